	.target	sm_100a

	.elftype	@"ET_EXEC"


//--------------------- .note.nv.tkinfo           --------------------------
	.section	.note.nv.tkinfo,"",@"SHT_NOTE"
	.sectionflags	@"SHF_NOTE_NV_TKINFO"
	.tkinfo
        /*0018*/ 	.word	0x00000002
        /*0030*/ 	.string	""
        /*0030*/ 	.string	"ptxas"
        /*0030*/ 	.string	"Cuda compilation tools, release 13.0, V13.0.88"
        /*0030*/ 	.string	"Build cuda_13.0.r13.0/compiler.36424714_0"
        /*0030*/ 	.string	"-arch sm_100a -m 64 "



//--------------------- .note.nv.cuinfo           --------------------------
	.section	.note.nv.cuinfo,"",@"SHT_NOTE"
	.sectionflags	@"SHF_NOTE_NV_CUINFO"
        /*0018*/ 	.short	0x0002
        /*001a*/ 	.short	0x0064
        /*001c*/ 	.short	0x0082
	.zero		2


//--------------------- .nv.info                  --------------------------
	.section	.nv.info,"",@"SHT_CUDA_INFO"
	.align	4


	//----- nvinfo : EIATTR_REGCOUNT
	.align		4
        /*0000*/ 	.byte	0x04, 0x2f
        /*0002*/ 	.short	(.L_10 - .L_9)
	.align		4
.L_9:
        /*0004*/ 	.word	index@(_ZN10layer_norm13ln_fwd_kernelINS_13Kernel_traitsIfffffjLj1024ELj1ELj4ELj1ELj16ENS_18Kernel_traits_baseILj1024EfffffjLj128EEEEELb1ELb1ELb1ELb1EEEvNS_9FwdParamsE)
        /*0008*/ 	.word	0x000000bc


	//----- nvinfo : EIATTR_FRAME_SIZE
	.align		4
.L_10:
        /*000c*/ 	.byte	0x04, 0x11
        /*000e*/ 	.short	(.L_12 - .L_11)
	.align		4
.L_11:
        /*0010*/ 	.word	index@(_ZN10layer_norm13ln_fwd_kernelINS_13Kernel_traitsIfffffjLj1024ELj1ELj4ELj1ELj16ENS_18Kernel_traits_baseILj1024EfffffjLj128EEEEELb1ELb1ELb1ELb1EEEvNS_9FwdParamsE)
        /*0014*/ 	.word	0x00000000


	//----- nvinfo : EIATTR_REGCOUNT
	.align		4
.L_12:
        /*0018*/ 	.byte	0x04, 0x2f
        /*001a*/ 	.short	(.L_14 - .L_13)
	.align		4
.L_13:
        /*001c*/ 	.word	index@(_ZN10layer_norm13ln_fwd_kernelINS_13Kernel_traitsIfffffjLj1024ELj1ELj4ELj1ELj16ENS_18Kernel_traits_baseILj1024EfffffjLj128EEEEELb1ELb1ELb1ELb0EEEvNS_9FwdParamsE)
        /*0020*/ 	.word	0x000000b3


	//----- nvinfo : EIATTR_FRAME_SIZE
	.align		4
.L_14:
        /*0024*/ 	.byte	0x04, 0x11
        /*0026*/ 	.short	(.L_16 - .L_15)
	.align		4
.L_15:
        /*0028*/ 	.word	index@(_ZN10layer_norm13ln_fwd_kernelINS_13Kernel_traitsIfffffjLj1024ELj1ELj4ELj1ELj16ENS_18Kernel_traits_baseILj1024EfffffjLj128EEEEELb1ELb1ELb1ELb0EEEvNS_9FwdParamsE)
        /*002c*/ 	.word	0x00000000


	//----- nvinfo : EIATTR_REGCOUNT
	.align		4
.L_16:
        /*0030*/ 	.byte	0x04, 0x2f
        /*0032*/ 	.short	(.L_18 - .L_17)
	.align		4
.L_17:
        /*0034*/ 	.word	index@(_ZN10layer_norm13ln_fwd_kernelINS_13Kernel_traitsIfffffjLj1024ELj1ELj4ELj1ELj16ENS_18Kernel_traits_baseILj1024EfffffjLj128EEEEELb1ELb1ELb0ELb1EEEvNS_9FwdParamsE)
        /*0038*/ 	.word	0x000000c2


	//----- nvinfo : EIATTR_FRAME_SIZE
	.align		4
.L_18:
        /*003c*/ 	.byte	0x04, 0x11
        /*003e*/ 	.short	(.L_20 - .L_19)
	.align		4
.L_19:
        /*0040*/ 	.word	index@(_ZN10layer_norm13ln_fwd_kernelINS_13Kernel_traitsIfffffjLj1024ELj1ELj4ELj1ELj16ENS_18Kernel_traits_baseILj1024EfffffjLj128EEEEELb1ELb1ELb0ELb1EEEvNS_9FwdParamsE)
        /*0044*/ 	.word	0x00000000


	//----- nvinfo : EIATTR_REGCOUNT
	.align		4
.L_20:
        /*0048*/ 	.byte	0x04, 0x2f
        /*004a*/ 	.short	(.L_22 - .L_21)
	.align		4
.L_21:
        /*004c*/ 	.word	index@(_ZN10layer_norm13ln_fwd_kernelINS_13Kernel_traitsIfffffjLj1024ELj1ELj4ELj1ELj16ENS_18Kernel_traits_baseILj1024EfffffjLj128EEEEELb1ELb1ELb0ELb0EEEvNS_9FwdParamsE)
        /*0050*/ 	.word	0x000000a7


	//----- nvinfo : EIATTR_FRAME_SIZE
	.align		4
.L_22:
        /*0054*/ 	.byte	0x04, 0x11
        /*0056*/ 	.short	(.L_24 - .L_23)
	.align		4
.L_23:
        /*0058*/ 	.word	index@(_ZN10layer_norm13ln_fwd_kernelINS_13Kernel_traitsIfffffjLj1024ELj1ELj4ELj1ELj16ENS_18Kernel_traits_baseILj1024EfffffjLj128EEEEELb1ELb1ELb0ELb0EEEvNS_9FwdParamsE)
        /*005c*/ 	.word	0x00000000


	//----- nvinfo : EIATTR_REGCOUNT
	.align		4
.L_24:
        /*0060*/ 	.byte	0x04, 0x2f
        /*0062*/ 	.short	(.L_26 - .L_25)
	.align		4
.L_25:
        /*0064*/ 	.word	index@(_ZN10layer_norm13ln_fwd_kernelINS_13Kernel_traitsIfffffjLj1024ELj1ELj4ELj1ELj16ENS_18Kernel_traits_baseILj1024EfffffjLj128EEEEELb1ELb0ELb1ELb1EEEvNS_9FwdParamsE)
        /*0068*/ 	.word	0x00000080


	//----- nvinfo : EIATTR_FRAME_SIZE
	.align		4
.L_26:
        /*006c*/ 	.byte	0x04, 0x11
        /*006e*/ 	.short	(.L_28 - .L_27)
	.align		4
.L_27:
        /*0070*/ 	.word	index@(_ZN10layer_norm13ln_fwd_kernelINS_13Kernel_traitsIfffffjLj1024ELj1ELj4ELj1ELj16ENS_18Kernel_traits_baseILj1024EfffffjLj128EEEEELb1ELb0ELb1ELb1EEEvNS_9FwdParamsE)
        /*0074*/ 	.word	0x00000000


	//----- nvinfo : EIATTR_REGCOUNT
	.align		4
.L_28:
        /*0078*/ 	.byte	0x04, 0x2f
        /*007a*/ 	.short	(.L_30 - .L_29)
	.align		4
.L_29:
        /*007c*/ 	.word	index@(_ZN10layer_norm13ln_fwd_kernelINS_13Kernel_traitsIfffffjLj1024ELj1ELj4ELj1ELj16ENS_18Kernel_traits_baseILj1024EfffffjLj128EEEEELb1ELb0ELb1ELb0EEEvNS_9FwdParamsE)
        /*0080*/ 	.word	0x00000080


	//----- nvinfo : EIATTR_FRAME_SIZE
	.align		4
.L_30:
        /*0084*/ 	.byte	0x04, 0x11
        /*0086*/ 	.short	(.L_32 - .L_31)
	.align		4
.L_31:
        /*0088*/ 	.word	index@(_ZN10layer_norm13ln_fwd_kernelINS_13Kernel_traitsIfffffjLj1024ELj1ELj4ELj1ELj16ENS_18Kernel_traits_baseILj1024EfffffjLj128EEEEELb1ELb0ELb1ELb0EEEvNS_9FwdParamsE)
        /*008c*/ 	.word	0x00000000


	//----- nvinfo : EIATTR_REGCOUNT
	.align		4
.L_32:
        /*0090*/ 	.byte	0x04, 0x2f
        /*0092*/ 	.short	(.L_34 - .L_33)
	.align		4
.L_33:
        /*0094*/ 	.word	index@(_ZN10layer_norm13ln_fwd_kernelINS_13Kernel_traitsIfffffjLj1024ELj1ELj4ELj1ELj16ENS_18Kernel_traits_baseILj1024EfffffjLj128EEEEELb1ELb0ELb0ELb1EEEvNS_9FwdParamsE)
        /*0098*/ 	.word	0x000000a5


	//----- nvinfo : EIATTR_FRAME_SIZE
	.align		4
.L_34:
        /*009c*/ 	.byte	0x04, 0x11
        /*009e*/ 	.short	(.L_36 - .L_35)
	.align		4
.L_35:
        /*00a0*/ 	.word	index@(_ZN10layer_norm13ln_fwd_kernelINS_13Kernel_traitsIfffffjLj1024ELj1ELj4ELj1ELj16ENS_18Kernel_traits_baseILj1024EfffffjLj128EEEEELb1ELb0ELb0ELb1EEEvNS_9FwdParamsE)
        /*00a4*/ 	.word	0x00000000


	//----- nvinfo : EIATTR_REGCOUNT
	.align		4
.L_36:
        /*00a8*/ 	.byte	0x04, 0x2f
        /*00aa*/ 	.short	(.L_38 - .L_37)
	.align		4
.L_37:
        /*00ac*/ 	.word	index@(_ZN10layer_norm13ln_fwd_kernelINS_13Kernel_traitsIfffffjLj1024ELj1ELj4ELj1ELj16ENS_18Kernel_traits_baseILj1024EfffffjLj128EEEEELb1ELb0ELb0ELb0EEEvNS_9FwdParamsE)
        /*00b0*/ 	.word	0x00000080


	//----- nvinfo : EIATTR_FRAME_SIZE
	.align		4
.L_38:
        /*00b4*/ 	.byte	0x04, 0x11
        /*00b6*/ 	.short	(.L_40 - .L_39)
	.align		4
.L_39:
        /*00b8*/ 	.word	index@(_ZN10layer_norm13ln_fwd_kernelINS_13Kernel_traitsIfffffjLj1024ELj1ELj4ELj1ELj16ENS_18Kernel_traits_baseILj1024EfffffjLj128EEEEELb1ELb0ELb0ELb0EEEvNS_9FwdParamsE)
        /*00bc*/ 	.word	0x00000008


	//----- nvinfo : EIATTR_REGCOUNT
	.align		4
.L_40:
        /*00c0*/ 	.byte	0x04, 0x2f
        /*00c2*/ 	.short	(.L_42 - .L_41)
	.align		4
.L_41:
        /*00c4*/ 	.word	index@(_ZN10layer_norm13ln_fwd_kernelINS_13Kernel_traitsIfffffjLj1024ELj1ELj4ELj1ELj16ENS_18Kernel_traits_baseILj1024EfffffjLj128EEEEELb0ELb1ELb1ELb1EEEvNS_9FwdParamsE)
        /*00c8*/ 	.word	0x0000009e


	//----- nvinfo : EIATTR_FRAME_SIZE
	.align		4
.L_42:
        /*00cc*/ 	.byte	0x04, 0x11
        /*00ce*/ 	.short	(.L_44 - .L_43)
	.align		4
.L_43:
        /*00d0*/ 	.word	index@(_ZN10layer_norm13ln_fwd_kernelINS_13Kernel_traitsIfffffjLj1024ELj1ELj4ELj1ELj16ENS_18Kernel_traits_baseILj1024EfffffjLj128EEEEELb0ELb1ELb1ELb1EEEvNS_9FwdParamsE)
        /*00d4*/ 	.word	0x00000000


	//----- nvinfo : EIATTR_REGCOUNT
	.align		4
.L_44:
        /*00d8*/ 	.byte	0x04, 0x2f
        /*00da*/ 	.short	(.L_46 - .L_45)
	.align		4
.L_45:
        /*00dc*/ 	.word	index@(_ZN10layer_norm13ln_fwd_kernelINS_13Kernel_traitsIfffffjLj1024ELj1ELj4ELj1ELj16ENS_18Kernel_traits_baseILj1024EfffffjLj128EEEEELb0ELb1ELb1ELb0EEEvNS_9FwdParamsE)
        /*00e0*/ 	.word	0x0000009e


	//----- nvinfo : EIATTR_FRAME_SIZE
	.align		4
.L_46:
        /*00e4*/ 	.byte	0x04, 0x11
        /*00e6*/ 	.short	(.L_48 - .L_47)
	.align		4
.L_47:
        /*00e8*/ 	.word	index@(_ZN10layer_norm13ln_fwd_kernelINS_13Kernel_traitsIfffffjLj1024ELj1ELj4ELj1ELj16ENS_18Kernel_traits_baseILj1024EfffffjLj128EEEEELb0ELb1ELb1ELb0EEEvNS_9FwdParamsE)
        /*00ec*/ 	.word	0x00000000


	//----- nvinfo : EIATTR_REGCOUNT
	.align		4
.L_48:
        /*00f0*/ 	.byte	0x04, 0x2f
        /*00f2*/ 	.short	(.L_50 - .L_49)
	.align		4
.L_49:
        /*00f4*/ 	.word	index@(_ZN10layer_norm13ln_fwd_kernelINS_13Kernel_traitsIfffffjLj1024ELj1ELj4ELj1ELj16ENS_18Kernel_traits_baseILj1024EfffffjLj128EEEEELb0ELb1ELb0ELb1EEEvNS_9FwdParamsE)
        /*00f8*/ 	.word	0x0000009e


	//----- nvinfo : EIATTR_FRAME_SIZE
	.align		4
.L_50:
        /*00fc*/ 	.byte	0x04, 0x11
        /*00fe*/ 	.short	(.L_52 - .L_51)
	.align		4
.L_51:
        /*0100*/ 	.word	index@(_ZN10layer_norm13ln_fwd_kernelINS_13Kernel_traitsIfffffjLj1024ELj1ELj4ELj1ELj16ENS_18Kernel_traits_baseILj1024EfffffjLj128EEEEELb0ELb1ELb0ELb1EEEvNS_9FwdParamsE)
        /*0104*/ 	.word	0x00000000


	//----- nvinfo : EIATTR_REGCOUNT
	.align		4
.L_52:
        /*0108*/ 	.byte	0x04, 0x2f
        /*010a*/ 	.short	(.L_54 - .L_53)
	.align		4
.L_53:
        /*010c*/ 	.word	index@(_ZN10layer_norm13ln_fwd_kernelINS_13Kernel_traitsIfffffjLj1024ELj1ELj4ELj1ELj16ENS_18Kernel_traits_baseILj1024EfffffjLj128EEEEELb0ELb1ELb0ELb0EEEvNS_9FwdParamsE)
        /*0110*/ 	.word	0x0000009a


	//----- nvinfo : EIATTR_FRAME_SIZE
	.align		4
.L_54:
        /*0114*/ 	.byte	0x04, 0x11
        /*0116*/ 	.short	(.L_56 - .L_55)
	.align		4
.L_55:
        /*0118*/ 	.word	index@(_ZN10layer_norm13ln_fwd_kernelINS_13Kernel_traitsIfffffjLj1024ELj1ELj4ELj1ELj16ENS_18Kernel_traits_baseILj1024EfffffjLj128EEEEELb0ELb1ELb0ELb0EEEvNS_9FwdParamsE)
        /*011c*/ 	.word	0x00000000


	//----- nvinfo : EIATTR_REGCOUNT
	.align		4
.L_56:
        /*0120*/ 	.byte	0x04, 0x2f
        /*0122*/ 	.short	(.L_58 - .L_57)
	.align		4
.L_57:
        /*0124*/ 	.word	index@(_ZN10layer_norm13ln_fwd_kernelINS_13Kernel_traitsIfffffjLj1024ELj1ELj4ELj1ELj16ENS_18Kernel_traits_baseILj1024EfffffjLj128EEEEELb0ELb0ELb1ELb1EEEvNS_9FwdParamsE)
        /*0128*/ 	.word	0x00000079


	//----- nvinfo : EIATTR_FRAME_SIZE
	.align		4
.L_58:
        /*012c*/ 	.byte	0x04, 0x11
        /*012e*/ 	.short	(.L_60 - .L_59)
	.align		4
.L_59:
        /*0130*/ 	.word	index@(_ZN10layer_norm13ln_fwd_kernelINS_13Kernel_traitsIfffffjLj1024ELj1ELj4ELj1ELj16ENS_18Kernel_traits_baseILj1024EfffffjLj128EEEEELb0ELb0ELb1ELb1EEEvNS_9FwdParamsE)
        /*0134*/ 	.word	0x00000000


	//----- nvinfo : EIATTR_REGCOUNT
	.align		4
.L_60:
        /*0138*/ 	.byte	0x04, 0x2f
        /*013a*/ 	.short	(.L_62 - .L_61)
	.align		4
.L_61:
        /*013c*/ 	.word	index@(_ZN10layer_norm13ln_fwd_kernelINS_13Kernel_traitsIfffffjLj1024ELj1ELj4ELj1ELj16ENS_18Kernel_traits_baseILj1024EfffffjLj128EEEEELb0ELb0ELb1ELb0EEEvNS_9FwdParamsE)
        /*0140*/ 	.word	0x0000007a


	//----- nvinfo : EIATTR_FRAME_SIZE
	.align		4
.L_62:
        /*0144*/ 	.byte	0x04, 0x11
        /*0146*/ 	.short	(.L_64 - .L_63)
	.align		4
.L_63:
        /*0148*/ 	.word	index@(_ZN10layer_norm13ln_fwd_kernelINS_13Kernel_traitsIfffffjLj1024ELj1ELj4ELj1ELj16ENS_18Kernel_traits_baseILj1024EfffffjLj128EEEEELb0ELb0ELb1ELb0EEEvNS_9FwdParamsE)
        /*014c*/ 	.word	0x00000000


	//----- nvinfo : EIATTR_REGCOUNT
	.align		4
.L_64:
        /*0150*/ 	.byte	0x04, 0x2f
        /*0152*/ 	.short	(.L_66 - .L_65)
	.align		4
.L_65:
        /*0154*/ 	.word	index@(_ZN10layer_norm13ln_fwd_kernelINS_13Kernel_traitsIfffffjLj1024ELj1ELj4ELj1ELj16ENS_18Kernel_traits_baseILj1024EfffffjLj128EEEEELb0ELb0ELb0ELb1EEEvNS_9FwdParamsE)
        /*0158*/ 	.word	0x00000082


	//----- nvinfo : EIATTR_FRAME_SIZE
	.align		4
.L_66:
        /*015c*/ 	.byte	0x04, 0x11
        /*015e*/ 	.short	(.L_68 - .L_67)
	.align		4
.L_67:
        /*0160*/ 	.word	index@(_ZN10layer_norm13ln_fwd_kernelINS_13Kernel_traitsIfffffjLj1024ELj1ELj4ELj1ELj16ENS_18Kernel_traits_baseILj1024EfffffjLj128EEEEELb0ELb0ELb0ELb1EEEvNS_9FwdParamsE)
        /*0164*/ 	.word	0x00000000


	//----- nvinfo : EIATTR_REGCOUNT
	.align		4
.L_68:
        /*0168*/ 	.byte	0x04, 0x2f
        /*016a*/ 	.short	(.L_70 - .L_69)
	.align		4
.L_69:
        /*016c*/ 	.word	index@(_ZN10layer_norm13ln_fwd_kernelINS_13Kernel_traitsIfffffjLj1024ELj1ELj4ELj1ELj16ENS_18Kernel_traits_baseILj1024EfffffjLj128EEEEELb0ELb0ELb0ELb0EEEvNS_9FwdParamsE)
        /*0170*/ 	.word	0x0000007c


	//----- nvinfo : EIATTR_FRAME_SIZE
	.align		4
.L_70:
        /*0174*/ 	.byte	0x04, 0x11
        /*0176*/ 	.short	(.L_72 - .L_71)
	.align		4
.L_71:
        /*0178*/ 	.word	index@(_ZN10layer_norm13ln_fwd_kernelINS_13Kernel_traitsIfffffjLj1024ELj1ELj4ELj1ELj16ENS_18Kernel_traits_baseILj1024EfffffjLj128EEEEELb0ELb0ELb0ELb0EEEvNS_9FwdParamsE)
        /*017c*/ 	.word	0x00000000


	//----- nvinfo : EIATTR_REGCOUNT
	.align		4
.L_72:
        /*0180*/ 	.byte	0x04, 0x2f
        /*0182*/ 	.short	(.L_74 - .L_73)
	.align		4
.L_73:
        /*0184*/ 	.word	index@(_ZN10layer_norm13ln_fwd_kernelINS_13Kernel_traitsI6__halfffffjLj1024ELj1ELj4ELj1ELj16ENS_18Kernel_traits_baseILj1024ES2_ffffjLj128EEEEELb1ELb1ELb1ELb1EEEvNS_9FwdParamsE)
        /*0188*/ 	.word	0x0000009a


	//----- nvinfo : EIATTR_FRAME_SIZE
	.align		4
.L_74:
        /*018c*/ 	.byte	0x04, 0x11
        /*018e*/ 	.short	(.L_76 - .L_75)
	.align		4
.L_75:
        /*0190*/ 	.word	index@(_ZN10layer_norm13ln_fwd_kernelINS_13Kernel_traitsI6__halfffffjLj1024ELj1ELj4ELj1ELj16ENS_18Kernel_traits_baseILj1024ES2_ffffjLj128EEEEELb1ELb1ELb1ELb1EEEvNS_9FwdParamsE)
        /*0194*/ 	.word	0x00000000


	//----- nvinfo : EIATTR_REGCOUNT
	.align		4
.L_76:
        /*0198*/ 	.byte	0x04, 0x2f
        /*019a*/ 	.short	(.L_78 - .L_77)
	.align		4
.L_77:
        /*019c*/ 	.word	index@(_ZN10layer_norm13ln_fwd_kernelINS_13Kernel_traitsI6__halfffffjLj1024ELj1ELj4ELj1ELj16ENS_18Kernel_traits_baseILj1024ES2_ffffjLj128EEEEELb1ELb1ELb1ELb0EEEvNS_9FwdParamsE)
        /*01a0*/ 	.word	0x0000008c


	//----- nvinfo : EIATTR_FRAME_SIZE
	.align		4
.L_78:
        /*01a4*/ 	.byte	0x04, 0x11
        /*01a6*/ 	.short	(.L_80 - .L_79)
	.align		4
.L_79:
        /*01a8*/ 	.word	index@(_ZN10layer_norm13ln_fwd_kernelINS_13Kernel_traitsI6__halfffffjLj1024ELj1ELj4ELj1ELj16ENS_18Kernel_traits_baseILj1024ES2_ffffjLj128EEEEELb1ELb1ELb1ELb0EEEvNS_9FwdParamsE)
        /*01ac*/ 	.word	0x00000000


	//----- nvinfo : EIATTR_REGCOUNT
	.align		4
.L_80:
        /*01b0*/ 	.byte	0x04, 0x2f
        /*01b2*/ 	.short	(.L_82 - .L_81)
	.align		4
.L_81:
        /*01b4*/ 	.word	index@(_ZN10layer_norm13ln_fwd_kernelINS_13Kernel_traitsI6__halfffffjLj1024ELj1ELj4ELj1ELj16ENS_18Kernel_traits_baseILj1024ES2_ffffjLj128EEEEELb1ELb1ELb0ELb1EEEvNS_9FwdParamsE)
        /*01b8*/ 	.word	0x000000a8


	//----- nvinfo : EIATTR_FRAME_SIZE
	.align		4
.L_82:
        /*01bc*/ 	.byte	0x04, 0x11
        /*01be*/ 	.short	(.L_84 - .L_83)
	.align		4
.L_83:
        /*01c0*/ 	.word	index@(_ZN10layer_norm13ln_fwd_kernelINS_13Kernel_traitsI6__halfffffjLj1024ELj1ELj4ELj1ELj16ENS_18Kernel_traits_baseILj1024ES2_ffffjLj128EEEEELb1ELb1ELb0ELb1EEEvNS_9FwdParamsE)
        /*01c4*/ 	.word	0x00000000


	//----- nvinfo : EIATTR_REGCOUNT
	.align		4
.L_84:
        /*01c8*/ 	.byte	0x04, 0x2f
        /*01ca*/ 	.short	(.L_86 - .L_85)
	.align		4
.L_85:
        /*01cc*/ 	.word	index@(_ZN10layer_norm13ln_fwd_kernelINS_13Kernel_traitsI6__halfffffjLj1024ELj1ELj4ELj1ELj16ENS_18Kernel_traits_baseILj1024ES2_ffffjLj128EEEEELb1ELb1ELb0ELb0EEEvNS_9FwdParamsE)
        /*01d0*/ 	.word	0x00000084


	//----- nvinfo : EIATTR_FRAME_SIZE
	.align		4
.L_86:
        /*01d4*/ 	.byte	0x04, 0x11
        /*01d6*/ 	.short	(.L_88 - .L_87)
	.align		4
.L_87:
        /*01d8*/ 	.word	index@(_ZN10layer_norm13ln_fwd_kernelINS_13Kernel_traitsI6__halfffffjLj1024ELj1ELj4ELj1ELj16ENS_18Kernel_traits_baseILj1024ES2_ffffjLj128EEEEELb1ELb1ELb0ELb0EEEvNS_9FwdParamsE)
        /*01dc*/ 	.word	0x00000000


	//----- nvinfo : EIATTR_REGCOUNT
	.align		4
.L_88:
        /*01e0*/ 	.byte	0x04, 0x2f
        /*01e2*/ 	.short	(.L_90 - .L_89)
	.align		4
.L_89:
        /*01e4*/ 	.word	index@(_ZN10layer_norm13ln_fwd_kernelINS_13Kernel_traitsI6__halfffffjLj1024ELj1ELj4ELj1ELj16ENS_18Kernel_traits_baseILj1024ES2_ffffjLj128EEEEELb1ELb0ELb1ELb1EEEvNS_9FwdParamsE)
        /*01e8*/ 	.word	0x0000007c


	//----- nvinfo : EIATTR_FRAME_SIZE
	.align		4
.L_90:
        /*01ec*/ 	.byte	0x04, 0x11
        /*01ee*/ 	.short	(.L_92 - .L_91)
	.align		4
.L_91:
        /*01f0*/ 	.word	index@(_ZN10layer_norm13ln_fwd_kernelINS_13Kernel_traitsI6__halfffffjLj1024ELj1ELj4ELj1ELj16ENS_18Kernel_traits_baseILj1024ES2_ffffjLj128EEEEELb1ELb0ELb1ELb1EEEvNS_9FwdParamsE)
        /*01f4*/ 	.word	0x00000000


	//----- nvinfo : EIATTR_REGCOUNT
	.align		4
.L_92:
        /*01f8*/ 	.byte	0x04, 0x2f
        /*01fa*/ 	.short	(.L_94 - .L_93)
	.align		4
.L_93:
        /*01fc*/ 	.word	index@(_ZN10layer_norm13ln_fwd_kernelINS_13Kernel_traitsI6__halfffffjLj1024ELj1ELj4ELj1ELj16ENS_18Kernel_traits_baseILj1024ES2_ffffjLj128EEEEELb1ELb0ELb1ELb0EEEvNS_9FwdParamsE)
        /*0200*/ 	.word	0x00000074


	//----- nvinfo : EIATTR_FRAME_SIZE
	.align		4
.L_94:
        /*0204*/ 	.byte	0x04, 0x11
        /*0206*/ 	.short	(.L_96 - .L_95)
	.align		4
.L_95:
        /*0208*/ 	.word	index@(_ZN10layer_norm13ln_fwd_kernelINS_13Kernel_traitsI6__halfffffjLj1024ELj1ELj4ELj1ELj16ENS_18Kernel_traits_baseILj1024ES2_ffffjLj128EEEEELb1ELb0ELb1ELb0EEEvNS_9FwdParamsE)
        /*020c*/ 	.word	0x00000000


	//----- nvinfo : EIATTR_REGCOUNT
	.align		4
.L_96:
        /*0210*/ 	.byte	0x04, 0x2f
        /*0212*/ 	.short	(.L_98 - .L_97)
	.align		4
.L_97:
        /*0214*/ 	.word	index@(_ZN10layer_norm13ln_fwd_kernelINS_13Kernel_traitsI6__halfffffjLj1024ELj1ELj4ELj1ELj16ENS_18Kernel_traits_baseILj1024ES2_ffffjLj128EEEEELb1ELb0ELb0ELb1EEEvNS_9FwdParamsE)
        /*0218*/ 	.word	0x0000009a


	//----- nvinfo : EIATTR_FRAME_SIZE
	.align		4
.L_98:
        /*021c*/ 	.byte	0x04, 0x11
        /*021e*/ 	.short	(.L_100 - .L_99)
	.align		4
.L_99:
        /*0220*/ 	.word	index@(_ZN10layer_norm13ln_fwd_kernelINS_13Kernel_traitsI6__halfffffjLj1024ELj1ELj4ELj1ELj16ENS_18Kernel_traits_baseILj1024ES2_ffffjLj128EEEEELb1ELb0ELb0ELb1EEEvNS_9FwdParamsE)
        /*0224*/ 	.word	0x00000000


	//----- nvinfo : EIATTR_REGCOUNT
	.align		4
.L_100:
        /*0228*/ 	.byte	0x04, 0x2f
        /*022a*/ 	.short	(.L_102 - .L_101)
	.align		4
.L_101:
        /*022c*/ 	.word	index@(_ZN10layer_norm13ln_fwd_kernelINS_13Kernel_traitsI6__halfffffjLj1024ELj1ELj4ELj1ELj16ENS_18Kernel_traits_baseILj1024ES2_ffffjLj128EEEEELb1ELb0ELb0ELb0EEEvNS_9FwdParamsE)
        /*0230*/ 	.word	0x00000076


	//----- nvinfo : EIATTR_FRAME_SIZE
	.align		4
.L_102:
        /*0234*/ 	.byte	0x04, 0x11
        /*0236*/ 	.short	(.L_104 - .L_103)
	.align		4
.L_103:
        /*0238*/ 	.word	index@(_ZN10layer_norm13ln_fwd_kernelINS_13Kernel_traitsI6__halfffffjLj1024ELj1ELj4ELj1ELj16ENS_18Kernel_traits_baseILj1024ES2_ffffjLj128EEEEELb1ELb0ELb0ELb0EEEvNS_9FwdParamsE)
        /*023c*/ 	.word	0x00000000


	//----- nvinfo : EIATTR_REGCOUNT
	.align		4
.L_104:
        /*0240*/ 	.byte	0x04, 0x2f
        /*0242*/ 	.short	(.L_106 - .L_105)
	.align		4
.L_105:
        /*0244*/ 	.word	index@(_ZN10layer_norm13ln_fwd_kernelINS_13Kernel_traitsI6__halfffffjLj1024ELj1ELj4ELj1ELj16ENS_18Kernel_traits_baseILj1024ES2_ffffjLj128EEEEELb0ELb1ELb1ELb1EEEvNS_9FwdParamsE)
        /*0248*/ 	.word	0x00000078


	//----- nvinfo : EIATTR_FRAME_SIZE
	.align		4
.L_106:
        /*024c*/ 	.byte	0x04, 0x11
        /*024e*/ 	.short	(.L_108 - .L_107)
	.align		4
.L_107:
        /*0250*/ 	.word	index@(_ZN10layer_norm13ln_fwd_kernelINS_13Kernel_traitsI6__halfffffjLj1024ELj1ELj4ELj1ELj16ENS_18Kernel_traits_baseILj1024ES2_ffffjLj128EEEEELb0ELb1ELb1ELb1EEEvNS_9FwdParamsE)
        /*0254*/ 	.word	0x00000000


	//----- nvinfo : EIATTR_REGCOUNT
	.align		4
.L_108:
        /*0258*/ 	.byte	0x04, 0x2f
        /*025a*/ 	.short	(.L_110 - .L_109)
	.align		4
.L_109:
        /*025c*/ 	.word	index@(_ZN10layer_norm13ln_fwd_kernelINS_13Kernel_traitsI6__halfffffjLj1024ELj1ELj4ELj1ELj16ENS_18Kernel_traits_baseILj1024ES2_ffffjLj128EEEEELb0ELb1ELb1ELb0EEEvNS_9FwdParamsE)
        /*0260*/ 	.word	0x00000078


	//----- nvinfo : EIATTR_FRAME_SIZE
	.align		4
.L_110:
        /*0264*/ 	.byte	0x04, 0x11
        /*0266*/ 	.short	(.L_112 - .L_111)
	.align		4
.L_111:
        /*0268*/ 	.word	index@(_ZN10layer_norm13ln_fwd_kernelINS_13Kernel_traitsI6__halfffffjLj1024ELj1ELj4ELj1ELj16ENS_18Kernel_traits_baseILj1024ES2_ffffjLj128EEEEELb0ELb1ELb1ELb0EEEvNS_9FwdParamsE)
        /*026c*/ 	.word	0x00000000


	//----- nvinfo : EIATTR_REGCOUNT
	.align		4
.L_112:
        /*0270*/ 	.byte	0x04, 0x2f
        /*0272*/ 	.short	(.L_114 - .L_113)
	.align		4
.L_113:
        /*0274*/ 	.word	index@(_ZN10layer_norm13ln_fwd_kernelINS_13Kernel_traitsI6__halfffffjLj1024ELj1ELj4ELj1ELj16ENS_18Kernel_traits_baseILj1024ES2_ffffjLj128EEEEELb0ELb1ELb0ELb1EEEvNS_9FwdParamsE)
        /*0278*/ 	.word	0x000000a3


	//----- nvinfo : EIATTR_FRAME_SIZE
	.align		4
.L_114:
        /*027c*/ 	.byte	0x04, 0x11
        /*027e*/ 	.short	(.L_116 - .L_115)
	.align		4
.L_115:
        /*0280*/ 	.word	index@(_ZN10layer_norm13ln_fwd_kernelINS_13Kernel_traitsI6__halfffffjLj1024ELj1ELj4ELj1ELj16ENS_18Kernel_traits_baseILj1024ES2_ffffjLj128EEEEELb0ELb1ELb0ELb1EEEvNS_9FwdParamsE)
        /*0284*/ 	.word	0x00000000


	//----- nvinfo : EIATTR_REGCOUNT
	.align		4
.L_116:
        /*0288*/ 	.byte	0x04, 0x2f
        /*028a*/ 	.short	(.L_118 - .L_117)
	.align		4
.L_117:
        /*028c*/ 	.word	index@(_ZN10layer_norm13ln_fwd_kernelINS_13Kernel_traitsI6__halfffffjLj1024ELj1ELj4ELj1ELj16ENS_18Kernel_traits_baseILj1024ES2_ffffjLj128EEEEELb0ELb1ELb0ELb0EEEvNS_9FwdParamsE)
        /*0290*/ 	.word	0x00000078


	//----- nvinfo : EIATTR_FRAME_SIZE
	.align		4
.L_118:
        /*0294*/ 	.byte	0x04, 0x11
        /*0296*/ 	.short	(.L_120 - .L_119)
	.align		4
.L_119:
        /*0298*/ 	.word	index@(_ZN10layer_norm13ln_fwd_kernelINS_13Kernel_traitsI6__halfffffjLj1024ELj1ELj4ELj1ELj16ENS_18Kernel_traits_baseILj1024ES2_ffffjLj128EEEEELb0ELb1ELb0ELb0EEEvNS_9FwdParamsE)
        /*029c*/ 	.word	0x00000000


	//----- nvinfo : EIATTR_REGCOUNT
	.align		4
.L_120:
        /*02a0*/ 	.byte	0x04, 0x2f
        /*02a2*/ 	.short	(.L_122 - .L_121)
	.align		4
.L_121:
        /*02a4*/ 	.word	index@(_ZN10layer_norm13ln_fwd_kernelINS_13Kernel_traitsI6__halfffffjLj1024ELj1ELj4ELj1ELj16ENS_18Kernel_traits_baseILj1024ES2_ffffjLj128EEEEELb0ELb0ELb1ELb1EEEvNS_9FwdParamsE)
        /*02a8*/ 	.word	0x0000005c


	//----- nvinfo : EIATTR_FRAME_SIZE
	.align		4
.L_122:
        /*02ac*/ 	.byte	0x04, 0x11
        /*02ae*/ 	.short	(.L_124 - .L_123)
	.align		4
.L_123:
        /*02b0*/ 	.word	index@(_ZN10layer_norm13ln_fwd_kernelINS_13Kernel_traitsI6__halfffffjLj1024ELj1ELj4ELj1ELj16ENS_18Kernel_traits_baseILj1024ES2_ffffjLj128EEEEELb0ELb0ELb1ELb1EEEvNS_9FwdParamsE)
        /*02b4*/ 	.word	0x00000000


	//----- nvinfo : EIATTR_REGCOUNT
	.align		4
.L_124:
        /*02b8*/ 	.byte	0x04, 0x2f
        /*02ba*/ 	.short	(.L_126 - .L_125)
	.align		4
.L_125:
        /*02bc*/ 	.word	index@(_ZN10layer_norm13ln_fwd_kernelINS_13Kernel_traitsI6__halfffffjLj1024ELj1ELj4ELj1ELj16ENS_18Kernel_traits_baseILj1024ES2_ffffjLj128EEEEELb0ELb0ELb1ELb0EEEvNS_9FwdParamsE)
        /*02c0*/ 	.word	0x00000060


	//----- nvinfo : EIATTR_FRAME_SIZE
	.align		4
.L_126:
        /*02c4*/ 	.byte	0x04, 0x11
        /*02c6*/ 	.short	(.L_128 - .L_127)
	.align		4
.L_127:
        /*02c8*/ 	.word	index@(_ZN10layer_norm13ln_fwd_kernelINS_13Kernel_traitsI6__halfffffjLj1024ELj1ELj4ELj1ELj16ENS_18Kernel_traits_baseILj1024ES2_ffffjLj128EEEEELb0ELb0ELb1ELb0EEEvNS_9FwdParamsE)
        /*02cc*/ 	.word	0x00000000


	//----- nvinfo : EIATTR_REGCOUNT
	.align		4
.L_128:
        /*02d0*/ 	.byte	0x04, 0x2f
        /*02d2*/ 	.short	(.L_130 - .L_129)
	.align		4
.L_129:
        /*02d4*/ 	.word	index@(_ZN10layer_norm13ln_fwd_kernelINS_13Kernel_traitsI6__halfffffjLj1024ELj1ELj4ELj1ELj16ENS_18Kernel_traits_baseILj1024ES2_ffffjLj128EEEEELb0ELb0ELb0ELb1EEEvNS_9FwdParamsE)
        /*02d8*/ 	.word	0x00000080


	//----- nvinfo : EIATTR_FRAME_SIZE
	.align		4
.L_130:
        /*02dc*/ 	.byte	0x04, 0x11
        /*02de*/ 	.short	(.L_132 - .L_131)
	.align		4
.L_131:
        /*02e0*/ 	.word	index@(_ZN10layer_norm13ln_fwd_kernelINS_13Kernel_traitsI6__halfffffjLj1024ELj1ELj4ELj1ELj16ENS_18Kernel_traits_baseILj1024ES2_ffffjLj128EEEEELb0ELb0ELb0ELb1EEEvNS_9FwdParamsE)
        /*02e4*/ 	.word	0x00000000


	//----- nvinfo : EIATTR_REGCOUNT
	.align		4
.L_132:
        /*02e8*/ 	.byte	0x04, 0x2f
        /*02ea*/ 	.short	(.L_134 - .L_133)
	.align		4
.L_133:
        /*02ec*/ 	.word	index@(_ZN10layer_norm13ln_fwd_kernelINS_13Kernel_traitsI6__halfffffjLj1024ELj1ELj4ELj1ELj16ENS_18Kernel_traits_baseILj1024ES2_ffffjLj128EEEEELb0ELb0ELb0ELb0EEEvNS_9FwdParamsE)
        /*02f0*/ 	.word	0x0000006a


	//----- nvinfo : EIATTR_FRAME_SIZE
	.align		4
.L_134:
        /*02f4*/ 	.byte	0x04, 0x11
        /*02f6*/ 	.short	(.L_136 - .L_135)
	.align		4
.L_135:
        /*02f8*/ 	.word	index@(_ZN10layer_norm13ln_fwd_kernelINS_13Kernel_traitsI6__halfffffjLj1024ELj1ELj4ELj1ELj16ENS_18Kernel_traits_baseILj1024ES2_ffffjLj128EEEEELb0ELb0ELb0ELb0EEEvNS_9FwdParamsE)
        /*02fc*/ 	.word	0x00000000


	//----- nvinfo : EIATTR_REGCOUNT
	.align		4
.L_136:
        /*0300*/ 	.byte	0x04, 0x2f
        /*0302*/ 	.short	(.L_138 - .L_137)
	.align		4
.L_137:
        /*0304*/ 	.word	index@(_ZN10layer_norm13ln_fwd_kernelINS_13Kernel_traitsIf6__halffS2_fjLj1024ELj1ELj4ELj1ELj16ENS_18Kernel_traits_baseILj1024EfS2_fS2_fjLj128EEEEELb1ELb1ELb1ELb1EEEvNS_9FwdParamsE)
        /*0308*/ 	.word	0x000000c2


	//----- nvinfo : EIATTR_FRAME_SIZE
	.align		4
.L_138:
        /*030c*/ 	.byte	0x04, 0x11
        /*030e*/ 	.short	(.L_140 - .L_139)
	.align		4
.L_139:
        /*0310*/ 	.word	index@(_ZN10layer_norm13ln_fwd_kernelINS_13Kernel_traitsIf6__halffS2_fjLj1024ELj1ELj4ELj1ELj16ENS_18Kernel_traits_baseILj1024EfS2_fS2_fjLj128EEEEELb1ELb1ELb1ELb1EEEvNS_9FwdParamsE)
        /*0314*/ 	.word	0x00000000


	//----- nvinfo : EIATTR_REGCOUNT
	.align		4
.L_140:
        /*0318*/ 	.byte	0x04, 0x2f
        /*031a*/ 	.short	(.L_142 - .L_141)
	.align		4
.L_141:
        /*031c*/ 	.word	index@(_ZN10layer_norm13ln_fwd_kernelINS_13Kernel_traitsIf6__halffS2_fjLj1024ELj1ELj4ELj1ELj16ENS_18Kernel_traits_baseILj1024EfS2_fS2_fjLj128EEEEELb1ELb1ELb1ELb0EEEvNS_9FwdParamsE)
        /*0320*/ 	.word	0x000000bc


	//----- nvinfo : EIATTR_FRAME_SIZE
	.align		4
.L_142:
        /*0324*/ 	.byte	0x04, 0x11
        /*0326*/ 	.short	(.L_144 - .L_143)
	.align		4
.L_143:
        /*0328*/ 	.word	index@(_ZN10layer_norm13ln_fwd_kernelINS_13Kernel_traitsIf6__halffS2_fjLj1024ELj1ELj4ELj1ELj16ENS_18Kernel_traits_baseILj1024EfS2_fS2_fjLj128EEEEELb1ELb1ELb1ELb0EEEvNS_9FwdParamsE)
        /*032c*/ 	.word	0x00000000


	//----- nvinfo : EIATTR_REGCOUNT
	.align		4
.L_144:
        /*0330*/ 	.byte	0x04, 0x2f
        /*0332*/ 	.short	(.L_146 - .L_145)
	.align		4
.L_145:
        /*0334*/ 	.word	index@(_ZN10layer_norm13ln_fwd_kernelINS_13Kernel_traitsIf6__halffS2_fjLj1024ELj1ELj4ELj1ELj16ENS_18Kernel_traits_baseILj1024EfS2_fS2_fjLj128EEEEELb1ELb1ELb0ELb1EEEvNS_9FwdParamsE)
        /*0338*/ 	.word	0x000000d4


	//----- nvinfo : EIATTR_FRAME_SIZE
	.align		4
.L_146:
        /*033c*/ 	.byte	0x04, 0x11
        /*033e*/ 	.short	(.L_148 - .L_147)
	.align		4
.L_147:
        /*0340*/ 	.word	index@(_ZN10layer_norm13ln_fwd_kernelINS_13Kernel_traitsIf6__halffS2_fjLj1024ELj1ELj4ELj1ELj16ENS_18Kernel_traits_baseILj1024EfS2_fS2_fjLj128EEEEELb1ELb1ELb0ELb1EEEvNS_9FwdParamsE)
        /*0344*/ 	.word	0x00000000


	//----- nvinfo : EIATTR_REGCOUNT
	.align		4
.L_148:
        /*0348*/ 	.byte	0x04, 0x2f
        /*034a*/ 	.short	(.L_150 - .L_149)
	.align		4
.L_149:
        /*034c*/ 	.word	index@(_ZN10layer_norm13ln_fwd_kernelINS_13Kernel_traitsIf6__halffS2_fjLj1024ELj1ELj4ELj1ELj16ENS_18Kernel_traits_baseILj1024EfS2_fS2_fjLj128EEEEELb1ELb1ELb0ELb0EEEvNS_9FwdParamsE)
        /*0350*/ 	.word	0x000000a8


	//----- nvinfo : EIATTR_FRAME_SIZE
	.align		4
.L_150:
        /*0354*/ 	.byte	0x04, 0x11
        /*0356*/ 	.short	(.L_152 - .L_151)
	.align		4
.L_151:
        /*0358*/ 	.word	index@(_ZN10layer_norm13ln_fwd_kernelINS_13Kernel_traitsIf6__halffS2_fjLj1024ELj1ELj4ELj1ELj16ENS_18Kernel_traits_baseILj1024EfS2_fS2_fjLj128EEEEELb1ELb1ELb0ELb0EEEvNS_9FwdParamsE)
        /*035c*/ 	.word	0x00000000


	//----- nvinfo : EIATTR_REGCOUNT
	.align		4
.L_152:
        /*0360*/ 	.byte	0x04, 0x2f
        /*0362*/ 	.short	(.L_154 - .L_153)
	.align		4
.L_153:
        /*0364*/ 	.word	index@(_ZN10layer_norm13ln_fwd_kernelINS_13Kernel_traitsIf6__halffS2_fjLj1024ELj1ELj4ELj1ELj16ENS_18Kernel_traits_baseILj1024EfS2_fS2_fjLj128EEEEELb1ELb0ELb1ELb1EEEvNS_9FwdParamsE)
        /*0368*/ 	.word	0x000000a0


	//----- nvinfo : EIATTR_FRAME_SIZE
	.align		4
.L_154:
        /*036c*/ 	.byte	0x04, 0x11
        /*036e*/ 	.short	(.L_156 - .L_155)
	.align		4
.L_155:
        /*0370*/ 	.word	index@(_ZN10layer_norm13ln_fwd_kernelINS_13Kernel_traitsIf6__halffS2_fjLj1024ELj1ELj4ELj1ELj16ENS_18Kernel_traits_baseILj1024EfS2_fS2_fjLj128EEEEELb1ELb0ELb1ELb1EEEvNS_9FwdParamsE)
        /*0374*/ 	.word	0x00000000


	//----- nvinfo : EIATTR_REGCOUNT
	.align		4
.L_156:
        /*0378*/ 	.byte	0x04, 0x2f
        /*037a*/ 	.short	(.L_158 - .L_157)
	.align		4
.L_157:
        /*037c*/ 	.word	index@(_ZN10layer_norm13ln_fwd_kernelINS_13Kernel_traitsIf6__halffS2_fjLj1024ELj1ELj4ELj1ELj16ENS_18Kernel_traits_baseILj1024EfS2_fS2_fjLj128EEEEELb1ELb0ELb1ELb0EEEvNS_9FwdParamsE)
        /*0380*/ 	.word	0x0000008f


	//----- nvinfo : EIATTR_FRAME_SIZE
	.align		4
.L_158:
        /*0384*/ 	.byte	0x04, 0x11
        /*0386*/ 	.short	(.L_160 - .L_159)
	.align		4
.L_159:
        /*0388*/ 	.word	index@(_ZN10layer_norm13ln_fwd_kernelINS_13Kernel_traitsIf6__halffS2_fjLj1024ELj1ELj4ELj1ELj16ENS_18Kernel_traits_baseILj1024EfS2_fS2_fjLj128EEEEELb1ELb0ELb1ELb0EEEvNS_9FwdParamsE)
        /*038c*/ 	.word	0x00000000


	//----- nvinfo : EIATTR_REGCOUNT
	.align		4
.L_160:
        /*0390*/ 	.byte	0x04, 0x2f
        /*0392*/ 	.short	(.L_162 - .L_161)
	.align		4
.L_161:
        /*0394*/ 	.word	index@(_ZN10layer_norm13ln_fwd_kernelINS_13Kernel_traitsIf6__halffS2_fjLj1024ELj1ELj4ELj1ELj16ENS_18Kernel_traits_baseILj1024EfS2_fS2_fjLj128EEEEELb1ELb0ELb0ELb1EEEvNS_9FwdParamsE)
        /*0398*/ 	.word	0x000000a8


	//----- nvinfo : EIATTR_FRAME_SIZE
	.align		4
.L_162:
        /*039c*/ 	.byte	0x04, 0x11
        /*039e*/ 	.short	(.L_164 - .L_163)
	.align		4
.L_163:
        /*03a0*/ 	.word	index@(_ZN10layer_norm13ln_fwd_kernelINS_13Kernel_traitsIf6__halffS2_fjLj1024ELj1ELj4ELj1ELj16ENS_18Kernel_traits_baseILj1024EfS2_fS2_fjLj128EEEEELb1ELb0ELb0ELb1EEEvNS_9FwdParamsE)
        /*03a4*/ 	.word	0x00000000


	//----- nvinfo : EIATTR_REGCOUNT
	.align		4
.L_164:
        /*03a8*/ 	.byte	0x04, 0x2f
        /*03aa*/ 	.short	(.L_166 - .L_165)
	.align		4
.L_165:
        /*03ac*/ 	.word	index@(_ZN10layer_norm13ln_fwd_kernelINS_13Kernel_traitsIf6__halffS2_fjLj1024ELj1ELj4ELj1ELj16ENS_18Kernel_traits_baseILj1024EfS2_fS2_fjLj128EEEEELb1ELb0ELb0ELb0EEEvNS_9FwdParamsE)
        /*03b0*/ 	.word	0x00000080


	//----- nvinfo : EIATTR_FRAME_SIZE
	.align		4
.L_166:
        /*03b4*/ 	.byte	0x04, 0x11
        /*03b6*/ 	.short	(.L_168 - .L_167)
	.align		4
.L_167:
        /*03b8*/ 	.word	index@(_ZN10layer_norm13ln_fwd_kernelINS_13Kernel_traitsIf6__halffS2_fjLj1024ELj1ELj4ELj1ELj16ENS_18Kernel_traits_baseILj1024EfS2_fS2_fjLj128EEEEELb1ELb0ELb0ELb0EEEvNS_9FwdParamsE)
        /*03bc*/ 	.word	0x00000000


	//----- nvinfo : EIATTR_REGCOUNT
	.align		4
.L_168:
        /*03c0*/ 	.byte	0x04, 0x2f
        /*03c2*/ 	.short	(.L_170 - .L_169)
	.align		4
.L_169:
        /*03c4*/ 	.word	index@(_ZN10layer_norm13ln_fwd_kernelINS_13Kernel_traitsIf6__halffS2_fjLj1024ELj1ELj4ELj1ELj16ENS_18Kernel_traits_baseILj1024EfS2_fS2_fjLj128EEEEELb0ELb1ELb1ELb1EEEvNS_9FwdParamsE)
        /*03c8*/ 	.word	0x000000a8


	//----- nvinfo : EIATTR_FRAME_SIZE
	.align		4
.L_170:
        /*03cc*/ 	.byte	0x04, 0x11
        /*03ce*/ 	.short	(.L_172 - .L_171)
	.align		4
.L_171:
        /*03d0*/ 	.word	index@(_ZN10layer_norm13ln_fwd_kernelINS_13Kernel_traitsIf6__halffS2_fjLj1024ELj1ELj4ELj1ELj16ENS_18Kernel_traits_baseILj1024EfS2_fS2_fjLj128EEEEELb0ELb1ELb1ELb1EEEvNS_9FwdParamsE)
        /*03d4*/ 	.word	0x00000000


	//----- nvinfo : EIATTR_REGCOUNT
	.align		4
.L_172:
        /*03d8*/ 	.byte	0x04, 0x2f
        /*03da*/ 	.short	(.L_174 - .L_173)
	.align		4
.L_173:
        /*03dc*/ 	.word	index@(_ZN10layer_norm13ln_fwd_kernelINS_13Kernel_traitsIf6__halffS2_fjLj1024ELj1ELj4ELj1ELj16ENS_18Kernel_traits_baseILj1024EfS2_fS2_fjLj128EEEEELb0ELb1ELb1ELb0EEEvNS_9FwdParamsE)
        /*03e0*/ 	.word	0x000000a6


	//----- nvinfo : EIATTR_FRAME_SIZE
	.align		4
.L_174:
        /*03e4*/ 	.byte	0x04, 0x11
        /*03e6*/ 	.short	(.L_176 - .L_175)
	.align		4
.L_175:
        /*03e8*/ 	.word	index@(_ZN10layer_norm13ln_fwd_kernelINS_13Kernel_traitsIf6__halffS2_fjLj1024ELj1ELj4ELj1ELj16ENS_18Kernel_traits_baseILj1024EfS2_fS2_fjLj128EEEEELb0ELb1ELb1ELb0EEEvNS_9FwdParamsE)
        /*03ec*/ 	.word	0x00000000


	//----- nvinfo : EIATTR_REGCOUNT
	.align		4
.L_176:
        /*03f0*/ 	.byte	0x04, 0x2f
        /*03f2*/ 	.short	(.L_178 - .L_177)
	.align		4
.L_177:
        /*03f4*/ 	.word	index@(_ZN10layer_norm13ln_fwd_kernelINS_13Kernel_traitsIf6__halffS2_fjLj1024ELj1ELj4ELj1ELj16ENS_18Kernel_traits_baseILj1024EfS2_fS2_fjLj128EEEEELb0ELb1ELb0ELb1EEEvNS_9FwdParamsE)
        /*03f8*/ 	.word	0x000000a8


	//----- nvinfo : EIATTR_FRAME_SIZE
	.align		4
.L_178:
        /*03fc*/ 	.byte	0x04, 0x11
        /*03fe*/ 	.short	(.L_180 - .L_179)
	.align		4
.L_179:
        /*0400*/ 	.word	index@(_ZN10layer_norm13ln_fwd_kernelINS_13Kernel_traitsIf6__halffS2_fjLj1024ELj1ELj4ELj1ELj16ENS_18Kernel_traits_baseILj1024EfS2_fS2_fjLj128EEEEELb0ELb1ELb0ELb1EEEvNS_9FwdParamsE)
        /*0404*/ 	.word	0x00000000


	//----- nvinfo : EIATTR_REGCOUNT
	.align		4
.L_180:
        /*0408*/ 	.byte	0x04, 0x2f
        /*040a*/ 	.short	(.L_182 - .L_181)
	.align		4
.L_181:
        /*040c*/ 	.word	index@(_ZN10layer_norm13ln_fwd_kernelINS_13Kernel_traitsIf6__halffS2_fjLj1024ELj1ELj4ELj1ELj16ENS_18Kernel_traits_baseILj1024EfS2_fS2_fjLj128EEEEELb0ELb1ELb0ELb0EEEvNS_9FwdParamsE)
        /*0410*/ 	.word	0x000000a2


	//----- nvinfo : EIATTR_FRAME_SIZE
	.align		4
.L_182:
        /*0414*/ 	.byte	0x04, 0x11
        /*0416*/ 	.short	(.L_184 - .L_183)
	.align		4
.L_183:
        /*0418*/ 	.word	index@(_ZN10layer_norm13ln_fwd_kernelINS_13Kernel_traitsIf6__halffS2_fjLj1024ELj1ELj4ELj1ELj16ENS_18Kernel_traits_baseILj1024EfS2_fS2_fjLj128EEEEELb0ELb1ELb0ELb0EEEvNS_9FwdParamsE)
        /*041c*/ 	.word	0x00000000


	//----- nvinfo : EIATTR_REGCOUNT
	.align		4
.L_184:
        /*0420*/ 	.byte	0x04, 0x2f
        /*0422*/ 	.short	(.L_186 - .L_185)
	.align		4
.L_185:
        /*0424*/ 	.word	index@(_ZN10layer_norm13ln_fwd_kernelINS_13Kernel_traitsIf6__halffS2_fjLj1024ELj1ELj4ELj1ELj16ENS_18Kernel_traits_baseILj1024EfS2_fS2_fjLj128EEEEELb0ELb0ELb1ELb1EEEvNS_9FwdParamsE)
        /*0428*/ 	.word	0x00000080


	//----- nvinfo : EIATTR_FRAME_SIZE
	.align		4
.L_186:
        /*042c*/ 	.byte	0x04, 0x11
        /*042e*/ 	.short	(.L_188 - .L_187)
	.align		4
.L_187:
        /*0430*/ 	.word	index@(_ZN10layer_norm13ln_fwd_kernelINS_13Kernel_traitsIf6__halffS2_fjLj1024ELj1ELj4ELj1ELj16ENS_18Kernel_traits_baseILj1024EfS2_fS2_fjLj128EEEEELb0ELb0ELb1ELb1EEEvNS_9FwdParamsE)
        /*0434*/ 	.word	0x00000000


	//----- nvinfo : EIATTR_REGCOUNT
	.align		4
.L_188:
        /*0438*/ 	.byte	0x04, 0x2f
        /*043a*/ 	.short	(.L_190 - .L_189)
	.align		4
.L_189:
        /*043c*/ 	.word	index@(_ZN10layer_norm13ln_fwd_kernelINS_13Kernel_traitsIf6__halffS2_fjLj1024ELj1ELj4ELj1ELj16ENS_18Kernel_traits_baseILj1024EfS2_fS2_fjLj128EEEEELb0ELb0ELb1ELb0EEEvNS_9FwdParamsE)
        /*0440*/ 	.word	0x0000007c


	//----- nvinfo : EIATTR_FRAME_SIZE
	.align		4
.L_190:
        /*0444*/ 	.byte	0x04, 0x11
        /*0446*/ 	.short	(.L_192 - .L_191)
	.align		4
.L_191:
        /*0448*/ 	.word	index@(_ZN10layer_norm13ln_fwd_kernelINS_13Kernel_traitsIf6__halffS2_fjLj1024ELj1ELj4ELj1ELj16ENS_18Kernel_traits_baseILj1024EfS2_fS2_fjLj128EEEEELb0ELb0ELb1ELb0EEEvNS_9FwdParamsE)
        /*044c*/ 	.word	0x00000000


	//----- nvinfo : EIATTR_REGCOUNT
	.align		4
.L_192:
        /*0450*/ 	.byte	0x04, 0x2f
        /*0452*/ 	.short	(.L_194 - .L_193)
	.align		4
.L_193:
        /*0454*/ 	.word	index@(_ZN10layer_norm13ln_fwd_kernelINS_13Kernel_traitsIf6__halffS2_fjLj1024ELj1ELj4ELj1ELj16ENS_18Kernel_traits_baseILj1024EfS2_fS2_fjLj128EEEEELb0ELb0ELb0ELb1EEEvNS_9FwdParamsE)
        /*0458*/ 	.word	0x00000080


	//----- nvinfo : EIATTR_FRAME_SIZE
	.align		4
.L_194:
        /*045c*/ 	.byte	0x04, 0x11
        /*045e*/ 	.short	(.L_196 - .L_195)
	.align		4
.L_195:
        /*0460*/ 	.word	index@(_ZN10layer_norm13ln_fwd_kernelINS_13Kernel_traitsIf6__halffS2_fjLj1024ELj1ELj4ELj1ELj16ENS_18Kernel_traits_baseILj1024EfS2_fS2_fjLj128EEEEELb0ELb0ELb0ELb1EEEvNS_9FwdParamsE)
        /*0464*/ 	.word	0x00000000


	//----- nvinfo : EIATTR_REGCOUNT
	.align		4
.L_196:
        /*0468*/ 	.byte	0x04, 0x2f
        /*046a*/ 	.short	(.L_198 - .L_197)
	.align		4
.L_197:
        /*046c*/ 	.word	index@(_ZN10layer_norm13ln_fwd_kernelINS_13Kernel_traitsIf6__halffS2_fjLj1024ELj1ELj4ELj1ELj16ENS_18Kernel_traits_baseILj1024EfS2_fS2_fjLj128EEEEELb0ELb0ELb0ELb0EEEvNS_9FwdParamsE)
        /*0470*/ 	.word	0x0000007c


	//----- nvinfo : EIATTR_FRAME_SIZE
	.align		4
.L_198:
        /*0474*/ 	.byte	0x04, 0x11
        /*0476*/ 	.short	(.L_200 - .L_199)
	.align		4
.L_199:
        /*0478*/ 	.word	index@(_ZN10layer_norm13ln_fwd_kernelINS_13Kernel_traitsIf6__halffS2_fjLj1024ELj1ELj4ELj1ELj16ENS_18Kernel_traits_baseILj1024EfS2_fS2_fjLj128EEEEELb0ELb0ELb0ELb0EEEvNS_9FwdParamsE)
        /*047c*/ 	.word	0x00000000


	//----- nvinfo : EIATTR_REGCOUNT
	.align		4
.L_200:
        /*0480*/ 	.byte	0x04, 0x2f
        /*0482*/ 	.short	(.L_202 - .L_201)
	.align		4
.L_201:
        /*0484*/ 	.word	index@(_ZN10layer_norm13ln_fwd_kernelINS_13Kernel_traitsI6__halfS2_fS2_fjLj1024ELj1ELj4ELj1ELj16ENS_18Kernel_traits_baseILj1024ES2_S2_fS2_fjLj128EEEEELb1ELb1ELb1ELb1EEEvNS_9FwdParamsE)
        /*0488*/ 	.word	0x0000009a


	//----- nvinfo : EIATTR_FRAME_SIZE
	.align		4
.L_202:
        /*048c*/ 	.byte	0x04, 0x11
        /*048e*/ 	.short	(.L_204 - .L_203)
	.align		4
.L_203:
        /*0490*/ 	.word	index@(_ZN10layer_norm13ln_fwd_kernelINS_13Kernel_traitsI6__halfS2_fS2_fjLj1024ELj1ELj4ELj1ELj16ENS_18Kernel_traits_baseILj1024ES2_S2_fS2_fjLj128EEEEELb1ELb1ELb1ELb1EEEvNS_9FwdParamsE)
        /*0494*/ 	.word	0x00000000


	//----- nvinfo : EIATTR_REGCOUNT
	.align		4
.L_204:
        /*0498*/ 	.byte	0x04, 0x2f
        /*049a*/ 	.short	(.L_206 - .L_205)
	.align		4
.L_205:
        /*049c*/ 	.word	index@(_ZN10layer_norm13ln_fwd_kernelINS_13Kernel_traitsI6__halfS2_fS2_fjLj1024ELj1ELj4ELj1ELj16ENS_18Kernel_traits_baseILj1024ES2_S2_fS2_fjLj128EEEEELb1ELb1ELb1ELb0EEEvNS_9FwdParamsE)
        /*04a0*/ 	.word	0x00000080


	//----- nvinfo : EIATTR_FRAME_SIZE
	.align		4
.L_206:
        /*04a4*/ 	.byte	0x04, 0x11
        /*04a6*/ 	.short	(.L_208 - .L_207)
	.align		4
.L_207:
        /*04a8*/ 	.word	index@(_ZN10layer_norm13ln_fwd_kernelINS_13Kernel_traitsI6__halfS2_fS2_fjLj1024ELj1ELj4ELj1ELj16ENS_18Kernel_traits_baseILj1024ES2_S2_fS2_fjLj128EEEEELb1ELb1ELb1ELb0EEEvNS_9FwdParamsE)
        /*04ac*/ 	.word	0x00000008


	//----- nvinfo : EIATTR_REGCOUNT
	.align		4
.L_208:
        /*04b0*/ 	.byte	0x04, 0x2f
        /*04b2*/ 	.short	(.L_210 - .L_209)
	.align		4
.L_209:
        /*04b4*/ 	.word	index@(_ZN10layer_norm13ln_fwd_kernelINS_13Kernel_traitsI6__halfS2_fS2_fjLj1024ELj1ELj4ELj1ELj16ENS_18Kernel_traits_baseILj1024ES2_S2_fS2_fjLj128EEEEELb1ELb1ELb0ELb1EEEvNS_9FwdParamsE)
        /*04b8*/ 	.word	0x00000080


	//----- nvinfo : EIATTR_FRAME_SIZE
	.align		4
.L_210:
        /*04bc*/ 	.byte	0x04, 0x11
        /*04be*/ 	.short	(.L_212 - .L_211)
	.align		4
.L_211:
        /*04c0*/ 	.word	index@(_ZN10layer_norm13ln_fwd_kernelINS_13Kernel_traitsI6__halfS2_fS2_fjLj1024ELj1ELj4ELj1ELj16ENS_18Kernel_traits_baseILj1024ES2_S2_fS2_fjLj128EEEEELb1ELb1ELb0ELb1EEEvNS_9FwdParamsE)
        /*04c4*/ 	.word	0x00000000


	//----- nvinfo : EIATTR_REGCOUNT
	.align		4
.L_212:
        /*04c8*/ 	.byte	0x04, 0x2f
        /*04ca*/ 	.short	(.L_214 - .L_213)
	.align		4
.L_213:
        /*04cc*/ 	.word	index@(_ZN10layer_norm13ln_fwd_kernelINS_13Kernel_traitsI6__halfS2_fS2_fjLj1024ELj1ELj4ELj1ELj16ENS_18Kernel_traits_baseILj1024ES2_S2_fS2_fjLj128EEEEELb1ELb1ELb0ELb0EEEvNS_9FwdParamsE)
        /*04d0*/ 	.word	0x0000007d


	//----- nvinfo : EIATTR_FRAME_SIZE
	.align		4
.L_214:
        /*04d4*/ 	.byte	0x04, 0x11
        /*04d6*/ 	.short	(.L_216 - .L_215)
	.align		4
.L_215:
        /*04d8*/ 	.word	index@(_ZN10layer_norm13ln_fwd_kernelINS_13Kernel_traitsI6__halfS2_fS2_fjLj1024ELj1ELj4ELj1ELj16ENS_18Kernel_traits_baseILj1024ES2_S2_fS2_fjLj128EEEEELb1ELb1ELb0ELb0EEEvNS_9FwdParamsE)
        /*04dc*/ 	.word	0x00000000


	//----- nvinfo : EIATTR_REGCOUNT
	.align		4
.L_216:
        /*04e0*/ 	.byte	0x04, 0x2f
        /*04e2*/ 	.short	(.L_218 - .L_217)
	.align		4
.L_217:
        /*04e4*/ 	.word	index@(_ZN10layer_norm13ln_fwd_kernelINS_13Kernel_traitsI6__halfS2_fS2_fjLj1024ELj1ELj4ELj1ELj16ENS_18Kernel_traits_baseILj1024ES2_S2_fS2_fjLj128EEEEELb1ELb0ELb1ELb1EEEvNS_9FwdParamsE)
        /*04e8*/ 	.word	0x0000007f


	//----- nvinfo : EIATTR_FRAME_SIZE
	.align		4
.L_218:
        /*04ec*/ 	.byte	0x04, 0x11
        /*04ee*/ 	.short	(.L_220 - .L_219)
	.align		4
.L_219:
        /*04f0*/ 	.word	index@(_ZN10layer_norm13ln_fwd_kernelINS_13Kernel_traitsI6__halfS2_fS2_fjLj1024ELj1ELj4ELj1ELj16ENS_18Kernel_traits_baseILj1024ES2_S2_fS2_fjLj128EEEEELb1ELb0ELb1ELb1EEEvNS_9FwdParamsE)
        /*04f4*/ 	.word	0x00000000


	//----- nvinfo : EIATTR_REGCOUNT
	.align		4
.L_220:
        /*04f8*/ 	.byte	0x04, 0x2f
        /*04fa*/ 	.short	(.L_222 - .L_221)
	.align		4
.L_221:
        /*04fc*/ 	.word	index@(_ZN10layer_norm13ln_fwd_kernelINS_13Kernel_traitsI6__halfS2_fS2_fjLj1024ELj1ELj4ELj1ELj16ENS_18Kernel_traits_baseILj1024ES2_S2_fS2_fjLj128EEEEELb1ELb0ELb1ELb0EEEvNS_9FwdParamsE)
        /*0500*/ 	.word	0x00000073


	//----- nvinfo : EIATTR_FRAME_SIZE
	.align		4
.L_222:
        /*0504*/ 	.byte	0x04, 0x11
        /*0506*/ 	.short	(.L_224 - .L_223)
	.align		4
.L_223:
        /*0508*/ 	.word	index@(_ZN10layer_norm13ln_fwd_kernelINS_13Kernel_traitsI6__halfS2_fS2_fjLj1024ELj1ELj4ELj1ELj16ENS_18Kernel_traits_baseILj1024ES2_S2_fS2_fjLj128EEEEELb1ELb0ELb1ELb0EEEvNS_9FwdParamsE)
        /*050c*/ 	.word	0x00000000


	//----- nvinfo : EIATTR_REGCOUNT
	.align		4
.L_224:
        /*0510*/ 	.byte	0x04, 0x2f
        /*0512*/ 	.short	(.L_226 - .L_225)
	.align		4
.L_225:
        /*0514*/ 	.word	index@(_ZN10layer_norm13ln_fwd_kernelINS_13Kernel_traitsI6__halfS2_fS2_fjLj1024ELj1ELj4ELj1ELj16ENS_18Kernel_traits_baseILj1024ES2_S2_fS2_fjLj128EEEEELb1ELb0ELb0ELb1EEEvNS_9FwdParamsE)
        /*0518*/ 	.word	0x0000007e


	//----- nvinfo : EIATTR_FRAME_SIZE
	.align		4
.L_226:
        /*051c*/ 	.byte	0x04, 0x11
        /*051e*/ 	.short	(.L_228 - .L_227)
	.align		4
.L_227:
        /*0520*/ 	.word	index@(_ZN10layer_norm13ln_fwd_kernelINS_13Kernel_traitsI6__halfS2_fS2_fjLj1024ELj1ELj4ELj1ELj16ENS_18Kernel_traits_baseILj1024ES2_S2_fS2_fjLj128EEEEELb1ELb0ELb0ELb1EEEvNS_9FwdParamsE)
        /*0524*/ 	.word	0x00000000


	//----- nvinfo : EIATTR_REGCOUNT
	.align		4
.L_228:
        /*0528*/ 	.byte	0x04, 0x2f
        /*052a*/ 	.short	(.L_230 - .L_229)
	.align		4
.L_229:
        /*052c*/ 	.word	index@(_ZN10layer_norm13ln_fwd_kernelINS_13Kernel_traitsI6__halfS2_fS2_fjLj1024ELj1ELj4ELj1ELj16ENS_18Kernel_traits_baseILj1024ES2_S2_fS2_fjLj128EEEEELb1ELb0ELb0ELb0EEEvNS_9FwdParamsE)
        /*0530*/ 	.word	0x00000060


	//----- nvinfo : EIATTR_FRAME_SIZE
	.align		4
.L_230:
        /*0534*/ 	.byte	0x04, 0x11
        /*0536*/ 	.short	(.L_232 - .L_231)
	.align		4
.L_231:
        /*0538*/ 	.word	index@(_ZN10layer_norm13ln_fwd_kernelINS_13Kernel_traitsI6__halfS2_fS2_fjLj1024ELj1ELj4ELj1ELj16ENS_18Kernel_traits_baseILj1024ES2_S2_fS2_fjLj128EEEEELb1ELb0ELb0ELb0EEEvNS_9FwdParamsE)
        /*053c*/ 	.word	0x00000000


	//----- nvinfo : EIATTR_REGCOUNT
	.align		4
.L_232:
        /*0540*/ 	.byte	0x04, 0x2f
        /*0542*/ 	.short	(.L_234 - .L_233)
	.align		4
.L_233:
        /*0544*/ 	.word	index@(_ZN10layer_norm13ln_fwd_kernelINS_13Kernel_traitsI6__halfS2_fS2_fjLj1024ELj1ELj4ELj1ELj16ENS_18Kernel_traits_baseILj1024ES2_S2_fS2_fjLj128EEEEELb0ELb1ELb1ELb1EEEvNS_9FwdParamsE)
        /*0548*/ 	.word	0x0000007f


	//----- nvinfo : EIATTR_FRAME_SIZE
	.align		4
.L_234:
        /*054c*/ 	.byte	0x04, 0x11
        /*054e*/ 	.short	(.L_236 - .L_235)
	.align		4
.L_235:
        /*0550*/ 	.word	index@(_ZN10layer_norm13ln_fwd_kernelINS_13Kernel_traitsI6__halfS2_fS2_fjLj1024ELj1ELj4ELj1ELj16ENS_18Kernel_traits_baseILj1024ES2_S2_fS2_fjLj128EEEEELb0ELb1ELb1ELb1EEEvNS_9FwdParamsE)
        /*0554*/ 	.word	0x00000000


	//----- nvinfo : EIATTR_REGCOUNT
	.align		4
.L_236:
        /*0558*/ 	.byte	0x04, 0x2f
        /*055a*/ 	.short	(.L_238 - .L_237)
	.align		4
.L_237:
        /*055c*/ 	.word	index@(_ZN10layer_norm13ln_fwd_kernelINS_13Kernel_traitsI6__halfS2_fS2_fjLj1024ELj1ELj4ELj1ELj16ENS_18Kernel_traits_baseILj1024ES2_S2_fS2_fjLj128EEEEELb0ELb1ELb1ELb0EEEvNS_9FwdParamsE)
        /*0560*/ 	.word	0x00000079


	//----- nvinfo : EIATTR_FRAME_SIZE
	.align		4
.L_238:
        /*0564*/ 	.byte	0x04, 0x11
        /*0566*/ 	.short	(.L_240 - .L_239)
	.align		4
.L_239:
        /*0568*/ 	.word	index@(_ZN10layer_norm13ln_fwd_kernelINS_13Kernel_traitsI6__halfS2_fS2_fjLj1024ELj1ELj4ELj1ELj16ENS_18Kernel_traits_baseILj1024ES2_S2_fS2_fjLj128EEEEELb0ELb1ELb1ELb0EEEvNS_9FwdParamsE)
        /*056c*/ 	.word	0x00000000


	//----- nvinfo : EIATTR_REGCOUNT
	.align		4
.L_240:
        /*0570*/ 	.byte	0x04, 0x2f
        /*0572*/ 	.short	(.L_242 - .L_241)
	.align		4
.L_241:
        /*0574*/ 	.word	index@(_ZN10layer_norm13ln_fwd_kernelINS_13Kernel_traitsI6__halfS2_fS2_fjLj1024ELj1ELj4ELj1ELj16ENS_18Kernel_traits_baseILj1024ES2_S2_fS2_fjLj128EEEEELb0ELb1ELb0ELb1EEEvNS_9FwdParamsE)
        /*0578*/ 	.word	0x0000007f


	//----- nvinfo : EIATTR_FRAME_SIZE
	.align		4
.L_242:
        /*057c*/ 	.byte	0x04, 0x11
        /*057e*/ 	.short	(.L_244 - .L_243)
	.align		4
.L_243:
        /*0580*/ 	.word	index@(_ZN10layer_norm13ln_fwd_kernelINS_13Kernel_traitsI6__halfS2_fS2_fjLj1024ELj1ELj4ELj1ELj16ENS_18Kernel_traits_baseILj1024ES2_S2_fS2_fjLj128EEEEELb0ELb1ELb0ELb1EEEvNS_9FwdParamsE)
        /*0584*/ 	.word	0x00000000


	//----- nvinfo : EIATTR_REGCOUNT
	.align		4
.L_244:
        /*0588*/ 	.byte	0x04, 0x2f
        /*058a*/ 	.short	(.L_246 - .L_245)
	.align		4
.L_245:
        /*058c*/ 	.word	index@(_ZN10layer_norm13ln_fwd_kernelINS_13Kernel_traitsI6__halfS2_fS2_fjLj1024ELj1ELj4ELj1ELj16ENS_18Kernel_traits_baseILj1024ES2_S2_fS2_fjLj128EEEEELb0ELb1ELb0ELb0EEEvNS_9FwdParamsE)
        /*0590*/ 	.word	0x00000078


	//----- nvinfo : EIATTR_FRAME_SIZE
	.align		4
.L_246:
        /*0594*/ 	.byte	0x04, 0x11
        /*0596*/ 	.short	(.L_248 - .L_247)
	.align		4
.L_247:
        /*0598*/ 	.word	index@(_ZN10layer_norm13ln_fwd_kernelINS_13Kernel_traitsI6__halfS2_fS2_fjLj1024ELj1ELj4ELj1ELj16ENS_18Kernel_traits_baseILj1024ES2_S2_fS2_fjLj128EEEEELb0ELb1ELb0ELb0EEEvNS_9FwdParamsE)
        /*059c*/ 	.word	0x00000000


	//----- nvinfo : EIATTR_REGCOUNT
	.align		4
.L_248:
        /*05a0*/ 	.byte	0x04, 0x2f
        /*05a2*/ 	.short	(.L_250 - .L_249)
	.align		4
.L_249:
        /*05a4*/ 	.word	index@(_ZN10layer_norm13ln_fwd_kernelINS_13Kernel_traitsI6__halfS2_fS2_fjLj1024ELj1ELj4ELj1ELj16ENS_18Kernel_traits_baseILj1024ES2_S2_fS2_fjLj128EEEEELb0ELb0ELb1ELb1EEEvNS_9FwdParamsE)
        /*05a8*/ 	.word	0x00000060


	//----- nvinfo : EIATTR_FRAME_SIZE
	.align		4
.L_250:
        /*05ac*/ 	.byte	0x04, 0x11
        /*05ae*/ 	.short	(.L_252 - .L_251)
	.align		4
.L_251:
        /*05b0*/ 	.word	index@(_ZN10layer_norm13ln_fwd_kernelINS_13Kernel_traitsI6__halfS2_fS2_fjLj1024ELj1ELj4ELj1ELj16ENS_18Kernel_traits_baseILj1024ES2_S2_fS2_fjLj128EEEEELb0ELb0ELb1ELb1EEEvNS_9FwdParamsE)
        /*05b4*/ 	.word	0x00000000


	//----- nvinfo : EIATTR_REGCOUNT
	.align		4
.L_252:
        /*05b8*/ 	.byte	0x04, 0x2f
        /*05ba*/ 	.short	(.L_254 - .L_253)
	.align		4
.L_253:
        /*05bc*/ 	.word	index@(_ZN10layer_norm13ln_fwd_kernelINS_13Kernel_traitsI6__halfS2_fS2_fjLj1024ELj1ELj4ELj1ELj16ENS_18Kernel_traits_baseILj1024ES2_S2_fS2_fjLj128EEEEELb0ELb0ELb1ELb0EEEvNS_9FwdParamsE)
        /*05c0*/ 	.word	0x0000005b


	//----- nvinfo : EIATTR_FRAME_SIZE
	.align		4
.L_254:
        /*05c4*/ 	.byte	0x04, 0x11
        /*05c6*/ 	.short	(.L_256 - .L_255)
	.align		4
.L_255:
        /*05c8*/ 	.word	index@(_ZN10layer_norm13ln_fwd_kernelINS_13Kernel_traitsI6__halfS2_fS2_fjLj1024ELj1ELj4ELj1ELj16ENS_18Kernel_traits_baseILj1024ES2_S2_fS2_fjLj128EEEEELb0ELb0ELb1ELb0EEEvNS_9FwdParamsE)
        /*05cc*/ 	.word	0x00000000


	//----- nvinfo : EIATTR_REGCOUNT
	.align		4
.L_256:
        /*05d0*/ 	.byte	0x04, 0x2f
        /*05d2*/ 	.short	(.L_258 - .L_257)
	.align		4
.L_257:
        /*05d4*/ 	.word	index@(_ZN10layer_norm13ln_fwd_kernelINS_13Kernel_traitsI6__halfS2_fS2_fjLj1024ELj1ELj4ELj1ELj16ENS_18Kernel_traits_baseILj1024ES2_S2_fS2_fjLj128EEEEELb0ELb0ELb0ELb1EEEvNS_9FwdParamsE)
        /*05d8*/ 	.word	0x00000060


	//----- nvinfo : EIATTR_FRAME_SIZE
	.align		4
.L_258:
        /*05dc*/ 	.byte	0x04, 0x11
        /*05de*/ 	.short	(.L_260 - .L_259)
	.align		4
.L_259:
        /*05e0*/ 	.word	index@(_ZN10layer_norm13ln_fwd_kernelINS_13Kernel_traitsI6__halfS2_fS2_fjLj1024ELj1ELj4ELj1ELj16ENS_18Kernel_traits_baseILj1024ES2_S2_fS2_fjLj128EEEEELb0ELb0ELb0ELb1EEEvNS_9FwdParamsE)
        /*05e4*/ 	.word	0x00000000


	//----- nvinfo : EIATTR_REGCOUNT
	.align		4
.L_260:
        /*05e8*/ 	.byte	0x04, 0x2f
        /*05ea*/ 	.short	(.L_262 - .L_261)
	.align		4
.L_261:
        /*05ec*/ 	.word	index@(_ZN10layer_norm13ln_fwd_kernelINS_13Kernel_traitsI6__halfS2_fS2_fjLj1024ELj1ELj4ELj1ELj16ENS_18Kernel_traits_baseILj1024ES2_S2_fS2_fjLj128EEEEELb0ELb0ELb0ELb0EEEvNS_9FwdParamsE)
        /*05f0*/ 	.word	0x0000005d


	//----- nvinfo : EIATTR_FRAME_SIZE
	.align		4
.L_262:
        /*05f4*/ 	.byte	0x04, 0x11
        /*05f6*/ 	.short	(.L_264 - .L_263)
	.align		4
.L_263:
        /*05f8*/ 	.word	index@(_ZN10layer_norm13ln_fwd_kernelINS_13Kernel_traitsI6__halfS2_fS2_fjLj1024ELj1ELj4ELj1ELj16ENS_18Kernel_traits_baseILj1024ES2_S2_fS2_fjLj128EEEEELb0ELb0ELb0ELb0EEEvNS_9FwdParamsE)
        /*05fc*/ 	.word	0x00000000


	//----- nvinfo : EIATTR_REGCOUNT
	.align		4
.L_264:
        /*0600*/ 	.byte	0x04, 0x2f
        /*0602*/ 	.short	(.L_266 - .L_265)
	.align		4
.L_265:
        /*0604*/ 	.word	index@(_ZN10layer_norm13ln_fwd_kernelINS_13Kernel_traitsIf6__halfS2_S2_fjLj1024ELj1ELj4ELj1ELj16ENS_18Kernel_traits_baseILj1024EfS2_S2_S2_fjLj128EEEEELb1ELb1ELb1ELb1EEEvNS_9FwdParamsE)
        /*0608*/ 	.word	0x000000c4


	//----- nvinfo : EIATTR_FRAME_SIZE
	.align		4
.L_266:
        /*060c*/ 	.byte	0x04, 0x11
        /*060e*/ 	.short	(.L_268 - .L_267)
	.align		4
.L_267:
        /*0610*/ 	.word	index@(_ZN10layer_norm13ln_fwd_kernelINS_13Kernel_traitsIf6__halfS2_S2_fjLj1024ELj1ELj4ELj1ELj16ENS_18Kernel_traits_baseILj1024EfS2_S2_S2_fjLj128EEEEELb1ELb1ELb1ELb1EEEvNS_9FwdParamsE)
        /*0614*/ 	.word	0x00000000


	//----- nvinfo : EIATTR_REGCOUNT
	.align		4
.L_268:
        /*0618*/ 	.byte	0x04, 0x2f
        /*061a*/ 	.short	(.L_270 - .L_269)
	.align		4
.L_269:
        /*061c*/ 	.word	index@(_ZN10layer_norm13ln_fwd_kernelINS_13Kernel_traitsIf6__halfS2_S2_fjLj1024ELj1ELj4ELj1ELj16ENS_18Kernel_traits_baseILj1024EfS2_S2_S2_fjLj128EEEEELb1ELb1ELb1ELb0EEEvNS_9FwdParamsE)
        /*0620*/ 	.word	0x000000b8


	//----- nvinfo : EIATTR_FRAME_SIZE
	.align		4
.L_270:
        /*0624*/ 	.byte	0x04, 0x11
        /*0626*/ 	.short	(.L_272 - .L_271)
	.align		4
.L_271:
        /*0628*/ 	.word	index@(_ZN10layer_norm13ln_fwd_kernelINS_13Kernel_traitsIf6__halfS2_S2_fjLj1024ELj1ELj4ELj1ELj16ENS_18Kernel_traits_baseILj1024EfS2_S2_S2_fjLj128EEEEELb1ELb1ELb1ELb0EEEvNS_9FwdParamsE)
        /*062c*/ 	.word	0x00000000


	//----- nvinfo : EIATTR_REGCOUNT
	.align		4
.L_272:
        /*0630*/ 	.byte	0x04, 0x2f
        /*0632*/ 	.short	(.L_274 - .L_273)
	.align		4
.L_273:
        /*0634*/ 	.word	index@(_ZN10layer_norm13ln_fwd_kernelINS_13Kernel_traitsIf6__halfS2_S2_fjLj1024ELj1ELj4ELj1ELj16ENS_18Kernel_traits_baseILj1024EfS2_S2_S2_fjLj128EEEEELb1ELb1ELb0ELb1EEEvNS_9FwdParamsE)
        /*0638*/ 	.word	0x000000c9


	//----- nvinfo : EIATTR_FRAME_SIZE
	.align		4
.L_274:
        /*063c*/ 	.byte	0x04, 0x11
        /*063e*/ 	.short	(.L_276 - .L_275)
	.align		4
.L_275:
        /*0640*/ 	.word	index@(_ZN10layer_norm13ln_fwd_kernelINS_13Kernel_traitsIf6__halfS2_S2_fjLj1024ELj1ELj4ELj1ELj16ENS_18Kernel_traits_baseILj1024EfS2_S2_S2_fjLj128EEEEELb1ELb1ELb0ELb1EEEvNS_9FwdParamsE)
        /*0644*/ 	.word	0x00000000


	//----- nvinfo : EIATTR_REGCOUNT
	.align		4
.L_276:
        /*0648*/ 	.byte	0x04, 0x2f
        /*064a*/ 	.short	(.L_278 - .L_277)
	.align		4
.L_277:
        /*064c*/ 	.word	index@(_ZN10layer_norm13ln_fwd_kernelINS_13Kernel_traitsIf6__halfS2_S2_fjLj1024ELj1ELj4ELj1ELj16ENS_18Kernel_traits_baseILj1024EfS2_S2_S2_fjLj128EEEEELb1ELb1ELb0ELb0EEEvNS_9FwdParamsE)
        /*0650*/ 	.word	0x000000a6


	//----- nvinfo : EIATTR_FRAME_SIZE
	.align		4
.L_278:
        /*0654*/ 	.byte	0x04, 0x11
        /*0656*/ 	.short	(.L_280 - .L_279)
	.align		4
.L_279:
        /*0658*/ 	.word	index@(_ZN10layer_norm13ln_fwd_kernelINS_13Kernel_traitsIf6__halfS2_S2_fjLj1024ELj1ELj4ELj1ELj16ENS_18Kernel_traits_baseILj1024EfS2_S2_S2_fjLj128EEEEELb1ELb1ELb0ELb0EEEvNS_9FwdParamsE)
        /*065c*/ 	.word	0x00000000


	//----- nvinfo : EIATTR_REGCOUNT
	.align		4
.L_280:
        /*0660*/ 	.byte	0x04, 0x2f
        /*0662*/ 	.short	(.L_282 - .L_281)
	.align		4
.L_281:
        /*0664*/ 	.word	index@(_ZN10layer_norm13ln_fwd_kernelINS_13Kernel_traitsIf6__halfS2_S2_fjLj1024ELj1ELj4ELj1ELj16ENS_18Kernel_traits_baseILj1024EfS2_S2_S2_fjLj128EEEEELb1ELb0ELb1ELb1EEEvNS_9FwdParamsE)
        /*0668*/ 	.word	0x000000a7


	//----- nvinfo : EIATTR_FRAME_SIZE
	.align		4
.L_282:
        /*066c*/ 	.byte	0x04, 0x11
        /*066e*/ 	.short	(.L_284 - .L_283)
	.align		4
.L_283:
        /*0670*/ 	.word	index@(_ZN10layer_norm13ln_fwd_kernelINS_13Kernel_traitsIf6__halfS2_S2_fjLj1024ELj1ELj4ELj1ELj16ENS_18Kernel_traits_baseILj1024EfS2_S2_S2_fjLj128EEEEELb1ELb0ELb1ELb1EEEvNS_9FwdParamsE)
        /*0674*/ 	.word	0x00000000


	//----- nvinfo : EIATTR_REGCOUNT
	.align		4
.L_284:
        /*0678*/ 	.byte	0x04, 0x2f
        /*067a*/ 	.short	(.L_286 - .L_285)
	.align		4
.L_285:
        /*067c*/ 	.word	index@(_ZN10layer_norm13ln_fwd_kernelINS_13Kernel_traitsIf6__halfS2_S2_fjLj1024ELj1ELj4ELj1ELj16ENS_18Kernel_traits_baseILj1024EfS2_S2_S2_fjLj128EEEEELb1ELb0ELb1ELb0EEEvNS_9FwdParamsE)
        /*0680*/ 	.word	0x00000090


	//----- nvinfo : EIATTR_FRAME_SIZE
	.align		4
.L_286:
        /*0684*/ 	.byte	0x04, 0x11
        /*0686*/ 	.short	(.L_288 - .L_287)
	.align		4
.L_287:
        /*0688*/ 	.word	index@(_ZN10layer_norm13ln_fwd_kernelINS_13Kernel_traitsIf6__halfS2_S2_fjLj1024ELj1ELj4ELj1ELj16ENS_18Kernel_traits_baseILj1024EfS2_S2_S2_fjLj128EEEEELb1ELb0ELb1ELb0EEEvNS_9FwdParamsE)
        /*068c*/ 	.word	0x00000000


	//----- nvinfo : EIATTR_REGCOUNT
	.align		4
.L_288:
        /*0690*/ 	.byte	0x04, 0x2f
        /*0692*/ 	.short	(.L_290 - .L_289)
	.align		4
.L_289:
        /*0694*/ 	.word	index@(_ZN10layer_norm13ln_fwd_kernelINS_13Kernel_traitsIf6__halfS2_S2_fjLj1024ELj1ELj4ELj1ELj16ENS_18Kernel_traits_baseILj1024EfS2_S2_S2_fjLj128EEEEELb1ELb0ELb0ELb1EEEvNS_9FwdParamsE)
        /*0698*/ 	.word	0x0000009d


	//----- nvinfo : EIATTR_FRAME_SIZE
	.align		4
.L_290:
        /*069c*/ 	.byte	0x04, 0x11
        /*069e*/ 	.short	(.L_292 - .L_291)
	.align		4
.L_291:
        /*06a0*/ 	.word	index@(_ZN10layer_norm13ln_fwd_kernelINS_13Kernel_traitsIf6__halfS2_S2_fjLj1024ELj1ELj4ELj1ELj16ENS_18Kernel_traits_baseILj1024EfS2_S2_S2_fjLj128EEEEELb1ELb0ELb0ELb1EEEvNS_9FwdParamsE)
        /*06a4*/ 	.word	0x00000000


	//----- nvinfo : EIATTR_REGCOUNT
	.align		4
.L_292:
        /*06a8*/ 	.byte	0x04, 0x2f
        /*06aa*/ 	.short	(.L_294 - .L_293)
	.align		4
.L_293:
        /*06ac*/ 	.word	index@(_ZN10layer_norm13ln_fwd_kernelINS_13Kernel_traitsIf6__halfS2_S2_fjLj1024ELj1ELj4ELj1ELj16ENS_18Kernel_traits_baseILj1024EfS2_S2_S2_fjLj128EEEEELb1ELb0ELb0ELb0EEEvNS_9FwdParamsE)
        /*06b0*/ 	.word	0x00000080


	//----- nvinfo : EIATTR_FRAME_SIZE
	.align		4
.L_294:
        /*06b4*/ 	.byte	0x04, 0x11
        /*06b6*/ 	.short	(.L_296 - .L_295)
	.align		4
.L_295:
        /*06b8*/ 	.word	index@(_ZN10layer_norm13ln_fwd_kernelINS_13Kernel_traitsIf6__halfS2_S2_fjLj1024ELj1ELj4ELj1ELj16ENS_18Kernel_traits_baseILj1024EfS2_S2_S2_fjLj128EEEEELb1ELb0ELb0ELb0EEEvNS_9FwdParamsE)
        /*06bc*/ 	.word	0x00000000


	//----- nvinfo : EIATTR_REGCOUNT
	.align		4
.L_296:
        /*06c0*/ 	.byte	0x04, 0x2f
        /*06c2*/ 	.short	(.L_298 - .L_297)
	.align		4
.L_297:
        /*06c4*/ 	.word	index@(_ZN10layer_norm13ln_fwd_kernelINS_13Kernel_traitsIf6__halfS2_S2_fjLj1024ELj1ELj4ELj1ELj16ENS_18Kernel_traits_baseILj1024EfS2_S2_S2_fjLj128EEEEELb0ELb1ELb1ELb1EEEvNS_9FwdParamsE)
        /*06c8*/ 	.word	0x000000a7


	//----- nvinfo : EIATTR_FRAME_SIZE
	.align		4
.L_298:
        /*06cc*/ 	.byte	0x04, 0x11
        /*06ce*/ 	.short	(.L_300 - .L_299)
	.align		4
.L_299:
        /*06d0*/ 	.word	index@(_ZN10layer_norm13ln_fwd_kernelINS_13Kernel_traitsIf6__halfS2_S2_fjLj1024ELj1ELj4ELj1ELj16ENS_18Kernel_traits_baseILj1024EfS2_S2_S2_fjLj128EEEEELb0ELb1ELb1ELb1EEEvNS_9FwdParamsE)
        /*06d4*/ 	.word	0x00000000


	//----- nvinfo : EIATTR_REGCOUNT
	.align		4
.L_300:
        /*06d8*/ 	.byte	0x04, 0x2f
        /*06da*/ 	.short	(.L_302 - .L_301)
	.align		4
.L_301:
        /*06dc*/ 	.word	index@(_ZN10layer_norm13ln_fwd_kernelINS_13Kernel_traitsIf6__halfS2_S2_fjLj1024ELj1ELj4ELj1ELj16ENS_18Kernel_traits_baseILj1024EfS2_S2_S2_fjLj128EEEEELb0ELb1ELb1ELb0EEEvNS_9FwdParamsE)
        /*06e0*/ 	.word	0x0000009f


	//----- nvinfo : EIATTR_FRAME_SIZE
	.align		4
.L_302:
        /*06e4*/ 	.byte	0x04, 0x11
        /*06e6*/ 	.short	(.L_304 - .L_303)
	.align		4
.L_303:
        /*06e8*/ 	.word	index@(_ZN10layer_norm13ln_fwd_kernelINS_13Kernel_traitsIf6__halfS2_S2_fjLj1024ELj1ELj4ELj1ELj16ENS_18Kernel_traits_baseILj1024EfS2_S2_S2_fjLj128EEEEELb0ELb1ELb1ELb0EEEvNS_9FwdParamsE)
        /*06ec*/ 	.word	0x00000000


	//----- nvinfo : EIATTR_REGCOUNT
	.align		4
.L_304:
        /*06f0*/ 	.byte	0x04, 0x2f
        /*06f2*/ 	.short	(.L_306 - .L_305)
	.align		4
.L_305:
        /*06f4*/ 	.word	index@(_ZN10layer_norm13ln_fwd_kernelINS_13Kernel_traitsIf6__halfS2_S2_fjLj1024ELj1ELj4ELj1ELj16ENS_18Kernel_traits_baseILj1024EfS2_S2_S2_fjLj128EEEEELb0ELb1ELb0ELb1EEEvNS_9FwdParamsE)
        /*06f8*/ 	.word	0x000000a8


	//----- nvinfo : EIATTR_FRAME_SIZE
	.align		4
.L_306:
        /*06fc*/ 	.byte	0x04, 0x11
        /*06fe*/ 	.short	(.L_308 - .L_307)
	.align		4
.L_307:
        /*0700*/ 	.word	index@(_ZN10layer_norm13ln_fwd_kernelINS_13Kernel_traitsIf6__halfS2_S2_fjLj1024ELj1ELj4ELj1ELj16ENS_18Kernel_traits_baseILj1024EfS2_S2_S2_fjLj128EEEEELb0ELb1ELb0ELb1EEEvNS_9FwdParamsE)
        /*0704*/ 	.word	0x00000000


	//----- nvinfo : EIATTR_REGCOUNT
	.align		4
.L_308:
        /*0708*/ 	.byte	0x04, 0x2f
        /*070a*/ 	.short	(.L_310 - .L_309)
	.align		4
.L_309:
        /*070c*/ 	.word	index@(_ZN10layer_norm13ln_fwd_kernelINS_13Kernel_traitsIf6__halfS2_S2_fjLj1024ELj1ELj4ELj1ELj16ENS_18Kernel_traits_baseILj1024EfS2_S2_S2_fjLj128EEEEELb0ELb1ELb0ELb0EEEvNS_9FwdParamsE)
        /*0710*/ 	.word	0x0000009f


	//----- nvinfo : EIATTR_FRAME_SIZE
	.align		4
.L_310:
        /*0714*/ 	.byte	0x04, 0x11
        /*0716*/ 	.short	(.L_312 - .L_311)
	.align		4
.L_311:
        /*0718*/ 	.word	index@(_ZN10layer_norm13ln_fwd_kernelINS_13Kernel_traitsIf6__halfS2_S2_fjLj1024ELj1ELj4ELj1ELj16ENS_18Kernel_traits_baseILj1024EfS2_S2_S2_fjLj128EEEEELb0ELb1ELb0ELb0EEEvNS_9FwdParamsE)
        /*071c*/ 	.word	0x00000000


	//----- nvinfo : EIATTR_REGCOUNT
	.align		4
.L_312:
        /*0720*/ 	.byte	0x04, 0x2f
        /*0722*/ 	.short	(.L_314 - .L_313)
	.align		4
.L_313:
        /*0724*/ 	.word	index@(_ZN10layer_norm13ln_fwd_kernelINS_13Kernel_traitsIf6__halfS2_S2_fjLj1024ELj1ELj4ELj1ELj16ENS_18Kernel_traits_baseILj1024EfS2_S2_S2_fjLj128EEEEELb0ELb0ELb1ELb1EEEvNS_9FwdParamsE)
        /*0728*/ 	.word	0x0000007f


	//----- nvinfo : EIATTR_FRAME_SIZE
	.align		4
.L_314:
        /*072c*/ 	.byte	0x04, 0x11
        /*072e*/ 	.short	(.L_316 - .L_315)
	.align		4
.L_315:
        /*0730*/ 	.word	index@(_ZN10layer_norm13ln_fwd_kernelINS_13Kernel_traitsIf6__halfS2_S2_fjLj1024ELj1ELj4ELj1ELj16ENS_18Kernel_traits_baseILj1024EfS2_S2_S2_fjLj128EEEEELb0ELb0ELb1ELb1EEEvNS_9FwdParamsE)
        /*0734*/ 	.word	0x00000000


	//----- nvinfo : EIATTR_REGCOUNT
	.align		4
.L_316:
        /*0738*/ 	.byte	0x04, 0x2f
        /*073a*/ 	.short	(.L_318 - .L_317)
	.align		4
.L_317:
        /*073c*/ 	.word	index@(_ZN10layer_norm13ln_fwd_kernelINS_13Kernel_traitsIf6__halfS2_S2_fjLj1024ELj1ELj4ELj1ELj16ENS_18Kernel_traits_baseILj1024EfS2_S2_S2_fjLj128EEEEELb0ELb0ELb1ELb0EEEvNS_9FwdParamsE)
        /*0740*/ 	.word	0x0000007e


	//----- nvinfo : EIATTR_FRAME_SIZE
	.align		4
.L_318:
        /*0744*/ 	.byte	0x04, 0x11
        /*0746*/ 	.short	(.L_320 - .L_319)
	.align		4
.L_319:
        /*0748*/ 	.word	index@(_ZN10layer_norm13ln_fwd_kernelINS_13Kernel_traitsIf6__halfS2_S2_fjLj1024ELj1ELj4ELj1ELj16ENS_18Kernel_traits_baseILj1024EfS2_S2_S2_fjLj128EEEEELb0ELb0ELb1ELb0EEEvNS_9FwdParamsE)
        /*074c*/ 	.word	0x00000000


	//----- nvinfo : EIATTR_REGCOUNT
	.align		4
.L_320:
        /*0750*/ 	.byte	0x04, 0x2f
        /*0752*/ 	.short	(.L_322 - .L_321)
	.align		4
.L_321:
        /*0754*/ 	.word	index@(_ZN10layer_norm13ln_fwd_kernelINS_13Kernel_traitsIf6__halfS2_S2_fjLj1024ELj1ELj4ELj1ELj16ENS_18Kernel_traits_baseILj1024EfS2_S2_S2_fjLj128EEEEELb0ELb0ELb0ELb1EEEvNS_9FwdParamsE)
        /*0758*/ 	.word	0x0000007b


	//----- nvinfo : EIATTR_FRAME_SIZE
	.align		4
.L_322:
        /*075c*/ 	.byte	0x04, 0x11
        /*075e*/ 	.short	(.L_324 - .L_323)
	.align		4
.L_323:
        /*0760*/ 	.word	index@(_ZN10layer_norm13ln_fwd_kernelINS_13Kernel_traitsIf6__halfS2_S2_fjLj1024ELj1ELj4ELj1ELj16ENS_18Kernel_traits_baseILj1024EfS2_S2_S2_fjLj128EEEEELb0ELb0ELb0ELb1EEEvNS_9FwdParamsE)
        /*0764*/ 	.word	0x00000000


	//----- nvinfo : EIATTR_REGCOUNT
	.align		4
.L_324:
        /*0768*/ 	.byte	0x04, 0x2f
        /*076a*/ 	.short	(.L_326 - .L_325)
	.align		4
.L_325:
        /*076c*/ 	.word	index@(_ZN10layer_norm13ln_fwd_kernelINS_13Kernel_traitsIf6__halfS2_S2_fjLj1024ELj1ELj4ELj1ELj16ENS_18Kernel_traits_baseILj1024EfS2_S2_S2_fjLj128EEEEELb0ELb0ELb0ELb0EEEvNS_9FwdParamsE)
        /*0770*/ 	.word	0x0000007c


	//----- nvinfo : EIATTR_FRAME_SIZE
	.align		4
.L_326:
        /*0774*/ 	.byte	0x04, 0x11
        /*0776*/ 	.short	(.L_328 - .L_327)
	.align		4
.L_327:
        /*0778*/ 	.word	index@(_ZN10layer_norm13ln_fwd_kernelINS_13Kernel_traitsIf6__halfS2_S2_fjLj1024ELj1ELj4ELj1ELj16ENS_18Kernel_traits_baseILj1024EfS2_S2_S2_fjLj128EEEEELb0ELb0ELb0ELb0EEEvNS_9FwdParamsE)
        /*077c*/ 	.word	0x00000000


	//----- nvinfo : EIATTR_REGCOUNT
	.align		4
.L_328:
        /*0780*/ 	.byte	0x04, 0x2f
        /*0782*/ 	.short	(.L_330 - .L_329)
	.align		4
.L_329:
        /*0784*/ 	.word	index@(_ZN10layer_norm13ln_fwd_kernelINS_13Kernel_traitsIf13__nv_bfloat16fS2_fjLj1024ELj1ELj4ELj1ELj16ENS_18Kernel_traits_baseILj1024EfS2_fS2_fjLj128EEEEELb1ELb1ELb1ELb1EEEvNS_9FwdParamsE)
        /*0788*/ 	.word	0x000000c2


	//----- nvinfo : EIATTR_FRAME_SIZE
	.align		4
.L_330:
        /*078c*/ 	.byte	0x04, 0x11
        /*078e*/ 	.short	(.L_332 - .L_331)
	.align		4
.L_331:
        /*0790*/ 	.word	index@(_ZN10layer_norm13ln_fwd_kernelINS_13Kernel_traitsIf13__nv_bfloat16fS2_fjLj1024ELj1ELj4ELj1ELj16ENS_18Kernel_traits_baseILj1024EfS2_fS2_fjLj128EEEEELb1ELb1ELb1ELb1EEEvNS_9FwdParamsE)
        /*0794*/ 	.word	0x00000000


	//----- nvinfo : EIATTR_REGCOUNT
	.align		4
.L_332:
        /*0798*/ 	.byte	0x04, 0x2f
        /*079a*/ 	.short	(.L_334 - .L_333)
	.align		4
.L_333:
        /*079c*/ 	.word	index@(_ZN10layer_norm13ln_fwd_kernelINS_13Kernel_traitsIf13__nv_bfloat16fS2_fjLj1024ELj1ELj4ELj1ELj16ENS_18Kernel_traits_baseILj1024EfS2_fS2_fjLj128EEEEELb1ELb1ELb1ELb0EEEvNS_9FwdParamsE)
        /*07a0*/ 	.word	0x000000bc


	//----- nvinfo : EIATTR_FRAME_SIZE
	.align		4
.L_334:
        /*07a4*/ 	.byte	0x04, 0x11
        /*07a6*/ 	.short	(.L_336 - .L_335)
	.align		4
.L_335:
        /*07a8*/ 	.word	index@(_ZN10layer_norm13ln_fwd_kernelINS_13Kernel_traitsIf13__nv_bfloat16fS2_fjLj1024ELj1ELj4ELj1ELj16ENS_18Kernel_traits_baseILj1024EfS2_fS2_fjLj128EEEEELb1ELb1ELb1ELb0EEEvNS_9FwdParamsE)
        /*07ac*/ 	.word	0x00000000


	//----- nvinfo : EIATTR_REGCOUNT
	.align		4
.L_336:
        /*07b0*/ 	.byte	0x04, 0x2f
        /*07b2*/ 	.short	(.L_338 - .L_337)
	.align		4
.L_337:
        /*07b4*/ 	.word	index@(_ZN10layer_norm13ln_fwd_kernelINS_13Kernel_traitsIf13__nv_bfloat16fS2_fjLj1024ELj1ELj4ELj1ELj16ENS_18Kernel_traits_baseILj1024EfS2_fS2_fjLj128EEEEELb1ELb1ELb0ELb1EEEvNS_9FwdParamsE)
        /*07b8*/ 	.word	0x000000d4


	//----- nvinfo : EIATTR_FRAME_SIZE
	.align		4
.L_338:
        /*07bc*/ 	.byte	0x04, 0x11
        /*07be*/ 	.short	(.L_340 - .L_339)
	.align		4
.L_339:
        /*07c0*/ 	.word	index@(_ZN10layer_norm13ln_fwd_kernelINS_13Kernel_traitsIf13__nv_bfloat16fS2_fjLj1024ELj1ELj4ELj1ELj16ENS_18Kernel_traits_baseILj1024EfS2_fS2_fjLj128EEEEELb1ELb1ELb0ELb1EEEvNS_9FwdParamsE)
        /*07c4*/ 	.word	0x00000000


	//----- nvinfo : EIATTR_REGCOUNT
	.align		4
.L_340:
        /*07c8*/ 	.byte	0x04, 0x2f
        /*07ca*/ 	.short	(.L_342 - .L_341)
	.align		4
.L_341:
        /*07cc*/ 	.word	index@(_ZN10layer_norm13ln_fwd_kernelINS_13Kernel_traitsIf13__nv_bfloat16fS2_fjLj1024ELj1ELj4ELj1ELj16ENS_18Kernel_traits_baseILj1024EfS2_fS2_fjLj128EEEEELb1ELb1ELb0ELb0EEEvNS_9FwdParamsE)
        /*07d0*/ 	.word	0x000000a8


	//----- nvinfo : EIATTR_FRAME_SIZE
	.align		4
.L_342:
        /*07d4*/ 	.byte	0x04, 0x11
        /*07d6*/ 	.short	(.L_344 - .L_343)
	.align		4
.L_343:
        /*07d8*/ 	.word	index@(_ZN10layer_norm13ln_fwd_kernelINS_13Kernel_traitsIf13__nv_bfloat16fS2_fjLj1024ELj1ELj4ELj1ELj16ENS_18Kernel_traits_baseILj1024EfS2_fS2_fjLj128EEEEELb1ELb1ELb0ELb0EEEvNS_9FwdParamsE)
        /*07dc*/ 	.word	0x00000000


	//----- nvinfo : EIATTR_REGCOUNT
	.align		4
.L_344:
        /*07e0*/ 	.byte	0x04, 0x2f
        /*07e2*/ 	.short	(.L_346 - .L_345)
	.align		4
.L_345:
        /*07e4*/ 	.word	index@(_ZN10layer_norm13ln_fwd_kernelINS_13Kernel_traitsIf13__nv_bfloat16fS2_fjLj1024ELj1ELj4ELj1ELj16ENS_18Kernel_traits_baseILj1024EfS2_fS2_fjLj128EEEEELb1ELb0ELb1ELb1EEEvNS_9FwdParamsE)
        /*07e8*/ 	.word	0x000000a2


	//----- nvinfo : EIATTR_FRAME_SIZE
	.align		4
.L_346:
        /*07ec*/ 	.byte	0x04, 0x11
        /*07ee*/ 	.short	(.L_348 - .L_347)
	.align		4
.L_347:
        /*07f0*/ 	.word	index@(_ZN10layer_norm13ln_fwd_kernelINS_13Kernel_traitsIf13__nv_bfloat16fS2_fjLj1024ELj1ELj4ELj1ELj16ENS_18Kernel_traits_baseILj1024EfS2_fS2_fjLj128EEEEELb1ELb0ELb1ELb1EEEvNS_9FwdParamsE)
        /*07f4*/ 	.word	0x00000000


	//----- nvinfo : EIATTR_REGCOUNT
	.align		4
.L_348:
        /*07f8*/ 	.byte	0x04, 0x2f
        /*07fa*/ 	.short	(.L_350 - .L_349)
	.align		4
.L_349:
        /*07fc*/ 	.word	index@(_ZN10layer_norm13ln_fwd_kernelINS_13Kernel_traitsIf13__nv_bfloat16fS2_fjLj1024ELj1ELj4ELj1ELj16ENS_18Kernel_traits_baseILj1024EfS2_fS2_fjLj128EEEEELb1ELb0ELb1ELb0EEEvNS_9FwdParamsE)
        /*0800*/ 	.word	0x0000008f


	//----- nvinfo : EIATTR_FRAME_SIZE
	.align		4
.L_350:
        /*0804*/ 	.byte	0x04, 0x11
        /*0806*/ 	.short	(.L_352 - .L_351)
	.align		4
.L_351:
        /*0808*/ 	.word	index@(_ZN10layer_norm13ln_fwd_kernelINS_13Kernel_traitsIf13__nv_bfloat16fS2_fjLj1024ELj1ELj4ELj1ELj16ENS_18Kernel_traits_baseILj1024EfS2_fS2_fjLj128EEEEELb1ELb0ELb1ELb0EEEvNS_9FwdParamsE)
        /*080c*/ 	.word	0x00000000


	//----- nvinfo : EIATTR_REGCOUNT
	.align		4
.L_352:
        /*0810*/ 	.byte	0x04, 0x2f
        /*0812*/ 	.short	(.L_354 - .L_353)
	.align		4
.L_353:
        /*0814*/ 	.word	index@(_ZN10layer_norm13ln_fwd_kernelINS_13Kernel_traitsIf13__nv_bfloat16fS2_fjLj1024ELj1ELj4ELj1ELj16ENS_18Kernel_traits_baseILj1024EfS2_fS2_fjLj128EEEEELb1ELb0ELb0ELb1EEEvNS_9FwdParamsE)
        /*0818*/ 	.word	0x000000a8


	//----- nvinfo : EIATTR_FRAME_SIZE
	.align		4
.L_354:
        /*081c*/ 	.byte	0x04, 0x11
        /*081e*/ 	.short	(.L_356 - .L_355)
	.align		4
.L_355:
        /*0820*/ 	.word	index@(_ZN10layer_norm13ln_fwd_kernelINS_13Kernel_traitsIf13__nv_bfloat16fS2_fjLj1024ELj1ELj4ELj1ELj16ENS_18Kernel_traits_baseILj1024EfS2_fS2_fjLj128EEEEELb1ELb0ELb0ELb1EEEvNS_9FwdParamsE)
        /*0824*/ 	.word	0x00000000


	//----- nvinfo : EIATTR_REGCOUNT
	.align		4
.L_356:
        /*0828*/ 	.byte	0x04, 0x2f
        /*082a*/ 	.short	(.L_358 - .L_357)
	.align		4
.L_357:
        /*082c*/ 	.word	index@(_ZN10layer_norm13ln_fwd_kernelINS_13Kernel_traitsIf13__nv_bfloat16fS2_fjLj1024ELj1ELj4ELj1ELj16ENS_18Kernel_traits_baseILj1024EfS2_fS2_fjLj128EEEEELb1ELb0ELb0ELb0EEEvNS_9FwdParamsE)
        /*0830*/ 	.word	0x00000080


	//----- nvinfo : EIATTR_FRAME_SIZE
	.align		4
.L_358:
        /*0834*/ 	.byte	0x04, 0x11
        /*0836*/ 	.short	(.L_360 - .L_359)
	.align		4
.L_359:
        /*0838*/ 	.word	index@(_ZN10layer_norm13ln_fwd_kernelINS_13Kernel_traitsIf13__nv_bfloat16fS2_fjLj1024ELj1ELj4ELj1ELj16ENS_18Kernel_traits_baseILj1024EfS2_fS2_fjLj128EEEEELb1ELb0ELb0ELb0EEEvNS_9FwdParamsE)
        /*083c*/ 	.word	0x00000000


	//----- nvinfo : EIATTR_REGCOUNT
	.align		4
.L_360:
        /*0840*/ 	.byte	0x04, 0x2f
        /*0842*/ 	.short	(.L_362 - .L_361)
	.align		4
.L_361:
        /*0844*/ 	.word	index@(_ZN10layer_norm13ln_fwd_kernelINS_13Kernel_traitsIf13__nv_bfloat16fS2_fjLj1024ELj1ELj4ELj1ELj16ENS_18Kernel_traits_baseILj1024EfS2_fS2_fjLj128EEEEELb0ELb1ELb1ELb1EEEvNS_9FwdParamsE)
        /*0848*/ 	.word	0x000000a8


	//----- nvinfo : EIATTR_FRAME_SIZE
	.align		4
.L_362:
        /*084c*/ 	.byte	0x04, 0x11
        /*084e*/ 	.short	(.L_364 - .L_363)
	.align		4
.L_363:
        /*0850*/ 	.word	index@(_ZN10layer_norm13ln_fwd_kernelINS_13Kernel_traitsIf13__nv_bfloat16fS2_fjLj1024ELj1ELj4ELj1ELj16ENS_18Kernel_traits_baseILj1024EfS2_fS2_fjLj128EEEEELb0ELb1ELb1ELb1EEEvNS_9FwdParamsE)
        /*0854*/ 	.word	0x00000000


	//----- nvinfo : EIATTR_REGCOUNT
	.align		4
.L_364:
        /*0858*/ 	.byte	0x04, 0x2f
        /*085a*/ 	.short	(.L_366 - .L_365)
	.align		4
.L_365:
        /*085c*/ 	.word	index@(_ZN10layer_norm13ln_fwd_kernelINS_13Kernel_traitsIf13__nv_bfloat16fS2_fjLj1024ELj1ELj4ELj1ELj16ENS_18Kernel_traits_baseILj1024EfS2_fS2_fjLj128EEEEELb0ELb1ELb1ELb0EEEvNS_9FwdParamsE)
        /*0860*/ 	.word	0x000000a6


	//----- nvinfo : EIATTR_FRAME_SIZE
	.align		4
.L_366:
        /*0864*/ 	.byte	0x04, 0x11
        /*0866*/ 	.short	(.L_368 - .L_367)
	.align		4
.L_367:
        /*0868*/ 	.word	index@(_ZN10layer_norm13ln_fwd_kernelINS_13Kernel_traitsIf13__nv_bfloat16fS2_fjLj1024ELj1ELj4ELj1ELj16ENS_18Kernel_traits_baseILj1024EfS2_fS2_fjLj128EEEEELb0ELb1ELb1ELb0EEEvNS_9FwdParamsE)
        /*086c*/ 	.word	0x00000000


	//----- nvinfo : EIATTR_REGCOUNT
	.align		4
.L_368:
        /*0870*/ 	.byte	0x04, 0x2f
        /*0872*/ 	.short	(.L_370 - .L_369)
	.align		4
.L_369:
        /*0874*/ 	.word	index@(_ZN10layer_norm13ln_fwd_kernelINS_13Kernel_traitsIf13__nv_bfloat16fS2_fjLj1024ELj1ELj4ELj1ELj16ENS_18Kernel_traits_baseILj1024EfS2_fS2_fjLj128EEEEELb0ELb1ELb0ELb1EEEvNS_9FwdParamsE)
        /*0878*/ 	.word	0x000000a8


	//----- nvinfo : EIATTR_FRAME_SIZE
	.align		4
.L_370:
        /*087c*/ 	.byte	0x04, 0x11
        /*087e*/ 	.short	(.L_372 - .L_371)
	.align		4
.L_371:
        /*0880*/ 	.word	index@(_ZN10layer_norm13ln_fwd_kernelINS_13Kernel_traitsIf13__nv_bfloat16fS2_fjLj1024ELj1ELj4ELj1ELj16ENS_18Kernel_traits_baseILj1024EfS2_fS2_fjLj128EEEEELb0ELb1ELb0ELb1EEEvNS_9FwdParamsE)
        /*0884*/ 	.word	0x00000000


	//----- nvinfo : EIATTR_REGCOUNT
	.align		4
.L_372:
        /*0888*/ 	.byte	0x04, 0x2f
        /*088a*/ 	.short	(.L_374 - .L_373)
	.align		4
.L_373:
        /*088c*/ 	.word	index@(_ZN10layer_norm13ln_fwd_kernelINS_13Kernel_traitsIf13__nv_bfloat16fS2_fjLj1024ELj1ELj4ELj1ELj16ENS_18Kernel_traits_baseILj1024EfS2_fS2_fjLj128EEEEELb0ELb1ELb0ELb0EEEvNS_9FwdParamsE)
        /*0890*/ 	.word	0x000000a2


	//----- nvinfo : EIATTR_FRAME_SIZE
	.align		4
.L_374:
        /*0894*/ 	.byte	0x04, 0x11
        /*0896*/ 	.short	(.L_376 - .L_375)
	.align		4
.L_375:
        /*0898*/ 	.word	index@(_ZN10layer_norm13ln_fwd_kernelINS_13Kernel_traitsIf13__nv_bfloat16fS2_fjLj1024ELj1ELj4ELj1ELj16ENS_18Kernel_traits_baseILj1024EfS2_fS2_fjLj128EEEEELb0ELb1ELb0ELb0EEEvNS_9FwdParamsE)
        /*089c*/ 	.word	0x00000000


	//----- nvinfo : EIATTR_REGCOUNT
	.align		4
.L_376:
        /*08a0*/ 	.byte	0x04, 0x2f
        /*08a2*/ 	.short	(.L_378 - .L_377)
	.align		4
.L_377:
        /*08a4*/ 	.word	index@(_ZN10layer_norm13ln_fwd_kernelINS_13Kernel_traitsIf13__nv_bfloat16fS2_fjLj1024ELj1ELj4ELj1ELj16ENS_18Kernel_traits_baseILj1024EfS2_fS2_fjLj128EEEEELb0ELb0ELb1ELb1EEEvNS_9FwdParamsE)
        /*08a8*/ 	.word	0x00000080


	//----- nvinfo : EIATTR_FRAME_SIZE
	.align		4
.L_378:
        /*08ac*/ 	.byte	0x04, 0x11
        /*08ae*/ 	.short	(.L_380 - .L_379)
	.align		4
.L_379:
        /*08b0*/ 	.word	index@(_ZN10layer_norm13ln_fwd_kernelINS_13Kernel_traitsIf13__nv_bfloat16fS2_fjLj1024ELj1ELj4ELj1ELj16ENS_18Kernel_traits_baseILj1024EfS2_fS2_fjLj128EEEEELb0ELb0ELb1ELb1EEEvNS_9FwdParamsE)
        /*08b4*/ 	.word	0x00000000


	//----- nvinfo : EIATTR_REGCOUNT
	.align		4
.L_380:
        /*08b8*/ 	.byte	0x04, 0x2f
        /*08ba*/ 	.short	(.L_382 - .L_381)
	.align		4
.L_381:
        /*08bc*/ 	.word	index@(_ZN10layer_norm13ln_fwd_kernelINS_13Kernel_traitsIf13__nv_bfloat16fS2_fjLj1024ELj1ELj4ELj1ELj16ENS_18Kernel_traits_baseILj1024EfS2_fS2_fjLj128EEEEELb0ELb0ELb1ELb0EEEvNS_9FwdParamsE)
        /*08c0*/ 	.word	0x0000007c


	//----- nvinfo : EIATTR_FRAME_SIZE
	.align		4
.L_382:
        /*08c4*/ 	.byte	0x04, 0x11
        /*08c6*/ 	.short	(.L_384 - .L_383)
	.align		4
.L_383:
        /*08c8*/ 	.word	index@(_ZN10layer_norm13ln_fwd_kernelINS_13Kernel_traitsIf13__nv_bfloat16fS2_fjLj1024ELj1ELj4ELj1ELj16ENS_18Kernel_traits_baseILj1024EfS2_fS2_fjLj128EEEEELb0ELb0ELb1ELb0EEEvNS_9FwdParamsE)
        /*08cc*/ 	.word	0x00000000


	//----- nvinfo : EIATTR_REGCOUNT
	.align		4
.L_384:
        /*08d0*/ 	.byte	0x04, 0x2f
        /*08d2*/ 	.short	(.L_386 - .L_385)
	.align		4
.L_385:
        /*08d4*/ 	.word	index@(_ZN10layer_norm13ln_fwd_kernelINS_13Kernel_traitsIf13__nv_bfloat16fS2_fjLj1024ELj1ELj4ELj1ELj16ENS_18Kernel_traits_baseILj1024EfS2_fS2_fjLj128EEEEELb0ELb0ELb0ELb1EEEvNS_9FwdParamsE)
        /*08d8*/ 	.word	0x00000080


	//----- nvinfo : EIATTR_FRAME_SIZE
	.align		4
.L_386:
        /*08dc*/ 	.byte	0x04, 0x11
        /*08de*/ 	.short	(.L_388 - .L_387)
	.align		4
.L_387:
        /*08e0*/ 	.word	index@(_ZN10layer_norm13ln_fwd_kernelINS_13Kernel_traitsIf13__nv_bfloat16fS2_fjLj1024ELj1ELj4ELj1ELj16ENS_18Kernel_traits_baseILj1024EfS2_fS2_fjLj128EEEEELb0ELb0ELb0ELb1EEEvNS_9FwdParamsE)
        /*08e4*/ 	.word	0x00000000


	//----- nvinfo : EIATTR_REGCOUNT
	.align		4
.L_388:
        /*08e8*/ 	.byte	0x04, 0x2f
        /*08ea*/ 	.short	(.L_390 - .L_389)
	.align		4
.L_389:
        /*08ec*/ 	.word	index@(_ZN10layer_norm13ln_fwd_kernelINS_13Kernel_traitsIf13__nv_bfloat16fS2_fjLj1024ELj1ELj4ELj1ELj16ENS_18Kernel_traits_baseILj1024EfS2_fS2_fjLj128EEEEELb0ELb0ELb0ELb0EEEvNS_9FwdParamsE)
        /*08f0*/ 	.word	0x0000007c


	//----- nvinfo : EIATTR_FRAME_SIZE
	.align		4
.L_390:
        /*08f4*/ 	.byte	0x04, 0x11
        /*08f6*/ 	.short	(.L_392 - .L_391)
	.align		4
.L_391:
        /*08f8*/ 	.word	index@(_ZN10layer_norm13ln_fwd_kernelINS_13Kernel_traitsIf13__nv_bfloat16fS2_fjLj1024ELj1ELj4ELj1ELj16ENS_18Kernel_traits_baseILj1024EfS2_fS2_fjLj128EEEEELb0ELb0ELb0ELb0EEEvNS_9FwdParamsE)
        /*08fc*/ 	.word	0x00000000


	//----- nvinfo : EIATTR_REGCOUNT
	.align		4
.L_392:
        /*0900*/ 	.byte	0x04, 0x2f
        /*0902*/ 	.short	(.L_394 - .L_393)
	.align		4
.L_393:
        /*0904*/ 	.word	index@(_ZN10layer_norm13ln_fwd_kernelINS_13Kernel_traitsI13__nv_bfloat16S2_fS2_fjLj1024ELj1ELj4ELj1ELj16ENS_18Kernel_traits_baseILj1024ES2_S2_fS2_fjLj128EEEEELb1ELb1ELb1ELb1EEEvNS_9FwdParamsE)
        /*0908*/ 	.word	0x000000a8


	//----- nvinfo : EIATTR_FRAME_SIZE
	.align		4
.L_394:
        /*090c*/ 	.byte	0x04, 0x11
        /*090e*/ 	.short	(.L_396 - .L_395)
	.align		4
.L_395:
        /*0910*/ 	.word	index@(_ZN10layer_norm13ln_fwd_kernelINS_13Kernel_traitsI13__nv_bfloat16S2_fS2_fjLj1024ELj1ELj4ELj1ELj16ENS_18Kernel_traits_baseILj1024ES2_S2_fS2_fjLj128EEEEELb1ELb1ELb1ELb1EEEvNS_9FwdParamsE)
        /*0914*/ 	.word	0x00000000


	//----- nvinfo : EIATTR_REGCOUNT
	.align		4
.L_396:
        /*0918*/ 	.byte	0x04, 0x2f
        /*091a*/ 	.short	(.L_398 - .L_397)
	.align		4
.L_397:
        /*091c*/ 	.word	index@(_ZN10layer_norm13ln_fwd_kernelINS_13Kernel_traitsI13__nv_bfloat16S2_fS2_fjLj1024ELj1ELj4ELj1ELj16ENS_18Kernel_traits_baseILj1024ES2_S2_fS2_fjLj128EEEEELb1ELb1ELb1ELb0EEEvNS_9FwdParamsE)
        /*0920*/ 	.word	0x000000bf


	//----- nvinfo : EIATTR_FRAME_SIZE
	.align		4
.L_398:
        /*0924*/ 	.byte	0x04, 0x11
        /*0926*/ 	.short	(.L_400 - .L_399)
	.align		4
.L_399:
        /*0928*/ 	.word	index@(_ZN10layer_norm13ln_fwd_kernelINS_13Kernel_traitsI13__nv_bfloat16S2_fS2_fjLj1024ELj1ELj4ELj1ELj16ENS_18Kernel_traits_baseILj1024ES2_S2_fS2_fjLj128EEEEELb1ELb1ELb1ELb0EEEvNS_9FwdParamsE)
        /*092c*/ 	.word	0x00000000


	//----- nvinfo : EIATTR_REGCOUNT
	.align		4
.L_400:
        /*0930*/ 	.byte	0x04, 0x2f
        /*0932*/ 	.short	(.L_402 - .L_401)
	.align		4
.L_401:
        /*0934*/ 	.word	index@(_ZN10layer_norm13ln_fwd_kernelINS_13Kernel_traitsI13__nv_bfloat16S2_fS2_fjLj1024ELj1ELj4ELj1ELj16ENS_18Kernel_traits_baseILj1024ES2_S2_fS2_fjLj128EEEEELb1ELb1ELb0ELb1EEEvNS_9FwdParamsE)
        /*0938*/ 	.word	0x000000a7


	//----- nvinfo : EIATTR_FRAME_SIZE
	.align		4
.L_402:
        /*093c*/ 	.byte	0x04, 0x11
        /*093e*/ 	.short	(.L_404 - .L_403)
	.align		4
.L_403:
        /*0940*/ 	.word	index@(_ZN10layer_norm13ln_fwd_kernelINS_13Kernel_traitsI13__nv_bfloat16S2_fS2_fjLj1024ELj1ELj4ELj1ELj16ENS_18Kernel_traits_baseILj1024ES2_S2_fS2_fjLj128EEEEELb1ELb1ELb0ELb1EEEvNS_9FwdParamsE)
        /*0944*/ 	.word	0x00000000


	//----- nvinfo : EIATTR_REGCOUNT
	.align		4
.L_404:
        /*0948*/ 	.byte	0x04, 0x2f
        /*094a*/ 	.short	(.L_406 - .L_405)
	.align		4
.L_405:
        /*094c*/ 	.word	index@(_ZN10layer_norm13ln_fwd_kernelINS_13Kernel_traitsI13__nv_bfloat16S2_fS2_fjLj1024ELj1ELj4ELj1ELj16ENS_18Kernel_traits_baseILj1024ES2_S2_fS2_fjLj128EEEEELb1ELb1ELb0ELb0EEEvNS_9FwdParamsE)
        /*0950*/ 	.word	0x0000009e


	//----- nvinfo : EIATTR_FRAME_SIZE
	.align		4
.L_406:
        /*0954*/ 	.byte	0x04, 0x11
        /*0956*/ 	.short	(.L_408 - .L_407)
	.align		4
.L_407:
        /*0958*/ 	.word	index@(_ZN10layer_norm13ln_fwd_kernelINS_13Kernel_traitsI13__nv_bfloat16S2_fS2_fjLj1024ELj1ELj4ELj1ELj16ENS_18Kernel_traits_baseILj1024ES2_S2_fS2_fjLj128EEEEELb1ELb1ELb0ELb0EEEvNS_9FwdParamsE)
        /*095c*/ 	.word	0x00000000


	//----- nvinfo : EIATTR_REGCOUNT
	.align		4
.L_408:
        /*0960*/ 	.byte	0x04, 0x2f
        /*0962*/ 	.short	(.L_410 - .L_409)
	.align		4
.L_409:
        /*0964*/ 	.word	index@(_ZN10layer_norm13ln_fwd_kernelINS_13Kernel_traitsI13__nv_bfloat16S2_fS2_fjLj1024ELj1ELj4ELj1ELj16ENS_18Kernel_traits_baseILj1024ES2_S2_fS2_fjLj128EEEEELb1ELb0ELb1ELb1EEEvNS_9FwdParamsE)
        /*0968*/ 	.word	0x000000a7


	//----- nvinfo : EIATTR_FRAME_SIZE
	.align		4
.L_410:
        /*096c*/ 	.byte	0x04, 0x11
        /*096e*/ 	.short	(.L_412 - .L_411)
	.align		4
.L_411:
        /*0970*/ 	.word	index@(_ZN10layer_norm13ln_fwd_kernelINS_13Kernel_traitsI13__nv_bfloat16S2_fS2_fjLj1024ELj1ELj4ELj1ELj16ENS_18Kernel_traits_baseILj1024ES2_S2_fS2_fjLj128EEEEELb1ELb0ELb1ELb1EEEvNS_9FwdParamsE)
        /*0974*/ 	.word	0x00000000


	//----- nvinfo : EIATTR_REGCOUNT
	.align		4
.L_412:
        /*0978*/ 	.byte	0x04, 0x2f
        /*097a*/ 	.short	(.L_414 - .L_413)
	.align		4
.L_413:
        /*097c*/ 	.word	index@(_ZN10layer_norm13ln_fwd_kernelINS_13Kernel_traitsI13__nv_bfloat16S2_fS2_fjLj1024ELj1ELj4ELj1ELj16ENS_18Kernel_traits_baseILj1024ES2_S2_fS2_fjLj128EEEEELb1ELb0ELb1ELb0EEEvNS_9FwdParamsE)
        /*0980*/ 	.word	0x00000092


	//----- nvinfo : EIATTR_FRAME_SIZE
	.align		4
.L_414:
        /*0984*/ 	.byte	0x04, 0x11
        /*0986*/ 	.short	(.L_416 - .L_415)
	.align		4
.L_415:
        /*0988*/ 	.word	index@(_ZN10layer_norm13ln_fwd_kernelINS_13Kernel_traitsI13__nv_bfloat16S2_fS2_fjLj1024ELj1ELj4ELj1ELj16ENS_18Kernel_traits_baseILj1024ES2_S2_fS2_fjLj128EEEEELb1ELb0ELb1ELb0EEEvNS_9FwdParamsE)
        /*098c*/ 	.word	0x00000000


	//----- nvinfo : EIATTR_REGCOUNT
	.align		4
.L_416:
        /*0990*/ 	.byte	0x04, 0x2f
        /*0992*/ 	.short	(.L_418 - .L_417)
	.align		4
.L_417:
        /*0994*/ 	.word	index@(_ZN10layer_norm13ln_fwd_kernelINS_13Kernel_traitsI13__nv_bfloat16S2_fS2_fjLj1024ELj1ELj4ELj1ELj16ENS_18Kernel_traits_baseILj1024ES2_S2_fS2_fjLj128EEEEELb1ELb0ELb0ELb1EEEvNS_9FwdParamsE)
        /*0998*/ 	.word	0x00000080


	//----- nvinfo : EIATTR_FRAME_SIZE
	.align		4
.L_418:
        /*099c*/ 	.byte	0x04, 0x11
        /*099e*/ 	.short	(.L_420 - .L_419)
	.align		4
.L_419:
        /*09a0*/ 	.word	index@(_ZN10layer_norm13ln_fwd_kernelINS_13Kernel_traitsI13__nv_bfloat16S2_fS2_fjLj1024ELj1ELj4ELj1ELj16ENS_18Kernel_traits_baseILj1024ES2_S2_fS2_fjLj128EEEEELb1ELb0ELb0ELb1EEEvNS_9FwdParamsE)
        /*09a4*/ 	.word	0x00000000


	//----- nvinfo : EIATTR_REGCOUNT
	.align		4
.L_420:
        /*09a8*/ 	.byte	0x04, 0x2f
        /*09aa*/ 	.short	(.L_422 - .L_421)
	.align		4
.L_421:
        /*09ac*/ 	.word	index@(_ZN10layer_norm13ln_fwd_kernelINS_13Kernel_traitsI13__nv_bfloat16S2_fS2_fjLj1024ELj1ELj4ELj1ELj16ENS_18Kernel_traits_baseILj1024ES2_S2_fS2_fjLj128EEEEELb1ELb0ELb0ELb0EEEvNS_9FwdParamsE)
        /*09b0*/ 	.word	0x0000007b


	//----- nvinfo : EIATTR_FRAME_SIZE
	.align		4
.L_422:
        /*09b4*/ 	.byte	0x04, 0x11
        /*09b6*/ 	.short	(.L_424 - .L_423)
	.align		4
.L_423:
        /*09b8*/ 	.word	index@(_ZN10layer_norm13ln_fwd_kernelINS_13Kernel_traitsI13__nv_bfloat16S2_fS2_fjLj1024ELj1ELj4ELj1ELj16ENS_18Kernel_traits_baseILj1024ES2_S2_fS2_fjLj128EEEEELb1ELb0ELb0ELb0EEEvNS_9FwdParamsE)
        /*09bc*/ 	.word	0x00000000


	//----- nvinfo : EIATTR_REGCOUNT
	.align		4
.L_424:
        /*09c0*/ 	.byte	0x04, 0x2f
        /*09c2*/ 	.short	(.L_426 - .L_425)
	.align		4
.L_425:
        /*09c4*/ 	.word	index@(_ZN10layer_norm13ln_fwd_kernelINS_13Kernel_traitsI13__nv_bfloat16S2_fS2_fjLj1024ELj1ELj4ELj1ELj16ENS_18Kernel_traits_baseILj1024ES2_S2_fS2_fjLj128EEEEELb0ELb1ELb1ELb1EEEvNS_9FwdParamsE)
        /*09c8*/ 	.word	0x000000a0


	//----- nvinfo : EIATTR_FRAME_SIZE
	.align		4
.L_426:
        /*09cc*/ 	.byte	0x04, 0x11
        /*09ce*/ 	.short	(.L_428 - .L_427)
	.align		4
.L_427:
        /*09d0*/ 	.word	index@(_ZN10layer_norm13ln_fwd_kernelINS_13Kernel_traitsI13__nv_bfloat16S2_fS2_fjLj1024ELj1ELj4ELj1ELj16ENS_18Kernel_traits_baseILj1024ES2_S2_fS2_fjLj128EEEEELb0ELb1ELb1ELb1EEEvNS_9FwdParamsE)
        /*09d4*/ 	.word	0x00000000


	//----- nvinfo : EIATTR_REGCOUNT
	.align		4
.L_428:
        /*09d8*/ 	.byte	0x04, 0x2f
        /*09da*/ 	.short	(.L_430 - .L_429)
	.align		4
.L_429:
        /*09dc*/ 	.word	index@(_ZN10layer_norm13ln_fwd_kernelINS_13Kernel_traitsI13__nv_bfloat16S2_fS2_fjLj1024ELj1ELj4ELj1ELj16ENS_18Kernel_traits_baseILj1024ES2_S2_fS2_fjLj128EEEEELb0ELb1ELb1ELb0EEEvNS_9FwdParamsE)
        /*09e0*/ 	.word	0x000000a3


	//----- nvinfo : EIATTR_FRAME_SIZE
	.align		4
.L_430:
        /*09e4*/ 	.byte	0x04, 0x11
        /*09e6*/ 	.short	(.L_432 - .L_431)
	.align		4
.L_431:
        /*09e8*/ 	.word	index@(_ZN10layer_norm13ln_fwd_kernelINS_13Kernel_traitsI13__nv_bfloat16S2_fS2_fjLj1024ELj1ELj4ELj1ELj16ENS_18Kernel_traits_baseILj1024ES2_S2_fS2_fjLj128EEEEELb0ELb1ELb1ELb0EEEvNS_9FwdParamsE)
        /*09ec*/ 	.word	0x00000000


	//----- nvinfo : EIATTR_REGCOUNT
	.align		4
.L_432:
        /*09f0*/ 	.byte	0x04, 0x2f
        /*09f2*/ 	.short	(.L_434 - .L_433)
	.align		4
.L_433:
        /*09f4*/ 	.word	index@(_ZN10layer_norm13ln_fwd_kernelINS_13Kernel_traitsI13__nv_bfloat16S2_fS2_fjLj1024ELj1ELj4ELj1ELj16ENS_18Kernel_traits_baseILj1024ES2_S2_fS2_fjLj128EEEEELb0ELb1ELb0ELb1EEEvNS_9FwdParamsE)
        /*09f8*/ 	.word	0x000000a0


	//----- nvinfo : EIATTR_FRAME_SIZE
	.align		4
.L_434:
        /*09fc*/ 	.byte	0x04, 0x11
        /*09fe*/ 	.short	(.L_436 - .L_435)
	.align		4
.L_435:
        /*0a00*/ 	.word	index@(_ZN10layer_norm13ln_fwd_kernelINS_13Kernel_traitsI13__nv_bfloat16S2_fS2_fjLj1024ELj1ELj4ELj1ELj16ENS_18Kernel_traits_baseILj1024ES2_S2_fS2_fjLj128EEEEELb0ELb1ELb0ELb1EEEvNS_9FwdParamsE)
        /*0a04*/ 	.word	0x00000000


	//----- nvinfo : EIATTR_REGCOUNT
	.align		4
.L_436:
        /*0a08*/ 	.byte	0x04, 0x2f
        /*0a0a*/ 	.short	(.L_438 - .L_437)
	.align		4
.L_437:
        /*0a0c*/ 	.word	index@(_ZN10layer_norm13ln_fwd_kernelINS_13Kernel_traitsI13__nv_bfloat16S2_fS2_fjLj1024ELj1ELj4ELj1ELj16ENS_18Kernel_traits_baseILj1024ES2_S2_fS2_fjLj128EEEEELb0ELb1ELb0ELb0EEEvNS_9FwdParamsE)
        /*0a10*/ 	.word	0x0000009f


	//----- nvinfo : EIATTR_FRAME_SIZE
	.align		4
.L_438:
        /*0a14*/ 	.byte	0x04, 0x11
        /*0a16*/ 	.short	(.L_440 - .L_439)
	.align		4
.L_439:
        /*0a18*/ 	.word	index@(_ZN10layer_norm13ln_fwd_kernelINS_13Kernel_traitsI13__nv_bfloat16S2_fS2_fjLj1024ELj1ELj4ELj1ELj16ENS_18Kernel_traits_baseILj1024ES2_S2_fS2_fjLj128EEEEELb0ELb1ELb0ELb0EEEvNS_9FwdParamsE)
        /*0a1c*/ 	.word	0x00000000


	//----- nvinfo : EIATTR_REGCOUNT
	.align		4
.L_440:
        /*0a20*/ 	.byte	0x04, 0x2f
        /*0a22*/ 	.short	(.L_442 - .L_441)
	.align		4
.L_441:
        /*0a24*/ 	.word	index@(_ZN10layer_norm13ln_fwd_kernelINS_13Kernel_traitsI13__nv_bfloat16S2_fS2_fjLj1024ELj1ELj4ELj1ELj16ENS_18Kernel_traits_baseILj1024ES2_S2_fS2_fjLj128EEEEELb0ELb0ELb1ELb1EEEvNS_9FwdParamsE)
        /*0a28*/ 	.word	0x0000007f


	//----- nvinfo : EIATTR_FRAME_SIZE
	.align		4
.L_442:
        /*0a2c*/ 	.byte	0x04, 0x11
        /*0a2e*/ 	.short	(.L_444 - .L_443)
	.align		4
.L_443:
        /*0a30*/ 	.word	index@(_ZN10layer_norm13ln_fwd_kernelINS_13Kernel_traitsI13__nv_bfloat16S2_fS2_fjLj1024ELj1ELj4ELj1ELj16ENS_18Kernel_traits_baseILj1024ES2_S2_fS2_fjLj128EEEEELb0ELb0ELb1ELb1EEEvNS_9FwdParamsE)
        /*0a34*/ 	.word	0x00000000


	//----- nvinfo : EIATTR_REGCOUNT
	.align		4
.L_444:
        /*0a38*/ 	.byte	0x04, 0x2f
        /*0a3a*/ 	.short	(.L_446 - .L_445)
	.align		4
.L_445:
        /*0a3c*/ 	.word	index@(_ZN10layer_norm13ln_fwd_kernelINS_13Kernel_traitsI13__nv_bfloat16S2_fS2_fjLj1024ELj1ELj4ELj1ELj16ENS_18Kernel_traits_baseILj1024ES2_S2_fS2_fjLj128EEEEELb0ELb0ELb1ELb0EEEvNS_9FwdParamsE)
        /*0a40*/ 	.word	0x0000007a


	//----- nvinfo : EIATTR_FRAME_SIZE
	.align		4
.L_446:
        /*0a44*/ 	.byte	0x04, 0x11
        /*0a46*/ 	.short	(.L_448 - .L_447)
	.align		4
.L_447:
        /*0a48*/ 	.word	index@(_ZN10layer_norm13ln_fwd_kernelINS_13Kernel_traitsI13__nv_bfloat16S2_fS2_fjLj1024ELj1ELj4ELj1ELj16ENS_18Kernel_traits_baseILj1024ES2_S2_fS2_fjLj128EEEEELb0ELb0ELb1ELb0EEEvNS_9FwdParamsE)
        /*0a4c*/ 	.word	0x00000000


	//----- nvinfo : EIATTR_REGCOUNT
	.align		4
.L_448:
        /*0a50*/ 	.byte	0x04, 0x2f
        /*0a52*/ 	.short	(.L_450 - .L_449)
	.align		4
.L_449:
        /*0a54*/ 	.word	index@(_ZN10layer_norm13ln_fwd_kernelINS_13Kernel_traitsI13__nv_bfloat16S2_fS2_fjLj1024ELj1ELj4ELj1ELj16ENS_18Kernel_traits_baseILj1024ES2_S2_fS2_fjLj128EEEEELb0ELb0ELb0ELb1EEEvNS_9FwdParamsE)
        /*0a58*/ 	.word	0x00000080


	//----- nvinfo : EIATTR_FRAME_SIZE
	.align		4
.L_450:
        /*0a5c*/ 	.byte	0x04, 0x11
        /*0a5e*/ 	.short	(.L_452 - .L_451)
	.align		4
.L_451:
        /*0a60*/ 	.word	index@(_ZN10layer_norm13ln_fwd_kernelINS_13Kernel_traitsI13__nv_bfloat16S2_fS2_fjLj1024ELj1ELj4ELj1ELj16ENS_18Kernel_traits_baseILj1024ES2_S2_fS2_fjLj128EEEEELb0ELb0ELb0ELb1EEEvNS_9FwdParamsE)
        /*0a64*/ 	.word	0x00000000


	//----- nvinfo : EIATTR_REGCOUNT
	.align		4
.L_452:
        /*0a68*/ 	.byte	0x04, 0x2f
        /*0a6a*/ 	.short	(.L_454 - .L_453)
	.align		4
.L_453:
        /*0a6c*/ 	.word	index@(_ZN10layer_norm13ln_fwd_kernelINS_13Kernel_traitsI13__nv_bfloat16S2_fS2_fjLj1024ELj1ELj4ELj1ELj16ENS_18Kernel_traits_baseILj1024ES2_S2_fS2_fjLj128EEEEELb0ELb0ELb0ELb0EEEvNS_9FwdParamsE)
        /*0a70*/ 	.word	0x0000007a


	//----- nvinfo : EIATTR_FRAME_SIZE
	.align		4
.L_454:
        /*0a74*/ 	.byte	0x04, 0x11
        /*0a76*/ 	.short	(.L_456 - .L_455)
	.align		4
.L_455:
        /*0a78*/ 	.word	index@(_ZN10layer_norm13ln_fwd_kernelINS_13Kernel_traitsI13__nv_bfloat16S2_fS2_fjLj1024ELj1ELj4ELj1ELj16ENS_18Kernel_traits_baseILj1024ES2_S2_fS2_fjLj128EEEEELb0ELb0ELb0ELb0EEEvNS_9FwdParamsE)
        /*0a7c*/ 	.word	0x00000000


	//----- nvinfo : EIATTR_REGCOUNT
	.align		4
.L_456:
        /*0a80*/ 	.byte	0x04, 0x2f
        /*0a82*/ 	.short	(.L_458 - .L_457)
	.align		4
.L_457:
        /*0a84*/ 	.word	index@(_ZN10layer_norm13ln_fwd_kernelINS_13Kernel_traitsIf13__nv_bfloat16S2_S2_fjLj1024ELj1ELj4ELj1ELj16ENS_18Kernel_traits_baseILj1024EfS2_S2_S2_fjLj128EEEEELb1ELb1ELb1ELb1EEEvNS_9FwdParamsE)
        /*0a88*/ 	.word	0x000000c4


	//----- nvinfo : EIATTR_FRAME_SIZE
	.align		4
.L_458:
        /*0a8c*/ 	.byte	0x04, 0x11
        /*0a8e*/ 	.short	(.L_460 - .L_459)
	.align		4
.L_459:
        /*0a90*/ 	.word	index@(_ZN10layer_norm13ln_fwd_kernelINS_13Kernel_traitsIf13__nv_bfloat16S2_S2_fjLj1024ELj1ELj4ELj1ELj16ENS_18Kernel_traits_baseILj1024EfS2_S2_S2_fjLj128EEEEELb1ELb1ELb1ELb1EEEvNS_9FwdParamsE)
        /*0a94*/ 	.word	0x00000000


	//----- nvinfo : EIATTR_REGCOUNT
	.align		4
.L_460:
        /*0a98*/ 	.byte	0x04, 0x2f
        /*0a9a*/ 	.short	(.L_462 - .L_461)
	.align		4
.L_461:
        /*0a9c*/ 	.word	index@(_ZN10layer_norm13ln_fwd_kernelINS_13Kernel_traitsIf13__nv_bfloat16S2_S2_fjLj1024ELj1ELj4ELj1ELj16ENS_18Kernel_traits_baseILj1024EfS2_S2_S2_fjLj128EEEEELb1ELb1ELb1ELb0EEEvNS_9FwdParamsE)
        /*0aa0*/ 	.word	0x000000ba


	//----- nvinfo : EIATTR_FRAME_SIZE
	.align		4
.L_462:
        /*0aa4*/ 	.byte	0x04, 0x11
        /*0aa6*/ 	.short	(.L_464 - .L_463)
	.align		4
.L_463:
        /*0aa8*/ 	.word	index@(_ZN10layer_norm13ln_fwd_kernelINS_13Kernel_traitsIf13__nv_bfloat16S2_S2_fjLj1024ELj1ELj4ELj1ELj16ENS_18Kernel_traits_baseILj1024EfS2_S2_S2_fjLj128EEEEELb1ELb1ELb1ELb0EEEvNS_9FwdParamsE)
        /*0aac*/ 	.word	0x00000000


	//----- nvinfo : EIATTR_REGCOUNT
	.align		4
.L_464:
        /*0ab0*/ 	.byte	0x04, 0x2f
        /*0ab2*/ 	.short	(.L_466 - .L_465)
	.align		4
.L_465:
        /*0ab4*/ 	.word	index@(_ZN10layer_norm13ln_fwd_kernelINS_13Kernel_traitsIf13__nv_bfloat16S2_S2_fjLj1024ELj1ELj4ELj1ELj16ENS_18Kernel_traits_baseILj1024EfS2_S2_S2_fjLj128EEEEELb1ELb1ELb0ELb1EEEvNS_9FwdParamsE)
        /*0ab8*/ 	.word	0x000000cb


	//----- nvinfo : EIATTR_FRAME_SIZE
	.align		4
.L_466:
        /*0abc*/ 	.byte	0x04, 0x11
        /*0abe*/ 	.short	(.L_468 - .L_467)
	.align		4
.L_467:
        /*0ac0*/ 	.word	index@(_ZN10layer_norm13ln_fwd_kernelINS_13Kernel_traitsIf13__nv_bfloat16S2_S2_fjLj1024ELj1ELj4ELj1ELj16ENS_18Kernel_traits_baseILj1024EfS2_S2_S2_fjLj128EEEEELb1ELb1ELb0ELb1EEEvNS_9FwdParamsE)
        /*0ac4*/ 	.word	0x00000000


	//----- nvinfo : EIATTR_REGCOUNT
	.align		4
.L_468:
        /*0ac8*/ 	.byte	0x04, 0x2f
        /*0aca*/ 	.short	(.L_470 - .L_469)
	.align		4
.L_469:
        /*0acc*/ 	.word	index@(_ZN10layer_norm13ln_fwd_kernelINS_13Kernel_traitsIf13__nv_bfloat16S2_S2_fjLj1024ELj1ELj4ELj1ELj16ENS_18Kernel_traits_baseILj1024EfS2_S2_S2_fjLj128EEEEELb1ELb1ELb0ELb0EEEvNS_9FwdParamsE)
        /*0ad0*/ 	.word	0x000000a6


	//----- nvinfo : EIATTR_FRAME_SIZE
	.align		4
.L_470:
        /*0ad4*/ 	.byte	0x04, 0x11
        /*0ad6*/ 	.short	(.L_472 - .L_471)
	.align		4
.L_471:
        /*0ad8*/ 	.word	index@(_ZN10layer_norm13ln_fwd_kernelINS_13Kernel_traitsIf13__nv_bfloat16S2_S2_fjLj1024ELj1ELj4ELj1ELj16ENS_18Kernel_traits_baseILj1024EfS2_S2_S2_fjLj128EEEEELb1ELb1ELb0ELb0EEEvNS_9FwdParamsE)
        /*0adc*/ 	.word	0x00000000


	//----- nvinfo : EIATTR_REGCOUNT
	.align		4
.L_472:
        /*0ae0*/ 	.byte	0x04, 0x2f
        /*0ae2*/ 	.short	(.L_474 - .L_473)
	.align		4
.L_473:
        /*0ae4*/ 	.word	index@(_ZN10layer_norm13ln_fwd_kernelINS_13Kernel_traitsIf13__nv_bfloat16S2_S2_fjLj1024ELj1ELj4ELj1ELj16ENS_18Kernel_traits_baseILj1024EfS2_S2_S2_fjLj128EEEEELb1ELb0ELb1ELb1EEEvNS_9FwdParamsE)
        /*0ae8*/ 	.word	0x000000a7


	//----- nvinfo : EIATTR_FRAME_SIZE
	.align		4
.L_474:
        /*0aec*/ 	.byte	0x04, 0x11
        /*0aee*/ 	.short	(.L_476 - .L_475)
	.align		4
.L_475:
        /*0af0*/ 	.word	index@(_ZN10layer_norm13ln_fwd_kernelINS_13Kernel_traitsIf13__nv_bfloat16S2_S2_fjLj1024ELj1ELj4ELj1ELj16ENS_18Kernel_traits_baseILj1024EfS2_S2_S2_fjLj128EEEEELb1ELb0ELb1ELb1EEEvNS_9FwdParamsE)
        /*0af4*/ 	.word	0x00000000


	//----- nvinfo : EIATTR_REGCOUNT
	.align		4
.L_476:
        /*0af8*/ 	.byte	0x04, 0x2f
        /*0afa*/ 	.short	(.L_478 - .L_477)
	.align		4
.L_477:
        /*0afc*/ 	.word	index@(_ZN10layer_norm13ln_fwd_kernelINS_13Kernel_traitsIf13__nv_bfloat16S2_S2_fjLj1024ELj1ELj4ELj1ELj16ENS_18Kernel_traits_baseILj1024EfS2_S2_S2_fjLj128EEEEELb1ELb0ELb1ELb0EEEvNS_9FwdParamsE)
        /*0b00*/ 	.word	0x00000090


	//----- nvinfo : EIATTR_FRAME_SIZE
	.align		4
.L_478:
        /*0b04*/ 	.byte	0x04, 0x11
        /*0b06*/ 	.short	(.L_480 - .L_479)
	.align		4
.L_479:
        /*0b08*/ 	.word	index@(_ZN10layer_norm13ln_fwd_kernelINS_13Kernel_traitsIf13__nv_bfloat16S2_S2_fjLj1024ELj1ELj4ELj1ELj16ENS_18Kernel_traits_baseILj1024EfS2_S2_S2_fjLj128EEEEELb1ELb0ELb1ELb0EEEvNS_9FwdParamsE)
        /*0b0c*/ 	.word	0x00000000


	//----- nvinfo : EIATTR_REGCOUNT
	.align		4
.L_480:
        /*0b10*/ 	.byte	0x04, 0x2f
        /*0b12*/ 	.short	(.L_482 - .L_481)
	.align		4
.L_481:
        /*0b14*/ 	.word	index@(_ZN10layer_norm13ln_fwd_kernelINS_13Kernel_traitsIf13__nv_bfloat16S2_S2_fjLj1024ELj1ELj4ELj1ELj16ENS_18Kernel_traits_baseILj1024EfS2_S2_S2_fjLj128EEEEELb1ELb0ELb0ELb1EEEvNS_9FwdParamsE)
        /*0b18*/ 	.word	0x0000009a


	//----- nvinfo : EIATTR_FRAME_SIZE
	.align		4
.L_482:
        /*0b1c*/ 	.byte	0x04, 0x11
        /*0b1e*/ 	.short	(.L_484 - .L_483)
	.align		4
.L_483:
        /*0b20*/ 	.word	index@(_ZN10layer_norm13ln_fwd_kernelINS_13Kernel_traitsIf13__nv_bfloat16S2_S2_fjLj1024ELj1ELj4ELj1ELj16ENS_18Kernel_traits_baseILj1024EfS2_S2_S2_fjLj128EEEEELb1ELb0ELb0ELb1EEEvNS_9FwdParamsE)
        /*0b24*/ 	.word	0x00000000


	//----- nvinfo : EIATTR_REGCOUNT
	.align		4
.L_484:
        /*0b28*/ 	.byte	0x04, 0x2f
        /*0b2a*/ 	.short	(.L_486 - .L_485)
	.align		4
.L_485:
        /*0b2c*/ 	.word	index@(_ZN10layer_norm13ln_fwd_kernelINS_13Kernel_traitsIf13__nv_bfloat16S2_S2_fjLj1024ELj1ELj4ELj1ELj16ENS_18Kernel_traits_baseILj1024EfS2_S2_S2_fjLj128EEEEELb1ELb0ELb0ELb0EEEvNS_9FwdParamsE)
        /*0b30*/ 	.word	0x00000080


	//----- nvinfo : EIATTR_FRAME_SIZE
	.align		4
.L_486:
        /*0b34*/ 	.byte	0x04, 0x11
        /*0b36*/ 	.short	(.L_488 - .L_487)
	.align		4
.L_487:
        /*0b38*/ 	.word	index@(_ZN10layer_norm13ln_fwd_kernelINS_13Kernel_traitsIf13__nv_bfloat16S2_S2_fjLj1024ELj1ELj4ELj1ELj16ENS_18Kernel_traits_baseILj1024EfS2_S2_S2_fjLj128EEEEELb1ELb0ELb0ELb0EEEvNS_9FwdParamsE)
        /*0b3c*/ 	.word	0x00000000


	//----- nvinfo : EIATTR_REGCOUNT
	.align		4
.L_488:
        /*0b40*/ 	.byte	0x04, 0x2f
        /*0b42*/ 	.short	(.L_490 - .L_489)
	.align		4
.L_489:
        /*0b44*/ 	.word	index@(_ZN10layer_norm13ln_fwd_kernelINS_13Kernel_traitsIf13__nv_bfloat16S2_S2_fjLj1024ELj1ELj4ELj1ELj16ENS_18Kernel_traits_baseILj1024EfS2_S2_S2_fjLj128EEEEELb0ELb1ELb1ELb1EEEvNS_9FwdParamsE)
        /*0b48*/ 	.word	0x000000a7


	//----- nvinfo : EIATTR_FRAME_SIZE
	.align		4
.L_490:
        /*0b4c*/ 	.byte	0x04, 0x11
        /*0b4e*/ 	.short	(.L_492 - .L_491)
	.align		4
.L_491:
        /*0b50*/ 	.word	index@(_ZN10layer_norm13ln_fwd_kernelINS_13Kernel_traitsIf13__nv_bfloat16S2_S2_fjLj1024ELj1ELj4ELj1ELj16ENS_18Kernel_traits_baseILj1024EfS2_S2_S2_fjLj128EEEEELb0ELb1ELb1ELb1EEEvNS_9FwdParamsE)
        /*0b54*/ 	.word	0x00000000


	//----- nvinfo : EIATTR_REGCOUNT
	.align		4
.L_492:
        /*0b58*/ 	.byte	0x04, 0x2f
        /*0b5a*/ 	.short	(.L_494 - .L_493)
	.align		4
.L_493:
        /*0b5c*/ 	.word	index@(_ZN10layer_norm13ln_fwd_kernelINS_13Kernel_traitsIf13__nv_bfloat16S2_S2_fjLj1024ELj1ELj4ELj1ELj16ENS_18Kernel_traits_baseILj1024EfS2_S2_S2_fjLj128EEEEELb0ELb1ELb1ELb0EEEvNS_9FwdParamsE)
        /*0b60*/ 	.word	0x0000009f


	//----- nvinfo : EIATTR_FRAME_SIZE
	.align		4
.L_494:
        /*0b64*/ 	.byte	0x04, 0x11
        /*0b66*/ 	.short	(.L_496 - .L_495)
	.align		4
.L_495:
        /*0b68*/ 	.word	index@(_ZN10layer_norm13ln_fwd_kernelINS_13Kernel_traitsIf13__nv_bfloat16S2_S2_fjLj1024ELj1ELj4ELj1ELj16ENS_18Kernel_traits_baseILj1024EfS2_S2_S2_fjLj128EEEEELb0ELb1ELb1ELb0EEEvNS_9FwdParamsE)
        /*0b6c*/ 	.word	0x00000000


	//----- nvinfo : EIATTR_REGCOUNT
	.align		4
.L_496:
        /*0b70*/ 	.byte	0x04, 0x2f
        /*0b72*/ 	.short	(.L_498 - .L_497)
	.align		4
.L_497:
        /*0b74*/ 	.word	index@(_ZN10layer_norm13ln_fwd_kernelINS_13Kernel_traitsIf13__nv_bfloat16S2_S2_fjLj1024ELj1ELj4ELj1ELj16ENS_18Kernel_traits_baseILj1024EfS2_S2_S2_fjLj128EEEEELb0ELb1ELb0ELb1EEEvNS_9FwdParamsE)
        /*0b78*/ 	.word	0x000000a8


	//----- nvinfo : EIATTR_FRAME_SIZE
	.align		4
.L_498:
        /*0b7c*/ 	.byte	0x04, 0x11
        /*0b7e*/ 	.short	(.L_500 - .L_499)
	.align		4
.L_499:
        /*0b80*/ 	.word	index@(_ZN10layer_norm13ln_fwd_kernelINS_13Kernel_traitsIf13__nv_bfloat16S2_S2_fjLj1024ELj1ELj4ELj1ELj16ENS_18Kernel_traits_baseILj1024EfS2_S2_S2_fjLj128EEEEELb0ELb1ELb0ELb1EEEvNS_9FwdParamsE)
        /*0b84*/ 	.word	0x00000000


	//----- nvinfo : EIATTR_REGCOUNT
	.align		4
.L_500:
        /*0b88*/ 	.byte	0x04, 0x2f
        /*0b8a*/ 	.short	(.L_502 - .L_501)
	.align		4
.L_501:
        /*0b8c*/ 	.word	index@(_ZN10layer_norm13ln_fwd_kernelINS_13Kernel_traitsIf13__nv_bfloat16S2_S2_fjLj1024ELj1ELj4ELj1ELj16ENS_18Kernel_traits_baseILj1024EfS2_S2_S2_fjLj128EEEEELb0ELb1ELb0ELb0EEEvNS_9FwdParamsE)
        /*0b90*/ 	.word	0x0000009f


	//----- nvinfo : EIATTR_FRAME_SIZE
	.align		4
.L_502:
        /*0b94*/ 	.byte	0x04, 0x11
        /*0b96*/ 	.short	(.L_504 - .L_503)
	.align		4
.L_503:
        /*0b98*/ 	.word	index@(_ZN10layer_norm13ln_fwd_kernelINS_13Kernel_traitsIf13__nv_bfloat16S2_S2_fjLj1024ELj1ELj4ELj1ELj16ENS_18Kernel_traits_baseILj1024EfS2_S2_S2_fjLj128EEEEELb0ELb1ELb0ELb0EEEvNS_9FwdParamsE)
        /*0b9c*/ 	.word	0x00000000


	//----- nvinfo : EIATTR_REGCOUNT
	.align		4
.L_504:
        /*0ba0*/ 	.byte	0x04, 0x2f
        /*0ba2*/ 	.short	(.L_506 - .L_505)
	.align		4
.L_505:
        /*0ba4*/ 	.word	index@(_ZN10layer_norm13ln_fwd_kernelINS_13Kernel_traitsIf13__nv_bfloat16S2_S2_fjLj1024ELj1ELj4ELj1ELj16ENS_18Kernel_traits_baseILj1024EfS2_S2_S2_fjLj128EEEEELb0ELb0ELb1ELb1EEEvNS_9FwdParamsE)
        /*0ba8*/ 	.word	0x0000007f


	//----- nvinfo : EIATTR_FRAME_SIZE
	.align		4
.L_506:
        /*0bac*/ 	.byte	0x04, 0x11
        /*0bae*/ 	.short	(.L_508 - .L_507)
	.align		4
.L_507:
        /*0bb0*/ 	.word	index@(_ZN10layer_norm13ln_fwd_kernelINS_13Kernel_traitsIf13__nv_bfloat16S2_S2_fjLj1024ELj1ELj4ELj1ELj16ENS_18Kernel_traits_baseILj1024EfS2_S2_S2_fjLj128EEEEELb0ELb0ELb1ELb1EEEvNS_9FwdParamsE)
        /*0bb4*/ 	.word	0x00000000


	//----- nvinfo : EIATTR_REGCOUNT
	.align		4
.L_508:
        /*0bb8*/ 	.byte	0x04, 0x2f
        /*0bba*/ 	.short	(.L_510 - .L_509)
	.align		4
.L_509:
        /*0bbc*/ 	.word	index@(_ZN10layer_norm13ln_fwd_kernelINS_13Kernel_traitsIf13__nv_bfloat16S2_S2_fjLj1024ELj1ELj4ELj1ELj16ENS_18Kernel_traits_baseILj1024EfS2_S2_S2_fjLj128EEEEELb0ELb0ELb1ELb0EEEvNS_9FwdParamsE)
        /*0bc0*/ 	.word	0x0000007e


	//----- nvinfo : EIATTR_FRAME_SIZE
	.align		4
.L_510:
        /*0bc4*/ 	.byte	0x04, 0x11
        /*0bc6*/ 	.short	(.L_512 - .L_511)
	.align		4
.L_511:
        /*0bc8*/ 	.word	index@(_ZN10layer_norm13ln_fwd_kernelINS_13Kernel_traitsIf13__nv_bfloat16S2_S2_fjLj1024ELj1ELj4ELj1ELj16ENS_18Kernel_traits_baseILj1024EfS2_S2_S2_fjLj128EEEEELb0ELb0ELb1ELb0EEEvNS_9FwdParamsE)
        /*0bcc*/ 	.word	0x00000000


	//----- nvinfo : EIATTR_REGCOUNT
	.align		4
.L_512:
        /*0bd0*/ 	.byte	0x04, 0x2f
        /*0bd2*/ 	.short	(.L_514 - .L_513)
	.align		4
.L_513:
        /*0bd4*/ 	.word	index@(_ZN10layer_norm13ln_fwd_kernelINS_13Kernel_traitsIf13__nv_bfloat16S2_S2_fjLj1024ELj1ELj4ELj1ELj16ENS_18Kernel_traits_baseILj1024EfS2_S2_S2_fjLj128EEEEELb0ELb0ELb0ELb1EEEvNS_9FwdParamsE)
        /*0bd8*/ 	.word	0x0000007b


	//----- nvinfo : EIATTR_FRAME_SIZE
	.align		4
.L_514:
        /*0bdc*/ 	.byte	0x04, 0x11
        /*0bde*/ 	.short	(.L_516 - .L_515)
	.align		4
.L_515:
        /*0be0*/ 	.word	index@(_ZN10layer_norm13ln_fwd_kernelINS_13Kernel_traitsIf13__nv_bfloat16S2_S2_fjLj1024ELj1ELj4ELj1ELj16ENS_18Kernel_traits_baseILj1024EfS2_S2_S2_fjLj128EEEEELb0ELb0ELb0ELb1EEEvNS_9FwdParamsE)
        /*0be4*/ 	.word	0x00000000


	//----- nvinfo : EIATTR_REGCOUNT
	.align		4
.L_516:
        /*0be8*/ 	.byte	0x04, 0x2f
        /*0bea*/ 	.short	(.L_518 - .L_517)
	.align		4
.L_517:
        /*0bec*/ 	.word	index@(_ZN10layer_norm13ln_fwd_kernelINS_13Kernel_traitsIf13__nv_bfloat16S2_S2_fjLj1024ELj1ELj4ELj1ELj16ENS_18Kernel_traits_baseILj1024EfS2_S2_S2_fjLj128EEEEELb0ELb0ELb0ELb0EEEvNS_9FwdParamsE)
        /*0bf0*/ 	.word	0x0000007c


	//----- nvinfo : EIATTR_FRAME_SIZE
	.align		4
.L_518:
        /*0bf4*/ 	.byte	0x04, 0x11
        /*0bf6*/ 	.short	(.L_520 - .L_519)
	.align		4
.L_519:
        /*0bf8*/ 	.word	index@(_ZN10layer_norm13ln_fwd_kernelINS_13Kernel_traitsIf13__nv_bfloat16S2_S2_fjLj1024ELj1ELj4ELj1ELj16ENS_18Kernel_traits_baseILj1024EfS2_S2_S2_fjLj128EEEEELb0ELb0ELb0ELb0EEEvNS_9FwdParamsE)
        /*0bfc*/ 	.word	0x00000000


	//----- nvinfo : EIATTR_REGCOUNT
	.align		4
.L_520:
        /*0c00*/ 	.byte	0x04, 0x2f
        /*0c02*/ 	.short	(.L_522 - .L_521)
	.align		4
.L_521:
        /*0c04*/ 	.word	index@(_ZN10layer_norm13ln_fwd_kernelINS_13Kernel_traitsI6__halfS2_S2_S2_fjLj1024ELj1ELj4ELj1ELj16ENS_18Kernel_traits_baseILj1024ES2_S2_S2_S2_fjLj128EEEEELb1ELb1ELb1ELb1EEEvNS_9FwdParamsE)
        /*0c08*/ 	.word	0x000000a7


	//----- nvinfo : EIATTR_FRAME_SIZE
	.align		4
.L_522:
        /*0c0c*/ 	.byte	0x04, 0x11
        /*0c0e*/ 	.short	(.L_524 - .L_523)
	.align		4
.L_523:
        /*0c10*/ 	.word	index@(_ZN10layer_norm13ln_fwd_kernelINS_13Kernel_traitsI6__halfS2_S2_S2_fjLj1024ELj1ELj4ELj1ELj16ENS_18Kernel_traits_baseILj1024ES2_S2_S2_S2_fjLj128EEEEELb1ELb1ELb1ELb1EEEvNS_9FwdParamsE)
        /*0c14*/ 	.word	0x00000000


	//----- nvinfo : EIATTR_REGCOUNT
	.align		4
.L_524:
        /*0c18*/ 	.byte	0x04, 0x2f
        /*0c1a*/ 	.short	(.L_526 - .L_525)
	.align		4
.L_525:
        /*0c1c*/ 	.word	index@(_ZN10layer_norm13ln_fwd_kernelINS_13Kernel_traitsI6__halfS2_S2_S2_fjLj1024ELj1ELj4ELj1ELj16ENS_18Kernel_traits_baseILj1024ES2_S2_S2_S2_fjLj128EEEEELb1ELb1ELb1ELb0EEEvNS_9FwdParamsE)
        /*0c20*/ 	.word	0x00000080


	//----- nvinfo : EIATTR_FRAME_SIZE
	.align		4
.L_526:
        /*0c24*/ 	.byte	0x04, 0x11
        /*0c26*/ 	.short	(.L_528 - .L_527)
	.align		4
.L_527:
        /*0c28*/ 	.word	index@(_ZN10layer_norm13ln_fwd_kernelINS_13Kernel_traitsI6__halfS2_S2_S2_fjLj1024ELj1ELj4ELj1ELj16ENS_18Kernel_traits_baseILj1024ES2_S2_S2_S2_fjLj128EEEEELb1ELb1ELb1ELb0EEEvNS_9FwdParamsE)
        /*0c2c*/ 	.word	0x00000000


	//----- nvinfo : EIATTR_REGCOUNT
	.align		4
.L_528:
        /*0c30*/ 	.byte	0x04, 0x2f
        /*0c32*/ 	.short	(.L_530 - .L_529)
	.align		4
.L_529:
        /*0c34*/ 	.word	index@(_ZN10layer_norm13ln_fwd_kernelINS_13Kernel_traitsI6__halfS2_S2_S2_fjLj1024ELj1ELj4ELj1ELj16ENS_18Kernel_traits_baseILj1024ES2_S2_S2_S2_fjLj128EEEEELb1ELb1ELb0ELb1EEEvNS_9FwdParamsE)
        /*0c38*/ 	.word	0x0000007f


	//----- nvinfo : EIATTR_FRAME_SIZE
	.align		4
.L_530:
        /*0c3c*/ 	.byte	0x04, 0x11
        /*0c3e*/ 	.short	(.L_532 - .L_531)
	.align		4
.L_531:
        /*0c40*/ 	.word	index@(_ZN10layer_norm13ln_fwd_kernelINS_13Kernel_traitsI6__halfS2_S2_S2_fjLj1024ELj1ELj4ELj1ELj16ENS_18Kernel_traits_baseILj1024ES2_S2_S2_S2_fjLj128EEEEELb1ELb1ELb0ELb1EEEvNS_9FwdParamsE)
        /*0c44*/ 	.word	0x00000000


	//----- nvinfo : EIATTR_REGCOUNT
	.align		4
.L_532:
        /*0c48*/ 	.byte	0x04, 0x2f
        /*0c4a*/ 	.short	(.L_534 - .L_533)
	.align		4
.L_533:
        /*0c4c*/ 	.word	index@(_ZN10layer_norm13ln_fwd_kernelINS_13Kernel_traitsI6__halfS2_S2_S2_fjLj1024ELj1ELj4ELj1ELj16ENS_18Kernel_traits_baseILj1024ES2_S2_S2_S2_fjLj128EEEEELb1ELb1ELb0ELb0EEEvNS_9FwdParamsE)
        /*0c50*/ 	.word	0x00000079


	//----- nvinfo : EIATTR_FRAME_SIZE
	.align		4
.L_534:
        /*0c54*/ 	.byte	0x04, 0x11
        /*0c56*/ 	.short	(.L_536 - .L_535)
	.align		4
.L_535:
        /*0c58*/ 	.word	index@(_ZN10layer_norm13ln_fwd_kernelINS_13Kernel_traitsI6__halfS2_S2_S2_fjLj1024ELj1ELj4ELj1ELj16ENS_18Kernel_traits_baseILj1024ES2_S2_S2_S2_fjLj128EEEEELb1ELb1ELb0ELb0EEEvNS_9FwdParamsE)
        /*0c5c*/ 	.word	0x00000000


	//----- nvinfo : EIATTR_REGCOUNT
	.align		4
.L_536:
        /*0c60*/ 	.byte	0x04, 0x2f
        /*0c62*/ 	.short	(.L_538 - .L_537)
	.align		4
.L_537:
        /*0c64*/ 	.word	index@(_ZN10layer_norm13ln_fwd_kernelINS_13Kernel_traitsI6__halfS2_S2_S2_fjLj1024ELj1ELj4ELj1ELj16ENS_18Kernel_traits_baseILj1024ES2_S2_S2_S2_fjLj128EEEEELb1ELb0ELb1ELb1EEEvNS_9FwdParamsE)
        /*0c68*/ 	.word	0x0000007f


	//----- nvinfo : EIATTR_FRAME_SIZE
	.align		4
.L_538:
        /*0c6c*/ 	.byte	0x04, 0x11
        /*0c6e*/ 	.short	(.L_540 - .L_539)
	.align		4
.L_539:
        /*0c70*/ 	.word	index@(_ZN10layer_norm13ln_fwd_kernelINS_13Kernel_traitsI6__halfS2_S2_S2_fjLj1024ELj1ELj4ELj1ELj16ENS_18Kernel_traits_baseILj1024ES2_S2_S2_S2_fjLj128EEEEELb1ELb0ELb1ELb1EEEvNS_9FwdParamsE)
        /*0c74*/ 	.word	0x00000000


	//----- nvinfo : EIATTR_REGCOUNT
	.align		4
.L_540:
        /*0c78*/ 	.byte	0x04, 0x2f
        /*0c7a*/ 	.short	(.L_542 - .L_541)
	.align		4
.L_541:
        /*0c7c*/ 	.word	index@(_ZN10layer_norm13ln_fwd_kernelINS_13Kernel_traitsI6__halfS2_S2_S2_fjLj1024ELj1ELj4ELj1ELj16ENS_18Kernel_traits_baseILj1024ES2_S2_S2_S2_fjLj128EEEEELb1ELb0ELb1ELb0EEEvNS_9FwdParamsE)
        /*0c80*/ 	.word	0x00000074


	//----- nvinfo : EIATTR_FRAME_SIZE
	.align		4
.L_542:
        /*0c84*/ 	.byte	0x04, 0x11
        /*0c86*/ 	.short	(.L_544 - .L_543)
	.align		4
.L_543:
        /*0c88*/ 	.word	index@(_ZN10layer_norm13ln_fwd_kernelINS_13Kernel_traitsI6__halfS2_S2_S2_fjLj1024ELj1ELj4ELj1ELj16ENS_18Kernel_traits_baseILj1024ES2_S2_S2_S2_fjLj128EEEEELb1ELb0ELb1ELb0EEEvNS_9FwdParamsE)
        /*0c8c*/ 	.word	0x00000000


	//----- nvinfo : EIATTR_REGCOUNT
	.align		4
.L_544:
        /*0c90*/ 	.byte	0x04, 0x2f
        /*0c92*/ 	.short	(.L_546 - .L_545)
	.align		4
.L_545:
        /*0c94*/ 	.word	index@(_ZN10layer_norm13ln_fwd_kernelINS_13Kernel_traitsI6__halfS2_S2_S2_fjLj1024ELj1ELj4ELj1ELj16ENS_18Kernel_traits_baseILj1024ES2_S2_S2_S2_fjLj128EEEEELb1ELb0ELb0ELb1EEEvNS_9FwdParamsE)
        /*0c98*/ 	.word	0x0000007d


	//----- nvinfo : EIATTR_FRAME_SIZE
	.align		4
.L_546:
        /*0c9c*/ 	.byte	0x04, 0x11
        /*0c9e*/ 	.short	(.L_548 - .L_547)
	.align		4
.L_547:
        /*0ca0*/ 	.word	index@(_ZN10layer_norm13ln_fwd_kernelINS_13Kernel_traitsI6__halfS2_S2_S2_fjLj1024ELj1ELj4ELj1ELj16ENS_18Kernel_traits_baseILj1024ES2_S2_S2_S2_fjLj128EEEEELb1ELb0ELb0ELb1EEEvNS_9FwdParamsE)
        /*0ca4*/ 	.word	0x00000000


	//----- nvinfo : EIATTR_REGCOUNT
	.align		4
.L_548:
        /*0ca8*/ 	.byte	0x04, 0x2f
        /*0caa*/ 	.short	(.L_550 - .L_549)
	.align		4
.L_549:
        /*0cac*/ 	.word	index@(_ZN10layer_norm13ln_fwd_kernelINS_13Kernel_traitsI6__halfS2_S2_S2_fjLj1024ELj1ELj4ELj1ELj16ENS_18Kernel_traits_baseILj1024ES2_S2_S2_S2_fjLj128EEEEELb1ELb0ELb0ELb0EEEvNS_9FwdParamsE)
        /*0cb0*/ 	.word	0x00000062


	//----- nvinfo : EIATTR_FRAME_SIZE
	.align		4
.L_550:
        /*0cb4*/ 	.byte	0x04, 0x11
        /*0cb6*/ 	.short	(.L_552 - .L_551)
	.align		4
.L_551:
        /*0cb8*/ 	.word	index@(_ZN10layer_norm13ln_fwd_kernelINS_13Kernel_traitsI6__halfS2_S2_S2_fjLj1024ELj1ELj4ELj1ELj16ENS_18Kernel_traits_baseILj1024ES2_S2_S2_S2_fjLj128EEEEELb1ELb0ELb0ELb0EEEvNS_9FwdParamsE)
        /*0cbc*/ 	.word	0x00000000


	//----- nvinfo : EIATTR_REGCOUNT
	.align		4
.L_552:
        /*0cc0*/ 	.byte	0x04, 0x2f
        /*0cc2*/ 	.short	(.L_554 - .L_553)
	.align		4
.L_553:
        /*0cc4*/ 	.word	index@(_ZN10layer_norm13ln_fwd_kernelINS_13Kernel_traitsI6__halfS2_S2_S2_fjLj1024ELj1ELj4ELj1ELj16ENS_18Kernel_traits_baseILj1024ES2_S2_S2_S2_fjLj128EEEEELb0ELb1ELb1ELb1EEEvNS_9FwdParamsE)
        /*0cc8*/ 	.word	0x0000007f


	//----- nvinfo : EIATTR_FRAME_SIZE
	.align		4
.L_554:
        /*0ccc*/ 	.byte	0x04, 0x11
        /*0cce*/ 	.short	(.L_556 - .L_555)
	.align		4
.L_555:
        /*0cd0*/ 	.word	index@(_ZN10layer_norm13ln_fwd_kernelINS_13Kernel_traitsI6__halfS2_S2_S2_fjLj1024ELj1ELj4ELj1ELj16ENS_18Kernel_traits_baseILj1024ES2_S2_S2_S2_fjLj128EEEEELb0ELb1ELb1ELb1EEEvNS_9FwdParamsE)
        /*0cd4*/ 	.word	0x00000000


	//----- nvinfo : EIATTR_REGCOUNT
	.align		4
.L_556:
        /*0cd8*/ 	.byte	0x04, 0x2f
        /*0cda*/ 	.short	(.L_558 - .L_557)
	.align		4
.L_557:
        /*0cdc*/ 	.word	index@(_ZN10layer_norm13ln_fwd_kernelINS_13Kernel_traitsI6__halfS2_S2_S2_fjLj1024ELj1ELj4ELj1ELj16ENS_18Kernel_traits_baseILj1024ES2_S2_S2_S2_fjLj128EEEEELb0ELb1ELb1ELb0EEEvNS_9FwdParamsE)
        /*0ce0*/ 	.word	0x00000078


	//----- nvinfo : EIATTR_FRAME_SIZE
	.align		4
.L_558:
        /*0ce4*/ 	.byte	0x04, 0x11
        /*0ce6*/ 	.short	(.L_560 - .L_559)
	.align		4
.L_559:
        /*0ce8*/ 	.word	index@(_ZN10layer_norm13ln_fwd_kernelINS_13Kernel_traitsI6__halfS2_S2_S2_fjLj1024ELj1ELj4ELj1ELj16ENS_18Kernel_traits_baseILj1024ES2_S2_S2_S2_fjLj128EEEEELb0ELb1ELb1ELb0EEEvNS_9FwdParamsE)
        /*0cec*/ 	.word	0x00000000


	//----- nvinfo : EIATTR_REGCOUNT
	.align		4
.L_560:
        /*0cf0*/ 	.byte	0x04, 0x2f
        /*0cf2*/ 	.short	(.L_562 - .L_561)
	.align		4
.L_561:
        /*0cf4*/ 	.word	index@(_ZN10layer_norm13ln_fwd_kernelINS_13Kernel_traitsI6__halfS2_S2_S2_fjLj1024ELj1ELj4ELj1ELj16ENS_18Kernel_traits_baseILj1024ES2_S2_S2_S2_fjLj128EEEEELb0ELb1ELb0ELb1EEEvNS_9FwdParamsE)
        /*0cf8*/ 	.word	0x00000080


	//----- nvinfo : EIATTR_FRAME_SIZE
	.align		4
.L_562:
        /*0cfc*/ 	.byte	0x04, 0x11
        /*0cfe*/ 	.short	(.L_564 - .L_563)
	.align		4
.L_563:
        /*0d00*/ 	.word	index@(_ZN10layer_norm13ln_fwd_kernelINS_13Kernel_traitsI6__halfS2_S2_S2_fjLj1024ELj1ELj4ELj1ELj16ENS_18Kernel_traits_baseILj1024ES2_S2_S2_S2_fjLj128EEEEELb0ELb1ELb0ELb1EEEvNS_9FwdParamsE)
        /*0d04*/ 	.word	0x00000000


	//----- nvinfo : EIATTR_REGCOUNT
	.align		4
.L_564:
        /*0d08*/ 	.byte	0x04, 0x2f
        /*0d0a*/ 	.short	(.L_566 - .L_565)
	.align		4
.L_565:
        /*0d0c*/ 	.word	index@(_ZN10layer_norm13ln_fwd_kernelINS_13Kernel_traitsI6__halfS2_S2_S2_fjLj1024ELj1ELj4ELj1ELj16ENS_18Kernel_traits_baseILj1024ES2_S2_S2_S2_fjLj128EEEEELb0ELb1ELb0ELb0EEEvNS_9FwdParamsE)
        /*0d10*/ 	.word	0x00000072


	//----- nvinfo : EIATTR_FRAME_SIZE
	.align		4
.L_566:
        /*0d14*/ 	.byte	0x04, 0x11
        /*0d16*/ 	.short	(.L_568 - .L_567)
	.align		4
.L_567:
        /*0d18*/ 	.word	index@(_ZN10layer_norm13ln_fwd_kernelINS_13Kernel_traitsI6__halfS2_S2_S2_fjLj1024ELj1ELj4ELj1ELj16ENS_18Kernel_traits_baseILj1024ES2_S2_S2_S2_fjLj128EEEEELb0ELb1ELb0ELb0EEEvNS_9FwdParamsE)
        /*0d1c*/ 	.word	0x00000000


	//----- nvinfo : EIATTR_REGCOUNT
	.align		4
.L_568:
        /*0d20*/ 	.byte	0x04, 0x2f
        /*0d22*/ 	.short	(.L_570 - .L_569)
	.align		4
.L_569:
        /*0d24*/ 	.word	index@(_ZN10layer_norm13ln_fwd_kernelINS_13Kernel_traitsI6__halfS2_S2_S2_fjLj1024ELj1ELj4ELj1ELj16ENS_18Kernel_traits_baseILj1024ES2_S2_S2_S2_fjLj128EEEEELb0ELb0ELb1ELb1EEEvNS_9FwdParamsE)
        /*0d28*/ 	.word	0x00000060


	//----- nvinfo : EIATTR_FRAME_SIZE
	.align		4
.L_570:
        /*0d2c*/ 	.byte	0x04, 0x11
        /*0d2e*/ 	.short	(.L_572 - .L_571)
	.align		4
.L_571:
        /*0d30*/ 	.word	index@(_ZN10layer_norm13ln_fwd_kernelINS_13Kernel_traitsI6__halfS2_S2_S2_fjLj1024ELj1ELj4ELj1ELj16ENS_18Kernel_traits_baseILj1024ES2_S2_S2_S2_fjLj128EEEEELb0ELb0ELb1ELb1EEEvNS_9FwdParamsE)
        /*0d34*/ 	.word	0x00000000


	//----- nvinfo : EIATTR_REGCOUNT
	.align		4
.L_572:
        /*0d38*/ 	.byte	0x04, 0x2f
        /*0d3a*/ 	.short	(.L_574 - .L_573)
	.align		4
.L_573:
        /*0d3c*/ 	.word	index@(_ZN10layer_norm13ln_fwd_kernelINS_13Kernel_traitsI6__halfS2_S2_S2_fjLj1024ELj1ELj4ELj1ELj16ENS_18Kernel_traits_baseILj1024ES2_S2_S2_S2_fjLj128EEEEELb0ELb0ELb1ELb0EEEvNS_9FwdParamsE)
        /*0d40*/ 	.word	0x0000005a


	//----- nvinfo : EIATTR_FRAME_SIZE
	.align		4
.L_574:
        /*0d44*/ 	.byte	0x04, 0x11
        /*0d46*/ 	.short	(.L_576 - .L_575)
	.align		4
.L_575:
        /*0d48*/ 	.word	index@(_ZN10layer_norm13ln_fwd_kernelINS_13Kernel_traitsI6__halfS2_S2_S2_fjLj1024ELj1ELj4ELj1ELj16ENS_18Kernel_traits_baseILj1024ES2_S2_S2_S2_fjLj128EEEEELb0ELb0ELb1ELb0EEEvNS_9FwdParamsE)
        /*0d4c*/ 	.word	0x00000000


	//----- nvinfo : EIATTR_REGCOUNT
	.align		4
.L_576:
        /*0d50*/ 	.byte	0x04, 0x2f
        /*0d52*/ 	.short	(.L_578 - .L_577)
	.align		4
.L_577:
        /*0d54*/ 	.word	index@(_ZN10layer_norm13ln_fwd_kernelINS_13Kernel_traitsI6__halfS2_S2_S2_fjLj1024ELj1ELj4ELj1ELj16ENS_18Kernel_traits_baseILj1024ES2_S2_S2_S2_fjLj128EEEEELb0ELb0ELb0ELb1EEEvNS_9FwdParamsE)
        /*0d58*/ 	.word	0x00000060


	//----- nvinfo : EIATTR_FRAME_SIZE
	.align		4
.L_578:
        /*0d5c*/ 	.byte	0x04, 0x11
        /*0d5e*/ 	.short	(.L_580 - .L_579)
	.align		4
.L_579:
        /*0d60*/ 	.word	index@(_ZN10layer_norm13ln_fwd_kernelINS_13Kernel_traitsI6__halfS2_S2_S2_fjLj1024ELj1ELj4ELj1ELj16ENS_18Kernel_traits_baseILj1024ES2_S2_S2_S2_fjLj128EEEEELb0ELb0ELb0ELb1EEEvNS_9FwdParamsE)
        /*0d64*/ 	.word	0x00000000


	//----- nvinfo : EIATTR_REGCOUNT
	.align		4
.L_580:
        /*0d68*/ 	.byte	0x04, 0x2f
        /*0d6a*/ 	.short	(.L_582 - .L_581)
	.align		4
.L_581:
        /*0d6c*/ 	.word	index@(_ZN10layer_norm13ln_fwd_kernelINS_13Kernel_traitsI6__halfS2_S2_S2_fjLj1024ELj1ELj4ELj1ELj16ENS_18Kernel_traits_baseILj1024ES2_S2_S2_S2_fjLj128EEEEELb0ELb0ELb0ELb0EEEvNS_9FwdParamsE)
        /*0d70*/ 	.word	0x0000005b


	//----- nvinfo : EIATTR_FRAME_SIZE
	.align		4
.L_582:
        /*0d74*/ 	.byte	0x04, 0x11
        /*0d76*/ 	.short	(.L_584 - .L_583)
	.align		4
.L_583:
        /*0d78*/ 	.word	index@(_ZN10layer_norm13ln_fwd_kernelINS_13Kernel_traitsI6__halfS2_S2_S2_fjLj1024ELj1ELj4ELj1ELj16ENS_18Kernel_traits_baseILj1024ES2_S2_S2_S2_fjLj128EEEEELb0ELb0ELb0ELb0EEEvNS_9FwdParamsE)
        /*0d7c*/ 	.word	0x00000000


	//----- nvinfo : EIATTR_REGCOUNT
	.align		4
.L_584:
        /*0d80*/ 	.byte	0x04, 0x2f
        /*0d82*/ 	.short	(.L_586 - .L_585)
	.align		4
.L_585:
        /*0d84*/ 	.word	index@(_ZN10layer_norm13ln_fwd_kernelINS_13Kernel_traitsI13__nv_bfloat16S2_S2_S2_fjLj1024ELj1ELj4ELj1ELj16ENS_18Kernel_traits_baseILj1024ES2_S2_S2_S2_fjLj128EEEEELb1ELb1ELb1ELb1EEEvNS_9FwdParamsE)
        /*0d88*/ 	.word	0x000000a8


	//----- nvinfo : EIATTR_FRAME_SIZE
	.align		4
.L_586:
        /*0d8c*/ 	.byte	0x04, 0x11
        /*0d8e*/ 	.short	(.L_588 - .L_587)
	.align		4
.L_587:
        /*0d90*/ 	.word	index@(_ZN10layer_norm13ln_fwd_kernelINS_13Kernel_traitsI13__nv_bfloat16S2_S2_S2_fjLj1024ELj1ELj4ELj1ELj16ENS_18Kernel_traits_baseILj1024ES2_S2_S2_S2_fjLj128EEEEELb1ELb1ELb1ELb1EEEvNS_9FwdParamsE)
        /*0d94*/ 	.word	0x00000000


	//----- nvinfo : EIATTR_REGCOUNT
	.align		4
.L_588:
        /*0d98*/ 	.byte	0x04, 0x2f
        /*0d9a*/ 	.short	(.L_590 - .L_589)
	.align		4
.L_589:
        /*0d9c*/ 	.word	index@(_ZN10layer_norm13ln_fwd_kernelINS_13Kernel_traitsI13__nv_bfloat16S2_S2_S2_fjLj1024ELj1ELj4ELj1ELj16ENS_18Kernel_traits_baseILj1024ES2_S2_S2_S2_fjLj128EEEEELb1ELb1ELb1ELb0EEEvNS_9FwdParamsE)
        /*0da0*/ 	.word	0x000000a6


	//----- nvinfo : EIATTR_FRAME_SIZE
	.align		4
.L_590:
        /*0da4*/ 	.byte	0x04, 0x11
        /*0da6*/ 	.short	(.L_592 - .L_591)
	.align		4
.L_591:
        /*0da8*/ 	.word	index@(_ZN10layer_norm13ln_fwd_kernelINS_13Kernel_traitsI13__nv_bfloat16S2_S2_S2_fjLj1024ELj1ELj4ELj1ELj16ENS_18Kernel_traits_baseILj1024ES2_S2_S2_S2_fjLj128EEEEELb1ELb1ELb1ELb0EEEvNS_9FwdParamsE)
        /*0dac*/ 	.word	0x00000000


	//----- nvinfo : EIATTR_REGCOUNT
	.align		4
.L_592:
        /*0db0*/ 	.byte	0x04, 0x2f
        /*0db2*/ 	.short	(.L_594 - .L_593)
	.align		4
.L_593:
        /*0db4*/ 	.word	index@(_ZN10layer_norm13ln_fwd_kernelINS_13Kernel_traitsI13__nv_bfloat16S2_S2_S2_fjLj1024ELj1ELj4ELj1ELj16ENS_18Kernel_traits_baseILj1024ES2_S2_S2_S2_fjLj128EEEEELb1ELb1ELb0ELb1EEEvNS_9FwdParamsE)
        /*0db8*/ 	.word	0x000000a4


	//----- nvinfo : EIATTR_FRAME_SIZE
	.align		4
.L_594:
        /*0dbc*/ 	.byte	0x04, 0x11
        /*0dbe*/ 	.short	(.L_596 - .L_595)
	.align		4
.L_595:
        /*0dc0*/ 	.word	index@(_ZN10layer_norm13ln_fwd_kernelINS_13Kernel_traitsI13__nv_bfloat16S2_S2_S2_fjLj1024ELj1ELj4ELj1ELj16ENS_18Kernel_traits_baseILj1024ES2_S2_S2_S2_fjLj128EEEEELb1ELb1ELb0ELb1EEEvNS_9FwdParamsE)
        /*0dc4*/ 	.word	0x00000000


	//----- nvinfo : EIATTR_REGCOUNT
	.align		4
.L_596:
        /*0dc8*/ 	.byte	0x04, 0x2f
        /*0dca*/ 	.short	(.L_598 - .L_597)
	.align		4
.L_597:
        /*0dcc*/ 	.word	index@(_ZN10layer_norm13ln_fwd_kernelINS_13Kernel_traitsI13__nv_bfloat16S2_S2_S2_fjLj1024ELj1ELj4ELj1ELj16ENS_18Kernel_traits_baseILj1024ES2_S2_S2_S2_fjLj128EEEEELb1ELb1ELb0ELb0EEEvNS_9FwdParamsE)
        /*0dd0*/ 	.word	0x00000099


	//----- nvinfo : EIATTR_FRAME_SIZE
	.align		4
.L_598:
        /*0dd4*/ 	.byte	0x04, 0x11
        /*0dd6*/ 	.short	(.L_600 - .L_599)
	.align		4
.L_599:
        /*0dd8*/ 	.word	index@(_ZN10layer_norm13ln_fwd_kernelINS_13Kernel_traitsI13__nv_bfloat16S2_S2_S2_fjLj1024ELj1ELj4ELj1ELj16ENS_18Kernel_traits_baseILj1024ES2_S2_S2_S2_fjLj128EEEEELb1ELb1ELb0ELb0EEEvNS_9FwdParamsE)
        /*0ddc*/ 	.word	0x00000000


	//----- nvinfo : EIATTR_REGCOUNT
	.align		4
.L_600:
        /*0de0*/ 	.byte	0x04, 0x2f
        /*0de2*/ 	.short	(.L_602 - .L_601)
	.align		4
.L_601:
        /*0de4*/ 	.word	index@(_ZN10layer_norm13ln_fwd_kernelINS_13Kernel_traitsI13__nv_bfloat16S2_S2_S2_fjLj1024ELj1ELj4ELj1ELj16ENS_18Kernel_traits_baseILj1024ES2_S2_S2_S2_fjLj128EEEEELb1ELb0ELb1ELb1EEEvNS_9FwdParamsE)
        /*0de8*/ 	.word	0x000000a7


	//----- nvinfo : EIATTR_FRAME_SIZE
	.align		4
.L_602:
        /*0dec*/ 	.byte	0x04, 0x11
        /*0dee*/ 	.short	(.L_604 - .L_603)
	.align		4
.L_603:
        /*0df0*/ 	.word	index@(_ZN10layer_norm13ln_fwd_kernelINS_13Kernel_traitsI13__nv_bfloat16S2_S2_S2_fjLj1024ELj1ELj4ELj1ELj16ENS_18Kernel_traits_baseILj1024ES2_S2_S2_S2_fjLj128EEEEELb1ELb0ELb1ELb1EEEvNS_9FwdParamsE)
        /*0df4*/ 	.word	0x00000000


	//----- nvinfo : EIATTR_REGCOUNT
	.align		4
.L_604:
        /*0df8*/ 	.byte	0x04, 0x2f
        /*0dfa*/ 	.short	(.L_606 - .L_605)
	.align		4
.L_605:
        /*0dfc*/ 	.word	index@(_ZN10layer_norm13ln_fwd_kernelINS_13Kernel_traitsI13__nv_bfloat16S2_S2_S2_fjLj1024ELj1ELj4ELj1ELj16ENS_18Kernel_traits_baseILj1024ES2_S2_S2_S2_fjLj128EEEEELb1ELb0ELb1ELb0EEEvNS_9FwdParamsE)
        /*0e00*/ 	.word	0x00000094


	//----- nvinfo : EIATTR_FRAME_SIZE
	.align		4
.L_606:
        /*0e04*/ 	.byte	0x04, 0x11
        /*0e06*/ 	.short	(.L_608 - .L_607)
	.align		4
.L_607:
        /*0e08*/ 	.word	index@(_ZN10layer_norm13ln_fwd_kernelINS_13Kernel_traitsI13__nv_bfloat16S2_S2_S2_fjLj1024ELj1ELj4ELj1ELj16ENS_18Kernel_traits_baseILj1024ES2_S2_S2_S2_fjLj128EEEEELb1ELb0ELb1ELb0EEEvNS_9FwdParamsE)
        /*0e0c*/ 	.word	0x00000000


	//----- nvinfo : EIATTR_REGCOUNT
	.align		4
.L_608:
        /*0e10*/ 	.byte	0x04, 0x2f
        /*0e12*/ 	.short	(.L_610 - .L_609)
	.align		4
.L_609:
        /*0e14*/ 	.word	index@(_ZN10layer_norm13ln_fwd_kernelINS_13Kernel_traitsI13__nv_bfloat16S2_S2_S2_fjLj1024ELj1ELj4ELj1ELj16ENS_18Kernel_traits_baseILj1024ES2_S2_S2_S2_fjLj128EEEEELb1ELb0ELb0ELb1EEEvNS_9FwdParamsE)
        /*0e18*/ 	.word	0x0000009e


	//----- nvinfo : EIATTR_FRAME_SIZE
	.align		4
.L_610:
        /*0e1c*/ 	.byte	0x04, 0x11
        /*0e1e*/ 	.short	(.L_612 - .L_611)
	.align		4
.L_611:
        /*0e20*/ 	.word	index@(_ZN10layer_norm13ln_fwd_kernelINS_13Kernel_traitsI13__nv_bfloat16S2_S2_S2_fjLj1024ELj1ELj4ELj1ELj16ENS_18Kernel_traits_baseILj1024ES2_S2_S2_S2_fjLj128EEEEELb1ELb0ELb0ELb1EEEvNS_9FwdParamsE)
        /*0e24*/ 	.word	0x00000000


	//----- nvinfo : EIATTR_REGCOUNT
	.align		4
.L_612:
        /*0e28*/ 	.byte	0x04, 0x2f
        /*0e2a*/ 	.short	(.L_614 - .L_613)
	.align		4
.L_613:
        /*0e2c*/ 	.word	index@(_ZN10layer_norm13ln_fwd_kernelINS_13Kernel_traitsI13__nv_bfloat16S2_S2_S2_fjLj1024ELj1ELj4ELj1ELj16ENS_18Kernel_traits_baseILj1024ES2_S2_S2_S2_fjLj128EEEEELb1ELb0ELb0ELb0EEEvNS_9FwdParamsE)
        /*0e30*/ 	.word	0x00000080


	//----- nvinfo : EIATTR_FRAME_SIZE
	.align		4
.L_614:
        /*0e34*/ 	.byte	0x04, 0x11
        /*0e36*/ 	.short	(.L_616 - .L_615)
	.align		4
.L_615:
        /*0e38*/ 	.word	index@(_ZN10layer_norm13ln_fwd_kernelINS_13Kernel_traitsI13__nv_bfloat16S2_S2_S2_fjLj1024ELj1ELj4ELj1ELj16ENS_18Kernel_traits_baseILj1024ES2_S2_S2_S2_fjLj128EEEEELb1ELb0ELb0ELb0EEEvNS_9FwdParamsE)
        /*0e3c*/ 	.word	0x00000000


	//----- nvinfo : EIATTR_REGCOUNT
	.align		4
.L_616:
        /*0e40*/ 	.byte	0x04, 0x2f
        /*0e42*/ 	.short	(.L_618 - .L_617)
	.align		4
.L_617:
        /*0e44*/ 	.word	index@(_ZN10layer_norm13ln_fwd_kernelINS_13Kernel_traitsI13__nv_bfloat16S2_S2_S2_fjLj1024ELj1ELj4ELj1ELj16ENS_18Kernel_traits_baseILj1024ES2_S2_S2_S2_fjLj128EEEEELb0ELb1ELb1ELb1EEEvNS_9FwdParamsE)
        /*0e48*/ 	.word	0x000000a7


	//----- nvinfo : EIATTR_FRAME_SIZE
	.align		4
.L_618:
        /*0e4c*/ 	.byte	0x04, 0x11
        /*0e4e*/ 	.short	(.L_620 - .L_619)
	.align		4
.L_619:
        /*0e50*/ 	.word	index@(_ZN10layer_norm13ln_fwd_kernelINS_13Kernel_traitsI13__nv_bfloat16S2_S2_S2_fjLj1024ELj1ELj4ELj1ELj16ENS_18Kernel_traits_baseILj1024ES2_S2_S2_S2_fjLj128EEEEELb0ELb1ELb1ELb1EEEvNS_9FwdParamsE)
        /*0e54*/ 	.word	0x00000000


	//----- nvinfo : EIATTR_REGCOUNT
	.align		4
.L_620:
        /*0e58*/ 	.byte	0x04, 0x2f
        /*0e5a*/ 	.short	(.L_622 - .L_621)
	.align		4
.L_621:
        /*0e5c*/ 	.word	index@(_ZN10layer_norm13ln_fwd_kernelINS_13Kernel_traitsI13__nv_bfloat16S2_S2_S2_fjLj1024ELj1ELj4ELj1ELj16ENS_18Kernel_traits_baseILj1024ES2_S2_S2_S2_fjLj128EEEEELb0ELb1ELb1ELb0EEEvNS_9FwdParamsE)
        /*0e60*/ 	.word	0x0000009f


	//----- nvinfo : EIATTR_FRAME_SIZE
	.align		4
.L_622:
        /*0e64*/ 	.byte	0x04, 0x11
        /*0e66*/ 	.short	(.L_624 - .L_623)
	.align		4
.L_623:
        /*0e68*/ 	.word	index@(_ZN10layer_norm13ln_fwd_kernelINS_13Kernel_traitsI13__nv_bfloat16S2_S2_S2_fjLj1024ELj1ELj4ELj1ELj16ENS_18Kernel_traits_baseILj1024ES2_S2_S2_S2_fjLj128EEEEELb0ELb1ELb1ELb0EEEvNS_9FwdParamsE)
        /*0e6c*/ 	.word	0x00000000


	//----- nvinfo : EIATTR_REGCOUNT
	.align		4
.L_624:
        /*0e70*/ 	.byte	0x04, 0x2f
        /*0e72*/ 	.short	(.L_626 - .L_625)
	.align		4
.L_625:
        /*0e74*/ 	.word	index@(_ZN10layer_norm13ln_fwd_kernelINS_13Kernel_traitsI13__nv_bfloat16S2_S2_S2_fjLj1024ELj1ELj4ELj1ELj16ENS_18Kernel_traits_baseILj1024ES2_S2_S2_S2_fjLj128EEEEELb0ELb1ELb0ELb1EEEvNS_9FwdParamsE)
        /*0e78*/ 	.word	0x000000a7


	//----- nvinfo : EIATTR_FRAME_SIZE
	.align		4
.L_626:
        /*0e7c*/ 	.byte	0x04, 0x11
        /*0e7e*/ 	.short	(.L_628 - .L_627)
	.align		4
.L_627:
        /*0e80*/ 	.word	index@(_ZN10layer_norm13ln_fwd_kernelINS_13Kernel_traitsI13__nv_bfloat16S2_S2_S2_fjLj1024ELj1ELj4ELj1ELj16ENS_18Kernel_traits_baseILj1024ES2_S2_S2_S2_fjLj128EEEEELb0ELb1ELb0ELb1EEEvNS_9FwdParamsE)
        /*0e84*/ 	.word	0x00000000


	//----- nvinfo : EIATTR_REGCOUNT
	.align		4
.L_628:
        /*0e88*/ 	.byte	0x04, 0x2f
        /*0e8a*/ 	.short	(.L_630 - .L_629)
	.align		4
.L_629:
        /*0e8c*/ 	.word	index@(_ZN10layer_norm13ln_fwd_kernelINS_13Kernel_traitsI13__nv_bfloat16S2_S2_S2_fjLj1024ELj1ELj4ELj1ELj16ENS_18Kernel_traits_baseILj1024ES2_S2_S2_S2_fjLj128EEEEELb0ELb1ELb0ELb0EEEvNS_9FwdParamsE)
        /*0e90*/ 	.word	0x0000009e


	//----- nvinfo : EIATTR_FRAME_SIZE
	.align		4
.L_630:
        /*0e94*/ 	.byte	0x04, 0x11
        /*0e96*/ 	.short	(.L_632 - .L_631)
	.align		4
.L_631:
        /*0e98*/ 	.word	index@(_ZN10layer_norm13ln_fwd_kernelINS_13Kernel_traitsI13__nv_bfloat16S2_S2_S2_fjLj1024ELj1ELj4ELj1ELj16ENS_18Kernel_traits_baseILj1024ES2_S2_S2_S2_fjLj128EEEEELb0ELb1ELb0ELb0EEEvNS_9FwdParamsE)
        /*0e9c*/ 	.word	0x00000000


	//----- nvinfo : EIATTR_REGCOUNT
	.align		4
.L_632:
        /*0ea0*/ 	.byte	0x04, 0x2f
        /*0ea2*/ 	.short	(.L_634 - .L_633)
	.align		4
.L_633:
        /*0ea4*/ 	.word	index@(_ZN10layer_norm13ln_fwd_kernelINS_13Kernel_traitsI13__nv_bfloat16S2_S2_S2_fjLj1024ELj1ELj4ELj1ELj16ENS_18Kernel_traits_baseILj1024ES2_S2_S2_S2_fjLj128EEEEELb0ELb0ELb1ELb1EEEvNS_9FwdParamsE)
        /*0ea8*/ 	.word	0x00000080


	//----- nvinfo : EIATTR_FRAME_SIZE
	.align		4
.L_634:
        /*0eac*/ 	.byte	0x04, 0x11
        /*0eae*/ 	.short	(.L_636 - .L_635)
	.align		4
.L_635:
        /*0eb0*/ 	.word	index@(_ZN10layer_norm13ln_fwd_kernelINS_13Kernel_traitsI13__nv_bfloat16S2_S2_S2_fjLj1024ELj1ELj4ELj1ELj16ENS_18Kernel_traits_baseILj1024ES2_S2_S2_S2_fjLj128EEEEELb0ELb0ELb1ELb1EEEvNS_9FwdParamsE)
        /*0eb4*/ 	.word	0x00000000


	//----- nvinfo : EIATTR_REGCOUNT
	.align		4
.L_636:
        /*0eb8*/ 	.byte	0x04, 0x2f
        /*0eba*/ 	.short	(.L_638 - .L_637)
	.align		4
.L_637:
        /*0ebc*/ 	.word	index@(_ZN10layer_norm13ln_fwd_kernelINS_13Kernel_traitsI13__nv_bfloat16S2_S2_S2_fjLj1024ELj1ELj4ELj1ELj16ENS_18Kernel_traits_baseILj1024ES2_S2_S2_S2_fjLj128EEEEELb0ELb0ELb1ELb0EEEvNS_9FwdParamsE)
        /*0ec0*/ 	.word	0x0000007a


	//----- nvinfo : EIATTR_FRAME_SIZE
	.align		4
.L_638:
        /*0ec4*/ 	.byte	0x04, 0x11
        /*0ec6*/ 	.short	(.L_640 - .L_639)
	.align		4
.L_639:
        /*0ec8*/ 	.word	index@(_ZN10layer_norm13ln_fwd_kernelINS_13Kernel_traitsI13__nv_bfloat16S2_S2_S2_fjLj1024ELj1ELj4ELj1ELj16ENS_18Kernel_traits_baseILj1024ES2_S2_S2_S2_fjLj128EEEEELb0ELb0ELb1ELb0EEEvNS_9FwdParamsE)
        /*0ecc*/ 	.word	0x00000000


	//----- nvinfo : EIATTR_REGCOUNT
	.align		4
.L_640:
        /*0ed0*/ 	.byte	0x04, 0x2f
        /*0ed2*/ 	.short	(.L_642 - .L_641)
	.align		4
.L_641:
        /*0ed4*/ 	.word	index@(_ZN10layer_norm13ln_fwd_kernelINS_13Kernel_traitsI13__nv_bfloat16S2_S2_S2_fjLj1024ELj1ELj4ELj1ELj16ENS_18Kernel_traits_baseILj1024ES2_S2_S2_S2_fjLj128EEEEELb0ELb0ELb0ELb1EEEvNS_9FwdParamsE)
        /*0ed8*/ 	.word	0x0000007c


	//----- nvinfo : EIATTR_FRAME_SIZE
	.align		4
.L_642:
        /*0edc*/ 	.byte	0x04, 0x11
        /*0ede*/ 	.short	(.L_644 - .L_643)
	.align		4
.L_643:
        /*0ee0*/ 	.word	index@(_ZN10layer_norm13ln_fwd_kernelINS_13Kernel_traitsI13__nv_bfloat16S2_S2_S2_fjLj1024ELj1ELj4ELj1ELj16ENS_18Kernel_traits_baseILj1024ES2_S2_S2_S2_fjLj128EEEEELb0ELb0ELb0ELb1EEEvNS_9FwdParamsE)
        /*0ee4*/ 	.word	0x00000000


	//----- nvinfo : EIATTR_REGCOUNT
	.align		4
.L_644:
        /*0ee8*/ 	.byte	0x04, 0x2f
        /*0eea*/ 	.short	(.L_646 - .L_645)
	.align		4
.L_645:
        /*0eec*/ 	.word	index@(_ZN10layer_norm13ln_fwd_kernelINS_13Kernel_traitsI13__nv_bfloat16S2_S2_S2_fjLj1024ELj1ELj4ELj1ELj16ENS_18Kernel_traits_baseILj1024ES2_S2_S2_S2_fjLj128EEEEELb0ELb0ELb0ELb0EEEvNS_9FwdParamsE)
        /*0ef0*/ 	.word	0x0000007b


	//----- nvinfo : EIATTR_FRAME_SIZE
	.align		4
.L_646:
        /*0ef4*/ 	.byte	0x04, 0x11
        /*0ef6*/ 	.short	(.L_648 - .L_647)
	.align		4
.L_647:
        /*0ef8*/ 	.word	index@(_ZN10layer_norm13ln_fwd_kernelINS_13Kernel_traitsI13__nv_bfloat16S2_S2_S2_fjLj1024ELj1ELj4ELj1ELj16ENS_18Kernel_traits_baseILj1024ES2_S2_S2_S2_fjLj128EEEEELb0ELb0ELb0ELb0EEEvNS_9FwdParamsE)
        /*0efc*/ 	.word	0x00000000


	//----- nvinfo : EIATTR_MIN_STACK_SIZE
	.align		4
.L_648:
        /*0f00*/ 	.byte	0x04, 0x12
        /*0f02*/ 	.short	(.L_650 - .L_649)
	.align		4
.L_649:
        /*0f04*/ 	.word	index@(_ZN10layer_norm13ln_fwd_kernelINS_13Kernel_traitsI13__nv_bfloat16S2_S2_S2_fjLj1024ELj1ELj4ELj1ELj16ENS_18Kernel_traits_baseILj1024ES2_S2_S2_S2_fjLj128EEEEELb0ELb0ELb0ELb0EEEvNS_9FwdParamsE)
        /*0f08*/ 	.word	0x00000000


	//----- nvinfo : EIATTR_MIN_STACK_SIZE
	.align		4
.L_650:
        /*0f0c*/ 	.byte	0x04, 0x12
        /*0f0e*/ 	.short	(.L_652 - .L_651)
	.align		4
.L_651:
        /*0f10*/ 	.word	index@(_ZN10layer_norm13ln_fwd_kernelINS_13Kernel_traitsI13__nv_bfloat16S2_S2_S2_fjLj1024ELj1ELj4ELj1ELj16ENS_18Kernel_traits_baseILj1024ES2_S2_S2_S2_fjLj128EEEEELb0ELb0ELb0ELb1EEEvNS_9FwdParamsE)
        /*0f14*/ 	.word	0x00000000


	//----- nvinfo : EIATTR_MIN_STACK_SIZE
	.align		4
.L_652:
        /*0f18*/ 	.byte	0x04, 0x12
        /*0f1a*/ 	.short	(.L_654 - .L_653)
	.align		4
.L_653:
        /*0f1c*/ 	.word	index@(_ZN10layer_norm13ln_fwd_kernelINS_13Kernel_traitsI13__nv_bfloat16S2_S2_S2_fjLj1024ELj1ELj4ELj1ELj16ENS_18Kernel_traits_baseILj1024ES2_S2_S2_S2_fjLj128EEEEELb0ELb0ELb1ELb0EEEvNS_9FwdParamsE)
        /*0f20*/ 	.word	0x00000000


	//----- nvinfo : EIATTR_MIN_STACK_SIZE
	.align		4
.L_654:
        /*0f24*/ 	.byte	0x04, 0x12
        /*0f26*/ 	.short	(.L_656 - .L_655)
	.align		4
.L_655:
        /*0f28*/ 	.word	index@(_ZN10layer_norm13ln_fwd_kernelINS_13Kernel_traitsI13__nv_bfloat16S2_S2_S2_fjLj1024ELj1ELj4ELj1ELj16ENS_18Kernel_traits_baseILj1024ES2_S2_S2_S2_fjLj128EEEEELb0ELb0ELb1ELb1EEEvNS_9FwdParamsE)
        /*0f2c*/ 	.word	0x00000000


	//----- nvinfo : EIATTR_MIN_STACK_SIZE
	.align		4
.L_656:
        /*0f30*/ 	.byte	0x04, 0x12
        /*0f32*/ 	.short	(.L_658 - .L_657)
	.align		4
.L_657:
        /*0f34*/ 	.word	index@(_ZN10layer_norm13ln_fwd_kernelINS_13Kernel_traitsI13__nv_bfloat16S2_S2_S2_fjLj1024ELj1ELj4ELj1ELj16ENS_18Kernel_traits_baseILj1024ES2_S2_S2_S2_fjLj128EEEEELb0ELb1ELb0ELb0EEEvNS_9FwdParamsE)
        /*0f38*/ 	.word	0x00000000


	//----- nvinfo : EIATTR_MIN_STACK_SIZE
	.align		4
.L_658:
        /*0f3c*/ 	.byte	0x04, 0x12
        /*0f3e*/ 	.short	(.L_660 - .L_659)
	.align		4
.L_659:
        /*0f40*/ 	.word	index@(_ZN10layer_norm13ln_fwd_kernelINS_13Kernel_traitsI13__nv_bfloat16S2_S2_S2_fjLj1024ELj1ELj4ELj1ELj16ENS_18Kernel_traits_baseILj1024ES2_S2_S2_S2_fjLj128EEEEELb0ELb1ELb0ELb1EEEvNS_9FwdParamsE)
        /*0f44*/ 	.word	0x00000000


	//----- nvinfo : EIATTR_MIN_STACK_SIZE
	.align		4
.L_660:
        /*0f48*/ 	.byte	0x04, 0x12
        /*0f4a*/ 	.short	(.L_662 - .L_661)
	.align		4
.L_661:
        /*0f4c*/ 	.word	index@(_ZN10layer_norm13ln_fwd_kernelINS_13Kernel_traitsI13__nv_bfloat16S2_S2_S2_fjLj1024ELj1ELj4ELj1ELj16ENS_18Kernel_traits_baseILj1024ES2_S2_S2_S2_fjLj128EEEEELb0ELb1ELb1ELb0EEEvNS_9FwdParamsE)
        /*0f50*/ 	.word	0x00000000


	//----- nvinfo : EIATTR_MIN_STACK_SIZE
	.align		4
.L_662:
        /*0f54*/ 	.byte	0x04, 0x12
        /*0f56*/ 	.short	(.L_664 - .L_663)
	.align		4
.L_663:
        /*0f58*/ 	.word	index@(_ZN10layer_norm13ln_fwd_kernelINS_13Kernel_traitsI13__nv_bfloat16S2_S2_S2_fjLj1024ELj1ELj4ELj1ELj16ENS_18Kernel_traits_baseILj1024ES2_S2_S2_S2_fjLj128EEEEELb0ELb1ELb1ELb1EEEvNS_9FwdParamsE)
        /*0f5c*/ 	.word	0x00000000


	//----- nvinfo : EIATTR_MIN_STACK_SIZE
	.align		4
.L_664:
        /*0f60*/ 	.byte	0x04, 0x12
        /*0f62*/ 	.short	(.L_666 - .L_665)
	.align		4
.L_665:
        /*0f64*/ 	.word	index@(_ZN10layer_norm13ln_fwd_kernelINS_13Kernel_traitsI13__nv_bfloat16S2_S2_S2_fjLj1024ELj1ELj4ELj1ELj16ENS_18Kernel_traits_baseILj1024ES2_S2_S2_S2_fjLj128EEEEELb1ELb0ELb0ELb0EEEvNS_9FwdParamsE)
        /*0f68*/ 	.word	0x00000000


	//----- nvinfo : EIATTR_MIN_STACK_SIZE
	.align		4
.L_666:
        /*0f6c*/ 	.byte	0x04, 0x12
        /*0f6e*/ 	.short	(.L_668 - .L_667)
	.align		4
.L_667:
        /*0f70*/ 	.word	index@(_ZN10layer_norm13ln_fwd_kernelINS_13Kernel_traitsI13__nv_bfloat16S2_S2_S2_fjLj1024ELj1ELj4ELj1ELj16ENS_18Kernel_traits_baseILj1024ES2_S2_S2_S2_fjLj128EEEEELb1ELb0ELb0ELb1EEEvNS_9FwdParamsE)
        /*0f74*/ 	.word	0x00000000


	//----- nvinfo : EIATTR_MIN_STACK_SIZE
	.align		4
.L_668:
        /*0f78*/ 	.byte	0x04, 0x12
        /*0f7a*/ 	.short	(.L_670 - .L_669)
	.align		4
.L_669:
        /*0f7c*/ 	.word	index@(_ZN10layer_norm13ln_fwd_kernelINS_13Kernel_traitsI13__nv_bfloat16S2_S2_S2_fjLj1024ELj1ELj4ELj1ELj16ENS_18Kernel_traits_baseILj1024ES2_S2_S2_S2_fjLj128EEEEELb1ELb0ELb1ELb0EEEvNS_9FwdParamsE)
        /*0f80*/ 	.word	0x00000000


	//----- nvinfo : EIATTR_MIN_STACK_SIZE
	.align		4
.L_670:
        /*0f84*/ 	.byte	0x04, 0x12
        /*0f86*/ 	.short	(.L_672 - .L_671)
	.align		4
.L_671:
        /*0f88*/ 	.word	index@(_ZN10layer_norm13ln_fwd_kernelINS_13Kernel_traitsI13__nv_bfloat16S2_S2_S2_fjLj1024ELj1ELj4ELj1ELj16ENS_18Kernel_traits_baseILj1024ES2_S2_S2_S2_fjLj128EEEEELb1ELb0ELb1ELb1EEEvNS_9FwdParamsE)
        /*0f8c*/ 	.word	0x00000000


	//----- nvinfo : EIATTR_MIN_STACK_SIZE
	.align		4
.L_672:
        /*0f90*/ 	.byte	0x04, 0x12
        /*0f92*/ 	.short	(.L_674 - .L_673)
	.align		4
.L_673:
        /*0f94*/ 	.word	index@(_ZN10layer_norm13ln_fwd_kernelINS_13Kernel_traitsI13__nv_bfloat16S2_S2_S2_fjLj1024ELj1ELj4ELj1ELj16ENS_18Kernel_traits_baseILj1024ES2_S2_S2_S2_fjLj128EEEEELb1ELb1ELb0ELb0EEEvNS_9FwdParamsE)
        /*0f98*/ 	.word	0x00000000


	//----- nvinfo : EIATTR_MIN_STACK_SIZE
	.align		4
.L_674:
        /*0f9c*/ 	.byte	0x04, 0x12
        /*0f9e*/ 	.short	(.L_676 - .L_675)
	.align		4
.L_675:
        /*0fa0*/ 	.word	index@(_ZN10layer_norm13ln_fwd_kernelINS_13Kernel_traitsI13__nv_bfloat16S2_S2_S2_fjLj1024ELj1ELj4ELj1ELj16ENS_18Kernel_traits_baseILj1024ES2_S2_S2_S2_fjLj128EEEEELb1ELb1ELb0ELb1EEEvNS_9FwdParamsE)
        /*0fa4*/ 	.word	0x00000000


	//----- nvinfo : EIATTR_MIN_STACK_SIZE
	.align		4
.L_676:
        /*0fa8*/ 	.byte	0x04, 0x12
        /*0faa*/ 	.short	(.L_678 - .L_677)
	.align		4
.L_677:
        /*0fac*/ 	.word	index@(_ZN10layer_norm13ln_fwd_kernelINS_13Kernel_traitsI13__nv_bfloat16S2_S2_S2_fjLj1024ELj1ELj4ELj1ELj16ENS_18Kernel_traits_baseILj1024ES2_S2_S2_S2_fjLj128EEEEELb1ELb1ELb1ELb0EEEvNS_9FwdParamsE)
        /*0fb0*/ 	.word	0x00000000


	//----- nvinfo : EIATTR_MIN_STACK_SIZE
	.align		4
.L_678:
        /*0fb4*/ 	.byte	0x04, 0x12
        /*0fb6*/ 	.short	(.L_680 - .L_679)
	.align		4
.L_679:
        /*0fb8*/ 	.word	index@(_ZN10layer_norm13ln_fwd_kernelINS_13Kernel_traitsI13__nv_bfloat16S2_S2_S2_fjLj1024ELj1ELj4ELj1ELj16ENS_18Kernel_traits_baseILj1024ES2_S2_S2_S2_fjLj128EEEEELb1ELb1ELb1ELb1EEEvNS_9FwdParamsE)
        /*0fbc*/ 	.word	0x00000000


	//----- nvinfo : EIATTR_MIN_STACK_SIZE
	.align		4
.L_680:
        /*0fc0*/ 	.byte	0x04, 0x12
        /*0fc2*/ 	.short	(.L_682 - .L_681)
	.align		4
.L_681:
        /*0fc4*/ 	.word	index@(_ZN10layer_norm13ln_fwd_kernelINS_13Kernel_traitsI6__halfS2_S2_S2_fjLj1024ELj1ELj4ELj1ELj16ENS_18Kernel_traits_baseILj1024ES2_S2_S2_S2_fjLj128EEEEELb0ELb0ELb0ELb0EEEvNS_9FwdParamsE)
        /*0fc8*/ 	.word	0x00000000


	//----- nvinfo : EIATTR_MIN_STACK_SIZE
	.align		4
.L_682:
        /*0fcc*/ 	.byte	0x04, 0x12
        /*0fce*/ 	.short	(.L_684 - .L_683)
	.align		4
.L_683:
        /*0fd0*/ 	.word	index@(_ZN10layer_norm13ln_fwd_kernelINS_13Kernel_traitsI6__halfS2_S2_S2_fjLj1024ELj1ELj4ELj1ELj16ENS_18Kernel_traits_baseILj1024ES2_S2_S2_S2_fjLj128EEEEELb0ELb0ELb0ELb1EEEvNS_9FwdParamsE)
        /*0fd4*/ 	.word	0x00000000


	//----- nvinfo : EIATTR_MIN_STACK_SIZE
	.align		4
.L_684:
        /*0fd8*/ 	.byte	0x04, 0x12
        /*0fda*/ 	.short	(.L_686 - .L_685)
	.align		4
.L_685:
        /*0fdc*/ 	.word	index@(_ZN10layer_norm13ln_fwd_kernelINS_13Kernel_traitsI6__halfS2_S2_S2_fjLj1024ELj1ELj4ELj1ELj16ENS_18Kernel_traits_baseILj1024ES2_S2_S2_S2_fjLj128EEEEELb0ELb0ELb1ELb0EEEvNS_9FwdParamsE)
        /*0fe0*/ 	.word	0x00000000


	//----- nvinfo : EIATTR_MIN_STACK_SIZE
	.align		4
.L_686:
        /*0fe4*/ 	.byte	0x04, 0x12
        /*0fe6*/ 	.short	(.L_688 - .L_687)
	.align		4
.L_687:
        /*0fe8*/ 	.word	index@(_ZN10layer_norm13ln_fwd_kernelINS_13Kernel_traitsI6__halfS2_S2_S2_fjLj1024ELj1ELj4ELj1ELj16ENS_18Kernel_traits_baseILj1024ES2_S2_S2_S2_fjLj128EEEEELb0ELb0ELb1ELb1EEEvNS_9FwdParamsE)
        /*0fec*/ 	.word	0x00000000


	//----- nvinfo : EIATTR_MIN_STACK_SIZE
	.align		4
.L_688:
        /*0ff0*/ 	.byte	0x04, 0x12
        /*0ff2*/ 	.short	(.L_690 - .L_689)
	.align		4
.L_689:
        /*0ff4*/ 	.word	index@(_ZN10layer_norm13ln_fwd_kernelINS_13Kernel_traitsI6__halfS2_S2_S2_fjLj1024ELj1ELj4ELj1ELj16ENS_18Kernel_traits_baseILj1024ES2_S2_S2_S2_fjLj128EEEEELb0ELb1ELb0ELb0EEEvNS_9FwdParamsE)
        /*0ff8*/ 	.word	0x00000000


	//----- nvinfo : EIATTR_MIN_STACK_SIZE
	.align		4
.L_690:
        /*0ffc*/ 	.byte	0x04, 0x12
        /*0ffe*/ 	.short	(.L_692 - .L_691)
	.align		4
.L_691:
        /*1000*/ 	.word	index@(_ZN10layer_norm13ln_fwd_kernelINS_13Kernel_traitsI6__halfS2_S2_S2_fjLj1024ELj1ELj4ELj1ELj16ENS_18Kernel_traits_baseILj1024ES2_S2_S2_S2_fjLj128EEEEELb0ELb1ELb0ELb1EEEvNS_9FwdParamsE)
        /*1004*/ 	.word	0x00000000


	//----- nvinfo : EIATTR_MIN_STACK_SIZE
	.align		4
.L_692:
        /*1008*/ 	.byte	0x04, 0x12
        /*100a*/ 	.short	(.L_694 - .L_693)
	.align		4
.L_693:
        /*100c*/ 	.word	index@(_ZN10layer_norm13ln_fwd_kernelINS_13Kernel_traitsI6__halfS2_S2_S2_fjLj1024ELj1ELj4ELj1ELj16ENS_18Kernel_traits_baseILj1024ES2_S2_S2_S2_fjLj128EEEEELb0ELb1ELb1ELb0EEEvNS_9FwdParamsE)
        /*1010*/ 	.word	0x00000000


	//----- nvinfo : EIATTR_MIN_STACK_SIZE
	.align		4
.L_694:
        /*1014*/ 	.byte	0x04, 0x12
        /*1016*/ 	.short	(.L_696 - .L_695)
	.align		4
.L_695:
        /*1018*/ 	.word	index@(_ZN10layer_norm13ln_fwd_kernelINS_13Kernel_traitsI6__halfS2_S2_S2_fjLj1024ELj1ELj4ELj1ELj16ENS_18Kernel_traits_baseILj1024ES2_S2_S2_S2_fjLj128EEEEELb0ELb1ELb1ELb1EEEvNS_9FwdParamsE)
        /*101c*/ 	.word	0x00000000


	//----- nvinfo : EIATTR_MIN_STACK_SIZE
	.align		4
.L_696:
        /*1020*/ 	.byte	0x04, 0x12
        /*1022*/ 	.short	(.L_698 - .L_697)
	.align		4
.L_697:
        /*1024*/ 	.word	index@(_ZN10layer_norm13ln_fwd_kernelINS_13Kernel_traitsI6__halfS2_S2_S2_fjLj1024ELj1ELj4ELj1ELj16ENS_18Kernel_traits_baseILj1024ES2_S2_S2_S2_fjLj128EEEEELb1ELb0ELb0ELb0EEEvNS_9FwdParamsE)
        /*1028*/ 	.word	0x00000000


	//----- nvinfo : EIATTR_MIN_STACK_SIZE
	.align		4
.L_698:
        /*102c*/ 	.byte	0x04, 0x12
        /*102e*/ 	.short	(.L_700 - .L_699)
	.align		4
.L_699:
        /*1030*/ 	.word	index@(_ZN10layer_norm13ln_fwd_kernelINS_13Kernel_traitsI6__halfS2_S2_S2_fjLj1024ELj1ELj4ELj1ELj16ENS_18Kernel_traits_baseILj1024ES2_S2_S2_S2_fjLj128EEEEELb1ELb0ELb0ELb1EEEvNS_9FwdParamsE)
        /*1034*/ 	.word	0x00000000


	//----- nvinfo : EIATTR_MIN_STACK_SIZE
	.align		4
.L_700:
        /*1038*/ 	.byte	0x04, 0x12
        /*103a*/ 	.short	(.L_702 - .L_701)
	.align		4
.L_701:
        /*103c*/ 	.word	index@(_ZN10layer_norm13ln_fwd_kernelINS_13Kernel_traitsI6__halfS2_S2_S2_fjLj1024ELj1ELj4ELj1ELj16ENS_18Kernel_traits_baseILj1024ES2_S2_S2_S2_fjLj128EEEEELb1ELb0ELb1ELb0EEEvNS_9FwdParamsE)
        /*1040*/ 	.word	0x00000000


	//----- nvinfo : EIATTR_MIN_STACK_SIZE
	.align		4
.L_702:
        /*1044*/ 	.byte	0x04, 0x12
        /*1046*/ 	.short	(.L_704 - .L_703)
	.align		4
.L_703:
        /*1048*/ 	.word	index@(_ZN10layer_norm13ln_fwd_kernelINS_13Kernel_traitsI6__halfS2_S2_S2_fjLj1024ELj1ELj4ELj1ELj16ENS_18Kernel_traits_baseILj1024ES2_S2_S2_S2_fjLj128EEEEELb1ELb0ELb1ELb1EEEvNS_9FwdParamsE)
        /*104c*/ 	.word	0x00000000


	//----- nvinfo : EIATTR_MIN_STACK_SIZE
	.align		4
.L_704:
        /*1050*/ 	.byte	0x04, 0x12
        /*1052*/ 	.short	(.L_706 - .L_705)
	.align		4
.L_705:
        /*1054*/ 	.word	index@(_ZN10layer_norm13ln_fwd_kernelINS_13Kernel_traitsI6__halfS2_S2_S2_fjLj1024ELj1ELj4ELj1ELj16ENS_18Kernel_traits_baseILj1024ES2_S2_S2_S2_fjLj128EEEEELb1ELb1ELb0ELb0EEEvNS_9FwdParamsE)
        /*1058*/ 	.word	0x00000000


	//----- nvinfo : EIATTR_MIN_STACK_SIZE
	.align		4
.L_706:
        /*105c*/ 	.byte	0x04, 0x12
        /*105e*/ 	.short	(.L_708 - .L_707)
	.align		4
.L_707:
        /*1060*/ 	.word	index@(_ZN10layer_norm13ln_fwd_kernelINS_13Kernel_traitsI6__halfS2_S2_S2_fjLj1024ELj1ELj4ELj1ELj16ENS_18Kernel_traits_baseILj1024ES2_S2_S2_S2_fjLj128EEEEELb1ELb1ELb0ELb1EEEvNS_9FwdParamsE)
        /*1064*/ 	.word	0x00000000


	//----- nvinfo : EIATTR_MIN_STACK_SIZE
	.align		4
.L_708:
        /*1068*/ 	.byte	0x04, 0x12
        /*106a*/ 	.short	(.L_710 - .L_709)
	.align		4
.L_709:
        /*106c*/ 	.word	index@(_ZN10layer_norm13ln_fwd_kernelINS_13Kernel_traitsI6__halfS2_S2_S2_fjLj1024ELj1ELj4ELj1ELj16ENS_18Kernel_traits_baseILj1024ES2_S2_S2_S2_fjLj128EEEEELb1ELb1ELb1ELb0EEEvNS_9FwdParamsE)
        /*1070*/ 	.word	0x00000000


	//----- nvinfo : EIATTR_MIN_STACK_SIZE
	.align		4
.L_710:
        /*1074*/ 	.byte	0x04, 0x12
        /*1076*/ 	.short	(.L_712 - .L_711)
	.align		4
.L_711:
        /*1078*/ 	.word	index@(_ZN10layer_norm13ln_fwd_kernelINS_13Kernel_traitsI6__halfS2_S2_S2_fjLj1024ELj1ELj4ELj1ELj16ENS_18Kernel_traits_baseILj1024ES2_S2_S2_S2_fjLj128EEEEELb1ELb1ELb1ELb1EEEvNS_9FwdParamsE)
        /*107c*/ 	.word	0x00000000


	//----- nvinfo : EIATTR_MIN_STACK_SIZE
	.align		4
.L_712:
        /*1080*/ 	.byte	0x04, 0x12
        /*1082*/ 	.short	(.L_714 - .L_713)
	.align		4
.L_713:
        /*1084*/ 	.word	index@(_ZN10layer_norm13ln_fwd_kernelINS_13Kernel_traitsIf13__nv_bfloat16S2_S2_fjLj1024ELj1ELj4ELj1ELj16ENS_18Kernel_traits_baseILj1024EfS2_S2_S2_fjLj128EEEEELb0ELb0ELb0ELb0EEEvNS_9FwdParamsE)
        /*1088*/ 	.word	0x00000000


	//----- nvinfo : EIATTR_MIN_STACK_SIZE
	.align		4
.L_714:
        /*108c*/ 	.byte	0x04, 0x12
        /*108e*/ 	.short	(.L_716 - .L_715)
	.align		4
.L_715:
        /*1090*/ 	.word	index@(_ZN10layer_norm13ln_fwd_kernelINS_13Kernel_traitsIf13__nv_bfloat16S2_S2_fjLj1024ELj1ELj4ELj1ELj16ENS_18Kernel_traits_baseILj1024EfS2_S2_S2_fjLj128EEEEELb0ELb0ELb0ELb1EEEvNS_9FwdParamsE)
        /*1094*/ 	.word	0x00000000


	//----- nvinfo : EIATTR_MIN_STACK_SIZE
	.align		4
.L_716:
        /*1098*/ 	.byte	0x04, 0x12
        /*109a*/ 	.short	(.L_718 - .L_717)
	.align		4
.L_717:
        /*109c*/ 	.word	index@(_ZN10layer_norm13ln_fwd_kernelINS_13Kernel_traitsIf13__nv_bfloat16S2_S2_fjLj1024ELj1ELj4ELj1ELj16ENS_18Kernel_traits_baseILj1024EfS2_S2_S2_fjLj128EEEEELb0ELb0ELb1ELb0EEEvNS_9FwdParamsE)
        /*10a0*/ 	.word	0x00000000


	//----- nvinfo : EIATTR_MIN_STACK_SIZE
	.align		4
.L_718:
        /*10a4*/ 	.byte	0x04, 0x12
        /*10a6*/ 	.short	(.L_720 - .L_719)
	.align		4
.L_719:
        /*10a8*/ 	.word	index@(_ZN10layer_norm13ln_fwd_kernelINS_13Kernel_traitsIf13__nv_bfloat16S2_S2_fjLj1024ELj1ELj4ELj1ELj16ENS_18Kernel_traits_baseILj1024EfS2_S2_S2_fjLj128EEEEELb0ELb0ELb1ELb1EEEvNS_9FwdParamsE)
        /*10ac*/ 	.word	0x00000000


	//----- nvinfo : EIATTR_MIN_STACK_SIZE
	.align		4
.L_720:
        /*10b0*/ 	.byte	0x04, 0x12
        /*10b2*/ 	.short	(.L_722 - .L_721)
	.align		4
.L_721:
        /*10b4*/ 	.word	index@(_ZN10layer_norm13ln_fwd_kernelINS_13Kernel_traitsIf13__nv_bfloat16S2_S2_fjLj1024ELj1ELj4ELj1ELj16ENS_18Kernel_traits_baseILj1024EfS2_S2_S2_fjLj128EEEEELb0ELb1ELb0ELb0EEEvNS_9FwdParamsE)
        /*10b8*/ 	.word	0x00000000


	//----- nvinfo : EIATTR_MIN_STACK_SIZE
	.align		4
.L_722:
        /*10bc*/ 	.byte	0x04, 0x12
        /*10be*/ 	.short	(.L_724 - .L_723)
	.align		4
.L_723:
        /*10c0*/ 	.word	index@(_ZN10layer_norm13ln_fwd_kernelINS_13Kernel_traitsIf13__nv_bfloat16S2_S2_fjLj1024ELj1ELj4ELj1ELj16ENS_18Kernel_traits_baseILj1024EfS2_S2_S2_fjLj128EEEEELb0ELb1ELb0ELb1EEEvNS_9FwdParamsE)
        /*10c4*/ 	.word	0x00000000


	//----- nvinfo : EIATTR_MIN_STACK_SIZE
	.align		4
.L_724:
        /*10c8*/ 	.byte	0x04, 0x12
        /*10ca*/ 	.short	(.L_726 - .L_725)
	.align		4
.L_725:
        /*10cc*/ 	.word	index@(_ZN10layer_norm13ln_fwd_kernelINS_13Kernel_traitsIf13__nv_bfloat16S2_S2_fjLj1024ELj1ELj4ELj1ELj16ENS_18Kernel_traits_baseILj1024EfS2_S2_S2_fjLj128EEEEELb0ELb1ELb1ELb0EEEvNS_9FwdParamsE)
        /*10d0*/ 	.word	0x00000000


	//----- nvinfo : EIATTR_MIN_STACK_SIZE
	.align		4
.L_726:
        /*10d4*/ 	.byte	0x04, 0x12
        /*10d6*/ 	.short	(.L_728 - .L_727)
	.align		4
.L_727:
        /*10d8*/ 	.word	index@(_ZN10layer_norm13ln_fwd_kernelINS_13Kernel_traitsIf13__nv_bfloat16S2_S2_fjLj1024ELj1ELj4ELj1ELj16ENS_18Kernel_traits_baseILj1024EfS2_S2_S2_fjLj128EEEEELb0ELb1ELb1ELb1EEEvNS_9FwdParamsE)
        /*10dc*/ 	.word	0x00000000


	//----- nvinfo : EIATTR_MIN_STACK_SIZE
	.align		4
.L_728:
        /*10e0*/ 	.byte	0x04, 0x12
        /*10e2*/ 	.short	(.L_730 - .L_729)
	.align		4
.L_729:
        /*10e4*/ 	.word	index@(_ZN10layer_norm13ln_fwd_kernelINS_13Kernel_traitsIf13__nv_bfloat16S2_S2_fjLj1024ELj1ELj4ELj1ELj16ENS_18Kernel_traits_baseILj1024EfS2_S2_S2_fjLj128EEEEELb1ELb0ELb0ELb0EEEvNS_9FwdParamsE)
        /*10e8*/ 	.word	0x00000000


	//----- nvinfo : EIATTR_MIN_STACK_SIZE
	.align		4
.L_730:
        /*10ec*/ 	.byte	0x04, 0x12
        /*10ee*/ 	.short	(.L_732 - .L_731)
	.align		4
.L_731:
        /*10f0*/ 	.word	index@(_ZN10layer_norm13ln_fwd_kernelINS_13Kernel_traitsIf13__nv_bfloat16S2_S2_fjLj1024ELj1ELj4ELj1ELj16ENS_18Kernel_traits_baseILj1024EfS2_S2_S2_fjLj128EEEEELb1ELb0ELb0ELb1EEEvNS_9FwdParamsE)
        /*10f4*/ 	.word	0x00000000


	//----- nvinfo : EIATTR_MIN_STACK_SIZE
	.align		4
.L_732:
        /*10f8*/ 	.byte	0x04, 0x12
        /*10fa*/ 	.short	(.L_734 - .L_733)
	.align		4
.L_733:
        /*10fc*/ 	.word	index@(_ZN10layer_norm13ln_fwd_kernelINS_13Kernel_traitsIf13__nv_bfloat16S2_S2_fjLj1024ELj1ELj4ELj1ELj16ENS_18Kernel_traits_baseILj1024EfS2_S2_S2_fjLj128EEEEELb1ELb0ELb1ELb0EEEvNS_9FwdParamsE)
        /*1100*/ 	.word	0x00000000


	//----- nvinfo : EIATTR_MIN_STACK_SIZE
	.align		4
.L_734:
        /*1104*/ 	.byte	0x04, 0x12
        /*1106*/ 	.short	(.L_736 - .L_735)
	.align		4
.L_735:
        /*1108*/ 	.word	index@(_ZN10layer_norm13ln_fwd_kernelINS_13Kernel_traitsIf13__nv_bfloat16S2_S2_fjLj1024ELj1ELj4ELj1ELj16ENS_18Kernel_traits_baseILj1024EfS2_S2_S2_fjLj128EEEEELb1ELb0ELb1ELb1EEEvNS_9FwdParamsE)
        /*110c*/ 	.word	0x00000000


	//----- nvinfo : EIATTR_MIN_STACK_SIZE
	.align		4
.L_736:
        /*1110*/ 	.byte	0x04, 0x12
        /*1112*/ 	.short	(.L_738 - .L_737)
	.align		4
.L_737:
        /*1114*/ 	.word	index@(_ZN10layer_norm13ln_fwd_kernelINS_13Kernel_traitsIf13__nv_bfloat16S2_S2_fjLj1024ELj1ELj4ELj1ELj16ENS_18Kernel_traits_baseILj1024EfS2_S2_S2_fjLj128EEEEELb1ELb1ELb0ELb0EEEvNS_9FwdParamsE)
        /*1118*/ 	.word	0x00000000


	//----- nvinfo : EIATTR_MIN_STACK_SIZE
	.align		4
.L_738:
        /*111c*/ 	.byte	0x04, 0x12
        /*111e*/ 	.short	(.L_740 - .L_739)
	.align		4
.L_739:
        /*1120*/ 	.word	index@(_ZN10layer_norm13ln_fwd_kernelINS_13Kernel_traitsIf13__nv_bfloat16S2_S2_fjLj1024ELj1ELj4ELj1ELj16ENS_18Kernel_traits_baseILj1024EfS2_S2_S2_fjLj128EEEEELb1ELb1ELb0ELb1EEEvNS_9FwdParamsE)
        /*1124*/ 	.word	0x00000000


	//----- nvinfo : EIATTR_MIN_STACK_SIZE
	.align		4
.L_740:
        /*1128*/ 	.byte	0x04, 0x12
        /*112a*/ 	.short	(.L_742 - .L_741)
	.align		4
.L_741:
        /*112c*/ 	.word	index@(_ZN10layer_norm13ln_fwd_kernelINS_13Kernel_traitsIf13__nv_bfloat16S2_S2_fjLj1024ELj1ELj4ELj1ELj16ENS_18Kernel_traits_baseILj1024EfS2_S2_S2_fjLj128EEEEELb1ELb1ELb1ELb0EEEvNS_9FwdParamsE)
        /*1130*/ 	.word	0x00000000


	//----- nvinfo : EIATTR_MIN_STACK_SIZE
	.align		4
.L_742:
        /*1134*/ 	.byte	0x04, 0x12
        /*1136*/ 	.short	(.L_744 - .L_743)
	.align		4
.L_743:
        /*1138*/ 	.word	index@(_ZN10layer_norm13ln_fwd_kernelINS_13Kernel_traitsIf13__nv_bfloat16S2_S2_fjLj1024ELj1ELj4ELj1ELj16ENS_18Kernel_traits_baseILj1024EfS2_S2_S2_fjLj128EEEEELb1ELb1ELb1ELb1EEEvNS_9FwdParamsE)
        /*113c*/ 	.word	0x00000000


	//----- nvinfo : EIATTR_MIN_STACK_SIZE
	.align		4
.L_744:
        /*1140*/ 	.byte	0x04, 0x12
        /*1142*/ 	.short	(.L_746 - .L_745)
	.align		4
.L_745:
        /*1144*/ 	.word	index@(_ZN10layer_norm13ln_fwd_kernelINS_13Kernel_traitsI13__nv_bfloat16S2_fS2_fjLj1024ELj1ELj4ELj1ELj16ENS_18Kernel_traits_baseILj1024ES2_S2_fS2_fjLj128EEEEELb0ELb0ELb0ELb0EEEvNS_9FwdParamsE)
        /*1148*/ 	.word	0x00000000


	//----- nvinfo : EIATTR_MIN_STACK_SIZE
	.align		4
.L_746:
        /*114c*/ 	.byte	0x04, 0x12
        /*114e*/ 	.short	(.L_748 - .L_747)
	.align		4
.L_747:
        /*1150*/ 	.word	index@(_ZN10layer_norm13ln_fwd_kernelINS_13Kernel_traitsI13__nv_bfloat16S2_fS2_fjLj1024ELj1ELj4ELj1ELj16ENS_18Kernel_traits_baseILj1024ES2_S2_fS2_fjLj128EEEEELb0ELb0ELb0ELb1EEEvNS_9FwdParamsE)
        /*1154*/ 	.word	0x00000000


	//----- nvinfo : EIATTR_MIN_STACK_SIZE
	.align		4
.L_748:
        /*1158*/ 	.byte	0x04, 0x12
        /*115a*/ 	.short	(.L_750 - .L_749)
	.align		4
.L_749:
        /*115c*/ 	.word	index@(_ZN10layer_norm13ln_fwd_kernelINS_13Kernel_traitsI13__nv_bfloat16S2_fS2_fjLj1024ELj1ELj4ELj1ELj16ENS_18Kernel_traits_baseILj1024ES2_S2_fS2_fjLj128EEEEELb0ELb0ELb1ELb0EEEvNS_9FwdParamsE)
        /*1160*/ 	.word	0x00000000


	//----- nvinfo : EIATTR_MIN_STACK_SIZE
	.align		4
.L_750:
        /*1164*/ 	.byte	0x04, 0x12
        /*1166*/ 	.short	(.L_752 - .L_751)
	.align		4
.L_751:
        /*1168*/ 	.word	index@(_ZN10layer_norm13ln_fwd_kernelINS_13Kernel_traitsI13__nv_bfloat16S2_fS2_fjLj1024ELj1ELj4ELj1ELj16ENS_18Kernel_traits_baseILj1024ES2_S2_fS2_fjLj128EEEEELb0ELb0ELb1ELb1EEEvNS_9FwdParamsE)
        /*116c*/ 	.word	0x00000000


	//----- nvinfo : EIATTR_MIN_STACK_SIZE
	.align		4
.L_752:
        /*1170*/ 	.byte	0x04, 0x12
        /*1172*/ 	.short	(.L_754 - .L_753)
	.align		4
.L_753:
        /*1174*/ 	.word	index@(_ZN10layer_norm13ln_fwd_kernelINS_13Kernel_traitsI13__nv_bfloat16S2_fS2_fjLj1024ELj1ELj4ELj1ELj16ENS_18Kernel_traits_baseILj1024ES2_S2_fS2_fjLj128EEEEELb0ELb1ELb0ELb0EEEvNS_9FwdParamsE)
        /*1178*/ 	.word	0x00000000


	//----- nvinfo : EIATTR_MIN_STACK_SIZE
	.align		4
.L_754:
        /*117c*/ 	.byte	0x04, 0x12
        /*117e*/ 	.short	(.L_756 - .L_755)
	.align		4
.L_755:
        /*1180*/ 	.word	index@(_ZN10layer_norm13ln_fwd_kernelINS_13Kernel_traitsI13__nv_bfloat16S2_fS2_fjLj1024ELj1ELj4ELj1ELj16ENS_18Kernel_traits_baseILj1024ES2_S2_fS2_fjLj128EEEEELb0ELb1ELb0ELb1EEEvNS_9FwdParamsE)
        /*1184*/ 	.word	0x00000000


	//----- nvinfo : EIATTR_MIN_STACK_SIZE
	.align		4
.L_756:
        /*1188*/ 	.byte	0x04, 0x12
        /*118a*/ 	.short	(.L_758 - .L_757)
	.align		4
.L_757:
        /*118c*/ 	.word	index@(_ZN10layer_norm13ln_fwd_kernelINS_13Kernel_traitsI13__nv_bfloat16S2_fS2_fjLj1024ELj1ELj4ELj1ELj16ENS_18Kernel_traits_baseILj1024ES2_S2_fS2_fjLj128EEEEELb0ELb1ELb1ELb0EEEvNS_9FwdParamsE)
        /*1190*/ 	.word	0x00000000


	//----- nvinfo : EIATTR_MIN_STACK_SIZE
	.align		4
.L_758:
        /*1194*/ 	.byte	0x04, 0x12
        /*1196*/ 	.short	(.L_760 - .L_759)
	.align		4
.L_759:
        /*1198*/ 	.word	index@(_ZN10layer_norm13ln_fwd_kernelINS_13Kernel_traitsI13__nv_bfloat16S2_fS2_fjLj1024ELj1ELj4ELj1ELj16ENS_18Kernel_traits_baseILj1024ES2_S2_fS2_fjLj128EEEEELb0ELb1ELb1ELb1EEEvNS_9FwdParamsE)
        /*119c*/ 	.word	0x00000000


	//----- nvinfo : EIATTR_MIN_STACK_SIZE
	.align		4
.L_760:
        /*11a0*/ 	.byte	0x04, 0x12
        /*11a2*/ 	.short	(.L_762 - .L_761)
	.align		4
.L_761:
        /*11a4*/ 	.word	index@(_ZN10layer_norm13ln_fwd_kernelINS_13Kernel_traitsI13__nv_bfloat16S2_fS2_fjLj1024ELj1ELj4ELj1ELj16ENS_18Kernel_traits_baseILj1024ES2_S2_fS2_fjLj128EEEEELb1ELb0ELb0ELb0EEEvNS_9FwdParamsE)
        /*11a8*/ 	.word	0x00000000


	//----- nvinfo : EIATTR_MIN_STACK_SIZE
	.align		4
.L_762:
        /*11ac*/ 	.byte	0x04, 0x12
        /*11ae*/ 	.short	(.L_764 - .L_763)
	.align		4
.L_763:
        /*11b0*/ 	.word	index@(_ZN10layer_norm13ln_fwd_kernelINS_13Kernel_traitsI13__nv_bfloat16S2_fS2_fjLj1024ELj1ELj4ELj1ELj16ENS_18Kernel_traits_baseILj1024ES2_S2_fS2_fjLj128EEEEELb1ELb0ELb0ELb1EEEvNS_9FwdParamsE)
        /*11b4*/ 	.word	0x00000000


	//----- nvinfo : EIATTR_MIN_STACK_SIZE
	.align		4
.L_764:
        /*11b8*/ 	.byte	0x04, 0x12
        /*11ba*/ 	.short	(.L_766 - .L_765)
	.align		4
.L_765:
        /*11bc*/ 	.word	index@(_ZN10layer_norm13ln_fwd_kernelINS_13Kernel_traitsI13__nv_bfloat16S2_fS2_fjLj1024ELj1ELj4ELj1ELj16ENS_18Kernel_traits_baseILj1024ES2_S2_fS2_fjLj128EEEEELb1ELb0ELb1ELb0EEEvNS_9FwdParamsE)
        /*11c0*/ 	.word	0x00000000


	//----- nvinfo : EIATTR_MIN_STACK_SIZE
	.align		4
.L_766:
        /*11c4*/ 	.byte	0x04, 0x12
        /*11c6*/ 	.short	(.L_768 - .L_767)
	.align		4
.L_767:
        /*11c8*/ 	.word	index@(_ZN10layer_norm13ln_fwd_kernelINS_13Kernel_traitsI13__nv_bfloat16S2_fS2_fjLj1024ELj1ELj4ELj1ELj16ENS_18Kernel_traits_baseILj1024ES2_S2_fS2_fjLj128EEEEELb1ELb0ELb1ELb1EEEvNS_9FwdParamsE)
        /*11cc*/ 	.word	0x00000000


	//----- nvinfo : EIATTR_MIN_STACK_SIZE
	.align		4
.L_768:
        /*11d0*/ 	.byte	0x04, 0x12
        /*11d2*/ 	.short	(.L_770 - .L_769)
	.align		4
.L_769:
        /*11d4*/ 	.word	index@(_ZN10layer_norm13ln_fwd_kernelINS_13Kernel_traitsI13__nv_bfloat16S2_fS2_fjLj1024ELj1ELj4ELj1ELj16ENS_18Kernel_traits_baseILj1024ES2_S2_fS2_fjLj128EEEEELb1ELb1ELb0ELb0EEEvNS_9FwdParamsE)
        /*11d8*/ 	.word	0x00000000


	//----- nvinfo : EIATTR_MIN_STACK_SIZE
	.align		4
.L_770:
        /*11dc*/ 	.byte	0x04, 0x12
        /*11de*/ 	.short	(.L_772 - .L_771)
	.align		4
.L_771:
        /*11e0*/ 	.word	index@(_ZN10layer_norm13ln_fwd_kernelINS_13Kernel_traitsI13__nv_bfloat16S2_fS2_fjLj1024ELj1ELj4ELj1ELj16ENS_18Kernel_traits_baseILj1024ES2_S2_fS2_fjLj128EEEEELb1ELb1ELb0ELb1EEEvNS_9FwdParamsE)
        /*11e4*/ 	.word	0x00000000


	//----- nvinfo : EIATTR_MIN_STACK_SIZE
	.align		4
.L_772:
        /*11e8*/ 	.byte	0x04, 0x12
        /*11ea*/ 	.short	(.L_774 - .L_773)
	.align		4
.L_773:
        /*11ec*/ 	.word	index@(_ZN10layer_norm13ln_fwd_kernelINS_13Kernel_traitsI13__nv_bfloat16S2_fS2_fjLj1024ELj1ELj4ELj1ELj16ENS_18Kernel_traits_baseILj1024ES2_S2_fS2_fjLj128EEEEELb1ELb1ELb1ELb0EEEvNS_9FwdParamsE)
        /*11f0*/ 	.word	0x00000000


	//----- nvinfo : EIATTR_MIN_STACK_SIZE
	.align		4
.L_774:
        /*11f4*/ 	.byte	0x04, 0x12
        /*11f6*/ 	.short	(.L_776 - .L_775)
	.align		4
.L_775:
        /*11f8*/ 	.word	index@(_ZN10layer_norm13ln_fwd_kernelINS_13Kernel_traitsI13__nv_bfloat16S2_fS2_fjLj1024ELj1ELj4ELj1ELj16ENS_18Kernel_traits_baseILj1024ES2_S2_fS2_fjLj128EEEEELb1ELb1ELb1ELb1EEEvNS_9FwdParamsE)
        /*11fc*/ 	.word	0x00000000


	//----- nvinfo : EIATTR_MIN_STACK_SIZE
	.align		4
.L_776:
        /*1200*/ 	.byte	0x04, 0x12
        /*1202*/ 	.short	(.L_778 - .L_777)
	.align		4
.L_777:
        /*1204*/ 	.word	index@(_ZN10layer_norm13ln_fwd_kernelINS_13Kernel_traitsIf13__nv_bfloat16fS2_fjLj1024ELj1ELj4ELj1ELj16ENS_18Kernel_traits_baseILj1024EfS2_fS2_fjLj128EEEEELb0ELb0ELb0ELb0EEEvNS_9FwdParamsE)
        /*1208*/ 	.word	0x00000000


	//----- nvinfo : EIATTR_MIN_STACK_SIZE
	.align		4
.L_778:
        /*120c*/ 	.byte	0x04, 0x12
        /*120e*/ 	.short	(.L_780 - .L_779)
	.align		4
.L_779:
        /*1210*/ 	.word	index@(_ZN10layer_norm13ln_fwd_kernelINS_13Kernel_traitsIf13__nv_bfloat16fS2_fjLj1024ELj1ELj4ELj1ELj16ENS_18Kernel_traits_baseILj1024EfS2_fS2_fjLj128EEEEELb0ELb0ELb0ELb1EEEvNS_9FwdParamsE)
        /*1214*/ 	.word	0x00000000


	//----- nvinfo : EIATTR_MIN_STACK_SIZE
	.align		4
.L_780:
        /*1218*/ 	.byte	0x04, 0x12
        /*121a*/ 	.short	(.L_782 - .L_781)
	.align		4
.L_781:
        /*121c*/ 	.word	index@(_ZN10layer_norm13ln_fwd_kernelINS_13Kernel_traitsIf13__nv_bfloat16fS2_fjLj1024ELj1ELj4ELj1ELj16ENS_18Kernel_traits_baseILj1024EfS2_fS2_fjLj128EEEEELb0ELb0ELb1ELb0EEEvNS_9FwdParamsE)
        /*1220*/ 	.word	0x00000000


	//----- nvinfo : EIATTR_MIN_STACK_SIZE
	.align		4
.L_782:
        /*1224*/ 	.byte	0x04, 0x12
        /*1226*/ 	.short	(.L_784 - .L_783)
	.align		4
.L_783:
        /*1228*/ 	.word	index@(_ZN10layer_norm13ln_fwd_kernelINS_13Kernel_traitsIf13__nv_bfloat16fS2_fjLj1024ELj1ELj4ELj1ELj16ENS_18Kernel_traits_baseILj1024EfS2_fS2_fjLj128EEEEELb0ELb0ELb1ELb1EEEvNS_9FwdParamsE)
        /*122c*/ 	.word	0x00000000


	//----- nvinfo : EIATTR_MIN_STACK_SIZE
	.align		4
.L_784:
        /*1230*/ 	.byte	0x04, 0x12
        /*1232*/ 	.short	(.L_786 - .L_785)
	.align		4
.L_785:
        /*1234*/ 	.word	index@(_ZN10layer_norm13ln_fwd_kernelINS_13Kernel_traitsIf13__nv_bfloat16fS2_fjLj1024ELj1ELj4ELj1ELj16ENS_18Kernel_traits_baseILj1024EfS2_fS2_fjLj128EEEEELb0ELb1ELb0ELb0EEEvNS_9FwdParamsE)
        /*1238*/ 	.word	0x00000000


	//----- nvinfo : EIATTR_MIN_STACK_SIZE
	.align		4
.L_786:
        /*123c*/ 	.byte	0x04, 0x12
        /*123e*/ 	.short	(.L_788 - .L_787)
	.align		4
.L_787:
        /*1240*/ 	.word	index@(_ZN10layer_norm13ln_fwd_kernelINS_13Kernel_traitsIf13__nv_bfloat16fS2_fjLj1024ELj1ELj4ELj1ELj16ENS_18Kernel_traits_baseILj1024EfS2_fS2_fjLj128EEEEELb0ELb1ELb0ELb1EEEvNS_9FwdParamsE)
        /*1244*/ 	.word	0x00000000


	//----- nvinfo : EIATTR_MIN_STACK_SIZE
	.align		4
.L_788:
        /*1248*/ 	.byte	0x04, 0x12
        /*124a*/ 	.short	(.L_790 - .L_789)
	.align		4
.L_789:
        /*124c*/ 	.word	index@(_ZN10layer_norm13ln_fwd_kernelINS_13Kernel_traitsIf13__nv_bfloat16fS2_fjLj1024ELj1ELj4ELj1ELj16ENS_18Kernel_traits_baseILj1024EfS2_fS2_fjLj128EEEEELb0ELb1ELb1ELb0EEEvNS_9FwdParamsE)
        /*1250*/ 	.word	0x00000000


	//----- nvinfo : EIATTR_MIN_STACK_SIZE
	.align		4
.L_790:
        /*1254*/ 	.byte	0x04, 0x12
        /*1256*/ 	.short	(.L_792 - .L_791)
	.align		4
.L_791:
        /*1258*/ 	.word	index@(_ZN10layer_norm13ln_fwd_kernelINS_13Kernel_traitsIf13__nv_bfloat16fS2_fjLj1024ELj1ELj4ELj1ELj16ENS_18Kernel_traits_baseILj1024EfS2_fS2_fjLj128EEEEELb0ELb1ELb1ELb1EEEvNS_9FwdParamsE)
        /*125c*/ 	.word	0x00000000


	//----- nvinfo : EIATTR_MIN_STACK_SIZE
	.align		4
.L_792:
        /*1260*/ 	.byte	0x04, 0x12
        /*1262*/ 	.short	(.L_794 - .L_793)
	.align		4
.L_793:
        /*1264*/ 	.word	index@(_ZN10layer_norm13ln_fwd_kernelINS_13Kernel_traitsIf13__nv_bfloat16fS2_fjLj1024ELj1ELj4ELj1ELj16ENS_18Kernel_traits_baseILj1024EfS2_fS2_fjLj128EEEEELb1ELb0ELb0ELb0EEEvNS_9FwdParamsE)
        /*1268*/ 	.word	0x00000000


	//----- nvinfo : EIATTR_MIN_STACK_SIZE
	.align		4
.L_794:
        /*126c*/ 	.byte	0x04, 0x12
        /*126e*/ 	.short	(.L_796 - .L_795)
	.align		4
.L_795:
        /*1270*/ 	.word	index@(_ZN10layer_norm13ln_fwd_kernelINS_13Kernel_traitsIf13__nv_bfloat16fS2_fjLj1024ELj1ELj4ELj1ELj16ENS_18Kernel_traits_baseILj1024EfS2_fS2_fjLj128EEEEELb1ELb0ELb0ELb1EEEvNS_9FwdParamsE)
        /*1274*/ 	.word	0x00000000


	//----- nvinfo : EIATTR_MIN_STACK_SIZE
	.align		4
.L_796:
        /*1278*/ 	.byte	0x04, 0x12
        /*127a*/ 	.short	(.L_798 - .L_797)
	.align		4
.L_797:
        /*127c*/ 	.word	index@(_ZN10layer_norm13ln_fwd_kernelINS_13Kernel_traitsIf13__nv_bfloat16fS2_fjLj1024ELj1ELj4ELj1ELj16ENS_18Kernel_traits_baseILj1024EfS2_fS2_fjLj128EEEEELb1ELb0ELb1ELb0EEEvNS_9FwdParamsE)
        /*1280*/ 	.word	0x00000000


	//----- nvinfo : EIATTR_MIN_STACK_SIZE
	.align		4
.L_798:
        /*1284*/ 	.byte	0x04, 0x12
        /*1286*/ 	.short	(.L_800 - .L_799)
	.align		4
.L_799:
        /*1288*/ 	.word	index@(_ZN10layer_norm13ln_fwd_kernelINS_13Kernel_traitsIf13__nv_bfloat16fS2_fjLj1024ELj1ELj4ELj1ELj16ENS_18Kernel_traits_baseILj1024EfS2_fS2_fjLj128EEEEELb1ELb0ELb1ELb1EEEvNS_9FwdParamsE)
        /*128c*/ 	.word	0x00000000


	//----- nvinfo : EIATTR_MIN_STACK_SIZE
	.align		4
.L_800:
        /*1290*/ 	.byte	0x04, 0x12
        /*1292*/ 	.short	(.L_802 - .L_801)
	.align		4
.L_801:
        /*1294*/ 	.word	index@(_ZN10layer_norm13ln_fwd_kernelINS_13Kernel_traitsIf13__nv_bfloat16fS2_fjLj1024ELj1ELj4ELj1ELj16ENS_18Kernel_traits_baseILj1024EfS2_fS2_fjLj128EEEEELb1ELb1ELb0ELb0EEEvNS_9FwdParamsE)
        /*1298*/ 	.word	0x00000000


	//----- nvinfo : EIATTR_MIN_STACK_SIZE
	.align		4
.L_802:
        /*129c*/ 	.byte	0x04, 0x12
        /*129e*/ 	.short	(.L_804 - .L_803)
	.align		4
.L_803:
        /*12a0*/ 	.word	index@(_ZN10layer_norm13ln_fwd_kernelINS_13Kernel_traitsIf13__nv_bfloat16fS2_fjLj1024ELj1ELj4ELj1ELj16ENS_18Kernel_traits_baseILj1024EfS2_fS2_fjLj128EEEEELb1ELb1ELb0ELb1EEEvNS_9FwdParamsE)
        /*12a4*/ 	.word	0x00000000


	//----- nvinfo : EIATTR_MIN_STACK_SIZE
	.align		4
.L_804:
        /*12a8*/ 	.byte	0x04, 0x12
        /*12aa*/ 	.short	(.L_806 - .L_805)
	.align		4
.L_805:
        /*12ac*/ 	.word	index@(_ZN10layer_norm13ln_fwd_kernelINS_13Kernel_traitsIf13__nv_bfloat16fS2_fjLj1024ELj1ELj4ELj1ELj16ENS_18Kernel_traits_baseILj1024EfS2_fS2_fjLj128EEEEELb1ELb1ELb1ELb0EEEvNS_9FwdParamsE)
        /*12b0*/ 	.word	0x00000000


	//----- nvinfo : EIATTR_MIN_STACK_SIZE
	.align		4
.L_806:
        /*12b4*/ 	.byte	0x04, 0x12
        /*12b6*/ 	.short	(.L_808 - .L_807)
	.align		4
.L_807:
        /*12b8*/ 	.word	index@(_ZN10layer_norm13ln_fwd_kernelINS_13Kernel_traitsIf13__nv_bfloat16fS2_fjLj1024ELj1ELj4ELj1ELj16ENS_18Kernel_traits_baseILj1024EfS2_fS2_fjLj128EEEEELb1ELb1ELb1ELb1EEEvNS_9FwdParamsE)
        /*12bc*/ 	.word	0x00000000


	//----- nvinfo : EIATTR_MIN_STACK_SIZE
	.align		4
.L_808:
        /*12c0*/ 	.byte	0x04, 0x12
        /*12c2*/ 	.short	(.L_810 - .L_809)
	.align		4
.L_809:
        /*12c4*/ 	.word	index@(_ZN10layer_norm13ln_fwd_kernelINS_13Kernel_traitsIf6__halfS2_S2_fjLj1024ELj1ELj4ELj1ELj16ENS_18Kernel_traits_baseILj1024EfS2_S2_S2_fjLj128EEEEELb0ELb0ELb0ELb0EEEvNS_9FwdParamsE)
        /*12c8*/ 	.word	0x00000000


	//----- nvinfo : EIATTR_MIN_STACK_SIZE
	.align		4
.L_810:
        /*12cc*/ 	.byte	0x04, 0x12
        /*12ce*/ 	.short	(.L_812 - .L_811)
	.align		4
.L_811:
        /*12d0*/ 	.word	index@(_ZN10layer_norm13ln_fwd_kernelINS_13Kernel_traitsIf6__halfS2_S2_fjLj1024ELj1ELj4ELj1ELj16ENS_18Kernel_traits_baseILj1024EfS2_S2_S2_fjLj128EEEEELb0ELb0ELb0ELb1EEEvNS_9FwdParamsE)
        /*12d4*/ 	.word	0x00000000


	//----- nvinfo : EIATTR_MIN_STACK_SIZE
	.align		4
.L_812:
        /*12d8*/ 	.byte	0x04, 0x12
        /*12da*/ 	.short	(.L_814 - .L_813)
	.align		4
.L_813:
        /*12dc*/ 	.word	index@(_ZN10layer_norm13ln_fwd_kernelINS_13Kernel_traitsIf6__halfS2_S2_fjLj1024ELj1ELj4ELj1ELj16ENS_18Kernel_traits_baseILj1024EfS2_S2_S2_fjLj128EEEEELb0ELb0ELb1ELb0EEEvNS_9FwdParamsE)
        /*12e0*/ 	.word	0x00000000


	//----- nvinfo : EIATTR_MIN_STACK_SIZE
	.align		4
.L_814:
        /*12e4*/ 	.byte	0x04, 0x12
        /*12e6*/ 	.short	(.L_816 - .L_815)
	.align		4
.L_815:
        /*12e8*/ 	.word	index@(_ZN10layer_norm13ln_fwd_kernelINS_13Kernel_traitsIf6__halfS2_S2_fjLj1024ELj1ELj4ELj1ELj16ENS_18Kernel_traits_baseILj1024EfS2_S2_S2_fjLj128EEEEELb0ELb0ELb1ELb1EEEvNS_9FwdParamsE)
        /*12ec*/ 	.word	0x00000000


	//----- nvinfo : EIATTR_MIN_STACK_SIZE
	.align		4
.L_816:
        /*12f0*/ 	.byte	0x04, 0x12
        /*12f2*/ 	.short	(.L_818 - .L_817)
	.align		4
.L_817:
        /*12f4*/ 	.word	index@(_ZN10layer_norm13ln_fwd_kernelINS_13Kernel_traitsIf6__halfS2_S2_fjLj1024ELj1ELj4ELj1ELj16ENS_18Kernel_traits_baseILj1024EfS2_S2_S2_fjLj128EEEEELb0ELb1ELb0ELb0EEEvNS_9FwdParamsE)
        /*12f8*/ 	.word	0x00000000


	//----- nvinfo : EIATTR_MIN_STACK_SIZE
	.align		4
.L_818:
        /*12fc*/ 	.byte	0x04, 0x12
        /*12fe*/ 	.short	(.L_820 - .L_819)
	.align		4
.L_819:
        /*1300*/ 	.word	index@(_ZN10layer_norm13ln_fwd_kernelINS_13Kernel_traitsIf6__halfS2_S2_fjLj1024ELj1ELj4ELj1ELj16ENS_18Kernel_traits_baseILj1024EfS2_S2_S2_fjLj128EEEEELb0ELb1ELb0ELb1EEEvNS_9FwdParamsE)
        /*1304*/ 	.word	0x00000000


	//----- nvinfo : EIATTR_MIN_STACK_SIZE
	.align		4
.L_820:
        /*1308*/ 	.byte	0x04, 0x12
        /*130a*/ 	.short	(.L_822 - .L_821)
	.align		4
.L_821:
        /*130c*/ 	.word	index@(_ZN10layer_norm13ln_fwd_kernelINS_13Kernel_traitsIf6__halfS2_S2_fjLj1024ELj1ELj4ELj1ELj16ENS_18Kernel_traits_baseILj1024EfS2_S2_S2_fjLj128EEEEELb0ELb1ELb1ELb0EEEvNS_9FwdParamsE)
        /*1310*/ 	.word	0x00000000


	//----- nvinfo : EIATTR_MIN_STACK_SIZE
	.align		4
.L_822:
        /*1314*/ 	.byte	0x04, 0x12
        /*1316*/ 	.short	(.L_824 - .L_823)
	.align		4
.L_823:
        /*1318*/ 	.word	index@(_ZN10layer_norm13ln_fwd_kernelINS_13Kernel_traitsIf6__halfS2_S2_fjLj1024ELj1ELj4ELj1ELj16ENS_18Kernel_traits_baseILj1024EfS2_S2_S2_fjLj128EEEEELb0ELb1ELb1ELb1EEEvNS_9FwdParamsE)
        /*131c*/ 	.word	0x00000000


	//----- nvinfo : EIATTR_MIN_STACK_SIZE
	.align		4
.L_824:
        /*1320*/ 	.byte	0x04, 0x12
        /*1322*/ 	.short	(.L_826 - .L_825)
	.align		4
.L_825:
        /*1324*/ 	.word	index@(_ZN10layer_norm13ln_fwd_kernelINS_13Kernel_traitsIf6__halfS2_S2_fjLj1024ELj1ELj4ELj1ELj16ENS_18Kernel_traits_baseILj1024EfS2_S2_S2_fjLj128EEEEELb1ELb0ELb0ELb0EEEvNS_9FwdParamsE)
        /*1328*/ 	.word	0x00000000


	//----- nvinfo : EIATTR_MIN_STACK_SIZE
	.align		4
.L_826:
        /*132c*/ 	.byte	0x04, 0x12
        /*132e*/ 	.short	(.L_828 - .L_827)
	.align		4
.L_827:
        /*1330*/ 	.word	index@(_ZN10layer_norm13ln_fwd_kernelINS_13Kernel_traitsIf6__halfS2_S2_fjLj1024ELj1ELj4ELj1ELj16ENS_18Kernel_traits_baseILj1024EfS2_S2_S2_fjLj128EEEEELb1ELb0ELb0ELb1EEEvNS_9FwdParamsE)
        /*1334*/ 	.word	0x00000000


	//----- nvinfo : EIATTR_MIN_STACK_SIZE
	.align		4
.L_828:
        /*1338*/ 	.byte	0x04, 0x12
        /*133a*/ 	.short	(.L_830 - .L_829)
	.align		4
.L_829:
        /*133c*/ 	.word	index@(_ZN10layer_norm13ln_fwd_kernelINS_13Kernel_traitsIf6__halfS2_S2_fjLj1024ELj1ELj4ELj1ELj16ENS_18Kernel_traits_baseILj1024EfS2_S2_S2_fjLj128EEEEELb1ELb0ELb1ELb0EEEvNS_9FwdParamsE)
        /*1340*/ 	.word	0x00000000


	//----- nvinfo : EIATTR_MIN_STACK_SIZE
	.align		4
.L_830:
        /*1344*/ 	.byte	0x04, 0x12
        /*1346*/ 	.short	(.L_832 - .L_831)
	.align		4
.L_831:
        /*1348*/ 	.word	index@(_ZN10layer_norm13ln_fwd_kernelINS_13Kernel_traitsIf6__halfS2_S2_fjLj1024ELj1ELj4ELj1ELj16ENS_18Kernel_traits_baseILj1024EfS2_S2_S2_fjLj128EEEEELb1ELb0ELb1ELb1EEEvNS_9FwdParamsE)
        /*134c*/ 	.word	0x00000000


	//----- nvinfo : EIATTR_MIN_STACK_SIZE
	.align		4
.L_832:
        /*1350*/ 	.byte	0x04, 0x12
        /*1352*/ 	.short	(.L_834 - .L_833)
	.align		4
.L_833:
        /*1354*/ 	.word	index@(_ZN10layer_norm13ln_fwd_kernelINS_13Kernel_traitsIf6__halfS2_S2_fjLj1024ELj1ELj4ELj1ELj16ENS_18Kernel_traits_baseILj1024EfS2_S2_S2_fjLj128EEEEELb1ELb1ELb0ELb0EEEvNS_9FwdParamsE)
        /*1358*/ 	.word	0x00000000


	//----- nvinfo : EIATTR_MIN_STACK_SIZE
	.align		4
.L_834:
        /*135c*/ 	.byte	0x04, 0x12
        /*135e*/ 	.short	(.L_836 - .L_835)
	.align		4
.L_835:
        /*1360*/ 	.word	index@(_ZN10layer_norm13ln_fwd_kernelINS_13Kernel_traitsIf6__halfS2_S2_fjLj1024ELj1ELj4ELj1ELj16ENS_18Kernel_traits_baseILj1024EfS2_S2_S2_fjLj128EEEEELb1ELb1ELb0ELb1EEEvNS_9FwdParamsE)
        /*1364*/ 	.word	0x00000000


	//----- nvinfo : EIATTR_MIN_STACK_SIZE
	.align		4
.L_836:
        /*1368*/ 	.byte	0x04, 0x12
        /*136a*/ 	.short	(.L_838 - .L_837)
	.align		4
.L_837:
        /*136c*/ 	.word	index@(_ZN10layer_norm13ln_fwd_kernelINS_13Kernel_traitsIf6__halfS2_S2_fjLj1024ELj1ELj4ELj1ELj16ENS_18Kernel_traits_baseILj1024EfS2_S2_S2_fjLj128EEEEELb1ELb1ELb1ELb0EEEvNS_9FwdParamsE)
        /*1370*/ 	.word	0x00000000


	//----- nvinfo : EIATTR_MIN_STACK_SIZE
	.align		4
.L_838:
        /*1374*/ 	.byte	0x04, 0x12
        /*1376*/ 	.short	(.L_840 - .L_839)
	.align		4
.L_839:
        /*1378*/ 	.word	index@(_ZN10layer_norm13ln_fwd_kernelINS_13Kernel_traitsIf6__halfS2_S2_fjLj1024ELj1ELj4ELj1ELj16ENS_18Kernel_traits_baseILj1024EfS2_S2_S2_fjLj128EEEEELb1ELb1ELb1ELb1EEEvNS_9FwdParamsE)
        /*137c*/ 	.word	0x00000000


	//----- nvinfo : EIATTR_MIN_STACK_SIZE
	.align		4
.L_840:
        /*1380*/ 	.byte	0x04, 0x12
        /*1382*/ 	.short	(.L_842 - .L_841)
	.align		4
.L_841:
        /*1384*/ 	.word	index@(_ZN10layer_norm13ln_fwd_kernelINS_13Kernel_traitsI6__halfS2_fS2_fjLj1024ELj1ELj4ELj1ELj16ENS_18Kernel_traits_baseILj1024ES2_S2_fS2_fjLj128EEEEELb0ELb0ELb0ELb0EEEvNS_9FwdParamsE)
        /*1388*/ 	.word	0x00000000


	//----- nvinfo : EIATTR_MIN_STACK_SIZE
	.align		4
.L_842:
        /*138c*/ 	.byte	0x04, 0x12
        /*138e*/ 	.short	(.L_844 - .L_843)
	.align		4
.L_843:
        /*1390*/ 	.word	index@(_ZN10layer_norm13ln_fwd_kernelINS_13Kernel_traitsI6__halfS2_fS2_fjLj1024ELj1ELj4ELj1ELj16ENS_18Kernel_traits_baseILj1024ES2_S2_fS2_fjLj128EEEEELb0ELb0ELb0ELb1EEEvNS_9FwdParamsE)
        /*1394*/ 	.word	0x00000000


	//----- nvinfo : EIATTR_MIN_STACK_SIZE
	.align		4
.L_844:
        /*1398*/ 	.byte	0x04, 0x12
        /*139a*/ 	.short	(.L_846 - .L_845)
	.align		4
.L_845:
        /*139c*/ 	.word	index@(_ZN10layer_norm13ln_fwd_kernelINS_13Kernel_traitsI6__halfS2_fS2_fjLj1024ELj1ELj4ELj1ELj16ENS_18Kernel_traits_baseILj1024ES2_S2_fS2_fjLj128EEEEELb0ELb0ELb1ELb0EEEvNS_9FwdParamsE)
        /*13a0*/ 	.word	0x00000000


	//----- nvinfo : EIATTR_MIN_STACK_SIZE
	.align		4
.L_846:
        /*13a4*/ 	.byte	0x04, 0x12
        /*13a6*/ 	.short	(.L_848 - .L_847)
	.align		4
.L_847:
        /*13a8*/ 	.word	index@(_ZN10layer_norm13ln_fwd_kernelINS_13Kernel_traitsI6__halfS2_fS2_fjLj1024ELj1ELj4ELj1ELj16ENS_18Kernel_traits_baseILj1024ES2_S2_fS2_fjLj128EEEEELb0ELb0ELb1ELb1EEEvNS_9FwdParamsE)
        /*13ac*/ 	.word	0x00000000


	//----- nvinfo : EIATTR_MIN_STACK_SIZE
	.align		4
.L_848:
        /*13b0*/ 	.byte	0x04, 0x12
        /*13b2*/ 	.short	(.L_850 - .L_849)
	.align		4
.L_849:
        /*13b4*/ 	.word	index@(_ZN10layer_norm13ln_fwd_kernelINS_13Kernel_traitsI6__halfS2_fS2_fjLj1024ELj1ELj4ELj1ELj16ENS_18Kernel_traits_baseILj1024ES2_S2_fS2_fjLj128EEEEELb0ELb1ELb0ELb0EEEvNS_9FwdParamsE)
        /*13b8*/ 	.word	0x00000000


	//----- nvinfo : EIATTR_MIN_STACK_SIZE
	.align		4
.L_850:
        /*13bc*/ 	.byte	0x04, 0x12
        /*13be*/ 	.short	(.L_852 - .L_851)
	.align		4
.L_851:
        /*13c0*/ 	.word	index@(_ZN10layer_norm13ln_fwd_kernelINS_13Kernel_traitsI6__halfS2_fS2_fjLj1024ELj1ELj4ELj1ELj16ENS_18Kernel_traits_baseILj1024ES2_S2_fS2_fjLj128EEEEELb0ELb1ELb0ELb1EEEvNS_9FwdParamsE)
        /*13c4*/ 	.word	0x00000000


	//----- nvinfo : EIATTR_MIN_STACK_SIZE
	.align		4
.L_852:
        /*13c8*/ 	.byte	0x04, 0x12
        /*13ca*/ 	.short	(.L_854 - .L_853)
	.align		4
.L_853:
        /*13cc*/ 	.word	index@(_ZN10layer_norm13ln_fwd_kernelINS_13Kernel_traitsI6__halfS2_fS2_fjLj1024ELj1ELj4ELj1ELj16ENS_18Kernel_traits_baseILj1024ES2_S2_fS2_fjLj128EEEEELb0ELb1ELb1ELb0EEEvNS_9FwdParamsE)
        /*13d0*/ 	.word	0x00000000


	//----- nvinfo : EIATTR_MIN_STACK_SIZE
	.align		4
.L_854:
        /*13d4*/ 	.byte	0x04, 0x12
        /*13d6*/ 	.short	(.L_856 - .L_855)
	.align		4
.L_855:
        /*13d8*/ 	.word	index@(_ZN10layer_norm13ln_fwd_kernelINS_13Kernel_traitsI6__halfS2_fS2_fjLj1024ELj1ELj4ELj1ELj16ENS_18Kernel_traits_baseILj1024ES2_S2_fS2_fjLj128EEEEELb0ELb1ELb1ELb1EEEvNS_9FwdParamsE)
        /*13dc*/ 	.word	0x00000000


	//----- nvinfo : EIATTR_MIN_STACK_SIZE
	.align		4
.L_856:
        /*13e0*/ 	.byte	0x04, 0x12
        /*13e2*/ 	.short	(.L_858 - .L_857)
	.align		4
.L_857:
        /*13e4*/ 	.word	index@(_ZN10layer_norm13ln_fwd_kernelINS_13Kernel_traitsI6__halfS2_fS2_fjLj1024ELj1ELj4ELj1ELj16ENS_18Kernel_traits_baseILj1024ES2_S2_fS2_fjLj128EEEEELb1ELb0ELb0ELb0EEEvNS_9FwdParamsE)
        /*13e8*/ 	.word	0x00000000


	//----- nvinfo : EIATTR_MIN_STACK_SIZE
	.align		4
.L_858:
        /*13ec*/ 	.byte	0x04, 0x12
        /*13ee*/ 	.short	(.L_860 - .L_859)
	.align		4
.L_859:
        /*13f0*/ 	.word	index@(_ZN10layer_norm13ln_fwd_kernelINS_13Kernel_traitsI6__halfS2_fS2_fjLj1024ELj1ELj4ELj1ELj16ENS_18Kernel_traits_baseILj1024ES2_S2_fS2_fjLj128EEEEELb1ELb0ELb0ELb1EEEvNS_9FwdParamsE)
        /*13f4*/ 	.word	0x00000000


	//----- nvinfo : EIATTR_MIN_STACK_SIZE
	.align		4
.L_860:
        /*13f8*/ 	.byte	0x04, 0x12
        /*13fa*/ 	.short	(.L_862 - .L_861)
	.align		4
.L_861:
        /*13fc*/ 	.word	index@(_ZN10layer_norm13ln_fwd_kernelINS_13Kernel_traitsI6__halfS2_fS2_fjLj1024ELj1ELj4ELj1ELj16ENS_18Kernel_traits_baseILj1024ES2_S2_fS2_fjLj128EEEEELb1ELb0ELb1ELb0EEEvNS_9FwdParamsE)
        /*1400*/ 	.word	0x00000000


	//----- nvinfo : EIATTR_MIN_STACK_SIZE
	.align		4
.L_862:
        /*1404*/ 	.byte	0x04, 0x12
        /*1406*/ 	.short	(.L_864 - .L_863)
	.align		4
.L_863:
        /*1408*/ 	.word	index@(_ZN10layer_norm13ln_fwd_kernelINS_13Kernel_traitsI6__halfS2_fS2_fjLj1024ELj1ELj4ELj1ELj16ENS_18Kernel_traits_baseILj1024ES2_S2_fS2_fjLj128EEEEELb1ELb0ELb1ELb1EEEvNS_9FwdParamsE)
        /*140c*/ 	.word	0x00000000


	//----- nvinfo : EIATTR_MIN_STACK_SIZE
	.align		4
.L_864:
        /*1410*/ 	.byte	0x04, 0x12
        /*1412*/ 	.short	(.L_866 - .L_865)
	.align		4
.L_865:
        /*1414*/ 	.word	index@(_ZN10layer_norm13ln_fwd_kernelINS_13Kernel_traitsI6__halfS2_fS2_fjLj1024ELj1ELj4ELj1ELj16ENS_18Kernel_traits_baseILj1024ES2_S2_fS2_fjLj128EEEEELb1ELb1ELb0ELb0EEEvNS_9FwdParamsE)
        /*1418*/ 	.word	0x00000000


	//----- nvinfo : EIATTR_MIN_STACK_SIZE
	.align		4
.L_866:
        /*141c*/ 	.byte	0x04, 0x12
        /*141e*/ 	.short	(.L_868 - .L_867)
	.align		4
.L_867:
        /*1420*/ 	.word	index@(_ZN10layer_norm13ln_fwd_kernelINS_13Kernel_traitsI6__halfS2_fS2_fjLj1024ELj1ELj4ELj1ELj16ENS_18Kernel_traits_baseILj1024ES2_S2_fS2_fjLj128EEEEELb1ELb1ELb0ELb1EEEvNS_9FwdParamsE)
        /*1424*/ 	.word	0x00000000


	//----- nvinfo : EIATTR_MIN_STACK_SIZE
	.align		4
.L_868:
        /*1428*/ 	.byte	0x04, 0x12
        /*142a*/ 	.short	(.L_870 - .L_869)
	.align		4
.L_869:
        /*142c*/ 	.word	index@(_ZN10layer_norm13ln_fwd_kernelINS_13Kernel_traitsI6__halfS2_fS2_fjLj1024ELj1ELj4ELj1ELj16ENS_18Kernel_traits_baseILj1024ES2_S2_fS2_fjLj128EEEEELb1ELb1ELb1ELb0EEEvNS_9FwdParamsE)
        /*1430*/ 	.word	0x00000008


	//----- nvinfo : EIATTR_MIN_STACK_SIZE
	.align		4
.L_870:
        /*1434*/ 	.byte	0x04, 0x12
        /*1436*/ 	.short	(.L_872 - .L_871)
	.align		4
.L_871:
        /*1438*/ 	.word	index@(_ZN10layer_norm13ln_fwd_kernelINS_13Kernel_traitsI6__halfS2_fS2_fjLj1024ELj1ELj4ELj1ELj16ENS_18Kernel_traits_baseILj1024ES2_S2_fS2_fjLj128EEEEELb1ELb1ELb1ELb1EEEvNS_9FwdParamsE)
        /*143c*/ 	.word	0x00000000


	//----- nvinfo : EIATTR_MIN_STACK_SIZE
	.align		4
.L_872:
        /*1440*/ 	.byte	0x04, 0x12
        /*1442*/ 	.short	(.L_874 - .L_873)
	.align		4
.L_873:
        /*1444*/ 	.word	index@(_ZN10layer_norm13ln_fwd_kernelINS_13Kernel_traitsIf6__halffS2_fjLj1024ELj1ELj4ELj1ELj16ENS_18Kernel_traits_baseILj1024EfS2_fS2_fjLj128EEEEELb0ELb0ELb0ELb0EEEvNS_9FwdParamsE)
        /*1448*/ 	.word	0x00000000


	//----- nvinfo : EIATTR_MIN_STACK_SIZE
	.align		4
.L_874:
        /*144c*/ 	.byte	0x04, 0x12
        /*144e*/ 	.short	(.L_876 - .L_875)
	.align		4
.L_875:
        /*1450*/ 	.word	index@(_ZN10layer_norm13ln_fwd_kernelINS_13Kernel_traitsIf6__halffS2_fjLj1024ELj1ELj4ELj1ELj16ENS_18Kernel_traits_baseILj1024EfS2_fS2_fjLj128EEEEELb0ELb0ELb0ELb1EEEvNS_9FwdParamsE)
        /*1454*/ 	.word	0x00000000


	//----- nvinfo : EIATTR_MIN_STACK_SIZE
	.align		4
.L_876:
        /*1458*/ 	.byte	0x04, 0x12
        /*145a*/ 	.short	(.L_878 - .L_877)
	.align		4
.L_877:
        /*145c*/ 	.word	index@(_ZN10layer_norm13ln_fwd_kernelINS_13Kernel_traitsIf6__halffS2_fjLj1024ELj1ELj4ELj1ELj16ENS_18Kernel_traits_baseILj1024EfS2_fS2_fjLj128EEEEELb0ELb0ELb1ELb0EEEvNS_9FwdParamsE)
        /*1460*/ 	.word	0x00000000


	//----- nvinfo : EIATTR_MIN_STACK_SIZE
	.align		4
.L_878:
        /*1464*/ 	.byte	0x04, 0x12
        /*1466*/ 	.short	(.L_880 - .L_879)
	.align		4
.L_879:
        /*1468*/ 	.word	index@(_ZN10layer_norm13ln_fwd_kernelINS_13Kernel_traitsIf6__halffS2_fjLj1024ELj1ELj4ELj1ELj16ENS_18Kernel_traits_baseILj1024EfS2_fS2_fjLj128EEEEELb0ELb0ELb1ELb1EEEvNS_9FwdParamsE)
        /*146c*/ 	.word	0x00000000


	//----- nvinfo : EIATTR_MIN_STACK_SIZE
	.align		4
.L_880:
        /*1470*/ 	.byte	0x04, 0x12
        /*1472*/ 	.short	(.L_882 - .L_881)
	.align		4
.L_881:
        /*1474*/ 	.word	index@(_ZN10layer_norm13ln_fwd_kernelINS_13Kernel_traitsIf6__halffS2_fjLj1024ELj1ELj4ELj1ELj16ENS_18Kernel_traits_baseILj1024EfS2_fS2_fjLj128EEEEELb0ELb1ELb0ELb0EEEvNS_9FwdParamsE)
        /*1478*/ 	.word	0x00000000


	//----- nvinfo : EIATTR_MIN_STACK_SIZE
	.align		4
.L_882:
        /*147c*/ 	.byte	0x04, 0x12
        /*147e*/ 	.short	(.L_884 - .L_883)
	.align		4
.L_883:
        /*1480*/ 	.word	index@(_ZN10layer_norm13ln_fwd_kernelINS_13Kernel_traitsIf6__halffS2_fjLj1024ELj1ELj4ELj1ELj16ENS_18Kernel_traits_baseILj1024EfS2_fS2_fjLj128EEEEELb0ELb1ELb0ELb1EEEvNS_9FwdParamsE)
        /*1484*/ 	.word	0x00000000


	//----- nvinfo : EIATTR_MIN_STACK_SIZE
	.align		4
.L_884:
        /*1488*/ 	.byte	0x04, 0x12
        /*148a*/ 	.short	(.L_886 - .L_885)
	.align		4
.L_885:
        /*148c*/ 	.word	index@(_ZN10layer_norm13ln_fwd_kernelINS_13Kernel_traitsIf6__halffS2_fjLj1024ELj1ELj4ELj1ELj16ENS_18Kernel_traits_baseILj1024EfS2_fS2_fjLj128EEEEELb0ELb1ELb1ELb0EEEvNS_9FwdParamsE)
        /*1490*/ 	.word	0x00000000


	//----- nvinfo : EIATTR_MIN_STACK_SIZE
	.align		4
.L_886:
        /*1494*/ 	.byte	0x04, 0x12
        /*1496*/ 	.short	(.L_888 - .L_887)
	.align		4
.L_887:
        /*1498*/ 	.word	index@(_ZN10layer_norm13ln_fwd_kernelINS_13Kernel_traitsIf6__halffS2_fjLj1024ELj1ELj4ELj1ELj16ENS_18Kernel_traits_baseILj1024EfS2_fS2_fjLj128EEEEELb0ELb1ELb1ELb1EEEvNS_9FwdParamsE)
        /*149c*/ 	.word	0x00000000


	//----- nvinfo : EIATTR_MIN_STACK_SIZE
	.align		4
.L_888:
        /*14a0*/ 	.byte	0x04, 0x12
        /*14a2*/ 	.short	(.L_890 - .L_889)
	.align		4
.L_889:
        /*14a4*/ 	.word	index@(_ZN10layer_norm13ln_fwd_kernelINS_13Kernel_traitsIf6__halffS2_fjLj1024ELj1ELj4ELj1ELj16ENS_18Kernel_traits_baseILj1024EfS2_fS2_fjLj128EEEEELb1ELb0ELb0ELb0EEEvNS_9FwdParamsE)
        /*14a8*/ 	.word	0x00000000


	//----- nvinfo : EIATTR_MIN_STACK_SIZE
	.align		4
.L_890:
        /*14ac*/ 	.byte	0x04, 0x12
        /*14ae*/ 	.short	(.L_892 - .L_891)
	.align		4
.L_891:
        /*14b0*/ 	.word	index@(_ZN10layer_norm13ln_fwd_kernelINS_13Kernel_traitsIf6__halffS2_fjLj1024ELj1ELj4ELj1ELj16ENS_18Kernel_traits_baseILj1024EfS2_fS2_fjLj128EEEEELb1ELb0ELb0ELb1EEEvNS_9FwdParamsE)
        /*14b4*/ 	.word	0x00000000


	//----- nvinfo : EIATTR_MIN_STACK_SIZE
	.align		4
.L_892:
        /*14b8*/ 	.byte	0x04, 0x12
        /*14ba*/ 	.short	(.L_894 - .L_893)
	.align		4
.L_893:
        /*14bc*/ 	.word	index@(_ZN10layer_norm13ln_fwd_kernelINS_13Kernel_traitsIf6__halffS2_fjLj1024ELj1ELj4ELj1ELj16ENS_18Kernel_traits_baseILj1024EfS2_fS2_fjLj128EEEEELb1ELb0ELb1ELb0EEEvNS_9FwdParamsE)
        /*14c0*/ 	.word	0x00000000


	//----- nvinfo : EIATTR_MIN_STACK_SIZE
	.align		4
.L_894:
        /*14c4*/ 	.byte	0x04, 0x12
        /*14c6*/ 	.short	(.L_896 - .L_895)
	.align		4
.L_895:
        /*14c8*/ 	.word	index@(_ZN10layer_norm13ln_fwd_kernelINS_13Kernel_traitsIf6__halffS2_fjLj1024ELj1ELj4ELj1ELj16ENS_18Kernel_traits_baseILj1024EfS2_fS2_fjLj128EEEEELb1ELb0ELb1ELb1EEEvNS_9FwdParamsE)
        /*14cc*/ 	.word	0x00000000


	//----- nvinfo : EIATTR_MIN_STACK_SIZE
	.align		4
.L_896:
        /*14d0*/ 	.byte	0x04, 0x12
        /*14d2*/ 	.short	(.L_898 - .L_897)
	.align		4
.L_897:
        /*14d4*/ 	.word	index@(_ZN10layer_norm13ln_fwd_kernelINS_13Kernel_traitsIf6__halffS2_fjLj1024ELj1ELj4ELj1ELj16ENS_18Kernel_traits_baseILj1024EfS2_fS2_fjLj128EEEEELb1ELb1ELb0ELb0EEEvNS_9FwdParamsE)
        /*14d8*/ 	.word	0x00000000


	//----- nvinfo : EIATTR_MIN_STACK_SIZE
	.align		4
.L_898:
        /*14dc*/ 	.byte	0x04, 0x12
        /*14de*/ 	.short	(.L_900 - .L_899)
	.align		4
.L_899:
        /*14e0*/ 	.word	index@(_ZN10layer_norm13ln_fwd_kernelINS_13Kernel_traitsIf6__halffS2_fjLj1024ELj1ELj4ELj1ELj16ENS_18Kernel_traits_baseILj1024EfS2_fS2_fjLj128EEEEELb1ELb1ELb0ELb1EEEvNS_9FwdParamsE)
        /*14e4*/ 	.word	0x00000000


	//----- nvinfo : EIATTR_MIN_STACK_SIZE
	.align		4
.L_900:
        /*14e8*/ 	.byte	0x04, 0x12
        /*14ea*/ 	.short	(.L_902 - .L_901)
	.align		4
.L_901:
        /*14ec*/ 	.word	index@(_ZN10layer_norm13ln_fwd_kernelINS_13Kernel_traitsIf6__halffS2_fjLj1024ELj1ELj4ELj1ELj16ENS_18Kernel_traits_baseILj1024EfS2_fS2_fjLj128EEEEELb1ELb1ELb1ELb0EEEvNS_9FwdParamsE)
        /*14f0*/ 	.word	0x00000000


	//----- nvinfo : EIATTR_MIN_STACK_SIZE
	.align		4
.L_902:
        /*14f4*/ 	.byte	0x04, 0x12
        /*14f6*/ 	.short	(.L_904 - .L_903)
	.align		4
.L_903:
        /*14f8*/ 	.word	index@(_ZN10layer_norm13ln_fwd_kernelINS_13Kernel_traitsIf6__halffS2_fjLj1024ELj1ELj4ELj1ELj16ENS_18Kernel_traits_baseILj1024EfS2_fS2_fjLj128EEEEELb1ELb1ELb1ELb1EEEvNS_9FwdParamsE)
        /*14fc*/ 	.word	0x00000000


	//----- nvinfo : EIATTR_MIN_STACK_SIZE
	.align		4
.L_904:
        /*1500*/ 	.byte	0x04, 0x12
        /*1502*/ 	.short	(.L_906 - .L_905)
	.align		4
.L_905:
        /*1504*/ 	.word	index@(_ZN10layer_norm13ln_fwd_kernelINS_13Kernel_traitsI6__halfffffjLj1024ELj1ELj4ELj1ELj16ENS_18Kernel_traits_baseILj1024ES2_ffffjLj128EEEEELb0ELb0ELb0ELb0EEEvNS_9FwdParamsE)
        /*1508*/ 	.word	0x00000000


	//----- nvinfo : EIATTR_MIN_STACK_SIZE
	.align		4
.L_906:
        /*150c*/ 	.byte	0x04, 0x12
        /*150e*/ 	.short	(.L_908 - .L_907)
	.align		4
.L_907:
        /*1510*/ 	.word	index@(_ZN10layer_norm13ln_fwd_kernelINS_13Kernel_traitsI6__halfffffjLj1024ELj1ELj4ELj1ELj16ENS_18Kernel_traits_baseILj1024ES2_ffffjLj128EEEEELb0ELb0ELb0ELb1EEEvNS_9FwdParamsE)
        /*1514*/ 	.word	0x00000000


	//----- nvinfo : EIATTR_MIN_STACK_SIZE
	.align		4
.L_908:
        /*1518*/ 	.byte	0x04, 0x12
        /*151a*/ 	.short	(.L_910 - .L_909)
	.align		4
.L_909:
        /*151c*/ 	.word	index@(_ZN10layer_norm13ln_fwd_kernelINS_13Kernel_traitsI6__halfffffjLj1024ELj1ELj4ELj1ELj16ENS_18Kernel_traits_baseILj1024ES2_ffffjLj128EEEEELb0ELb0ELb1ELb0EEEvNS_9FwdParamsE)
        /*1520*/ 	.word	0x00000000


	//----- nvinfo : EIATTR_MIN_STACK_SIZE
	.align		4
.L_910:
        /*1524*/ 	.byte	0x04, 0x12
        /*1526*/ 	.short	(.L_912 - .L_911)
	.align		4
.L_911:
        /*1528*/ 	.word	index@(_ZN10layer_norm13ln_fwd_kernelINS_13Kernel_traitsI6__halfffffjLj1024ELj1ELj4ELj1ELj16ENS_18Kernel_traits_baseILj1024ES2_ffffjLj128EEEEELb0ELb0ELb1ELb1EEEvNS_9FwdParamsE)
        /*152c*/ 	.word	0x00000000


	//----- nvinfo : EIATTR_MIN_STACK_SIZE
	.align		4
.L_912:
        /*1530*/ 	.byte	0x04, 0x12
        /*1532*/ 	.short	(.L_914 - .L_913)
	.align		4
.L_913:
        /*1534*/ 	.word	index@(_ZN10layer_norm13ln_fwd_kernelINS_13Kernel_traitsI6__halfffffjLj1024ELj1ELj4ELj1ELj16ENS_18Kernel_traits_baseILj1024ES2_ffffjLj128EEEEELb0ELb1ELb0ELb0EEEvNS_9FwdParamsE)
        /*1538*/ 	.word	0x00000000


	//----- nvinfo : EIATTR_MIN_STACK_SIZE
	.align		4
.L_914:
        /*153c*/ 	.byte	0x04, 0x12
        /*153e*/ 	.short	(.L_916 - .L_915)
	.align		4
.L_915:
        /*1540*/ 	.word	index@(_ZN10layer_norm13ln_fwd_kernelINS_13Kernel_traitsI6__halfffffjLj1024ELj1ELj4ELj1ELj16ENS_18Kernel_traits_baseILj1024ES2_ffffjLj128EEEEELb0ELb1ELb0ELb1EEEvNS_9FwdParamsE)
        /*1544*/ 	.word	0x00000000


	//----- nvinfo : EIATTR_MIN_STACK_SIZE
	.align		4
.L_916:
        /*1548*/ 	.byte	0x04, 0x12
        /*154a*/ 	.short	(.L_918 - .L_917)
	.align		4
.L_917:
        /*154c*/ 	.word	index@(_ZN10layer_norm13ln_fwd_kernelINS_13Kernel_traitsI6__halfffffjLj1024ELj1ELj4ELj1ELj16ENS_18Kernel_traits_baseILj1024ES2_ffffjLj128EEEEELb0ELb1ELb1ELb0EEEvNS_9FwdParamsE)
        /*1550*/ 	.word	0x00000000


	//----- nvinfo : EIATTR_MIN_STACK_SIZE
	.align		4
.L_918:
        /*1554*/ 	.byte	0x04, 0x12
        /*1556*/ 	.short	(.L_920 - .L_919)
	.align		4
.L_919:
        /*1558*/ 	.word	index@(_ZN10layer_norm13ln_fwd_kernelINS_13Kernel_traitsI6__halfffffjLj1024ELj1ELj4ELj1ELj16ENS_18Kernel_traits_baseILj1024ES2_ffffjLj128EEEEELb0ELb1ELb1ELb1EEEvNS_9FwdParamsE)
        /*155c*/ 	.word	0x00000000


	//----- nvinfo : EIATTR_MIN_STACK_SIZE
	.align		4
.L_920:
        /*1560*/ 	.byte	0x04, 0x12
        /*1562*/ 	.short	(.L_922 - .L_921)
	.align		4
.L_921:
        /*1564*/ 	.word	index@(_ZN10layer_norm13ln_fwd_kernelINS_13Kernel_traitsI6__halfffffjLj1024ELj1ELj4ELj1ELj16ENS_18Kernel_traits_baseILj1024ES2_ffffjLj128EEEEELb1ELb0ELb0ELb0EEEvNS_9FwdParamsE)
        /*1568*/ 	.word	0x00000000


	//----- nvinfo : EIATTR_MIN_STACK_SIZE
	.align		4
.L_922:
        /*156c*/ 	.byte	0x04, 0x12
        /*156e*/ 	.short	(.L_924 - .L_923)
	.align		4
.L_923:
        /*1570*/ 	.word	index@(_ZN10layer_norm13ln_fwd_kernelINS_13Kernel_traitsI6__halfffffjLj1024ELj1ELj4ELj1ELj16ENS_18Kernel_traits_baseILj1024ES2_ffffjLj128EEEEELb1ELb0ELb0ELb1EEEvNS_9FwdParamsE)
        /*1574*/ 	.word	0x00000000


	//----- nvinfo : EIATTR_MIN_STACK_SIZE
	.align		4
.L_924:
        /*1578*/ 	.byte	0x04, 0x12
        /*157a*/ 	.short	(.L_926 - .L_925)
	.align		4
.L_925:
        /*157c*/ 	.word	index@(_ZN10layer_norm13ln_fwd_kernelINS_13Kernel_traitsI6__halfffffjLj1024ELj1ELj4ELj1ELj16ENS_18Kernel_traits_baseILj1024ES2_ffffjLj128EEEEELb1ELb0ELb1ELb0EEEvNS_9FwdParamsE)
        /*1580*/ 	.word	0x00000000


	//----- nvinfo : EIATTR_MIN_STACK_SIZE
	.align		4
.L_926:
        /*1584*/ 	.byte	0x04, 0x12
        /*1586*/ 	.short	(.L_928 - .L_927)
	.align		4
.L_927:
        /*1588*/ 	.word	index@(_ZN10layer_norm13ln_fwd_kernelINS_13Kernel_traitsI6__halfffffjLj1024ELj1ELj4ELj1ELj16ENS_18Kernel_traits_baseILj1024ES2_ffffjLj128EEEEELb1ELb0ELb1ELb1EEEvNS_9FwdParamsE)
        /*158c*/ 	.word	0x00000000


	//----- nvinfo : EIATTR_MIN_STACK_SIZE
	.align		4
.L_928:
        /*1590*/ 	.byte	0x04, 0x12
        /*1592*/ 	.short	(.L_930 - .L_929)
	.align		4
.L_929:
        /*1594*/ 	.word	index@(_ZN10layer_norm13ln_fwd_kernelINS_13Kernel_traitsI6__halfffffjLj1024ELj1ELj4ELj1ELj16ENS_18Kernel_traits_baseILj1024ES2_ffffjLj128EEEEELb1ELb1ELb0ELb0EEEvNS_9FwdParamsE)
        /*1598*/ 	.word	0x00000000


	//----- nvinfo : EIATTR_MIN_STACK_SIZE
	.align		4
.L_930:
        /*159c*/ 	.byte	0x04, 0x12
        /*159e*/ 	.short	(.L_932 - .L_931)
	.align		4
.L_931:
        /*15a0*/ 	.word	index@(_ZN10layer_norm13ln_fwd_kernelINS_13Kernel_traitsI6__halfffffjLj1024ELj1ELj4ELj1ELj16ENS_18Kernel_traits_baseILj1024ES2_ffffjLj128EEEEELb1ELb1ELb0ELb1EEEvNS_9FwdParamsE)
        /*15a4*/ 	.word	0x00000000


	//----- nvinfo : EIATTR_MIN_STACK_SIZE
	.align		4
.L_932:
        /*15a8*/ 	.byte	0x04, 0x12
        /*15aa*/ 	.short	(.L_934 - .L_933)
	.align		4
.L_933:
        /*15ac*/ 	.word	index@(_ZN10layer_norm13ln_fwd_kernelINS_13Kernel_traitsI6__halfffffjLj1024ELj1ELj4ELj1ELj16ENS_18Kernel_traits_baseILj1024ES2_ffffjLj128EEEEELb1ELb1ELb1ELb0EEEvNS_9FwdParamsE)
        /*15b0*/ 	.word	0x00000000


	//----- nvinfo : EIATTR_MIN_STACK_SIZE
	.align		4
.L_934:
        /*15b4*/ 	.byte	0x04, 0x12
        /*15b6*/ 	.short	(.L_936 - .L_935)
	.align		4
.L_935:
        /*15b8*/ 	.word	index@(_ZN10layer_norm13ln_fwd_kernelINS_13Kernel_traitsI6__halfffffjLj1024ELj1ELj4ELj1ELj16ENS_18Kernel_traits_baseILj1024ES2_ffffjLj128EEEEELb1ELb1ELb1ELb1EEEvNS_9FwdParamsE)
        /*15bc*/ 	.word	0x00000000


	//----- nvinfo : EIATTR_MIN_STACK_SIZE
	.align		4
.L_936:
        /*15c0*/ 	.byte	0x04, 0x12
        /*15c2*/ 	.short	(.L_938 - .L_937)
	.align		4
.L_937:
        /*15c4*/ 	.word	index@(_ZN10layer_norm13ln_fwd_kernelINS_13Kernel_traitsIfffffjLj1024ELj1ELj4ELj1ELj16ENS_18Kernel_traits_baseILj1024EfffffjLj128EEEEELb0ELb0ELb0ELb0EEEvNS_9FwdParamsE)
        /*15c8*/ 	.word	0x00000000


	//----- nvinfo : EIATTR_MIN_STACK_SIZE
	.align		4
.L_938:
        /*15cc*/ 	.byte	0x04, 0x12
        /*15ce*/ 	.short	(.L_940 - .L_939)
	.align		4
.L_939:
        /*15d0*/ 	.word	index@(_ZN10layer_norm13ln_fwd_kernelINS_13Kernel_traitsIfffffjLj1024ELj1ELj4ELj1ELj16ENS_18Kernel_traits_baseILj1024EfffffjLj128EEEEELb0ELb0ELb0ELb1EEEvNS_9FwdParamsE)
        /*15d4*/ 	.word	0x00000000


	//----- nvinfo : EIATTR_MIN_STACK_SIZE
	.align		4
.L_940:
        /*15d8*/ 	.byte	0x04, 0x12
        /*15da*/ 	.short	(.L_942 - .L_941)
	.align		4
.L_941:
        /*15dc*/ 	.word	index@(_ZN10layer_norm13ln_fwd_kernelINS_13Kernel_traitsIfffffjLj1024ELj1ELj4ELj1ELj16ENS_18Kernel_traits_baseILj1024EfffffjLj128EEEEELb0ELb0ELb1ELb0EEEvNS_9FwdParamsE)
        /*15e0*/ 	.word	0x00000000


	//----- nvinfo : EIATTR_MIN_STACK_SIZE
	.align		4
.L_942:
        /*15e4*/ 	.byte	0x04, 0x12
        /*15e6*/ 	.short	(.L_944 - .L_943)
	.align		4
.L_943:
        /*15e8*/ 	.word	index@(_ZN10layer_norm13ln_fwd_kernelINS_13Kernel_traitsIfffffjLj1024ELj1ELj4ELj1ELj16ENS_18Kernel_traits_baseILj1024EfffffjLj128EEEEELb0ELb0ELb1ELb1EEEvNS_9FwdParamsE)
        /*15ec*/ 	.word	0x00000000


	//----- nvinfo : EIATTR_MIN_STACK_SIZE
	.align		4
.L_944:
        /*15f0*/ 	.byte	0x04, 0x12
        /*15f2*/ 	.short	(.L_946 - .L_945)
	.align		4
.L_945:
        /*15f4*/ 	.word	index@(_ZN10layer_norm13ln_fwd_kernelINS_13Kernel_traitsIfffffjLj1024ELj1ELj4ELj1ELj16ENS_18Kernel_traits_baseILj1024EfffffjLj128EEEEELb0ELb1ELb0ELb0EEEvNS_9FwdParamsE)
        /*15f8*/ 	.word	0x00000000


	//----- nvinfo : EIATTR_MIN_STACK_SIZE
	.align		4
.L_946:
        /*15fc*/ 	.byte	0x04, 0x12
        /*15fe*/ 	.short	(.L_948 - .L_947)
	.align		4
.L_947:
        /*1600*/ 	.word	index@(_ZN10layer_norm13ln_fwd_kernelINS_13Kernel_traitsIfffffjLj1024ELj1ELj4ELj1ELj16ENS_18Kernel_traits_baseILj1024EfffffjLj128EEEEELb0ELb1ELb0ELb1EEEvNS_9FwdParamsE)
        /*1604*/ 	.word	0x00000000


	//----- nvinfo : EIATTR_MIN_STACK_SIZE
	.align		4
.L_948:
        /*1608*/ 	.byte	0x04, 0x12
        /*160a*/ 	.short	(.L_950 - .L_949)
	.align		4
.L_949:
        /*160c*/ 	.word	index@(_ZN10layer_norm13ln_fwd_kernelINS_13Kernel_traitsIfffffjLj1024ELj1ELj4ELj1ELj16ENS_18Kernel_traits_baseILj1024EfffffjLj128EEEEELb0ELb1ELb1ELb0EEEvNS_9FwdParamsE)
        /*1610*/ 	.word	0x00000000


	//----- nvinfo : EIATTR_MIN_STACK_SIZE
	.align		4
.L_950:
        /*1614*/ 	.byte	0x04, 0x12
        /*1616*/ 	.short	(.L_952 - .L_951)
	.align		4
.L_951:
        /*1618*/ 	.word	index@(_ZN10layer_norm13ln_fwd_kernelINS_13Kernel_traitsIfffffjLj1024ELj1ELj4ELj1ELj16ENS_18Kernel_traits_baseILj1024EfffffjLj128EEEEELb0ELb1ELb1ELb1EEEvNS_9FwdParamsE)
        /*161c*/ 	.word	0x00000000


	//----- nvinfo : EIATTR_MIN_STACK_SIZE
	.align		4
.L_952:
        /*1620*/ 	.byte	0x04, 0x12
        /*1622*/ 	.short	(.L_954 - .L_953)
	.align		4
.L_953:
        /*1624*/ 	.word	index@(_ZN10layer_norm13ln_fwd_kernelINS_13Kernel_traitsIfffffjLj1024ELj1ELj4ELj1ELj16ENS_18Kernel_traits_baseILj1024EfffffjLj128EEEEELb1ELb0ELb0ELb0EEEvNS_9FwdParamsE)
        /*1628*/ 	.word	0x00000008


	//----- nvinfo : EIATTR_MIN_STACK_SIZE
	.align		4
.L_954:
        /*162c*/ 	.byte	0x04, 0x12
        /*162e*/ 	.short	(.L_956 - .L_955)
	.align		4
.L_955:
        /*1630*/ 	.word	index@(_ZN10layer_norm13ln_fwd_kernelINS_13Kernel_traitsIfffffjLj1024ELj1ELj4ELj1ELj16ENS_18Kernel_traits_baseILj1024EfffffjLj128EEEEELb1ELb0ELb0ELb1EEEvNS_9FwdParamsE)
        /*1634*/ 	.word	0x00000000


	//----- nvinfo : EIATTR_MIN_STACK_SIZE
	.align		4
.L_956:
        /*1638*/ 	.byte	0x04, 0x12
        /*163a*/ 	.short	(.L_958 - .L_957)
	.align		4
.L_957:
        /*163c*/ 	.word	index@(_ZN10layer_norm13ln_fwd_kernelINS_13Kernel_traitsIfffffjLj1024ELj1ELj4ELj1ELj16ENS_18Kernel_traits_baseILj1024EfffffjLj128EEEEELb1ELb0ELb1ELb0EEEvNS_9FwdParamsE)
        /*1640*/ 	.word	0x00000000


	//----- nvinfo : EIATTR_MIN_STACK_SIZE
	.align		4
.L_958:
        /*1644*/ 	.byte	0x04, 0x12
        /*1646*/ 	.short	(.L_960 - .L_959)
	.align		4
.L_959:
        /*1648*/ 	.word	index@(_ZN10layer_norm13ln_fwd_kernelINS_13Kernel_traitsIfffffjLj1024ELj1ELj4ELj1ELj16ENS_18Kernel_traits_baseILj1024EfffffjLj128EEEEELb1ELb0ELb1ELb1EEEvNS_9FwdParamsE)
        /*164c*/ 	.word	0x00000000


	//----- nvinfo : EIATTR_MIN_STACK_SIZE
	.align		4
.L_960:
        /*1650*/ 	.byte	0x04, 0x12
        /*1652*/ 	.short	(.L_962 - .L_961)
	.align		4
.L_961:
        /*1654*/ 	.word	index@(_ZN10layer_norm13ln_fwd_kernelINS_13Kernel_traitsIfffffjLj1024ELj1ELj4ELj1ELj16ENS_18Kernel_traits_baseILj1024EfffffjLj128EEEEELb1ELb1ELb0ELb0EEEvNS_9FwdParamsE)
        /*1658*/ 	.word	0x00000000


	//----- nvinfo : EIATTR_MIN_STACK_SIZE
	.align		4
.L_962:
        /*165c*/ 	.byte	0x04, 0x12
        /*165e*/ 	.short	(.L_964 - .L_963)
	.align		4
.L_963:
        /*1660*/ 	.word	index@(_ZN10layer_norm13ln_fwd_kernelINS_13Kernel_traitsIfffffjLj1024ELj1ELj4ELj1ELj16ENS_18Kernel_traits_baseILj1024EfffffjLj128EEEEELb1ELb1ELb0ELb1EEEvNS_9FwdParamsE)
        /*1664*/ 	.word	0x00000000


	//----- nvinfo : EIATTR_MIN_STACK_SIZE
	.align		4
.L_964:
        /*1668*/ 	.byte	0x04, 0x12
        /*166a*/ 	.short	(.L_966 - .L_965)
	.align		4
.L_965:
        /*166c*/ 	.word	index@(_ZN10layer_norm13ln_fwd_kernelINS_13Kernel_traitsIfffffjLj1024ELj1ELj4ELj1ELj16ENS_18Kernel_traits_baseILj1024EfffffjLj128EEEEELb1ELb1ELb1ELb0EEEvNS_9FwdParamsE)
        /*1670*/ 	.word	0x00000000


	//----- nvinfo : EIATTR_MIN_STACK_SIZE
	.align		4
.L_966:
        /*1674*/ 	.byte	0x04, 0x12
        /*1676*/ 	.short	(.L_968 - .L_967)
	.align		4
.L_967:
        /*1678*/ 	.word	index@(_ZN10layer_norm13ln_fwd_kernelINS_13Kernel_traitsIfffffjLj1024ELj1ELj4ELj1ELj16ENS_18Kernel_traits_baseILj1024EfffffjLj128EEEEELb1ELb1ELb1ELb1EEEvNS_9FwdParamsE)
        /*167c*/ 	.word	0x00000000
.L_968:


//--------------------- .nv.compat                --------------------------
	.section	.nv.compat,"",@"SHT_CUDA_COMPAT_INFO"
	.align	4
        /*0000*/ 	.byte	0x02, 0x09, 0x01, 0x00, 0x02, 0x02, 0x01, 0x00, 0x02, 0x05, 0x05, 0x00, 0x03, 0x07, 0x01, 0x01
        /*0010*/ 	.byte	0x02, 0x03, 0x00, 0x00, 0x02, 0x06, 0x01, 0x00, 0x04, 0x0b, 0x08, 0x00, 0x09, 0x00, 0x00, 0x00
        /*0020*/ 	.byte	0x00, 0x00, 0x00, 0x00


//--------------------- .nv.info._ZN10layer_norm13ln_fwd_kernelINS_13Kernel_traitsI13__nv_bfloat16S2_S2_S2_fjLj1024ELj1ELj4ELj1ELj16ENS_18Kernel_traits_baseILj1024ES2_S2_S2_S2_fjLj128EEEEELb0ELb0ELb0ELb0EEEvNS_9FwdParamsE --------------------------
	.section	.nv.info._ZN10layer_norm13ln_fwd_kernelINS_13Kernel_traitsI13__nv_bfloat16S2_S2_S2_fjLj1024ELj1ELj4ELj1ELj16ENS_18Kernel_traits_baseILj1024ES2_S2_S2_S2_fjLj128EEEEELb0ELb0ELb0ELb0EEEvNS_9FwdParamsE,"",@"SHT_CUDA_INFO"
	.sectionflags	@""
	.align	4


	//----- nvinfo : EIATTR_CUDA_API_VERSION
	.align		4
        /*0000*/ 	.byte	0x04, 0x37
        /*0002*/ 	.short	(.L_970 - .L_969)
.L_969:
        /*0004*/ 	.word	0x00000082


	//----- nvinfo : EIATTR_KPARAM_INFO
	.align		4
.L_970:
        /*0008*/ 	.byte	0x04, 0x17
        /*000a*/ 	.short	(.L_972 - .L_971)
.L_971:
        /*000c*/ 	.word	0x00000000
        /*0010*/ 	.short	0x0000
        /*0012*/ 	.short	0x0000
        /*0014*/ 	.byte	0x00, 0xf0, 0xa1, 0x03


	//----- nvinfo : EIATTR_SPARSE_MMA_MASK
	.align		4
.L_972:
        /*0018*/ 	.byte	0x03, 0x50
        /*001a*/ 	.short	0x0000


	//----- nvinfo : EIATTR_MAXREG_COUNT
	.align		4
        /*001c*/ 	.byte	0x03, 0x1b
        /*001e*/ 	.short	0x00ff


	//----- nvinfo : EIATTR_MERCURY_ISA_VERSION
	.align		4
        /*0020*/ 	.byte	0x03, 0x5f
        /*0022*/ 	.short	0x0101


	//----- nvinfo : EIATTR_COOP_GROUP_MASK_REGIDS
	.align		4
        /*0024*/ 	.byte	0x04, 0x29
        /*0026*/ 	.short	(.L_974 - .L_973)


	//   ....[0]....
.L_973:
        /*0028*/ 	.word	0xffffffff


	//   ....[1]....
        /*002c*/ 	.word	0xffffffff


	//   ....[2]....
        /*0030*/ 	.word	0xffffffff


	//   ....[3]....
        /*0034*/ 	.word	0xffffffff


	//   ....[4]....
        /*0038*/ 	.word	0xffffffff


	//   ....[5]....
        /*003c*/ 	.word	0xffffffff


	//   ....[6]....
        /*0040*/ 	.word	0xffffffff


	//   ....[7]....
        /*0044*/ 	.word	0xffffffff


	//   ....[8]....
        /*0048*/ 	.word	0xffffffff


	//   ....[9]....
        /*004c*/ 	.word	0xffffffff


	//   ....[10]....
        /*0050*/ 	.word	0x05000070


	//   ....[11]....
        /*0054*/ 	.word	0x05000070


	//   ....[12]....
        /*0058*/ 	.word	0x05000070


	//   ....[13]....
        /*005c*/ 	.word	0x05000070


	//   ....[14]....
        /*0060*/ 	.word	0x05000070


	//   ....[15]....
        /*0064*/ 	.word	0x05000070


	//   ....[16]....
        /*0068*/ 	.word	0x05000070


	//   ....[17]....
        /*006c*/ 	.word	0x05000070


	//   ....[18]....
        /*0070*/ 	.word	0x05000070


	//   ....[19]....
        /*0074*/ 	.word	0x05000070


	//----- nvinfo : EIATTR_COOP_GROUP_INSTR_OFFSETS
	.align		4
.L_974:
        /*0078*/ 	.byte	0x04, 0x28
        /*007a*/ 	.short	(.L_976 - .L_975)


	//   ....[0]....
.L_975:
        /*007c*/ 	.word	0x000025c0


	//   ....[1]....
        /*0080*/ 	.word	0x000025f0


	//   ....[2]....
        /*0084*/ 	.word	0x00002610


	//   ....[3]....
        /*0088*/ 	.word	0x00002630


	//   ....[4]....
        /*008c*/ 	.word	0x00002650


	//   ....[5]....
        /*0090*/ 	.word	0x00002a90


	//   ....[6]....
        /*0094*/ 	.word	0x00002ab0


	//   ....[7]....
        /*0098*/ 	.word	0x00002ad0


	//   ....[8]....
        /*009c*/ 	.word	0x00002af0


	//   ....[9]....
        /*00a0*/ 	.word	0x00002b10


	//   ....[10]....
        /*00a4*/ 	.word	0x000039a0


	//   ....[11]....
        /*00a8*/ 	.word	0x00003a50


	//   ....[12]....
        /*00ac*/ 	.word	0x00003ac0


	//   ....[13]....
        /*00b0*/ 	.word	0x00003b30


	//   ....[14]....
        /*00b4*/ 	.word	0x00003ba0


	//   ....[15]....
        /*00b8*/ 	.word	0x00004030


	//   ....[16]....
        /*00bc*/ 	.word	0x000040a0


	//   ....[17]....
        /*00c0*/ 	.word	0x00004110


	//   ....[18]....
        /*00c4*/ 	.word	0x00004180


	//   ....[19]....
        /*00c8*/ 	.word	0x000041f0


	//----- nvinfo : EIATTR_VRC_CTA_INIT_COUNT
	.align		4
.L_976:
        /*00cc*/ 	.byte	0x02, 0x4a
	.zero		1
	.zero		1


	//----- nvinfo : EIATTR_EXIT_INSTR_OFFSETS
	.align		4
        /*00d0*/ 	.byte	0x04, 0x1c
        /*00d2*/ 	.short	(.L_978 - .L_977)


	//   ....[0]....
.L_977:
        /*00d4*/ 	.word	0x000005a0


	//   ....[1]....
        /*00d8*/ 	.word	0x00003930


	//----- nvinfo : EIATTR_MAX_THREADS
	.align		4
.L_978:
        /*00dc*/ 	.byte	0x04, 0x05
        /*00de*/ 	.short	(.L_980 - .L_979)
.L_979:
        /*00e0*/ 	.word	0x00000080
        /*00e4*/ 	.word	0x00000001
        /*00e8*/ 	.word	0x00000001


	//----- nvinfo : EIATTR_CRS_STACK_SIZE
	.align		4
.L_980:
        /*00ec*/ 	.byte	0x04, 0x1e
        /*00ee*/ 	.short	(.L_982 - .L_981)
.L_981:
        /*00f0*/ 	.word	0x00000000


	//----- nvinfo : EIATTR_CBANK_PARAM_SIZE
	.align		4
.L_982:
        /*00f4*/ 	.byte	0x03, 0x19
        /*00f6*/ 	.short	0x00e8


	//----- nvinfo : EIATTR_PARAM_CBANK
	.align		4
        /*00f8*/ 	.byte	0x04, 0x0a
        /*00fa*/ 	.short	(.L_984 - .L_983)
	.align		4
.L_983:
        /*00fc*/ 	.word	index@(.nv.constant0._ZN10layer_norm13ln_fwd_kernelINS_13Kernel_traitsI13__nv_bfloat16S2_S2_S2_fjLj1024ELj1ELj4ELj1ELj16ENS_18Kernel_traits_baseILj1024ES2_S2_S2_S2_fjLj128EEEEELb0ELb0ELb0ELb0EEEvNS_9FwdParamsE)
        /*0100*/ 	.short	0x0380
        /*0102*/ 	.short	0x00e8


	//----- nvinfo : EIATTR_SW_WAR
	.align		4
.L_984:
        /*0104*/ 	.byte	0x04, 0x36
        /*0106*/ 	.short	(.L_986 - .L_985)
.L_985:
        /*0108*/ 	.word	0x00000008
.L_986:


//--------------------- .nv.info._ZN10layer_norm13ln_fwd_kernelINS_13Kernel_traitsI13__nv_bfloat16S2_S2_S2_fjLj1024ELj1ELj4ELj1ELj16ENS_18Kernel_traits_baseILj1024ES2_S2_S2_S2_fjLj128EEEEELb0ELb0ELb0ELb1EEEvNS_9FwdParamsE --------------------------
	.section	.nv.info._ZN10layer_norm13ln_fwd_kernelINS_13Kernel_traitsI13__nv_bfloat16S2_S2_S2_fjLj1024ELj1ELj4ELj1ELj16ENS_18Kernel_traits_baseILj1024ES2_S2_S2_S2_fjLj128EEEEELb0ELb0ELb0ELb1EEEvNS_9FwdParamsE,"",@"SHT_CUDA_INFO"
	.sectionflags	@""
	.align	4


	//----- nvinfo : EIATTR_CUDA_API_VERSION
	.align		4
        /*0000*/ 	.byte	0x04, 0x37
        /*0002*/ 	.short	(.L_988 - .L_987)
.L_987:
        /*0004*/ 	.word	0x00000082


	//----- nvinfo : EIATTR_KPARAM_INFO
	.align		4
.L_988:
        /*0008*/ 	.byte	0x04, 0x17
        /*000a*/ 	.short	(.L_990 - .L_989)
.L_989:
        /*000c*/ 	.word	0x00000000
        /*0010*/ 	.short	0x0000
        /*0012*/ 	.short	0x0000
        /*0014*/ 	.byte	0x00, 0xf0, 0xa1, 0x03


	//----- nvinfo : EIATTR_SPARSE_MMA_MASK
	.align		4
.L_990:
        /*0018*/ 	.byte	0x03, 0x50
        /*001a*/ 	.short	0x0000


	//----- nvinfo : EIATTR_MAXREG_COUNT
	.align		4
        /*001c*/ 	.byte	0x03, 0x1b
        /*001e*/ 	.short	0x00ff


	//----- nvinfo : EIATTR_MERCURY_ISA_VERSION
	.align		4
        /*0020*/ 	.byte	0x03, 0x5f
        /*0022*/ 	.short	0x0101


	//----- nvinfo : EIATTR_COOP_GROUP_MASK_REGIDS
	.align		4
        /*0024*/ 	.byte	0x04, 0x29
        /*0026*/ 	.short	(.L_992 - .L_991)


	//   ....[0]....
.L_991:
        /*0028*/ 	.word	0xffffffff


	//   ....[1]....
        /*002c*/ 	.word	0xffffffff


	//   ....[2]....
        /*0030*/ 	.word	0xffffffff


	//   ....[3]....
        /*0034*/ 	.word	0xffffffff


	//   ....[4]....
        /*0038*/ 	.word	0xffffffff


	//   ....[5]....
        /*003c*/ 	.word	0xffffffff


	//   ....[6]....
        /*0040*/ 	.word	0xffffffff


	//   ....[7]....
        /*0044*/ 	.word	0xffffffff


	//   ....[8]....
        /*0048*/ 	.word	0xffffffff


	//   ....[9]....
        /*004c*/ 	.word	0xffffffff


	//   ....[10]....
        /*0050*/ 	.word	0x05000073


	//   ....[11]....
        /*0054*/ 	.word	0x05000073


	//   ....[12]....
        /*0058*/ 	.word	0x05000073


	//   ....[13]....
        /*005c*/ 	.word	0x05000073


	//   ....[14]....
        /*0060*/ 	.word	0x05000073


	//   ....[15]....
        /*0064*/ 	.word	0x05000073


	//   ....[16]....
        /*0068*/ 	.word	0x05000073


	//   ....[17]....
        /*006c*/ 	.word	0x05000073


	//   ....[18]....
        /*0070*/ 	.word	0x05000073


	//   ....[19]....
        /*0074*/ 	.word	0x05000073


	//----- nvinfo : EIATTR_COOP_GROUP_INSTR_OFFSETS
	.align		4
.L_992:
        /*0078*/ 	.byte	0x04, 0x28
        /*007a*/ 	.short	(.L_994 - .L_993)


	//   ....[0]....
.L_993:
        /*007c*/ 	.word	0x00002190


	//   ....[1]....
        /*0080*/ 	.word	0x000021b0


	//   ....[2]....
        /*0084*/ 	.word	0x000021d0


	//   ....[3]....
        /*0088*/ 	.word	0x000021f0


	//   ....[4]....
        /*008c*/ 	.word	0x00002220


	//   ....[5]....
        /*0090*/ 	.word	0x00002650


	//   ....[6]....
        /*0094*/ 	.word	0x00002670


	//   ....[7]....
        /*0098*/ 	.word	0x00002690


	//   ....[8]....
        /*009c*/ 	.word	0x000026b0


	//   ....[9]....
        /*00a0*/ 	.word	0x000026d0


	//   ....[10]....
        /*00a4*/ 	.word	0x000033f0


	//   ....[11]....
        /*00a8*/ 	.word	0x00003490


	//   ....[12]....
        /*00ac*/ 	.word	0x00003500


	//   ....[13]....
        /*00b0*/ 	.word	0x00003570


	//   ....[14]....
        /*00b4*/ 	.word	0x000035f0


	//   ....[15]....
        /*00b8*/ 	.word	0x00003a70


	//   ....[16]....
        /*00bc*/ 	.word	0x00003ae0


	//   ....[17]....
        /*00c0*/ 	.word	0x00003b50


	//   ....[18]....
        /*00c4*/ 	.word	0x00003bc0


	//   ....[19]....
        /*00c8*/ 	.word	0x00003c30


	//----- nvinfo : EIATTR_VRC_CTA_INIT_COUNT
	.align		4
.L_994:
        /*00cc*/ 	.byte	0x02, 0x4a
	.zero		1
	.zero		1


	//----- nvinfo : EIATTR_EXIT_INSTR_OFFSETS
	.align		4
        /*00d0*/ 	.byte	0x04, 0x1c
        /*00d2*/ 	.short	(.L_996 - .L_995)


	//   ....[0]....
.L_995:
        /*00d4*/ 	.word	0x000003a0


	//   ....[1]....
        /*00d8*/ 	.word	0x00003380


	//----- nvinfo : EIATTR_MAX_THREADS
	.align		4
.L_996:
        /*00dc*/ 	.byte	0x04, 0x05
        /*00de*/ 	.short	(.L_998 - .L_997)
.L_997:
        /*00e0*/ 	.word	0x00000080
        /*00e4*/ 	.word	0x00000001
        /*00e8*/ 	.word	0x00000001


	//----- nvinfo : EIATTR_CRS_STACK_SIZE
	.align		4
.L_998:
        /*00ec*/ 	.byte	0x04, 0x1e
        /*00ee*/ 	.short	(.L_1000 - .L_999)
.L_999:
        /*00f0*/ 	.word	0x00000000


	//----- nvinfo : EIATTR_CBANK_PARAM_SIZE
	.align		4
.L_1000:
        /*00f4*/ 	.byte	0x03, 0x19
        /*00f6*/ 	.short	0x00e8


	//----- nvinfo : EIATTR_PARAM_CBANK
	.align		4
        /*00f8*/ 	.byte	0x04, 0x0a
        /*00fa*/ 	.short	(.L_1002 - .L_1001)
	.align		4
.L_1001:
        /*00fc*/ 	.word	index@(.nv.constant0._ZN10layer_norm13ln_fwd_kernelINS_13Kernel_traitsI13__nv_bfloat16S2_S2_S2_fjLj1024ELj1ELj4ELj1ELj16ENS_18Kernel_traits_baseILj1024ES2_S2_S2_S2_fjLj128EEEEELb0ELb0ELb0ELb1EEEvNS_9FwdParamsE)
        /*0100*/ 	.short	0x0380
        /*0102*/ 	.short	0x00e8


	//----- nvinfo : EIATTR_SW_WAR
	.align		4
.L_1002:
        /*0104*/ 	.byte	0x04, 0x36
        /*0106*/ 	.short	(.L_1004 - .L_1003)
.L_1003:
        /*0108*/ 	.word	0x00000008
.L_1004:


//--------------------- .nv.info._ZN10layer_norm13ln_fwd_kernelINS_13Kernel_traitsI13__nv_bfloat16S2_S2_S2_fjLj1024ELj1ELj4ELj1ELj16ENS_18Kernel_traits_baseILj1024ES2_S2_S2_S2_fjLj128EEEEELb0ELb0ELb1ELb0EEEvNS_9FwdParamsE --------------------------
	.section	.nv.info._ZN10layer_norm13ln_fwd_kernelINS_13Kernel_traitsI13__nv_bfloat16S2_S2_S2_fjLj1024ELj1ELj4ELj1ELj16ENS_18Kernel_traits_baseILj1024ES2_S2_S2_S2_fjLj128EEEEELb0ELb0ELb1ELb0EEEvNS_9FwdParamsE,"",@"SHT_CUDA_INFO"
	.sectionflags	@""
	.align	4


	//----- nvinfo : EIATTR_CUDA_API_VERSION
	.align		4
        /*0000*/ 	.byte	0x04, 0x37
        /*0002*/ 	.short	(.L_1006 - .L_1005)
.L_1005:
        /*0004*/ 	.word	0x00000082


	//----- nvinfo : EIATTR_KPARAM_INFO
	.align		4
.L_1006:
        /*0008*/ 	.byte	0x04, 0x17
        /*000a*/ 	.short	(.L_1008 - .L_1007)
.L_1007:
        /*000c*/ 	.word	0x00000000
        /*0010*/ 	.short	0x0000
        /*0012*/ 	.short	0x0000
        /*0014*/ 	.byte	0x00, 0xf0, 0xa1, 0x03


	//----- nvinfo : EIATTR_SPARSE_MMA_MASK
	.align		4
.L_1008:
        /*0018*/ 	.byte	0x03, 0x50
        /*001a*/ 	.short	0x0000


	//----- nvinfo : EIATTR_MAXREG_COUNT
	.align		4
        /*001c*/ 	.byte	0x03, 0x1b
        /*001e*/ 	.short	0x00ff


	//----- nvinfo : EIATTR_MERCURY_ISA_VERSION
	.align		4
        /*0020*/ 	.byte	0x03, 0x5f
        /*0022*/ 	.short	0x0101


	//----- nvinfo : EIATTR_COOP_GROUP_MASK_REGIDS
	.align		4
        /*0024*/ 	.byte	0x04, 0x29
        /*0026*/ 	.short	(.L_1010 - .L_1009)


	//   ....[0]....
.L_1009:
        /*0028*/ 	.word	0xffffffff


	//   ....[1]....
        /*002c*/ 	.word	0xffffffff


	//   ....[2]....
        /*0030*/ 	.word	0xffffffff


	//   ....[3]....
        /*0034*/ 	.word	0xffffffff


	//   ....[4]....
        /*0038*/ 	.word	0xffffffff


	//   ....[5]....
        /*003c*/ 	.word	0xffffffff


	//   ....[6]....
        /*0040*/ 	.word	0xffffffff


	//   ....[7]....
        /*0044*/ 	.word	0xffffffff


	//   ....[8]....
        /*0048*/ 	.word	0xffffffff


	//   ....[9]....
        /*004c*/ 	.word	0xffffffff


	//   ....[10]....
        /*0050*/ 	.word	0x05000072


	//   ....[11]....
        /*0054*/ 	.word	0x05000072


	//   ....[12]....
        /*0058*/ 	.word	0x05000072


	//   ....[13]....
        /*005c*/ 	.word	0x05000072


	//   ....[14]....
        /*0060*/ 	.word	0x05000072


	//   ....[15]....
        /*0064*/ 	.word	0x05000072


	//   ....[16]....
        /*0068*/ 	.word	0x05000072


	//   ....[17]....
        /*006c*/ 	.word	0x05000072


	//   ....[18]....
        /*0070*/ 	.word	0x05000072


	//   ....[19]....
        /*0074*/ 	.word	0x05000072


	//----- nvinfo : EIATTR_COOP_GROUP_INSTR_OFFSETS
	.align		4
.L_1010:
        /*0078*/ 	.byte	0x04, 0x28
        /*007a*/ 	.short	(.L_1012 - .L_1011)


	//   ....[0]....
.L_1011:
        /*007c*/ 	.word	0x000029f0


	//   ....[1]....
        /*0080*/ 	.word	0x00002a20


	//   ....[2]....
        /*0084*/ 	.word	0x00002a40


	//   ....[3]....
        /*0088*/ 	.word	0x00002a60


	//   ....[4]....
        /*008c*/ 	.word	0x00002a80


	//   ....[5]....
        /*0090*/ 	.word	0x00002ec0


	//   ....[6]....
        /*0094*/ 	.word	0x00002ee0


	//   ....[7]....
        /*0098*/ 	.word	0x00002f00


	//   ....[8]....
        /*009c*/ 	.word	0x00002f20


	//   ....[9]....
        /*00a0*/ 	.word	0x00002f40


	//   ....[10]....
        /*00a4*/ 	.word	0x00003e20


	//   ....[11]....
        /*00a8*/ 	.word	0x00003ed0


	//   ....[12]....
        /*00ac*/ 	.word	0x00003f40


	//   ....[13]....
        /*00b0*/ 	.word	0x00003fb0


	//   ....[14]....
        /*00b4*/ 	.word	0x00004020


	//   ....[15]....
        /*00b8*/ 	.word	0x000044b0


	//   ....[16]....
        /*00bc*/ 	.word	0x00004520


	//   ....[17]....
        /*00c0*/ 	.word	0x00004590


	//   ....[18]....
        /*00c4*/ 	.word	0x00004600


	//   ....[19]....
        /*00c8*/ 	.word	0x00004670


	//----- nvinfo : EIATTR_VRC_CTA_INIT_COUNT
	.align		4
.L_1012:
        /*00cc*/ 	.byte	0x02, 0x4a
	.zero		1
	.zero		1


	//----- nvinfo : EIATTR_EXIT_INSTR_OFFSETS
	.align		4
        /*00d0*/ 	.byte	0x04, 0x1c
        /*00d2*/ 	.short	(.L_1014 - .L_1013)


	//   ....[0]....
.L_1013:
        /*00d4*/ 	.word	0x00000560


	//   ....[1]....
        /*00d8*/ 	.word	0x00003db0


	//----- nvinfo : EIATTR_MAX_THREADS
	.align		4
.L_1014:
        /*00dc*/ 	.byte	0x04, 0x05
        /*00de*/ 	.short	(.L_1016 - .L_1015)
.L_1015:
        /*00e0*/ 	.word	0x00000080
        /*00e4*/ 	.word	0x00000001
        /*00e8*/ 	.word	0x00000001


	//----- nvinfo : EIATTR_CRS_STACK_SIZE
	.align		4
.L_1016:
        /*00ec*/ 	.byte	0x04, 0x1e
        /*00ee*/ 	.short	(.L_1018 - .L_1017)
.L_1017:
        /*00f0*/ 	.word	0x00000000


	//----- nvinfo : EIATTR_CBANK_PARAM_SIZE
	.align		4
.L_1018:
        /*00f4*/ 	.byte	0x03, 0x19
        /*00f6*/ 	.short	0x00e8


	//----- nvinfo : EIATTR_PARAM_CBANK
	.align		4
        /*00f8*/ 	.byte	0x04, 0x0a
        /*00fa*/ 	.short	(.L_1020 - .L_1019)
	.align		4
.L_1019:
        /*00fc*/ 	.word	index@(.nv.constant0._ZN10layer_norm13ln_fwd_kernelINS_13Kernel_traitsI13__nv_bfloat16S2_S2_S2_fjLj1024ELj1ELj4ELj1ELj16ENS_18Kernel_traits_baseILj1024ES2_S2_S2_S2_fjLj128EEEEELb0ELb0ELb1ELb0EEEvNS_9FwdParamsE)
        /*0100*/ 	.short	0x0380
        /*0102*/ 	.short	0x00e8


	//----- nvinfo : EIATTR_SW_WAR
	.align		4
.L_1020:
        /*0104*/ 	.byte	0x04, 0x36
        /*0106*/ 	.short	(.L_1022 - .L_1021)
.L_1021:
        /*0108*/ 	.word	0x00000008
.L_1022:


//--------------------- .nv.info._ZN10layer_norm13ln_fwd_kernelINS_13Kernel_traitsI13__nv_bfloat16S2_S2_S2_fjLj1024ELj1ELj4ELj1ELj16ENS_18Kernel_traits_baseILj1024ES2_S2_S2_S2_fjLj128EEEEELb0ELb0ELb1ELb1EEEvNS_9FwdParamsE --------------------------
	.section	.nv.info._ZN10layer_norm13ln_fwd_kernelINS_13Kernel_traitsI13__nv_bfloat16S2_S2_S2_fjLj1024ELj1ELj4ELj1ELj16ENS_18Kernel_traits_baseILj1024ES2_S2_S2_S2_fjLj128EEEEELb0ELb0ELb1ELb1EEEvNS_9FwdParamsE,"",@"SHT_CUDA_INFO"
	.sectionflags	@""
	.align	4


	//----- nvinfo : EIATTR_CUDA_API_VERSION
	.align		4
        /*0000*/ 	.byte	0x04, 0x37
        /*0002*/ 	.short	(.L_1024 - .L_1023)
.L_1023:
        /*0004*/ 	.word	0x00000082


	//----- nvinfo : EIATTR_KPARAM_INFO
	.align		4
.L_1024:
        /*0008*/ 	.byte	0x04, 0x17
        /*000a*/ 	.short	(.L_1026 - .L_1025)
.L_1025:
        /*000c*/ 	.word	0x00000000
        /*0010*/ 	.short	0x0000
        /*0012*/ 	.short	0x0000
        /*0014*/ 	.byte	0x00, 0xf0, 0xa1, 0x03


	//----- nvinfo : EIATTR_SPARSE_MMA_MASK
	.align		4
.L_1026:
        /*0018*/ 	.byte	0x03, 0x50
        /*001a*/ 	.short	0x0000


	//----- nvinfo : EIATTR_MAXREG_COUNT
	.align		4
        /*001c*/ 	.byte	0x03, 0x1b
        /*001e*/ 	.short	0x00ff


	//----- nvinfo : EIATTR_MERCURY_ISA_VERSION
	.align		4
        /*0020*/ 	.byte	0x03, 0x5f
        /*0022*/ 	.short	0x0101


	//----- nvinfo : EIATTR_COOP_GROUP_MASK_REGIDS
	.align		4
        /*0024*/ 	.byte	0x04, 0x29
        /*0026*/ 	.short	(.L_1028 - .L_1027)


	//   ....[0]....
.L_1027:
        /*0028*/ 	.word	0xffffffff


	//   ....[1]....
        /*002c*/ 	.word	0xffffffff


	//   ....[2]....
        /*0030*/ 	.word	0xffffffff


	//   ....[3]....
        /*0034*/ 	.word	0xffffffff


	//   ....[4]....
        /*0038*/ 	.word	0xffffffff


	//   ....[5]....
        /*003c*/ 	.word	0xffffffff


	//   ....[6]....
        /*0040*/ 	.word	0xffffffff


	//   ....[7]....
        /*0044*/ 	.word	0xffffffff


	//   ....[8]....
        /*0048*/ 	.word	0xffffffff


	//   ....[9]....
        /*004c*/ 	.word	0xffffffff


	//   ....[10]....
        /*0050*/ 	.word	0x05000072


	//   ....[11]....
        /*0054*/ 	.word	0x05000072


	//   ....[12]....
        /*0058*/ 	.word	0x05000072


	//   ....[13]....
        /*005c*/ 	.word	0x05000072


	//   ....[14]....
        /*0060*/ 	.word	0x05000072


	//   ....[15]....
        /*0064*/ 	.word	0x05000072


	//   ....[16]....
        /*0068*/ 	.word	0x05000072


	//   ....[17]....
        /*006c*/ 	.word	0x05000072


	//   ....[18]....
        /*0070*/ 	.word	0x05000072


	//   ....[19]....
        /*0074*/ 	.word	0x05000072


	//----- nvinfo : EIATTR_COOP_GROUP_INSTR_OFFSETS
	.align		4
.L_1028:
        /*0078*/ 	.byte	0x04, 0x28
        /*007a*/ 	.short	(.L_1030 - .L_1029)


	//   ....[0]....
.L_1029:
        /*007c*/ 	.word	0x00002550


	//   ....[1]....
        /*0080*/ 	.word	0x00002580


	//   ....[2]....
        /*0084*/ 	.word	0x000025a0


	//   ....[3]....
        /*0088*/ 	.word	0x000025c0


	//   ....[4]....
        /*008c*/ 	.word	0x000025e0


	//   ....[5]....
        /*0090*/ 	.word	0x00002a10


	//   ....[6]....
        /*0094*/ 	.word	0x00002a30


	//   ....[7]....
        /*0098*/ 	.word	0x00002a50


	//   ....[8]....
        /*009c*/ 	.word	0x00002a70


	//   ....[9]....
        /*00a0*/ 	.word	0x00002a90


	//   ....[10]....
        /*00a4*/ 	.word	0x00003870


	//   ....[11]....
        /*00a8*/ 	.word	0x00003920


	//   ....[12]....
        /*00ac*/ 	.word	0x00003990


	//   ....[13]....
        /*00b0*/ 	.word	0x00003a00


	//   ....[14]....
        /*00b4*/ 	.word	0x00003a70


	//   ....[15]....
        /*00b8*/ 	.word	0x00003ef0


	//   ....[16]....
        /*00bc*/ 	.word	0x00003f60


	//   ....[17]....
        /*00c0*/ 	.word	0x00003fd0


	//   ....[18]....
        /*00c4*/ 	.word	0x00004040


	//   ....[19]....
        /*00c8*/ 	.word	0x000040b0


	//----- nvinfo : EIATTR_VRC_CTA_INIT_COUNT
	.align		4
.L_1030:
        /*00cc*/ 	.byte	0x02, 0x4a
	.zero		1
	.zero		1


	//----- nvinfo : EIATTR_EXIT_INSTR_OFFSETS
	.align		4
        /*00d0*/ 	.byte	0x04, 0x1c
        /*00d2*/ 	.short	(.L_1032 - .L_1031)


	//   ....[0]....
.L_1031:
        /*00d4*/ 	.word	0x00000400


	//   ....[1]....
        /*00d8*/ 	.word	0x00003800


	//----- nvinfo : EIATTR_MAX_THREADS
	.align		4
.L_1032:
        /*00dc*/ 	.byte	0x04, 0x05
        /*00de*/ 	.short	(.L_1034 - .L_1033)
.L_1033:
        /*00e0*/ 	.word	0x00000080
        /*00e4*/ 	.word	0x00000001
        /*00e8*/ 	.word	0x00000001


	//----- nvinfo : EIATTR_CRS_STACK_SIZE
	.align		4
.L_1034:
        /*00ec*/ 	.byte	0x04, 0x1e
        /*00ee*/ 	.short	(.L_1036 - .L_1035)
.L_1035:
        /*00f0*/ 	.word	0x00000000


	//----- nvinfo : EIATTR_CBANK_PARAM_SIZE
	.align		4
.L_1036:
        /*00f4*/ 	.byte	0x03, 0x19
        /*00f6*/ 	.short	0x00e8


	//----- nvinfo : EIATTR_PARAM_CBANK
	.align		4
        /*00f8*/ 	.byte	0x04, 0x0a
        /*00fa*/ 	.short	(.L_1038 - .L_1037)
	.align		4
.L_1037:
        /*00fc*/ 	.word	index@(.nv.constant0._ZN10layer_norm13ln_fwd_kernelINS_13Kernel_traitsI13__nv_bfloat16S2_S2_S2_fjLj1024ELj1ELj4ELj1ELj16ENS_18Kernel_traits_baseILj1024ES2_S2_S2_S2_fjLj128EEEEELb0ELb0ELb1ELb1EEEvNS_9FwdParamsE)
        /*0100*/ 	.short	0x0380
        /*0102*/ 	.short	0x00e8


	//----- nvinfo : EIATTR_SW_WAR
	.align		4
.L_1038:
        /*0104*/ 	.byte	0x04, 0x36
        /*0106*/ 	.short	(.L_1040 - .L_1039)
.L_1039:
        /*0108*/ 	.word	0x00000008
.L_1040:


//--------------------- .nv.info._ZN10layer_norm13ln_fwd_kernelINS_13Kernel_traitsI13__nv_bfloat16S2_S2_S2_fjLj1024ELj1ELj4ELj1ELj16ENS_18Kernel_traits_baseILj1024ES2_S2_S2_S2_fjLj128EEEEELb0ELb1ELb0ELb0EEEvNS_9FwdParamsE --------------------------
	.section	.nv.info._ZN10layer_norm13ln_fwd_kernelINS_13Kernel_traitsI13__nv_bfloat16S2_S2_S2_fjLj1024ELj1ELj4ELj1ELj16ENS_18Kernel_traits_baseILj1024ES2_S2_S2_S2_fjLj128EEEEELb0ELb1ELb0ELb0EEEvNS_9FwdParamsE,"",@"SHT_CUDA_INFO"
	.sectionflags	@""
	.align	4


	//----- nvinfo : EIATTR_CUDA_API_VERSION
	.align		4
        /*0000*/ 	.byte	0x04, 0x37
        /*0002*/ 	.short	(.L_1042 - .L_1041)
.L_1041:
        /*0004*/ 	.word	0x00000082


	//----- nvinfo : EIATTR_KPARAM_INFO
	.align		4
.L_1042:
        /*0008*/ 	.byte	0x04, 0x17
        /*000a*/ 	.short	(.L_1044 - .L_1043)
.L_1043:
        /*000c*/ 	.word	0x00000000
        /*0010*/ 	.short	0x0000
        /*0012*/ 	.short	0x0000
        /*0014*/ 	.byte	0x00, 0xf0, 0xa1, 0x03


	//----- nvinfo : EIATTR_SPARSE_MMA_MASK
	.align		4
.L_1044:
        /*0018*/ 	.byte	0x03, 0x50
        /*001a*/ 	.short	0x0000


	//----- nvinfo : EIATTR_MAXREG_COUNT
	.align		4
        /*001c*/ 	.byte	0x03, 0x1b
        /*001e*/ 	.short	0x00ff


	//----- nvinfo : EIATTR_MERCURY_ISA_VERSION
	.align		4
        /*0020*/ 	.byte	0x03, 0x5f
        /*0022*/ 	.short	0x0101


	//----- nvinfo : EIATTR_COOP_GROUP_MASK_REGIDS
	.align		4
        /*0024*/ 	.byte	0x04, 0x29
        /*0026*/ 	.short	(.L_1046 - .L_1045)


	//   ....[0]....
.L_1045:
        /*0028*/ 	.word	0xffffffff


	//   ....[1]....
        /*002c*/ 	.word	0xffffffff


	//   ....[2]....
        /*0030*/ 	.word	0xffffffff


	//   ....[3]....
        /*0034*/ 	.word	0xffffffff


	//   ....[4]....
        /*0038*/ 	.word	0xffffffff


	//   ....[5]....
        /*003c*/ 	.word	0xffffffff


	//   ....[6]....
        /*0040*/ 	.word	0xffffffff


	//   ....[7]....
        /*0044*/ 	.word	0xffffffff


	//   ....[8]....
        /*0048*/ 	.word	0xffffffff


	//   ....[9]....
        /*004c*/ 	.word	0xffffffff


	//   ....[10]....
        /*0050*/ 	.word	0x05000092


	//   ....[11]....
        /*0054*/ 	.word	0x05000092


	//   ....[12]....
        /*0058*/ 	.word	0x05000092


	//   ....[13]....
        /*005c*/ 	.word	0x05000092


	//   ....[14]....
        /*0060*/ 	.word	0x05000092


	//   ....[15]....
        /*0064*/ 	.word	0x05000092


	//   ....[16]....
        /*0068*/ 	.word	0x05000092


	//   ....[17]....
        /*006c*/ 	.word	0x05000092


	//   ....[18]....
        /*0070*/ 	.word	0x05000092


	//   ....[19]....
        /*0074*/ 	.word	0x05000092


	//----- nvinfo : EIATTR_COOP_GROUP_INSTR_OFFSETS
	.align		4
.L_1046:
        /*0078*/ 	.byte	0x04, 0x28
        /*007a*/ 	.short	(.L_1048 - .L_1047)


	//   ....[0]....
.L_1047:
        /*007c*/ 	.word	0x00002930


	//   ....[1]....
        /*0080*/ 	.word	0x00002950


	//   ....[2]....
        /*0084*/ 	.word	0x00002970


	//   ....[3]....
        /*0088*/ 	.word	0x00002990


	//   ....[4]....
        /*008c*/ 	.word	0x000029c0


	//   ....[5]....
        /*0090*/ 	.word	0x00002e00


	//   ....[6]....
        /*0094*/ 	.word	0x00002e20


	//   ....[7]....
        /*0098*/ 	.word	0x00002e40


	//   ....[8]....
        /*009c*/ 	.word	0x00002e60


	//   ....[9]....
        /*00a0*/ 	.word	0x00002e80


	//   ....[10]....
        /*00a4*/ 	.word	0x00003d00


	//   ....[11]....
        /*00a8*/ 	.word	0x00003da0


	//   ....[12]....
        /*00ac*/ 	.word	0x00003e10


	//   ....[13]....
        /*00b0*/ 	.word	0x00003e80


	//   ....[14]....
        /*00b4*/ 	.word	0x00003f00


	//   ....[15]....
        /*00b8*/ 	.word	0x00004390


	//   ....[16]....
        /*00bc*/ 	.word	0x00004400


	//   ....[17]....
        /*00c0*/ 	.word	0x00004470


	//   ....[18]....
        /*00c4*/ 	.word	0x000044e0


	//   ....[19]....
        /*00c8*/ 	.word	0x00004550


	//----- nvinfo : EIATTR_VRC_CTA_INIT_COUNT
	.align		4
.L_1048:
        /*00cc*/ 	.byte	0x02, 0x4a
	.zero		1
	.zero		1


	//----- nvinfo : EIATTR_EXIT_INSTR_OFFSETS
	.align		4
        /*00d0*/ 	.byte	0x04, 0x1c
        /*00d2*/ 	.short	(.L_1050 - .L_1049)


	//   ....[0]....
.L_1049:
        /*00d4*/ 	.word	0x000006e0


	//   ....[1]....
        /*00d8*/ 	.word	0x00003c90


	//----- nvinfo : EIATTR_MAX_THREADS
	.align		4
.L_1050:
        /*00dc*/ 	.byte	0x04, 0x05
        /*00de*/ 	.short	(.L_1052 - .L_1051)
.L_1051:
        /*00e0*/ 	.word	0x00000080
        /*00e4*/ 	.word	0x00000001
        /*00e8*/ 	.word	0x00000001


	//----- nvinfo : EIATTR_CRS_STACK_SIZE
	.align		4
.L_1052:
        /*00ec*/ 	.byte	0x04, 0x1e
        /*00ee*/ 	.short	(.L_1054 - .L_1053)
.L_1053:
        /*00f0*/ 	.word	0x00000000


	//----- nvinfo : EIATTR_CBANK_PARAM_SIZE
	.align		4
.L_1054:
        /*00f4*/ 	.byte	0x03, 0x19
        /*00f6*/ 	.short	0x00e8


	//----- nvinfo : EIATTR_PARAM_CBANK
	.align		4
        /*00f8*/ 	.byte	0x04, 0x0a
        /*00fa*/ 	.short	(.L_1056 - .L_1055)
	.align		4
.L_1055:
        /*00fc*/ 	.word	index@(.nv.constant0._ZN10layer_norm13ln_fwd_kernelINS_13Kernel_traitsI13__nv_bfloat16S2_S2_S2_fjLj1024ELj1ELj4ELj1ELj16ENS_18Kernel_traits_baseILj1024ES2_S2_S2_S2_fjLj128EEEEELb0ELb1ELb0ELb0EEEvNS_9FwdParamsE)
        /*0100*/ 	.short	0x0380
        /*0102*/ 	.short	0x00e8


	//----- nvinfo : EIATTR_SW_WAR
	.align		4
.L_1056:
        /*0104*/ 	.byte	0x04, 0x36
        /*0106*/ 	.short	(.L_1058 - .L_1057)
.L_1057:
        /*0108*/ 	.word	0x00000008
.L_1058:


//--------------------- .nv.info._ZN10layer_norm13ln_fwd_kernelINS_13Kernel_traitsI13__nv_bfloat16S2_S2_S2_fjLj1024ELj1ELj4ELj1ELj16ENS_18Kernel_traits_baseILj1024ES2_S2_S2_S2_fjLj128EEEEELb0ELb1ELb0ELb1EEEvNS_9FwdParamsE --------------------------
	.section	.nv.info._ZN10layer_norm13ln_fwd_kernelINS_13Kernel_traitsI13__nv_bfloat16S2_S2_S2_fjLj1024ELj1ELj4ELj1ELj16ENS_18Kernel_traits_baseILj1024ES2_S2_S2_S2_fjLj128EEEEELb0ELb1ELb0ELb1EEEvNS_9FwdParamsE,"",@"SHT_CUDA_INFO"
	.sectionflags	@""
	.align	4


	//----- nvinfo : EIATTR_CUDA_API_VERSION
	.align		4
        /*0000*/ 	.byte	0x04, 0x37
        /*0002*/ 	.short	(.L_1060 - .L_1059)
.L_1059:
        /*0004*/ 	.word	0x00000082


	//----- nvinfo : EIATTR_KPARAM_INFO
	.align		4
.L_1060:
        /*0008*/ 	.byte	0x04, 0x17
        /*000a*/ 	.short	(.L_1062 - .L_1061)
.L_1061:
        /*000c*/ 	.word	0x00000000
        /*0010*/ 	.short	0x0000
        /*0012*/ 	.short	0x0000
        /*0014*/ 	.byte	0x00, 0xf0, 0xa1, 0x03


	//----- nvinfo : EIATTR_SPARSE_MMA_MASK
	.align		4
.L_1062:
        /*0018*/ 	.byte	0x03, 0x50
        /*001a*/ 	.short	0x0000


	//----- nvinfo : EIATTR_MAXREG_COUNT
	.align		4
        /*001c*/ 	.byte	0x03, 0x1b
        /*001e*/ 	.short	0x00ff


	//----- nvinfo : EIATTR_MERCURY_ISA_VERSION
	.align		4
        /*0020*/ 	.byte	0x03, 0x5f
        /*0022*/ 	.short	0x0101


	//----- nvinfo : EIATTR_COOP_GROUP_MASK_REGIDS
	.align		4
        /*0024*/ 	.byte	0x04, 0x29
        /*0026*/ 	.short	(.L_1064 - .L_1063)


	//   ....[0]....
.L_1063:
        /*0028*/ 	.word	0xffffffff


	//   ....[1]....
        /*002c*/ 	.word	0xffffffff


	//   ....[2]....
        /*0030*/ 	.word	0xffffffff


	//   ....[3]....
        /*0034*/ 	.word	0xffffffff


	//   ....[4]....
        /*0038*/ 	.word	0xffffffff


	//   ....[5]....
        /*003c*/ 	.word	0xffffffff


	//   ....[6]....
        /*0040*/ 	.word	0xffffffff


	//   ....[7]....
        /*0044*/ 	.word	0xffffffff


	//   ....[8]....
        /*0048*/ 	.word	0xffffffff


	//   ....[9]....
        /*004c*/ 	.word	0xffffffff


	//   ....[10]....
        /*0050*/ 	.word	0xffffffff


	//   ....[11]....
        /*0054*/ 	.word	0xffffffff


	//   ....[12]....
        /*0058*/ 	.word	0xffffffff


	//   ....[13]....
        /*005c*/ 	.word	0xffffffff


	//   ....[14]....
        /*0060*/ 	.word	0xffffffff


	//   ....[15]....
        /*0064*/ 	.word	0xffffffff


	//   ....[16]....
        /*0068*/ 	.word	0xffffffff


	//   ....[17]....
        /*006c*/ 	.word	0xffffffff


	//   ....[18]....
        /*0070*/ 	.word	0xffffffff


	//   ....[19]....
        /*0074*/ 	.word	0xffffffff


	//   ....[20]....
        /*0078*/ 	.word	0x05000035


	//   ....[21]....
        /*007c*/ 	.word	0x05000035


	//   ....[22]....
        /*0080*/ 	.word	0x05000035


	//   ....[23]....
        /*0084*/ 	.word	0x05000035


	//   ....[24]....
        /*0088*/ 	.word	0x05000035


	//   ....[25]....
        /*008c*/ 	.word	0x05000035


	//   ....[26]....
        /*0090*/ 	.word	0x05000035


	//   ....[27]....
        /*0094*/ 	.word	0x05000035


	//   ....[28]....
        /*0098*/ 	.word	0x05000035


	//   ....[29]....
        /*009c*/ 	.word	0x05000035


	//   ....[30]....
        /*00a0*/ 	.word	0x05000035


	//   ....[31]....
        /*00a4*/ 	.word	0x05000035


	//   ....[32]....
        /*00a8*/ 	.word	0x05000035


	//   ....[33]....
        /*00ac*/ 	.word	0x05000035


	//   ....[34]....
        /*00b0*/ 	.word	0x05000035


	//   ....[35]....
        /*00b4*/ 	.word	0x05000035


	//   ....[36]....
        /*00b8*/ 	.word	0x05000035


	//   ....[37]....
        /*00bc*/ 	.word	0x05000035


	//   ....[38]....
        /*00c0*/ 	.word	0x05000035


	//   ....[39]....
        /*00c4*/ 	.word	0x05000035


	//----- nvinfo : EIATTR_COOP_GROUP_INSTR_OFFSETS
	.align		4
.L_1064:
        /*00c8*/ 	.byte	0x04, 0x28
        /*00ca*/ 	.short	(.L_1066 - .L_1065)


	//   ....[0]....
.L_1065:
        /*00cc*/ 	.word	0x000021a0


	//   ....[1]....
        /*00d0*/ 	.word	0x000021d0


	//   ....[2]....
        /*00d4*/ 	.word	0x000021f0


	//   ....[3]....
        /*00d8*/ 	.word	0x00002210


	//   ....[4]....
        /*00dc*/ 	.word	0x00002230


	//   ....[5]....
        /*00e0*/ 	.word	0x00002660


	//   ....[6]....
        /*00e4*/ 	.word	0x00002680


	//   ....[7]....
        /*00e8*/ 	.word	0x000026a0


	//   ....[8]....
        /*00ec*/ 	.word	0x000026c0


	//   ....[9]....
        /*00f0*/ 	.word	0x000026e0


	//   ....[10]....
        /*00f4*/ 	.word	0x00005100


	//   ....[11]....
        /*00f8*/ 	.word	0x00005130


	//   ....[12]....
        /*00fc*/ 	.word	0x00005150


	//   ....[13]....
        /*0100*/ 	.word	0x00005170


	//   ....[14]....
        /*0104*/ 	.word	0x00005190


	//   ....[15]....
        /*0108*/ 	.word	0x000055c0


	//   ....[16]....
        /*010c*/ 	.word	0x000055e0


	//   ....[17]....
        /*0110*/ 	.word	0x00005600


	//   ....[18]....
        /*0114*/ 	.word	0x00005620


	//   ....[19]....
        /*0118*/ 	.word	0x00005640


	//   ....[20]....
        /*011c*/ 	.word	0x00006400


	//   ....[21]....
        /*0120*/ 	.word	0x00006490


	//   ....[22]....
        /*0124*/ 	.word	0x000064f0


	//   ....[23]....
        /*0128*/ 	.word	0x00006550


	//   ....[24]....
        /*012c*/ 	.word	0x000065b0


	//   ....[25]....
        /*0130*/ 	.word	0x00006a20


	//   ....[26]....
        /*0134*/ 	.word	0x00006a80


	//   ....[27]....
        /*0138*/ 	.word	0x00006ae0


	//   ....[28]....
        /*013c*/ 	.word	0x00006b40


	//   ....[29]....
        /*0140*/ 	.word	0x00006ba0


	//   ....[30]....
        /*0144*/ 	.word	0x00006c20


	//   ....[31]....
        /*0148*/ 	.word	0x00006cb0


	//   ....[32]....
        /*014c*/ 	.word	0x00006d10


	//   ....[33]....
        /*0150*/ 	.word	0x00006d70


	//   ....[34]....
        /*0154*/ 	.word	0x00006dd0


	//   ....[35]....
        /*0158*/ 	.word	0x00007240


	//   ....[36]....
        /*015c*/ 	.word	0x000072a0


	//   ....[37]....
        /*0160*/ 	.word	0x00007300


	//   ....[38]....
        /*0164*/ 	.word	0x00007360


	//   ....[39]....
        /*0168*/ 	.word	0x000073c0


	//----- nvinfo : EIATTR_VRC_CTA_INIT_COUNT
	.align		4
.L_1066:
        /*016c*/ 	.byte	0x02, 0x4a
	.zero		1
	.zero		1


	//----- nvinfo : EIATTR_EXIT_INSTR_OFFSETS
	.align		4
        /*0170*/ 	.byte	0x04, 0x1c
        /*0172*/ 	.short	(.L_1068 - .L_1067)


	//   ....[0]....
.L_1067:
        /*0174*/ 	.word	0x000004b0


	//   ....[1]....
        /*0178*/ 	.word	0x00003440


	//   ....[2]....
        /*017c*/ 	.word	0x000063a0


	//----- nvinfo : EIATTR_MAX_THREADS
	.align		4
.L_1068:
        /*0180*/ 	.byte	0x04, 0x05
        /*0182*/ 	.short	(.L_1070 - .L_1069)
.L_1069:
        /*0184*/ 	.word	0x00000080
        /*0188*/ 	.word	0x00000001
        /*018c*/ 	.word	0x00000001


	//----- nvinfo : EIATTR_CRS_STACK_SIZE
	.align		4
.L_1070:
        /*0190*/ 	.byte	0x04, 0x1e
        /*0192*/ 	.short	(.L_1072 - .L_1071)
.L_1071:
        /*0194*/ 	.word	0x00000000


	//----- nvinfo : EIATTR_CBANK_PARAM_SIZE
	.align		4
.L_1072:
        /*0198*/ 	.byte	0x03, 0x19
        /*019a*/ 	.short	0x00e8


	//----- nvinfo : EIATTR_PARAM_CBANK
	.align		4
        /*019c*/ 	.byte	0x04, 0x0a
        /*019e*/ 	.short	(.L_1074 - .L_1073)
	.align		4
.L_1073:
        /*01a0*/ 	.word	index@(.nv.constant0._ZN10layer_norm13ln_fwd_kernelINS_13Kernel_traitsI13__nv_bfloat16S2_S2_S2_fjLj1024ELj1ELj4ELj1ELj16ENS_18Kernel_traits_baseILj1024ES2_S2_S2_S2_fjLj128EEEEELb0ELb1ELb0ELb1EEEvNS_9FwdParamsE)
        /*01a4*/ 	.short	0x0380
        /*01a6*/ 	.short	0x00e8


	//----- nvinfo : EIATTR_SW_WAR
	.align		4
.L_1074:
        /*01a8*/ 	.byte	0x04, 0x36
        /*01aa*/ 	.short	(.L_1076 - .L_1075)
.L_1075:
        /*01ac*/ 	.word	0x00000008
.L_1076:


//--------------------- .nv.info._ZN10layer_norm13ln_fwd_kernelINS_13Kernel_traitsI13__nv_bfloat16S2_S2_S2_fjLj1024ELj1ELj4ELj1ELj16ENS_18Kernel_traits_baseILj1024ES2_S2_S2_S2_fjLj128EEEEELb0ELb1ELb1ELb0EEEvNS_9FwdParamsE --------------------------
	.section	.nv.info._ZN10layer_norm13ln_fwd_kernelINS_13Kernel_traitsI13__nv_bfloat16S2_S2_S2_fjLj1024ELj1ELj4ELj1ELj16ENS_18Kernel_traits_baseILj1024ES2_S2_S2_S2_fjLj128EEEEELb0ELb1ELb1ELb0EEEvNS_9FwdParamsE,"",@"SHT_CUDA_INFO"
	.sectionflags	@""
	.align	4


	//----- nvinfo : EIATTR_CUDA_API_VERSION
	.align		4
        /*0000*/ 	.byte	0x04, 0x37
        /*0002*/ 	.short	(.L_1078 - .L_1077)
.L_1077:
        /*0004*/ 	.word	0x00000082


	//----- nvinfo : EIATTR_KPARAM_INFO
	.align		4
.L_1078:
        /*0008*/ 	.byte	0x04, 0x17
        /*000a*/ 	.short	(.L_1080 - .L_1079)
.L_1079:
        /*000c*/ 	.word	0x00000000
        /*0010*/ 	.short	0x0000
        /*0012*/ 	.short	0x0000
        /*0014*/ 	.byte	0x00, 0xf0, 0xa1, 0x03


	//----- nvinfo : EIATTR_SPARSE_MMA_MASK
	.align		4
.L_1080:
        /*0018*/ 	.byte	0x03, 0x50
        /*001a*/ 	.short	0x0000


	//----- nvinfo : EIATTR_MAXREG_COUNT
	.align		4
        /*001c*/ 	.byte	0x03, 0x1b
        /*001e*/ 	.short	0x00ff


	//----- nvinfo : EIATTR_MERCURY_ISA_VERSION
	.align		4
        /*0020*/ 	.byte	0x03, 0x5f
        /*0022*/ 	.short	0x0101


	//----- nvinfo : EIATTR_COOP_GROUP_MASK_REGIDS
	.align		4
        /*0024*/ 	.byte	0x04, 0x29
        /*0026*/ 	.short	(.L_1082 - .L_1081)


	//   ....[0]....
.L_1081:
        /*0028*/ 	.word	0xffffffff


	//   ....[1]....
        /*002c*/ 	.word	0xffffffff


	//   ....[2]....
        /*0030*/ 	.word	0xffffffff


	//   ....[3]....
        /*0034*/ 	.word	0xffffffff


	//   ....[4]....
        /*0038*/ 	.word	0xffffffff


	//   ....[5]....
        /*003c*/ 	.word	0xffffffff


	//   ....[6]....
        /*0040*/ 	.word	0xffffffff


	//   ....[7]....
        /*0044*/ 	.word	0xffffffff


	//   ....[8]....
        /*0048*/ 	.word	0xffffffff


	//   ....[9]....
        /*004c*/ 	.word	0xffffffff


	//   ....[10]....
        /*0050*/ 	.word	0x05000097


	//   ....[11]....
        /*0054*/ 	.word	0x05000097


	//   ....[12]....
        /*0058*/ 	.word	0x05000097


	//   ....[13]....
        /*005c*/ 	.word	0x05000097


	//   ....[14]....
        /*0060*/ 	.word	0x05000097


	//   ....[15]....
        /*0064*/ 	.word	0x05000097


	//   ....[16]....
        /*0068*/ 	.word	0x05000097


	//   ....[17]....
        /*006c*/ 	.word	0x05000097


	//   ....[18]....
        /*0070*/ 	.word	0x05000097


	//   ....[19]....
        /*0074*/ 	.word	0x05000097


	//----- nvinfo : EIATTR_COOP_GROUP_INSTR_OFFSETS
	.align		4
.L_1082:
        /*0078*/ 	.byte	0x04, 0x28
        /*007a*/ 	.short	(.L_1084 - .L_1083)


	//   ....[0]....
.L_1083:
        /*007c*/ 	.word	0x000033f0


	//   ....[1]....
        /*0080*/ 	.word	0x00003420


	//   ....[2]....
        /*0084*/ 	.word	0x00003440


	//   ....[3]....
        /*0088*/ 	.word	0x00003460


	//   ....[4]....
        /*008c*/ 	.word	0x00003480


	//   ....[5]....
        /*0090*/ 	.word	0x000038c0


	//   ....[6]....
        /*0094*/ 	.word	0x000038e0


	//   ....[7]....
        /*0098*/ 	.word	0x00003900


	//   ....[8]....
        /*009c*/ 	.word	0x00003920


	//   ....[9]....
        /*00a0*/ 	.word	0x00003940


	//   ....[10]....
        /*00a4*/ 	.word	0x00004830


	//   ....[11]....
        /*00a8*/ 	.word	0x000048e0


	//   ....[12]....
        /*00ac*/ 	.word	0x00004950


	//   ....[13]....
        /*00b0*/ 	.word	0x000049c0


	//   ....[14]....
        /*00b4*/ 	.word	0x00004a30


	//   ....[15]....
        /*00b8*/ 	.word	0x00004ec0


	//   ....[16]....
        /*00bc*/ 	.word	0x00004f30


	//   ....[17]....
        /*00c0*/ 	.word	0x00004fa0


	//   ....[18]....
        /*00c4*/ 	.word	0x00005010


	//   ....[19]....
        /*00c8*/ 	.word	0x00005080


	//----- nvinfo : EIATTR_VRC_CTA_INIT_COUNT
	.align		4
.L_1084:
        /*00cc*/ 	.byte	0x02, 0x4a
	.zero		1
	.zero		1


	//----- nvinfo : EIATTR_EXIT_INSTR_OFFSETS
	.align		4
        /*00d0*/ 	.byte	0x04, 0x1c
        /*00d2*/ 	.short	(.L_1086 - .L_1085)


	//   ....[0]....
.L_1085:
        /*00d4*/ 	.word	0x000006e0


	//   ....[1]....
        /*00d8*/ 	.word	0x000047c0


	//----- nvinfo : EIATTR_MAX_THREADS
	.align		4
.L_1086:
        /*00dc*/ 	.byte	0x04, 0x05
        /*00de*/ 	.short	(.L_1088 - .L_1087)
.L_1087:
        /*00e0*/ 	.word	0x00000080
        /*00e4*/ 	.word	0x00000001
        /*00e8*/ 	.word	0x00000001


	//----- nvinfo : EIATTR_CRS_STACK_SIZE
	.align		4
.L_1088:
        /*00ec*/ 	.byte	0x04, 0x1e
        /*00ee*/ 	.short	(.L_1090 - .L_1089)
.L_1089:
        /*00f0*/ 	.word	0x00000000


	//----- nvinfo : EIATTR_CBANK_PARAM_SIZE
	.align		4
.L_1090:
        /*00f4*/ 	.byte	0x03, 0x19
        /*00f6*/ 	.short	0x00e8


	//----- nvinfo : EIATTR_PARAM_CBANK
	.align		4
        /*00f8*/ 	.byte	0x04, 0x0a
        /*00fa*/ 	.short	(.L_1092 - .L_1091)
	.align		4
.L_1091:
        /*00fc*/ 	.word	index@(.nv.constant0._ZN10layer_norm13ln_fwd_kernelINS_13Kernel_traitsI13__nv_bfloat16S2_S2_S2_fjLj1024ELj1ELj4ELj1ELj16ENS_18Kernel_traits_baseILj1024ES2_S2_S2_S2_fjLj128EEEEELb0ELb1ELb1ELb0EEEvNS_9FwdParamsE)
        /*0100*/ 	.short	0x0380
        /*0102*/ 	.short	0x00e8


	//----- nvinfo : EIATTR_SW_WAR
	.align		4
.L_1092:
        /*0104*/ 	.byte	0x04, 0x36
        /*0106*/ 	.short	(.L_1094 - .L_1093)
.L_1093:
        /*0108*/ 	.word	0x00000008
.L_1094:


//--------------------- .nv.info._ZN10layer_norm13ln_fwd_kernelINS_13Kernel_traitsI13__nv_bfloat16S2_S2_S2_fjLj1024ELj1ELj4ELj1ELj16ENS_18Kernel_traits_baseILj1024ES2_S2_S2_S2_fjLj128EEEEELb0ELb1ELb1ELb1EEEvNS_9FwdParamsE --------------------------
	.section	.nv.info._ZN10layer_norm13ln_fwd_kernelINS_13Kernel_traitsI13__nv_bfloat16S2_S2_S2_fjLj1024ELj1ELj4ELj1ELj16ENS_18Kernel_traits_baseILj1024ES2_S2_S2_S2_fjLj128EEEEELb0ELb1ELb1ELb1EEEvNS_9FwdParamsE,"",@"SHT_CUDA_INFO"
	.sectionflags	@""
	.align	4


	//----- nvinfo : EIATTR_CUDA_API_VERSION
	.align		4
        /*0000*/ 	.byte	0x04, 0x37
        /*0002*/ 	.short	(.L_1096 - .L_1095)
.L_1095:
        /*0004*/ 	.word	0x00000082


	//----- nvinfo : EIATTR_KPARAM_INFO
	.align		4
.L_1096:
        /*0008*/ 	.byte	0x04, 0x17
        /*000a*/ 	.short	(.L_1098 - .L_1097)
.L_1097:
        /*000c*/ 	.word	0x00000000
        /*0010*/ 	.short	0x0000
        /*0012*/ 	.short	0x0000
        /*0014*/ 	.byte	0x00, 0xf0, 0xa1, 0x03


	//----- nvinfo : EIATTR_SPARSE_MMA_MASK
	.align		4
.L_1098:
        /*0018*/ 	.byte	0x03, 0x50
        /*001a*/ 	.short	0x0000


	//----- nvinfo : EIATTR_MAXREG_COUNT
	.align		4
        /*001c*/ 	.byte	0x03, 0x1b
        /*001e*/ 	.short	0x00ff


	//----- nvinfo : EIATTR_MERCURY_ISA_VERSION
	.align		4
        /*0020*/ 	.byte	0x03, 0x5f
        /*0022*/ 	.short	0x0101


	//----- nvinfo : EIATTR_COOP_GROUP_MASK_REGIDS
	.align		4
        /*0024*/ 	.byte	0x04, 0x29
        /*0026*/ 	.short	(.L_1100 - .L_1099)


	//   ....[0]....
.L_1099:
        /*0028*/ 	.word	0xffffffff


	//   ....[1]....
        /*002c*/ 	.word	0xffffffff


	//   ....[2]....
        /*0030*/ 	.word	0xffffffff


	//   ....[3]....
        /*0034*/ 	.word	0xffffffff


	//   ....[4]....
        /*0038*/ 	.word	0xffffffff


	//   ....[5]....
        /*003c*/ 	.word	0xffffffff


	//   ....[6]....
        /*0040*/ 	.word	0xffffffff


	//   ....[7]....
        /*0044*/ 	.word	0xffffffff


	//   ....[8]....
        /*0048*/ 	.word	0xffffffff


	//   ....[9]....
        /*004c*/ 	.word	0xffffffff


	//   ....[10]....
        /*0050*/ 	.word	0x05000095


	//   ....[11]....
        /*0054*/ 	.word	0x05000095


	//   ....[12]....
        /*0058*/ 	.word	0x05000095


	//   ....[13]....
        /*005c*/ 	.word	0x05000095


	//   ....[14]....
        /*0060*/ 	.word	0x05000095


	//   ....[15]....
        /*0064*/ 	.word	0x05000095


	//   ....[16]....
        /*0068*/ 	.word	0x05000095


	//   ....[17]....
        /*006c*/ 	.word	0x05000095


	//   ....[18]....
        /*0070*/ 	.word	0x05000095


	//   ....[19]....
        /*0074*/ 	.word	0x05000095


	//----- nvinfo : EIATTR_COOP_GROUP_INSTR_OFFSETS
	.align		4
.L_1100:
        /*0078*/ 	.byte	0x04, 0x28
        /*007a*/ 	.short	(.L_1102 - .L_1101)


	//   ....[0]....
.L_1101:
        /*007c*/ 	.word	0x00003140


	//   ....[1]....
        /*0080*/ 	.word	0x00003170


	//   ....[2]....
        /*0084*/ 	.word	0x00003190


	//   ....[3]....
        /*0088*/ 	.word	0x000031b0


	//   ....[4]....
        /*008c*/ 	.word	0x000031d0


	//   ....[5]....
        /*0090*/ 	.word	0x00003600


	//   ....[6]....
        /*0094*/ 	.word	0x00003620


	//   ....[7]....
        /*0098*/ 	.word	0x00003640


	//   ....[8]....
        /*009c*/ 	.word	0x00003660


	//   ....[9]....
        /*00a0*/ 	.word	0x00003680


	//   ....[10]....
        /*00a4*/ 	.word	0x00004460


	//   ....[11]....
        /*00a8*/ 	.word	0x00004510


	//   ....[12]....
        /*00ac*/ 	.word	0x00004580


	//   ....[13]....
        /*00b0*/ 	.word	0x000045f0


	//   ....[14]....
        /*00b4*/ 	.word	0x00004660


	//   ....[15]....
        /*00b8*/ 	.word	0x00004ae0


	//   ....[16]....
        /*00bc*/ 	.word	0x00004b50


	//   ....[17]....
        /*00c0*/ 	.word	0x00004bc0


	//   ....[18]....
        /*00c4*/ 	.word	0x00004c30


	//   ....[19]....
        /*00c8*/ 	.word	0x00004ca0


	//----- nvinfo : EIATTR_VRC_CTA_INIT_COUNT
	.align		4
.L_1102:
        /*00cc*/ 	.byte	0x02, 0x4a
	.zero		1
	.zero		1


	//----- nvinfo : EIATTR_EXIT_INSTR_OFFSETS
	.align		4
        /*00d0*/ 	.byte	0x04, 0x1c
        /*00d2*/ 	.short	(.L_1104 - .L_1103)


	//   ....[0]....
.L_1103:
        /*00d4*/ 	.word	0x00000660


	//   ....[1]....
        /*00d8*/ 	.word	0x000043f0


	//----- nvinfo : EIATTR_MAX_THREADS
	.align		4
.L_1104:
        /*00dc*/ 	.byte	0x04, 0x05
        /*00de*/ 	.short	(.L_1106 - .L_1105)
.L_1105:
        /*00e0*/ 	.word	0x00000080
        /*00e4*/ 	.word	0x00000001
        /*00e8*/ 	.word	0x00000001


	//----- nvinfo : EIATTR_CRS_STACK_SIZE
	.align		4
.L_1106:
        /*00ec*/ 	.byte	0x04, 0x1e
        /*00ee*/ 	.short	(.L_1108 - .L_1107)
.L_1107:
        /*00f0*/ 	.word	0x00000000


	//----- nvinfo : EIATTR_CBANK_PARAM_SIZE
	.align		4
.L_1108:
        /*00f4*/ 	.byte	0x03, 0x19
        /*00f6*/ 	.short	0x00e8


	//----- nvinfo : EIATTR_PARAM_CBANK
	.align		4
        /*00f8*/ 	.byte	0x04, 0x0a
        /*00fa*/ 	.short	(.L_1110 - .L_1109)
	.align		4
.L_1109:
        /*00fc*/ 	.word	index@(.nv.constant0._ZN10layer_norm13ln_fwd_kernelINS_13Kernel_traitsI13__nv_bfloat16S2_S2_S2_fjLj1024ELj1ELj4ELj1ELj16ENS_18Kernel_traits_baseILj1024ES2_S2_S2_S2_fjLj128EEEEELb0ELb1ELb1ELb1EEEvNS_9FwdParamsE)
        /*0100*/ 	.short	0x0380
        /*0102*/ 	.short	0x00e8


	//----- nvinfo : EIATTR_SW_WAR
	.align		4
.L_1110:
        /*0104*/ 	.byte	0x04, 0x36
        /*0106*/ 	.short	(.L_1112 - .L_1111)
.L_1111:
        /*0108*/ 	.word	0x00000008
.L_1112:


//--------------------- .nv.info._ZN10layer_norm13ln_fwd_kernelINS_13Kernel_traitsI13__nv_bfloat16S2_S2_S2_fjLj1024ELj1ELj4ELj1ELj16ENS_18Kernel_traits_baseILj1024ES2_S2_S2_S2_fjLj128EEEEELb1ELb0ELb0ELb0EEEvNS_9FwdParamsE --------------------------
	.section	.nv.info._ZN10layer_norm13ln_fwd_kernelINS_13Kernel_traitsI13__nv_bfloat16S2_S2_S2_fjLj1024ELj1ELj4ELj1ELj16ENS_18Kernel_traits_baseILj1024ES2_S2_S2_S2_fjLj128EEEEELb1ELb0ELb0ELb0EEEvNS_9FwdParamsE,"",@"SHT_CUDA_INFO"
	.sectionflags	@""
	.align	4


	//----- nvinfo : EIATTR_CUDA_API_VERSION
	.align		4
        /*0000*/ 	.byte	0x04, 0x37
        /*0002*/ 	.short	(.L_1114 - .L_1113)
.L_1113:
        /*0004*/ 	.word	0x00000082


	//----- nvinfo : EIATTR_KPARAM_INFO
	.align		4
.L_1114:
        /*0008*/ 	.byte	0x04, 0x17
        /*000a*/ 	.short	(.L_1116 - .L_1115)
.L_1115:
        /*000c*/ 	.word	0x00000000
        /*0010*/ 	.short	0x0000
        /*0012*/ 	.short	0x0000
        /*0014*/ 	.byte	0x00, 0xf0, 0xa1, 0x03


	//----- nvinfo : EIATTR_SPARSE_MMA_MASK
	.align		4
.L_1116:
        /*0018*/ 	.byte	0x03, 0x50
        /*001a*/ 	.short	0x0000


	//----- nvinfo : EIATTR_MAXREG_COUNT
	.align		4
        /*001c*/ 	.byte	0x03, 0x1b
        /*001e*/ 	.short	0x00ff


	//----- nvinfo : EIATTR_MERCURY_ISA_VERSION
	.align		4
        /*0020*/ 	.byte	0x03, 0x5f
        /*0022*/ 	.short	0x0101


	//----- nvinfo : EIATTR_COOP_GROUP_MASK_REGIDS
	.align		4
        /*0024*/ 	.byte	0x04, 0x29
        /*0026*/ 	.short	(.L_1118 - .L_1117)


	//   ....[0]....
.L_1117:
        /*0028*/ 	.word	0xffffffff


	//   ....[1]....
        /*002c*/ 	.word	0xffffffff


	//   ....[2]....
        /*0030*/ 	.word	0xffffffff


	//   ....[3]....
        /*0034*/ 	.word	0xffffffff


	//   ....[4]....
        /*0038*/ 	.word	0xffffffff


	//   ....[5]....
        /*003c*/ 	.word	0xffffffff


	//   ....[6]....
        /*0040*/ 	.word	0xffffffff


	//   ....[7]....
        /*0044*/ 	.word	0xffffffff


	//   ....[8]....
        /*0048*/ 	.word	0xffffffff


	//   ....[9]....
        /*004c*/ 	.word	0xffffffff


	//   ....[10]....
        /*0050*/ 	.word	0x05000048


	//   ....[11]....
        /*0054*/ 	.word	0x05000048


	//   ....[12]....
        /*0058*/ 	.word	0x05000048


	//   ....[13]....
        /*005c*/ 	.word	0x05000048


	//   ....[14]....
        /*0060*/ 	.word	0x05000048


	//   ....[15]....
        /*0064*/ 	.word	0x05000048


	//   ....[16]....
        /*0068*/ 	.word	0x05000048


	//   ....[17]....
        /*006c*/ 	.word	0x05000048


	//   ....[18]....
        /*0070*/ 	.word	0x05000048


	//   ....[19]....
        /*0074*/ 	.word	0x05000048


	//----- nvinfo : EIATTR_COOP_GROUP_INSTR_OFFSETS
	.align		4
.L_1118:
        /*0078*/ 	.byte	0x04, 0x28
        /*007a*/ 	.short	(.L_1120 - .L_1119)


	//   ....[0]....
.L_1119:
        /*007c*/ 	.word	0x00016630


	//   ....[1]....
        /*0080*/ 	.word	0x00016660


	//   ....[2]....
        /*0084*/ 	.word	0x00016680


	//   ....[3]....
        /*0088*/ 	.word	0x000166a0


	//   ....[4]....
        /*008c*/ 	.word	0x000166c0


	//   ....[5]....
        /*0090*/ 	.word	0x00016b00


	//   ....[6]....
        /*0094*/ 	.word	0x00016b20


	//   ....[7]....
        /*0098*/ 	.word	0x00016b40


	//   ....[8]....
        /*009c*/ 	.word	0x00016b60


	//   ....[9]....
        /*00a0*/ 	.word	0x00016b80


	//   ....[10]....
        /*00a4*/ 	.word	0x00017a10


	//   ....[11]....
        /*00a8*/ 	.word	0x00017ac0


	//   ....[12]....
        /*00ac*/ 	.word	0x00017b30


	//   ....[13]....
        /*00b0*/ 	.word	0x00017ba0


	//   ....[14]....
        /*00b4*/ 	.word	0x00017c10


	//   ....[15]....
        /*00b8*/ 	.word	0x000180a0


	//   ....[16]....
        /*00bc*/ 	.word	0x00018110


	//   ....[17]....
        /*00c0*/ 	.word	0x00018180


	//   ....[18]....
        /*00c4*/ 	.word	0x000181f0


	//   ....[19]....
        /*00c8*/ 	.word	0x00018260


	//----- nvinfo : EIATTR_VRC_CTA_INIT_COUNT
	.align		4
.L_1120:
        /*00cc*/ 	.byte	0x02, 0x4a
	.zero		1
	.zero		1


	//----- nvinfo : EIATTR_EXIT_INSTR_OFFSETS
	.align		4
        /*00d0*/ 	.byte	0x04, 0x1c
        /*00d2*/ 	.short	(.L_1122 - .L_1121)


	//   ....[0]....
.L_1121:
        /*00d4*/ 	.word	0x000007a0


	//   ....[1]....
        /*00d8*/ 	.word	0x000179a0


	//----- nvinfo : EIATTR_INDIRECT_BRANCH_TARGETS
	.align		4
.L_1122:
        /*00dc*/ 	.byte	0x04, 0x34
        /*00de*/ 	.short	(.L_1124 - .L_1123)


	//   ....[0]....
.L_1123:
        /*00e0*/ 	.word	.L_x_37068@srel
        /*00e4*/ 	.short	0x0
        /*00e6*/ 	.short	0x0
        /*00e8*/ 	.word	0x3
        /*00ec*/ 	.word	.L_x_37069@srel
        /*00f0*/ 	.word	.L_x_37070@srel
        /*00f4*/ 	.word	.L_x_37071@srel


	//----- nvinfo : EIATTR_MAX_THREADS
	.align		4
.L_1124:
        /*00f8*/ 	.byte	0x04, 0x05
        /*00fa*/ 	.short	(.L_1126 - .L_1125)
.L_1125:
        /*00fc*/ 	.word	0x00000080
        /*0100*/ 	.word	0x00000001
        /*0104*/ 	.word	0x00000001


	//----- nvinfo : EIATTR_CRS_STACK_SIZE
	.align		4
.L_1126:
        /*0108*/ 	.byte	0x04, 0x1e
        /*010a*/ 	.short	(.L_1128 - .L_1127)
.L_1127:
        /*010c*/ 	.word	0x00000000


	//----- nvinfo : EIATTR_CBANK_PARAM_SIZE
	.align		4
.L_1128:
        /*0110*/ 	.byte	0x03, 0x19
        /*0112*/ 	.short	0x00e8


	//----- nvinfo : EIATTR_PARAM_CBANK
	.align		4
        /*0114*/ 	.byte	0x04, 0x0a
        /*0116*/ 	.short	(.L_1130 - .L_1129)
	.align		4
.L_1129:
        /*0118*/ 	.word	index@(.nv.constant0._ZN10layer_norm13ln_fwd_kernelINS_13Kernel_traitsI13__nv_bfloat16S2_S2_S2_fjLj1024ELj1ELj4ELj1ELj16ENS_18Kernel_traits_baseILj1024ES2_S2_S2_S2_fjLj128EEEEELb1ELb0ELb0ELb0EEEvNS_9FwdParamsE)
        /*011c*/ 	.short	0x0380
        /*011e*/ 	.short	0x00e8


	//----- nvinfo : EIATTR_SW_WAR
	.align		4
.L_1130:
        /*0120*/ 	.byte	0x04, 0x36
        /*0122*/ 	.short	(.L_1132 - .L_1131)
.L_1131:
        /*0124*/ 	.word	0x00000008
.L_1132:


//--------------------- .nv.info._ZN10layer_norm13ln_fwd_kernelINS_13Kernel_traitsI13__nv_bfloat16S2_S2_S2_fjLj1024ELj1ELj4ELj1ELj16ENS_18Kernel_traits_baseILj1024ES2_S2_S2_S2_fjLj128EEEEELb1ELb0ELb0ELb1EEEvNS_9FwdParamsE --------------------------
	.section	.nv.info._ZN10layer_norm13ln_fwd_kernelINS_13Kernel_traitsI13__nv_bfloat16S2_S2_S2_fjLj1024ELj1ELj4ELj1ELj16ENS_18Kernel_traits_baseILj1024ES2_S2_S2_S2_fjLj128EEEEELb1ELb0ELb0ELb1EEEvNS_9FwdParamsE,"",@"SHT_CUDA_INFO"
	.sectionflags	@""
	.align	4


	//----- nvinfo : EIATTR_CUDA_API_VERSION
	.align		4
        /*0000*/ 	.byte	0x04, 0x37
        /*0002*/ 	.short	(.L_1134 - .L_1133)
.L_1133:
        /*0004*/ 	.word	0x00000082


	//----- nvinfo : EIATTR_KPARAM_INFO
	.align		4
.L_1134:
        /*0008*/ 	.byte	0x04, 0x17
        /*000a*/ 	.short	(.L_1136 - .L_1135)
.L_1135:
        /*000c*/ 	.word	0x00000000
        /*0010*/ 	.short	0x0000
        /*0012*/ 	.short	0x0000
        /*0014*/ 	.byte	0x00, 0xf0, 0xa1, 0x03


	//----- nvinfo : EIATTR_SPARSE_MMA_MASK
	.align		4
.L_1136:
        /*0018*/ 	.byte	0x03, 0x50
        /*001a*/ 	.short	0x0000


	//----- nvinfo : EIATTR_MAXREG_COUNT
	.align		4
        /*001c*/ 	.byte	0x03, 0x1b
        /*001e*/ 	.short	0x00ff


	//----- nvinfo : EIATTR_MERCURY_ISA_VERSION
	.align		4
        /*0020*/ 	.byte	0x03, 0x5f
        /*0022*/ 	.short	0x0101


	//----- nvinfo : EIATTR_COOP_GROUP_MASK_REGIDS
	.align		4
        /*0024*/ 	.byte	0x04, 0x29
        /*0026*/ 	.short	(.L_1138 - .L_1137)


	//   ....[0]....
.L_1137:
        /*0028*/ 	.word	0xffffffff


	//   ....[1]....
        /*002c*/ 	.word	0xffffffff


	//   ....[2]....
        /*0030*/ 	.word	0xffffffff


	//   ....[3]....
        /*0034*/ 	.word	0xffffffff


	//   ....[4]....
        /*0038*/ 	.word	0xffffffff


	//   ....[5]....
        /*003c*/ 	.word	0xffffffff


	//   ....[6]....
        /*0040*/ 	.word	0xffffffff


	//   ....[7]....
        /*0044*/ 	.word	0xffffffff


	//   ....[8]....
        /*0048*/ 	.word	0xffffffff


	//   ....[9]....
        /*004c*/ 	.word	0xffffffff


	//   ....[10]....
        /*0050*/ 	.word	0x0500003c


	//   ....[11]....
        /*0054*/ 	.word	0x0500003c


	//   ....[12]....
        /*0058*/ 	.word	0x0500003c


	//   ....[13]....
        /*005c*/ 	.word	0x0500003c


	//   ....[14]....
        /*0060*/ 	.word	0x0500003c


	//   ....[15]....
        /*0064*/ 	.word	0x0500003c


	//   ....[16]....
        /*0068*/ 	.word	0x0500003c


	//   ....[17]....
        /*006c*/ 	.word	0x0500003c


	//   ....[18]....
        /*0070*/ 	.word	0x0500003c


	//   ....[19]....
        /*0074*/ 	.word	0x0500003c


	//----- nvinfo : EIATTR_COOP_GROUP_INSTR_OFFSETS
	.align		4
.L_1138:
        /*0078*/ 	.byte	0x04, 0x28
        /*007a*/ 	.short	(.L_1140 - .L_1139)


	//   ....[0]....
.L_1139:
        /*007c*/ 	.word	0x00015de0


	//   ....[1]....
        /*0080*/ 	.word	0x00015e00


	//   ....[2]....
        /*0084*/ 	.word	0x00015e20


	//   ....[3]....
        /*0088*/ 	.word	0x00015e40


	//   ....[4]....
        /*008c*/ 	.word	0x00015e70


	//   ....[5]....
        /*0090*/ 	.word	0x000162a0


	//   ....[6]....
        /*0094*/ 	.word	0x000162c0


	//   ....[7]....
        /*0098*/ 	.word	0x000162e0


	//   ....[8]....
        /*009c*/ 	.word	0x00016300


	//   ....[9]....
        /*00a0*/ 	.word	0x00016320


	//   ....[10]....
        /*00a4*/ 	.word	0x00017070


	//   ....[11]....
        /*00a8*/ 	.word	0x00017110


	//   ....[12]....
        /*00ac*/ 	.word	0x00017180


	//   ....[13]....
        /*00b0*/ 	.word	0x000171f0


	//   ....[14]....
        /*00b4*/ 	.word	0x00017270


	//   ....[15]....
        /*00b8*/ 	.word	0x000176f0


	//   ....[16]....
        /*00bc*/ 	.word	0x00017760


	//   ....[17]....
        /*00c0*/ 	.word	0x000177d0


	//   ....[18]....
        /*00c4*/ 	.word	0x00017840


	//   ....[19]....
        /*00c8*/ 	.word	0x000178b0


	//----- nvinfo : EIATTR_VRC_CTA_INIT_COUNT
	.align		4
.L_1140:
        /*00cc*/ 	.byte	0x02, 0x4a
	.zero		1
	.zero		1


	//----- nvinfo : EIATTR_EXIT_INSTR_OFFSETS
	.align		4
        /*00d0*/ 	.byte	0x04, 0x1c
        /*00d2*/ 	.short	(.L_1142 - .L_1141)


	//   ....[0]....
.L_1141:
        /*00d4*/ 	.word	0x000002b0


	//   ....[1]....
        /*00d8*/ 	.word	0x00017000


	//----- nvinfo : EIATTR_INDIRECT_BRANCH_TARGETS
	.align		4
.L_1142:
        /*00dc*/ 	.byte	0x04, 0x34
        /*00de*/ 	.short	(.L_1144 - .L_1143)


	//   ....[0]....
.L_1143:
        /*00e0*/ 	.word	.L_x_37072@srel
        /*00e4*/ 	.short	0x0
        /*00e6*/ 	.short	0x0
        /*00e8*/ 	.word	0x3
        /*00ec*/ 	.word	.L_x_37073@srel
        /*00f0*/ 	.word	.L_x_37074@srel
        /*00f4*/ 	.word	.L_x_37075@srel


	//----- nvinfo : EIATTR_MAX_THREADS
	.align		4
.L_1144:
        /*00f8*/ 	.byte	0x04, 0x05
        /*00fa*/ 	.short	(.L_1146 - .L_1145)
.L_1145:
        /*00fc*/ 	.word	0x00000080
        /*0100*/ 	.word	0x00000001
        /*0104*/ 	.word	0x00000001


	//----- nvinfo : EIATTR_CRS_STACK_SIZE
	.align		4
.L_1146:
        /*0108*/ 	.byte	0x04, 0x1e
        /*010a*/ 	.short	(.L_1148 - .L_1147)
.L_1147:
        /*010c*/ 	.word	0x00000000


	//----- nvinfo : EIATTR_CBANK_PARAM_SIZE
	.align		4
.L_1148:
        /*0110*/ 	.byte	0x03, 0x19
        /*0112*/ 	.short	0x00e8


	//----- nvinfo : EIATTR_PARAM_CBANK
	.align		4
        /*0114*/ 	.byte	0x04, 0x0a
        /*0116*/ 	.short	(.L_1150 - .L_1149)
	.align		4
.L_1149:
        /*0118*/ 	.word	index@(.nv.constant0._ZN10layer_norm13ln_fwd_kernelINS_13Kernel_traitsI13__nv_bfloat16S2_S2_S2_fjLj1024ELj1ELj4ELj1ELj16ENS_18Kernel_traits_baseILj1024ES2_S2_S2_S2_fjLj128EEEEELb1ELb0ELb0ELb1EEEvNS_9FwdParamsE)
        /*011c*/ 	.short	0x0380
        /*011e*/ 	.short	0x00e8


	//----- nvinfo : EIATTR_SW_WAR
	.align		4
.L_1150:
        /*0120*/ 	.byte	0x04, 0x36
        /*0122*/ 	.short	(.L_1152 - .L_1151)
.L_1151:
        /*0124*/ 	.word	0x00000008
.L_1152:


//--------------------- .nv.info._ZN10layer_norm13ln_fwd_kernelINS_13Kernel_traitsI13__nv_bfloat16S2_S2_S2_fjLj1024ELj1ELj4ELj1ELj16ENS_18Kernel_traits_baseILj1024ES2_S2_S2_S2_fjLj128EEEEELb1ELb0ELb1ELb0EEEvNS_9FwdParamsE --------------------------
	.section	.nv.info._ZN10layer_norm13ln_fwd_kernelINS_13Kernel_traitsI13__nv_bfloat16S2_S2_S2_fjLj1024ELj1ELj4ELj1ELj16ENS_18Kernel_traits_baseILj1024ES2_S2_S2_S2_fjLj128EEEEELb1ELb0ELb1ELb0EEEvNS_9FwdParamsE,"",@"SHT_CUDA_INFO"
	.sectionflags	@""
	.align	4


	//----- nvinfo : EIATTR_CUDA_API_VERSION
	.align		4
        /*0000*/ 	.byte	0x04, 0x37
        /*0002*/ 	.short	(.L_1154 - .L_1153)
.L_1153:
        /*0004*/ 	.word	0x00000082


	//----- nvinfo : EIATTR_KPARAM_INFO
	.align		4
.L_1154:
        /*0008*/ 	.byte	0x04, 0x17
        /*000a*/ 	.short	(.L_1156 - .L_1155)
.L_1155:
        /*000c*/ 	.word	0x00000000
        /*0010*/ 	.short	0x0000
        /*0012*/ 	.short	0x0000
        /*0014*/ 	.byte	0x00, 0xf0, 0xa1, 0x03


	//----- nvinfo : EIATTR_SPARSE_MMA_MASK
	.align		4
.L_1156:
        /*0018*/ 	.byte	0x03, 0x50
        /*001a*/ 	.short	0x0000


	//----- nvinfo : EIATTR_MAXREG_COUNT
	.align		4
        /*001c*/ 	.byte	0x03, 0x1b
        /*001e*/ 	.short	0x00ff


	//----- nvinfo : EIATTR_MERCURY_ISA_VERSION
	.align		4
        /*0020*/ 	.byte	0x03, 0x5f
        /*0022*/ 	.short	0x0101


	//----- nvinfo : EIATTR_COOP_GROUP_MASK_REGIDS
	.align		4
        /*0024*/ 	.byte	0x04, 0x29
        /*0026*/ 	.short	(.L_1158 - .L_1157)


	//   ....[0]....
.L_1157:
        /*0028*/ 	.word	0xffffffff


	//   ....[1]....
        /*002c*/ 	.word	0xffffffff


	//   ....[2]....
        /*0030*/ 	.word	0xffffffff


	//   ....[3]....
        /*0034*/ 	.word	0xffffffff


	//   ....[4]....
        /*0038*/ 	.word	0xffffffff


	//   ....[5]....
        /*003c*/ 	.word	0xffffffff


	//   ....[6]....
        /*0040*/ 	.word	0xffffffff


	//   ....[7]....
        /*0044*/ 	.word	0xffffffff


	//   ....[8]....
        /*0048*/ 	.word	0xffffffff


	//   ....[9]....
        /*004c*/ 	.word	0xffffffff


	//   ....[10]....
        /*0050*/ 	.word	0x05000083


	//   ....[11]....
        /*0054*/ 	.word	0x05000083


	//   ....[12]....
        /*0058*/ 	.word	0x05000083


	//   ....[13]....
        /*005c*/ 	.word	0x05000083


	//   ....[14]....
        /*0060*/ 	.word	0x05000083


	//   ....[15]....
        /*0064*/ 	.word	0x05000083


	//   ....[16]....
        /*0068*/ 	.word	0x05000083


	//   ....[17]....
        /*006c*/ 	.word	0x05000083


	//   ....[18]....
        /*0070*/ 	.word	0x05000083


	//   ....[19]....
        /*0074*/ 	.word	0x05000083


	//----- nvinfo : EIATTR_COOP_GROUP_INSTR_OFFSETS
	.align		4
.L_1158:
        /*0078*/ 	.byte	0x04, 0x28
        /*007a*/ 	.short	(.L_1160 - .L_1159)


	//   ....[0]....
.L_1159:
        /*007c*/ 	.word	0x00018750


	//   ....[1]....
        /*0080*/ 	.word	0x00018780


	//   ....[2]....
        /*0084*/ 	.word	0x000187a0


	//   ....[3]....
        /*0088*/ 	.word	0x000187c0


	//   ....[4]....
        /*008c*/ 	.word	0x000187e0


	//   ....[5]....
        /*0090*/ 	.word	0x00018c20


	//   ....[6]....
        /*0094*/ 	.word	0x00018c40


	//   ....[7]....
        /*0098*/ 	.word	0x00018c60


	//   ....[8]....
        /*009c*/ 	.word	0x00018c80


	//   ....[9]....
        /*00a0*/ 	.word	0x00018ca0


	//   ....[10]....
        /*00a4*/ 	.word	0x00019b90


	//   ....[11]....
        /*00a8*/ 	.word	0x00019c40


	//   ....[12]....
        /*00ac*/ 	.word	0x00019cb0


	//   ....[13]....
        /*00b0*/ 	.word	0x00019d20


	//   ....[14]....
        /*00b4*/ 	.word	0x00019d90


	//   ....[15]....
        /*00b8*/ 	.word	0x0001a220


	//   ....[16]....
        /*00bc*/ 	.word	0x0001a290


	//   ....[17]....
        /*00c0*/ 	.word	0x0001a300


	//   ....[18]....
        /*00c4*/ 	.word	0x0001a370


	//   ....[19]....
        /*00c8*/ 	.word	0x0001a3e0


	//----- nvinfo : EIATTR_VRC_CTA_INIT_COUNT
	.align		4
.L_1160:
        /*00cc*/ 	.byte	0x02, 0x4a
	.zero		1
	.zero		1


	//----- nvinfo : EIATTR_EXIT_INSTR_OFFSETS
	.align		4
        /*00d0*/ 	.byte	0x04, 0x1c
        /*00d2*/ 	.short	(.L_1162 - .L_1161)


	//   ....[0]....
.L_1161:
        /*00d4*/ 	.word	0x000007c0


	//   ....[1]....
        /*00d8*/ 	.word	0x00019b20


	//----- nvinfo : EIATTR_MAX_THREADS
	.align		4
.L_1162:
        /*00dc*/ 	.byte	0x04, 0x05
        /*00de*/ 	.short	(.L_1164 - .L_1163)
.L_1163:
        /*00e0*/ 	.word	0x00000080
        /*00e4*/ 	.word	0x00000001
        /*00e8*/ 	.word	0x00000001


	//----- nvinfo : EIATTR_CRS_STACK_SIZE
	.align		4
.L_1164:
        /*00ec*/ 	.byte	0x04, 0x1e
        /*00ee*/ 	.short	(.L_1166 - .L_1165)
.L_1165:
        /*00f0*/ 	.word	0x00000000


	//----- nvinfo : EIATTR_CBANK_PARAM_SIZE
	.align		4
.L_1166:
        /*00f4*/ 	.byte	0x03, 0x19
        /*00f6*/ 	.short	0x00e8


	//----- nvinfo : EIATTR_PARAM_CBANK
	.align		4
        /*00f8*/ 	.byte	0x04, 0x0a
        /*00fa*/ 	.short	(.L_1168 - .L_1167)
	.align		4
.L_1167:
        /*00fc*/ 	.word	index@(.nv.constant0._ZN10layer_norm13ln_fwd_kernelINS_13Kernel_traitsI13__nv_bfloat16S2_S2_S2_fjLj1024ELj1ELj4ELj1ELj16ENS_18Kernel_traits_baseILj1024ES2_S2_S2_S2_fjLj128EEEEELb1ELb0ELb1ELb0EEEvNS_9FwdParamsE)
        /*0100*/ 	.short	0x0380
        /*0102*/ 	.short	0x00e8


	//----- nvinfo : EIATTR_SW_WAR
	.align		4
.L_1168:
        /*0104*/ 	.byte	0x04, 0x36
        /*0106*/ 	.short	(.L_1170 - .L_1169)
.L_1169:
        /*0108*/ 	.word	0x00000008
.L_1170:


//--------------------- .nv.info._ZN10layer_norm13ln_fwd_kernelINS_13Kernel_traitsI13__nv_bfloat16S2_S2_S2_fjLj1024ELj1ELj4ELj1ELj16ENS_18Kernel_traits_baseILj1024ES2_S2_S2_S2_fjLj128EEEEELb1ELb0ELb1ELb1EEEvNS_9FwdParamsE --------------------------
	.section	.nv.info._ZN10layer_norm13ln_fwd_kernelINS_13Kernel_traitsI13__nv_bfloat16S2_S2_S2_fjLj1024ELj1ELj4ELj1ELj16ENS_18Kernel_traits_baseILj1024ES2_S2_S2_S2_fjLj128EEEEELb1ELb0ELb1ELb1EEEvNS_9FwdParamsE,"",@"SHT_CUDA_INFO"
	.sectionflags	@""
	.align	4


	//----- nvinfo : EIATTR_CUDA_API_VERSION
	.align		4
        /*0000*/ 	.byte	0x04, 0x37
        /*0002*/ 	.short	(.L_1172 - .L_1171)
.L_1171:
        /*0004*/ 	.word	0x00000082


	//----- nvinfo : EIATTR_KPARAM_INFO
	.align		4
.L_1172:
        /*0008*/ 	.byte	0x04, 0x17
        /*000a*/ 	.short	(.L_1174 - .L_1173)
.L_1173:
        /*000c*/ 	.word	0x00000000
        /*0010*/ 	.short	0x0000
        /*0012*/ 	.short	0x0000
        /*0014*/ 	.byte	0x00, 0xf0, 0xa1, 0x03


	//----- nvinfo : EIATTR_SPARSE_MMA_MASK
	.align		4
.L_1174:
        /*0018*/ 	.byte	0x03, 0x50
        /*001a*/ 	.short	0x0000


	//----- nvinfo : EIATTR_MAXREG_COUNT
	.align		4
        /*001c*/ 	.byte	0x03, 0x1b
        /*001e*/ 	.short	0x00ff


	//----- nvinfo : EIATTR_MERCURY_ISA_VERSION
	.align		4
        /*0020*/ 	.byte	0x03, 0x5f
        /*0022*/ 	.short	0x0101


	//----- nvinfo : EIATTR_COOP_GROUP_MASK_REGIDS
	.align		4
        /*0024*/ 	.byte	0x04, 0x29
        /*0026*/ 	.short	(.L_1176 - .L_1175)


	//   ....[0]....
.L_1175:
        /*0028*/ 	.word	0xffffffff


	//   ....[1]....
        /*002c*/ 	.word	0xffffffff


	//   ....[2]....
        /*0030*/ 	.word	0xffffffff


	//   ....[3]....
        /*0034*/ 	.word	0xffffffff


	//   ....[4]....
        /*0038*/ 	.word	0xffffffff


	//   ....[5]....
        /*003c*/ 	.word	0xffffffff


	//   ....[6]....
        /*0040*/ 	.word	0xffffffff


	//   ....[7]....
        /*0044*/ 	.word	0xffffffff


	//   ....[8]....
        /*0048*/ 	.word	0xffffffff


	//   ....[9]....
        /*004c*/ 	.word	0xffffffff


	//   ....[10]....
        /*0050*/ 	.word	0x0500007c


	//   ....[11]....
        /*0054*/ 	.word	0x0500007c


	//   ....[12]....
        /*0058*/ 	.word	0x0500007c


	//   ....[13]....
        /*005c*/ 	.word	0x0500007c


	//   ....[14]....
        /*0060*/ 	.word	0x0500007c


	//   ....[15]....
        /*0064*/ 	.word	0x0500007c


	//   ....[16]....
        /*0068*/ 	.word	0x0500007c


	//   ....[17]....
        /*006c*/ 	.word	0x0500007c


	//   ....[18]....
        /*0070*/ 	.word	0x0500007c


	//   ....[19]....
        /*0074*/ 	.word	0x0500007c


	//----- nvinfo : EIATTR_COOP_GROUP_INSTR_OFFSETS
	.align		4
.L_1176:
        /*0078*/ 	.byte	0x04, 0x28
        /*007a*/ 	.short	(.L_1178 - .L_1177)


	//   ....[0]....
.L_1177:
        /*007c*/ 	.word	0x00018190


	//   ....[1]....
        /*0080*/ 	.word	0x000181c0


	//   ....[2]....
        /*0084*/ 	.word	0x000181e0


	//   ....[3]....
        /*0088*/ 	.word	0x00018200


	//   ....[4]....
        /*008c*/ 	.word	0x00018220


	//   ....[5]....
        /*0090*/ 	.word	0x00018650


	//   ....[6]....
        /*0094*/ 	.word	0x00018670


	//   ....[7]....
        /*0098*/ 	.word	0x00018690


	//   ....[8]....
        /*009c*/ 	.word	0x000186b0


	//   ....[9]....
        /*00a0*/ 	.word	0x000186d0


	//   ....[10]....
        /*00a4*/ 	.word	0x000194b0


	//   ....[11]....
        /*00a8*/ 	.word	0x00019560


	//   ....[12]....
        /*00ac*/ 	.word	0x000195d0


	//   ....[13]....
        /*00b0*/ 	.word	0x00019640


	//   ....[14]....
        /*00b4*/ 	.word	0x000196b0


	//   ....[15]....
        /*00b8*/ 	.word	0x00019b30


	//   ....[16]....
        /*00bc*/ 	.word	0x00019ba0


	//   ....[17]....
        /*00c0*/ 	.word	0x00019c10


	//   ....[18]....
        /*00c4*/ 	.word	0x00019c80


	//   ....[19]....
        /*00c8*/ 	.word	0x00019cf0


	//----- nvinfo : EIATTR_VRC_CTA_INIT_COUNT
	.align		4
.L_1178:
        /*00cc*/ 	.byte	0x02, 0x4a
	.zero		1
	.zero		1


	//----- nvinfo : EIATTR_EXIT_INSTR_OFFSETS
	.align		4
        /*00d0*/ 	.byte	0x04, 0x1c
        /*00d2*/ 	.short	(.L_1180 - .L_1179)


	//   ....[0]....
.L_1179:
        /*00d4*/ 	.word	0x000002b0


	//   ....[1]....
        /*00d8*/ 	.word	0x00019450


	//----- nvinfo : EIATTR_MAX_THREADS
	.align		4
.L_1180:
        /*00dc*/ 	.byte	0x04, 0x05
        /*00de*/ 	.short	(.L_1182 - .L_1181)
.L_1181:
        /*00e0*/ 	.word	0x00000080
        /*00e4*/ 	.word	0x00000001
        /*00e8*/ 	.word	0x00000001


	//----- nvinfo : EIATTR_CRS_STACK_SIZE
	.align		4
.L_1182:
        /*00ec*/ 	.byte	0x04, 0x1e
        /*00ee*/ 	.short	(.L_1184 - .L_1183)
.L_1183:
        /*00f0*/ 	.word	0x00000000


	//----- nvinfo : EIATTR_CBANK_PARAM_SIZE
	.align		4
.L_1184:
        /*00f4*/ 	.byte	0x03, 0x19
        /*00f6*/ 	.short	0x00e8


	//----- nvinfo : EIATTR_PARAM_CBANK
	.align		4
        /*00f8*/ 	.byte	0x04, 0x0a
        /*00fa*/ 	.short	(.L_1186 - .L_1185)
	.align		4
.L_1185:
        /*00fc*/ 	.word	index@(.nv.constant0._ZN10layer_norm13ln_fwd_kernelINS_13Kernel_traitsI13__nv_bfloat16S2_S2_S2_fjLj1024ELj1ELj4ELj1ELj16ENS_18Kernel_traits_baseILj1024ES2_S2_S2_S2_fjLj128EEEEELb1ELb0ELb1ELb1EEEvNS_9FwdParamsE)
        /*0100*/ 	.short	0x0380
        /*0102*/ 	.short	0x00e8


	//----- nvinfo : EIATTR_SW_WAR
	.align		4
.L_1186:
        /*0104*/ 	.byte	0x04, 0x36
        /*0106*/ 	.short	(.L_1188 - .L_1187)
.L_1187:
        /*0108*/ 	.word	0x00000008
.L_1188:


//--------------------- .nv.info._ZN10layer_norm13ln_fwd_kernelINS_13Kernel_traitsI13__nv_bfloat16S2_S2_S2_fjLj1024ELj1ELj4ELj1ELj16ENS_18Kernel_traits_baseILj1024ES2_S2_S2_S2_fjLj128EEEEELb1ELb1ELb0ELb0EEEvNS_9FwdParamsE --------------------------
	.section	.nv.info._ZN10layer_norm13ln_fwd_kernelINS_13Kernel_traitsI13__nv_bfloat16S2_S2_S2_fjLj1024ELj1ELj4ELj1ELj16ENS_18Kernel_traits_baseILj1024ES2_S2_S2_S2_fjLj128EEEEELb1ELb1ELb0ELb0EEEvNS_9FwdParamsE,"",@"SHT_CUDA_INFO"
	.sectionflags	@""
	.align	4


	//----- nvinfo : EIATTR_CUDA_API_VERSION
	.align		4
        /*0000*/ 	.byte	0x04, 0x37
        /*0002*/ 	.short	(.L_1190 - .L_1189)
.L_1189:
        /*0004*/ 	.word	0x00000082


	//----- nvinfo : EIATTR_KPARAM_INFO
	.align		4
.L_1190:
        /*0008*/ 	.byte	0x04, 0x17
        /*000a*/ 	.short	(.L_1192 - .L_1191)
.L_1191:
        /*000c*/ 	.word	0x00000000
        /*0010*/ 	.short	0x0000
        /*0012*/ 	.short	0x0000
        /*0014*/ 	.byte	0x00, 0xf0, 0xa1, 0x03


	//----- nvinfo : EIATTR_SPARSE_MMA_MASK
	.align		4
.L_1192:
        /*0018*/ 	.byte	0x03, 0x50
        /*001a*/ 	.short	0x0000


	//----- nvinfo : EIATTR_MAXREG_COUNT
	.align		4
        /*001c*/ 	.byte	0x03, 0x1b
        /*001e*/ 	.short	0x00ff


	//----- nvinfo : EIATTR_MERCURY_ISA_VERSION
	.align		4
        /*0020*/ 	.byte	0x03, 0x5f
        /*0022*/ 	.short	0x0101


	//----- nvinfo : EIATTR_COOP_GROUP_MASK_REGIDS
	.align		4
        /*0024*/ 	.byte	0x04, 0x29
        /*0026*/ 	.short	(.L_1194 - .L_1193)


	//   ....[0]....
.L_1193:
        /*0028*/ 	.word	0xffffffff


	//   ....[1]....
        /*002c*/ 	.word	0xffffffff


	//   ....[2]....
        /*0030*/ 	.word	0xffffffff


	//   ....[3]....
        /*0034*/ 	.word	0xffffffff


	//   ....[4]....
        /*0038*/ 	.word	0xffffffff


	//   ....[5]....
        /*003c*/ 	.word	0xffffffff


	//   ....[6]....
        /*0040*/ 	.word	0xffffffff


	//   ....[7]....
        /*0044*/ 	.word	0xffffffff


	//   ....[8]....
        /*0048*/ 	.word	0xffffffff


	//   ....[9]....
        /*004c*/ 	.word	0xffffffff


	//   ....[10]....
        /*0050*/ 	.word	0x05000088


	//   ....[11]....
        /*0054*/ 	.word	0x05000088


	//   ....[12]....
        /*0058*/ 	.word	0x05000088


	//   ....[13]....
        /*005c*/ 	.word	0x05000088


	//   ....[14]....
        /*0060*/ 	.word	0x05000088


	//   ....[15]....
        /*0064*/ 	.word	0x05000088


	//   ....[16]....
        /*0068*/ 	.word	0x05000088


	//   ....[17]....
        /*006c*/ 	.word	0x05000088


	//   ....[18]....
        /*0070*/ 	.word	0x05000088


	//   ....[19]....
        /*0074*/ 	.word	0x05000088


	//----- nvinfo : EIATTR_COOP_GROUP_INSTR_OFFSETS
	.align		4
.L_1194:
        /*0078*/ 	.byte	0x04, 0x28
        /*007a*/ 	.short	(.L_1196 - .L_1195)


	//   ....[0]....
.L_1195:
        /*007c*/ 	.word	0x00019310


	//   ....[1]....
        /*0080*/ 	.word	0x00019330


	//   ....[2]....
        /*0084*/ 	.word	0x00019350


	//   ....[3]....
        /*0088*/ 	.word	0x00019370


	//   ....[4]....
        /*008c*/ 	.word	0x000193a0


	//   ....[5]....
        /*0090*/ 	.word	0x000197e0


	//   ....[6]....
        /*0094*/ 	.word	0x00019800


	//   ....[7]....
        /*0098*/ 	.word	0x00019820


	//   ....[8]....
        /*009c*/ 	.word	0x00019840


	//   ....[9]....
        /*00a0*/ 	.word	0x00019860


	//   ....[10]....
        /*00a4*/ 	.word	0x0001a810


	//   ....[11]....
        /*00a8*/ 	.word	0x0001a8b0


	//   ....[12]....
        /*00ac*/ 	.word	0x0001a920


	//   ....[13]....
        /*00b0*/ 	.word	0x0001a990


	//   ....[14]....
        /*00b4*/ 	.word	0x0001aa10


	//   ....[15]....
        /*00b8*/ 	.word	0x0001aea0


	//   ....[16]....
        /*00bc*/ 	.word	0x0001af10


	//   ....[17]....
        /*00c0*/ 	.word	0x0001af80


	//   ....[18]....
        /*00c4*/ 	.word	0x0001aff0


	//   ....[19]....
        /*00c8*/ 	.word	0x0001b060


	//----- nvinfo : EIATTR_VRC_CTA_INIT_COUNT
	.align		4
.L_1196:
        /*00cc*/ 	.byte	0x02, 0x4a
	.zero		1
	.zero		1


	//----- nvinfo : EIATTR_EXIT_INSTR_OFFSETS
	.align		4
        /*00d0*/ 	.byte	0x04, 0x1c
        /*00d2*/ 	.short	(.L_1198 - .L_1197)


	//   ....[0]....
.L_1197:
        /*00d4*/ 	.word	0x00000900


	//   ....[1]....
        /*00d8*/ 	.word	0x0001a7a0


	//----- nvinfo : EIATTR_INDIRECT_BRANCH_TARGETS
	.align		4
.L_1198:
        /*00dc*/ 	.byte	0x04, 0x34
        /*00de*/ 	.short	(.L_1200 - .L_1199)


	//   ....[0]....
.L_1199:
        /*00e0*/ 	.word	.L_x_37076@srel
        /*00e4*/ 	.short	0x0
        /*00e6*/ 	.short	0x0
        /*00e8*/ 	.word	0x3
        /*00ec*/ 	.word	.L_x_37077@srel
        /*00f0*/ 	.word	.L_x_37078@srel
        /*00f4*/ 	.word	.L_x_37079@srel


	//----- nvinfo : EIATTR_MAX_THREADS
	.align		4
.L_1200:
        /*00f8*/ 	.byte	0x04, 0x05
        /*00fa*/ 	.short	(.L_1202 - .L_1201)
.L_1201:
        /*00fc*/ 	.word	0x00000080
        /*0100*/ 	.word	0x00000001
        /*0104*/ 	.word	0x00000001


	//----- nvinfo : EIATTR_CRS_STACK_SIZE
	.align		4
.L_1202:
        /*0108*/ 	.byte	0x04, 0x1e
        /*010a*/ 	.short	(.L_1204 - .L_1203)
.L_1203:
        /*010c*/ 	.word	0x00000000


	//----- nvinfo : EIATTR_CBANK_PARAM_SIZE
	.align		4
.L_1204:
        /*0110*/ 	.byte	0x03, 0x19
        /*0112*/ 	.short	0x00e8


	//----- nvinfo : EIATTR_PARAM_CBANK
	.align		4
        /*0114*/ 	.byte	0x04, 0x0a
        /*0116*/ 	.short	(.L_1206 - .L_1205)
	.align		4
.L_1205:
        /*0118*/ 	.word	index@(.nv.constant0._ZN10layer_norm13ln_fwd_kernelINS_13Kernel_traitsI13__nv_bfloat16S2_S2_S2_fjLj1024ELj1ELj4ELj1ELj16ENS_18Kernel_traits_baseILj1024ES2_S2_S2_S2_fjLj128EEEEELb1ELb1ELb0ELb0EEEvNS_9FwdParamsE)
        /*011c*/ 	.short	0x0380
        /*011e*/ 	.short	0x00e8


	//----- nvinfo : EIATTR_SW_WAR
	.align		4
.L_1206:
        /*0120*/ 	.byte	0x04, 0x36
        /*0122*/ 	.short	(.L_1208 - .L_1207)
.L_1207:
        /*0124*/ 	.word	0x00000008
.L_1208:


//--------------------- .nv.info._ZN10layer_norm13ln_fwd_kernelINS_13Kernel_traitsI13__nv_bfloat16S2_S2_S2_fjLj1024ELj1ELj4ELj1ELj16ENS_18Kernel_traits_baseILj1024ES2_S2_S2_S2_fjLj128EEEEELb1ELb1ELb0ELb1EEEvNS_9FwdParamsE --------------------------
	.section	.nv.info._ZN10layer_norm13ln_fwd_kernelINS_13Kernel_traitsI13__nv_bfloat16S2_S2_S2_fjLj1024ELj1ELj4ELj1ELj16ENS_18Kernel_traits_baseILj1024ES2_S2_S2_S2_fjLj128EEEEELb1ELb1ELb0ELb1EEEvNS_9FwdParamsE,"",@"SHT_CUDA_INFO"
	.sectionflags	@""
	.align	4


	//----- nvinfo : EIATTR_CUDA_API_VERSION
	.align		4
        /*0000*/ 	.byte	0x04, 0x37
        /*0002*/ 	.short	(.L_1210 - .L_1209)
.L_1209:
        /*0004*/ 	.word	0x00000082


	//----- nvinfo : EIATTR_KPARAM_INFO
	.align		4
.L_1210:
        /*0008*/ 	.byte	0x04, 0x17
        /*000a*/ 	.short	(.L_1212 - .L_1211)
.L_1211:
        /*000c*/ 	.word	0x00000000
        /*0010*/ 	.short	0x0000
        /*0012*/ 	.short	0x0000
        /*0014*/ 	.byte	0x00, 0xf0, 0xa1, 0x03


	//----- nvinfo : EIATTR_SPARSE_MMA_MASK
	.align		4
.L_1212:
        /*0018*/ 	.byte	0x03, 0x50
        /*001a*/ 	.short	0x0000


	//----- nvinfo : EIATTR_MAXREG_COUNT
	.align		4
        /*001c*/ 	.byte	0x03, 0x1b
        /*001e*/ 	.short	0x00ff


	//----- nvinfo : EIATTR_MERCURY_ISA_VERSION
	.align		4
        /*0020*/ 	.byte	0x03, 0x5f
        /*0022*/ 	.short	0x0101


	//----- nvinfo : EIATTR_COOP_GROUP_MASK_REGIDS
	.align		4
        /*0024*/ 	.byte	0x04, 0x29
        /*0026*/ 	.short	(.L_1214 - .L_1213)


	//   ....[0]....
.L_1213:
        /*0028*/ 	.word	0xffffffff


	//   ....[1]....
        /*002c*/ 	.word	0xffffffff


	//   ....[2]....
        /*0030*/ 	.word	0xffffffff


	//   ....[3]....
        /*0034*/ 	.word	0xffffffff


	//   ....[4]....
        /*0038*/ 	.word	0xffffffff


	//   ....[5]....
        /*003c*/ 	.word	0xffffffff


	//   ....[6]....
        /*0040*/ 	.word	0xffffffff


	//   ....[7]....
        /*0044*/ 	.word	0xffffffff


	//   ....[8]....
        /*0048*/ 	.word	0xffffffff


	//   ....[9]....
        /*004c*/ 	.word	0xffffffff


	//   ....[10]....
        /*0050*/ 	.word	0x0500007e


	//   ....[11]....
        /*0054*/ 	.word	0x0500007e


	//   ....[12]....
        /*0058*/ 	.word	0x0500007e


	//   ....[13]....
        /*005c*/ 	.word	0x0500007e


	//   ....[14]....
        /*0060*/ 	.word	0x0500007e


	//   ....[15]....
        /*0064*/ 	.word	0x0500007e


	//   ....[16]....
        /*0068*/ 	.word	0x0500007e


	//   ....[17]....
        /*006c*/ 	.word	0x0500007e


	//   ....[18]....
        /*0070*/ 	.word	0x0500007e


	//   ....[19]....
        /*0074*/ 	.word	0x0500007e


	//----- nvinfo : EIATTR_COOP_GROUP_INSTR_OFFSETS
	.align		4
.L_1214:
        /*0078*/ 	.byte	0x04, 0x28
        /*007a*/ 	.short	(.L_1216 - .L_1215)


	//   ....[0]....
.L_1215:
        /*007c*/ 	.word	0x000165b0


	//   ....[1]....
        /*0080*/ 	.word	0x000165d0


	//   ....[2]....
        /*0084*/ 	.word	0x000165f0


	//   ....[3]....
        /*0088*/ 	.word	0x00016620


	//   ....[4]....
        /*008c*/ 	.word	0x00016640


	//   ....[5]....
        /*0090*/ 	.word	0x00016a70


	//   ....[6]....
        /*0094*/ 	.word	0x00016a90


	//   ....[7]....
        /*0098*/ 	.word	0x00016ab0


	//   ....[8]....
        /*009c*/ 	.word	0x00016ad0


	//   ....[9]....
        /*00a0*/ 	.word	0x00016af0


	//   ....[10]....
        /*00a4*/ 	.word	0x00017830


	//   ....[11]....
        /*00a8*/ 	.word	0x000178d0


	//   ....[12]....
        /*00ac*/ 	.word	0x00017940


	//   ....[13]....
        /*00b0*/ 	.word	0x000179c0


	//   ....[14]....
        /*00b4*/ 	.word	0x00017a30


	//   ....[15]....
        /*00b8*/ 	.word	0x00017eb0


	//   ....[16]....
        /*00bc*/ 	.word	0x00017f20


	//   ....[17]....
        /*00c0*/ 	.word	0x00017f90


	//   ....[18]....
        /*00c4*/ 	.word	0x00018000


	//   ....[19]....
        /*00c8*/ 	.word	0x00018070


	//----- nvinfo : EIATTR_VRC_CTA_INIT_COUNT
	.align		4
.L_1216:
        /*00cc*/ 	.byte	0x02, 0x4a
	.zero		1
	.zero		1


	//----- nvinfo : EIATTR_EXIT_INSTR_OFFSETS
	.align		4
        /*00d0*/ 	.byte	0x04, 0x1c
        /*00d2*/ 	.short	(.L_1218 - .L_1217)


	//   ....[0]....
.L_1217:
        /*00d4*/ 	.word	0x000003a0


	//   ....[1]....
        /*00d8*/ 	.word	0x000177c0


	//----- nvinfo : EIATTR_INDIRECT_BRANCH_TARGETS
	.align		4
.L_1218:
        /*00dc*/ 	.byte	0x04, 0x34
        /*00de*/ 	.short	(.L_1220 - .L_1219)


	//   ....[0]....
.L_1219:
        /*00e0*/ 	.word	.L_x_37080@srel
        /*00e4*/ 	.short	0x0
        /*00e6*/ 	.short	0x0
        /*00e8*/ 	.word	0x3
        /*00ec*/ 	.word	.L_x_37081@srel
        /*00f0*/ 	.word	.L_x_37082@srel
        /*00f4*/ 	.word	.L_x_37083@srel


	//----- nvinfo : EIATTR_MAX_THREADS
	.align		4
.L_1220:
        /*00f8*/ 	.byte	0x04, 0x05
        /*00fa*/ 	.short	(.L_1222 - .L_1221)
.L_1221:
        /*00fc*/ 	.word	0x00000080
        /*0100*/ 	.word	0x00000001
        /*0104*/ 	.word	0x00000001


	//----- nvinfo : EIATTR_CRS_STACK_SIZE
	.align		4
.L_1222:
        /*0108*/ 	.byte	0x04, 0x1e
        /*010a*/ 	.short	(.L_1224 - .L_1223)
.L_1223:
        /*010c*/ 	.word	0x00000000


	//----- nvinfo : EIATTR_CBANK_PARAM_SIZE
	.align		4
.L_1224:
        /*0110*/ 	.byte	0x03, 0x19
        /*0112*/ 	.short	0x00e8


	//----- nvinfo : EIATTR_PARAM_CBANK
	.align		4
        /*0114*/ 	.byte	0x04, 0x0a
        /*0116*/ 	.short	(.L_1226 - .L_1225)
	.align		4
.L_1225:
        /*0118*/ 	.word	index@(.nv.constant0._ZN10layer_norm13ln_fwd_kernelINS_13Kernel_traitsI13__nv_bfloat16S2_S2_S2_fjLj1024ELj1ELj4ELj1ELj16ENS_18Kernel_traits_baseILj1024ES2_S2_S2_S2_fjLj128EEEEELb1ELb1ELb0ELb1EEEvNS_9FwdParamsE)
        /*011c*/ 	.short	0x0380
        /*011e*/ 	.short	0x00e8


	//----- nvinfo : EIATTR_SW_WAR
	.align		4
.L_1226:
        /*0120*/ 	.byte	0x04, 0x36
        /*0122*/ 	.short	(.L_1228 - .L_1227)
.L_1227:
        /*0124*/ 	.word	0x00000008
.L_1228:


//--------------------- .nv.info._ZN10layer_norm13ln_fwd_kernelINS_13Kernel_traitsI13__nv_bfloat16S2_S2_S2_fjLj1024ELj1ELj4ELj1ELj16ENS_18Kernel_traits_baseILj1024ES2_S2_S2_S2_fjLj128EEEEELb1ELb1ELb1ELb0EEEvNS_9FwdParamsE --------------------------
	.section	.nv.info._ZN10layer_norm13ln_fwd_kernelINS_13Kernel_traitsI13__nv_bfloat16S2_S2_S2_fjLj1024ELj1ELj4ELj1ELj16ENS_18Kernel_traits_baseILj1024ES2_S2_S2_S2_fjLj128EEEEELb1ELb1ELb1ELb0EEEvNS_9FwdParamsE,"",@"SHT_CUDA_INFO"
	.sectionflags	@""
	.align	4


	//----- nvinfo : EIATTR_CUDA_API_VERSION
	.align		4
        /*0000*/ 	.byte	0x04, 0x37
        /*0002*/ 	.short	(.L_1230 - .L_1229)
.L_1229:
        /*0004*/ 	.word	0x00000082


	//----- nvinfo : EIATTR_KPARAM_INFO
	.align		4
.L_1230:
        /*0008*/ 	.byte	0x04, 0x17
        /*000a*/ 	.short	(.L_1232 - .L_1231)
.L_1231:
        /*000c*/ 	.word	0x00000000
        /*0010*/ 	.short	0x0000
        /*0012*/ 	.short	0x0000
        /*0014*/ 	.byte	0x00, 0xf0, 0xa1, 0x03


	//----- nvinfo : EIATTR_SPARSE_MMA_MASK
	.align		4
.L_1232:
        /*0018*/ 	.byte	0x03, 0x50
        /*001a*/ 	.short	0x0000


	//----- nvinfo : EIATTR_MAXREG_COUNT
	.align		4
        /*001c*/ 	.byte	0x03, 0x1b
        /*001e*/ 	.short	0x00ff


	//----- nvinfo : EIATTR_MERCURY_ISA_VERSION
	.align		4
        /*0020*/ 	.byte	0x03, 0x5f
        /*0022*/ 	.short	0x0101


	//----- nvinfo : EIATTR_COOP_GROUP_MASK_REGIDS
	.align		4
        /*0024*/ 	.byte	0x04, 0x29
        /*0026*/ 	.short	(.L_1234 - .L_1233)


	//   ....[0]....
.L_1233:
        /*0028*/ 	.word	0xffffffff


	//   ....[1]....
        /*002c*/ 	.word	0xffffffff


	//   ....[2]....
        /*0030*/ 	.word	0xffffffff


	//   ....[3]....
        /*0034*/ 	.word	0xffffffff


	//   ....[4]....
        /*0038*/ 	.word	0xffffffff


	//   ....[5]....
        /*003c*/ 	.word	0xffffffff


	//   ....[6]....
        /*0040*/ 	.word	0xffffffff


	//   ....[7]....
        /*0044*/ 	.word	0xffffffff


	//   ....[8]....
        /*0048*/ 	.word	0xffffffff


	//   ....[9]....
        /*004c*/ 	.word	0xffffffff


	//   ....[10]....
        /*0050*/ 	.word	0x0500009e


	//   ....[11]....
        /*0054*/ 	.word	0x0500009e


	//   ....[12]....
        /*0058*/ 	.word	0x0500009e


	//   ....[13]....
        /*005c*/ 	.word	0x0500009e


	//   ....[14]....
        /*0060*/ 	.word	0x0500009e


	//   ....[15]....
        /*0064*/ 	.word	0x0500009e


	//   ....[16]....
        /*0068*/ 	.word	0x0500009e


	//   ....[17]....
        /*006c*/ 	.word	0x0500009e


	//   ....[18]....
        /*0070*/ 	.word	0x0500009e


	//   ....[19]....
        /*0074*/ 	.word	0x0500009e


	//----- nvinfo : EIATTR_COOP_GROUP_INSTR_OFFSETS
	.align		4
.L_1234:
        /*0078*/ 	.byte	0x04, 0x28
        /*007a*/ 	.short	(.L_1236 - .L_1235)


	//   ....[0]....
.L_1235:
        /*007c*/ 	.word	0x0001d5c0


	//   ....[1]....
        /*0080*/ 	.word	0x0001d5f0


	//   ....[2]....
        /*0084*/ 	.word	0x0001d610


	//   ....[3]....
        /*0088*/ 	.word	0x0001d630


	//   ....[4]....
        /*008c*/ 	.word	0x0001d650


	//   ....[5]....
        /*0090*/ 	.word	0x0001da90


	//   ....[6]....
        /*0094*/ 	.word	0x0001dab0


	//   ....[7]....
        /*0098*/ 	.word	0x0001dad0


	//   ....[8]....
        /*009c*/ 	.word	0x0001daf0


	//   ....[9]....
        /*00a0*/ 	.word	0x0001db10


	//   ....[10]....
        /*00a4*/ 	.word	0x0001ea80


	//   ....[11]....
        /*00a8*/ 	.word	0x0001eb30


	//   ....[12]....
        /*00ac*/ 	.word	0x0001eba0


	//   ....[13]....
        /*00b0*/ 	.word	0x0001ec10


	//   ....[14]....
        /*00b4*/ 	.word	0x0001ec80


	//   ....[15]....
        /*00b8*/ 	.word	0x0001f110


	//   ....[16]....
        /*00bc*/ 	.word	0x0001f180


	//   ....[17]....
        /*00c0*/ 	.word	0x0001f1f0


	//   ....[18]....
        /*00c4*/ 	.word	0x0001f260


	//   ....[19]....
        /*00c8*/ 	.word	0x0001f2d0


	//----- nvinfo : EIATTR_VRC_CTA_INIT_COUNT
	.align		4
.L_1236:
        /*00cc*/ 	.byte	0x02, 0x4a
	.zero		1
	.zero		1


	//----- nvinfo : EIATTR_EXIT_INSTR_OFFSETS
	.align		4
        /*00d0*/ 	.byte	0x04, 0x1c
        /*00d2*/ 	.short	(.L_1238 - .L_1237)


	//   ....[0]....
.L_1237:
        /*00d4*/ 	.word	0x00000920


	//   ....[1]....
        /*00d8*/ 	.word	0x0001ea10


	//----- nvinfo : EIATTR_MAX_THREADS
	.align		4
.L_1238:
        /*00dc*/ 	.byte	0x04, 0x05
        /*00de*/ 	.short	(.L_1240 - .L_1239)
.L_1239:
        /*00e0*/ 	.word	0x00000080
        /*00e4*/ 	.word	0x00000001
        /*00e8*/ 	.word	0x00000001


	//----- nvinfo : EIATTR_CRS_STACK_SIZE
	.align		4
.L_1240:
        /*00ec*/ 	.byte	0x04, 0x1e
        /*00ee*/ 	.short	(.L_1242 - .L_1241)
.L_1241:
        /*00f0*/ 	.word	0x00000000


	//----- nvinfo : EIATTR_CBANK_PARAM_SIZE
	.align		4
.L_1242:
        /*00f4*/ 	.byte	0x03, 0x19
        /*00f6*/ 	.short	0x00e8


	//----- nvinfo : EIATTR_PARAM_CBANK
	.align		4
        /*00f8*/ 	.byte	0x04, 0x0a
        /*00fa*/ 	.short	(.L_1244 - .L_1243)
	.align		4
.L_1243:
        /*00fc*/ 	.word	index@(.nv.constant0._ZN10layer_norm13ln_fwd_kernelINS_13Kernel_traitsI13__nv_bfloat16S2_S2_S2_fjLj1024ELj1ELj4ELj1ELj16ENS_18Kernel_traits_baseILj1024ES2_S2_S2_S2_fjLj128EEEEELb1ELb1ELb1ELb0EEEvNS_9FwdParamsE)
        /*0100*/ 	.short	0x0380
        /*0102*/ 	.short	0x00e8


	//----- nvinfo : EIATTR_SW_WAR
	.align		4
.L_1244:
        /*0104*/ 	.byte	0x04, 0x36
        /*0106*/ 	.short	(.L_1246 - .L_1245)
.L_1245:
        /*0108*/ 	.word	0x00000008
.L_1246:


//--------------------- .nv.info._ZN10layer_norm13ln_fwd_kernelINS_13Kernel_traitsI13__nv_bfloat16S2_S2_S2_fjLj1024ELj1ELj4ELj1ELj16ENS_18Kernel_traits_baseILj1024ES2_S2_S2_S2_fjLj128EEEEELb1ELb1ELb1ELb1EEEvNS_9FwdParamsE --------------------------
	.section	.nv.info._ZN10layer_norm13ln_fwd_kernelINS_13Kernel_traitsI13__nv_bfloat16S2_S2_S2_fjLj1024ELj1ELj4ELj1ELj16ENS_18Kernel_traits_baseILj1024ES2_S2_S2_S2_fjLj128EEEEELb1ELb1ELb1ELb1EEEvNS_9FwdParamsE,"",@"SHT_CUDA_INFO"
	.sectionflags	@""
	.align	4


	//----- nvinfo : EIATTR_CUDA_API_VERSION
	.align		4
        /*0000*/ 	.byte	0x04, 0x37
        /*0002*/ 	.short	(.L_1248 - .L_1247)
.L_1247:
        /*0004*/ 	.word	0x00000082


	//----- nvinfo : EIATTR_KPARAM_INFO
	.align		4
.L_1248:
        /*0008*/ 	.byte	0x04, 0x17
        /*000a*/ 	.short	(.L_1250 - .L_1249)
.L_1249:
        /*000c*/ 	.word	0x00000000
        /*0010*/ 	.short	0x0000
        /*0012*/ 	.short	0x0000
        /*0014*/ 	.byte	0x00, 0xf0, 0xa1, 0x03


	//----- nvinfo : EIATTR_SPARSE_MMA_MASK
	.align		4
.L_1250:
        /*0018*/ 	.byte	0x03, 0x50
        /*001a*/ 	.short	0x0000


	//----- nvinfo : EIATTR_MAXREG_COUNT
	.align		4
        /*001c*/ 	.byte	0x03, 0x1b
        /*001e*/ 	.short	0x00ff


	//----- nvinfo : EIATTR_MERCURY_ISA_VERSION
	.align		4
        /*0020*/ 	.byte	0x03, 0x5f
        /*0022*/ 	.short	0x0101


	//----- nvinfo : EIATTR_COOP_GROUP_MASK_REGIDS
	.align		4
        /*0024*/ 	.byte	0x04, 0x29
        /*0026*/ 	.short	(.L_1252 - .L_1251)


	//   ....[0]....
.L_1251:
        /*0028*/ 	.word	0xffffffff


	//   ....[1]....
        /*002c*/ 	.word	0xffffffff


	//   ....[2]....
        /*0030*/ 	.word	0xffffffff


	//   ....[3]....
        /*0034*/ 	.word	0xffffffff


	//   ....[4]....
        /*0038*/ 	.word	0xffffffff


	//   ....[5]....
        /*003c*/ 	.word	0xffffffff


	//   ....[6]....
        /*0040*/ 	.word	0xffffffff


	//   ....[7]....
        /*0044*/ 	.word	0xffffffff


	//   ....[8]....
        /*0048*/ 	.word	0xffffffff


	//   ....[9]....
        /*004c*/ 	.word	0xffffffff


	//   ....[10]....
        /*0050*/ 	.word	0x0500001d


	//   ....[11]....
        /*0054*/ 	.word	0x0500001d


	//   ....[12]....
        /*0058*/ 	.word	0x0500001d


	//   ....[13]....
        /*005c*/ 	.word	0x0500001d


	//   ....[14]....
        /*0060*/ 	.word	0x0500001d


	//   ....[15]....
        /*0064*/ 	.word	0x0500001d


	//   ....[16]....
        /*0068*/ 	.word	0x0500001d


	//   ....[17]....
        /*006c*/ 	.word	0x0500001d


	//   ....[18]....
        /*0070*/ 	.word	0x0500001d


	//   ....[19]....
        /*0074*/ 	.word	0x0500001d


	//----- nvinfo : EIATTR_COOP_GROUP_INSTR_OFFSETS
	.align		4
.L_1252:
        /*0078*/ 	.byte	0x04, 0x28
        /*007a*/ 	.short	(.L_1254 - .L_1253)


	//   ....[0]....
.L_1253:
        /*007c*/ 	.word	0x00018840


	//   ....[1]....
        /*0080*/ 	.word	0x00018870


	//   ....[2]....
        /*0084*/ 	.word	0x00018890


	//   ....[3]....
        /*0088*/ 	.word	0x000188b0


	//   ....[4]....
        /*008c*/ 	.word	0x000188d0


	//   ....[5]....
        /*0090*/ 	.word	0x00018d00


	//   ....[6]....
        /*0094*/ 	.word	0x00018d20


	//   ....[7]....
        /*0098*/ 	.word	0x00018d40


	//   ....[8]....
        /*009c*/ 	.word	0x00018d60


	//   ....[9]....
        /*00a0*/ 	.word	0x00018d80


	//   ....[10]....
        /*00a4*/ 	.word	0x00019d00


	//   ....[11]....
        /*00a8*/ 	.word	0x00019db0


	//   ....[12]....
        /*00ac*/ 	.word	0x00019e20


	//   ....[13]....
        /*00b0*/ 	.word	0x00019e90


	//   ....[14]....
        /*00b4*/ 	.word	0x00019f00


	//   ....[15]....
        /*00b8*/ 	.word	0x0001a380


	//   ....[16]....
        /*00bc*/ 	.word	0x0001a3f0


	//   ....[17]....
        /*00c0*/ 	.word	0x0001a460


	//   ....[18]....
        /*00c4*/ 	.word	0x0001a4d0


	//   ....[19]....
        /*00c8*/ 	.word	0x0001a540


	//----- nvinfo : EIATTR_VRC_CTA_INIT_COUNT
	.align		4
.L_1254:
        /*00cc*/ 	.byte	0x02, 0x4a
	.zero		1
	.zero		1


	//----- nvinfo : EIATTR_EXIT_INSTR_OFFSETS
	.align		4
        /*00d0*/ 	.byte	0x04, 0x1c
        /*00d2*/ 	.short	(.L_1256 - .L_1255)


	//   ....[0]....
.L_1255:
        /*00d4*/ 	.word	0x00000410


	//   ....[1]....
        /*00d8*/ 	.word	0x00019ca0


	//----- nvinfo : EIATTR_MAX_THREADS
	.align		4
.L_1256:
        /*00dc*/ 	.byte	0x04, 0x05
        /*00de*/ 	.short	(.L_1258 - .L_1257)
.L_1257:
        /*00e0*/ 	.word	0x00000080
        /*00e4*/ 	.word	0x00000001
        /*00e8*/ 	.word	0x00000001


	//----- nvinfo : EIATTR_CRS_STACK_SIZE
	.align		4
.L_1258:
        /*00ec*/ 	.byte	0x04, 0x1e
        /*00ee*/ 	.short	(.L_1260 - .L_1259)
.L_1259:
        /*00f0*/ 	.word	0x00000000


	//----- nvinfo : EIATTR_CBANK_PARAM_SIZE
	.align		4
.L_1260:
        /*00f4*/ 	.byte	0x03, 0x19
        /*00f6*/ 	.short	0x00e8


	//----- nvinfo : EIATTR_PARAM_CBANK
	.align		4
        /*00f8*/ 	.byte	0x04, 0x0a
        /*00fa*/ 	.short	(.L_1262 - .L_1261)
	.align		4
.L_1261:
        /*00fc*/ 	.word	index@(.nv.constant0._ZN10layer_norm13ln_fwd_kernelINS_13Kernel_traitsI13__nv_bfloat16S2_S2_S2_fjLj1024ELj1ELj4ELj1ELj16ENS_18Kernel_traits_baseILj1024ES2_S2_S2_S2_fjLj128EEEEELb1ELb1ELb1ELb1EEEvNS_9FwdParamsE)
        /*0100*/ 	.short	0x0380
        /*0102*/ 	.short	0x00e8


	//----- nvinfo : EIATTR_SW_WAR
	.align		4
.L_1262:
        /*0104*/ 	.byte	0x04, 0x36
        /*0106*/ 	.short	(.L_1264 - .L_1263)
.L_1263:
        /*0108*/ 	.word	0x00000008
.L_1264:


//--------------------- .nv.info._ZN10layer_norm13ln_fwd_kernelINS_13Kernel_traitsI6__halfS2_S2_S2_fjLj1024ELj1ELj4ELj1ELj16ENS_18Kernel_traits_baseILj1024ES2_S2_S2_S2_fjLj128EEEEELb0ELb0ELb0ELb0EEEvNS_9FwdParamsE --------------------------
	.section	.nv.info._ZN10layer_norm13ln_fwd_kernelINS_13Kernel_traitsI6__halfS2_S2_S2_fjLj1024ELj1ELj4ELj1ELj16ENS_18Kernel_traits_baseILj1024ES2_S2_S2_S2_fjLj128EEEEELb0ELb0ELb0ELb0EEEvNS_9FwdParamsE,"",@"SHT_CUDA_INFO"
	.sectionflags	@""
	.align	4


	//----- nvinfo : EIATTR_CUDA_API_VERSION
	.align		4
        /*0000*/ 	.byte	0x04, 0x37
        /*0002*/ 	.short	(.L_1266 - .L_1265)
.L_1265:
        /*0004*/ 	.word	0x00000082


	//----- nvinfo : EIATTR_KPARAM_INFO
	.align		4
.L_1266:
        /*0008*/ 	.byte	0x04, 0x17
        /*000a*/ 	.short	(.L_1268 - .L_1267)
.L_1267:
        /*000c*/ 	.word	0x00000000
        /*0010*/ 	.short	0x0000
        /*0012*/ 	.short	0x0000
        /*0014*/ 	.byte	0x00, 0xf0, 0xa1, 0x03


	//----- nvinfo : EIATTR_SPARSE_MMA_MASK
	.align		4
.L_1268:
        /*0018*/ 	.byte	0x03, 0x50
        /*001a*/ 	.short	0x0000


	//----- nvinfo : EIATTR_MAXREG_COUNT
	.align		4
        /*001c*/ 	.byte	0x03, 0x1b
        /*001e*/ 	.short	0x00ff


	//----- nvinfo : EIATTR_MERCURY_ISA_VERSION
	.align		4
        /*0020*/ 	.byte	0x03, 0x5f
        /*0022*/ 	.short	0x0101


	//----- nvinfo : EIATTR_COOP_GROUP_MASK_REGIDS
	.align		4
        /*0024*/ 	.byte	0x04, 0x29
        /*0026*/ 	.short	(.L_1270 - .L_1269)


	//   ....[0]....
.L_1269:
        /*0028*/ 	.word	0xffffffff


	//   ....[1]....
        /*002c*/ 	.word	0xffffffff


	//   ....[2]....
        /*0030*/ 	.word	0xffffffff


	//   ....[3]....
        /*0034*/ 	.word	0xffffffff


	//   ....[4]....
        /*0038*/ 	.word	0xffffffff


	//   ....[5]....
        /*003c*/ 	.word	0xffffffff


	//   ....[6]....
        /*0040*/ 	.word	0xffffffff


	//   ....[7]....
        /*0044*/ 	.word	0xffffffff


	//   ....[8]....
        /*0048*/ 	.word	0xffffffff


	//   ....[9]....
        /*004c*/ 	.word	0xffffffff


	//   ....[10]....
        /*0050*/ 	.word	0x05000050


	//   ....[11]....
        /*0054*/ 	.word	0x05000050


	//   ....[12]....
        /*0058*/ 	.word	0x05000050


	//   ....[13]....
        /*005c*/ 	.word	0x05000050


	//   ....[14]....
        /*0060*/ 	.word	0x05000050


	//   ....[15]....
        /*0064*/ 	.word	0x05000050


	//   ....[16]....
        /*0068*/ 	.word	0x05000050


	//   ....[17]....
        /*006c*/ 	.word	0x05000050


	//   ....[18]....
        /*0070*/ 	.word	0x05000050


	//   ....[19]....
        /*0074*/ 	.word	0x05000050


	//----- nvinfo : EIATTR_COOP_GROUP_INSTR_OFFSETS
	.align		4
.L_1270:
        /*0078*/ 	.byte	0x04, 0x28
        /*007a*/ 	.short	(.L_1272 - .L_1271)


	//   ....[0]....
.L_1271:
        /*007c*/ 	.word	0x00001fc0


	//   ....[1]....
        /*0080*/ 	.word	0x00001ff0


	//   ....[2]....
        /*0084*/ 	.word	0x00002010


	//   ....[3]....
        /*0088*/ 	.word	0x00002030


	//   ....[4]....
        /*008c*/ 	.word	0x00002050


	//   ....[5]....
        /*0090*/ 	.word	0x00002490


	//   ....[6]....
        /*0094*/ 	.word	0x000024b0


	//   ....[7]....
        /*0098*/ 	.word	0x000024d0


	//   ....[8]....
        /*009c*/ 	.word	0x000024f0


	//   ....[9]....
        /*00a0*/ 	.word	0x00002510


	//   ....[10]....
        /*00a4*/ 	.word	0x000033a0


	//   ....[11]....
        /*00a8*/ 	.word	0x00003450


	//   ....[12]....
        /*00ac*/ 	.word	0x000034c0


	//   ....[13]....
        /*00b0*/ 	.word	0x00003530


	//   ....[14]....
        /*00b4*/ 	.word	0x000035a0


	//   ....[15]....
        /*00b8*/ 	.word	0x00003a30


	//   ....[16]....
        /*00bc*/ 	.word	0x00003aa0


	//   ....[17]....
        /*00c0*/ 	.word	0x00003b10


	//   ....[18]....
        /*00c4*/ 	.word	0x00003b80


	//   ....[19]....
        /*00c8*/ 	.word	0x00003bf0


	//----- nvinfo : EIATTR_VRC_CTA_INIT_COUNT
	.align		4
.L_1272:
        /*00cc*/ 	.byte	0x02, 0x4a
	.zero		1
	.zero		1


	//----- nvinfo : EIATTR_EXIT_INSTR_OFFSETS
	.align		4
        /*00d0*/ 	.byte	0x04, 0x1c
        /*00d2*/ 	.short	(.L_1274 - .L_1273)


	//   ....[0]....
.L_1273:
        /*00d4*/ 	.word	0x000005a0


	//   ....[1]....
        /*00d8*/ 	.word	0x00003330


	//----- nvinfo : EIATTR_MAX_THREADS
	.align		4
.L_1274:
        /*00dc*/ 	.byte	0x04, 0x05
        /*00de*/ 	.short	(.L_1276 - .L_1275)
.L_1275:
        /*00e0*/ 	.word	0x00000080
        /*00e4*/ 	.word	0x00000001
        /*00e8*/ 	.word	0x00000001


	//----- nvinfo : EIATTR_CRS_STACK_SIZE
	.align		4
.L_1276:
        /*00ec*/ 	.byte	0x04, 0x1e
        /*00ee*/ 	.short	(.L_1278 - .L_1277)
.L_1277:
        /*00f0*/ 	.word	0x00000000


	//----- nvinfo : EIATTR_CBANK_PARAM_SIZE
	.align		4
.L_1278:
        /*00f4*/ 	.byte	0x03, 0x19
        /*00f6*/ 	.short	0x00e8


	//----- nvinfo : EIATTR_PARAM_CBANK
	.align		4
        /*00f8*/ 	.byte	0x04, 0x0a
        /*00fa*/ 	.short	(.L_1280 - .L_1279)
	.align		4
.L_1279:
        /*00fc*/ 	.word	index@(.nv.constant0._ZN10layer_norm13ln_fwd_kernelINS_13Kernel_traitsI6__halfS2_S2_S2_fjLj1024ELj1ELj4ELj1ELj16ENS_18Kernel_traits_baseILj1024ES2_S2_S2_S2_fjLj128EEEEELb0ELb0ELb0ELb0EEEvNS_9FwdParamsE)
        /*0100*/ 	.short	0x0380
        /*0102*/ 	.short	0x00e8


	//----- nvinfo : EIATTR_SW_WAR
	.align		4
.L_1280:
        /*0104*/ 	.byte	0x04, 0x36
        /*0106*/ 	.short	(.L_1282 - .L_1281)
.L_1281:
        /*0108*/ 	.word	0x00000008
.L_1282:


//--------------------- .nv.info._ZN10layer_norm13ln_fwd_kernelINS_13Kernel_traitsI6__halfS2_S2_S2_fjLj1024ELj1ELj4ELj1ELj16ENS_18Kernel_traits_baseILj1024ES2_S2_S2_S2_fjLj128EEEEELb0ELb0ELb0ELb1EEEvNS_9FwdParamsE --------------------------
	.section	.nv.info._ZN10layer_norm13ln_fwd_kernelINS_13Kernel_traitsI6__halfS2_S2_S2_fjLj1024ELj1ELj4ELj1ELj16ENS_18Kernel_traits_baseILj1024ES2_S2_S2_S2_fjLj128EEEEELb0ELb0ELb0ELb1EEEvNS_9FwdParamsE,"",@"SHT_CUDA_INFO"
	.sectionflags	@""
	.align	4


	//----- nvinfo : EIATTR_CUDA_API_VERSION
	.align		4
        /*0000*/ 	.byte	0x04, 0x37
        /*0002*/ 	.short	(.L_1284 - .L_1283)
.L_1283:
        /*0004*/ 	.word	0x00000082


	//----- nvinfo : EIATTR_KPARAM_INFO
	.align		4
.L_1284:
        /*0008*/ 	.byte	0x04, 0x17
        /*000a*/ 	.short	(.L_1286 - .L_1285)
.L_1285:
        /*000c*/ 	.word	0x00000000
        /*0010*/ 	.short	0x0000
        /*0012*/ 	.short	0x0000
        /*0014*/ 	.byte	0x00, 0xf0, 0xa1, 0x03


	//----- nvinfo : EIATTR_SPARSE_MMA_MASK
	.align		4
.L_1286:
        /*0018*/ 	.byte	0x03, 0x50
        /*001a*/ 	.short	0x0000


	//----- nvinfo : EIATTR_MAXREG_COUNT
	.align		4
        /*001c*/ 	.byte	0x03, 0x1b
        /*001e*/ 	.short	0x00ff


	//----- nvinfo : EIATTR_MERCURY_ISA_VERSION
	.align		4
        /*0020*/ 	.byte	0x03, 0x5f
        /*0022*/ 	.short	0x0101


	//----- nvinfo : EIATTR_COOP_GROUP_MASK_REGIDS
	.align		4
        /*0024*/ 	.byte	0x04, 0x29
        /*0026*/ 	.short	(.L_1288 - .L_1287)


	//   ....[0]....
.L_1287:
        /*0028*/ 	.word	0xffffffff


	//   ....[1]....
        /*002c*/ 	.word	0xffffffff


	//   ....[2]....
        /*0030*/ 	.word	0xffffffff


	//   ....[3]....
        /*0034*/ 	.word	0xffffffff


	//   ....[4]....
        /*0038*/ 	.word	0xffffffff


	//   ....[5]....
        /*003c*/ 	.word	0xffffffff


	//   ....[6]....
        /*0040*/ 	.word	0xffffffff


	//   ....[7]....
        /*0044*/ 	.word	0xffffffff


	//   ....[8]....
        /*0048*/ 	.word	0xffffffff


	//   ....[9]....
        /*004c*/ 	.word	0xffffffff


	//   ....[10]....
        /*0050*/ 	.word	0x05000053


	//   ....[11]....
        /*0054*/ 	.word	0x05000053


	//   ....[12]....
        /*0058*/ 	.word	0x05000053


	//   ....[13]....
        /*005c*/ 	.word	0x05000053


	//   ....[14]....
        /*0060*/ 	.word	0x05000053


	//   ....[15]....
        /*0064*/ 	.word	0x05000053


	//   ....[16]....
        /*0068*/ 	.word	0x05000053


	//   ....[17]....
        /*006c*/ 	.word	0x05000053


	//   ....[18]....
        /*0070*/ 	.word	0x05000053


	//   ....[19]....
        /*0074*/ 	.word	0x05000053


	//----- nvinfo : EIATTR_COOP_GROUP_INSTR_OFFSETS
	.align		4
.L_1288:
        /*0078*/ 	.byte	0x04, 0x28
        /*007a*/ 	.short	(.L_1290 - .L_1289)


	//   ....[0]....
.L_1289:
        /*007c*/ 	.word	0x00001b50


	//   ....[1]....
        /*0080*/ 	.word	0x00001b80


	//   ....[2]....
        /*0084*/ 	.word	0x00001ba0


	//   ....[3]....
        /*0088*/ 	.word	0x00001bc0


	//   ....[4]....
        /*008c*/ 	.word	0x00001be0


	//   ....[5]....
        /*0090*/ 	.word	0x00002010


	//   ....[6]....
        /*0094*/ 	.word	0x00002030


	//   ....[7]....
        /*0098*/ 	.word	0x00002050


	//   ....[8]....
        /*009c*/ 	.word	0x00002070


	//   ....[9]....
        /*00a0*/ 	.word	0x00002090


	//   ....[10]....
        /*00a4*/ 	.word	0x00002db0


	//   ....[11]....
        /*00a8*/ 	.word	0x00002e60


	//   ....[12]....
        /*00ac*/ 	.word	0x00002ed0


	//   ....[13]....
        /*00b0*/ 	.word	0x00002f40


	//   ....[14]....
        /*00b4*/ 	.word	0x00002fb0


	//   ....[15]....
        /*00b8*/ 	.word	0x00003420


	//   ....[16]....
        /*00bc*/ 	.word	0x00003490


	//   ....[17]....
        /*00c0*/ 	.word	0x00003500


	//   ....[18]....
        /*00c4*/ 	.word	0x00003570


	//   ....[19]....
        /*00c8*/ 	.word	0x000035e0


	//----- nvinfo : EIATTR_VRC_CTA_INIT_COUNT
	.align		4
.L_1290:
        /*00cc*/ 	.byte	0x02, 0x4a
	.zero		1
	.zero		1


	//----- nvinfo : EIATTR_EXIT_INSTR_OFFSETS
	.align		4
        /*00d0*/ 	.byte	0x04, 0x1c
        /*00d2*/ 	.short	(.L_1292 - .L_1291)


	//   ....[0]....
.L_1291:
        /*00d4*/ 	.word	0x00000370


	//   ....[1]....
        /*00d8*/ 	.word	0x00002d40


	//----- nvinfo : EIATTR_MAX_THREADS
	.align		4
.L_1292:
        /*00dc*/ 	.byte	0x04, 0x05
        /*00de*/ 	.short	(.L_1294 - .L_1293)
.L_1293:
        /*00e0*/ 	.word	0x00000080
        /*00e4*/ 	.word	0x00000001
        /*00e8*/ 	.word	0x00000001


	//----- nvinfo : EIATTR_CRS_STACK_SIZE
	.align		4
.L_1294:
        /*00ec*/ 	.byte	0x04, 0x1e
        /*00ee*/ 	.short	(.L_1296 - .L_1295)
.L_1295:
        /*00f0*/ 	.word	0x00000000


	//----- nvinfo : EIATTR_CBANK_PARAM_SIZE
	.align		4
.L_1296:
        /*00f4*/ 	.byte	0x03, 0x19
        /*00f6*/ 	.short	0x00e8


	//----- nvinfo : EIATTR_PARAM_CBANK
	.align		4
        /*00f8*/ 	.byte	0x04, 0x0a
        /*00fa*/ 	.short	(.L_1298 - .L_1297)
	.align		4
.L_1297:
        /*00fc*/ 	.word	index@(.nv.constant0._ZN10layer_norm13ln_fwd_kernelINS_13Kernel_traitsI6__halfS2_S2_S2_fjLj1024ELj1ELj4ELj1ELj16ENS_18Kernel_traits_baseILj1024ES2_S2_S2_S2_fjLj128EEEEELb0ELb0ELb0ELb1EEEvNS_9FwdParamsE)
        /*0100*/ 	.short	0x0380
        /*0102*/ 	.short	0x00e8


	//----- nvinfo : EIATTR_SW_WAR
	.align		4
.L_1298:
        /*0104*/ 	.byte	0x04, 0x36
        /*0106*/ 	.short	(.L_1300 - .L_1299)
.L_1299:
        /*0108*/ 	.word	0x00000008
.L_1300:


//--------------------- .nv.info._ZN10layer_norm13ln_fwd_kernelINS_13Kernel_traitsI6__halfS2_S2_S2_fjLj1024ELj1ELj4ELj1ELj16ENS_18Kernel_traits_baseILj1024ES2_S2_S2_S2_fjLj128EEEEELb0ELb0ELb1ELb0EEEvNS_9FwdParamsE --------------------------
	.section	.nv.info._ZN10layer_norm13ln_fwd_kernelINS_13Kernel_traitsI6__halfS2_S2_S2_fjLj1024ELj1ELj4ELj1ELj16ENS_18Kernel_traits_baseILj1024ES2_S2_S2_S2_fjLj128EEEEELb0ELb0ELb1ELb0EEEvNS_9FwdParamsE,"",@"SHT_CUDA_INFO"
	.sectionflags	@""
	.align	4


	//----- nvinfo : EIATTR_CUDA_API_VERSION
	.align		4
        /*0000*/ 	.byte	0x04, 0x37
        /*0002*/ 	.short	(.L_1302 - .L_1301)
.L_1301:
        /*0004*/ 	.word	0x00000082


	//----- nvinfo : EIATTR_KPARAM_INFO
	.align		4
.L_1302:
        /*0008*/ 	.byte	0x04, 0x17
        /*000a*/ 	.short	(.L_1304 - .L_1303)
.L_1303:
        /*000c*/ 	.word	0x00000000
        /*0010*/ 	.short	0x0000
        /*0012*/ 	.short	0x0000
        /*0014*/ 	.byte	0x00, 0xf0, 0xa1, 0x03


	//----- nvinfo : EIATTR_SPARSE_MMA_MASK
	.align		4
.L_1304:
        /*0018*/ 	.byte	0x03, 0x50
        /*001a*/ 	.short	0x0000


	//----- nvinfo : EIATTR_MAXREG_COUNT
	.align		4
        /*001c*/ 	.byte	0x03, 0x1b
        /*001e*/ 	.short	0x00ff


	//----- nvinfo : EIATTR_MERCURY_ISA_VERSION
	.align		4
        /*0020*/ 	.byte	0x03, 0x5f
        /*0022*/ 	.short	0x0101


	//----- nvinfo : EIATTR_COOP_GROUP_MASK_REGIDS
	.align		4
        /*0024*/ 	.byte	0x04, 0x29
        /*0026*/ 	.short	(.L_1306 - .L_1305)


	//   ....[0]....
.L_1305:
        /*0028*/ 	.word	0xffffffff


	//   ....[1]....
        /*002c*/ 	.word	0xffffffff


	//   ....[2]....
        /*0030*/ 	.word	0xffffffff


	//   ....[3]....
        /*0034*/ 	.word	0xffffffff


	//   ....[4]....
        /*0038*/ 	.word	0xffffffff


	//   ....[5]....
        /*003c*/ 	.word	0xffffffff


	//   ....[6]....
        /*0040*/ 	.word	0xffffffff


	//   ....[7]....
        /*0044*/ 	.word	0xffffffff


	//   ....[8]....
        /*0048*/ 	.word	0xffffffff


	//   ....[9]....
        /*004c*/ 	.word	0xffffffff


	//   ....[10]....
        /*0050*/ 	.word	0x05000052


	//   ....[11]....
        /*0054*/ 	.word	0x05000052


	//   ....[12]....
        /*0058*/ 	.word	0x05000052


	//   ....[13]....
        /*005c*/ 	.word	0x05000052


	//   ....[14]....
        /*0060*/ 	.word	0x05000052


	//   ....[15]....
        /*0064*/ 	.word	0x05000052


	//   ....[16]....
        /*0068*/ 	.word	0x05000052


	//   ....[17]....
        /*006c*/ 	.word	0x05000052


	//   ....[18]....
        /*0070*/ 	.word	0x05000052


	//   ....[19]....
        /*0074*/ 	.word	0x05000052


	//----- nvinfo : EIATTR_COOP_GROUP_INSTR_OFFSETS
	.align		4
.L_1306:
        /*0078*/ 	.byte	0x04, 0x28
        /*007a*/ 	.short	(.L_1308 - .L_1307)


	//   ....[0]....
.L_1307:
        /*007c*/ 	.word	0x00002500


	//   ....[1]....
        /*0080*/ 	.word	0x00002520


	//   ....[2]....
        /*0084*/ 	.word	0x00002540


	//   ....[3]....
        /*0088*/ 	.word	0x00002560


	//   ....[4]....
        /*008c*/ 	.word	0x00002590


	//   ....[5]....
        /*0090*/ 	.word	0x000029d0


	//   ....[6]....
        /*0094*/ 	.word	0x000029f0


	//   ....[7]....
        /*0098*/ 	.word	0x00002a10


	//   ....[8]....
        /*009c*/ 	.word	0x00002a30


	//   ....[9]....
        /*00a0*/ 	.word	0x00002a50


	//   ....[10]....
        /*00a4*/ 	.word	0x00003930


	//   ....[11]....
        /*00a8*/ 	.word	0x000039d0


	//   ....[12]....
        /*00ac*/ 	.word	0x00003a40


	//   ....[13]....
        /*00b0*/ 	.word	0x00003ab0


	//   ....[14]....
        /*00b4*/ 	.word	0x00003b30


	//   ....[15]....
        /*00b8*/ 	.word	0x00003fc0


	//   ....[16]....
        /*00bc*/ 	.word	0x00004030


	//   ....[17]....
        /*00c0*/ 	.word	0x000040a0


	//   ....[18]....
        /*00c4*/ 	.word	0x00004110


	//   ....[19]....
        /*00c8*/ 	.word	0x00004180


	//----- nvinfo : EIATTR_VRC_CTA_INIT_COUNT
	.align		4
.L_1308:
        /*00cc*/ 	.byte	0x02, 0x4a
	.zero		1
	.zero		1


	//----- nvinfo : EIATTR_EXIT_INSTR_OFFSETS
	.align		4
        /*00d0*/ 	.byte	0x04, 0x1c
        /*00d2*/ 	.short	(.L_1310 - .L_1309)


	//   ....[0]....
.L_1309:
        /*00d4*/ 	.word	0x00000590


	//   ....[1]....
        /*00d8*/ 	.word	0x000038c0


	//----- nvinfo : EIATTR_MAX_THREADS
	.align		4
.L_1310:
        /*00dc*/ 	.byte	0x04, 0x05
        /*00de*/ 	.short	(.L_1312 - .L_1311)
.L_1311:
        /*00e0*/ 	.word	0x00000080
        /*00e4*/ 	.word	0x00000001
        /*00e8*/ 	.word	0x00000001


	//----- nvinfo : EIATTR_CRS_STACK_SIZE
	.align		4
.L_1312:
        /*00ec*/ 	.byte	0x04, 0x1e
        /*00ee*/ 	.short	(.L_1314 - .L_1313)
.L_1313:
        /*00f0*/ 	.word	0x00000000


	//----- nvinfo : EIATTR_CBANK_PARAM_SIZE
	.align		4
.L_1314:
        /*00f4*/ 	.byte	0x03, 0x19
        /*00f6*/ 	.short	0x00e8


	//----- nvinfo : EIATTR_PARAM_CBANK
	.align		4
        /*00f8*/ 	.byte	0x04, 0x0a
        /*00fa*/ 	.short	(.L_1316 - .L_1315)
	.align		4
.L_1315:
        /*00fc*/ 	.word	index@(.nv.constant0._ZN10layer_norm13ln_fwd_kernelINS_13Kernel_traitsI6__halfS2_S2_S2_fjLj1024ELj1ELj4ELj1ELj16ENS_18Kernel_traits_baseILj1024ES2_S2_S2_S2_fjLj128EEEEELb0ELb0ELb1ELb0EEEvNS_9FwdParamsE)
        /*0100*/ 	.short	0x0380
        /*0102*/ 	.short	0x00e8


	//----- nvinfo : EIATTR_SW_WAR
	.align		4
.L_1316:
        /*0104*/ 	.byte	0x04, 0x36
        /*0106*/ 	.short	(.L_1318 - .L_1317)
.L_1317:
        /*0108*/ 	.word	0x00000008
.L_1318:


//--------------------- .nv.info._ZN10layer_norm13ln_fwd_kernelINS_13Kernel_traitsI6__halfS2_S2_S2_fjLj1024ELj1ELj4ELj1ELj16ENS_18Kernel_traits_baseILj1024ES2_S2_S2_S2_fjLj128EEEEELb0ELb0ELb1ELb1EEEvNS_9FwdParamsE --------------------------
	.section	.nv.info._ZN10layer_norm13ln_fwd_kernelINS_13Kernel_traitsI6__halfS2_S2_S2_fjLj1024ELj1ELj4ELj1ELj16ENS_18Kernel_traits_baseILj1024ES2_S2_S2_S2_fjLj128EEEEELb0ELb0ELb1ELb1EEEvNS_9FwdParamsE,"",@"SHT_CUDA_INFO"
	.sectionflags	@""
	.align	4


	//----- nvinfo : EIATTR_CUDA_API_VERSION
	.align		4
        /*0000*/ 	.byte	0x04, 0x37
        /*0002*/ 	.short	(.L_1320 - .L_1319)
.L_1319:
        /*0004*/ 	.word	0x00000082


	//----- nvinfo : EIATTR_KPARAM_INFO
	.align		4
.L_1320:
        /*0008*/ 	.byte	0x04, 0x17
        /*000a*/ 	.short	(.L_1322 - .L_1321)
.L_1321:
        /*000c*/ 	.word	0x00000000
        /*0010*/ 	.short	0x0000
        /*0012*/ 	.short	0x0000
        /*0014*/ 	.byte	0x00, 0xf0, 0xa1, 0x03


	//----- nvinfo : EIATTR_SPARSE_MMA_MASK
	.align		4
.L_1322:
        /*0018*/ 	.byte	0x03, 0x50
        /*001a*/ 	.short	0x0000


	//----- nvinfo : EIATTR_MAXREG_COUNT
	.align		4
        /*001c*/ 	.byte	0x03, 0x1b
        /*001e*/ 	.short	0x00ff


	//----- nvinfo : EIATTR_MERCURY_ISA_VERSION
	.align		4
        /*0020*/ 	.byte	0x03, 0x5f
        /*0022*/ 	.short	0x0101


	//----- nvinfo : EIATTR_COOP_GROUP_MASK_REGIDS
	.align		4
        /*0024*/ 	.byte	0x04, 0x29
        /*0026*/ 	.short	(.L_1324 - .L_1323)


	//   ....[0]....
.L_1323:
        /*0028*/ 	.word	0xffffffff


	//   ....[1]....
        /*002c*/ 	.word	0xffffffff


	//   ....[2]....
        /*0030*/ 	.word	0xffffffff


	//   ....[3]....
        /*0034*/ 	.word	0xffffffff


	//   ....[4]....
        /*0038*/ 	.word	0xffffffff


	//   ....[5]....
        /*003c*/ 	.word	0xffffffff


	//   ....[6]....
        /*0040*/ 	.word	0xffffffff


	//   ....[7]....
        /*0044*/ 	.word	0xffffffff


	//   ....[8]....
        /*0048*/ 	.word	0xffffffff


	//   ....[9]....
        /*004c*/ 	.word	0xffffffff


	//   ....[10]....
        /*0050*/ 	.word	0x05000052


	//   ....[11]....
        /*0054*/ 	.word	0x05000052


	//   ....[12]....
        /*0058*/ 	.word	0x05000052


	//   ....[13]....
        /*005c*/ 	.word	0x05000052


	//   ....[14]....
        /*0060*/ 	.word	0x05000052


	//   ....[15]....
        /*0064*/ 	.word	0x05000052


	//   ....[16]....
        /*0068*/ 	.word	0x05000052


	//   ....[17]....
        /*006c*/ 	.word	0x05000052


	//   ....[18]....
        /*0070*/ 	.word	0x05000052


	//   ....[19]....
        /*0074*/ 	.word	0x05000052


	//----- nvinfo : EIATTR_COOP_GROUP_INSTR_OFFSETS
	.align		4
.L_1324:
        /*0078*/ 	.byte	0x04, 0x28
        /*007a*/ 	.short	(.L_1326 - .L_1325)


	//   ....[0]....
.L_1325:
        /*007c*/ 	.word	0x000020b0


	//   ....[1]....
        /*0080*/ 	.word	0x000020e0


	//   ....[2]....
        /*0084*/ 	.word	0x00002100


	//   ....[3]....
        /*0088*/ 	.word	0x00002120


	//   ....[4]....
        /*008c*/ 	.word	0x00002140


	//   ....[5]....
        /*0090*/ 	.word	0x00002570


	//   ....[6]....
        /*0094*/ 	.word	0x00002590


	//   ....[7]....
        /*0098*/ 	.word	0x000025b0


	//   ....[8]....
        /*009c*/ 	.word	0x000025d0


	//   ....[9]....
        /*00a0*/ 	.word	0x000025f0


	//   ....[10]....
        /*00a4*/ 	.word	0x000033d0


	//   ....[11]....
        /*00a8*/ 	.word	0x00003480


	//   ....[12]....
        /*00ac*/ 	.word	0x000034f0


	//   ....[13]....
        /*00b0*/ 	.word	0x00003560


	//   ....[14]....
        /*00b4*/ 	.word	0x000035d0


	//   ....[15]....
        /*00b8*/ 	.word	0x00003a50


	//   ....[16]....
        /*00bc*/ 	.word	0x00003ac0


	//   ....[17]....
        /*00c0*/ 	.word	0x00003b30


	//   ....[18]....
        /*00c4*/ 	.word	0x00003ba0


	//   ....[19]....
        /*00c8*/ 	.word	0x00003c10


	//----- nvinfo : EIATTR_VRC_CTA_INIT_COUNT
	.align		4
.L_1326:
        /*00cc*/ 	.byte	0x02, 0x4a
	.zero		1
	.zero		1


	//----- nvinfo : EIATTR_EXIT_INSTR_OFFSETS
	.align		4
        /*00d0*/ 	.byte	0x04, 0x1c
        /*00d2*/ 	.short	(.L_1328 - .L_1327)


	//   ....[0]....
.L_1327:
        /*00d4*/ 	.word	0x00000340


	//   ....[1]....
        /*00d8*/ 	.word	0x00003360


	//----- nvinfo : EIATTR_MAX_THREADS
	.align		4
.L_1328:
        /*00dc*/ 	.byte	0x04, 0x05
        /*00de*/ 	.short	(.L_1330 - .L_1329)
.L_1329:
        /*00e0*/ 	.word	0x00000080
        /*00e4*/ 	.word	0x00000001
        /*00e8*/ 	.word	0x00000001


	//----- nvinfo : EIATTR_CRS_STACK_SIZE
	.align		4
.L_1330:
        /*00ec*/ 	.byte	0x04, 0x1e
        /*00ee*/ 	.short	(.L_1332 - .L_1331)
.L_1331:
        /*00f0*/ 	.word	0x00000000


	//----- nvinfo : EIATTR_CBANK_PARAM_SIZE
	.align		4
.L_1332:
        /*00f4*/ 	.byte	0x03, 0x19
        /*00f6*/ 	.short	0x00e8


	//----- nvinfo : EIATTR_PARAM_CBANK
	.align		4
        /*00f8*/ 	.byte	0x04, 0x0a
        /*00fa*/ 	.short	(.L_1334 - .L_1333)
	.align		4
.L_1333:
        /*00fc*/ 	.word	index@(.nv.constant0._ZN10layer_norm13ln_fwd_kernelINS_13Kernel_traitsI6__halfS2_S2_S2_fjLj1024ELj1ELj4ELj1ELj16ENS_18Kernel_traits_baseILj1024ES2_S2_S2_S2_fjLj128EEEEELb0ELb0ELb1ELb1EEEvNS_9FwdParamsE)
        /*0100*/ 	.short	0x0380
        /*0102*/ 	.short	0x00e8


	//----- nvinfo : EIATTR_SW_WAR
	.align		4
.L_1334:
        /*0104*/ 	.byte	0x04, 0x36
        /*0106*/ 	.short	(.L_1336 - .L_1335)
.L_1335:
        /*0108*/ 	.word	0x00000008
.L_1336:


//--------------------- .nv.info._ZN10layer_norm13ln_fwd_kernelINS_13Kernel_traitsI6__halfS2_S2_S2_fjLj1024ELj1ELj4ELj1ELj16ENS_18Kernel_traits_baseILj1024ES2_S2_S2_S2_fjLj128EEEEELb0ELb1ELb0ELb0EEEvNS_9FwdParamsE --------------------------
	.section	.nv.info._ZN10layer_norm13ln_fwd_kernelINS_13Kernel_traitsI6__halfS2_S2_S2_fjLj1024ELj1ELj4ELj1ELj16ENS_18Kernel_traits_baseILj1024ES2_S2_S2_S2_fjLj128EEEEELb0ELb1ELb0ELb0EEEvNS_9FwdParamsE,"",@"SHT_CUDA_INFO"
	.sectionflags	@""
	.align	4


	//----- nvinfo : EIATTR_CUDA_API_VERSION
	.align		4
        /*0000*/ 	.byte	0x04, 0x37
        /*0002*/ 	.short	(.L_1338 - .L_1337)
.L_1337:
        /*0004*/ 	.word	0x00000082


	//----- nvinfo : EIATTR_KPARAM_INFO
	.align		4
.L_1338:
        /*0008*/ 	.byte	0x04, 0x17
        /*000a*/ 	.short	(.L_1340 - .L_1339)
.L_1339:
        /*000c*/ 	.word	0x00000000
        /*0010*/ 	.short	0x0000
        /*0012*/ 	.short	0x0000
        /*0014*/ 	.byte	0x00, 0xf0, 0xa1, 0x03


	//----- nvinfo : EIATTR_SPARSE_MMA_MASK
	.align		4
.L_1340:
        /*0018*/ 	.byte	0x03, 0x50
        /*001a*/ 	.short	0x0000


	//----- nvinfo : EIATTR_MAXREG_COUNT
	.align		4
        /*001c*/ 	.byte	0x03, 0x1b
        /*001e*/ 	.short	0x00ff


	//----- nvinfo : EIATTR_MERCURY_ISA_VERSION
	.align		4
        /*0020*/ 	.byte	0x03, 0x5f
        /*0022*/ 	.short	0x0101


	//----- nvinfo : EIATTR_COOP_GROUP_MASK_REGIDS
	.align		4
        /*0024*/ 	.byte	0x04, 0x29
        /*0026*/ 	.short	(.L_1342 - .L_1341)


	//   ....[0]....
.L_1341:
        /*0028*/ 	.word	0xffffffff


	//   ....[1]....
        /*002c*/ 	.word	0xffffffff


	//   ....[2]....
        /*0030*/ 	.word	0xffffffff


	//   ....[3]....
        /*0034*/ 	.word	0xffffffff


	//   ....[4]....
        /*0038*/ 	.word	0xffffffff


	//   ....[5]....
        /*003c*/ 	.word	0xffffffff


	//   ....[6]....
        /*0040*/ 	.word	0xffffffff


	//   ....[7]....
        /*0044*/ 	.word	0xffffffff


	//   ....[8]....
        /*0048*/ 	.word	0xffffffff


	//   ....[9]....
        /*004c*/ 	.word	0xffffffff


	//   ....[10]....
        /*0050*/ 	.word	0x05000062


	//   ....[11]....
        /*0054*/ 	.word	0x05000062


	//   ....[12]....
        /*0058*/ 	.word	0x05000062


	//   ....[13]....
        /*005c*/ 	.word	0x05000062


	//   ....[14]....
        /*0060*/ 	.word	0x05000062


	//   ....[15]....
        /*0064*/ 	.word	0x05000062


	//   ....[16]....
        /*0068*/ 	.word	0x05000062


	//   ....[17]....
        /*006c*/ 	.word	0x05000062


	//   ....[18]....
        /*0070*/ 	.word	0x05000062


	//   ....[19]....
        /*0074*/ 	.word	0x05000062


	//----- nvinfo : EIATTR_COOP_GROUP_INSTR_OFFSETS
	.align		4
.L_1342:
        /*0078*/ 	.byte	0x04, 0x28
        /*007a*/ 	.short	(.L_1344 - .L_1343)


	//   ....[0]....
.L_1343:
        /*007c*/ 	.word	0x00002330


	//   ....[1]....
        /*0080*/ 	.word	0x00002360


	//   ....[2]....
        /*0084*/ 	.word	0x00002380


	//   ....[3]....
        /*0088*/ 	.word	0x000023a0


	//   ....[4]....
        /*008c*/ 	.word	0x000023c0


	//   ....[5]....
        /*0090*/ 	.word	0x00002800


	//   ....[6]....
        /*0094*/ 	.word	0x00002820


	//   ....[7]....
        /*0098*/ 	.word	0x00002840


	//   ....[8]....
        /*009c*/ 	.word	0x00002860


	//   ....[9]....
        /*00a0*/ 	.word	0x00002880


	//   ....[10]....
        /*00a4*/ 	.word	0x00003700


	//   ....[11]....
        /*00a8*/ 	.word	0x000037b0


	//   ....[12]....
        /*00ac*/ 	.word	0x00003820


	//   ....[13]....
        /*00b0*/ 	.word	0x00003890


	//   ....[14]....
        /*00b4*/ 	.word	0x00003900


	//   ....[15]....
        /*00b8*/ 	.word	0x00003d90


	//   ....[16]....
        /*00bc*/ 	.word	0x00003e00


	//   ....[17]....
        /*00c0*/ 	.word	0x00003e70


	//   ....[18]....
        /*00c4*/ 	.word	0x00003ee0


	//   ....[19]....
        /*00c8*/ 	.word	0x00003f50


	//----- nvinfo : EIATTR_VRC_CTA_INIT_COUNT
	.align		4
.L_1344:
        /*00cc*/ 	.byte	0x02, 0x4a
	.zero		1
	.zero		1


	//----- nvinfo : EIATTR_EXIT_INSTR_OFFSETS
	.align		4
        /*00d0*/ 	.byte	0x04, 0x1c
        /*00d2*/ 	.short	(.L_1346 - .L_1345)


	//   ....[0]....
.L_1345:
        /*00d4*/ 	.word	0x000006e0


	//   ....[1]....
        /*00d8*/ 	.word	0x00003690


	//----- nvinfo : EIATTR_MAX_THREADS
	.align		4
.L_1346:
        /*00dc*/ 	.byte	0x04, 0x05
        /*00de*/ 	.short	(.L_1348 - .L_1347)
.L_1347:
        /*00e0*/ 	.word	0x00000080
        /*00e4*/ 	.word	0x00000001
        /*00e8*/ 	.word	0x00000001


	//----- nvinfo : EIATTR_CRS_STACK_SIZE
	.align		4
.L_1348:
        /*00ec*/ 	.byte	0x04, 0x1e
        /*00ee*/ 	.short	(.L_1350 - .L_1349)
.L_1349:
        /*00f0*/ 	.word	0x00000000


	//----- nvinfo : EIATTR_CBANK_PARAM_SIZE
	.align		4
.L_1350:
        /*00f4*/ 	.byte	0x03, 0x19
        /*00f6*/ 	.short	0x00e8


	//----- nvinfo : EIATTR_PARAM_CBANK
	.align		4
        /*00f8*/ 	.byte	0x04, 0x0a
        /*00fa*/ 	.short	(.L_1352 - .L_1351)
	.align		4
.L_1351:
        /*00fc*/ 	.word	index@(.nv.constant0._ZN10layer_norm13ln_fwd_kernelINS_13Kernel_traitsI6__halfS2_S2_S2_fjLj1024ELj1ELj4ELj1ELj16ENS_18Kernel_traits_baseILj1024ES2_S2_S2_S2_fjLj128EEEEELb0ELb1ELb0ELb0EEEvNS_9FwdParamsE)
        /*0100*/ 	.short	0x0380
        /*0102*/ 	.short	0x00e8


	//----- nvinfo : EIATTR_SW_WAR
	.align		4
.L_1352:
        /*0104*/ 	.byte	0x04, 0x36
        /*0106*/ 	.short	(.L_1354 - .L_1353)
.L_1353:
        /*0108*/ 	.word	0x00000008
.L_1354:


//--------------------- .nv.info._ZN10layer_norm13ln_fwd_kernelINS_13Kernel_traitsI6__halfS2_S2_S2_fjLj1024ELj1ELj4ELj1ELj16ENS_18Kernel_traits_baseILj1024ES2_S2_S2_S2_fjLj128EEEEELb0ELb1ELb0ELb1EEEvNS_9FwdParamsE --------------------------
	.section	.nv.info._ZN10layer_norm13ln_fwd_kernelINS_13Kernel_traitsI6__halfS2_S2_S2_fjLj1024ELj1ELj4ELj1ELj16ENS_18Kernel_traits_baseILj1024ES2_S2_S2_S2_fjLj128EEEEELb0ELb1ELb0ELb1EEEvNS_9FwdParamsE,"",@"SHT_CUDA_INFO"
	.sectionflags	@""
	.align	4


	//----- nvinfo : EIATTR_CUDA_API_VERSION
	.align		4
        /*0000*/ 	.byte	0x04, 0x37
        /*0002*/ 	.short	(.L_1356 - .L_1355)
.L_1355:
        /*0004*/ 	.word	0x00000082


	//----- nvinfo : EIATTR_KPARAM_INFO
	.align		4
.L_1356:
        /*0008*/ 	.byte	0x04, 0x17
        /*000a*/ 	.short	(.L_1358 - .L_1357)
.L_1357:
        /*000c*/ 	.word	0x00000000
        /*0010*/ 	.short	0x0000
        /*0012*/ 	.short	0x0000
        /*0014*/ 	.byte	0x00, 0xf0, 0xa1, 0x03


	//----- nvinfo : EIATTR_SPARSE_MMA_MASK
	.align		4
.L_1358:
        /*0018*/ 	.byte	0x03, 0x50
        /*001a*/ 	.short	0x0000


	//----- nvinfo : EIATTR_MAXREG_COUNT
	.align		4
        /*001c*/ 	.byte	0x03, 0x1b
        /*001e*/ 	.short	0x00ff


	//----- nvinfo : EIATTR_MERCURY_ISA_VERSION
	.align		4
        /*0020*/ 	.byte	0x03, 0x5f
        /*0022*/ 	.short	0x0101


	//----- nvinfo : EIATTR_COOP_GROUP_MASK_REGIDS
	.align		4
        /*0024*/ 	.byte	0x04, 0x29
        /*0026*/ 	.short	(.L_1360 - .L_1359)


	//   ....[0]....
.L_1359:
        /*0028*/ 	.word	0xffffffff


	//   ....[1]....
        /*002c*/ 	.word	0xffffffff


	//   ....[2]....
        /*0030*/ 	.word	0xffffffff


	//   ....[3]....
        /*0034*/ 	.word	0xffffffff


	//   ....[4]....
        /*0038*/ 	.word	0xffffffff


	//   ....[5]....
        /*003c*/ 	.word	0xffffffff


	//   ....[6]....
        /*0040*/ 	.word	0xffffffff


	//   ....[7]....
        /*0044*/ 	.word	0xffffffff


	//   ....[8]....
        /*0048*/ 	.word	0xffffffff


	//   ....[9]....
        /*004c*/ 	.word	0xffffffff


	//   ....[10]....
        /*0050*/ 	.word	0xffffffff


	//   ....[11]....
        /*0054*/ 	.word	0xffffffff


	//   ....[12]....
        /*0058*/ 	.word	0xffffffff


	//   ....[13]....
        /*005c*/ 	.word	0xffffffff


	//   ....[14]....
        /*0060*/ 	.word	0xffffffff


	//   ....[15]....
        /*0064*/ 	.word	0xffffffff


	//   ....[16]....
        /*0068*/ 	.word	0xffffffff


	//   ....[17]....
        /*006c*/ 	.word	0xffffffff


	//   ....[18]....
        /*0070*/ 	.word	0xffffffff


	//   ....[19]....
        /*0074*/ 	.word	0xffffffff


	//   ....[20]....
        /*0078*/ 	.word	0x0500002d


	//   ....[21]....
        /*007c*/ 	.word	0x0500002d


	//   ....[22]....
        /*0080*/ 	.word	0x0500002d


	//   ....[23]....
        /*0084*/ 	.word	0x0500002d


	//   ....[24]....
        /*0088*/ 	.word	0x0500002d


	//   ....[25]....
        /*008c*/ 	.word	0x0500002d


	//   ....[26]....
        /*0090*/ 	.word	0x0500002d


	//   ....[27]....
        /*0094*/ 	.word	0x0500002d


	//   ....[28]....
        /*0098*/ 	.word	0x0500002d


	//   ....[29]....
        /*009c*/ 	.word	0x0500002d


	//   ....[30]....
        /*00a0*/ 	.word	0x0500002d


	//   ....[31]....
        /*00a4*/ 	.word	0x0500002d


	//   ....[32]....
        /*00a8*/ 	.word	0x0500002d


	//   ....[33]....
        /*00ac*/ 	.word	0x0500002d


	//   ....[34]....
        /*00b0*/ 	.word	0x0500002d


	//   ....[35]....
        /*00b4*/ 	.word	0x0500002d


	//   ....[36]....
        /*00b8*/ 	.word	0x0500002d


	//   ....[37]....
        /*00bc*/ 	.word	0x0500002d


	//   ....[38]....
        /*00c0*/ 	.word	0x0500002d


	//   ....[39]....
        /*00c4*/ 	.word	0x0500002d


	//----- nvinfo : EIATTR_COOP_GROUP_INSTR_OFFSETS
	.align		4
.L_1360:
        /*00c8*/ 	.byte	0x04, 0x28
        /*00ca*/ 	.short	(.L_1362 - .L_1361)


	//   ....[0]....
.L_1361:
        /*00cc*/ 	.word	0x00001c30


	//   ....[1]....
        /*00d0*/ 	.word	0x00001c60


	//   ....[2]....
        /*00d4*/ 	.word	0x00001c80


	//   ....[3]....
        /*00d8*/ 	.word	0x00001ca0


	//   ....[4]....
        /*00dc*/ 	.word	0x00001cc0


	//   ....[5]....
        /*00e0*/ 	.word	0x000020f0


	//   ....[6]....
        /*00e4*/ 	.word	0x00002110


	//   ....[7]....
        /*00e8*/ 	.word	0x00002130


	//   ....[8]....
        /*00ec*/ 	.word	0x00002150


	//   ....[9]....
        /*00f0*/ 	.word	0x00002170


	//   ....[10]....
        /*00f4*/ 	.word	0x000047f0


	//   ....[11]....
        /*00f8*/ 	.word	0x00004820


	//   ....[12]....
        /*00fc*/ 	.word	0x00004840


	//   ....[13]....
        /*0100*/ 	.word	0x00004860


	//   ....[14]....
        /*0104*/ 	.word	0x00004880


	//   ....[15]....
        /*0108*/ 	.word	0x00004cb0


	//   ....[16]....
        /*010c*/ 	.word	0x00004cd0


	//   ....[17]....
        /*0110*/ 	.word	0x00004cf0


	//   ....[18]....
        /*0114*/ 	.word	0x00004d10


	//   ....[19]....
        /*0118*/ 	.word	0x00004d30


	//   ....[20]....
        /*011c*/ 	.word	0x00005a50


	//   ....[21]....
        /*0120*/ 	.word	0x00005ae0


	//   ....[22]....
        /*0124*/ 	.word	0x00005b40


	//   ....[23]....
        /*0128*/ 	.word	0x00005ba0


	//   ....[24]....
        /*012c*/ 	.word	0x00005c00


	//   ....[25]....
        /*0130*/ 	.word	0x00006070


	//   ....[26]....
        /*0134*/ 	.word	0x000060d0


	//   ....[27]....
        /*0138*/ 	.word	0x00006130


	//   ....[28]....
        /*013c*/ 	.word	0x00006190


	//   ....[29]....
        /*0140*/ 	.word	0x000061f0


	//   ....[30]....
        /*0144*/ 	.word	0x00006270


	//   ....[31]....
        /*0148*/ 	.word	0x00006300


	//   ....[32]....
        /*014c*/ 	.word	0x00006360


	//   ....[33]....
        /*0150*/ 	.word	0x000063c0


	//   ....[34]....
        /*0154*/ 	.word	0x00006420


	//   ....[35]....
        /*0158*/ 	.word	0x00006890


	//   ....[36]....
        /*015c*/ 	.word	0x000068f0


	//   ....[37]....
        /*0160*/ 	.word	0x00006950


	//   ....[38]....
        /*0164*/ 	.word	0x000069b0


	//   ....[39]....
        /*0168*/ 	.word	0x00006a10


	//----- nvinfo : EIATTR_VRC_CTA_INIT_COUNT
	.align		4
.L_1362:
        /*016c*/ 	.byte	0x02, 0x4a
	.zero		1
	.zero		1


	//----- nvinfo : EIATTR_EXIT_INSTR_OFFSETS
	.align		4
        /*0170*/ 	.byte	0x04, 0x1c
        /*0172*/ 	.short	(.L_1364 - .L_1363)


	//   ....[0]....
.L_1363:
        /*0174*/ 	.word	0x000004b0


	//   ....[1]....
        /*0178*/ 	.word	0x00002e30


	//   ....[2]....
        /*017c*/ 	.word	0x000059f0


	//----- nvinfo : EIATTR_MAX_THREADS
	.align		4
.L_1364:
        /*0180*/ 	.byte	0x04, 0x05
        /*0182*/ 	.short	(.L_1366 - .L_1365)
.L_1365:
        /*0184*/ 	.word	0x00000080
        /*0188*/ 	.word	0x00000001
        /*018c*/ 	.word	0x00000001


	//----- nvinfo : EIATTR_CRS_STACK_SIZE
	.align		4
.L_1366:
        /*0190*/ 	.byte	0x04, 0x1e
        /*0192*/ 	.short	(.L_1368 - .L_1367)
.L_1367:
        /*0194*/ 	.word	0x00000000


	//----- nvinfo : EIATTR_CBANK_PARAM_SIZE
	.align		4
.L_1368:
        /*0198*/ 	.byte	0x03, 0x19
        /*019a*/ 	.short	0x00e8


	//----- nvinfo : EIATTR_PARAM_CBANK
	.align		4
        /*019c*/ 	.byte	0x04, 0x0a
        /*019e*/ 	.short	(.L_1370 - .L_1369)
	.align		4
.L_1369:
        /*01a0*/ 	.word	index@(.nv.constant0._ZN10layer_norm13ln_fwd_kernelINS_13Kernel_traitsI6__halfS2_S2_S2_fjLj1024ELj1ELj4ELj1ELj16ENS_18Kernel_traits_baseILj1024ES2_S2_S2_S2_fjLj128EEEEELb0ELb1ELb0ELb1EEEvNS_9FwdParamsE)
        /*01a4*/ 	.short	0x0380
        /*01a6*/ 	.short	0x00e8


	//----- nvinfo : EIATTR_SW_WAR
	.align		4
.L_1370:
        /*01a8*/ 	.byte	0x04, 0x36
        /*01aa*/ 	.short	(.L_1372 - .L_1371)
.L_1371:
        /*01ac*/ 	.word	0x00000008
.L_1372:


//--------------------- .nv.info._ZN10layer_norm13ln_fwd_kernelINS_13Kernel_traitsI6__halfS2_S2_S2_fjLj1024ELj1ELj4ELj1ELj16ENS_18Kernel_traits_baseILj1024ES2_S2_S2_S2_fjLj128EEEEELb0ELb1ELb1ELb0EEEvNS_9FwdParamsE --------------------------
	.section	.nv.info._ZN10layer_norm13ln_fwd_kernelINS_13Kernel_traitsI6__halfS2_S2_S2_fjLj1024ELj1ELj4ELj1ELj16ENS_18Kernel_traits_baseILj1024ES2_S2_S2_S2_fjLj128EEEEELb0ELb1ELb1ELb0EEEvNS_9FwdParamsE,"",@"SHT_CUDA_INFO"
	.sectionflags	@""
	.align	4


	//----- nvinfo : EIATTR_CUDA_API_VERSION
	.align		4
        /*0000*/ 	.byte	0x04, 0x37
        /*0002*/ 	.short	(.L_1374 - .L_1373)
.L_1373:
        /*0004*/ 	.word	0x00000082


	//----- nvinfo : EIATTR_KPARAM_INFO
	.align		4
.L_1374:
        /*0008*/ 	.byte	0x04, 0x17
        /*000a*/ 	.short	(.L_1376 - .L_1375)
.L_1375:
        /*000c*/ 	.word	0x00000000
        /*0010*/ 	.short	0x0000
        /*0012*/ 	.short	0x0000
        /*0014*/ 	.byte	0x00, 0xf0, 0xa1, 0x03


	//----- nvinfo : EIATTR_SPARSE_MMA_MASK
	.align		4
.L_1376:
        /*0018*/ 	.byte	0x03, 0x50
        /*001a*/ 	.short	0x0000


	//----- nvinfo : EIATTR_MAXREG_COUNT
	.align		4
        /*001c*/ 	.byte	0x03, 0x1b
        /*001e*/ 	.short	0x00ff


	//----- nvinfo : EIATTR_MERCURY_ISA_VERSION
	.align		4
        /*0020*/ 	.byte	0x03, 0x5f
        /*0022*/ 	.short	0x0101


	//----- nvinfo : EIATTR_COOP_GROUP_MASK_REGIDS
	.align		4
        /*0024*/ 	.byte	0x04, 0x29
        /*0026*/ 	.short	(.L_1378 - .L_1377)


	//   ....[0]....
.L_1377:
        /*0028*/ 	.word	0xffffffff


	//   ....[1]....
        /*002c*/ 	.word	0xffffffff


	//   ....[2]....
        /*0030*/ 	.word	0xffffffff


	//   ....[3]....
        /*0034*/ 	.word	0xffffffff


	//   ....[4]....
        /*0038*/ 	.word	0xffffffff


	//   ....[5]....
        /*003c*/ 	.word	0xffffffff


	//   ....[6]....
        /*0040*/ 	.word	0xffffffff


	//   ....[7]....
        /*0044*/ 	.word	0xffffffff


	//   ....[8]....
        /*0048*/ 	.word	0xffffffff


	//   ....[9]....
        /*004c*/ 	.word	0xffffffff


	//   ....[10]....
        /*0050*/ 	.word	0x05000067


	//   ....[11]....
        /*0054*/ 	.word	0x05000067


	//   ....[12]....
        /*0058*/ 	.word	0x05000067


	//   ....[13]....
        /*005c*/ 	.word	0x05000067


	//   ....[14]....
        /*0060*/ 	.word	0x05000067


	//   ....[15]....
        /*0064*/ 	.word	0x05000067


	//   ....[16]....
        /*0068*/ 	.word	0x05000067


	//   ....[17]....
        /*006c*/ 	.word	0x05000067


	//   ....[18]....
        /*0070*/ 	.word	0x05000067


	//   ....[19]....
        /*0074*/ 	.word	0x05000067


	//----- nvinfo : EIATTR_COOP_GROUP_INSTR_OFFSETS
	.align		4
.L_1378:
        /*0078*/ 	.byte	0x04, 0x28
        /*007a*/ 	.short	(.L_1380 - .L_1379)


	//   ....[0]....
.L_1379:
        /*007c*/ 	.word	0x00002e00


	//   ....[1]....
        /*0080*/ 	.word	0x00002e30


	//   ....[2]....
        /*0084*/ 	.word	0x00002e50


	//   ....[3]....
        /*0088*/ 	.word	0x00002e70


	//   ....[4]....
        /*008c*/ 	.word	0x00002e90


	//   ....[5]....
        /*0090*/ 	.word	0x000032d0


	//   ....[6]....
        /*0094*/ 	.word	0x000032f0


	//   ....[7]....
        /*0098*/ 	.word	0x00003310


	//   ....[8]....
        /*009c*/ 	.word	0x00003330


	//   ....[9]....
        /*00a0*/ 	.word	0x00003350


	//   ....[10]....
        /*00a4*/ 	.word	0x00004230


	//   ....[11]....
        /*00a8*/ 	.word	0x000042e0


	//   ....[12]....
        /*00ac*/ 	.word	0x00004350


	//   ....[13]....
        /*00b0*/ 	.word	0x000043c0


	//   ....[14]....
        /*00b4*/ 	.word	0x00004430


	//   ....[15]....
        /*00b8*/ 	.word	0x000048c0


	//   ....[16]....
        /*00bc*/ 	.word	0x00004930


	//   ....[17]....
        /*00c0*/ 	.word	0x000049a0


	//   ....[18]....
        /*00c4*/ 	.word	0x00004a10


	//   ....[19]....
        /*00c8*/ 	.word	0x00004a80


	//----- nvinfo : EIATTR_VRC_CTA_INIT_COUNT
	.align		4
.L_1380:
        /*00cc*/ 	.byte	0x02, 0x4a
	.zero		1
	.zero		1


	//----- nvinfo : EIATTR_EXIT_INSTR_OFFSETS
	.align		4
        /*00d0*/ 	.byte	0x04, 0x1c
        /*00d2*/ 	.short	(.L_1382 - .L_1381)


	//   ....[0]....
.L_1381:
        /*00d4*/ 	.word	0x000006e0


	//   ....[1]....
        /*00d8*/ 	.word	0x000041c0


	//----- nvinfo : EIATTR_MAX_THREADS
	.align		4
.L_1382:
        /*00dc*/ 	.byte	0x04, 0x05
        /*00de*/ 	.short	(.L_1384 - .L_1383)
.L_1383:
        /*00e0*/ 	.word	0x00000080
        /*00e4*/ 	.word	0x00000001
        /*00e8*/ 	.word	0x00000001


	//----- nvinfo : EIATTR_CRS_STACK_SIZE
	.align		4
.L_1384:
        /*00ec*/ 	.byte	0x04, 0x1e
        /*00ee*/ 	.short	(.L_1386 - .L_1385)
.L_1385:
        /*00f0*/ 	.word	0x00000000


	//----- nvinfo : EIATTR_CBANK_PARAM_SIZE
	.align		4
.L_1386:
        /*00f4*/ 	.byte	0x03, 0x19
        /*00f6*/ 	.short	0x00e8


	//----- nvinfo : EIATTR_PARAM_CBANK
	.align		4
        /*00f8*/ 	.byte	0x04, 0x0a
        /*00fa*/ 	.short	(.L_1388 - .L_1387)
	.align		4
.L_1387:
        /*00fc*/ 	.word	index@(.nv.constant0._ZN10layer_norm13ln_fwd_kernelINS_13Kernel_traitsI6__halfS2_S2_S2_fjLj1024ELj1ELj4ELj1ELj16ENS_18Kernel_traits_baseILj1024ES2_S2_S2_S2_fjLj128EEEEELb0ELb1ELb1ELb0EEEvNS_9FwdParamsE)
        /*0100*/ 	.short	0x0380
        /*0102*/ 	.short	0x00e8


	//----- nvinfo : EIATTR_SW_WAR
	.align		4
.L_1388:
        /*0104*/ 	.byte	0x04, 0x36
        /*0106*/ 	.short	(.L_1390 - .L_1389)
.L_1389:
        /*0108*/ 	.word	0x00000008
.L_1390:


//--------------------- .nv.info._ZN10layer_norm13ln_fwd_kernelINS_13Kernel_traitsI6__halfS2_S2_S2_fjLj1024ELj1ELj4ELj1ELj16ENS_18Kernel_traits_baseILj1024ES2_S2_S2_S2_fjLj128EEEEELb0ELb1ELb1ELb1EEEvNS_9FwdParamsE --------------------------
	.section	.nv.info._ZN10layer_norm13ln_fwd_kernelINS_13Kernel_traitsI6__halfS2_S2_S2_fjLj1024ELj1ELj4ELj1ELj16ENS_18Kernel_traits_baseILj1024ES2_S2_S2_S2_fjLj128EEEEELb0ELb1ELb1ELb1EEEvNS_9FwdParamsE,"",@"SHT_CUDA_INFO"
	.sectionflags	@""
	.align	4


	//----- nvinfo : EIATTR_CUDA_API_VERSION
	.align		4
        /*0000*/ 	.byte	0x04, 0x37
        /*0002*/ 	.short	(.L_1392 - .L_1391)
.L_1391:
        /*0004*/ 	.word	0x00000082


	//----- nvinfo : EIATTR_KPARAM_INFO
	.align		4
.L_1392:
        /*0008*/ 	.byte	0x04, 0x17
        /*000a*/ 	.short	(.L_1394 - .L_1393)
.L_1393:
        /*000c*/ 	.word	0x00000000
        /*0010*/ 	.short	0x0000
        /*0012*/ 	.short	0x0000
        /*0014*/ 	.byte	0x00, 0xf0, 0xa1, 0x03


	//----- nvinfo : EIATTR_SPARSE_MMA_MASK
	.align		4
.L_1394:
        /*0018*/ 	.byte	0x03, 0x50
        /*001a*/ 	.short	0x0000


	//----- nvinfo : EIATTR_MAXREG_COUNT
	.align		4
        /*001c*/ 	.byte	0x03, 0x1b
        /*001e*/ 	.short	0x00ff


	//----- nvinfo : EIATTR_MERCURY_ISA_VERSION
	.align		4
        /*0020*/ 	.byte	0x03, 0x5f
        /*0022*/ 	.short	0x0101


	//----- nvinfo : EIATTR_COOP_GROUP_MASK_REGIDS
	.align		4
        /*0024*/ 	.byte	0x04, 0x29
        /*0026*/ 	.short	(.L_1396 - .L_1395)


	//   ....[0]....
.L_1395:
        /*0028*/ 	.word	0xffffffff


	//   ....[1]....
        /*002c*/ 	.word	0xffffffff


	//   ....[2]....
        /*0030*/ 	.word	0xffffffff


	//   ....[3]....
        /*0034*/ 	.word	0xffffffff


	//   ....[4]....
        /*0038*/ 	.word	0xffffffff


	//   ....[5]....
        /*003c*/ 	.word	0xffffffff


	//   ....[6]....
        /*0040*/ 	.word	0xffffffff


	//   ....[7]....
        /*0044*/ 	.word	0xffffffff


	//   ....[8]....
        /*0048*/ 	.word	0xffffffff


	//   ....[9]....
        /*004c*/ 	.word	0xffffffff


	//   ....[10]....
        /*0050*/ 	.word	0x05000065


	//   ....[11]....
        /*0054*/ 	.word	0x05000065


	//   ....[12]....
        /*0058*/ 	.word	0x05000065


	//   ....[13]....
        /*005c*/ 	.word	0x05000065


	//   ....[14]....
        /*0060*/ 	.word	0x05000065


	//   ....[15]....
        /*0064*/ 	.word	0x05000065


	//   ....[16]....
        /*0068*/ 	.word	0x05000065


	//   ....[17]....
        /*006c*/ 	.word	0x05000065


	//   ....[18]....
        /*0070*/ 	.word	0x05000065


	//   ....[19]....
        /*0074*/ 	.word	0x05000065


	//----- nvinfo : EIATTR_COOP_GROUP_INSTR_OFFSETS
	.align		4
.L_1396:
        /*0078*/ 	.byte	0x04, 0x28
        /*007a*/ 	.short	(.L_1398 - .L_1397)


	//   ....[0]....
.L_1397:
        /*007c*/ 	.word	0x00002b00


	//   ....[1]....
        /*0080*/ 	.word	0x00002b30


	//   ....[2]....
        /*0084*/ 	.word	0x00002b50


	//   ....[3]....
        /*0088*/ 	.word	0x00002b70


	//   ....[4]....
        /*008c*/ 	.word	0x00002b90


	//   ....[5]....
        /*0090*/ 	.word	0x00002fc0


	//   ....[6]....
        /*0094*/ 	.word	0x00002fe0


	//   ....[7]....
        /*0098*/ 	.word	0x00003000


	//   ....[8]....
        /*009c*/ 	.word	0x00003020


	//   ....[9]....
        /*00a0*/ 	.word	0x00003040


	//   ....[10]....
        /*00a4*/ 	.word	0x00003e20


	//   ....[11]....
        /*00a8*/ 	.word	0x00003ed0


	//   ....[12]....
        /*00ac*/ 	.word	0x00003f40


	//   ....[13]....
        /*00b0*/ 	.word	0x00003fb0


	//   ....[14]....
        /*00b4*/ 	.word	0x00004020


	//   ....[15]....
        /*00b8*/ 	.word	0x000044a0


	//   ....[16]....
        /*00bc*/ 	.word	0x00004510


	//   ....[17]....
        /*00c0*/ 	.word	0x00004580


	//   ....[18]....
        /*00c4*/ 	.word	0x000045f0


	//   ....[19]....
        /*00c8*/ 	.word	0x00004660


	//----- nvinfo : EIATTR_VRC_CTA_INIT_COUNT
	.align		4
.L_1398:
        /*00cc*/ 	.byte	0x02, 0x4a
	.zero		1
	.zero		1


	//----- nvinfo : EIATTR_EXIT_INSTR_OFFSETS
	.align		4
        /*00d0*/ 	.byte	0x04, 0x1c
        /*00d2*/ 	.short	(.L_1400 - .L_1399)


	//   ....[0]....
.L_1399:
        /*00d4*/ 	.word	0x000005a0


	//   ....[1]....
        /*00d8*/ 	.word	0x00003db0


	//----- nvinfo : EIATTR_MAX_THREADS
	.align		4
.L_1400:
        /*00dc*/ 	.byte	0x04, 0x05
        /*00de*/ 	.short	(.L_1402 - .L_1401)
.L_1401:
        /*00e0*/ 	.word	0x00000080
        /*00e4*/ 	.word	0x00000001
        /*00e8*/ 	.word	0x00000001


	//----- nvinfo : EIATTR_CRS_STACK_SIZE
	.align		4
.L_1402:
        /*00ec*/ 	.byte	0x04, 0x1e
        /*00ee*/ 	.short	(.L_1404 - .L_1403)
.L_1403:
        /*00f0*/ 	.word	0x00000000


	//----- nvinfo : EIATTR_CBANK_PARAM_SIZE
	.align		4
.L_1404:
        /*00f4*/ 	.byte	0x03, 0x19
        /*00f6*/ 	.short	0x00e8


	//----- nvinfo : EIATTR_PARAM_CBANK
	.align		4
        /*00f8*/ 	.byte	0x04, 0x0a
        /*00fa*/ 	.short	(.L_1406 - .L_1405)
	.align		4
.L_1405:
        /*00fc*/ 	.word	index@(.nv.constant0._ZN10layer_norm13ln_fwd_kernelINS_13Kernel_traitsI6__halfS2_S2_S2_fjLj1024ELj1ELj4ELj1ELj16ENS_18Kernel_traits_baseILj1024ES2_S2_S2_S2_fjLj128EEEEELb0ELb1ELb1ELb1EEEvNS_9FwdParamsE)
        /*0100*/ 	.short	0x0380
        /*0102*/ 	.short	0x00e8


	//----- nvinfo : EIATTR_SW_WAR
	.align		4
.L_1406:
        /*0104*/ 	.byte	0x04, 0x36
        /*0106*/ 	.short	(.L_1408 - .L_1407)
.L_1407:
        /*0108*/ 	.word	0x00000008
.L_1408:


//--------------------- .nv.info._ZN10layer_norm13ln_fwd_kernelINS_13Kernel_traitsI6__halfS2_S2_S2_fjLj1024ELj1ELj4ELj1ELj16ENS_18Kernel_traits_baseILj1024ES2_S2_S2_S2_fjLj128EEEEELb1ELb0ELb0ELb0EEEvNS_9FwdParamsE --------------------------
	.section	.nv.info._ZN10layer_norm13ln_fwd_kernelINS_13Kernel_traitsI6__halfS2_S2_S2_fjLj1024ELj1ELj4ELj1ELj16ENS_18Kernel_traits_baseILj1024ES2_S2_S2_S2_fjLj128EEEEELb1ELb0ELb0ELb0EEEvNS_9FwdParamsE,"",@"SHT_CUDA_INFO"
	.sectionflags	@""
	.align	4


	//----- nvinfo : EIATTR_CUDA_API_VERSION
	.align		4
        /*0000*/ 	.byte	0x04, 0x37
        /*0002*/ 	.short	(.L_1410 - .L_1409)
.L_1409:
        /*0004*/ 	.word	0x00000082


	//----- nvinfo : EIATTR_KPARAM_INFO
	.align		4
.L_1410:
        /*0008*/ 	.byte	0x04, 0x17
        /*000a*/ 	.short	(.L_1412 - .L_1411)
.L_1411:
        /*000c*/ 	.word	0x00000000
        /*0010*/ 	.short	0x0000
        /*0012*/ 	.short	0x0000
        /*0014*/ 	.byte	0x00, 0xf0, 0xa1, 0x03


	//----- nvinfo : EIATTR_SPARSE_MMA_MASK
	.align		4
.L_1412:
        /*0018*/ 	.byte	0x03, 0x50
        /*001a*/ 	.short	0x0000


	//----- nvinfo : EIATTR_MAXREG_COUNT
	.align		4
        /*001c*/ 	.byte	0x03, 0x1b
        /*001e*/ 	.short	0x00ff


	//----- nvinfo : EIATTR_MERCURY_ISA_VERSION
	.align		4
        /*0020*/ 	.byte	0x03, 0x5f
        /*0022*/ 	.short	0x0101


	//----- nvinfo : EIATTR_COOP_GROUP_MASK_REGIDS
	.align		4
        /*0024*/ 	.byte	0x04, 0x29
        /*0026*/ 	.short	(.L_1414 - .L_1413)


	//   ....[0]....
.L_1413:
        /*0028*/ 	.word	0xffffffff


	//   ....[1]....
        /*002c*/ 	.word	0xffffffff


	//   ....[2]....
        /*0030*/ 	.word	0xffffffff


	//   ....[3]....
        /*0034*/ 	.word	0xffffffff


	//   ....[4]....
        /*0038*/ 	.word	0xffffffff


	//   ....[5]....
        /*003c*/ 	.word	0xffffffff


	//   ....[6]....
        /*0040*/ 	.word	0xffffffff


	//   ....[7]....
        /*0044*/ 	.word	0xffffffff


	//   ....[8]....
        /*0048*/ 	.word	0xffffffff


	//   ....[9]....
        /*004c*/ 	.word	0xffffffff


	//   ....[10]....
        /*0050*/ 	.word	0x05000056


	//   ....[11]....
        /*0054*/ 	.word	0x05000056


	//   ....[12]....
        /*0058*/ 	.word	0x05000056


	//   ....[13]....
        /*005c*/ 	.word	0x05000056


	//   ....[14]....
        /*0060*/ 	.word	0x05000056


	//   ....[15]....
        /*0064*/ 	.word	0x05000056


	//   ....[16]....
        /*0068*/ 	.word	0x05000056


	//   ....[17]....
        /*006c*/ 	.word	0x05000056


	//   ....[18]....
        /*0070*/ 	.word	0x05000056


	//   ....[19]....
        /*0074*/ 	.word	0x05000056


	//----- nvinfo : EIATTR_COOP_GROUP_INSTR_OFFSETS
	.align		4
.L_1414:
        /*0078*/ 	.byte	0x04, 0x28
        /*007a*/ 	.short	(.L_1416 - .L_1415)


	//   ....[0]....
.L_1415:
        /*007c*/ 	.word	0x00015ec0


	//   ....[1]....
        /*0080*/ 	.word	0x00015ee0


	//   ....[2]....
        /*0084*/ 	.word	0x00015f10


	//   ....[3]....
        /*0088*/ 	.word	0x00015f30


	//   ....[4]....
        /*008c*/ 	.word	0x00015f50


	//   ....[5]....
        /*0090*/ 	.word	0x00016390


	//   ....[6]....
        /*0094*/ 	.word	0x000163b0


	//   ....[7]....
        /*0098*/ 	.word	0x000163d0


	//   ....[8]....
        /*009c*/ 	.word	0x000163f0


	//   ....[9]....
        /*00a0*/ 	.word	0x00016410


	//   ....[10]....
        /*00a4*/ 	.word	0x000172a0


	//   ....[11]....
        /*00a8*/ 	.word	0x00017340


	//   ....[12]....
        /*00ac*/ 	.word	0x000173c0


	//   ....[13]....
        /*00b0*/ 	.word	0x00017430


	//   ....[14]....
        /*00b4*/ 	.word	0x000174a0


	//   ....[15]....
        /*00b8*/ 	.word	0x00017920


	//   ....[16]....
        /*00bc*/ 	.word	0x00017990


	//   ....[17]....
        /*00c0*/ 	.word	0x00017a00


	//   ....[18]....
        /*00c4*/ 	.word	0x00017a70


	//   ....[19]....
        /*00c8*/ 	.word	0x00017ae0


	//----- nvinfo : EIATTR_VRC_CTA_INIT_COUNT
	.align		4
.L_1416:
        /*00cc*/ 	.byte	0x02, 0x4a
	.zero		1
	.zero		1


	//----- nvinfo : EIATTR_EXIT_INSTR_OFFSETS
	.align		4
        /*00d0*/ 	.byte	0x04, 0x1c
        /*00d2*/ 	.short	(.L_1418 - .L_1417)


	//   ....[0]....
.L_1417:
        /*00d4*/ 	.word	0x000007a0


	//   ....[1]....
        /*00d8*/ 	.word	0x00017230


	//----- nvinfo : EIATTR_INDIRECT_BRANCH_TARGETS
	.align		4
.L_1418:
        /*00dc*/ 	.byte	0x04, 0x34
        /*00de*/ 	.short	(.L_1420 - .L_1419)


	//   ....[0]....
.L_1419:
        /*00e0*/ 	.word	.L_x_37084@srel
        /*00e4*/ 	.short	0x0
        /*00e6*/ 	.short	0x0
        /*00e8*/ 	.word	0x3
        /*00ec*/ 	.word	.L_x_37085@srel
        /*00f0*/ 	.word	.L_x_37086@srel
        /*00f4*/ 	.word	.L_x_37087@srel


	//----- nvinfo : EIATTR_MAX_THREADS
	.align		4
.L_1420:
        /*00f8*/ 	.byte	0x04, 0x05
        /*00fa*/ 	.short	(.L_1422 - .L_1421)
.L_1421:
        /*00fc*/ 	.word	0x00000080
        /*0100*/ 	.word	0x00000001
        /*0104*/ 	.word	0x00000001


	//----- nvinfo : EIATTR_CRS_STACK_SIZE
	.align		4
.L_1422:
        /*0108*/ 	.byte	0x04, 0x1e
        /*010a*/ 	.short	(.L_1424 - .L_1423)
.L_1423:
        /*010c*/ 	.word	0x00000000


	//----- nvinfo : EIATTR_CBANK_PARAM_SIZE
	.align		4
.L_1424:
        /*0110*/ 	.byte	0x03, 0x19
        /*0112*/ 	.short	0x00e8


	//----- nvinfo : EIATTR_PARAM_CBANK
	.align		4
        /*0114*/ 	.byte	0x04, 0x0a
        /*0116*/ 	.short	(.L_1426 - .L_1425)
	.align		4
.L_1425:
        /*0118*/ 	.word	index@(.nv.constant0._ZN10layer_norm13ln_fwd_kernelINS_13Kernel_traitsI6__halfS2_S2_S2_fjLj1024ELj1ELj4ELj1ELj16ENS_18Kernel_traits_baseILj1024ES2_S2_S2_S2_fjLj128EEEEELb1ELb0ELb0ELb0EEEvNS_9FwdParamsE)
        /*011c*/ 	.short	0x0380
        /*011e*/ 	.short	0x00e8


	//----- nvinfo : EIATTR_SW_WAR
	.align		4
.L_1426:
        /*0120*/ 	.byte	0x04, 0x36
        /*0122*/ 	.short	(.L_1428 - .L_1427)
.L_1427:
        /*0124*/ 	.word	0x00000008
.L_1428:


//--------------------- .nv.info._ZN10layer_norm13ln_fwd_kernelINS_13Kernel_traitsI6__halfS2_S2_S2_fjLj1024ELj1ELj4ELj1ELj16ENS_18Kernel_traits_baseILj1024ES2_S2_S2_S2_fjLj128EEEEELb1ELb0ELb0ELb1EEEvNS_9FwdParamsE --------------------------
	.section	.nv.info._ZN10layer_norm13ln_fwd_kernelINS_13Kernel_traitsI6__halfS2_S2_S2_fjLj1024ELj1ELj4ELj1ELj16ENS_18Kernel_traits_baseILj1024ES2_S2_S2_S2_fjLj128EEEEELb1ELb0ELb0ELb1EEEvNS_9FwdParamsE,"",@"SHT_CUDA_INFO"
	.sectionflags	@""
	.align	4


	//----- nvinfo : EIATTR_CUDA_API_VERSION
	.align		4
        /*0000*/ 	.byte	0x04, 0x37
        /*0002*/ 	.short	(.L_1430 - .L_1429)
.L_1429:
        /*0004*/ 	.word	0x00000082


	//----- nvinfo : EIATTR_KPARAM_INFO
	.align		4
.L_1430:
        /*0008*/ 	.byte	0x04, 0x17
        /*000a*/ 	.short	(.L_1432 - .L_1431)
.L_1431:
        /*000c*/ 	.word	0x00000000
        /*0010*/ 	.short	0x0000
        /*0012*/ 	.short	0x0000
        /*0014*/ 	.byte	0x00, 0xf0, 0xa1, 0x03


	//----- nvinfo : EIATTR_SPARSE_MMA_MASK
	.align		4
.L_1432:
        /*0018*/ 	.byte	0x03, 0x50
        /*001a*/ 	.short	0x0000


	//----- nvinfo : EIATTR_MAXREG_COUNT
	.align		4
        /*001c*/ 	.byte	0x03, 0x1b
        /*001e*/ 	.short	0x00ff


	//----- nvinfo : EIATTR_MERCURY_ISA_VERSION
	.align		4
        /*0020*/ 	.byte	0x03, 0x5f
        /*0022*/ 	.short	0x0101


	//----- nvinfo : EIATTR_COOP_GROUP_MASK_REGIDS
	.align		4
        /*0024*/ 	.byte	0x04, 0x29
        /*0026*/ 	.short	(.L_1434 - .L_1433)


	//   ....[0]....
.L_1433:
        /*0028*/ 	.word	0xffffffff


	//   ....[1]....
        /*002c*/ 	.word	0xffffffff


	//   ....[2]....
        /*0030*/ 	.word	0xffffffff


	//   ....[3]....
        /*0034*/ 	.word	0xffffffff


	//   ....[4]....
        /*0038*/ 	.word	0xffffffff


	//   ....[5]....
        /*003c*/ 	.word	0xffffffff


	//   ....[6]....
        /*0040*/ 	.word	0xffffffff


	//   ....[7]....
        /*0044*/ 	.word	0xffffffff


	//   ....[8]....
        /*0048*/ 	.word	0xffffffff


	//   ....[9]....
        /*004c*/ 	.word	0xffffffff


	//   ....[10]....
        /*0050*/ 	.word	0x05000037


	//   ....[11]....
        /*0054*/ 	.word	0x05000037


	//   ....[12]....
        /*0058*/ 	.word	0x05000037


	//   ....[13]....
        /*005c*/ 	.word	0x05000037


	//   ....[14]....
        /*0060*/ 	.word	0x05000037


	//   ....[15]....
        /*0064*/ 	.word	0x05000037


	//   ....[16]....
        /*0068*/ 	.word	0x05000037


	//   ....[17]....
        /*006c*/ 	.word	0x05000037


	//   ....[18]....
        /*0070*/ 	.word	0x05000037


	//   ....[19]....
        /*0074*/ 	.word	0x05000037


	//----- nvinfo : EIATTR_COOP_GROUP_INSTR_OFFSETS
	.align		4
.L_1434:
        /*0078*/ 	.byte	0x04, 0x28
        /*007a*/ 	.short	(.L_1436 - .L_1435)


	//   ....[0]....
.L_1435:
        /*007c*/ 	.word	0x00015960


	//   ....[1]....
        /*0080*/ 	.word	0x00015980


	//   ....[2]....
        /*0084*/ 	.word	0x000159b0


	//   ....[3]....
        /*0088*/ 	.word	0x000159d0


	//   ....[4]....
        /*008c*/ 	.word	0x000159f0


	//   ....[5]....
        /*0090*/ 	.word	0x00015e20


	//   ....[6]....
        /*0094*/ 	.word	0x00015e40


	//   ....[7]....
        /*0098*/ 	.word	0x00015e60


	//   ....[8]....
        /*009c*/ 	.word	0x00015e80


	//   ....[9]....
        /*00a0*/ 	.word	0x00015ea0


	//   ....[10]....
        /*00a4*/ 	.word	0x00016bf0


	//   ....[11]....
        /*00a8*/ 	.word	0x00016c90


	//   ....[12]....
        /*00ac*/ 	.word	0x00016d10


	//   ....[13]....
        /*00b0*/ 	.word	0x00016d80


	//   ....[14]....
        /*00b4*/ 	.word	0x00016df0


	//   ....[15]....
        /*00b8*/ 	.word	0x00017270


	//   ....[16]....
        /*00bc*/ 	.word	0x000172e0


	//   ....[17]....
        /*00c0*/ 	.word	0x00017350


	//   ....[18]....
        /*00c4*/ 	.word	0x000173c0


	//   ....[19]....
        /*00c8*/ 	.word	0x00017430


	//----- nvinfo : EIATTR_VRC_CTA_INIT_COUNT
	.align		4
.L_1436:
        /*00cc*/ 	.byte	0x02, 0x4a
	.zero		1
	.zero		1


	//----- nvinfo : EIATTR_EXIT_INSTR_OFFSETS
	.align		4
        /*00d0*/ 	.byte	0x04, 0x1c
        /*00d2*/ 	.short	(.L_1438 - .L_1437)


	//   ....[0]....
.L_1437:
        /*00d4*/ 	.word	0x00000290


	//   ....[1]....
        /*00d8*/ 	.word	0x00016b80


	//----- nvinfo : EIATTR_INDIRECT_BRANCH_TARGETS
	.align		4
.L_1438:
        /*00dc*/ 	.byte	0x04, 0x34
        /*00de*/ 	.short	(.L_1440 - .L_1439)


	//   ....[0]....
.L_1439:
        /*00e0*/ 	.word	.L_x_37088@srel
        /*00e4*/ 	.short	0x0
        /*00e6*/ 	.short	0x0
        /*00e8*/ 	.word	0x3
        /*00ec*/ 	.word	.L_x_37089@srel
        /*00f0*/ 	.word	.L_x_37090@srel
        /*00f4*/ 	.word	.L_x_37091@srel


	//----- nvinfo : EIATTR_MAX_THREADS
	.align		4
.L_1440:
        /*00f8*/ 	.byte	0x04, 0x05
        /*00fa*/ 	.short	(.L_1442 - .L_1441)
.L_1441:
        /*00fc*/ 	.word	0x00000080
        /*0100*/ 	.word	0x00000001
        /*0104*/ 	.word	0x00000001


	//----- nvinfo : EIATTR_CRS_STACK_SIZE
	.align		4
.L_1442:
        /*0108*/ 	.byte	0x04, 0x1e
        /*010a*/ 	.short	(.L_1444 - .L_1443)
.L_1443:
        /*010c*/ 	.word	0x00000000


	//----- nvinfo : EIATTR_CBANK_PARAM_SIZE
	.align		4
.L_1444:
        /*0110*/ 	.byte	0x03, 0x19
        /*0112*/ 	.short	0x00e8


	//----- nvinfo : EIATTR_PARAM_CBANK
	.align		4
        /*0114*/ 	.byte	0x04, 0x0a
        /*0116*/ 	.short	(.L_1446 - .L_1445)
	.align		4
.L_1445:
        /*0118*/ 	.word	index@(.nv.constant0._ZN10layer_norm13ln_fwd_kernelINS_13Kernel_traitsI6__halfS2_S2_S2_fjLj1024ELj1ELj4ELj1ELj16ENS_18Kernel_traits_baseILj1024ES2_S2_S2_S2_fjLj128EEEEELb1ELb0ELb0ELb1EEEvNS_9FwdParamsE)
        /*011c*/ 	.short	0x0380
        /*011e*/ 	.short	0x00e8


	//----- nvinfo : EIATTR_SW_WAR
	.align		4
.L_1446:
        /*0120*/ 	.byte	0x04, 0x36
        /*0122*/ 	.short	(.L_1448 - .L_1447)
.L_1447:
        /*0124*/ 	.word	0x00000008
.L_1448:


//--------------------- .nv.info._ZN10layer_norm13ln_fwd_kernelINS_13Kernel_traitsI6__halfS2_S2_S2_fjLj1024ELj1ELj4ELj1ELj16ENS_18Kernel_traits_baseILj1024ES2_S2_S2_S2_fjLj128EEEEELb1ELb0ELb1ELb0EEEvNS_9FwdParamsE --------------------------
	.section	.nv.info._ZN10layer_norm13ln_fwd_kernelINS_13Kernel_traitsI6__halfS2_S2_S2_fjLj1024ELj1ELj4ELj1ELj16ENS_18Kernel_traits_baseILj1024ES2_S2_S2_S2_fjLj128EEEEELb1ELb0ELb1ELb0EEEvNS_9FwdParamsE,"",@"SHT_CUDA_INFO"
	.sectionflags	@""
	.align	4


	//----- nvinfo : EIATTR_CUDA_API_VERSION
	.align		4
        /*0000*/ 	.byte	0x04, 0x37
        /*0002*/ 	.short	(.L_1450 - .L_1449)
.L_1449:
        /*0004*/ 	.word	0x00000082


	//----- nvinfo : EIATTR_KPARAM_INFO
	.align		4
.L_1450:
        /*0008*/ 	.byte	0x04, 0x17
        /*000a*/ 	.short	(.L_1452 - .L_1451)
.L_1451:
        /*000c*/ 	.word	0x00000000
        /*0010*/ 	.short	0x0000
        /*0012*/ 	.short	0x0000
        /*0014*/ 	.byte	0x00, 0xf0, 0xa1, 0x03


	//----- nvinfo : EIATTR_SPARSE_MMA_MASK
	.align		4
.L_1452:
        /*0018*/ 	.byte	0x03, 0x50
        /*001a*/ 	.short	0x0000


	//----- nvinfo : EIATTR_MAXREG_COUNT
	.align		4
        /*001c*/ 	.byte	0x03, 0x1b
        /*001e*/ 	.short	0x00ff


	//----- nvinfo : EIATTR_MERCURY_ISA_VERSION
	.align		4
        /*0020*/ 	.byte	0x03, 0x5f
        /*0022*/ 	.short	0x0101


	//----- nvinfo : EIATTR_COOP_GROUP_MASK_REGIDS
	.align		4
        /*0024*/ 	.byte	0x04, 0x29
        /*0026*/ 	.short	(.L_1454 - .L_1453)


	//   ....[0]....
.L_1453:
        /*0028*/ 	.word	0xffffffff


	//   ....[1]....
        /*002c*/ 	.word	0xffffffff


	//   ....[2]....
        /*0030*/ 	.word	0xffffffff


	//   ....[3]....
        /*0034*/ 	.word	0xffffffff


	//   ....[4]....
        /*0038*/ 	.word	0xffffffff


	//   ....[5]....
        /*003c*/ 	.word	0xffffffff


	//   ....[6]....
        /*0040*/ 	.word	0xffffffff


	//   ....[7]....
        /*0044*/ 	.word	0xffffffff


	//   ....[8]....
        /*0048*/ 	.word	0xffffffff


	//   ....[9]....
        /*004c*/ 	.word	0xffffffff


	//   ....[10]....
        /*0050*/ 	.word	0x05000062


	//   ....[11]....
        /*0054*/ 	.word	0x05000062


	//   ....[12]....
        /*0058*/ 	.word	0x05000062


	//   ....[13]....
        /*005c*/ 	.word	0x05000062


	//   ....[14]....
        /*0060*/ 	.word	0x05000062


	//   ....[15]....
        /*0064*/ 	.word	0x05000062


	//   ....[16]....
        /*0068*/ 	.word	0x05000062


	//   ....[17]....
        /*006c*/ 	.word	0x05000062


	//   ....[18]....
        /*0070*/ 	.word	0x05000062


	//   ....[19]....
        /*0074*/ 	.word	0x05000062


	//----- nvinfo : EIATTR_COOP_GROUP_INSTR_OFFSETS
	.align		4
.L_1454:
        /*0078*/ 	.byte	0x04, 0x28
        /*007a*/ 	.short	(.L_1456 - .L_1455)


	//   ....[0]....
.L_1455:
        /*007c*/ 	.word	0x00017cd0


	//   ....[1]....
        /*0080*/ 	.word	0x00017d00


	//   ....[2]....
        /*0084*/ 	.word	0x00017d20


	//   ....[3]....
        /*0088*/ 	.word	0x00017d40


	//   ....[4]....
        /*008c*/ 	.word	0x00017d60


	//   ....[5]....
        /*0090*/ 	.word	0x000181a0


	//   ....[6]....
        /*0094*/ 	.word	0x000181c0


	//   ....[7]....
        /*0098*/ 	.word	0x000181e0


	//   ....[8]....
        /*009c*/ 	.word	0x00018200


	//   ....[9]....
        /*00a0*/ 	.word	0x00018220


	//   ....[10]....
        /*00a4*/ 	.word	0x00019110


	//   ....[11]....
        /*00a8*/ 	.word	0x000191c0


	//   ....[12]....
        /*00ac*/ 	.word	0x00019230


	//   ....[13]....
        /*00b0*/ 	.word	0x000192a0


	//   ....[14]....
        /*00b4*/ 	.word	0x00019310


	//   ....[15]....
        /*00b8*/ 	.word	0x000197a0


	//   ....[16]....
        /*00bc*/ 	.word	0x00019810


	//   ....[17]....
        /*00c0*/ 	.word	0x00019880


	//   ....[18]....
        /*00c4*/ 	.word	0x000198f0


	//   ....[19]....
        /*00c8*/ 	.word	0x00019960


	//----- nvinfo : EIATTR_VRC_CTA_INIT_COUNT
	.align		4
.L_1456:
        /*00cc*/ 	.byte	0x02, 0x4a
	.zero		1
	.zero		1


	//----- nvinfo : EIATTR_EXIT_INSTR_OFFSETS
	.align		4
        /*00d0*/ 	.byte	0x04, 0x1c
        /*00d2*/ 	.short	(.L_1458 - .L_1457)


	//   ....[0]....
.L_1457:
        /*00d4*/ 	.word	0x000007c0


	//   ....[1]....
        /*00d8*/ 	.word	0x000190a0


	//----- nvinfo : EIATTR_MAX_THREADS
	.align		4
.L_1458:
        /*00dc*/ 	.byte	0x04, 0x05
        /*00de*/ 	.short	(.L_1460 - .L_1459)
.L_1459:
        /*00e0*/ 	.word	0x00000080
        /*00e4*/ 	.word	0x00000001
        /*00e8*/ 	.word	0x00000001


	//----- nvinfo : EIATTR_CRS_STACK_SIZE
	.align		4
.L_1460:
        /*00ec*/ 	.byte	0x04, 0x1e
        /*00ee*/ 	.short	(.L_1462 - .L_1461)
.L_1461:
        /*00f0*/ 	.word	0x00000000


	//----- nvinfo : EIATTR_CBANK_PARAM_SIZE
	.align		4
.L_1462:
        /*00f4*/ 	.byte	0x03, 0x19
        /*00f6*/ 	.short	0x00e8


	//----- nvinfo : EIATTR_PARAM_CBANK
	.align		4
        /*00f8*/ 	.byte	0x04, 0x0a
        /*00fa*/ 	.short	(.L_1464 - .L_1463)
	.align		4
.L_1463:
        /*00fc*/ 	.word	index@(.nv.constant0._ZN10layer_norm13ln_fwd_kernelINS_13Kernel_traitsI6__halfS2_S2_S2_fjLj1024ELj1ELj4ELj1ELj16ENS_18Kernel_traits_baseILj1024ES2_S2_S2_S2_fjLj128EEEEELb1ELb0ELb1ELb0EEEvNS_9FwdParamsE)
        /*0100*/ 	.short	0x0380
        /*0102*/ 	.short	0x00e8


	//----- nvinfo : EIATTR_SW_WAR
	.align		4
.L_1464:
        /*0104*/ 	.byte	0x04, 0x36
        /*0106*/ 	.short	(.L_1466 - .L_1465)
.L_1465:
        /*0108*/ 	.word	0x00000008
.L_1466:


//--------------------- .nv.info._ZN10layer_norm13ln_fwd_kernelINS_13Kernel_traitsI6__halfS2_S2_S2_fjLj1024ELj1ELj4ELj1ELj16ENS_18Kernel_traits_baseILj1024ES2_S2_S2_S2_fjLj128EEEEELb1ELb0ELb1ELb1EEEvNS_9FwdParamsE --------------------------
	.section	.nv.info._ZN10layer_norm13ln_fwd_kernelINS_13Kernel_traitsI6__halfS2_S2_S2_fjLj1024ELj1ELj4ELj1ELj16ENS_18Kernel_traits_baseILj1024ES2_S2_S2_S2_fjLj128EEEEELb1ELb0ELb1ELb1EEEvNS_9FwdParamsE,"",@"SHT_CUDA_INFO"
	.sectionflags	@""
	.align	4


	//----- nvinfo : EIATTR_CUDA_API_VERSION
	.align		4
        /*0000*/ 	.byte	0x04, 0x37
        /*0002*/ 	.short	(.L_1468 - .L_1467)
.L_1467:
        /*0004*/ 	.word	0x00000082


	//----- nvinfo : EIATTR_KPARAM_INFO
	.align		4
.L_1468:
        /*0008*/ 	.byte	0x04, 0x17
        /*000a*/ 	.short	(.L_1470 - .L_1469)
.L_1469:
        /*000c*/ 	.word	0x00000000
        /*0010*/ 	.short	0x0000
        /*0012*/ 	.short	0x0000
        /*0014*/ 	.byte	0x00, 0xf0, 0xa1, 0x03


	//----- nvinfo : EIATTR_SPARSE_MMA_MASK
	.align		4
.L_1470:
        /*0018*/ 	.byte	0x03, 0x50
        /*001a*/ 	.short	0x0000


	//----- nvinfo : EIATTR_MAXREG_COUNT
	.align		4
        /*001c*/ 	.byte	0x03, 0x1b
        /*001e*/ 	.short	0x00ff


	//----- nvinfo : EIATTR_MERCURY_ISA_VERSION
	.align		4
        /*0020*/ 	.byte	0x03, 0x5f
        /*0022*/ 	.short	0x0101


	//----- nvinfo : EIATTR_COOP_GROUP_MASK_REGIDS
	.align		4
        /*0024*/ 	.byte	0x04, 0x29
        /*0026*/ 	.short	(.L_1472 - .L_1471)


	//   ....[0]....
.L_1471:
        /*0028*/ 	.word	0xffffffff


	//   ....[1]....
        /*002c*/ 	.word	0xffffffff


	//   ....[2]....
        /*0030*/ 	.word	0xffffffff


	//   ....[3]....
        /*0034*/ 	.word	0xffffffff


	//   ....[4]....
        /*0038*/ 	.word	0xffffffff


	//   ....[5]....
        /*003c*/ 	.word	0xffffffff


	//   ....[6]....
        /*0040*/ 	.word	0xffffffff


	//   ....[7]....
        /*0044*/ 	.word	0xffffffff


	//   ....[8]....
        /*0048*/ 	.word	0xffffffff


	//   ....[9]....
        /*004c*/ 	.word	0xffffffff


	//   ....[10]....
        /*0050*/ 	.word	0x0500005c


	//   ....[11]....
        /*0054*/ 	.word	0x0500005c


	//   ....[12]....
        /*0058*/ 	.word	0x0500005c


	//   ....[13]....
        /*005c*/ 	.word	0x0500005c


	//   ....[14]....
        /*0060*/ 	.word	0x0500005c


	//   ....[15]....
        /*0064*/ 	.word	0x0500005c


	//   ....[16]....
        /*0068*/ 	.word	0x0500005c


	//   ....[17]....
        /*006c*/ 	.word	0x0500005c


	//   ....[18]....
        /*0070*/ 	.word	0x0500005c


	//   ....[19]....
        /*0074*/ 	.word	0x0500005c


	//----- nvinfo : EIATTR_COOP_GROUP_INSTR_OFFSETS
	.align		4
.L_1472:
        /*0078*/ 	.byte	0x04, 0x28
        /*007a*/ 	.short	(.L_1474 - .L_1473)


	//   ....[0]....
.L_1473:
        /*007c*/ 	.word	0x00017d70


	//   ....[1]....
        /*0080*/ 	.word	0x00017da0


	//   ....[2]....
        /*0084*/ 	.word	0x00017dc0


	//   ....[3]....
        /*0088*/ 	.word	0x00017de0


	//   ....[4]....
        /*008c*/ 	.word	0x00017e00


	//   ....[5]....
        /*0090*/ 	.word	0x00018230


	//   ....[6]....
        /*0094*/ 	.word	0x00018250


	//   ....[7]....
        /*0098*/ 	.word	0x00018270


	//   ....[8]....
        /*009c*/ 	.word	0x00018290


	//   ....[9]....
        /*00a0*/ 	.word	0x000182b0


	//   ....[10]....
        /*00a4*/ 	.word	0x00019090


	//   ....[11]....
        /*00a8*/ 	.word	0x00019140


	//   ....[12]....
        /*00ac*/ 	.word	0x000191b0


	//   ....[13]....
        /*00b0*/ 	.word	0x00019220


	//   ....[14]....
        /*00b4*/ 	.word	0x00019290


	//   ....[15]....
        /*00b8*/ 	.word	0x00019710


	//   ....[16]....
        /*00bc*/ 	.word	0x00019780


	//   ....[17]....
        /*00c0*/ 	.word	0x000197f0


	//   ....[18]....
        /*00c4*/ 	.word	0x00019860


	//   ....[19]....
        /*00c8*/ 	.word	0x000198d0


	//----- nvinfo : EIATTR_VRC_CTA_INIT_COUNT
	.align		4
.L_1474:
        /*00cc*/ 	.byte	0x02, 0x4a
	.zero		1
	.zero		1


	//----- nvinfo : EIATTR_EXIT_INSTR_OFFSETS
	.align		4
        /*00d0*/ 	.byte	0x04, 0x1c
        /*00d2*/ 	.short	(.L_1476 - .L_1475)


	//   ....[0]....
.L_1475:
        /*00d4*/ 	.word	0x000002a0


	//   ....[1]....
        /*00d8*/ 	.word	0x00019030


	//----- nvinfo : EIATTR_MAX_THREADS
	.align		4
.L_1476:
        /*00dc*/ 	.byte	0x04, 0x05
        /*00de*/ 	.short	(.L_1478 - .L_1477)
.L_1477:
        /*00e0*/ 	.word	0x00000080
        /*00e4*/ 	.word	0x00000001
        /*00e8*/ 	.word	0x00000001


	//----- nvinfo : EIATTR_CRS_STACK_SIZE
	.align		4
.L_1478:
        /*00ec*/ 	.byte	0x04, 0x1e
        /*00ee*/ 	.short	(.L_1480 - .L_1479)
.L_1479:
        /*00f0*/ 	.word	0x00000000


	//----- nvinfo : EIATTR_CBANK_PARAM_SIZE
	.align		4
.L_1480:
        /*00f4*/ 	.byte	0x03, 0x19
        /*00f6*/ 	.short	0x00e8


	//----- nvinfo : EIATTR_PARAM_CBANK
	.align		4
        /*00f8*/ 	.byte	0x04, 0x0a
        /*00fa*/ 	.short	(.L_1482 - .L_1481)
	.align		4
.L_1481:
        /*00fc*/ 	.word	index@(.nv.constant0._ZN10layer_norm13ln_fwd_kernelINS_13Kernel_traitsI6__halfS2_S2_S2_fjLj1024ELj1ELj4ELj1ELj16ENS_18Kernel_traits_baseILj1024ES2_S2_S2_S2_fjLj128EEEEELb1ELb0ELb1ELb1EEEvNS_9FwdParamsE)
        /*0100*/ 	.short	0x0380
        /*0102*/ 	.short	0x00e8


	//----- nvinfo : EIATTR_SW_WAR
	.align		4
.L_1482:
        /*0104*/ 	.byte	0x04, 0x36
        /*0106*/ 	.short	(.L_1484 - .L_1483)
.L_1483:
        /*0108*/ 	.word	0x00000008
.L_1484:


//--------------------- .nv.info._ZN10layer_norm13ln_fwd_kernelINS_13Kernel_traitsI6__halfS2_S2_S2_fjLj1024ELj1ELj4ELj1ELj16ENS_18Kernel_traits_baseILj1024ES2_S2_S2_S2_fjLj128EEEEELb1ELb1ELb0ELb0EEEvNS_9FwdParamsE --------------------------
	.section	.nv.info._ZN10layer_norm13ln_fwd_kernelINS_13Kernel_traitsI6__halfS2_S2_S2_fjLj1024ELj1ELj4ELj1ELj16ENS_18Kernel_traits_baseILj1024ES2_S2_S2_S2_fjLj128EEEEELb1ELb1ELb0ELb0EEEvNS_9FwdParamsE,"",@"SHT_CUDA_INFO"
	.sectionflags	@""
	.align	4


	//----- nvinfo : EIATTR_CUDA_API_VERSION
	.align		4
        /*0000*/ 	.byte	0x04, 0x37
        /*0002*/ 	.short	(.L_1486 - .L_1485)
.L_1485:
        /*0004*/ 	.word	0x00000082


	//----- nvinfo : EIATTR_KPARAM_INFO
	.align		4
.L_1486:
        /*0008*/ 	.byte	0x04, 0x17
        /*000a*/ 	.short	(.L_1488 - .L_1487)
.L_1487:
        /*000c*/ 	.word	0x00000000
        /*0010*/ 	.short	0x0000
        /*0012*/ 	.short	0x0000
        /*0014*/ 	.byte	0x00, 0xf0, 0xa1, 0x03


	//----- nvinfo : EIATTR_SPARSE_MMA_MASK
	.align		4
.L_1488:
        /*0018*/ 	.byte	0x03, 0x50
        /*001a*/ 	.short	0x0000


	//----- nvinfo : EIATTR_MAXREG_COUNT
	.align		4
        /*001c*/ 	.byte	0x03, 0x1b
        /*001e*/ 	.short	0x00ff


	//----- nvinfo : EIATTR_MERCURY_ISA_VERSION
	.align		4
        /*0020*/ 	.byte	0x03, 0x5f
        /*0022*/ 	.short	0x0101


	//----- nvinfo : EIATTR_COOP_GROUP_MASK_REGIDS
	.align		4
        /*0024*/ 	.byte	0x04, 0x29
        /*0026*/ 	.short	(.L_1490 - .L_1489)


	//   ....[0]....
.L_1489:
        /*0028*/ 	.word	0xffffffff


	//   ....[1]....
        /*002c*/ 	.word	0xffffffff


	//   ....[2]....
        /*0030*/ 	.word	0xffffffff


	//   ....[3]....
        /*0034*/ 	.word	0xffffffff


	//   ....[4]....
        /*0038*/ 	.word	0xffffffff


	//   ....[5]....
        /*003c*/ 	.word	0xffffffff


	//   ....[6]....
        /*0040*/ 	.word	0xffffffff


	//   ....[7]....
        /*0044*/ 	.word	0xffffffff


	//   ....[8]....
        /*0048*/ 	.word	0xffffffff


	//   ....[9]....
        /*004c*/ 	.word	0xffffffff


	//   ....[10]....
        /*0050*/ 	.word	0x0500006b


	//   ....[11]....
        /*0054*/ 	.word	0x0500006b


	//   ....[12]....
        /*0058*/ 	.word	0x0500006b


	//   ....[13]....
        /*005c*/ 	.word	0x0500006b


	//   ....[14]....
        /*0060*/ 	.word	0x0500006b


	//   ....[15]....
        /*0064*/ 	.word	0x0500006b


	//   ....[16]....
        /*0068*/ 	.word	0x0500006b


	//   ....[17]....
        /*006c*/ 	.word	0x0500006b


	//   ....[18]....
        /*0070*/ 	.word	0x0500006b


	//   ....[19]....
        /*0074*/ 	.word	0x0500006b


	//----- nvinfo : EIATTR_COOP_GROUP_INSTR_OFFSETS
	.align		4
.L_1490:
        /*0078*/ 	.byte	0x04, 0x28
        /*007a*/ 	.short	(.L_1492 - .L_1491)


	//   ....[0]....
.L_1491:
        /*007c*/ 	.word	0x00018e40


	//   ....[1]....
        /*0080*/ 	.word	0x00018e60


	//   ....[2]....
        /*0084*/ 	.word	0x00018e80


	//   ....[3]....
        /*0088*/ 	.word	0x00018ea0


	//   ....[4]....
        /*008c*/ 	.word	0x00018ed0


	//   ....[5]....
        /*0090*/ 	.word	0x00019310


	//   ....[6]....
        /*0094*/ 	.word	0x00019330


	//   ....[7]....
        /*0098*/ 	.word	0x00019350


	//   ....[8]....
        /*009c*/ 	.word	0x00019370


	//   ....[9]....
        /*00a0*/ 	.word	0x00019390


	//   ....[10]....
        /*00a4*/ 	.word	0x0001a210


	//   ....[11]....
        /*00a8*/ 	.word	0x0001a2b0


	//   ....[12]....
        /*00ac*/ 	.word	0x0001a320


	//   ....[13]....
        /*00b0*/ 	.word	0x0001a390


	//   ....[14]....
        /*00b4*/ 	.word	0x0001a410


	//   ....[15]....
        /*00b8*/ 	.word	0x0001a8a0


	//   ....[16]....
        /*00bc*/ 	.word	0x0001a910


	//   ....[17]....
        /*00c0*/ 	.word	0x0001a980


	//   ....[18]....
        /*00c4*/ 	.word	0x0001a9f0


	//   ....[19]....
        /*00c8*/ 	.word	0x0001aa60


	//----- nvinfo : EIATTR_VRC_CTA_INIT_COUNT
	.align		4
.L_1492:
        /*00cc*/ 	.byte	0x02, 0x4a
	.zero		1
	.zero		1


	//----- nvinfo : EIATTR_EXIT_INSTR_OFFSETS
	.align		4
        /*00d0*/ 	.byte	0x04, 0x1c
        /*00d2*/ 	.short	(.L_1494 - .L_1493)


	//   ....[0]....
.L_1493:
        /*00d4*/ 	.word	0x00000900


	//   ....[1]....
        /*00d8*/ 	.word	0x0001a1a0


	//----- nvinfo : EIATTR_INDIRECT_BRANCH_TARGETS
	.align		4
.L_1494:
        /*00dc*/ 	.byte	0x04, 0x34
        /*00de*/ 	.short	(.L_1496 - .L_1495)


	//   ....[0]....
.L_1495:
        /*00e0*/ 	.word	.L_x_37092@srel
        /*00e4*/ 	.short	0x0
        /*00e6*/ 	.short	0x0
        /*00e8*/ 	.word	0x3
        /*00ec*/ 	.word	.L_x_37093@srel
        /*00f0*/ 	.word	.L_x_37094@srel
        /*00f4*/ 	.word	.L_x_37095@srel


	//----- nvinfo : EIATTR_MAX_THREADS
	.align		4
.L_1496:
        /*00f8*/ 	.byte	0x04, 0x05
        /*00fa*/ 	.short	(.L_1498 - .L_1497)
.L_1497:
        /*00fc*/ 	.word	0x00000080
        /*0100*/ 	.word	0x00000001
        /*0104*/ 	.word	0x00000001


	//----- nvinfo : EIATTR_CRS_STACK_SIZE
	.align		4
.L_1498:
        /*0108*/ 	.byte	0x04, 0x1e
        /*010a*/ 	.short	(.L_1500 - .L_1499)
.L_1499:
        /*010c*/ 	.word	0x00000000


	//----- nvinfo : EIATTR_CBANK_PARAM_SIZE
	.align		4
.L_1500:
        /*0110*/ 	.byte	0x03, 0x19
        /*0112*/ 	.short	0x00e8


	//----- nvinfo : EIATTR_PARAM_CBANK
	.align		4
        /*0114*/ 	.byte	0x04, 0x0a
        /*0116*/ 	.short	(.L_1502 - .L_1501)
	.align		4
.L_1501:
        /*0118*/ 	.word	index@(.nv.constant0._ZN10layer_norm13ln_fwd_kernelINS_13Kernel_traitsI6__halfS2_S2_S2_fjLj1024ELj1ELj4ELj1ELj16ENS_18Kernel_traits_baseILj1024ES2_S2_S2_S2_fjLj128EEEEELb1ELb1ELb0ELb0EEEvNS_9FwdParamsE)
        /*011c*/ 	.short	0x0380
        /*011e*/ 	.short	0x00e8


	//----- nvinfo : EIATTR_SW_WAR
	.align		4
.L_1502:
        /*0120*/ 	.byte	0x04, 0x36
        /*0122*/ 	.short	(.L_1504 - .L_1503)
.L_1503:
        /*0124*/ 	.word	0x00000008
.L_1504:


//--------------------- .nv.info._ZN10layer_norm13ln_fwd_kernelINS_13Kernel_traitsI6__halfS2_S2_S2_fjLj1024ELj1ELj4ELj1ELj16ENS_18Kernel_traits_baseILj1024ES2_S2_S2_S2_fjLj128EEEEELb1ELb1ELb0ELb1EEEvNS_9FwdParamsE --------------------------
	.section	.nv.info._ZN10layer_norm13ln_fwd_kernelINS_13Kernel_traitsI6__halfS2_S2_S2_fjLj1024ELj1ELj4ELj1ELj16ENS_18Kernel_traits_baseILj1024ES2_S2_S2_S2_fjLj128EEEEELb1ELb1ELb0ELb1EEEvNS_9FwdParamsE,"",@"SHT_CUDA_INFO"
	.sectionflags	@""
	.align	4


	//----- nvinfo : EIATTR_CUDA_API_VERSION
	.align		4
        /*0000*/ 	.byte	0x04, 0x37
        /*0002*/ 	.short	(.L_1506 - .L_1505)
.L_1505:
        /*0004*/ 	.word	0x00000082


	//----- nvinfo : EIATTR_KPARAM_INFO
	.align		4
.L_1506:
        /*0008*/ 	.byte	0x04, 0x17
        /*000a*/ 	.short	(.L_1508 - .L_1507)
.L_1507:
        /*000c*/ 	.word	0x00000000
        /*0010*/ 	.short	0x0000
        /*0012*/ 	.short	0x0000
        /*0014*/ 	.byte	0x00, 0xf0, 0xa1, 0x03


	//----- nvinfo : EIATTR_SPARSE_MMA_MASK
	.align		4
.L_1508:
        /*0018*/ 	.byte	0x03, 0x50
        /*001a*/ 	.short	0x0000


	//----- nvinfo : EIATTR_MAXREG_COUNT
	.align		4
        /*001c*/ 	.byte	0x03, 0x1b
        /*001e*/ 	.short	0x00ff


	//----- nvinfo : EIATTR_MERCURY_ISA_VERSION
	.align		4
        /*0020*/ 	.byte	0x03, 0x5f
        /*0022*/ 	.short	0x0101


	//----- nvinfo : EIATTR_COOP_GROUP_MASK_REGIDS
	.align		4
        /*0024*/ 	.byte	0x04, 0x29
        /*0026*/ 	.short	(.L_1510 - .L_1509)


	//   ....[0]....
.L_1509:
        /*0028*/ 	.word	0xffffffff


	//   ....[1]....
        /*002c*/ 	.word	0xffffffff


	//   ....[2]....
        /*0030*/ 	.word	0xffffffff


	//   ....[3]....
        /*0034*/ 	.word	0xffffffff


	//   ....[4]....
        /*0038*/ 	.word	0xffffffff


	//   ....[5]....
        /*003c*/ 	.word	0xffffffff


	//   ....[6]....
        /*0040*/ 	.word	0xffffffff


	//   ....[7]....
        /*0044*/ 	.word	0xffffffff


	//   ....[8]....
        /*0048*/ 	.word	0xffffffff


	//   ....[9]....
        /*004c*/ 	.word	0xffffffff


	//   ....[10]....
        /*0050*/ 	.word	0x05000038


	//   ....[11]....
        /*0054*/ 	.word	0x05000038


	//   ....[12]....
        /*0058*/ 	.word	0x05000038


	//   ....[13]....
        /*005c*/ 	.word	0x05000038


	//   ....[14]....
        /*0060*/ 	.word	0x05000038


	//   ....[15]....
        /*0064*/ 	.word	0x05000038


	//   ....[16]....
        /*0068*/ 	.word	0x05000038


	//   ....[17]....
        /*006c*/ 	.word	0x05000038


	//   ....[18]....
        /*0070*/ 	.word	0x05000038


	//   ....[19]....
        /*0074*/ 	.word	0x05000038


	//----- nvinfo : EIATTR_COOP_GROUP_INSTR_OFFSETS
	.align		4
.L_1510:
        /*0078*/ 	.byte	0x04, 0x28
        /*007a*/ 	.short	(.L_1512 - .L_1511)


	//   ....[0]....
.L_1511:
        /*007c*/ 	.word	0x00015fb0


	//   ....[1]....
        /*0080*/ 	.word	0x00015fd0


	//   ....[2]....
        /*0084*/ 	.word	0x00016000


	//   ....[3]....
        /*0088*/ 	.word	0x00016020


	//   ....[4]....
        /*008c*/ 	.word	0x00016040


	//   ....[5]....
        /*0090*/ 	.word	0x00016470


	//   ....[6]....
        /*0094*/ 	.word	0x00016490


	//   ....[7]....
        /*0098*/ 	.word	0x000164b0


	//   ....[8]....
        /*009c*/ 	.word	0x000164d0


	//   ....[9]....
        /*00a0*/ 	.word	0x000164f0


	//   ....[10]....
        /*00a4*/ 	.word	0x00017220


	//   ....[11]....
        /*00a8*/ 	.word	0x000172c0


	//   ....[12]....
        /*00ac*/ 	.word	0x00017340


	//   ....[13]....
        /*00b0*/ 	.word	0x000173b0


	//   ....[14]....
        /*00b4*/ 	.word	0x00017420


	//   ....[15]....
        /*00b8*/ 	.word	0x00017890


	//   ....[16]....
        /*00bc*/ 	.word	0x00017900


	//   ....[17]....
        /*00c0*/ 	.word	0x00017970


	//   ....[18]....
        /*00c4*/ 	.word	0x000179e0


	//   ....[19]....
        /*00c8*/ 	.word	0x00017a50


	//----- nvinfo : EIATTR_VRC_CTA_INIT_COUNT
	.align		4
.L_1512:
        /*00cc*/ 	.byte	0x02, 0x4a
	.zero		1
	.zero		1


	//----- nvinfo : EIATTR_EXIT_INSTR_OFFSETS
	.align		4
        /*00d0*/ 	.byte	0x04, 0x1c
        /*00d2*/ 	.short	(.L_1514 - .L_1513)


	//   ....[0]....
.L_1513:
        /*00d4*/ 	.word	0x000003e0


	//   ....[1]....
        /*00d8*/ 	.word	0x000171c0


	//----- nvinfo : EIATTR_INDIRECT_BRANCH_TARGETS
	.align		4
.L_1514:
        /*00dc*/ 	.byte	0x04, 0x34
        /*00de*/ 	.short	(.L_1516 - .L_1515)


	//   ....[0]....
.L_1515:
        /*00e0*/ 	.word	.L_x_37096@srel
        /*00e4*/ 	.short	0x0
        /*00e6*/ 	.short	0x0
        /*00e8*/ 	.word	0x3
        /*00ec*/ 	.word	.L_x_37097@srel
        /*00f0*/ 	.word	.L_x_37098@srel
        /*00f4*/ 	.word	.L_x_37099@srel


	//----- nvinfo : EIATTR_MAX_THREADS
	.align		4
.L_1516:
        /*00f8*/ 	.byte	0x04, 0x05
        /*00fa*/ 	.short	(.L_1518 - .L_1517)
.L_1517:
        /*00fc*/ 	.word	0x00000080
        /*0100*/ 	.word	0x00000001
        /*0104*/ 	.word	0x00000001


	//----- nvinfo : EIATTR_CRS_STACK_SIZE
	.align		4
.L_1518:
        /*0108*/ 	.byte	0x04, 0x1e
        /*010a*/ 	.short	(.L_1520 - .L_1519)
.L_1519:
        /*010c*/ 	.word	0x00000000


	//----- nvinfo : EIATTR_CBANK_PARAM_SIZE
	.align		4
.L_1520:
        /*0110*/ 	.byte	0x03, 0x19
        /*0112*/ 	.short	0x00e8


	//----- nvinfo : EIATTR_PARAM_CBANK
	.align		4
        /*0114*/ 	.byte	0x04, 0x0a
        /*0116*/ 	.short	(.L_1522 - .L_1521)
	.align		4
.L_1521:
        /*0118*/ 	.word	index@(.nv.constant0._ZN10layer_norm13ln_fwd_kernelINS_13Kernel_traitsI6__halfS2_S2_S2_fjLj1024ELj1ELj4ELj1ELj16ENS_18Kernel_traits_baseILj1024ES2_S2_S2_S2_fjLj128EEEEELb1ELb1ELb0ELb1EEEvNS_9FwdParamsE)
        /*011c*/ 	.short	0x0380
        /*011e*/ 	.short	0x00e8


	//----- nvinfo : EIATTR_SW_WAR
	.align		4
.L_1522:
        /*0120*/ 	.byte	0x04, 0x36
        /*0122*/ 	.short	(.L_1524 - .L_1523)
.L_1523:
        /*0124*/ 	.word	0x00000008
.L_1524:


//--------------------- .nv.info._ZN10layer_norm13ln_fwd_kernelINS_13Kernel_traitsI6__halfS2_S2_S2_fjLj1024ELj1ELj4ELj1ELj16ENS_18Kernel_traits_baseILj1024ES2_S2_S2_S2_fjLj128EEEEELb1ELb1ELb1ELb0EEEvNS_9FwdParamsE --------------------------
	.section	.nv.info._ZN10layer_norm13ln_fwd_kernelINS_13Kernel_traitsI6__halfS2_S2_S2_fjLj1024ELj1ELj4ELj1ELj16ENS_18Kernel_traits_baseILj1024ES2_S2_S2_S2_fjLj128EEEEELb1ELb1ELb1ELb0EEEvNS_9FwdParamsE,"",@"SHT_CUDA_INFO"
	.sectionflags	@""
	.align	4


	//----- nvinfo : EIATTR_CUDA_API_VERSION
	.align		4
        /*0000*/ 	.byte	0x04, 0x37
        /*0002*/ 	.short	(.L_1526 - .L_1525)
.L_1525:
        /*0004*/ 	.word	0x00000082


	//----- nvinfo : EIATTR_KPARAM_INFO
	.align		4
.L_1526:
        /*0008*/ 	.byte	0x04, 0x17
        /*000a*/ 	.short	(.L_1528 - .L_1527)
.L_1527:
        /*000c*/ 	.word	0x00000000
        /*0010*/ 	.short	0x0000
        /*0012*/ 	.short	0x0000
        /*0014*/ 	.byte	0x00, 0xf0, 0xa1, 0x03


	//----- nvinfo : EIATTR_SPARSE_MMA_MASK
	.align		4
.L_1528:
        /*0018*/ 	.byte	0x03, 0x50
        /*001a*/ 	.short	0x0000


	//----- nvinfo : EIATTR_MAXREG_COUNT
	.align		4
        /*001c*/ 	.byte	0x03, 0x1b
        /*001e*/ 	.short	0x00ff


	//----- nvinfo : EIATTR_MERCURY_ISA_VERSION
	.align		4
        /*0020*/ 	.byte	0x03, 0x5f
        /*0022*/ 	.short	0x0101


	//----- nvinfo : EIATTR_COOP_GROUP_MASK_REGIDS
	.align		4
        /*0024*/ 	.byte	0x04, 0x29
        /*0026*/ 	.short	(.L_1530 - .L_1529)


	//   ....[0]....
.L_1529:
        /*0028*/ 	.word	0xffffffff


	//   ....[1]....
        /*002c*/ 	.word	0xffffffff


	//   ....[2]....
        /*0030*/ 	.word	0xffffffff


	//   ....[3]....
        /*0034*/ 	.word	0xffffffff


	//   ....[4]....
        /*0038*/ 	.word	0xffffffff


	//   ....[5]....
        /*003c*/ 	.word	0xffffffff


	//   ....[6]....
        /*0040*/ 	.word	0xffffffff


	//   ....[7]....
        /*0044*/ 	.word	0xffffffff


	//   ....[8]....
        /*0048*/ 	.word	0xffffffff


	//   ....[9]....
        /*004c*/ 	.word	0xffffffff


	//   ....[10]....
        /*0050*/ 	.word	0x05000032


	//   ....[11]....
        /*0054*/ 	.word	0x05000032


	//   ....[12]....
        /*0058*/ 	.word	0x05000032


	//   ....[13]....
        /*005c*/ 	.word	0x05000032


	//   ....[14]....
        /*0060*/ 	.word	0x05000032


	//   ....[15]....
        /*0064*/ 	.word	0x05000032


	//   ....[16]....
        /*0068*/ 	.word	0x05000032


	//   ....[17]....
        /*006c*/ 	.word	0x05000032


	//   ....[18]....
        /*0070*/ 	.word	0x05000032


	//   ....[19]....
        /*0074*/ 	.word	0x05000032


	//----- nvinfo : EIATTR_COOP_GROUP_INSTR_OFFSETS
	.align		4
.L_1530:
        /*0078*/ 	.byte	0x04, 0x28
        /*007a*/ 	.short	(.L_1532 - .L_1531)


	//   ....[0]....
.L_1531:
        /*007c*/ 	.word	0x0001d0d0


	//   ....[1]....
        /*0080*/ 	.word	0x0001d0f0


	//   ....[2]....
        /*0084*/ 	.word	0x0001d120


	//   ....[3]....
        /*0088*/ 	.word	0x0001d140


	//   ....[4]....
        /*008c*/ 	.word	0x0001d160


	//   ....[5]....
        /*0090*/ 	.word	0x0001d5a0


	//   ....[6]....
        /*0094*/ 	.word	0x0001d5c0


	//   ....[7]....
        /*0098*/ 	.word	0x0001d5e0


	//   ....[8]....
        /*009c*/ 	.word	0x0001d600


	//   ....[9]....
        /*00a0*/ 	.word	0x0001d620


	//   ....[10]....
        /*00a4*/ 	.word	0x0001e510


	//   ....[11]....
        /*00a8*/ 	.word	0x0001e5b0


	//   ....[12]....
        /*00ac*/ 	.word	0x0001e630


	//   ....[13]....
        /*00b0*/ 	.word	0x0001e6a0


	//   ....[14]....
        /*00b4*/ 	.word	0x0001e710


	//   ....[15]....
        /*00b8*/ 	.word	0x0001ebb0


	//   ....[16]....
        /*00bc*/ 	.word	0x0001ec20


	//   ....[17]....
        /*00c0*/ 	.word	0x0001ec90


	//   ....[18]....
        /*00c4*/ 	.word	0x0001ed00


	//   ....[19]....
        /*00c8*/ 	.word	0x0001ed70


	//----- nvinfo : EIATTR_VRC_CTA_INIT_COUNT
	.align		4
.L_1532:
        /*00cc*/ 	.byte	0x02, 0x4a
	.zero		1
	.zero		1


	//----- nvinfo : EIATTR_EXIT_INSTR_OFFSETS
	.align		4
        /*00d0*/ 	.byte	0x04, 0x1c
        /*00d2*/ 	.short	(.L_1534 - .L_1533)


	//   ....[0]....
.L_1533:
        /*00d4*/ 	.word	0x00000910


	//   ....[1]....
        /*00d8*/ 	.word	0x0001e4a0


	//----- nvinfo : EIATTR_MAX_THREADS
	.align		4
.L_1534:
        /*00dc*/ 	.byte	0x04, 0x05
        /*00de*/ 	.short	(.L_1536 - .L_1535)
.L_1535:
        /*00e0*/ 	.word	0x00000080
        /*00e4*/ 	.word	0x00000001
        /*00e8*/ 	.word	0x00000001


	//----- nvinfo : EIATTR_CRS_STACK_SIZE
	.align		4
.L_1536:
        /*00ec*/ 	.byte	0x04, 0x1e
        /*00ee*/ 	.short	(.L_1538 - .L_1537)
.L_1537:
        /*00f0*/ 	.word	0x00000000


	//----- nvinfo : EIATTR_CBANK_PARAM_SIZE
	.align		4
.L_1538:
        /*00f4*/ 	.byte	0x03, 0x19
        /*00f6*/ 	.short	0x00e8


	//----- nvinfo : EIATTR_PARAM_CBANK
	.align		4
        /*00f8*/ 	.byte	0x04, 0x0a
        /*00fa*/ 	.short	(.L_1540 - .L_1539)
	.align		4
.L_1539:
        /*00fc*/ 	.word	index@(.nv.constant0._ZN10layer_norm13ln_fwd_kernelINS_13Kernel_traitsI6__halfS2_S2_S2_fjLj1024ELj1ELj4ELj1ELj16ENS_18Kernel_traits_baseILj1024ES2_S2_S2_S2_fjLj128EEEEELb1ELb1ELb1ELb0EEEvNS_9FwdParamsE)
        /*0100*/ 	.short	0x0380
        /*0102*/ 	.short	0x00e8


	//----- nvinfo : EIATTR_SW_WAR
	.align		4
.L_1540:
        /*0104*/ 	.byte	0x04, 0x36
        /*0106*/ 	.short	(.L_1542 - .L_1541)
.L_1541:
        /*0108*/ 	.word	0x00000008
.L_1542:


//--------------------- .nv.info._ZN10layer_norm13ln_fwd_kernelINS_13Kernel_traitsI6__halfS2_S2_S2_fjLj1024ELj1ELj4ELj1ELj16ENS_18Kernel_traits_baseILj1024ES2_S2_S2_S2_fjLj128EEEEELb1ELb1ELb1ELb1EEEvNS_9FwdParamsE --------------------------
	.section	.nv.info._ZN10layer_norm13ln_fwd_kernelINS_13Kernel_traitsI6__halfS2_S2_S2_fjLj1024ELj1ELj4ELj1ELj16ENS_18Kernel_traits_baseILj1024ES2_S2_S2_S2_fjLj128EEEEELb1ELb1ELb1ELb1EEEvNS_9FwdParamsE,"",@"SHT_CUDA_INFO"
	.sectionflags	@""
	.align	4


	//----- nvinfo : EIATTR_CUDA_API_VERSION
	.align		4
        /*0000*/ 	.byte	0x04, 0x37
        /*0002*/ 	.short	(.L_1544 - .L_1543)
.L_1543:
        /*0004*/ 	.word	0x00000082


	//----- nvinfo : EIATTR_KPARAM_INFO
	.align		4
.L_1544:
        /*0008*/ 	.byte	0x04, 0x17
        /*000a*/ 	.short	(.L_1546 - .L_1545)
.L_1545:
        /*000c*/ 	.word	0x00000000
        /*0010*/ 	.short	0x0000
        /*0012*/ 	.short	0x0000
        /*0014*/ 	.byte	0x00, 0xf0, 0xa1, 0x03


	//----- nvinfo : EIATTR_SPARSE_MMA_MASK
	.align		4
.L_1546:
        /*0018*/ 	.byte	0x03, 0x50
        /*001a*/ 	.short	0x0000


	//----- nvinfo : EIATTR_MAXREG_COUNT
	.align		4
        /*001c*/ 	.byte	0x03, 0x1b
        /*001e*/ 	.short	0x00ff


	//----- nvinfo : EIATTR_MERCURY_ISA_VERSION
	.align		4
        /*0020*/ 	.byte	0x03, 0x5f
        /*0022*/ 	.short	0x0101


	//----- nvinfo : EIATTR_COOP_GROUP_MASK_REGIDS
	.align		4
        /*0024*/ 	.byte	0x04, 0x29
        /*0026*/ 	.short	(.L_1548 - .L_1547)


	//   ....[0]....
.L_1547:
        /*0028*/ 	.word	0xffffffff


	//   ....[1]....
        /*002c*/ 	.word	0xffffffff


	//   ....[2]....
        /*0030*/ 	.word	0xffffffff


	//   ....[3]....
        /*0034*/ 	.word	0xffffffff


	//   ....[4]....
        /*0038*/ 	.word	0xffffffff


	//   ....[5]....
        /*003c*/ 	.word	0xffffffff


	//   ....[6]....
        /*0040*/ 	.word	0xffffffff


	//   ....[7]....
        /*0044*/ 	.word	0xffffffff


	//   ....[8]....
        /*0048*/ 	.word	0xffffffff


	//   ....[9]....
        /*004c*/ 	.word	0xffffffff


	//   ....[10]....
        /*0050*/ 	.word	0x05000069


	//   ....[11]....
        /*0054*/ 	.word	0x05000069


	//   ....[12]....
        /*0058*/ 	.word	0x05000069


	//   ....[13]....
        /*005c*/ 	.word	0x05000069


	//   ....[14]....
        /*0060*/ 	.word	0x05000069


	//   ....[15]....
        /*0064*/ 	.word	0x05000069


	//   ....[16]....
        /*0068*/ 	.word	0x05000069


	//   ....[17]....
        /*006c*/ 	.word	0x05000069


	//   ....[18]....
        /*0070*/ 	.word	0x05000069


	//   ....[19]....
        /*0074*/ 	.word	0x05000069


	//----- nvinfo : EIATTR_COOP_GROUP_INSTR_OFFSETS
	.align		4
.L_1548:
        /*0078*/ 	.byte	0x04, 0x28
        /*007a*/ 	.short	(.L_1550 - .L_1549)


	//   ....[0]....
.L_1549:
        /*007c*/ 	.word	0x00018730


	//   ....[1]....
        /*0080*/ 	.word	0x00018760


	//   ....[2]....
        /*0084*/ 	.word	0x00018780


	//   ....[3]....
        /*0088*/ 	.word	0x000187a0


	//   ....[4]....
        /*008c*/ 	.word	0x000187c0


	//   ....[5]....
        /*0090*/ 	.word	0x00018bf0


	//   ....[6]....
        /*0094*/ 	.word	0x00018c10


	//   ....[7]....
        /*0098*/ 	.word	0x00018c30


	//   ....[8]....
        /*009c*/ 	.word	0x00018c50


	//   ....[9]....
        /*00a0*/ 	.word	0x00018c70


	//   ....[10]....
        /*00a4*/ 	.word	0x00019a50


	//   ....[11]....
        /*00a8*/ 	.word	0x00019b00


	//   ....[12]....
        /*00ac*/ 	.word	0x00019b70


	//   ....[13]....
        /*00b0*/ 	.word	0x00019be0


	//   ....[14]....
        /*00b4*/ 	.word	0x00019c50


	//   ....[15]....
        /*00b8*/ 	.word	0x0001a0d0


	//   ....[16]....
        /*00bc*/ 	.word	0x0001a140


	//   ....[17]....
        /*00c0*/ 	.word	0x0001a1b0


	//   ....[18]....
        /*00c4*/ 	.word	0x0001a220


	//   ....[19]....
        /*00c8*/ 	.word	0x0001a290


	//----- nvinfo : EIATTR_VRC_CTA_INIT_COUNT
	.align		4
.L_1550:
        /*00cc*/ 	.byte	0x02, 0x4a
	.zero		1
	.zero		1


	//----- nvinfo : EIATTR_EXIT_INSTR_OFFSETS
	.align		4
        /*00d0*/ 	.byte	0x04, 0x1c
        /*00d2*/ 	.short	(.L_1552 - .L_1551)


	//   ....[0]....
.L_1551:
        /*00d4*/ 	.word	0x00000480


	//   ....[1]....
        /*00d8*/ 	.word	0x000199f0


	//----- nvinfo : EIATTR_MAX_THREADS
	.align		4
.L_1552:
        /*00dc*/ 	.byte	0x04, 0x05
        /*00de*/ 	.short	(.L_1554 - .L_1553)
.L_1553:
        /*00e0*/ 	.word	0x00000080
        /*00e4*/ 	.word	0x00000001
        /*00e8*/ 	.word	0x00000001


	//----- nvinfo : EIATTR_CRS_STACK_SIZE
	.align		4
.L_1554:
        /*00ec*/ 	.byte	0x04, 0x1e
        /*00ee*/ 	.short	(.L_1556 - .L_1555)
.L_1555:
        /*00f0*/ 	.word	0x00000000


	//----- nvinfo : EIATTR_CBANK_PARAM_SIZE
	.align		4
.L_1556:
        /*00f4*/ 	.byte	0x03, 0x19
        /*00f6*/ 	.short	0x00e8


	//----- nvinfo : EIATTR_PARAM_CBANK
	.align		4
        /*00f8*/ 	.byte	0x04, 0x0a
        /*00fa*/ 	.short	(.L_1558 - .L_1557)
	.align		4
.L_1557:
        /*00fc*/ 	.word	index@(.nv.constant0._ZN10layer_norm13ln_fwd_kernelINS_13Kernel_traitsI6__halfS2_S2_S2_fjLj1024ELj1ELj4ELj1ELj16ENS_18Kernel_traits_baseILj1024ES2_S2_S2_S2_fjLj128EEEEELb1ELb1ELb1ELb1EEEvNS_9FwdParamsE)
        /*0100*/ 	.short	0x0380
        /*0102*/ 	.short	0x00e8


	//----- nvinfo : EIATTR_SW_WAR
	.align		4
.L_1558:
        /*0104*/ 	.byte	0x04, 0x36
        /*0106*/ 	.short	(.L_1560 - .L_1559)
.L_1559:
        /*0108*/ 	.word	0x00000008
.L_1560:


//--------------------- .nv.info._ZN10layer_norm13ln_fwd_kernelINS_13Kernel_traitsIf13__nv_bfloat16S2_S2_fjLj1024ELj1ELj4ELj1ELj16ENS_18Kernel_traits_baseILj1024EfS2_S2_S2_fjLj128EEEEELb0ELb0ELb0ELb0EEEvNS_9FwdParamsE --------------------------
	.section	.nv.info._ZN10layer_norm13ln_fwd_kernelINS_13Kernel_traitsIf13__nv_bfloat16S2_S2_fjLj1024ELj1ELj4ELj1ELj16ENS_18Kernel_traits_baseILj1024EfS2_S2_S2_fjLj128EEEEELb0ELb0ELb0ELb0EEEvNS_9FwdParamsE,"",@"SHT_CUDA_INFO"
	.sectionflags	@""
	.align	4


	//----- nvinfo : EIATTR_CUDA_API_VERSION
	.align		4
        /*0000*/ 	.byte	0x04, 0x37
        /*0002*/ 	.short	(.L_1562 - .L_1561)
.L_1561:
        /*0004*/ 	.word	0x00000082


	//----- nvinfo : EIATTR_KPARAM_INFO
	.align		4
.L_1562:
        /*0008*/ 	.byte	0x04, 0x17
        /*000a*/ 	.short	(.L_1564 - .L_1563)
.L_1563:
        /*000c*/ 	.word	0x00000000
        /*0010*/ 	.short	0x0000
        /*0012*/ 	.short	0x0000
        /*0014*/ 	.byte	0x00, 0xf0, 0xa1, 0x03


	//----- nvinfo : EIATTR_SPARSE_MMA_MASK
	.align		4
.L_1564:
        /*0018*/ 	.byte	0x03, 0x50
        /*001a*/ 	.short	0x0000


	//----- nvinfo : EIATTR_MAXREG_COUNT
	.align		4
        /*001c*/ 	.byte	0x03, 0x1b
        /*001e*/ 	.short	0x00ff


	//----- nvinfo : EIATTR_MERCURY_ISA_VERSION
	.align		4
        /*0020*/ 	.byte	0x03, 0x5f
        /*0022*/ 	.short	0x0101


	//----- nvinfo : EIATTR_COOP_GROUP_MASK_REGIDS
	.align		4
        /*0024*/ 	.byte	0x04, 0x29
        /*0026*/ 	.short	(.L_1566 - .L_1565)


	//   ....[0]....
.L_1565:
        /*0028*/ 	.word	0xffffffff


	//   ....[1]....
        /*002c*/ 	.word	0xffffffff


	//   ....[2]....
        /*0030*/ 	.word	0xffffffff


	//   ....[3]....
        /*0034*/ 	.word	0xffffffff


	//   ....[4]....
        /*0038*/ 	.word	0xffffffff


	//   ....[5]....
        /*003c*/ 	.word	0xffffffff


	//   ....[6]....
        /*0040*/ 	.word	0xffffffff


	//   ....[7]....
        /*0044*/ 	.word	0xffffffff


	//   ....[8]....
        /*0048*/ 	.word	0xffffffff


	//   ....[9]....
        /*004c*/ 	.word	0xffffffff


	//   ....[10]....
        /*0050*/ 	.word	0x05000070


	//   ....[11]....
        /*0054*/ 	.word	0x05000070


	//   ....[12]....
        /*0058*/ 	.word	0x05000070


	//   ....[13]....
        /*005c*/ 	.word	0x05000070


	//   ....[14]....
        /*0060*/ 	.word	0x05000070


	//   ....[15]....
        /*0064*/ 	.word	0x05000070


	//   ....[16]....
        /*0068*/ 	.word	0x05000070


	//   ....[17]....
        /*006c*/ 	.word	0x05000070


	//   ....[18]....
        /*0070*/ 	.word	0x05000070


	//   ....[19]....
        /*0074*/ 	.word	0x05000070


	//----- nvinfo : EIATTR_COOP_GROUP_INSTR_OFFSETS
	.align		4
.L_1566:
        /*0078*/ 	.byte	0x04, 0x28
        /*007a*/ 	.short	(.L_1568 - .L_1567)


	//   ....[0]....
.L_1567:
        /*007c*/ 	.word	0x000024d0


	//   ....[1]....
        /*0080*/ 	.word	0x00002500


	//   ....[2]....
        /*0084*/ 	.word	0x00002520


	//   ....[3]....
        /*0088*/ 	.word	0x00002540


	//   ....[4]....
        /*008c*/ 	.word	0x00002560


	//   ....[5]....
        /*0090*/ 	.word	0x000029a0


	//   ....[6]....
        /*0094*/ 	.word	0x000029c0


	//   ....[7]....
        /*0098*/ 	.word	0x000029e0


	//   ....[8]....
        /*009c*/ 	.word	0x00002a00


	//   ....[9]....
        /*00a0*/ 	.word	0x00002a20


	//   ....[10]....
        /*00a4*/ 	.word	0x000034b0


	//   ....[11]....
        /*00a8*/ 	.word	0x00003560


	//   ....[12]....
        /*00ac*/ 	.word	0x000035d0


	//   ....[13]....
        /*00b0*/ 	.word	0x00003640


	//   ....[14]....
        /*00b4*/ 	.word	0x000036b0


	//   ....[15]....
        /*00b8*/ 	.word	0x00003b40


	//   ....[16]....
        /*00bc*/ 	.word	0x00003bb0


	//   ....[17]....
        /*00c0*/ 	.word	0x00003c20


	//   ....[18]....
        /*00c4*/ 	.word	0x00003c90


	//   ....[19]....
        /*00c8*/ 	.word	0x00003d00


	//----- nvinfo : EIATTR_VRC_CTA_INIT_COUNT
	.align		4
.L_1568:
        /*00cc*/ 	.byte	0x02, 0x4a
	.zero		1
	.zero		1


	//----- nvinfo : EIATTR_EXIT_INSTR_OFFSETS
	.align		4
        /*00d0*/ 	.byte	0x04, 0x1c
        /*00d2*/ 	.short	(.L_1570 - .L_1569)


	//   ....[0]....
.L_1569:
        /*00d4*/ 	.word	0x000006b0


	//   ....[1]....
        /*00d8*/ 	.word	0x00003440


	//----- nvinfo : EIATTR_MAX_THREADS
	.align		4
.L_1570:
        /*00dc*/ 	.byte	0x04, 0x05
        /*00de*/ 	.short	(.L_1572 - .L_1571)
.L_1571:
        /*00e0*/ 	.word	0x00000080
        /*00e4*/ 	.word	0x00000001
        /*00e8*/ 	.word	0x00000001


	//----- nvinfo : EIATTR_CRS_STACK_SIZE
	.align		4
.L_1572:
        /*00ec*/ 	.byte	0x04, 0x1e
        /*00ee*/ 	.short	(.L_1574 - .L_1573)
.L_1573:
        /*00f0*/ 	.word	0x00000000


	//----- nvinfo : EIATTR_CBANK_PARAM_SIZE
	.align		4
.L_1574:
        /*00f4*/ 	.byte	0x03, 0x19
        /*00f6*/ 	.short	0x00e8


	//----- nvinfo : EIATTR_PARAM_CBANK
	.align		4
        /*00f8*/ 	.byte	0x04, 0x0a
        /*00fa*/ 	.short	(.L_1576 - .L_1575)
	.align		4
.L_1575:
        /*00fc*/ 	.word	index@(.nv.constant0._ZN10layer_norm13ln_fwd_kernelINS_13Kernel_traitsIf13__nv_bfloat16S2_S2_fjLj1024ELj1ELj4ELj1ELj16ENS_18Kernel_traits_baseILj1024EfS2_S2_S2_fjLj128EEEEELb0ELb0ELb0ELb0EEEvNS_9FwdParamsE)
        /*0100*/ 	.short	0x0380
        /*0102*/ 	.short	0x00e8


	//----- nvinfo : EIATTR_SW_WAR
	.align		4
.L_1576:
        /*0104*/ 	.byte	0x04, 0x36
        /*0106*/ 	.short	(.L_1578 - .L_1577)
.L_1577:
        /*0108*/ 	.word	0x00000008
.L_1578:


//--------------------- .nv.info._ZN10layer_norm13ln_fwd_kernelINS_13Kernel_traitsIf13__nv_bfloat16S2_S2_fjLj1024ELj1ELj4ELj1ELj16ENS_18Kernel_traits_baseILj1024EfS2_S2_S2_fjLj128EEEEELb0ELb0ELb0ELb1EEEvNS_9FwdParamsE --------------------------
	.section	.nv.info._ZN10layer_norm13ln_fwd_kernelINS_13Kernel_traitsIf13__nv_bfloat16S2_S2_fjLj1024ELj1ELj4ELj1ELj16ENS_18Kernel_traits_baseILj1024EfS2_S2_S2_fjLj128EEEEELb0ELb0ELb0ELb1EEEvNS_9FwdParamsE,"",@"SHT_CUDA_INFO"
	.sectionflags	@""
	.align	4


	//----- nvinfo : EIATTR_CUDA_API_VERSION
	.align		4
        /*0000*/ 	.byte	0x04, 0x37
        /*0002*/ 	.short	(.L_1580 - .L_1579)
.L_1579:
        /*0004*/ 	.word	0x00000082


	//----- nvinfo : EIATTR_KPARAM_INFO
	.align		4
.L_1580:
        /*0008*/ 	.byte	0x04, 0x17
        /*000a*/ 	.short	(.L_1582 - .L_1581)
.L_1581:
        /*000c*/ 	.word	0x00000000
        /*0010*/ 	.short	0x0000
        /*0012*/ 	.short	0x0000
        /*0014*/ 	.byte	0x00, 0xf0, 0xa1, 0x03


	//----- nvinfo : EIATTR_SPARSE_MMA_MASK
	.align		4
.L_1582:
        /*0018*/ 	.byte	0x03, 0x50
        /*001a*/ 	.short	0x0000


	//----- nvinfo : EIATTR_MAXREG_COUNT
	.align		4
        /*001c*/ 	.byte	0x03, 0x1b
        /*001e*/ 	.short	0x00ff


	//----- nvinfo : EIATTR_MERCURY_ISA_VERSION
	.align		4
        /*0020*/ 	.byte	0x03, 0x5f
        /*0022*/ 	.short	0x0101


	//----- nvinfo : EIATTR_COOP_GROUP_MASK_REGIDS
	.align		4
        /*0024*/ 	.byte	0x04, 0x29
        /*0026*/ 	.short	(.L_1584 - .L_1583)


	//   ....[0]....
.L_1583:
        /*0028*/ 	.word	0xffffffff


	//   ....[1]....
        /*002c*/ 	.word	0xffffffff


	//   ....[2]....
        /*0030*/ 	.word	0xffffffff


	//   ....[3]....
        /*0034*/ 	.word	0xffffffff


	//   ....[4]....
        /*0038*/ 	.word	0xffffffff


	//   ....[5]....
        /*003c*/ 	.word	0xffffffff


	//   ....[6]....
        /*0040*/ 	.word	0xffffffff


	//   ....[7]....
        /*0044*/ 	.word	0xffffffff


	//   ....[8]....
        /*0048*/ 	.word	0xffffffff


	//   ....[9]....
        /*004c*/ 	.word	0xffffffff


	//   ....[10]....
        /*0050*/ 	.word	0x05000073


	//   ....[11]....
        /*0054*/ 	.word	0x05000073


	//   ....[12]....
        /*0058*/ 	.word	0x05000073


	//   ....[13]....
        /*005c*/ 	.word	0x05000073


	//   ....[14]....
        /*0060*/ 	.word	0x05000073


	//   ....[15]....
        /*0064*/ 	.word	0x05000073


	//   ....[16]....
        /*0068*/ 	.word	0x05000073


	//   ....[17]....
        /*006c*/ 	.word	0x05000073


	//   ....[18]....
        /*0070*/ 	.word	0x05000073


	//   ....[19]....
        /*0074*/ 	.word	0x05000073


	//----- nvinfo : EIATTR_COOP_GROUP_INSTR_OFFSETS
	.align		4
.L_1584:
        /*0078*/ 	.byte	0x04, 0x28
        /*007a*/ 	.short	(.L_1586 - .L_1585)


	//   ....[0]....
.L_1585:
        /*007c*/ 	.word	0x00001f50


	//   ....[1]....
        /*0080*/ 	.word	0x00001f70


	//   ....[2]....
        /*0084*/ 	.word	0x00001f90


	//   ....[3]....
        /*0088*/ 	.word	0x00001fb0


	//   ....[4]....
        /*008c*/ 	.word	0x00001fe0


	//   ....[5]....
        /*0090*/ 	.word	0x00002410


	//   ....[6]....
        /*0094*/ 	.word	0x00002430


	//   ....[7]....
        /*0098*/ 	.word	0x00002450


	//   ....[8]....
        /*009c*/ 	.word	0x00002470


	//   ....[9]....
        /*00a0*/ 	.word	0x00002490


	//   ....[10]....
        /*00a4*/ 	.word	0x00002db0


	//   ....[11]....
        /*00a8*/ 	.word	0x00002e50


	//   ....[12]....
        /*00ac*/ 	.word	0x00002ec0


	//   ....[13]....
        /*00b0*/ 	.word	0x00002f30


	//   ....[14]....
        /*00b4*/ 	.word	0x00002fb0


	//   ....[15]....
        /*00b8*/ 	.word	0x00003430


	//   ....[16]....
        /*00bc*/ 	.word	0x000034a0


	//   ....[17]....
        /*00c0*/ 	.word	0x00003510


	//   ....[18]....
        /*00c4*/ 	.word	0x00003580


	//   ....[19]....
        /*00c8*/ 	.word	0x000035f0


	//----- nvinfo : EIATTR_VRC_CTA_INIT_COUNT
	.align		4
.L_1586:
        /*00cc*/ 	.byte	0x02, 0x4a
	.zero		1
	.zero		1


	//----- nvinfo : EIATTR_EXIT_INSTR_OFFSETS
	.align		4
        /*00d0*/ 	.byte	0x04, 0x1c
        /*00d2*/ 	.short	(.L_1588 - .L_1587)


	//   ....[0]....
.L_1587:
        /*00d4*/ 	.word	0x00000410


	//   ....[1]....
        /*00d8*/ 	.word	0x00002d40


	//----- nvinfo : EIATTR_MAX_THREADS
	.align		4
.L_1588:
        /*00dc*/ 	.byte	0x04, 0x05
        /*00de*/ 	.short	(.L_1590 - .L_1589)
.L_1589:
        /*00e0*/ 	.word	0x00000080
        /*00e4*/ 	.word	0x00000001
        /*00e8*/ 	.word	0x00000001


	//----- nvinfo : EIATTR_CRS_STACK_SIZE
	.align		4
.L_1590:
        /*00ec*/ 	.byte	0x04, 0x1e
        /*00ee*/ 	.short	(.L_1592 - .L_1591)
.L_1591:
        /*00f0*/ 	.word	0x00000000


	//----- nvinfo : EIATTR_CBANK_PARAM_SIZE
	.align		4
.L_1592:
        /*00f4*/ 	.byte	0x03, 0x19
        /*00f6*/ 	.short	0x00e8


	//----- nvinfo : EIATTR_PARAM_CBANK
	.align		4
        /*00f8*/ 	.byte	0x04, 0x0a
        /*00fa*/ 	.short	(.L_1594 - .L_1593)
	.align		4
.L_1593:
        /*00fc*/ 	.word	index@(.nv.constant0._ZN10layer_norm13ln_fwd_kernelINS_13Kernel_traitsIf13__nv_bfloat16S2_S2_fjLj1024ELj1ELj4ELj1ELj16ENS_18Kernel_traits_baseILj1024EfS2_S2_S2_fjLj128EEEEELb0ELb0ELb0ELb1EEEvNS_9FwdParamsE)
        /*0100*/ 	.short	0x0380
        /*0102*/ 	.short	0x00e8


	//----- nvinfo : EIATTR_SW_WAR
	.align		4
.L_1594:
        /*0104*/ 	.byte	0x04, 0x36
        /*0106*/ 	.short	(.L_1596 - .L_1595)
.L_1595:
        /*0108*/ 	.word	0x00000008
.L_1596:


//--------------------- .nv.info._ZN10layer_norm13ln_fwd_kernelINS_13Kernel_traitsIf13__nv_bfloat16S2_S2_fjLj1024ELj1ELj4ELj1ELj16ENS_18Kernel_traits_baseILj1024EfS2_S2_S2_fjLj128EEEEELb0ELb0ELb1ELb0EEEvNS_9FwdParamsE --------------------------
	.section	.nv.info._ZN10layer_norm13ln_fwd_kernelINS_13Kernel_traitsIf13__nv_bfloat16S2_S2_fjLj1024ELj1ELj4ELj1ELj16ENS_18Kernel_traits_baseILj1024EfS2_S2_S2_fjLj128EEEEELb0ELb0ELb1ELb0EEEvNS_9FwdParamsE,"",@"SHT_CUDA_INFO"
	.sectionflags	@""
	.align	4


	//----- nvinfo : EIATTR_CUDA_API_VERSION
	.align		4
        /*0000*/ 	.byte	0x04, 0x37
        /*0002*/ 	.short	(.L_1598 - .L_1597)
.L_1597:
        /*0004*/ 	.word	0x00000082


	//----- nvinfo : EIATTR_KPARAM_INFO
	.align		4
.L_1598:
        /*0008*/ 	.byte	0x04, 0x17
        /*000a*/ 	.short	(.L_1600 - .L_1599)
.L_1599:
        /*000c*/ 	.word	0x00000000
        /*0010*/ 	.short	0x0000
        /*0012*/ 	.short	0x0000
        /*0014*/ 	.byte	0x00, 0xf0, 0xa1, 0x03


	//----- nvinfo : EIATTR_SPARSE_MMA_MASK
	.align		4
.L_1600:
        /*0018*/ 	.byte	0x03, 0x50
        /*001a*/ 	.short	0x0000


	//----- nvinfo : EIATTR_MAXREG_COUNT
	.align		4
        /*001c*/ 	.byte	0x03, 0x1b
        /*001e*/ 	.short	0x00ff


	//----- nvinfo : EIATTR_MERCURY_ISA_VERSION
	.align		4
        /*0020*/ 	.byte	0x03, 0x5f
        /*0022*/ 	.short	0x0101


	//----- nvinfo : EIATTR_COOP_GROUP_MASK_REGIDS
	.align		4
        /*0024*/ 	.byte	0x04, 0x29
        /*0026*/ 	.short	(.L_1602 - .L_1601)


	//   ....[0]....
.L_1601:
        /*0028*/ 	.word	0xffffffff


	//   ....[1]....
        /*002c*/ 	.word	0xffffffff


	//   ....[2]....
        /*0030*/ 	.word	0xffffffff


	//   ....[3]....
        /*0034*/ 	.word	0xffffffff


	//   ....[4]....
        /*0038*/ 	.word	0xffffffff


	//   ....[5]....
        /*003c*/ 	.word	0xffffffff


	//   ....[6]....
        /*0040*/ 	.word	0xffffffff


	//   ....[7]....
        /*0044*/ 	.word	0xffffffff


	//   ....[8]....
        /*0048*/ 	.word	0xffffffff


	//   ....[9]....
        /*004c*/ 	.word	0xffffffff


	//   ....[10]....
        /*0050*/ 	.word	0x05000072


	//   ....[11]....
        /*0054*/ 	.word	0x05000072


	//   ....[12]....
        /*0058*/ 	.word	0x05000072


	//   ....[13]....
        /*005c*/ 	.word	0x05000072


	//   ....[14]....
        /*0060*/ 	.word	0x05000072


	//   ....[15]....
        /*0064*/ 	.word	0x05000072


	//   ....[16]....
        /*0068*/ 	.word	0x05000072


	//   ....[17]....
        /*006c*/ 	.word	0x05000072


	//   ....[18]....
        /*0070*/ 	.word	0x05000072


	//   ....[19]....
        /*0074*/ 	.word	0x05000072


	//----- nvinfo : EIATTR_COOP_GROUP_INSTR_OFFSETS
	.align		4
.L_1602:
        /*0078*/ 	.byte	0x04, 0x28
        /*007a*/ 	.short	(.L_1604 - .L_1603)


	//   ....[0]....
.L_1603:
        /*007c*/ 	.word	0x00002900


	//   ....[1]....
        /*0080*/ 	.word	0x00002930


	//   ....[2]....
        /*0084*/ 	.word	0x00002950


	//   ....[3]....
        /*0088*/ 	.word	0x00002970


	//   ....[4]....
        /*008c*/ 	.word	0x00002990


	//   ....[5]....
        /*0090*/ 	.word	0x00002dd0


	//   ....[6]....
        /*0094*/ 	.word	0x00002df0


	//   ....[7]....
        /*0098*/ 	.word	0x00002e10


	//   ....[8]....
        /*009c*/ 	.word	0x00002e30


	//   ....[9]....
        /*00a0*/ 	.word	0x00002e50


	//   ....[10]....
        /*00a4*/ 	.word	0x00003930


	//   ....[11]....
        /*00a8*/ 	.word	0x000039e0


	//   ....[12]....
        /*00ac*/ 	.word	0x00003a50


	//   ....[13]....
        /*00b0*/ 	.word	0x00003ac0


	//   ....[14]....
        /*00b4*/ 	.word	0x00003b30


	//   ....[15]....
        /*00b8*/ 	.word	0x00003fc0


	//   ....[16]....
        /*00bc*/ 	.word	0x00004030


	//   ....[17]....
        /*00c0*/ 	.word	0x000040a0


	//   ....[18]....
        /*00c4*/ 	.word	0x00004110


	//   ....[19]....
        /*00c8*/ 	.word	0x00004180


	//----- nvinfo : EIATTR_VRC_CTA_INIT_COUNT
	.align		4
.L_1604:
        /*00cc*/ 	.byte	0x02, 0x4a
	.zero		1
	.zero		1


	//----- nvinfo : EIATTR_EXIT_INSTR_OFFSETS
	.align		4
        /*00d0*/ 	.byte	0x04, 0x1c
        /*00d2*/ 	.short	(.L_1606 - .L_1605)


	//   ....[0]....
.L_1605:
        /*00d4*/ 	.word	0x000006a0


	//   ....[1]....
        /*00d8*/ 	.word	0x000038c0


	//----- nvinfo : EIATTR_MAX_THREADS
	.align		4
.L_1606:
        /*00dc*/ 	.byte	0x04, 0x05
        /*00de*/ 	.short	(.L_1608 - .L_1607)
.L_1607:
        /*00e0*/ 	.word	0x00000080
        /*00e4*/ 	.word	0x00000001
        /*00e8*/ 	.word	0x00000001


	//----- nvinfo : EIATTR_CRS_STACK_SIZE
	.align		4
.L_1608:
        /*00ec*/ 	.byte	0x04, 0x1e
        /*00ee*/ 	.short	(.L_1610 - .L_1609)
.L_1609:
        /*00f0*/ 	.word	0x00000000


	//----- nvinfo : EIATTR_CBANK_PARAM_SIZE
	.align		4
.L_1610:
        /*00f4*/ 	.byte	0x03, 0x19
        /*00f6*/ 	.short	0x00e8


	//----- nvinfo : EIATTR_PARAM_CBANK
	.align		4
        /*00f8*/ 	.byte	0x04, 0x0a
        /*00fa*/ 	.short	(.L_1612 - .L_1611)
	.align		4
.L_1611:
        /*00fc*/ 	.word	index@(.nv.constant0._ZN10layer_norm13ln_fwd_kernelINS_13Kernel_traitsIf13__nv_bfloat16S2_S2_fjLj1024ELj1ELj4ELj1ELj16ENS_18Kernel_traits_baseILj1024EfS2_S2_S2_fjLj128EEEEELb0ELb0ELb1ELb0EEEvNS_9FwdParamsE)
        /*0100*/ 	.short	0x0380
        /*0102*/ 	.short	0x00e8


	//----- nvinfo : EIATTR_SW_WAR
	.align		4
.L_1612:
        /*0104*/ 	.byte	0x04, 0x36
        /*0106*/ 	.short	(.L_1614 - .L_1613)
.L_1613:
        /*0108*/ 	.word	0x00000008
.L_1614:


//--------------------- .nv.info._ZN10layer_norm13ln_fwd_kernelINS_13Kernel_traitsIf13__nv_bfloat16S2_S2_fjLj1024ELj1ELj4ELj1ELj16ENS_18Kernel_traits_baseILj1024EfS2_S2_S2_fjLj128EEEEELb0ELb0ELb1ELb1EEEvNS_9FwdParamsE --------------------------
	.section	.nv.info._ZN10layer_norm13ln_fwd_kernelINS_13Kernel_traitsIf13__nv_bfloat16S2_S2_fjLj1024ELj1ELj4ELj1ELj16ENS_18Kernel_traits_baseILj1024EfS2_S2_S2_fjLj128EEEEELb0ELb0ELb1ELb1EEEvNS_9FwdParamsE,"",@"SHT_CUDA_INFO"
	.sectionflags	@""
	.align	4


	//----- nvinfo : EIATTR_CUDA_API_VERSION
	.align		4
        /*0000*/ 	.byte	0x04, 0x37
        /*0002*/ 	.short	(.L_1616 - .L_1615)
.L_1615:
        /*0004*/ 	.word	0x00000082


	//----- nvinfo : EIATTR_KPARAM_INFO
	.align		4
.L_1616:
        /*0008*/ 	.byte	0x04, 0x17
        /*000a*/ 	.short	(.L_1618 - .L_1617)
.L_1617:
        /*000c*/ 	.word	0x00000000
        /*0010*/ 	.short	0x0000
        /*0012*/ 	.short	0x0000
        /*0014*/ 	.byte	0x00, 0xf0, 0xa1, 0x03


	//----- nvinfo : EIATTR_SPARSE_MMA_MASK
	.align		4
.L_1618:
        /*0018*/ 	.byte	0x03, 0x50
        /*001a*/ 	.short	0x0000


	//----- nvinfo : EIATTR_MAXREG_COUNT
	.align		4
        /*001c*/ 	.byte	0x03, 0x1b
        /*001e*/ 	.short	0x00ff


	//----- nvinfo : EIATTR_MERCURY_ISA_VERSION
	.align		4
        /*0020*/ 	.byte	0x03, 0x5f
        /*0022*/ 	.short	0x0101


	//----- nvinfo : EIATTR_COOP_GROUP_MASK_REGIDS
	.align		4
        /*0024*/ 	.byte	0x04, 0x29
        /*0026*/ 	.short	(.L_1620 - .L_1619)


	//   ....[0]....
.L_1619:
        /*0028*/ 	.word	0xffffffff


	//   ....[1]....
        /*002c*/ 	.word	0xffffffff


	//   ....[2]....
        /*0030*/ 	.word	0xffffffff


	//   ....[3]....
        /*0034*/ 	.word	0xffffffff


	//   ....[4]....
        /*0038*/ 	.word	0xffffffff


	//   ....[5]....
        /*003c*/ 	.word	0xffffffff


	//   ....[6]....
        /*0040*/ 	.word	0xffffffff


	//   ....[7]....
        /*0044*/ 	.word	0xffffffff


	//   ....[8]....
        /*0048*/ 	.word	0xffffffff


	//   ....[9]....
        /*004c*/ 	.word	0xffffffff


	//   ....[10]....
        /*0050*/ 	.word	0x05000071


	//   ....[11]....
        /*0054*/ 	.word	0x05000071


	//   ....[12]....
        /*0058*/ 	.word	0x05000071


	//   ....[13]....
        /*005c*/ 	.word	0x05000071


	//   ....[14]....
        /*0060*/ 	.word	0x05000071


	//   ....[15]....
        /*0064*/ 	.word	0x05000071


	//   ....[16]....
        /*0068*/ 	.word	0x05000071


	//   ....[17]....
        /*006c*/ 	.word	0x05000071


	//   ....[18]....
        /*0070*/ 	.word	0x05000071


	//   ....[19]....
        /*0074*/ 	.word	0x05000071


	//----- nvinfo : EIATTR_COOP_GROUP_INSTR_OFFSETS
	.align		4
.L_1620:
        /*0078*/ 	.byte	0x04, 0x28
        /*007a*/ 	.short	(.L_1622 - .L_1621)


	//   ....[0]....
.L_1621:
        /*007c*/ 	.word	0x00002320


	//   ....[1]....
        /*0080*/ 	.word	0x00002350


	//   ....[2]....
        /*0084*/ 	.word	0x00002370


	//   ....[3]....
        /*0088*/ 	.word	0x00002390


	//   ....[4]....
        /*008c*/ 	.word	0x000023b0


	//   ....[5]....
        /*0090*/ 	.word	0x000027e0


	//   ....[6]....
        /*0094*/ 	.word	0x00002800


	//   ....[7]....
        /*0098*/ 	.word	0x00002820


	//   ....[8]....
        /*009c*/ 	.word	0x00002840


	//   ....[9]....
        /*00a0*/ 	.word	0x00002860


	//   ....[10]....
        /*00a4*/ 	.word	0x00003240


	//   ....[11]....
        /*00a8*/ 	.word	0x000032f0


	//   ....[12]....
        /*00ac*/ 	.word	0x00003360


	//   ....[13]....
        /*00b0*/ 	.word	0x000033d0


	//   ....[14]....
        /*00b4*/ 	.word	0x00003440


	//   ....[15]....
        /*00b8*/ 	.word	0x000038b0


	//   ....[16]....
        /*00bc*/ 	.word	0x00003920


	//   ....[17]....
        /*00c0*/ 	.word	0x00003990


	//   ....[18]....
        /*00c4*/ 	.word	0x00003a00


	//   ....[19]....
        /*00c8*/ 	.word	0x00003a70


	//----- nvinfo : EIATTR_VRC_CTA_INIT_COUNT
	.align		4
.L_1622:
        /*00cc*/ 	.byte	0x02, 0x4a
	.zero		1
	.zero		1


	//----- nvinfo : EIATTR_EXIT_INSTR_OFFSETS
	.align		4
        /*00d0*/ 	.byte	0x04, 0x1c
        /*00d2*/ 	.short	(.L_1624 - .L_1623)


	//   ....[0]....
.L_1623:
        /*00d4*/ 	.word	0x000003d0


	//   ....[1]....
        /*00d8*/ 	.word	0x000031d0


	//----- nvinfo : EIATTR_MAX_THREADS
	.align		4
.L_1624:
        /*00dc*/ 	.byte	0x04, 0x05
        /*00de*/ 	.short	(.L_1626 - .L_1625)
.L_1625:
        /*00e0*/ 	.word	0x00000080
        /*00e4*/ 	.word	0x00000001
        /*00e8*/ 	.word	0x00000001


	//----- nvinfo : EIATTR_CRS_STACK_SIZE
	.align		4
.L_1626:
        /*00ec*/ 	.byte	0x04, 0x1e
        /*00ee*/ 	.short	(.L_1628 - .L_1627)
.L_1627:
        /*00f0*/ 	.word	0x00000000


	//----- nvinfo : EIATTR_CBANK_PARAM_SIZE
	.align		4
.L_1628:
        /*00f4*/ 	.byte	0x03, 0x19
        /*00f6*/ 	.short	0x00e8


	//----- nvinfo : EIATTR_PARAM_CBANK
	.align		4
        /*00f8*/ 	.byte	0x04, 0x0a
        /*00fa*/ 	.short	(.L_1630 - .L_1629)
	.align		4
.L_1629:
        /*00fc*/ 	.word	index@(.nv.constant0._ZN10layer_norm13ln_fwd_kernelINS_13Kernel_traitsIf13__nv_bfloat16S2_S2_fjLj1024ELj1ELj4ELj1ELj16ENS_18Kernel_traits_baseILj1024EfS2_S2_S2_fjLj128EEEEELb0ELb0ELb1ELb1EEEvNS_9FwdParamsE)
        /*0100*/ 	.short	0x0380
        /*0102*/ 	.short	0x00e8


	//----- nvinfo : EIATTR_SW_WAR
	.align		4
.L_1630:
        /*0104*/ 	.byte	0x04, 0x36
        /*0106*/ 	.short	(.L_1632 - .L_1631)
.L_1631:
        /*0108*/ 	.word	0x00000008
.L_1632:


//--------------------- .nv.info._ZN10layer_norm13ln_fwd_kernelINS_13Kernel_traitsIf13__nv_bfloat16S2_S2_fjLj1024ELj1ELj4ELj1ELj16ENS_18Kernel_traits_baseILj1024EfS2_S2_S2_fjLj128EEEEELb0ELb1ELb0ELb0EEEvNS_9FwdParamsE --------------------------
	.section	.nv.info._ZN10layer_norm13ln_fwd_kernelINS_13Kernel_traitsIf13__nv_bfloat16S2_S2_fjLj1024ELj1ELj4ELj1ELj16ENS_18Kernel_traits_baseILj1024EfS2_S2_S2_fjLj128EEEEELb0ELb1ELb0ELb0EEEvNS_9FwdParamsE,"",@"SHT_CUDA_INFO"
	.sectionflags	@""
	.align	4


	//----- nvinfo : EIATTR_CUDA_API_VERSION
	.align		4
        /*0000*/ 	.byte	0x04, 0x37
        /*0002*/ 	.short	(.L_1634 - .L_1633)
.L_1633:
        /*0004*/ 	.word	0x00000082


	//----- nvinfo : EIATTR_KPARAM_INFO
	.align		4
.L_1634:
        /*0008*/ 	.byte	0x04, 0x17
        /*000a*/ 	.short	(.L_1636 - .L_1635)
.L_1635:
        /*000c*/ 	.word	0x00000000
        /*0010*/ 	.short	0x0000
        /*0012*/ 	.short	0x0000
        /*0014*/ 	.byte	0x00, 0xf0, 0xa1, 0x03


	//----- nvinfo : EIATTR_SPARSE_MMA_MASK
	.align		4
.L_1636:
        /*0018*/ 	.byte	0x03, 0x50
        /*001a*/ 	.short	0x0000


	//----- nvinfo : EIATTR_MAXREG_COUNT
	.align		4
        /*001c*/ 	.byte	0x03, 0x1b
        /*001e*/ 	.short	0x00ff


	//----- nvinfo : EIATTR_MERCURY_ISA_VERSION
	.align		4
        /*0020*/ 	.byte	0x03, 0x5f
        /*0022*/ 	.short	0x0101


	//----- nvinfo : EIATTR_COOP_GROUP_MASK_REGIDS
	.align		4
        /*0024*/ 	.byte	0x04, 0x29
        /*0026*/ 	.short	(.L_1638 - .L_1637)


	//   ....[0]....
.L_1637:
        /*0028*/ 	.word	0xffffffff


	//   ....[1]....
        /*002c*/ 	.word	0xffffffff


	//   ....[2]....
        /*0030*/ 	.word	0xffffffff


	//   ....[3]....
        /*0034*/ 	.word	0xffffffff


	//   ....[4]....
        /*0038*/ 	.word	0xffffffff


	//   ....[5]....
        /*003c*/ 	.word	0xffffffff


	//   ....[6]....
        /*0040*/ 	.word	0xffffffff


	//   ....[7]....
        /*0044*/ 	.word	0xffffffff


	//   ....[8]....
        /*0048*/ 	.word	0xffffffff


	//   ....[9]....
        /*004c*/ 	.word	0xffffffff


	//   ....[10]....
        /*0050*/ 	.word	0x05000092


	//   ....[11]....
        /*0054*/ 	.word	0x05000092


	//   ....[12]....
        /*0058*/ 	.word	0x05000092


	//   ....[13]....
        /*005c*/ 	.word	0x05000092


	//   ....[14]....
        /*0060*/ 	.word	0x05000092


	//   ....[15]....
        /*0064*/ 	.word	0x05000092


	//   ....[16]....
        /*0068*/ 	.word	0x05000092


	//   ....[17]....
        /*006c*/ 	.word	0x05000092


	//   ....[18]....
        /*0070*/ 	.word	0x05000092


	//   ....[19]....
        /*0074*/ 	.word	0x05000092


	//----- nvinfo : EIATTR_COOP_GROUP_INSTR_OFFSETS
	.align		4
.L_1638:
        /*0078*/ 	.byte	0x04, 0x28
        /*007a*/ 	.short	(.L_1640 - .L_1639)


	//   ....[0]....
.L_1639:
        /*007c*/ 	.word	0x000023c0


	//   ....[1]....
        /*0080*/ 	.word	0x000023e0


	//   ....[2]....
        /*0084*/ 	.word	0x00002400


	//   ....[3]....
        /*0088*/ 	.word	0x00002420


	//   ....[4]....
        /*008c*/ 	.word	0x00002450


	//   ....[5]....
        /*0090*/ 	.word	0x00002890


	//   ....[6]....
        /*0094*/ 	.word	0x000028b0


	//   ....[7]....
        /*0098*/ 	.word	0x000028d0


	//   ....[8]....
        /*009c*/ 	.word	0x000028f0


	//   ....[9]....
        /*00a0*/ 	.word	0x00002910


	//   ....[10]....
        /*00a4*/ 	.word	0x00003390


	//   ....[11]....
        /*00a8*/ 	.word	0x00003430


	//   ....[12]....
        /*00ac*/ 	.word	0x000034a0


	//   ....[13]....
        /*00b0*/ 	.word	0x00003510


	//   ....[14]....
        /*00b4*/ 	.word	0x00003590


	//   ....[15]....
        /*00b8*/ 	.word	0x00003a20


	//   ....[16]....
        /*00bc*/ 	.word	0x00003a90


	//   ....[17]....
        /*00c0*/ 	.word	0x00003b00


	//   ....[18]....
        /*00c4*/ 	.word	0x00003b70


	//   ....[19]....
        /*00c8*/ 	.word	0x00003be0


	//----- nvinfo : EIATTR_VRC_CTA_INIT_COUNT
	.align		4
.L_1640:
        /*00cc*/ 	.byte	0x02, 0x4a
	.zero		1
	.zero		1


	//----- nvinfo : EIATTR_EXIT_INSTR_OFFSETS
	.align		4
        /*00d0*/ 	.byte	0x04, 0x1c
        /*00d2*/ 	.short	(.L_1642 - .L_1641)


	//   ....[0]....
.L_1641:
        /*00d4*/ 	.word	0x00000870


	//   ....[1]....
        /*00d8*/ 	.word	0x00003320


	//----- nvinfo : EIATTR_MAX_THREADS
	.align		4
.L_1642:
        /*00dc*/ 	.byte	0x04, 0x05
        /*00de*/ 	.short	(.L_1644 - .L_1643)
.L_1643:
        /*00e0*/ 	.word	0x00000080
        /*00e4*/ 	.word	0x00000001
        /*00e8*/ 	.word	0x00000001


	//----- nvinfo : EIATTR_CRS_STACK_SIZE
	.align		4
.L_1644:
        /*00ec*/ 	.byte	0x04, 0x1e
        /*00ee*/ 	.short	(.L_1646 - .L_1645)
.L_1645:
        /*00f0*/ 	.word	0x00000000


	//----- nvinfo : EIATTR_CBANK_PARAM_SIZE
	.align		4
.L_1646:
        /*00f4*/ 	.byte	0x03, 0x19
        /*00f6*/ 	.short	0x00e8


	//----- nvinfo : EIATTR_PARAM_CBANK
	.align		4
        /*00f8*/ 	.byte	0x04, 0x0a
        /*00fa*/ 	.short	(.L_1648 - .L_1647)
	.align		4
.L_1647:
        /*00fc*/ 	.word	index@(.nv.constant0._ZN10layer_norm13ln_fwd_kernelINS_13Kernel_traitsIf13__nv_bfloat16S2_S2_fjLj1024ELj1ELj4ELj1ELj16ENS_18Kernel_traits_baseILj1024EfS2_S2_S2_fjLj128EEEEELb0ELb1ELb0ELb0EEEvNS_9FwdParamsE)
        /*0100*/ 	.short	0x0380
        /*0102*/ 	.short	0x00e8


	//----- nvinfo : EIATTR_SW_WAR
	.align		4
.L_1648:
        /*0104*/ 	.byte	0x04, 0x36
        /*0106*/ 	.short	(.L_1650 - .L_1649)
.L_1649:
        /*0108*/ 	.word	0x00000008
.L_1650:


//--------------------- .nv.info._ZN10layer_norm13ln_fwd_kernelINS_13Kernel_traitsIf13__nv_bfloat16S2_S2_fjLj1024ELj1ELj4ELj1ELj16ENS_18Kernel_traits_baseILj1024EfS2_S2_S2_fjLj128EEEEELb0ELb1ELb0ELb1EEEvNS_9FwdParamsE --------------------------
	.section	.nv.info._ZN10layer_norm13ln_fwd_kernelINS_13Kernel_traitsIf13__nv_bfloat16S2_S2_fjLj1024ELj1ELj4ELj1ELj16ENS_18Kernel_traits_baseILj1024EfS2_S2_S2_fjLj128EEEEELb0ELb1ELb0ELb1EEEvNS_9FwdParamsE,"",@"SHT_CUDA_INFO"
	.sectionflags	@""
	.align	4


	//----- nvinfo : EIATTR_CUDA_API_VERSION
	.align		4
        /*0000*/ 	.byte	0x04, 0x37
        /*0002*/ 	.short	(.L_1652 - .L_1651)
.L_1651:
        /*0004*/ 	.word	0x00000082


	//----- nvinfo : EIATTR_KPARAM_INFO
	.align		4
.L_1652:
        /*0008*/ 	.byte	0x04, 0x17
        /*000a*/ 	.short	(.L_1654 - .L_1653)
.L_1653:
        /*000c*/ 	.word	0x00000000
        /*0010*/ 	.short	0x0000
        /*0012*/ 	.short	0x0000
        /*0014*/ 	.byte	0x00, 0xf0, 0xa1, 0x03


	//----- nvinfo : EIATTR_SPARSE_MMA_MASK
	.align		4
.L_1654:
        /*0018*/ 	.byte	0x03, 0x50
        /*001a*/ 	.short	0x0000


	//----- nvinfo : EIATTR_MAXREG_COUNT
	.align		4
        /*001c*/ 	.byte	0x03, 0x1b
        /*001e*/ 	.short	0x00ff


	//----- nvinfo : EIATTR_MERCURY_ISA_VERSION
	.align		4
        /*0020*/ 	.byte	0x03, 0x5f
        /*0022*/ 	.short	0x0101


	//----- nvinfo : EIATTR_COOP_GROUP_MASK_REGIDS
	.align		4
        /*0024*/ 	.byte	0x04, 0x29
        /*0026*/ 	.short	(.L_1656 - .L_1655)


	//   ....[0]....
.L_1655:
        /*0028*/ 	.word	0xffffffff


	//   ....[1]....
        /*002c*/ 	.word	0xffffffff


	//   ....[2]....
        /*0030*/ 	.word	0xffffffff


	//   ....[3]....
        /*0034*/ 	.word	0xffffffff


	//   ....[4]....
        /*0038*/ 	.word	0xffffffff


	//   ....[5]....
        /*003c*/ 	.word	0xffffffff


	//   ....[6]....
        /*0040*/ 	.word	0xffffffff


	//   ....[7]....
        /*0044*/ 	.word	0xffffffff


	//   ....[8]....
        /*0048*/ 	.word	0xffffffff


	//   ....[9]....
        /*004c*/ 	.word	0xffffffff


	//   ....[10]....
        /*0050*/ 	.word	0xffffffff


	//   ....[11]....
        /*0054*/ 	.word	0xffffffff


	//   ....[12]....
        /*0058*/ 	.word	0xffffffff


	//   ....[13]....
        /*005c*/ 	.word	0xffffffff


	//   ....[14]....
        /*0060*/ 	.word	0xffffffff


	//   ....[15]....
        /*0064*/ 	.word	0xffffffff


	//   ....[16]....
        /*0068*/ 	.word	0xffffffff


	//   ....[17]....
        /*006c*/ 	.word	0xffffffff


	//   ....[18]....
        /*0070*/ 	.word	0xffffffff


	//   ....[19]....
        /*0074*/ 	.word	0xffffffff


	//   ....[20]....
        /*0078*/ 	.word	0x0500006b


	//   ....[21]....
        /*007c*/ 	.word	0x0500006b


	//   ....[22]....
        /*0080*/ 	.word	0x0500006b


	//   ....[23]....
        /*0084*/ 	.word	0x0500006b


	//   ....[24]....
        /*0088*/ 	.word	0x0500006b


	//   ....[25]....
        /*008c*/ 	.word	0x0500006b


	//   ....[26]....
        /*0090*/ 	.word	0x0500006b


	//   ....[27]....
        /*0094*/ 	.word	0x0500006b


	//   ....[28]....
        /*0098*/ 	.word	0x0500006b


	//   ....[29]....
        /*009c*/ 	.word	0x0500006b


	//   ....[30]....
        /*00a0*/ 	.word	0x0500006b


	//   ....[31]....
        /*00a4*/ 	.word	0x0500006b


	//   ....[32]....
        /*00a8*/ 	.word	0x0500006b


	//   ....[33]....
        /*00ac*/ 	.word	0x0500006b


	//   ....[34]....
        /*00b0*/ 	.word	0x0500006b


	//   ....[35]....
        /*00b4*/ 	.word	0x0500006b


	//   ....[36]....
        /*00b8*/ 	.word	0x0500006b


	//   ....[37]....
        /*00bc*/ 	.word	0x0500006b


	//   ....[38]....
        /*00c0*/ 	.word	0x0500006b


	//   ....[39]....
        /*00c4*/ 	.word	0x0500006b


	//----- nvinfo : EIATTR_COOP_GROUP_INSTR_OFFSETS
	.align		4
.L_1656:
        /*00c8*/ 	.byte	0x04, 0x28
        /*00ca*/ 	.short	(.L_1658 - .L_1657)


	//   ....[0]....
.L_1657:
        /*00cc*/ 	.word	0x00001e80


	//   ....[1]....
        /*00d0*/ 	.word	0x00001eb0


	//   ....[2]....
        /*00d4*/ 	.word	0x00001ed0


	//   ....[3]....
        /*00d8*/ 	.word	0x00001ef0


	//   ....[4]....
        /*00dc*/ 	.word	0x00001f10


	//   ....[5]....
        /*00e0*/ 	.word	0x00002340


	//   ....[6]....
        /*00e4*/ 	.word	0x00002360


	//   ....[7]....
        /*00e8*/ 	.word	0x00002380


	//   ....[8]....
        /*00ec*/ 	.word	0x000023a0


	//   ....[9]....
        /*00f0*/ 	.word	0x000023c0


	//   ....[10]....
        /*00f4*/ 	.word	0x00004170


	//   ....[11]....
        /*00f8*/ 	.word	0x000041a0


	//   ....[12]....
        /*00fc*/ 	.word	0x000041c0


	//   ....[13]....
        /*0100*/ 	.word	0x000041e0


	//   ....[14]....
        /*0104*/ 	.word	0x00004200


	//   ....[15]....
        /*0108*/ 	.word	0x00004630


	//   ....[16]....
        /*010c*/ 	.word	0x00004650


	//   ....[17]....
        /*0110*/ 	.word	0x00004670


	//   ....[18]....
        /*0114*/ 	.word	0x00004690


	//   ....[19]....
        /*0118*/ 	.word	0x000046b0


	//   ....[20]....
        /*011c*/ 	.word	0x00004fe0


	//   ....[21]....
        /*0120*/ 	.word	0x00005070


	//   ....[22]....
        /*0124*/ 	.word	0x000050d0


	//   ....[23]....
        /*0128*/ 	.word	0x00005130


	//   ....[24]....
        /*012c*/ 	.word	0x00005190


	//   ....[25]....
        /*0130*/ 	.word	0x000055f0


	//   ....[26]....
        /*0134*/ 	.word	0x00005650


	//   ....[27]....
        /*0138*/ 	.word	0x000056b0


	//   ....[28]....
        /*013c*/ 	.word	0x00005710


	//   ....[29]....
        /*0140*/ 	.word	0x00005770


	//   ....[30]....
        /*0144*/ 	.word	0x00005800


	//   ....[31]....
        /*0148*/ 	.word	0x00005890


	//   ....[32]....
        /*014c*/ 	.word	0x000058f0


	//   ....[33]....
        /*0150*/ 	.word	0x00005950


	//   ....[34]....
        /*0154*/ 	.word	0x000059b0


	//   ....[35]....
        /*0158*/ 	.word	0x00005e10


	//   ....[36]....
        /*015c*/ 	.word	0x00005e70


	//   ....[37]....
        /*0160*/ 	.word	0x00005ed0


	//   ....[38]....
        /*0164*/ 	.word	0x00005f30


	//   ....[39]....
        /*0168*/ 	.word	0x00005f90


	//----- nvinfo : EIATTR_VRC_CTA_INIT_COUNT
	.align		4
.L_1658:
        /*016c*/ 	.byte	0x02, 0x4a
	.zero		1
	.zero		1


	//----- nvinfo : EIATTR_EXIT_INSTR_OFFSETS
	.align		4
        /*0170*/ 	.byte	0x04, 0x1c
        /*0172*/ 	.short	(.L_1660 - .L_1659)


	//   ....[0]....
.L_1659:
        /*0174*/ 	.word	0x00000510


	//   ....[1]....
        /*0178*/ 	.word	0x00002c80


	//   ....[2]....
        /*017c*/ 	.word	0x00004f70


	//----- nvinfo : EIATTR_MAX_THREADS
	.align		4
.L_1660:
        /*0180*/ 	.byte	0x04, 0x05
        /*0182*/ 	.short	(.L_1662 - .L_1661)
.L_1661:
        /*0184*/ 	.word	0x00000080
        /*0188*/ 	.word	0x00000001
        /*018c*/ 	.word	0x00000001


	//----- nvinfo : EIATTR_CRS_STACK_SIZE
	.align		4
.L_1662:
        /*0190*/ 	.byte	0x04, 0x1e
        /*0192*/ 	.short	(.L_1664 - .L_1663)
.L_1663:
        /*0194*/ 	.word	0x00000000


	//----- nvinfo : EIATTR_CBANK_PARAM_SIZE
	.align		4
.L_1664:
        /*0198*/ 	.byte	0x03, 0x19
        /*019a*/ 	.short	0x00e8


	//----- nvinfo : EIATTR_PARAM_CBANK
	.align		4
        /*019c*/ 	.byte	0x04, 0x0a
        /*019e*/ 	.short	(.L_1666 - .L_1665)
	.align		4
.L_1665:
        /*01a0*/ 	.word	index@(.nv.constant0._ZN10layer_norm13ln_fwd_kernelINS_13Kernel_traitsIf13__nv_bfloat16S2_S2_fjLj1024ELj1ELj4ELj1ELj16ENS_18Kernel_traits_baseILj1024EfS2_S2_S2_fjLj128EEEEELb0ELb1ELb0ELb1EEEvNS_9FwdParamsE)
        /*01a4*/ 	.short	0x0380
        /*01a6*/ 	.short	0x00e8


	//----- nvinfo : EIATTR_SW_WAR
	.align		4
.L_1666:
        /*01a8*/ 	.byte	0x04, 0x36
        /*01aa*/ 	.short	(.L_1668 - .L_1667)
.L_1667:
        /*01ac*/ 	.word	0x00000008
.L_1668:


//--------------------- .nv.info._ZN10layer_norm13ln_fwd_kernelINS_13Kernel_traitsIf13__nv_bfloat16S2_S2_fjLj1024ELj1ELj4ELj1ELj16ENS_18Kernel_traits_baseILj1024EfS2_S2_S2_fjLj128EEEEELb0ELb1ELb1ELb0EEEvNS_9FwdParamsE --------------------------
	.section	.nv.info._ZN10layer_norm13ln_fwd_kernelINS_13Kernel_traitsIf13__nv_bfloat16S2_S2_fjLj1024ELj1ELj4ELj1ELj16ENS_18Kernel_traits_baseILj1024EfS2_S2_S2_fjLj128EEEEELb0ELb1ELb1ELb0EEEvNS_9FwdParamsE,"",@"SHT_CUDA_INFO"
	.sectionflags	@""
	.align	4


	//----- nvinfo : EIATTR_CUDA_API_VERSION
	.align		4
        /*0000*/ 	.byte	0x04, 0x37
        /*0002*/ 	.short	(.L_1670 - .L_1669)
.L_1669:
        /*0004*/ 	.word	0x00000082


	//----- nvinfo : EIATTR_KPARAM_INFO
	.align		4
.L_1670:
        /*0008*/ 	.byte	0x04, 0x17
        /*000a*/ 	.short	(.L_1672 - .L_1671)
.L_1671:
        /*000c*/ 	.word	0x00000000
        /*0010*/ 	.short	0x0000
        /*0012*/ 	.short	0x0000
        /*0014*/ 	.byte	0x00, 0xf0, 0xa1, 0x03


	//----- nvinfo : EIATTR_SPARSE_MMA_MASK
	.align		4
.L_1672:
        /*0018*/ 	.byte	0x03, 0x50
        /*001a*/ 	.short	0x0000


	//----- nvinfo : EIATTR_MAXREG_COUNT
	.align		4
        /*001c*/ 	.byte	0x03, 0x1b
        /*001e*/ 	.short	0x00ff


	//----- nvinfo : EIATTR_MERCURY_ISA_VERSION
	.align		4
        /*0020*/ 	.byte	0x03, 0x5f
        /*0022*/ 	.short	0x0101


	//----- nvinfo : EIATTR_COOP_GROUP_MASK_REGIDS
	.align		4
        /*0024*/ 	.byte	0x04, 0x29
        /*0026*/ 	.short	(.L_1674 - .L_1673)


	//   ....[0]....
.L_1673:
        /*0028*/ 	.word	0xffffffff


	//   ....[1]....
        /*002c*/ 	.word	0xffffffff


	//   ....[2]....
        /*0030*/ 	.word	0xffffffff


	//   ....[3]....
        /*0034*/ 	.word	0xffffffff


	//   ....[4]....
        /*0038*/ 	.word	0xffffffff


	//   ....[5]....
        /*003c*/ 	.word	0xffffffff


	//   ....[6]....
        /*0040*/ 	.word	0xffffffff


	//   ....[7]....
        /*0044*/ 	.word	0xffffffff


	//   ....[8]....
        /*0048*/ 	.word	0xffffffff


	//   ....[9]....
        /*004c*/ 	.word	0xffffffff


	//   ....[10]....
        /*0050*/ 	.word	0x05000093


	//   ....[11]....
        /*0054*/ 	.word	0x05000093


	//   ....[12]....
        /*0058*/ 	.word	0x05000093


	//   ....[13]....
        /*005c*/ 	.word	0x05000093


	//   ....[14]....
        /*0060*/ 	.word	0x05000093


	//   ....[15]....
        /*0064*/ 	.word	0x05000093


	//   ....[16]....
        /*0068*/ 	.word	0x05000093


	//   ....[17]....
        /*006c*/ 	.word	0x05000093


	//   ....[18]....
        /*0070*/ 	.word	0x05000093


	//   ....[19]....
        /*0074*/ 	.word	0x05000093


	//----- nvinfo : EIATTR_COOP_GROUP_INSTR_OFFSETS
	.align		4
.L_1674:
        /*0078*/ 	.byte	0x04, 0x28
        /*007a*/ 	.short	(.L_1676 - .L_1675)


	//   ....[0]....
.L_1675:
        /*007c*/ 	.word	0x00002f10


	//   ....[1]....
        /*0080*/ 	.word	0x00002f30


	//   ....[2]....
        /*0084*/ 	.word	0x00002f50


	//   ....[3]....
        /*0088*/ 	.word	0x00002f70


	//   ....[4]....
        /*008c*/ 	.word	0x00002fa0


	//   ....[5]....
        /*0090*/ 	.word	0x000033e0


	//   ....[6]....
        /*0094*/ 	.word	0x00003400


	//   ....[7]....
        /*0098*/ 	.word	0x00003420


	//   ....[8]....
        /*009c*/ 	.word	0x00003440


	//   ....[9]....
        /*00a0*/ 	.word	0x00003460


	//   ....[10]....
        /*00a4*/ 	.word	0x00003f50


	//   ....[11]....
        /*00a8*/ 	.word	0x00003ff0


	//   ....[12]....
        /*00ac*/ 	.word	0x00004060


	//   ....[13]....
        /*00b0*/ 	.word	0x000040d0


	//   ....[14]....
        /*00b4*/ 	.word	0x00004150


	//   ....[15]....
        /*00b8*/ 	.word	0x000045e0


	//   ....[16]....
        /*00bc*/ 	.word	0x00004650


	//   ....[17]....
        /*00c0*/ 	.word	0x000046c0


	//   ....[18]....
        /*00c4*/ 	.word	0x00004730


	//   ....[19]....
        /*00c8*/ 	.word	0x000047a0


	//----- nvinfo : EIATTR_VRC_CTA_INIT_COUNT
	.align		4
.L_1676:
        /*00cc*/ 	.byte	0x02, 0x4a
	.zero		1
	.zero		1


	//----- nvinfo : EIATTR_EXIT_INSTR_OFFSETS
	.align		4
        /*00d0*/ 	.byte	0x04, 0x1c
        /*00d2*/ 	.short	(.L_1678 - .L_1677)


	//   ....[0]....
.L_1677:
        /*00d4*/ 	.word	0x00000870


	//   ....[1]....
        /*00d8*/ 	.word	0x00003ee0


	//----- nvinfo : EIATTR_MAX_THREADS
	.align		4
.L_1678:
        /*00dc*/ 	.byte	0x04, 0x05
        /*00de*/ 	.short	(.L_1680 - .L_1679)
.L_1679:
        /*00e0*/ 	.word	0x00000080
        /*00e4*/ 	.word	0x00000001
        /*00e8*/ 	.word	0x00000001


	//----- nvinfo : EIATTR_CRS_STACK_SIZE
	.align		4
.L_1680:
        /*00ec*/ 	.byte	0x04, 0x1e
        /*00ee*/ 	.short	(.L_1682 - .L_1681)
.L_1681:
        /*00f0*/ 	.word	0x00000000


	//----- nvinfo : EIATTR_CBANK_PARAM_SIZE
	.align		4
.L_1682:
        /*00f4*/ 	.byte	0x03, 0x19
        /*00f6*/ 	.short	0x00e8


	//----- nvinfo : EIATTR_PARAM_CBANK
	.align		4
        /*00f8*/ 	.byte	0x04, 0x0a
        /*00fa*/ 	.short	(.L_1684 - .L_1683)
	.align		4
.L_1683:
        /*00fc*/ 	.word	index@(.nv.constant0._ZN10layer_norm13ln_fwd_kernelINS_13Kernel_traitsIf13__nv_bfloat16S2_S2_fjLj1024ELj1ELj4ELj1ELj16ENS_18Kernel_traits_baseILj1024EfS2_S2_S2_fjLj128EEEEELb0ELb1ELb1ELb0EEEvNS_9FwdParamsE)
        /*0100*/ 	.short	0x0380
        /*0102*/ 	.short	0x00e8


	//----- nvinfo : EIATTR_SW_WAR
	.align		4
.L_1684:
        /*0104*/ 	.byte	0x04, 0x36
        /*0106*/ 	.short	(.L_1686 - .L_1685)
.L_1685:
        /*0108*/ 	.word	0x00000008
.L_1686:


//--------------------- .nv.info._ZN10layer_norm13ln_fwd_kernelINS_13Kernel_traitsIf13__nv_bfloat16S2_S2_fjLj1024ELj1ELj4ELj1ELj16ENS_18Kernel_traits_baseILj1024EfS2_S2_S2_fjLj128EEEEELb0ELb1ELb1ELb1EEEvNS_9FwdParamsE --------------------------
	.section	.nv.info._ZN10layer_norm13ln_fwd_kernelINS_13Kernel_traitsIf13__nv_bfloat16S2_S2_fjLj1024ELj1ELj4ELj1ELj16ENS_18Kernel_traits_baseILj1024EfS2_S2_S2_fjLj128EEEEELb0ELb1ELb1ELb1EEEvNS_9FwdParamsE,"",@"SHT_CUDA_INFO"
	.sectionflags	@""
	.align	4


	//----- nvinfo : EIATTR_CUDA_API_VERSION
	.align		4
        /*0000*/ 	.byte	0x04, 0x37
        /*0002*/ 	.short	(.L_1688 - .L_1687)
.L_1687:
        /*0004*/ 	.word	0x00000082


	//----- nvinfo : EIATTR_KPARAM_INFO
	.align		4
.L_1688:
        /*0008*/ 	.byte	0x04, 0x17
        /*000a*/ 	.short	(.L_1690 - .L_1689)
.L_1689:
        /*000c*/ 	.word	0x00000000
        /*0010*/ 	.short	0x0000
        /*0012*/ 	.short	0x0000
        /*0014*/ 	.byte	0x00, 0xf0, 0xa1, 0x03


	//----- nvinfo : EIATTR_SPARSE_MMA_MASK
	.align		4
.L_1690:
        /*0018*/ 	.byte	0x03, 0x50
        /*001a*/ 	.short	0x0000


	//----- nvinfo : EIATTR_MAXREG_COUNT
	.align		4
        /*001c*/ 	.byte	0x03, 0x1b
        /*001e*/ 	.short	0x00ff


	//----- nvinfo : EIATTR_MERCURY_ISA_VERSION
	.align		4
        /*0020*/ 	.byte	0x03, 0x5f
        /*0022*/ 	.short	0x0101


	//----- nvinfo : EIATTR_COOP_GROUP_MASK_REGIDS
	.align		4
        /*0024*/ 	.byte	0x04, 0x29
        /*0026*/ 	.short	(.L_1692 - .L_1691)


	//   ....[0]....
.L_1691:
        /*0028*/ 	.word	0xffffffff


	//   ....[1]....
        /*002c*/ 	.word	0xffffffff


	//   ....[2]....
        /*0030*/ 	.word	0xffffffff


	//   ....[3]....
        /*0034*/ 	.word	0xffffffff


	//   ....[4]....
        /*0038*/ 	.word	0xffffffff


	//   ....[5]....
        /*003c*/ 	.word	0xffffffff


	//   ....[6]....
        /*0040*/ 	.word	0xffffffff


	//   ....[7]....
        /*0044*/ 	.word	0xffffffff


	//   ....[8]....
        /*0048*/ 	.word	0xffffffff


	//   ....[9]....
        /*004c*/ 	.word	0xffffffff


	//   ....[10]....
        /*0050*/ 	.word	0x05000094


	//   ....[11]....
        /*0054*/ 	.word	0x05000094


	//   ....[12]....
        /*0058*/ 	.word	0x05000094


	//   ....[13]....
        /*005c*/ 	.word	0x05000094


	//   ....[14]....
        /*0060*/ 	.word	0x05000094


	//   ....[15]....
        /*0064*/ 	.word	0x05000094


	//   ....[16]....
        /*0068*/ 	.word	0x05000094


	//   ....[17]....
        /*006c*/ 	.word	0x05000094


	//   ....[18]....
        /*0070*/ 	.word	0x05000094


	//   ....[19]....
        /*0074*/ 	.word	0x05000094


	//----- nvinfo : EIATTR_COOP_GROUP_INSTR_OFFSETS
	.align		4
.L_1692:
        /*0078*/ 	.byte	0x04, 0x28
        /*007a*/ 	.short	(.L_1694 - .L_1693)


	//   ....[0]....
.L_1693:
        /*007c*/ 	.word	0x000028b0


	//   ....[1]....
        /*0080*/ 	.word	0x000028e0


	//   ....[2]....
        /*0084*/ 	.word	0x00002900


	//   ....[3]....
        /*0088*/ 	.word	0x00002920


	//   ....[4]....
        /*008c*/ 	.word	0x00002940


	//   ....[5]....
        /*0090*/ 	.word	0x00002d70


	//   ....[6]....
        /*0094*/ 	.word	0x00002d90


	//   ....[7]....
        /*0098*/ 	.word	0x00002db0


	//   ....[8]....
        /*009c*/ 	.word	0x00002dd0


	//   ....[9]....
        /*00a0*/ 	.word	0x00002df0


	//   ....[10]....
        /*00a4*/ 	.word	0x000037d0


	//   ....[11]....
        /*00a8*/ 	.word	0x00003880


	//   ....[12]....
        /*00ac*/ 	.word	0x000038f0


	//   ....[13]....
        /*00b0*/ 	.word	0x00003960


	//   ....[14]....
        /*00b4*/ 	.word	0x000039d0


	//   ....[15]....
        /*00b8*/ 	.word	0x00003e50


	//   ....[16]....
        /*00bc*/ 	.word	0x00003ec0


	//   ....[17]....
        /*00c0*/ 	.word	0x00003f30


	//   ....[18]....
        /*00c4*/ 	.word	0x00003fa0


	//   ....[19]....
        /*00c8*/ 	.word	0x00004010


	//----- nvinfo : EIATTR_VRC_CTA_INIT_COUNT
	.align		4
.L_1694:
        /*00cc*/ 	.byte	0x02, 0x4a
	.zero		1
	.zero		1


	//----- nvinfo : EIATTR_EXIT_INSTR_OFFSETS
	.align		4
        /*00d0*/ 	.byte	0x04, 0x1c
        /*00d2*/ 	.short	(.L_1696 - .L_1695)


	//   ....[0]....
.L_1695:
        /*00d4*/ 	.word	0x00000510


	//   ....[1]....
        /*00d8*/ 	.word	0x00003760


	//----- nvinfo : EIATTR_MAX_THREADS
	.align		4
.L_1696:
        /*00dc*/ 	.byte	0x04, 0x05
        /*00de*/ 	.short	(.L_1698 - .L_1697)
.L_1697:
        /*00e0*/ 	.word	0x00000080
        /*00e4*/ 	.word	0x00000001
        /*00e8*/ 	.word	0x00000001


	//----- nvinfo : EIATTR_CRS_STACK_SIZE
	.align		4
.L_1698:
        /*00ec*/ 	.byte	0x04, 0x1e
        /*00ee*/ 	.short	(.L_1700 - .L_1699)
.L_1699:
        /*00f0*/ 	.word	0x00000000


	//----- nvinfo : EIATTR_CBANK_PARAM_SIZE
	.align		4
.L_1700:
        /*00f4*/ 	.byte	0x03, 0x19
        /*00f6*/ 	.short	0x00e8


	//----- nvinfo : EIATTR_PARAM_CBANK
	.align		4
        /*00f8*/ 	.byte	0x04, 0x0a
        /*00fa*/ 	.short	(.L_1702 - .L_1701)
	.align		4
.L_1701:
        /*00fc*/ 	.word	index@(.nv.constant0._ZN10layer_norm13ln_fwd_kernelINS_13Kernel_traitsIf13__nv_bfloat16S2_S2_fjLj1024ELj1ELj4ELj1ELj16ENS_18Kernel_traits_baseILj1024EfS2_S2_S2_fjLj128EEEEELb0ELb1ELb1ELb1EEEvNS_9FwdParamsE)
        /*0100*/ 	.short	0x0380
        /*0102*/ 	.short	0x00e8


	//----- nvinfo : EIATTR_SW_WAR
	.align		4
.L_1702:
        /*0104*/ 	.byte	0x04, 0x36
        /*0106*/ 	.short	(.L_1704 - .L_1703)
.L_1703:
        /*0108*/ 	.word	0x00000008
.L_1704:


//--------------------- .nv.info._ZN10layer_norm13ln_fwd_kernelINS_13Kernel_traitsIf13__nv_bfloat16S2_S2_fjLj1024ELj1ELj4ELj1ELj16ENS_18Kernel_traits_baseILj1024EfS2_S2_S2_fjLj128EEEEELb1ELb0ELb0ELb0EEEvNS_9FwdParamsE --------------------------
	.section	.nv.info._ZN10layer_norm13ln_fwd_kernelINS_13Kernel_traitsIf13__nv_bfloat16S2_S2_fjLj1024ELj1ELj4ELj1ELj16ENS_18Kernel_traits_baseILj1024EfS2_S2_S2_fjLj128EEEEELb1ELb0ELb0ELb0EEEvNS_9FwdParamsE,"",@"SHT_CUDA_INFO"
	.sectionflags	@""
	.align	4


	//----- nvinfo : EIATTR_CUDA_API_VERSION
	.align		4
        /*0000*/ 	.byte	0x04, 0x37
        /*0002*/ 	.short	(.L_1706 - .L_1705)
.L_1705:
        /*0004*/ 	.word	0x00000082


	//----- nvinfo : EIATTR_KPARAM_INFO
	.align		4
.L_1706:
        /*0008*/ 	.byte	0x04, 0x17
        /*000a*/ 	.short	(.L_1708 - .L_1707)
.L_1707:
        /*000c*/ 	.word	0x00000000
        /*0010*/ 	.short	0x0000
        /*0012*/ 	.short	0x0000
        /*0014*/ 	.byte	0x00, 0xf0, 0xa1, 0x03


	//----- nvinfo : EIATTR_SPARSE_MMA_MASK
	.align		4
.L_1708:
        /*0018*/ 	.byte	0x03, 0x50
        /*001a*/ 	.short	0x0000


	//----- nvinfo : EIATTR_MAXREG_COUNT
	.align		4
        /*001c*/ 	.byte	0x03, 0x1b
        /*001e*/ 	.short	0x00ff


	//----- nvinfo : EIATTR_MERCURY_ISA_VERSION
	.align		4
        /*0020*/ 	.byte	0x03, 0x5f
        /*0022*/ 	.short	0x0101


	//----- nvinfo : EIATTR_COOP_GROUP_MASK_REGIDS
	.align		4
        /*0024*/ 	.byte	0x04, 0x29
        /*0026*/ 	.short	(.L_1710 - .L_1709)


	//   ....[0]....
.L_1709:
        /*0028*/ 	.word	0xffffffff


	//   ....[1]....
        /*002c*/ 	.word	0xffffffff


	//   ....[2]....
        /*0030*/ 	.word	0xffffffff


	//   ....[3]....
        /*0034*/ 	.word	0xffffffff


	//   ....[4]....
        /*0038*/ 	.word	0xffffffff


	//   ....[5]....
        /*003c*/ 	.word	0xffffffff


	//   ....[6]....
        /*0040*/ 	.word	0xffffffff


	//   ....[7]....
        /*0044*/ 	.word	0xffffffff


	//   ....[8]....
        /*0048*/ 	.word	0xffffffff


	//   ....[9]....
        /*004c*/ 	.word	0xffffffff


	//   ....[10]....
        /*0050*/ 	.word	0x05000048


	//   ....[11]....
        /*0054*/ 	.word	0x05000048


	//   ....[12]....
        /*0058*/ 	.word	0x05000048


	//   ....[13]....
        /*005c*/ 	.word	0x05000048


	//   ....[14]....
        /*0060*/ 	.word	0x05000048


	//   ....[15]....
        /*0064*/ 	.word	0x05000048


	//   ....[16]....
        /*0068*/ 	.word	0x05000048


	//   ....[17]....
        /*006c*/ 	.word	0x05000048


	//   ....[18]....
        /*0070*/ 	.word	0x05000048


	//   ....[19]....
        /*0074*/ 	.word	0x05000048


	//----- nvinfo : EIATTR_COOP_GROUP_INSTR_OFFSETS
	.align		4
.L_1710:
        /*0078*/ 	.byte	0x04, 0x28
        /*007a*/ 	.short	(.L_1712 - .L_1711)


	//   ....[0]....
.L_1711:
        /*007c*/ 	.word	0x00016540


	//   ....[1]....
        /*0080*/ 	.word	0x00016570


	//   ....[2]....
        /*0084*/ 	.word	0x00016590


	//   ....[3]....
        /*0088*/ 	.word	0x000165b0


	//   ....[4]....
        /*008c*/ 	.word	0x000165d0


	//   ....[5]....
        /*0090*/ 	.word	0x00016a10


	//   ....[6]....
        /*0094*/ 	.word	0x00016a30


	//   ....[7]....
        /*0098*/ 	.word	0x00016a50


	//   ....[8]....
        /*009c*/ 	.word	0x00016a70


	//   ....[9]....
        /*00a0*/ 	.word	0x00016a90


	//   ....[10]....
        /*00a4*/ 	.word	0x00017520


	//   ....[11]....
        /*00a8*/ 	.word	0x000175d0


	//   ....[12]....
        /*00ac*/ 	.word	0x00017640


	//   ....[13]....
        /*00b0*/ 	.word	0x000176b0


	//   ....[14]....
        /*00b4*/ 	.word	0x00017720


	//   ....[15]....
        /*00b8*/ 	.word	0x00017bb0


	//   ....[16]....
        /*00bc*/ 	.word	0x00017c20


	//   ....[17]....
        /*00c0*/ 	.word	0x00017c90


	//   ....[18]....
        /*00c4*/ 	.word	0x00017d00


	//   ....[19]....
        /*00c8*/ 	.word	0x00017d70


	//----- nvinfo : EIATTR_VRC_CTA_INIT_COUNT
	.align		4
.L_1712:
        /*00cc*/ 	.byte	0x02, 0x4a
	.zero		1
	.zero		1


	//----- nvinfo : EIATTR_EXIT_INSTR_OFFSETS
	.align		4
        /*00d0*/ 	.byte	0x04, 0x1c
        /*00d2*/ 	.short	(.L_1714 - .L_1713)


	//   ....[0]....
.L_1713:
        /*00d4*/ 	.word	0x000008b0


	//   ....[1]....
        /*00d8*/ 	.word	0x000174b0


	//----- nvinfo : EIATTR_INDIRECT_BRANCH_TARGETS
	.align		4
.L_1714:
        /*00dc*/ 	.byte	0x04, 0x34
        /*00de*/ 	.short	(.L_1716 - .L_1715)


	//   ....[0]....
.L_1715:
        /*00e0*/ 	.word	.L_x_37100@srel
        /*00e4*/ 	.short	0x0
        /*00e6*/ 	.short	0x0
        /*00e8*/ 	.word	0x3
        /*00ec*/ 	.word	.L_x_37101@srel
        /*00f0*/ 	.word	.L_x_37102@srel
        /*00f4*/ 	.word	.L_x_37103@srel


	//----- nvinfo : EIATTR_MAX_THREADS
	.align		4
.L_1716:
        /*00f8*/ 	.byte	0x04, 0x05
        /*00fa*/ 	.short	(.L_1718 - .L_1717)
.L_1717:
        /*00fc*/ 	.word	0x00000080
        /*0100*/ 	.word	0x00000001
        /*0104*/ 	.word	0x00000001


	//----- nvinfo : EIATTR_CRS_STACK_SIZE
	.align		4
.L_1718:
        /*0108*/ 	.byte	0x04, 0x1e
        /*010a*/ 	.short	(.L_1720 - .L_1719)
.L_1719:
        /*010c*/ 	.word	0x00000000


	//----- nvinfo : EIATTR_CBANK_PARAM_SIZE
	.align		4
.L_1720:
        /*0110*/ 	.byte	0x03, 0x19
        /*0112*/ 	.short	0x00e8


	//----- nvinfo : EIATTR_PARAM_CBANK
	.align		4
        /*0114*/ 	.byte	0x04, 0x0a
        /*0116*/ 	.short	(.L_1722 - .L_1721)
	.align		4
.L_1721:
        /*0118*/ 	.word	index@(.nv.constant0._ZN10layer_norm13ln_fwd_kernelINS_13Kernel_traitsIf13__nv_bfloat16S2_S2_fjLj1024ELj1ELj4ELj1ELj16ENS_18Kernel_traits_baseILj1024EfS2_S2_S2_fjLj128EEEEELb1ELb0ELb0ELb0EEEvNS_9FwdParamsE)
        /*011c*/ 	.short	0x0380
        /*011e*/ 	.short	0x00e8


	//----- nvinfo : EIATTR_SW_WAR
	.align		4
.L_1722:
        /*0120*/ 	.byte	0x04, 0x36
        /*0122*/ 	.short	(.L_1724 - .L_1723)
.L_1723:
        /*0124*/ 	.word	0x00000008
.L_1724:


//--------------------- .nv.info._ZN10layer_norm13ln_fwd_kernelINS_13Kernel_traitsIf13__nv_bfloat16S2_S2_fjLj1024ELj1ELj4ELj1ELj16ENS_18Kernel_traits_baseILj1024EfS2_S2_S2_fjLj128EEEEELb1ELb0ELb0ELb1EEEvNS_9FwdParamsE --------------------------
	.section	.nv.info._ZN10layer_norm13ln_fwd_kernelINS_13Kernel_traitsIf13__nv_bfloat16S2_S2_fjLj1024ELj1ELj4ELj1ELj16ENS_18Kernel_traits_baseILj1024EfS2_S2_S2_fjLj128EEEEELb1ELb0ELb0ELb1EEEvNS_9FwdParamsE,"",@"SHT_CUDA_INFO"
	.sectionflags	@""
	.align	4


	//----- nvinfo : EIATTR_CUDA_API_VERSION
	.align		4
        /*0000*/ 	.byte	0x04, 0x37
        /*0002*/ 	.short	(.L_1726 - .L_1725)
.L_1725:
        /*0004*/ 	.word	0x00000082


	//----- nvinfo : EIATTR_KPARAM_INFO
	.align		4
.L_1726:
        /*0008*/ 	.byte	0x04, 0x17
        /*000a*/ 	.short	(.L_1728 - .L_1727)
.L_1727:
        /*000c*/ 	.word	0x00000000
        /*0010*/ 	.short	0x0000
        /*0012*/ 	.short	0x0000
        /*0014*/ 	.byte	0x00, 0xf0, 0xa1, 0x03


	//----- nvinfo : EIATTR_SPARSE_MMA_MASK
	.align		4
.L_1728:
        /*0018*/ 	.byte	0x03, 0x50
        /*001a*/ 	.short	0x0000


	//----- nvinfo : EIATTR_MAXREG_COUNT
	.align		4
        /*001c*/ 	.byte	0x03, 0x1b
        /*001e*/ 	.short	0x00ff


	//----- nvinfo : EIATTR_MERCURY_ISA_VERSION
	.align		4
        /*0020*/ 	.byte	0x03, 0x5f
        /*0022*/ 	.short	0x0101


	//----- nvinfo : EIATTR_COOP_GROUP_MASK_REGIDS
	.align		4
        /*0024*/ 	.byte	0x04, 0x29
        /*0026*/ 	.short	(.L_1730 - .L_1729)


	//   ....[0]....
.L_1729:
        /*0028*/ 	.word	0xffffffff


	//   ....[1]....
        /*002c*/ 	.word	0xffffffff


	//   ....[2]....
        /*0030*/ 	.word	0xffffffff


	//   ....[3]....
        /*0034*/ 	.word	0xffffffff


	//   ....[4]....
        /*0038*/ 	.word	0xffffffff


	//   ....[5]....
        /*003c*/ 	.word	0xffffffff


	//   ....[6]....
        /*0040*/ 	.word	0xffffffff


	//   ....[7]....
        /*0044*/ 	.word	0xffffffff


	//   ....[8]....
        /*0048*/ 	.word	0xffffffff


	//   ....[9]....
        /*004c*/ 	.word	0xffffffff


	//   ....[10]....
        /*0050*/ 	.word	0x05000069


	//   ....[11]....
        /*0054*/ 	.word	0x05000069


	//   ....[12]....
        /*0058*/ 	.word	0x05000069


	//   ....[13]....
        /*005c*/ 	.word	0x05000069


	//   ....[14]....
        /*0060*/ 	.word	0x05000069


	//   ....[15]....
        /*0064*/ 	.word	0x05000069


	//   ....[16]....
        /*0068*/ 	.word	0x05000069


	//   ....[17]....
        /*006c*/ 	.word	0x05000069


	//   ....[18]....
        /*0070*/ 	.word	0x05000069


	//   ....[19]....
        /*0074*/ 	.word	0x05000069


	//----- nvinfo : EIATTR_COOP_GROUP_INSTR_OFFSETS
	.align		4
.L_1730:
        /*0078*/ 	.byte	0x04, 0x28
        /*007a*/ 	.short	(.L_1732 - .L_1731)


	//   ....[0]....
.L_1731:
        /*007c*/ 	.word	0x00015920


	//   ....[1]....
        /*0080*/ 	.word	0x00015940


	//   ....[2]....
        /*0084*/ 	.word	0x00015960


	//   ....[3]....
        /*0088*/ 	.word	0x00015980


	//   ....[4]....
        /*008c*/ 	.word	0x000159b0


	//   ....[5]....
        /*0090*/ 	.word	0x00015de0


	//   ....[6]....
        /*0094*/ 	.word	0x00015e00


	//   ....[7]....
        /*0098*/ 	.word	0x00015e20


	//   ....[8]....
        /*009c*/ 	.word	0x00015e40


	//   ....[9]....
        /*00a0*/ 	.word	0x00015e60


	//   ....[10]....
        /*00a4*/ 	.word	0x000167b0


	//   ....[11]....
        /*00a8*/ 	.word	0x00016850


	//   ....[12]....
        /*00ac*/ 	.word	0x000168c0


	//   ....[13]....
        /*00b0*/ 	.word	0x00016930


	//   ....[14]....
        /*00b4*/ 	.word	0x000169b0


	//   ....[15]....
        /*00b8*/ 	.word	0x00016e30


	//   ....[16]....
        /*00bc*/ 	.word	0x00016ea0


	//   ....[17]....
        /*00c0*/ 	.word	0x00016f10


	//   ....[18]....
        /*00c4*/ 	.word	0x00016f80


	//   ....[19]....
        /*00c8*/ 	.word	0x00016ff0


	//----- nvinfo : EIATTR_VRC_CTA_INIT_COUNT
	.align		4
.L_1732:
        /*00cc*/ 	.byte	0x02, 0x4a
	.zero		1
	.zero		1


	//----- nvinfo : EIATTR_EXIT_INSTR_OFFSETS
	.align		4
        /*00d0*/ 	.byte	0x04, 0x1c
        /*00d2*/ 	.short	(.L_1734 - .L_1733)


	//   ....[0]....
.L_1733:
        /*00d4*/ 	.word	0x00000630


	//   ....[1]....
        /*00d8*/ 	.word	0x00016740


	//----- nvinfo : EIATTR_INDIRECT_BRANCH_TARGETS
	.align		4
.L_1734:
        /*00dc*/ 	.byte	0x04, 0x34
        /*00de*/ 	.short	(.L_1736 - .L_1735)


	//   ....[0]....
.L_1735:
        /*00e0*/ 	.word	.L_x_37104@srel
        /*00e4*/ 	.short	0x0
        /*00e6*/ 	.short	0x0
        /*00e8*/ 	.word	0x3
        /*00ec*/ 	.word	.L_x_37105@srel
        /*00f0*/ 	.word	.L_x_37106@srel
        /*00f4*/ 	.word	.L_x_37107@srel


	//----- nvinfo : EIATTR_MAX_THREADS
	.align		4
.L_1736:
        /*00f8*/ 	.byte	0x04, 0x05
        /*00fa*/ 	.short	(.L_1738 - .L_1737)
.L_1737:
        /*00fc*/ 	.word	0x00000080
        /*0100*/ 	.word	0x00000001
        /*0104*/ 	.word	0x00000001


	//----- nvinfo : EIATTR_CRS_STACK_SIZE
	.align		4
.L_1738:
        /*0108*/ 	.byte	0x04, 0x1e
        /*010a*/ 	.short	(.L_1740 - .L_1739)
.L_1739:
        /*010c*/ 	.word	0x00000000


	//----- nvinfo : EIATTR_CBANK_PARAM_SIZE
	.align		4
.L_1740:
        /*0110*/ 	.byte	0x03, 0x19
        /*0112*/ 	.short	0x00e8


	//----- nvinfo : EIATTR_PARAM_CBANK
	.align		4
        /*0114*/ 	.byte	0x04, 0x0a
        /*0116*/ 	.short	(.L_1742 - .L_1741)
	.align		4
.L_1741:
        /*0118*/ 	.word	index@(.nv.constant0._ZN10layer_norm13ln_fwd_kernelINS_13Kernel_traitsIf13__nv_bfloat16S2_S2_fjLj1024ELj1ELj4ELj1ELj16ENS_18Kernel_traits_baseILj1024EfS2_S2_S2_fjLj128EEEEELb1ELb0ELb0ELb1EEEvNS_9FwdParamsE)
        /*011c*/ 	.short	0x0380
        /*011e*/ 	.short	0x00e8


	//----- nvinfo : EIATTR_SW_WAR
	.align		4
.L_1742:
        /*0120*/ 	.byte	0x04, 0x36
        /*0122*/ 	.short	(.L_1744 - .L_1743)
.L_1743:
        /*0124*/ 	.word	0x00000008
.L_1744:


//--------------------- .nv.info._ZN10layer_norm13ln_fwd_kernelINS_13Kernel_traitsIf13__nv_bfloat16S2_S2_fjLj1024ELj1ELj4ELj1ELj16ENS_18Kernel_traits_baseILj1024EfS2_S2_S2_fjLj128EEEEELb1ELb0ELb1ELb0EEEvNS_9FwdParamsE --------------------------
	.section	.nv.info._ZN10layer_norm13ln_fwd_kernelINS_13Kernel_traitsIf13__nv_bfloat16S2_S2_fjLj1024ELj1ELj4ELj1ELj16ENS_18Kernel_traits_baseILj1024EfS2_S2_S2_fjLj128EEEEELb1ELb0ELb1ELb0EEEvNS_9FwdParamsE,"",@"SHT_CUDA_INFO"
	.sectionflags	@""
	.align	4


	//----- nvinfo : EIATTR_CUDA_API_VERSION
	.align		4
        /*0000*/ 	.byte	0x04, 0x37
        /*0002*/ 	.short	(.L_1746 - .L_1745)
.L_1745:
        /*0004*/ 	.word	0x00000082


	//----- nvinfo : EIATTR_KPARAM_INFO
	.align		4
.L_1746:
        /*0008*/ 	.byte	0x04, 0x17
        /*000a*/ 	.short	(.L_1748 - .L_1747)
.L_1747:
        /*000c*/ 	.word	0x00000000
        /*0010*/ 	.short	0x0000
        /*0012*/ 	.short	0x0000
        /*0014*/ 	.byte	0x00, 0xf0, 0xa1, 0x03


	//----- nvinfo : EIATTR_SPARSE_MMA_MASK
	.align		4
.L_1748:
        /*0018*/ 	.byte	0x03, 0x50
        /*001a*/ 	.short	0x0000


	//----- nvinfo : EIATTR_MAXREG_COUNT
	.align		4
        /*001c*/ 	.byte	0x03, 0x1b
        /*001e*/ 	.short	0x00ff


	//----- nvinfo : EIATTR_MERCURY_ISA_VERSION
	.align		4
        /*0020*/ 	.byte	0x03, 0x5f
        /*0022*/ 	.short	0x0101


	//----- nvinfo : EIATTR_COOP_GROUP_MASK_REGIDS
	.align		4
        /*0024*/ 	.byte	0x04, 0x29
        /*0026*/ 	.short	(.L_1750 - .L_1749)


	//   ....[0]....
.L_1749:
        /*0028*/ 	.word	0xffffffff


	//   ....[1]....
        /*002c*/ 	.word	0xffffffff


	//   ....[2]....
        /*0030*/ 	.word	0xffffffff


	//   ....[3]....
        /*0034*/ 	.word	0xffffffff


	//   ....[4]....
        /*0038*/ 	.word	0xffffffff


	//   ....[5]....
        /*003c*/ 	.word	0xffffffff


	//   ....[6]....
        /*0040*/ 	.word	0xffffffff


	//   ....[7]....
        /*0044*/ 	.word	0xffffffff


	//   ....[8]....
        /*0048*/ 	.word	0xffffffff


	//   ....[9]....
        /*004c*/ 	.word	0xffffffff


	//   ....[10]....
        /*0050*/ 	.word	0x05000083


	//   ....[11]....
        /*0054*/ 	.word	0x05000083


	//   ....[12]....
        /*0058*/ 	.word	0x05000083


	//   ....[13]....
        /*005c*/ 	.word	0x05000083


	//   ....[14]....
        /*0060*/ 	.word	0x05000083


	//   ....[15]....
        /*0064*/ 	.word	0x05000083


	//   ....[16]....
        /*0068*/ 	.word	0x05000083


	//   ....[17]....
        /*006c*/ 	.word	0x05000083


	//   ....[18]....
        /*0070*/ 	.word	0x05000083


	//   ....[19]....
        /*0074*/ 	.word	0x05000083


	//----- nvinfo : EIATTR_COOP_GROUP_INSTR_OFFSETS
	.align		4
.L_1750:
        /*0078*/ 	.byte	0x04, 0x28
        /*007a*/ 	.short	(.L_1752 - .L_1751)


	//   ....[0]....
.L_1751:
        /*007c*/ 	.word	0x00018260


	//   ....[1]....
        /*0080*/ 	.word	0x00018290


	//   ....[2]....
        /*0084*/ 	.word	0x000182b0


	//   ....[3]....
        /*0088*/ 	.word	0x000182d0


	//   ....[4]....
        /*008c*/ 	.word	0x000182f0


	//   ....[5]....
        /*0090*/ 	.word	0x00018730


	//   ....[6]....
        /*0094*/ 	.word	0x00018750


	//   ....[7]....
        /*0098*/ 	.word	0x00018770


	//   ....[8]....
        /*009c*/ 	.word	0x00018790


	//   ....[9]....
        /*00a0*/ 	.word	0x000187b0


	//   ....[10]....
        /*00a4*/ 	.word	0x000192a0


	//   ....[11]....
        /*00a8*/ 	.word	0x00019350


	//   ....[12]....
        /*00ac*/ 	.word	0x000193c0


	//   ....[13]....
        /*00b0*/ 	.word	0x00019430


	//   ....[14]....
        /*00b4*/ 	.word	0x000194a0


	//   ....[15]....
        /*00b8*/ 	.word	0x00019930


	//   ....[16]....
        /*00bc*/ 	.word	0x000199a0


	//   ....[17]....
        /*00c0*/ 	.word	0x00019a10


	//   ....[18]....
        /*00c4*/ 	.word	0x00019a80


	//   ....[19]....
        /*00c8*/ 	.word	0x00019af0


	//----- nvinfo : EIATTR_VRC_CTA_INIT_COUNT
	.align		4
.L_1752:
        /*00cc*/ 	.byte	0x02, 0x4a
	.zero		1
	.zero		1


	//----- nvinfo : EIATTR_EXIT_INSTR_OFFSETS
	.align		4
        /*00d0*/ 	.byte	0x04, 0x1c
        /*00d2*/ 	.short	(.L_1754 - .L_1753)


	//   ....[0]....
.L_1753:
        /*00d4*/ 	.word	0x000008d0


	//   ....[1]....
        /*00d8*/ 	.word	0x00019230


	//----- nvinfo : EIATTR_MAX_THREADS
	.align		4
.L_1754:
        /*00dc*/ 	.byte	0x04, 0x05
        /*00de*/ 	.short	(.L_1756 - .L_1755)
.L_1755:
        /*00e0*/ 	.word	0x00000080
        /*00e4*/ 	.word	0x00000001
        /*00e8*/ 	.word	0x00000001


	//----- nvinfo : EIATTR_CRS_STACK_SIZE
	.align		4
.L_1756:
        /*00ec*/ 	.byte	0x04, 0x1e
        /*00ee*/ 	.short	(.L_1758 - .L_1757)
.L_1757:
        /*00f0*/ 	.word	0x00000000


	//----- nvinfo : EIATTR_CBANK_PARAM_SIZE
	.align		4
.L_1758:
        /*00f4*/ 	.byte	0x03, 0x19
        /*00f6*/ 	.short	0x00e8


	//----- nvinfo : EIATTR_PARAM_CBANK
	.align		4
        /*00f8*/ 	.byte	0x04, 0x0a
        /*00fa*/ 	.short	(.L_1760 - .L_1759)
	.align		4
.L_1759:
        /*00fc*/ 	.word	index@(.nv.constant0._ZN10layer_norm13ln_fwd_kernelINS_13Kernel_traitsIf13__nv_bfloat16S2_S2_fjLj1024ELj1ELj4ELj1ELj16ENS_18Kernel_traits_baseILj1024EfS2_S2_S2_fjLj128EEEEELb1ELb0ELb1ELb0EEEvNS_9FwdParamsE)
        /*0100*/ 	.short	0x0380
        /*0102*/ 	.short	0x00e8


	//----- nvinfo : EIATTR_SW_WAR
	.align		4
.L_1760:
        /*0104*/ 	.byte	0x04, 0x36
        /*0106*/ 	.short	(.L_1762 - .L_1761)
.L_1761:
        /*0108*/ 	.word	0x00000008
.L_1762:


//--------------------- .nv.info._ZN10layer_norm13ln_fwd_kernelINS_13Kernel_traitsIf13__nv_bfloat16S2_S2_fjLj1024ELj1ELj4ELj1ELj16ENS_18Kernel_traits_baseILj1024EfS2_S2_S2_fjLj128EEEEELb1ELb0ELb1ELb1EEEvNS_9FwdParamsE --------------------------
	.section	.nv.info._ZN10layer_norm13ln_fwd_kernelINS_13Kernel_traitsIf13__nv_bfloat16S2_S2_fjLj1024ELj1ELj4ELj1ELj16ENS_18Kernel_traits_baseILj1024EfS2_S2_S2_fjLj128EEEEELb1ELb0ELb1ELb1EEEvNS_9FwdParamsE,"",@"SHT_CUDA_INFO"
	.sectionflags	@""
	.align	4


	//----- nvinfo : EIATTR_CUDA_API_VERSION
	.align		4
        /*0000*/ 	.byte	0x04, 0x37
        /*0002*/ 	.short	(.L_1764 - .L_1763)
.L_1763:
        /*0004*/ 	.word	0x00000082


	//----- nvinfo : EIATTR_KPARAM_INFO
	.align		4
.L_1764:
        /*0008*/ 	.byte	0x04, 0x17
        /*000a*/ 	.short	(.L_1766 - .L_1765)
.L_1765:
        /*000c*/ 	.word	0x00000000
        /*0010*/ 	.short	0x0000
        /*0012*/ 	.short	0x0000
        /*0014*/ 	.byte	0x00, 0xf0, 0xa1, 0x03


	//----- nvinfo : EIATTR_SPARSE_MMA_MASK
	.align		4
.L_1766:
        /*0018*/ 	.byte	0x03, 0x50
        /*001a*/ 	.short	0x0000


	//----- nvinfo : EIATTR_MAXREG_COUNT
	.align		4
        /*001c*/ 	.byte	0x03, 0x1b
        /*001e*/ 	.short	0x00ff


	//----- nvinfo : EIATTR_MERCURY_ISA_VERSION
	.align		4
        /*0020*/ 	.byte	0x03, 0x5f
        /*0022*/ 	.short	0x0101


	//----- nvinfo : EIATTR_COOP_GROUP_MASK_REGIDS
	.align		4
        /*0024*/ 	.byte	0x04, 0x29
        /*0026*/ 	.short	(.L_1768 - .L_1767)


	//   ....[0]....
.L_1767:
        /*0028*/ 	.word	0xffffffff


	//   ....[1]....
        /*002c*/ 	.word	0xffffffff


	//   ....[2]....
        /*0030*/ 	.word	0xffffffff


	//   ....[3]....
        /*0034*/ 	.word	0xffffffff


	//   ....[4]....
        /*0038*/ 	.word	0xffffffff


	//   ....[5]....
        /*003c*/ 	.word	0xffffffff


	//   ....[6]....
        /*0040*/ 	.word	0xffffffff


	//   ....[7]....
        /*0044*/ 	.word	0xffffffff


	//   ....[8]....
        /*0048*/ 	.word	0xffffffff


	//   ....[9]....
        /*004c*/ 	.word	0xffffffff


	//   ....[10]....
        /*0050*/ 	.word	0x0500007b


	//   ....[11]....
        /*0054*/ 	.word	0x0500007b


	//   ....[12]....
        /*0058*/ 	.word	0x0500007b


	//   ....[13]....
        /*005c*/ 	.word	0x0500007b


	//   ....[14]....
        /*0060*/ 	.word	0x0500007b


	//   ....[15]....
        /*0064*/ 	.word	0x0500007b


	//   ....[16]....
        /*0068*/ 	.word	0x0500007b


	//   ....[17]....
        /*006c*/ 	.word	0x0500007b


	//   ....[18]....
        /*0070*/ 	.word	0x0500007b


	//   ....[19]....
        /*0074*/ 	.word	0x0500007b


	//----- nvinfo : EIATTR_COOP_GROUP_INSTR_OFFSETS
	.align		4
.L_1768:
        /*0078*/ 	.byte	0x04, 0x28
        /*007a*/ 	.short	(.L_1770 - .L_1769)


	//   ....[0]....
.L_1769:
        /*007c*/ 	.word	0x00017d10


	//   ....[1]....
        /*0080*/ 	.word	0x00017d40


	//   ....[2]....
        /*0084*/ 	.word	0x00017d60


	//   ....[3]....
        /*0088*/ 	.word	0x00017d80


	//   ....[4]....
        /*008c*/ 	.word	0x00017da0


	//   ....[5]....
        /*0090*/ 	.word	0x000181d0


	//   ....[6]....
        /*0094*/ 	.word	0x000181f0


	//   ....[7]....
        /*0098*/ 	.word	0x00018210


	//   ....[8]....
        /*009c*/ 	.word	0x00018230


	//   ....[9]....
        /*00a0*/ 	.word	0x00018250


	//   ....[10]....
        /*00a4*/ 	.word	0x00018c30


	//   ....[11]....
        /*00a8*/ 	.word	0x00018ce0


	//   ....[12]....
        /*00ac*/ 	.word	0x00018d50


	//   ....[13]....
        /*00b0*/ 	.word	0x00018dc0


	//   ....[14]....
        /*00b4*/ 	.word	0x00018e30


	//   ....[15]....
        /*00b8*/ 	.word	0x000192a0


	//   ....[16]....
        /*00bc*/ 	.word	0x00019310


	//   ....[17]....
        /*00c0*/ 	.word	0x00019380


	//   ....[18]....
        /*00c4*/ 	.word	0x000193f0


	//   ....[19]....
        /*00c8*/ 	.word	0x00019460


	//----- nvinfo : EIATTR_VRC_CTA_INIT_COUNT
	.align		4
.L_1770:
        /*00cc*/ 	.byte	0x02, 0x4a
	.zero		1
	.zero		1


	//----- nvinfo : EIATTR_EXIT_INSTR_OFFSETS
	.align		4
        /*00d0*/ 	.byte	0x04, 0x1c
        /*00d2*/ 	.short	(.L_1772 - .L_1771)


	//   ....[0]....
.L_1771:
        /*00d4*/ 	.word	0x00000630


	//   ....[1]....
        /*00d8*/ 	.word	0x00018bd0


	//----- nvinfo : EIATTR_MAX_THREADS
	.align		4
.L_1772:
        /*00dc*/ 	.byte	0x04, 0x05
        /*00de*/ 	.short	(.L_1774 - .L_1773)
.L_1773:
        /*00e0*/ 	.word	0x00000080
        /*00e4*/ 	.word	0x00000001
        /*00e8*/ 	.word	0x00000001


	//----- nvinfo : EIATTR_CRS_STACK_SIZE
	.align		4
.L_1774:
        /*00ec*/ 	.byte	0x04, 0x1e
        /*00ee*/ 	.short	(.L_1776 - .L_1775)
.L_1775:
        /*00f0*/ 	.word	0x00000000


	//----- nvinfo : EIATTR_CBANK_PARAM_SIZE
	.align		4
.L_1776:
        /*00f4*/ 	.byte	0x03, 0x19
        /*00f6*/ 	.short	0x00e8


	//----- nvinfo : EIATTR_PARAM_CBANK
	.align		4
        /*00f8*/ 	.byte	0x04, 0x0a
        /*00fa*/ 	.short	(.L_1778 - .L_1777)
	.align		4
.L_1777:
        /*00fc*/ 	.word	index@(.nv.constant0._ZN10layer_norm13ln_fwd_kernelINS_13Kernel_traitsIf13__nv_bfloat16S2_S2_fjLj1024ELj1ELj4ELj1ELj16ENS_18Kernel_traits_baseILj1024EfS2_S2_S2_fjLj128EEEEELb1ELb0ELb1ELb1EEEvNS_9FwdParamsE)
        /*0100*/ 	.short	0x0380
        /*0102*/ 	.short	0x00e8


	//----- nvinfo : EIATTR_SW_WAR
	.align		4
.L_1778:
        /*0104*/ 	.byte	0x04, 0x36
        /*0106*/ 	.short	(.L_1780 - .L_1779)
.L_1779:
        /*0108*/ 	.word	0x00000008
.L_1780:


//--------------------- .nv.info._ZN10layer_norm13ln_fwd_kernelINS_13Kernel_traitsIf13__nv_bfloat16S2_S2_fjLj1024ELj1ELj4ELj1ELj16ENS_18Kernel_traits_baseILj1024EfS2_S2_S2_fjLj128EEEEELb1ELb1ELb0ELb0EEEvNS_9FwdParamsE --------------------------
	.section	.nv.info._ZN10layer_norm13ln_fwd_kernelINS_13Kernel_traitsIf13__nv_bfloat16S2_S2_fjLj1024ELj1ELj4ELj1ELj16ENS_18Kernel_traits_baseILj1024EfS2_S2_S2_fjLj128EEEEELb1ELb1ELb0ELb0EEEvNS_9FwdParamsE,"",@"SHT_CUDA_INFO"
	.sectionflags	@""
	.align	4


	//----- nvinfo : EIATTR_CUDA_API_VERSION
	.align		4
        /*0000*/ 	.byte	0x04, 0x37
        /*0002*/ 	.short	(.L_1782 - .L_1781)
.L_1781:
        /*0004*/ 	.word	0x00000082


	//----- nvinfo : EIATTR_KPARAM_INFO
	.align		4
.L_1782:
        /*0008*/ 	.byte	0x04, 0x17
        /*000a*/ 	.short	(.L_1784 - .L_1783)
.L_1783:
        /*000c*/ 	.word	0x00000000
        /*0010*/ 	.short	0x0000
        /*0012*/ 	.short	0x0000
        /*0014*/ 	.byte	0x00, 0xf0, 0xa1, 0x03


	//----- nvinfo : EIATTR_SPARSE_MMA_MASK
	.align		4
.L_1784:
        /*0018*/ 	.byte	0x03, 0x50
        /*001a*/ 	.short	0x0000


	//----- nvinfo : EIATTR_MAXREG_COUNT
	.align		4
        /*001c*/ 	.byte	0x03, 0x1b
        /*001e*/ 	.short	0x00ff


	//----- nvinfo : EIATTR_MERCURY_ISA_VERSION
	.align		4
        /*0020*/ 	.byte	0x03, 0x5f
        /*0022*/ 	.short	0x0101


	//----- nvinfo : EIATTR_COOP_GROUP_MASK_REGIDS
	.align		4
        /*0024*/ 	.byte	0x04, 0x29
        /*0026*/ 	.short	(.L_1786 - .L_1785)


	//   ....[0]....
.L_1785:
        /*0028*/ 	.word	0xffffffff


	//   ....[1]....
        /*002c*/ 	.word	0xffffffff


	//   ....[2]....
        /*0030*/ 	.word	0xffffffff


	//   ....[3]....
        /*0034*/ 	.word	0xffffffff


	//   ....[4]....
        /*0038*/ 	.word	0xffffffff


	//   ....[5]....
        /*003c*/ 	.word	0xffffffff


	//   ....[6]....
        /*0040*/ 	.word	0xffffffff


	//   ....[7]....
        /*0044*/ 	.word	0xffffffff


	//   ....[8]....
        /*0048*/ 	.word	0xffffffff


	//   ....[9]....
        /*004c*/ 	.word	0xffffffff


	//   ....[10]....
        /*0050*/ 	.word	0x0500009b


	//   ....[11]....
        /*0054*/ 	.word	0x0500009b


	//   ....[12]....
        /*0058*/ 	.word	0x0500009b


	//   ....[13]....
        /*005c*/ 	.word	0x0500009b


	//   ....[14]....
        /*0060*/ 	.word	0x0500009b


	//   ....[15]....
        /*0064*/ 	.word	0x0500009b


	//   ....[16]....
        /*0068*/ 	.word	0x0500009b


	//   ....[17]....
        /*006c*/ 	.word	0x0500009b


	//   ....[18]....
        /*0070*/ 	.word	0x0500009b


	//   ....[19]....
        /*0074*/ 	.word	0x0500009b


	//----- nvinfo : EIATTR_COOP_GROUP_INSTR_OFFSETS
	.align		4
.L_1786:
        /*0078*/ 	.byte	0x04, 0x28
        /*007a*/ 	.short	(.L_1788 - .L_1787)


	//   ....[0]....
.L_1787:
        /*007c*/ 	.word	0x00018ed0


	//   ....[1]....
        /*0080*/ 	.word	0x00018f00


	//   ....[2]....
        /*0084*/ 	.word	0x00018f20


	//   ....[3]....
        /*0088*/ 	.word	0x00018f40


	//   ....[4]....
        /*008c*/ 	.word	0x00018f60


	//   ....[5]....
        /*0090*/ 	.word	0x000193a0


	//   ....[6]....
        /*0094*/ 	.word	0x000193c0


	//   ....[7]....
        /*0098*/ 	.word	0x000193e0


	//   ....[8]....
        /*009c*/ 	.word	0x00019400


	//   ....[9]....
        /*00a0*/ 	.word	0x00019420


	//   ....[10]....
        /*00a4*/ 	.word	0x00019ea0


	//   ....[11]....
        /*00a8*/ 	.word	0x00019f50


	//   ....[12]....
        /*00ac*/ 	.word	0x00019fc0


	//   ....[13]....
        /*00b0*/ 	.word	0x0001a030


	//   ....[14]....
        /*00b4*/ 	.word	0x0001a0a0


	//   ....[15]....
        /*00b8*/ 	.word	0x0001a530


	//   ....[16]....
        /*00bc*/ 	.word	0x0001a5a0


	//   ....[17]....
        /*00c0*/ 	.word	0x0001a610


	//   ....[18]....
        /*00c4*/ 	.word	0x0001a680


	//   ....[19]....
        /*00c8*/ 	.word	0x0001a6f0


	//----- nvinfo : EIATTR_VRC_CTA_INIT_COUNT
	.align		4
.L_1788:
        /*00cc*/ 	.byte	0x02, 0x4a
	.zero		1
	.zero		1


	//----- nvinfo : EIATTR_EXIT_INSTR_OFFSETS
	.align		4
        /*00d0*/ 	.byte	0x04, 0x1c
        /*00d2*/ 	.short	(.L_1790 - .L_1789)


	//   ....[0]....
.L_1789:
        /*00d4*/ 	.word	0x00000a90


	//   ....[1]....
        /*00d8*/ 	.word	0x00019e30


	//----- nvinfo : EIATTR_INDIRECT_BRANCH_TARGETS
	.align		4
.L_1790:
        /*00dc*/ 	.byte	0x04, 0x34
        /*00de*/ 	.short	(.L_1792 - .L_1791)


	//   ....[0]....
.L_1791:
        /*00e0*/ 	.word	.L_x_37108@srel
        /*00e4*/ 	.short	0x0
        /*00e6*/ 	.short	0x0
        /*00e8*/ 	.word	0x3
        /*00ec*/ 	.word	.L_x_37109@srel
        /*00f0*/ 	.word	.L_x_37110@srel
        /*00f4*/ 	.word	.L_x_37111@srel


	//----- nvinfo : EIATTR_MAX_THREADS
	.align		4
.L_1792:
        /*00f8*/ 	.byte	0x04, 0x05
        /*00fa*/ 	.short	(.L_1794 - .L_1793)
.L_1793:
        /*00fc*/ 	.word	0x00000080
        /*0100*/ 	.word	0x00000001
        /*0104*/ 	.word	0x00000001


	//----- nvinfo : EIATTR_CRS_STACK_SIZE
	.align		4
.L_1794:
        /*0108*/ 	.byte	0x04, 0x1e
        /*010a*/ 	.short	(.L_1796 - .L_1795)
.L_1795:
        /*010c*/ 	.word	0x00000000


	//----- nvinfo : EIATTR_CBANK_PARAM_SIZE
	.align		4
.L_1796:
        /*0110*/ 	.byte	0x03, 0x19
        /*0112*/ 	.short	0x00e8


	//----- nvinfo : EIATTR_PARAM_CBANK
	.align		4
        /*0114*/ 	.byte	0x04, 0x0a
        /*0116*/ 	.short	(.L_1798 - .L_1797)
	.align		4
.L_1797:
        /*0118*/ 	.word	index@(.nv.constant0._ZN10layer_norm13ln_fwd_kernelINS_13Kernel_traitsIf13__nv_bfloat16S2_S2_fjLj1024ELj1ELj4ELj1ELj16ENS_18Kernel_traits_baseILj1024EfS2_S2_S2_fjLj128EEEEELb1ELb1ELb0ELb0EEEvNS_9FwdParamsE)
        /*011c*/ 	.short	0x0380
        /*011e*/ 	.short	0x00e8


	//----- nvinfo : EIATTR_SW_WAR
	.align		4
.L_1798:
        /*0120*/ 	.byte	0x04, 0x36
        /*0122*/ 	.short	(.L_1800 - .L_1799)
.L_1799:
        /*0124*/ 	.word	0x00000008
.L_1800:


//--------------------- .nv.info._ZN10layer_norm13ln_fwd_kernelINS_13Kernel_traitsIf13__nv_bfloat16S2_S2_fjLj1024ELj1ELj4ELj1ELj16ENS_18Kernel_traits_baseILj1024EfS2_S2_S2_fjLj128EEEEELb1ELb1ELb0ELb1EEEvNS_9FwdParamsE --------------------------
	.section	.nv.info._ZN10layer_norm13ln_fwd_kernelINS_13Kernel_traitsIf13__nv_bfloat16S2_S2_fjLj1024ELj1ELj4ELj1ELj16ENS_18Kernel_traits_baseILj1024EfS2_S2_S2_fjLj128EEEEELb1ELb1ELb0ELb1EEEvNS_9FwdParamsE,"",@"SHT_CUDA_INFO"
	.sectionflags	@""
	.align	4


	//----- nvinfo : EIATTR_CUDA_API_VERSION
	.align		4
        /*0000*/ 	.byte	0x04, 0x37
        /*0002*/ 	.short	(.L_1802 - .L_1801)
.L_1801:
        /*0004*/ 	.word	0x00000082


	//----- nvinfo : EIATTR_KPARAM_INFO
	.align		4
.L_1802:
        /*0008*/ 	.byte	0x04, 0x17
        /*000a*/ 	.short	(.L_1804 - .L_1803)
.L_1803:
        /*000c*/ 	.word	0x00000000
        /*0010*/ 	.short	0x0000
        /*0012*/ 	.short	0x0000
        /*0014*/ 	.byte	0x00, 0xf0, 0xa1, 0x03


	//----- nvinfo : EIATTR_SPARSE_MMA_MASK
	.align		4
.L_1804:
        /*0018*/ 	.byte	0x03, 0x50
        /*001a*/ 	.short	0x0000


	//----- nvinfo : EIATTR_MAXREG_COUNT
	.align		4
        /*001c*/ 	.byte	0x03, 0x1b
        /*001e*/ 	.short	0x00ff


	//----- nvinfo : EIATTR_MERCURY_ISA_VERSION
	.align		4
        /*0020*/ 	.byte	0x03, 0x5f
        /*0022*/ 	.short	0x0101


	//----- nvinfo : EIATTR_COOP_GROUP_MASK_REGIDS
	.align		4
        /*0024*/ 	.byte	0x04, 0x29
        /*0026*/ 	.short	(.L_1806 - .L_1805)


	//   ....[0]....
.L_1805:
        /*0028*/ 	.word	0xffffffff


	//   ....[1]....
        /*002c*/ 	.word	0xffffffff


	//   ....[2]....
        /*0030*/ 	.word	0xffffffff


	//   ....[3]....
        /*0034*/ 	.word	0xffffffff


	//   ....[4]....
        /*0038*/ 	.word	0xffffffff


	//   ....[5]....
        /*003c*/ 	.word	0xffffffff


	//   ....[6]....
        /*0040*/ 	.word	0xffffffff


	//   ....[7]....
        /*0044*/ 	.word	0xffffffff


	//   ....[8]....
        /*0048*/ 	.word	0xffffffff


	//   ....[9]....
        /*004c*/ 	.word	0xffffffff


	//   ....[10]....
        /*0050*/ 	.word	0x0500001f


	//   ....[11]....
        /*0054*/ 	.word	0x0500001f


	//   ....[12]....
        /*0058*/ 	.word	0x0500001f


	//   ....[13]....
        /*005c*/ 	.word	0x0500001f


	//   ....[14]....
        /*0060*/ 	.word	0x0500001f


	//   ....[15]....
        /*0064*/ 	.word	0x0500001f


	//   ....[16]....
        /*0068*/ 	.word	0x0500001f


	//   ....[17]....
        /*006c*/ 	.word	0x0500001f


	//   ....[18]....
        /*0070*/ 	.word	0x0500001f


	//   ....[19]....
        /*0074*/ 	.word	0x0500001f


	//----- nvinfo : EIATTR_COOP_GROUP_INSTR_OFFSETS
	.align		4
.L_1806:
        /*0078*/ 	.byte	0x04, 0x28
        /*007a*/ 	.short	(.L_1808 - .L_1807)


	//   ....[0]....
.L_1807:
        /*007c*/ 	.word	0x00015db0


	//   ....[1]....
        /*0080*/ 	.word	0x00015dd0


	//   ....[2]....
        /*0084*/ 	.word	0x00015df0


	//   ....[3]....
        /*0088*/ 	.word	0x00015e20


	//   ....[4]....
        /*008c*/ 	.word	0x00015e40


	//   ....[5]....
        /*0090*/ 	.word	0x00016270


	//   ....[6]....
        /*0094*/ 	.word	0x00016290


	//   ....[7]....
        /*0098*/ 	.word	0x000162b0


	//   ....[8]....
        /*009c*/ 	.word	0x000162d0


	//   ....[9]....
        /*00a0*/ 	.word	0x000162f0


	//   ....[10]....
        /*00a4*/ 	.word	0x00016c20


	//   ....[11]....
        /*00a8*/ 	.word	0x00016cc0


	//   ....[12]....
        /*00ac*/ 	.word	0x00016d30


	//   ....[13]....
        /*00b0*/ 	.word	0x00016db0


	//   ....[14]....
        /*00b4*/ 	.word	0x00016e20


	//   ....[15]....
        /*00b8*/ 	.word	0x000172a0


	//   ....[16]....
        /*00bc*/ 	.word	0x00017310


	//   ....[17]....
        /*00c0*/ 	.word	0x00017380


	//   ....[18]....
        /*00c4*/ 	.word	0x000173f0


	//   ....[19]....
        /*00c8*/ 	.word	0x00017460


	//----- nvinfo : EIATTR_VRC_CTA_INIT_COUNT
	.align		4
.L_1808:
        /*00cc*/ 	.byte	0x02, 0x4a
	.zero		1
	.zero		1


	//----- nvinfo : EIATTR_EXIT_INSTR_OFFSETS
	.align		4
        /*00d0*/ 	.byte	0x04, 0x1c
        /*00d2*/ 	.short	(.L_1810 - .L_1809)


	//   ....[0]....
.L_1809:
        /*00d4*/ 	.word	0x00000750


	//   ....[1]....
        /*00d8*/ 	.word	0x00016bb0


	//----- nvinfo : EIATTR_INDIRECT_BRANCH_TARGETS
	.align		4
.L_1810:
        /*00dc*/ 	.byte	0x04, 0x34
        /*00de*/ 	.short	(.L_1812 - .L_1811)


	//   ....[0]....
.L_1811:
        /*00e0*/ 	.word	.L_x_37112@srel
        /*00e4*/ 	.short	0x0
        /*00e6*/ 	.short	0x0
        /*00e8*/ 	.word	0x3
        /*00ec*/ 	.word	.L_x_37113@srel
        /*00f0*/ 	.word	.L_x_37114@srel
        /*00f4*/ 	.word	.L_x_37115@srel


	//----- nvinfo : EIATTR_MAX_THREADS
	.align		4
.L_1812:
        /*00f8*/ 	.byte	0x04, 0x05
        /*00fa*/ 	.short	(.L_1814 - .L_1813)
.L_1813:
        /*00fc*/ 	.word	0x00000080
        /*0100*/ 	.word	0x00000001
        /*0104*/ 	.word	0x00000001


	//----- nvinfo : EIATTR_CRS_STACK_SIZE
	.align		4
.L_1814:
        /*0108*/ 	.byte	0x04, 0x1e
        /*010a*/ 	.short	(.L_1816 - .L_1815)
.L_1815:
        /*010c*/ 	.word	0x00000000


	//----- nvinfo : EIATTR_CBANK_PARAM_SIZE
	.align		4
.L_1816:
        /*0110*/ 	.byte	0x03, 0x19
        /*0112*/ 	.short	0x00e8


	//----- nvinfo : EIATTR_PARAM_CBANK
	.align		4
        /*0114*/ 	.byte	0x04, 0x0a
        /*0116*/ 	.short	(.L_1818 - .L_1817)
	.align		4
.L_1817:
        /*0118*/ 	.word	index@(.nv.constant0._ZN10layer_norm13ln_fwd_kernelINS_13Kernel_traitsIf13__nv_bfloat16S2_S2_fjLj1024ELj1ELj4ELj1ELj16ENS_18Kernel_traits_baseILj1024EfS2_S2_S2_fjLj128EEEEELb1ELb1ELb0ELb1EEEvNS_9FwdParamsE)
        /*011c*/ 	.short	0x0380
        /*011e*/ 	.short	0x00e8


	//----- nvinfo : EIATTR_SW_WAR
	.align		4
.L_1818:
        /*0120*/ 	.byte	0x04, 0x36
        /*0122*/ 	.short	(.L_1820 - .L_1819)
.L_1819:
        /*0124*/ 	.word	0x00000008
.L_1820:


//--------------------- .nv.info._ZN10layer_norm13ln_fwd_kernelINS_13Kernel_traitsIf13__nv_bfloat16S2_S2_fjLj1024ELj1ELj4ELj1ELj16ENS_18Kernel_traits_baseILj1024EfS2_S2_S2_fjLj128EEEEELb1ELb1ELb1ELb0EEEvNS_9FwdParamsE --------------------------
	.section	.nv.info._ZN10layer_norm13ln_fwd_kernelINS_13Kernel_traitsIf13__nv_bfloat16S2_S2_fjLj1024ELj1ELj4ELj1ELj16ENS_18Kernel_traits_baseILj1024EfS2_S2_S2_fjLj128EEEEELb1ELb1ELb1ELb0EEEvNS_9FwdParamsE,"",@"SHT_CUDA_INFO"
	.sectionflags	@""
	.align	4


	//----- nvinfo : EIATTR_CUDA_API_VERSION
	.align		4
        /*0000*/ 	.byte	0x04, 0x37
        /*0002*/ 	.short	(.L_1822 - .L_1821)
.L_1821:
        /*0004*/ 	.word	0x00000082


	//----- nvinfo : EIATTR_KPARAM_INFO
	.align		4
.L_1822:
        /*0008*/ 	.byte	0x04, 0x17
        /*000a*/ 	.short	(.L_1824 - .L_1823)
.L_1823:
        /*000c*/ 	.word	0x00000000
        /*0010*/ 	.short	0x0000
        /*0012*/ 	.short	0x0000
        /*0014*/ 	.byte	0x00, 0xf0, 0xa1, 0x03


	//----- nvinfo : EIATTR_SPARSE_MMA_MASK
	.align		4
.L_1824:
        /*0018*/ 	.byte	0x03, 0x50
        /*001a*/ 	.short	0x0000


	//----- nvinfo : EIATTR_MAXREG_COUNT
	.align		4
        /*001c*/ 	.byte	0x03, 0x1b
        /*001e*/ 	.short	0x00ff


	//----- nvinfo : EIATTR_MERCURY_ISA_VERSION
	.align		4
        /*0020*/ 	.byte	0x03, 0x5f
        /*0022*/ 	.short	0x0101


	//----- nvinfo : EIATTR_COOP_GROUP_MASK_REGIDS
	.align		4
        /*0024*/ 	.byte	0x04, 0x29
        /*0026*/ 	.short	(.L_1826 - .L_1825)


	//   ....[0]....
.L_1825:
        /*0028*/ 	.word	0xffffffff


	//   ....[1]....
        /*002c*/ 	.word	0xffffffff


	//   ....[2]....
        /*0030*/ 	.word	0xffffffff


	//   ....[3]....
        /*0034*/ 	.word	0xffffffff


	//   ....[4]....
        /*0038*/ 	.word	0xffffffff


	//   ....[5]....
        /*003c*/ 	.word	0xffffffff


	//   ....[6]....
        /*0040*/ 	.word	0xffffffff


	//   ....[7]....
        /*0044*/ 	.word	0xffffffff


	//   ....[8]....
        /*0048*/ 	.word	0xffffffff


	//   ....[9]....
        /*004c*/ 	.word	0xffffffff


	//   ....[10]....
        /*0050*/ 	.word	0x050000aa


	//   ....[11]....
        /*0054*/ 	.word	0x050000aa


	//   ....[12]....
        /*0058*/ 	.word	0x050000aa


	//   ....[13]....
        /*005c*/ 	.word	0x050000aa


	//   ....[14]....
        /*0060*/ 	.word	0x050000aa


	//   ....[15]....
        /*0064*/ 	.word	0x050000aa


	//   ....[16]....
        /*0068*/ 	.word	0x050000aa


	//   ....[17]....
        /*006c*/ 	.word	0x050000aa


	//   ....[18]....
        /*0070*/ 	.word	0x050000aa


	//   ....[19]....
        /*0074*/ 	.word	0x050000aa


	//----- nvinfo : EIATTR_COOP_GROUP_INSTR_OFFSETS
	.align		4
.L_1826:
        /*0078*/ 	.byte	0x04, 0x28
        /*007a*/ 	.short	(.L_1828 - .L_1827)


	//   ....[0]....
.L_1827:
        /*007c*/ 	.word	0x0001d1f0


	//   ....[1]....
        /*0080*/ 	.word	0x0001d220


	//   ....[2]....
        /*0084*/ 	.word	0x0001d240


	//   ....[3]....
        /*0088*/ 	.word	0x0001d260


	//   ....[4]....
        /*008c*/ 	.word	0x0001d280


	//   ....[5]....
        /*0090*/ 	.word	0x0001d6c0


	//   ....[6]....
        /*0094*/ 	.word	0x0001d6e0


	//   ....[7]....
        /*0098*/ 	.word	0x0001d700


	//   ....[8]....
        /*009c*/ 	.word	0x0001d720


	//   ....[9]....
        /*00a0*/ 	.word	0x0001d740


	//   ....[10]....
        /*00a4*/ 	.word	0x0001e230


	//   ....[11]....
        /*00a8*/ 	.word	0x0001e2e0


	//   ....[12]....
        /*00ac*/ 	.word	0x0001e350


	//   ....[13]....
        /*00b0*/ 	.word	0x0001e3c0


	//   ....[14]....
        /*00b4*/ 	.word	0x0001e430


	//   ....[15]....
        /*00b8*/ 	.word	0x0001e8c0


	//   ....[16]....
        /*00bc*/ 	.word	0x0001e930


	//   ....[17]....
        /*00c0*/ 	.word	0x0001e9a0


	//   ....[18]....
        /*00c4*/ 	.word	0x0001ea10


	//   ....[19]....
        /*00c8*/ 	.word	0x0001ea80


	//----- nvinfo : EIATTR_VRC_CTA_INIT_COUNT
	.align		4
.L_1828:
        /*00cc*/ 	.byte	0x02, 0x4a
	.zero		1
	.zero		1


	//----- nvinfo : EIATTR_EXIT_INSTR_OFFSETS
	.align		4
        /*00d0*/ 	.byte	0x04, 0x1c
        /*00d2*/ 	.short	(.L_1830 - .L_1829)


	//   ....[0]....
.L_1829:
        /*00d4*/ 	.word	0x00000aa0


	//   ....[1]....
        /*00d8*/ 	.word	0x0001e1c0


	//----- nvinfo : EIATTR_MAX_THREADS
	.align		4
.L_1830:
        /*00dc*/ 	.byte	0x04, 0x05
        /*00de*/ 	.short	(.L_1832 - .L_1831)
.L_1831:
        /*00e0*/ 	.word	0x00000080
        /*00e4*/ 	.word	0x00000001
        /*00e8*/ 	.word	0x00000001


	//----- nvinfo : EIATTR_CRS_STACK_SIZE
	.align		4
.L_1832:
        /*00ec*/ 	.byte	0x04, 0x1e
        /*00ee*/ 	.short	(.L_1834 - .L_1833)
.L_1833:
        /*00f0*/ 	.word	0x00000000


	//----- nvinfo : EIATTR_CBANK_PARAM_SIZE
	.align		4
.L_1834:
        /*00f4*/ 	.byte	0x03, 0x19
        /*00f6*/ 	.short	0x00e8


	//----- nvinfo : EIATTR_PARAM_CBANK
	.align		4
        /*00f8*/ 	.byte	0x04, 0x0a
        /*00fa*/ 	.short	(.L_1836 - .L_1835)
	.align		4
.L_1835:
        /*00fc*/ 	.word	index@(.nv.constant0._ZN10layer_norm13ln_fwd_kernelINS_13Kernel_traitsIf13__nv_bfloat16S2_S2_fjLj1024ELj1ELj4ELj1ELj16ENS_18Kernel_traits_baseILj1024EfS2_S2_S2_fjLj128EEEEELb1ELb1ELb1ELb0EEEvNS_9FwdParamsE)
        /*0100*/ 	.short	0x0380
        /*0102*/ 	.short	0x00e8


	//----- nvinfo : EIATTR_SW_WAR
	.align		4
.L_1836:
        /*0104*/ 	.byte	0x04, 0x36
        /*0106*/ 	.short	(.L_1838 - .L_1837)
.L_1837:
        /*0108*/ 	.word	0x00000008
.L_1838:


//--------------------- .nv.info._ZN10layer_norm13ln_fwd_kernelINS_13Kernel_traitsIf13__nv_bfloat16S2_S2_fjLj1024ELj1ELj4ELj1ELj16ENS_18Kernel_traits_baseILj1024EfS2_S2_S2_fjLj128EEEEELb1ELb1ELb1ELb1EEEvNS_9FwdParamsE --------------------------
	.section	.nv.info._ZN10layer_norm13ln_fwd_kernelINS_13Kernel_traitsIf13__nv_bfloat16S2_S2_fjLj1024ELj1ELj4ELj1ELj16ENS_18Kernel_traits_baseILj1024EfS2_S2_S2_fjLj128EEEEELb1ELb1ELb1ELb1EEEvNS_9FwdParamsE,"",@"SHT_CUDA_INFO"
	.sectionflags	@""
	.align	4


	//----- nvinfo : EIATTR_CUDA_API_VERSION
	.align		4
        /*0000*/ 	.byte	0x04, 0x37
        /*0002*/ 	.short	(.L_1840 - .L_1839)
.L_1839:
        /*0004*/ 	.word	0x00000082


	//----- nvinfo : EIATTR_KPARAM_INFO
	.align		4
.L_1840:
        /*0008*/ 	.byte	0x04, 0x17
        /*000a*/ 	.short	(.L_1842 - .L_1841)
.L_1841:
        /*000c*/ 	.word	0x00000000
        /*0010*/ 	.short	0x0000
        /*0012*/ 	.short	0x0000
        /*0014*/ 	.byte	0x00, 0xf0, 0xa1, 0x03


	//----- nvinfo : EIATTR_SPARSE_MMA_MASK
	.align		4
.L_1842:
        /*0018*/ 	.byte	0x03, 0x50
        /*001a*/ 	.short	0x0000


	//----- nvinfo : EIATTR_MAXREG_COUNT
	.align		4
        /*001c*/ 	.byte	0x03, 0x1b
        /*001e*/ 	.short	0x00ff


	//----- nvinfo : EIATTR_MERCURY_ISA_VERSION
	.align		4
        /*0020*/ 	.byte	0x03, 0x5f
        /*0022*/ 	.short	0x0101


	//----- nvinfo : EIATTR_COOP_GROUP_MASK_REGIDS
	.align		4
        /*0024*/ 	.byte	0x04, 0x29
        /*0026*/ 	.short	(.L_1844 - .L_1843)


	//   ....[0]....
.L_1843:
        /*0028*/ 	.word	0xffffffff


	//   ....[1]....
        /*002c*/ 	.word	0xffffffff


	//   ....[2]....
        /*0030*/ 	.word	0xffffffff


	//   ....[3]....
        /*0034*/ 	.word	0xffffffff


	//   ....[4]....
        /*0038*/ 	.word	0xffffffff


	//   ....[5]....
        /*003c*/ 	.word	0xffffffff


	//   ....[6]....
        /*0040*/ 	.word	0xffffffff


	//   ....[7]....
        /*0044*/ 	.word	0xffffffff


	//   ....[8]....
        /*0048*/ 	.word	0xffffffff


	//   ....[9]....
        /*004c*/ 	.word	0xffffffff


	//   ....[10]....
        /*0050*/ 	.word	0x05000021


	//   ....[11]....
        /*0054*/ 	.word	0x05000021


	//   ....[12]....
        /*0058*/ 	.word	0x05000021


	//   ....[13]....
        /*005c*/ 	.word	0x05000021


	//   ....[14]....
        /*0060*/ 	.word	0x05000021


	//   ....[15]....
        /*0064*/ 	.word	0x05000021


	//   ....[16]....
        /*0068*/ 	.word	0x05000021


	//   ....[17]....
        /*006c*/ 	.word	0x05000021


	//   ....[18]....
        /*0070*/ 	.word	0x05000021


	//   ....[19]....
        /*0074*/ 	.word	0x05000021


	//----- nvinfo : EIATTR_COOP_GROUP_INSTR_OFFSETS
	.align		4
.L_1844:
        /*0078*/ 	.byte	0x04, 0x28
        /*007a*/ 	.short	(.L_1846 - .L_1845)


	//   ....[0]....
.L_1845:
        /*007c*/ 	.word	0x000182a0


	//   ....[1]....
        /*0080*/ 	.word	0x000182c0


	//   ....[2]....
        /*0084*/ 	.word	0x000182f0


	//   ....[3]....
        /*0088*/ 	.word	0x00018310


	//   ....[4]....
        /*008c*/ 	.word	0x00018330


	//   ....[5]....
        /*0090*/ 	.word	0x00018760


	//   ....[6]....
        /*0094*/ 	.word	0x00018780


	//   ....[7]....
        /*0098*/ 	.word	0x000187a0


	//   ....[8]....
        /*009c*/ 	.word	0x000187c0


	//   ....[9]....
        /*00a0*/ 	.word	0x000187e0


	//   ....[10]....
        /*00a4*/ 	.word	0x000191d0


	//   ....[11]....
        /*00a8*/ 	.word	0x00019270


	//   ....[12]....
        /*00ac*/ 	.word	0x000192f0


	//   ....[13]....
        /*00b0*/ 	.word	0x00019360


	//   ....[14]....
        /*00b4*/ 	.word	0x000193d0


	//   ....[15]....
        /*00b8*/ 	.word	0x00019840


	//   ....[16]....
        /*00bc*/ 	.word	0x000198b0


	//   ....[17]....
        /*00c0*/ 	.word	0x00019920


	//   ....[18]....
        /*00c4*/ 	.word	0x00019990


	//   ....[19]....
        /*00c8*/ 	.word	0x00019a00


	//----- nvinfo : EIATTR_VRC_CTA_INIT_COUNT
	.align		4
.L_1846:
        /*00cc*/ 	.byte	0x02, 0x4a
	.zero		1
	.zero		1


	//----- nvinfo : EIATTR_EXIT_INSTR_OFFSETS
	.align		4
        /*00d0*/ 	.byte	0x04, 0x1c
        /*00d2*/ 	.short	(.L_1848 - .L_1847)


	//   ....[0]....
.L_1847:
        /*00d4*/ 	.word	0x00000750


	//   ....[1]....
        /*00d8*/ 	.word	0x00019160


	//----- nvinfo : EIATTR_MAX_THREADS
	.align		4
.L_1848:
        /*00dc*/ 	.byte	0x04, 0x05
        /*00de*/ 	.short	(.L_1850 - .L_1849)
.L_1849:
        /*00e0*/ 	.word	0x00000080
        /*00e4*/ 	.word	0x00000001
        /*00e8*/ 	.word	0x00000001


	//----- nvinfo : EIATTR_CRS_STACK_SIZE
	.align		4
.L_1850:
        /*00ec*/ 	.byte	0x04, 0x1e
        /*00ee*/ 	.short	(.L_1852 - .L_1851)
.L_1851:
        /*00f0*/ 	.word	0x00000000


	//----- nvinfo : EIATTR_CBANK_PARAM_SIZE
	.align		4
.L_1852:
        /*00f4*/ 	.byte	0x03, 0x19
        /*00f6*/ 	.short	0x00e8


	//----- nvinfo : EIATTR_PARAM_CBANK
	.align		4
        /*00f8*/ 	.byte	0x04, 0x0a
        /*00fa*/ 	.short	(.L_1854 - .L_1853)
	.align		4
.L_1853:
        /*00fc*/ 	.word	index@(.nv.constant0._ZN10layer_norm13ln_fwd_kernelINS_13Kernel_traitsIf13__nv_bfloat16S2_S2_fjLj1024ELj1ELj4ELj1ELj16ENS_18Kernel_traits_baseILj1024EfS2_S2_S2_fjLj128EEEEELb1ELb1ELb1ELb1EEEvNS_9FwdParamsE)
        /*0100*/ 	.short	0x0380
        /*0102*/ 	.short	0x00e8


	//----- nvinfo : EIATTR_SW_WAR
	.align		4
.L_1854:
        /*0104*/ 	.byte	0x04, 0x36
        /*0106*/ 	.short	(.L_1856 - .L_1855)
.L_1855:
        /*0108*/ 	.word	0x00000008
.L_1856:


//--------------------- .nv.info._ZN10layer_norm13ln_fwd_kernelINS_13Kernel_traitsI13__nv_bfloat16S2_fS2_fjLj1024ELj1ELj4ELj1ELj16ENS_18Kernel_traits_baseILj1024ES2_S2_fS2_fjLj128EEEEELb0ELb0ELb0ELb0EEEvNS_9FwdParamsE --------------------------
	.section	.nv.info._ZN10layer_norm13ln_fwd_kernelINS_13Kernel_traitsI13__nv_bfloat16S2_fS2_fjLj1024ELj1ELj4ELj1ELj16ENS_18Kernel_traits_baseILj1024ES2_S2_fS2_fjLj128EEEEELb0ELb0ELb0ELb0EEEvNS_9FwdParamsE,"",@"SHT_CUDA_INFO"
	.sectionflags	@""
	.align	4


	//----- nvinfo : EIATTR_CUDA_API_VERSION
	.align		4
        /*0000*/ 	.byte	0x04, 0x37
        /*0002*/ 	.short	(.L_1858 - .L_1857)
.L_1857:
        /*0004*/ 	.word	0x00000082


	//----- nvinfo : EIATTR_KPARAM_INFO
	.align		4
.L_1858:
        /*0008*/ 	.byte	0x04, 0x17
        /*000a*/ 	.short	(.L_1860 - .L_1859)
.L_1859:
        /*000c*/ 	.word	0x00000000
        /*0010*/ 	.short	0x0000
        /*0012*/ 	.short	0x0000
        /*0014*/ 	.byte	0x00, 0xf0, 0xa1, 0x03


	//----- nvinfo : EIATTR_SPARSE_MMA_MASK
	.align		4
.L_1860:
        /*0018*/ 	.byte	0x03, 0x50
        /*001a*/ 	.short	0x0000


	//----- nvinfo : EIATTR_MAXREG_COUNT
	.align		4
        /*001c*/ 	.byte	0x03, 0x1b
        /*001e*/ 	.short	0x00ff


	//----- nvinfo : EIATTR_MERCURY_ISA_VERSION
	.align		4
        /*0020*/ 	.byte	0x03, 0x5f
        /*0022*/ 	.short	0x0101


	//----- nvinfo : EIATTR_COOP_GROUP_MASK_REGIDS
	.align		4
        /*0024*/ 	.byte	0x04, 0x29
        /*0026*/ 	.short	(.L_1862 - .L_1861)


	//   ....[0]....
.L_1861:
        /*0028*/ 	.word	0xffffffff


	//   ....[1]....
        /*002c*/ 	.word	0xffffffff


	//   ....[2]....
        /*0030*/ 	.word	0xffffffff


	//   ....[3]....
        /*0034*/ 	.word	0xffffffff


	//   ....[4]....
        /*0038*/ 	.word	0xffffffff


	//   ....[5]....
        /*003c*/ 	.word	0xffffffff


	//   ....[6]....
        /*0040*/ 	.word	0xffffffff


	//   ....[7]....
        /*0044*/ 	.word	0xffffffff


	//   ....[8]....
        /*0048*/ 	.word	0xffffffff


	//   ....[9]....
        /*004c*/ 	.word	0xffffffff


	//   ....[10]....
        /*0050*/ 	.word	0x0500006e


	//   ....[11]....
        /*0054*/ 	.word	0x0500006e


	//   ....[12]....
        /*0058*/ 	.word	0x0500006e


	//   ....[13]....
        /*005c*/ 	.word	0x0500006e


	//   ....[14]....
        /*0060*/ 	.word	0x0500006e


	//   ....[15]....
        /*0064*/ 	.word	0x0500006e


	//   ....[16]....
        /*0068*/ 	.word	0x0500006e


	//   ....[17]....
        /*006c*/ 	.word	0x0500006e


	//   ....[18]....
        /*0070*/ 	.word	0x0500006e


	//   ....[19]....
        /*0074*/ 	.word	0x0500006e


	//----- nvinfo : EIATTR_COOP_GROUP_INSTR_OFFSETS
	.align		4
.L_1862:
        /*0078*/ 	.byte	0x04, 0x28
        /*007a*/ 	.short	(.L_1864 - .L_1863)


	//   ....[0]....
.L_1863:
        /*007c*/ 	.word	0x00001a30


	//   ....[1]....
        /*0080*/ 	.word	0x00001a60


	//   ....[2]....
        /*0084*/ 	.word	0x00001a80


	//   ....[3]....
        /*0088*/ 	.word	0x00001aa0


	//   ....[4]....
        /*008c*/ 	.word	0x00001ac0


	//   ....[5]....
        /*0090*/ 	.word	0x00001f00


	//   ....[6]....
        /*0094*/ 	.word	0x00001f20


	//   ....[7]....
        /*0098*/ 	.word	0x00001f40


	//   ....[8]....
        /*009c*/ 	.word	0x00001f60


	//   ....[9]....
        /*00a0*/ 	.word	0x00001f80


	//   ....[10]....
        /*00a4*/ 	.word	0x00002e00


	//   ....[11]....
        /*00a8*/ 	.word	0x00002eb0


	//   ....[12]....
        /*00ac*/ 	.word	0x00002f20


	//   ....[13]....
        /*00b0*/ 	.word	0x00002f90


	//   ....[14]....
        /*00b4*/ 	.word	0x00003000


	//   ....[15]....
        /*00b8*/ 	.word	0x00003490


	//   ....[16]....
        /*00bc*/ 	.word	0x00003500


	//   ....[17]....
        /*00c0*/ 	.word	0x00003570


	//   ....[18]....
        /*00c4*/ 	.word	0x000035e0


	//   ....[19]....
        /*00c8*/ 	.word	0x00003650


	//----- nvinfo : EIATTR_VRC_CTA_INIT_COUNT
	.align		4
.L_1864:
        /*00cc*/ 	.byte	0x02, 0x4a
	.zero		1
	.zero		1


	//----- nvinfo : EIATTR_EXIT_INSTR_OFFSETS
	.align		4
        /*00d0*/ 	.byte	0x04, 0x1c
        /*00d2*/ 	.short	(.L_1866 - .L_1865)


	//   ....[0]....
.L_1865:
        /*00d4*/ 	.word	0x00000560


	//   ....[1]....
        /*00d8*/ 	.word	0x00002d90


	//----- nvinfo : EIATTR_MAX_THREADS
	.align		4
.L_1866:
        /*00dc*/ 	.byte	0x04, 0x05
        /*00de*/ 	.short	(.L_1868 - .L_1867)
.L_1867:
        /*00e0*/ 	.word	0x00000080
        /*00e4*/ 	.word	0x00000001
        /*00e8*/ 	.word	0x00000001


	//----- nvinfo : EIATTR_CRS_STACK_SIZE
	.align		4
.L_1868:
        /*00ec*/ 	.byte	0x04, 0x1e
        /*00ee*/ 	.short	(.L_1870 - .L_1869)
.L_1869:
        /*00f0*/ 	.word	0x00000000


	//----- nvinfo : EIATTR_CBANK_PARAM_SIZE
	.align		4
.L_1870:
        /*00f4*/ 	.byte	0x03, 0x19
        /*00f6*/ 	.short	0x00e8


	//----- nvinfo : EIATTR_PARAM_CBANK
	.align		4
        /*00f8*/ 	.byte	0x04, 0x0a
        /*00fa*/ 	.short	(.L_1872 - .L_1871)
	.align		4
.L_1871:
        /*00fc*/ 	.word	index@(.nv.constant0._ZN10layer_norm13ln_fwd_kernelINS_13Kernel_traitsI13__nv_bfloat16S2_fS2_fjLj1024ELj1ELj4ELj1ELj16ENS_18Kernel_traits_baseILj1024ES2_S2_fS2_fjLj128EEEEELb0ELb0ELb0ELb0EEEvNS_9FwdParamsE)
        /*0100*/ 	.short	0x0380
        /*0102*/ 	.short	0x00e8


	//----- nvinfo : EIATTR_SW_WAR
	.align		4
.L_1872:
        /*0104*/ 	.byte	0x04, 0x36
        /*0106*/ 	.short	(.L_1874 - .L_1873)
.L_1873:
        /*0108*/ 	.word	0x00000008
.L_1874:


//--------------------- .nv.info._ZN10layer_norm13ln_fwd_kernelINS_13Kernel_traitsI13__nv_bfloat16S2_fS2_fjLj1024ELj1ELj4ELj1ELj16ENS_18Kernel_traits_baseILj1024ES2_S2_fS2_fjLj128EEEEELb0ELb0ELb0ELb1EEEvNS_9FwdParamsE --------------------------
	.section	.nv.info._ZN10layer_norm13ln_fwd_kernelINS_13Kernel_traitsI13__nv_bfloat16S2_fS2_fjLj1024ELj1ELj4ELj1ELj16ENS_18Kernel_traits_baseILj1024ES2_S2_fS2_fjLj128EEEEELb0ELb0ELb0ELb1EEEvNS_9FwdParamsE,"",@"SHT_CUDA_INFO"
	.sectionflags	@""
	.align	4


	//----- nvinfo : EIATTR_CUDA_API_VERSION
	.align		4
        /*0000*/ 	.byte	0x04, 0x37
        /*0002*/ 	.short	(.L_1876 - .L_1875)
.L_1875:
        /*0004*/ 	.word	0x00000082


	//----- nvinfo : EIATTR_KPARAM_INFO
	.align		4
.L_1876:
        /*0008*/ 	.byte	0x04, 0x17
        /*000a*/ 	.short	(.L_1878 - .L_1877)
.L_1877:
        /*000c*/ 	.word	0x00000000
        /*0010*/ 	.short	0x0000
        /*0012*/ 	.short	0x0000
        /*0014*/ 	.byte	0x00, 0xf0, 0xa1, 0x03


	//----- nvinfo : EIATTR_SPARSE_MMA_MASK
	.align		4
.L_1878:
        /*0018*/ 	.byte	0x03, 0x50
        /*001a*/ 	.short	0x0000


	//----- nvinfo : EIATTR_MAXREG_COUNT
	.align		4
        /*001c*/ 	.byte	0x03, 0x1b
        /*001e*/ 	.short	0x00ff


	//----- nvinfo : EIATTR_MERCURY_ISA_VERSION
	.align		4
        /*0020*/ 	.byte	0x03, 0x5f
        /*0022*/ 	.short	0x0101


	//----- nvinfo : EIATTR_COOP_GROUP_MASK_REGIDS
	.align		4
        /*0024*/ 	.byte	0x04, 0x29
        /*0026*/ 	.short	(.L_1880 - .L_1879)


	//   ....[0]....
.L_1879:
        /*0028*/ 	.word	0xffffffff


	//   ....[1]....
        /*002c*/ 	.word	0xffffffff


	//   ....[2]....
        /*0030*/ 	.word	0xffffffff


	//   ....[3]....
        /*0034*/ 	.word	0xffffffff


	//   ....[4]....
        /*0038*/ 	.word	0xffffffff


	//   ....[5]....
        /*003c*/ 	.word	0xffffffff


	//   ....[6]....
        /*0040*/ 	.word	0xffffffff


	//   ....[7]....
        /*0044*/ 	.word	0xffffffff


	//   ....[8]....
        /*0048*/ 	.word	0xffffffff


	//   ....[9]....
        /*004c*/ 	.word	0xffffffff


	//   ....[10]....
        /*0050*/ 	.word	0xffffffff


	//   ....[11]....
        /*0054*/ 	.word	0xffffffff


	//   ....[12]....
        /*0058*/ 	.word	0xffffffff


	//   ....[13]....
        /*005c*/ 	.word	0xffffffff


	//   ....[14]....
        /*0060*/ 	.word	0xffffffff


	//   ....[15]....
        /*0064*/ 	.word	0xffffffff


	//   ....[16]....
        /*0068*/ 	.word	0xffffffff


	//   ....[17]....
        /*006c*/ 	.word	0xffffffff


	//   ....[18]....
        /*0070*/ 	.word	0xffffffff


	//   ....[19]....
        /*0074*/ 	.word	0xffffffff


	//   ....[20]....
        /*0078*/ 	.word	0x0500003f


	//   ....[21]....
        /*007c*/ 	.word	0x0500003f


	//   ....[22]....
        /*0080*/ 	.word	0x0500003f


	//   ....[23]....
        /*0084*/ 	.word	0x0500003f


	//   ....[24]....
        /*0088*/ 	.word	0x0500003f


	//   ....[25]....
        /*008c*/ 	.word	0x0500003f


	//   ....[26]....
        /*0090*/ 	.word	0x0500003f


	//   ....[27]....
        /*0094*/ 	.word	0x0500003f


	//   ....[28]....
        /*0098*/ 	.word	0x0500003f


	//   ....[29]....
        /*009c*/ 	.word	0x0500003f


	//   ....[30]....
        /*00a0*/ 	.word	0x0500003f


	//   ....[31]....
        /*00a4*/ 	.word	0x0500003f


	//   ....[32]....
        /*00a8*/ 	.word	0x0500003f


	//   ....[33]....
        /*00ac*/ 	.word	0x0500003f


	//   ....[34]....
        /*00b0*/ 	.word	0x0500003f


	//   ....[35]....
        /*00b4*/ 	.word	0x0500003f


	//   ....[36]....
        /*00b8*/ 	.word	0x0500003f


	//   ....[37]....
        /*00bc*/ 	.word	0x0500003f


	//   ....[38]....
        /*00c0*/ 	.word	0x0500003f


	//   ....[39]....
        /*00c4*/ 	.word	0x0500003f


	//----- nvinfo : EIATTR_COOP_GROUP_INSTR_OFFSETS
	.align		4
.L_1880:
        /*00c8*/ 	.byte	0x04, 0x28
        /*00ca*/ 	.short	(.L_1882 - .L_1881)


	//   ....[0]....
.L_1881:
        /*00cc*/ 	.word	0x00001440


	//   ....[1]....
        /*00d0*/ 	.word	0x00001470


	//   ....[2]....
        /*00d4*/ 	.word	0x00001490


	//   ....[3]....
        /*00d8*/ 	.word	0x000014b0


	//   ....[4]....
        /*00dc*/ 	.word	0x000014d0


	//   ....[5]....
        /*00e0*/ 	.word	0x00001900


	//   ....[6]....
        /*00e4*/ 	.word	0x00001920


	//   ....[7]....
        /*00e8*/ 	.word	0x00001940


	//   ....[8]....
        /*00ec*/ 	.word	0x00001960


	//   ....[9]....
        /*00f0*/ 	.word	0x00001980


	//   ....[10]....
        /*00f4*/ 	.word	0x000036a0


	//   ....[11]....
        /*00f8*/ 	.word	0x000036d0


	//   ....[12]....
        /*00fc*/ 	.word	0x000036f0


	//   ....[13]....
        /*0100*/ 	.word	0x00003710


	//   ....[14]....
        /*0104*/ 	.word	0x00003730


	//   ....[15]....
        /*0108*/ 	.word	0x00003b60


	//   ....[16]....
        /*010c*/ 	.word	0x00003b80


	//   ....[17]....
        /*0110*/ 	.word	0x00003ba0


	//   ....[18]....
        /*0114*/ 	.word	0x00003bc0


	//   ....[19]....
        /*0118*/ 	.word	0x00003be0


	//   ....[20]....
        /*011c*/ 	.word	0x00004900


	//   ....[21]....
        /*0120*/ 	.word	0x00004990


	//   ....[22]....
        /*0124*/ 	.word	0x000049f0


	//   ....[23]....
        /*0128*/ 	.word	0x00004a50


	//   ....[24]....
        /*012c*/ 	.word	0x00004ab0


	//   ....[25]....
        /*0130*/ 	.word	0x00004f20


	//   ....[26]....
        /*0134*/ 	.word	0x00004f80


	//   ....[27]....
        /*0138*/ 	.word	0x00004fe0


	//   ....[28]....
        /*013c*/ 	.word	0x00005040


	//   ....[29]....
        /*0140*/ 	.word	0x000050a0


	//   ....[30]....
        /*0144*/ 	.word	0x00005120


	//   ....[31]....
        /*0148*/ 	.word	0x000051b0


	//   ....[32]....
        /*014c*/ 	.word	0x00005210


	//   ....[33]....
        /*0150*/ 	.word	0x00005270


	//   ....[34]....
        /*0154*/ 	.word	0x000052d0


	//   ....[35]....
        /*0158*/ 	.word	0x00005740


	//   ....[36]....
        /*015c*/ 	.word	0x000057a0


	//   ....[37]....
        /*0160*/ 	.word	0x00005800


	//   ....[38]....
        /*0164*/ 	.word	0x00005860


	//   ....[39]....
        /*0168*/ 	.word	0x000058c0


	//----- nvinfo : EIATTR_VRC_CTA_INIT_COUNT
	.align		4
.L_1882:
        /*016c*/ 	.byte	0x02, 0x4a
	.zero		1
	.zero		1


	//----- nvinfo : EIATTR_EXIT_INSTR_OFFSETS
	.align		4
        /*0170*/ 	.byte	0x04, 0x1c
        /*0172*/ 	.short	(.L_1884 - .L_1883)


	//   ....[0]....
.L_1883:
        /*0174*/ 	.word	0x00000250


	//   ....[1]....
        /*0178*/ 	.word	0x00002660


	//   ....[2]....
        /*017c*/ 	.word	0x000048a0


	//----- nvinfo : EIATTR_MAX_THREADS
	.align		4
.L_1884:
        /*0180*/ 	.byte	0x04, 0x05
        /*0182*/ 	.short	(.L_1886 - .L_1885)
.L_1885:
        /*0184*/ 	.word	0x00000080
        /*0188*/ 	.word	0x00000001
        /*018c*/ 	.word	0x00000001


	//----- nvinfo : EIATTR_CRS_STACK_SIZE
	.align		4
.L_1886:
        /*0190*/ 	.byte	0x04, 0x1e
        /*0192*/ 	.short	(.L_1888 - .L_1887)
.L_1887:
        /*0194*/ 	.word	0x00000000


	//----- nvinfo : EIATTR_CBANK_PARAM_SIZE
	.align		4
.L_1888:
        /*0198*/ 	.byte	0x03, 0x19
        /*019a*/ 	.short	0x00e8


	//----- nvinfo : EIATTR_PARAM_CBANK
	.align		4
        /*019c*/ 	.byte	0x04, 0x0a
        /*019e*/ 	.short	(.L_1890 - .L_1889)
	.align		4
.L_1889:
        /*01a0*/ 	.word	index@(.nv.constant0._ZN10layer_norm13ln_fwd_kernelINS_13Kernel_traitsI13__nv_bfloat16S2_fS2_fjLj1024ELj1ELj4ELj1ELj16ENS_18Kernel_traits_baseILj1024ES2_S2_fS2_fjLj128EEEEELb0ELb0ELb0ELb1EEEvNS_9FwdParamsE)
        /*01a4*/ 	.short	0x0380
        /*01a6*/ 	.short	0x00e8


	//----- nvinfo : EIATTR_SW_WAR
	.align		4
.L_1890:
        /*01a8*/ 	.byte	0x04, 0x36
        /*01aa*/ 	.short	(.L_1892 - .L_1891)
.L_1891:
        /*01ac*/ 	.word	0x00000008
.L_1892:


//--------------------- .nv.info._ZN10layer_norm13ln_fwd_kernelINS_13Kernel_traitsI13__nv_bfloat16S2_fS2_fjLj1024ELj1ELj4ELj1ELj16ENS_18Kernel_traits_baseILj1024ES2_S2_fS2_fjLj128EEEEELb0ELb0ELb1ELb0EEEvNS_9FwdParamsE --------------------------
	.section	.nv.info._ZN10layer_norm13ln_fwd_kernelINS_13Kernel_traitsI13__nv_bfloat16S2_fS2_fjLj1024ELj1ELj4ELj1ELj16ENS_18Kernel_traits_baseILj1024ES2_S2_fS2_fjLj128EEEEELb0ELb0ELb1ELb0EEEvNS_9FwdParamsE,"",@"SHT_CUDA_INFO"
	.sectionflags	@""
	.align	4


	//----- nvinfo : EIATTR_CUDA_API_VERSION
	.align		4
        /*0000*/ 	.byte	0x04, 0x37
        /*0002*/ 	.short	(.L_1894 - .L_1893)
.L_1893:
        /*0004*/ 	.word	0x00000082


	//----- nvinfo : EIATTR_KPARAM_INFO
	.align		4
.L_1894:
        /*0008*/ 	.byte	0x04, 0x17
        /*000a*/ 	.short	(.L_1896 - .L_1895)
.L_1895:
        /*000c*/ 	.word	0x00000000
        /*0010*/ 	.short	0x0000
        /*0012*/ 	.short	0x0000
        /*0014*/ 	.byte	0x00, 0xf0, 0xa1, 0x03


	//----- nvinfo : EIATTR_SPARSE_MMA_MASK
	.align		4
.L_1896:
        /*0018*/ 	.byte	0x03, 0x50
        /*001a*/ 	.short	0x0000


	//----- nvinfo : EIATTR_MAXREG_COUNT
	.align		4
        /*001c*/ 	.byte	0x03, 0x1b
        /*001e*/ 	.short	0x00ff


	//----- nvinfo : EIATTR_MERCURY_ISA_VERSION
	.align		4
        /*0020*/ 	.byte	0x03, 0x5f
        /*0022*/ 	.short	0x0101


	//----- nvinfo : EIATTR_COOP_GROUP_MASK_REGIDS
	.align		4
        /*0024*/ 	.byte	0x04, 0x29
        /*0026*/ 	.short	(.L_1898 - .L_1897)


	//   ....[0]....
.L_1897:
        /*0028*/ 	.word	0xffffffff


	//   ....[1]....
        /*002c*/ 	.word	0xffffffff


	//   ....[2]....
        /*0030*/ 	.word	0xffffffff


	//   ....[3]....
        /*0034*/ 	.word	0xffffffff


	//   ....[4]....
        /*0038*/ 	.word	0xffffffff


	//   ....[5]....
        /*003c*/ 	.word	0xffffffff


	//   ....[6]....
        /*0040*/ 	.word	0xffffffff


	//   ....[7]....
        /*0044*/ 	.word	0xffffffff


	//   ....[8]....
        /*0048*/ 	.word	0xffffffff


	//   ....[9]....
        /*004c*/ 	.word	0xffffffff


	//   ....[10]....
        /*0050*/ 	.word	0x05000072


	//   ....[11]....
        /*0054*/ 	.word	0x05000072


	//   ....[12]....
        /*0058*/ 	.word	0x05000072


	//   ....[13]....
        /*005c*/ 	.word	0x05000072


	//   ....[14]....
        /*0060*/ 	.word	0x05000072


	//   ....[15]....
        /*0064*/ 	.word	0x05000072


	//   ....[16]....
        /*0068*/ 	.word	0x05000072


	//   ....[17]....
        /*006c*/ 	.word	0x05000072


	//   ....[18]....
        /*0070*/ 	.word	0x05000072


	//   ....[19]....
        /*0074*/ 	.word	0x05000072


	//----- nvinfo : EIATTR_COOP_GROUP_INSTR_OFFSETS
	.align		4
.L_1898:
        /*0078*/ 	.byte	0x04, 0x28
        /*007a*/ 	.short	(.L_1900 - .L_1899)


	//   ....[0]....
.L_1899:
        /*007c*/ 	.word	0x00002180


	//   ....[1]....
        /*0080*/ 	.word	0x000021b0


	//   ....[2]....
        /*0084*/ 	.word	0x000021d0


	//   ....[3]....
        /*0088*/ 	.word	0x000021f0


	//   ....[4]....
        /*008c*/ 	.word	0x00002210


	//   ....[5]....
        /*0090*/ 	.word	0x00002650


	//   ....[6]....
        /*0094*/ 	.word	0x00002670


	//   ....[7]....
        /*0098*/ 	.word	0x00002690


	//   ....[8]....
        /*009c*/ 	.word	0x000026b0


	//   ....[9]....
        /*00a0*/ 	.word	0x000026d0


	//   ....[10]....
        /*00a4*/ 	.word	0x000035c0


	//   ....[11]....
        /*00a8*/ 	.word	0x00003670


	//   ....[12]....
        /*00ac*/ 	.word	0x000036e0


	//   ....[13]....
        /*00b0*/ 	.word	0x00003750


	//   ....[14]....
        /*00b4*/ 	.word	0x000037c0


	//   ....[15]....
        /*00b8*/ 	.word	0x00003c50


	//   ....[16]....
        /*00bc*/ 	.word	0x00003cc0


	//   ....[17]....
        /*00c0*/ 	.word	0x00003d30


	//   ....[18]....
        /*00c4*/ 	.word	0x00003da0


	//   ....[19]....
        /*00c8*/ 	.word	0x00003e10


	//----- nvinfo : EIATTR_VRC_CTA_INIT_COUNT
	.align		4
.L_1900:
        /*00cc*/ 	.byte	0x02, 0x4a
	.zero		1
	.zero		1


	//----- nvinfo : EIATTR_EXIT_INSTR_OFFSETS
	.align		4
        /*00d0*/ 	.byte	0x04, 0x1c
        /*00d2*/ 	.short	(.L_1902 - .L_1901)


	//   ....[0]....
.L_1901:
        /*00d4*/ 	.word	0x00000560


	//   ....[1]....
        /*00d8*/ 	.word	0x00003550


	//----- nvinfo : EIATTR_MAX_THREADS
	.align		4
.L_1902:
        /*00dc*/ 	.byte	0x04, 0x05
        /*00de*/ 	.short	(.L_1904 - .L_1903)
.L_1903:
        /*00e0*/ 	.word	0x00000080
        /*00e4*/ 	.word	0x00000001
        /*00e8*/ 	.word	0x00000001


	//----- nvinfo : EIATTR_CRS_STACK_SIZE
	.align		4
.L_1904:
        /*00ec*/ 	.byte	0x04, 0x1e
        /*00ee*/ 	.short	(.L_1906 - .L_1905)
.L_1905:
        /*00f0*/ 	.word	0x00000000


	//----- nvinfo : EIATTR_CBANK_PARAM_SIZE
	.align		4
.L_1906:
        /*00f4*/ 	.byte	0x03, 0x19
        /*00f6*/ 	.short	0x00e8


	//----- nvinfo : EIATTR_PARAM_CBANK
	.align		4
        /*00f8*/ 	.byte	0x04, 0x0a
        /*00fa*/ 	.short	(.L_1908 - .L_1907)
	.align		4
.L_1907:
        /*00fc*/ 	.word	index@(.nv.constant0._ZN10layer_norm13ln_fwd_kernelINS_13Kernel_traitsI13__nv_bfloat16S2_fS2_fjLj1024ELj1ELj4ELj1ELj16ENS_18Kernel_traits_baseILj1024ES2_S2_fS2_fjLj128EEEEELb0ELb0ELb1ELb0EEEvNS_9FwdParamsE)
        /*0100*/ 	.short	0x0380
        /*0102*/ 	.short	0x00e8


	//----- nvinfo : EIATTR_SW_WAR
	.align		4
.L_1908:
        /*0104*/ 	.byte	0x04, 0x36
        /*0106*/ 	.short	(.L_1910 - .L_1909)
.L_1909:
        /*0108*/ 	.word	0x00000008
.L_1910:


//--------------------- .nv.info._ZN10layer_norm13ln_fwd_kernelINS_13Kernel_traitsI13__nv_bfloat16S2_fS2_fjLj1024ELj1ELj4ELj1ELj16ENS_18Kernel_traits_baseILj1024ES2_S2_fS2_fjLj128EEEEELb0ELb0ELb1ELb1EEEvNS_9FwdParamsE --------------------------
	.section	.nv.info._ZN10layer_norm13ln_fwd_kernelINS_13Kernel_traitsI13__nv_bfloat16S2_fS2_fjLj1024ELj1ELj4ELj1ELj16ENS_18Kernel_traits_baseILj1024ES2_S2_fS2_fjLj128EEEEELb0ELb0ELb1ELb1EEEvNS_9FwdParamsE,"",@"SHT_CUDA_INFO"
	.sectionflags	@""
	.align	4


	//----- nvinfo : EIATTR_CUDA_API_VERSION
	.align		4
        /*0000*/ 	.byte	0x04, 0x37
        /*0002*/ 	.short	(.L_1912 - .L_1911)
.L_1911:
        /*0004*/ 	.word	0x00000082


	//----- nvinfo : EIATTR_KPARAM_INFO
	.align		4
.L_1912:
        /*0008*/ 	.byte	0x04, 0x17
        /*000a*/ 	.short	(.L_1914 - .L_1913)
.L_1913:
        /*000c*/ 	.word	0x00000000
        /*0010*/ 	.short	0x0000
        /*0012*/ 	.short	0x0000
        /*0014*/ 	.byte	0x00, 0xf0, 0xa1, 0x03


	//----- nvinfo : EIATTR_SPARSE_MMA_MASK
	.align		4
.L_1914:
        /*0018*/ 	.byte	0x03, 0x50
        /*001a*/ 	.short	0x0000


	//----- nvinfo : EIATTR_MAXREG_COUNT
	.align		4
        /*001c*/ 	.byte	0x03, 0x1b
        /*001e*/ 	.short	0x00ff


	//----- nvinfo : EIATTR_MERCURY_ISA_VERSION
	.align		4
        /*0020*/ 	.byte	0x03, 0x5f
        /*0022*/ 	.short	0x0101


	//----- nvinfo : EIATTR_COOP_GROUP_MASK_REGIDS
	.align		4
        /*0024*/ 	.byte	0x04, 0x29
        /*0026*/ 	.short	(.L_1916 - .L_1915)


	//   ....[0]....
.L_1915:
        /*0028*/ 	.word	0xffffffff


	//   ....[1]....
        /*002c*/ 	.word	0xffffffff


	//   ....[2]....
        /*0030*/ 	.word	0xffffffff


	//   ....[3]....
        /*0034*/ 	.word	0xffffffff


	//   ....[4]....
        /*0038*/ 	.word	0xffffffff


	//   ....[5]....
        /*003c*/ 	.word	0xffffffff


	//   ....[6]....
        /*0040*/ 	.word	0xffffffff


	//   ....[7]....
        /*0044*/ 	.word	0xffffffff


	//   ....[8]....
        /*0048*/ 	.word	0xffffffff


	//   ....[9]....
        /*004c*/ 	.word	0xffffffff


	//   ....[10]....
        /*0050*/ 	.word	0x05000062


	//   ....[11]....
        /*0054*/ 	.word	0x05000062


	//   ....[12]....
        /*0058*/ 	.word	0x05000062


	//   ....[13]....
        /*005c*/ 	.word	0x05000062


	//   ....[14]....
        /*0060*/ 	.word	0x05000062


	//   ....[15]....
        /*0064*/ 	.word	0x05000062


	//   ....[16]....
        /*0068*/ 	.word	0x05000062


	//   ....[17]....
        /*006c*/ 	.word	0x05000062


	//   ....[18]....
        /*0070*/ 	.word	0x05000062


	//   ....[19]....
        /*0074*/ 	.word	0x05000062


	//----- nvinfo : EIATTR_COOP_GROUP_INSTR_OFFSETS
	.align		4
.L_1916:
        /*0078*/ 	.byte	0x04, 0x28
        /*007a*/ 	.short	(.L_1918 - .L_1917)


	//   ....[0]....
.L_1917:
        /*007c*/ 	.word	0x00001c40


	//   ....[1]....
        /*0080*/ 	.word	0x00001c60


	//   ....[2]....
        /*0084*/ 	.word	0x00001c80


	//   ....[3]....
        /*0088*/ 	.word	0x00001ca0


	//   ....[4]....
        /*008c*/ 	.word	0x00001cd0


	//   ....[5]....
        /*0090*/ 	.word	0x00002100


	//   ....[6]....
        /*0094*/ 	.word	0x00002120


	//   ....[7]....
        /*0098*/ 	.word	0x00002140


	//   ....[8]....
        /*009c*/ 	.word	0x00002160


	//   ....[9]....
        /*00a0*/ 	.word	0x00002180


	//   ....[10]....
        /*00a4*/ 	.word	0x00003060


	//   ....[11]....
        /*00a8*/ 	.word	0x00003100


	//   ....[12]....
        /*00ac*/ 	.word	0x00003170


	//   ....[13]....
        /*00b0*/ 	.word	0x000031e0


	//   ....[14]....
        /*00b4*/ 	.word	0x00003260


	//   ....[15]....
        /*00b8*/ 	.word	0x000036e0


	//   ....[16]....
        /*00bc*/ 	.word	0x00003750


	//   ....[17]....
        /*00c0*/ 	.word	0x000037c0


	//   ....[18]....
        /*00c4*/ 	.word	0x00003830


	//   ....[19]....
        /*00c8*/ 	.word	0x000038a0


	//----- nvinfo : EIATTR_VRC_CTA_INIT_COUNT
	.align		4
.L_1918:
        /*00cc*/ 	.byte	0x02, 0x4a
	.zero		1
	.zero		1


	//----- nvinfo : EIATTR_EXIT_INSTR_OFFSETS
	.align		4
        /*00d0*/ 	.byte	0x04, 0x1c
        /*00d2*/ 	.short	(.L_1920 - .L_1919)


	//   ....[0]....
.L_1919:
        /*00d4*/ 	.word	0x000003f0


	//   ....[1]....
        /*00d8*/ 	.word	0x00002ff0


	//----- nvinfo : EIATTR_MAX_THREADS
	.align		4
.L_1920:
        /*00dc*/ 	.byte	0x04, 0x05
        /*00de*/ 	.short	(.L_1922 - .L_1921)
.L_1921:
        /*00e0*/ 	.word	0x00000080
        /*00e4*/ 	.word	0x00000001
        /*00e8*/ 	.word	0x00000001


	//----- nvinfo : EIATTR_CRS_STACK_SIZE
	.align		4
.L_1922:
        /*00ec*/ 	.byte	0x04, 0x1e
        /*00ee*/ 	.short	(.L_1924 - .L_1923)
.L_1923:
        /*00f0*/ 	.word	0x00000000


	//----- nvinfo : EIATTR_CBANK_PARAM_SIZE
	.align		4
.L_1924:
        /*00f4*/ 	.byte	0x03, 0x19
        /*00f6*/ 	.short	0x00e8


	//----- nvinfo : EIATTR_PARAM_CBANK
	.align		4
        /*00f8*/ 	.byte	0x04, 0x0a
        /*00fa*/ 	.short	(.L_1926 - .L_1925)
	.align		4
.L_1925:
        /*00fc*/ 	.word	index@(.nv.constant0._ZN10layer_norm13ln_fwd_kernelINS_13Kernel_traitsI13__nv_bfloat16S2_fS2_fjLj1024ELj1ELj4ELj1ELj16ENS_18Kernel_traits_baseILj1024ES2_S2_fS2_fjLj128EEEEELb0ELb0ELb1ELb1EEEvNS_9FwdParamsE)
        /*0100*/ 	.short	0x0380
        /*0102*/ 	.short	0x00e8


	//----- nvinfo : EIATTR_SW_WAR
	.align		4
.L_1926:
        /*0104*/ 	.byte	0x04, 0x36
        /*0106*/ 	.short	(.L_1928 - .L_1927)
.L_1927:
        /*0108*/ 	.word	0x00000008
.L_1928:


//--------------------- .nv.info._ZN10layer_norm13ln_fwd_kernelINS_13Kernel_traitsI13__nv_bfloat16S2_fS2_fjLj1024ELj1ELj4ELj1ELj16ENS_18Kernel_traits_baseILj1024ES2_S2_fS2_fjLj128EEEEELb0ELb1ELb0ELb0EEEvNS_9FwdParamsE --------------------------
	.section	.nv.info._ZN10layer_norm13ln_fwd_kernelINS_13Kernel_traitsI13__nv_bfloat16S2_fS2_fjLj1024ELj1ELj4ELj1ELj16ENS_18Kernel_traits_baseILj1024ES2_S2_fS2_fjLj128EEEEELb0ELb1ELb0ELb0EEEvNS_9FwdParamsE,"",@"SHT_CUDA_INFO"
	.sectionflags	@""
	.align	4


	//----- nvinfo : EIATTR_CUDA_API_VERSION
	.align		4
        /*0000*/ 	.byte	0x04, 0x37
        /*0002*/ 	.short	(.L_1930 - .L_1929)
.L_1929:
        /*0004*/ 	.word	0x00000082


	//----- nvinfo : EIATTR_KPARAM_INFO
	.align		4
.L_1930:
        /*0008*/ 	.byte	0x04, 0x17
        /*000a*/ 	.short	(.L_1932 - .L_1931)
.L_1931:
        /*000c*/ 	.word	0x00000000
        /*0010*/ 	.short	0x0000
        /*0012*/ 	.short	0x0000
        /*0014*/ 	.byte	0x00, 0xf0, 0xa1, 0x03


	//----- nvinfo : EIATTR_SPARSE_MMA_MASK
	.align		4
.L_1932:
        /*0018*/ 	.byte	0x03, 0x50
        /*001a*/ 	.short	0x0000


	//----- nvinfo : EIATTR_MAXREG_COUNT
	.align		4
        /*001c*/ 	.byte	0x03, 0x1b
        /*001e*/ 	.short	0x00ff


	//----- nvinfo : EIATTR_MERCURY_ISA_VERSION
	.align		4
        /*0020*/ 	.byte	0x03, 0x5f
        /*0022*/ 	.short	0x0101


	//----- nvinfo : EIATTR_COOP_GROUP_MASK_REGIDS
	.align		4
        /*0024*/ 	.byte	0x04, 0x29
        /*0026*/ 	.short	(.L_1934 - .L_1933)


	//   ....[0]....
.L_1933:
        /*0028*/ 	.word	0xffffffff


	//   ....[1]....
        /*002c*/ 	.word	0xffffffff


	//   ....[2]....
        /*0030*/ 	.word	0xffffffff


	//   ....[3]....
        /*0034*/ 	.word	0xffffffff


	//   ....[4]....
        /*0038*/ 	.word	0xffffffff


	//   ....[5]....
        /*003c*/ 	.word	0xffffffff


	//   ....[6]....
        /*0040*/ 	.word	0xffffffff


	//   ....[7]....
        /*0044*/ 	.word	0xffffffff


	//   ....[8]....
        /*0048*/ 	.word	0xffffffff


	//   ....[9]....
        /*004c*/ 	.word	0xffffffff


	//   ....[10]....
        /*0050*/ 	.word	0x05000096


	//   ....[11]....
        /*0054*/ 	.word	0x05000096


	//   ....[12]....
        /*0058*/ 	.word	0x05000096


	//   ....[13]....
        /*005c*/ 	.word	0x05000096


	//   ....[14]....
        /*0060*/ 	.word	0x05000096


	//   ....[15]....
        /*0064*/ 	.word	0x05000096


	//   ....[16]....
        /*0068*/ 	.word	0x05000096


	//   ....[17]....
        /*006c*/ 	.word	0x05000096


	//   ....[18]....
        /*0070*/ 	.word	0x05000096


	//   ....[19]....
        /*0074*/ 	.word	0x05000096


	//----- nvinfo : EIATTR_COOP_GROUP_INSTR_OFFSETS
	.align		4
.L_1934:
        /*0078*/ 	.byte	0x04, 0x28
        /*007a*/ 	.short	(.L_1936 - .L_1935)


	//   ....[0]....
.L_1935:
        /*007c*/ 	.word	0x000024d0


	//   ....[1]....
        /*0080*/ 	.word	0x000024f0


	//   ....[2]....
        /*0084*/ 	.word	0x00002510


	//   ....[3]....
        /*0088*/ 	.word	0x00002530


	//   ....[4]....
        /*008c*/ 	.word	0x00002560


	//   ....[5]....
        /*0090*/ 	.word	0x000029a0


	//   ....[6]....
        /*0094*/ 	.word	0x000029c0


	//   ....[7]....
        /*0098*/ 	.word	0x000029e0


	//   ....[8]....
        /*009c*/ 	.word	0x00002a00


	//   ....[9]....
        /*00a0*/ 	.word	0x00002a20


	//   ....[10]....
        /*00a4*/ 	.word	0x000038a0


	//   ....[11]....
        /*00a8*/ 	.word	0x00003940


	//   ....[12]....
        /*00ac*/ 	.word	0x000039b0


	//   ....[13]....
        /*00b0*/ 	.word	0x00003a20


	//   ....[14]....
        /*00b4*/ 	.word	0x00003aa0


	//   ....[15]....
        /*00b8*/ 	.word	0x00003f30


	//   ....[16]....
        /*00bc*/ 	.word	0x00003fa0


	//   ....[17]....
        /*00c0*/ 	.word	0x00004010


	//   ....[18]....
        /*00c4*/ 	.word	0x00004080


	//   ....[19]....
        /*00c8*/ 	.word	0x000040f0


	//----- nvinfo : EIATTR_VRC_CTA_INIT_COUNT
	.align		4
.L_1936:
        /*00cc*/ 	.byte	0x02, 0x4a
	.zero		1
	.zero		1


	//----- nvinfo : EIATTR_EXIT_INSTR_OFFSETS
	.align		4
        /*00d0*/ 	.byte	0x04, 0x1c
        /*00d2*/ 	.short	(.L_1938 - .L_1937)


	//   ....[0]....
.L_1937:
        /*00d4*/ 	.word	0x000006e0


	//   ....[1]....
        /*00d8*/ 	.word	0x00003830


	//----- nvinfo : EIATTR_MAX_THREADS
	.align		4
.L_1938:
        /*00dc*/ 	.byte	0x04, 0x05
        /*00de*/ 	.short	(.L_1940 - .L_1939)
.L_1939:
        /*00e0*/ 	.word	0x00000080
        /*00e4*/ 	.word	0x00000001
        /*00e8*/ 	.word	0x00000001


	//----- nvinfo : EIATTR_CRS_STACK_SIZE
	.align		4
.L_1940:
        /*00ec*/ 	.byte	0x04, 0x1e
        /*00ee*/ 	.short	(.L_1942 - .L_1941)
.L_1941:
        /*00f0*/ 	.word	0x00000000


	//----- nvinfo : EIATTR_CBANK_PARAM_SIZE
	.align		4
.L_1942:
        /*00f4*/ 	.byte	0x03, 0x19
        /*00f6*/ 	.short	0x00e8


	//----- nvinfo : EIATTR_PARAM_CBANK
	.align		4
        /*00f8*/ 	.byte	0x04, 0x0a
        /*00fa*/ 	.short	(.L_1944 - .L_1943)
	.align		4
.L_1943:
        /*00fc*/ 	.word	index@(.nv.constant0._ZN10layer_norm13ln_fwd_kernelINS_13Kernel_traitsI13__nv_bfloat16S2_fS2_fjLj1024ELj1ELj4ELj1ELj16ENS_18Kernel_traits_baseILj1024ES2_S2_fS2_fjLj128EEEEELb0ELb1ELb0ELb0EEEvNS_9FwdParamsE)
        /*0100*/ 	.short	0x0380
        /*0102*/ 	.short	0x00e8


	//----- nvinfo : EIATTR_SW_WAR
	.align		4
.L_1944:
        /*0104*/ 	.byte	0x04, 0x36
        /*0106*/ 	.short	(.L_1946 - .L_1945)
.L_1945:
        /*0108*/ 	.word	0x00000008
.L_1946:


//--------------------- .nv.info._ZN10layer_norm13ln_fwd_kernelINS_13Kernel_traitsI13__nv_bfloat16S2_fS2_fjLj1024ELj1ELj4ELj1ELj16ENS_18Kernel_traits_baseILj1024ES2_S2_fS2_fjLj128EEEEELb0ELb1ELb0ELb1EEEvNS_9FwdParamsE --------------------------
	.section	.nv.info._ZN10layer_norm13ln_fwd_kernelINS_13Kernel_traitsI13__nv_bfloat16S2_fS2_fjLj1024ELj1ELj4ELj1ELj16ENS_18Kernel_traits_baseILj1024ES2_S2_fS2_fjLj128EEEEELb0ELb1ELb0ELb1EEEvNS_9FwdParamsE,"",@"SHT_CUDA_INFO"
	.sectionflags	@""
	.align	4


	//----- nvinfo : EIATTR_CUDA_API_VERSION
	.align		4
        /*0000*/ 	.byte	0x04, 0x37
        /*0002*/ 	.short	(.L_1948 - .L_1947)
.L_1947:
        /*0004*/ 	.word	0x00000082


	//----- nvinfo : EIATTR_KPARAM_INFO
	.align		4
.L_1948:
        /*0008*/ 	.byte	0x04, 0x17
        /*000a*/ 	.short	(.L_1950 - .L_1949)
.L_1949:
        /*000c*/ 	.word	0x00000000
        /*0010*/ 	.short	0x0000
        /*0012*/ 	.short	0x0000
        /*0014*/ 	.byte	0x00, 0xf0, 0xa1, 0x03


	//----- nvinfo : EIATTR_SPARSE_MMA_MASK
	.align		4
.L_1950:
        /*0018*/ 	.byte	0x03, 0x50
        /*001a*/ 	.short	0x0000


	//----- nvinfo : EIATTR_MAXREG_COUNT
	.align		4
        /*001c*/ 	.byte	0x03, 0x1b
        /*001e*/ 	.short	0x00ff


	//----- nvinfo : EIATTR_MERCURY_ISA_VERSION
	.align		4
        /*0020*/ 	.byte	0x03, 0x5f
        /*0022*/ 	.short	0x0101


	//----- nvinfo : EIATTR_COOP_GROUP_MASK_REGIDS
	.align		4
        /*0024*/ 	.byte	0x04, 0x29
        /*0026*/ 	.short	(.L_1952 - .L_1951)


	//   ....[0]....
.L_1951:
        /*0028*/ 	.word	0xffffffff


	//   ....[1]....
        /*002c*/ 	.word	0xffffffff


	//   ....[2]....
        /*0030*/ 	.word	0xffffffff


	//   ....[3]....
        /*0034*/ 	.word	0xffffffff


	//   ....[4]....
        /*0038*/ 	.word	0xffffffff


	//   ....[5]....
        /*003c*/ 	.word	0xffffffff


	//   ....[6]....
        /*0040*/ 	.word	0xffffffff


	//   ....[7]....
        /*0044*/ 	.word	0xffffffff


	//   ....[8]....
        /*0048*/ 	.word	0xffffffff


	//   ....[9]....
        /*004c*/ 	.word	0xffffffff


	//   ....[10]....
        /*0050*/ 	.word	0x05000097


	//   ....[11]....
        /*0054*/ 	.word	0x05000097


	//   ....[12]....
        /*0058*/ 	.word	0x05000097


	//   ....[13]....
        /*005c*/ 	.word	0x05000097


	//   ....[14]....
        /*0060*/ 	.word	0x05000097


	//   ....[15]....
        /*0064*/ 	.word	0x05000097


	//   ....[16]....
        /*0068*/ 	.word	0x05000097


	//   ....[17]....
        /*006c*/ 	.word	0x05000097


	//   ....[18]....
        /*0070*/ 	.word	0x05000097


	//   ....[19]....
        /*0074*/ 	.word	0x05000097


	//----- nvinfo : EIATTR_COOP_GROUP_INSTR_OFFSETS
	.align		4
.L_1952:
        /*0078*/ 	.byte	0x04, 0x28
        /*007a*/ 	.short	(.L_1954 - .L_1953)


	//   ....[0]....
.L_1953:
        /*007c*/ 	.word	0x00001ff0


	//   ....[1]....
        /*0080*/ 	.word	0x00002010


	//   ....[2]....
        /*0084*/ 	.word	0x00002030


	//   ....[3]....
        /*0088*/ 	.word	0x00002060


	//   ....[4]....
        /*008c*/ 	.word	0x00002080


	//   ....[5]....
        /*0090*/ 	.word	0x000024b0


	//   ....[6]....
        /*0094*/ 	.word	0x000024d0


	//   ....[7]....
        /*0098*/ 	.word	0x000024f0


	//   ....[8]....
        /*009c*/ 	.word	0x00002510


	//   ....[9]....
        /*00a0*/ 	.word	0x00002530


	//   ....[10]....
        /*00a4*/ 	.word	0x00003250


	//   ....[11]....
        /*00a8*/ 	.word	0x000032f0


	//   ....[12]....
        /*00ac*/ 	.word	0x00003360


	//   ....[13]....
        /*00b0*/ 	.word	0x000033e0


	//   ....[14]....
        /*00b4*/ 	.word	0x00003450


	//   ....[15]....
        /*00b8*/ 	.word	0x000038d0


	//   ....[16]....
        /*00bc*/ 	.word	0x00003940


	//   ....[17]....
        /*00c0*/ 	.word	0x000039b0


	//   ....[18]....
        /*00c4*/ 	.word	0x00003a20


	//   ....[19]....
        /*00c8*/ 	.word	0x00003a90


	//----- nvinfo : EIATTR_VRC_CTA_INIT_COUNT
	.align		4
.L_1954:
        /*00cc*/ 	.byte	0x02, 0x4a
	.zero		1
	.zero		1


	//----- nvinfo : EIATTR_EXIT_INSTR_OFFSETS
	.align		4
        /*00d0*/ 	.byte	0x04, 0x1c
        /*00d2*/ 	.short	(.L_1956 - .L_1955)


	//   ....[0]....
.L_1955:
        /*00d4*/ 	.word	0x000003f0


	//   ....[1]....
        /*00d8*/ 	.word	0x000031e0


	//----- nvinfo : EIATTR_MAX_THREADS
	.align		4
.L_1956:
        /*00dc*/ 	.byte	0x04, 0x05
        /*00de*/ 	.short	(.L_1958 - .L_1957)
.L_1957:
        /*00e0*/ 	.word	0x00000080
        /*00e4*/ 	.word	0x00000001
        /*00e8*/ 	.word	0x00000001


	//----- nvinfo : EIATTR_CRS_STACK_SIZE
	.align		4
.L_1958:
        /*00ec*/ 	.byte	0x04, 0x1e
        /*00ee*/ 	.short	(.L_1960 - .L_1959)
.L_1959:
        /*00f0*/ 	.word	0x00000000


	//----- nvinfo : EIATTR_CBANK_PARAM_SIZE
	.align		4
.L_1960:
        /*00f4*/ 	.byte	0x03, 0x19
        /*00f6*/ 	.short	0x00e8


	//----- nvinfo : EIATTR_PARAM_CBANK
	.align		4
        /*00f8*/ 	.byte	0x04, 0x0a
        /*00fa*/ 	.short	(.L_1962 - .L_1961)
	.align		4
.L_1961:
        /*00fc*/ 	.word	index@(.nv.constant0._ZN10layer_norm13ln_fwd_kernelINS_13Kernel_traitsI13__nv_bfloat16S2_fS2_fjLj1024ELj1ELj4ELj1ELj16ENS_18Kernel_traits_baseILj1024ES2_S2_fS2_fjLj128EEEEELb0ELb1ELb0ELb1EEEvNS_9FwdParamsE)
        /*0100*/ 	.short	0x0380
        /*0102*/ 	.short	0x00e8


	//----- nvinfo : EIATTR_SW_WAR
	.align		4
.L_1962:
        /*0104*/ 	.byte	0x04, 0x36
        /*0106*/ 	.short	(.L_1964 - .L_1963)
.L_1963:
        /*0108*/ 	.word	0x00000008
.L_1964:


//--------------------- .nv.info._ZN10layer_norm13ln_fwd_kernelINS_13Kernel_traitsI13__nv_bfloat16S2_fS2_fjLj1024ELj1ELj4ELj1ELj16ENS_18Kernel_traits_baseILj1024ES2_S2_fS2_fjLj128EEEEELb0ELb1ELb1ELb0EEEvNS_9FwdParamsE --------------------------
	.section	.nv.info._ZN10layer_norm13ln_fwd_kernelINS_13Kernel_traitsI13__nv_bfloat16S2_fS2_fjLj1024ELj1ELj4ELj1ELj16ENS_18Kernel_traits_baseILj1024ES2_S2_fS2_fjLj128EEEEELb0ELb1ELb1ELb0EEEvNS_9FwdParamsE,"",@"SHT_CUDA_INFO"
	.sectionflags	@""
	.align	4


	//----- nvinfo : EIATTR_CUDA_API_VERSION
	.align		4
        /*0000*/ 	.byte	0x04, 0x37
        /*0002*/ 	.short	(.L_1966 - .L_1965)
.L_1965:
        /*0004*/ 	.word	0x00000082


	//----- nvinfo : EIATTR_KPARAM_INFO
	.align		4
.L_1966:
        /*0008*/ 	.byte	0x04, 0x17
        /*000a*/ 	.short	(.L_1968 - .L_1967)
.L_1967:
        /*000c*/ 	.word	0x00000000
        /*0010*/ 	.short	0x0000
        /*0012*/ 	.short	0x0000
        /*0014*/ 	.byte	0x00, 0xf0, 0xa1, 0x03


	//----- nvinfo : EIATTR_SPARSE_MMA_MASK
	.align		4
.L_1968:
        /*0018*/ 	.byte	0x03, 0x50
        /*001a*/ 	.short	0x0000


	//----- nvinfo : EIATTR_MAXREG_COUNT
	.align		4
        /*001c*/ 	.byte	0x03, 0x1b
        /*001e*/ 	.short	0x00ff


	//----- nvinfo : EIATTR_MERCURY_ISA_VERSION
	.align		4
        /*0020*/ 	.byte	0x03, 0x5f
        /*0022*/ 	.short	0x0101


	//----- nvinfo : EIATTR_COOP_GROUP_MASK_REGIDS
	.align		4
        /*0024*/ 	.byte	0x04, 0x29
        /*0026*/ 	.short	(.L_1970 - .L_1969)


	//   ....[0]....
.L_1969:
        /*0028*/ 	.word	0xffffffff


	//   ....[1]....
        /*002c*/ 	.word	0xffffffff


	//   ....[2]....
        /*0030*/ 	.word	0xffffffff


	//   ....[3]....
        /*0034*/ 	.word	0xffffffff


	//   ....[4]....
        /*0038*/ 	.word	0xffffffff


	//   ....[5]....
        /*003c*/ 	.word	0xffffffff


	//   ....[6]....
        /*0040*/ 	.word	0xffffffff


	//   ....[7]....
        /*0044*/ 	.word	0xffffffff


	//   ....[8]....
        /*0048*/ 	.word	0xffffffff


	//   ....[9]....
        /*004c*/ 	.word	0xffffffff


	//   ....[10]....
        /*0050*/ 	.word	0x0500009b


	//   ....[11]....
        /*0054*/ 	.word	0x0500009b


	//   ....[12]....
        /*0058*/ 	.word	0x0500009b


	//   ....[13]....
        /*005c*/ 	.word	0x0500009b


	//   ....[14]....
        /*0060*/ 	.word	0x0500009b


	//   ....[15]....
        /*0064*/ 	.word	0x0500009b


	//   ....[16]....
        /*0068*/ 	.word	0x0500009b


	//   ....[17]....
        /*006c*/ 	.word	0x0500009b


	//   ....[18]....
        /*0070*/ 	.word	0x0500009b


	//   ....[19]....
        /*0074*/ 	.word	0x0500009b


	//----- nvinfo : EIATTR_COOP_GROUP_INSTR_OFFSETS
	.align		4
.L_1970:
        /*0078*/ 	.byte	0x04, 0x28
        /*007a*/ 	.short	(.L_1972 - .L_1971)


	//   ....[0]....
.L_1971:
        /*007c*/ 	.word	0x00002da0


	//   ....[1]....
        /*0080*/ 	.word	0x00002dd0


	//   ....[2]....
        /*0084*/ 	.word	0x00002df0


	//   ....[3]....
        /*0088*/ 	.word	0x00002e10


	//   ....[4]....
        /*008c*/ 	.word	0x00002e30


	//   ....[5]....
        /*0090*/ 	.word	0x00003270


	//   ....[6]....
        /*0094*/ 	.word	0x00003290


	//   ....[7]....
        /*0098*/ 	.word	0x000032b0


	//   ....[8]....
        /*009c*/ 	.word	0x000032d0


	//   ....[9]....
        /*00a0*/ 	.word	0x000032f0


	//   ....[10]....
        /*00a4*/ 	.word	0x000041e0


	//   ....[11]....
        /*00a8*/ 	.word	0x00004290


	//   ....[12]....
        /*00ac*/ 	.word	0x00004300


	//   ....[13]....
        /*00b0*/ 	.word	0x00004370


	//   ....[14]....
        /*00b4*/ 	.word	0x000043e0


	//   ....[15]....
        /*00b8*/ 	.word	0x00004870


	//   ....[16]....
        /*00bc*/ 	.word	0x000048e0


	//   ....[17]....
        /*00c0*/ 	.word	0x00004950


	//   ....[18]....
        /*00c4*/ 	.word	0x000049c0


	//   ....[19]....
        /*00c8*/ 	.word	0x00004a30


	//----- nvinfo : EIATTR_VRC_CTA_INIT_COUNT
	.align		4
.L_1972:
        /*00cc*/ 	.byte	0x02, 0x4a
	.zero		1
	.zero		1


	//----- nvinfo : EIATTR_EXIT_INSTR_OFFSETS
	.align		4
        /*00d0*/ 	.byte	0x04, 0x1c
        /*00d2*/ 	.short	(.L_1974 - .L_1973)


	//   ....[0]....
.L_1973:
        /*00d4*/ 	.word	0x000006e0


	//   ....[1]....
        /*00d8*/ 	.word	0x00004170


	//----- nvinfo : EIATTR_MAX_THREADS
	.align		4
.L_1974:
        /*00dc*/ 	.byte	0x04, 0x05
        /*00de*/ 	.short	(.L_1976 - .L_1975)
.L_1975:
        /*00e0*/ 	.word	0x00000080
        /*00e4*/ 	.word	0x00000001
        /*00e8*/ 	.word	0x00000001


	//----- nvinfo : EIATTR_CRS_STACK_SIZE
	.align		4
.L_1976:
        /*00ec*/ 	.byte	0x04, 0x1e
        /*00ee*/ 	.short	(.L_1978 - .L_1977)
.L_1977:
        /*00f0*/ 	.word	0x00000000


	//----- nvinfo : EIATTR_CBANK_PARAM_SIZE
	.align		4
.L_1978:
        /*00f4*/ 	.byte	0x03, 0x19
        /*00f6*/ 	.short	0x00e8


	//----- nvinfo : EIATTR_PARAM_CBANK
	.align		4
        /*00f8*/ 	.byte	0x04, 0x0a
        /*00fa*/ 	.short	(.L_1980 - .L_1979)
	.align		4
.L_1979:
        /*00fc*/ 	.word	index@(.nv.constant0._ZN10layer_norm13ln_fwd_kernelINS_13Kernel_traitsI13__nv_bfloat16S2_fS2_fjLj1024ELj1ELj4ELj1ELj16ENS_18Kernel_traits_baseILj1024ES2_S2_fS2_fjLj128EEEEELb0ELb1ELb1ELb0EEEvNS_9FwdParamsE)
        /*0100*/ 	.short	0x0380
        /*0102*/ 	.short	0x00e8


	//----- nvinfo : EIATTR_SW_WAR
	.align		4
.L_1980:
        /*0104*/ 	.byte	0x04, 0x36
        /*0106*/ 	.short	(.L_1982 - .L_1981)
.L_1981:
        /*0108*/ 	.word	0x00000008
.L_1982:


//--------------------- .nv.info._ZN10layer_norm13ln_fwd_kernelINS_13Kernel_traitsI13__nv_bfloat16S2_fS2_fjLj1024ELj1ELj4ELj1ELj16ENS_18Kernel_traits_baseILj1024ES2_S2_fS2_fjLj128EEEEELb0ELb1ELb1ELb1EEEvNS_9FwdParamsE --------------------------
	.section	.nv.info._ZN10layer_norm13ln_fwd_kernelINS_13Kernel_traitsI13__nv_bfloat16S2_fS2_fjLj1024ELj1ELj4ELj1ELj16ENS_18Kernel_traits_baseILj1024ES2_S2_fS2_fjLj128EEEEELb0ELb1ELb1ELb1EEEvNS_9FwdParamsE,"",@"SHT_CUDA_INFO"
	.sectionflags	@""
	.align	4


	//----- nvinfo : EIATTR_CUDA_API_VERSION
	.align		4
        /*0000*/ 	.byte	0x04, 0x37
        /*0002*/ 	.short	(.L_1984 - .L_1983)
.L_1983:
        /*0004*/ 	.word	0x00000082


	//----- nvinfo : EIATTR_KPARAM_INFO
	.align		4
.L_1984:
        /*0008*/ 	.byte	0x04, 0x17
        /*000a*/ 	.short	(.L_1986 - .L_1985)
.L_1985:
        /*000c*/ 	.word	0x00000000
        /*0010*/ 	.short	0x0000
        /*0012*/ 	.short	0x0000
        /*0014*/ 	.byte	0x00, 0xf0, 0xa1, 0x03


	//----- nvinfo : EIATTR_SPARSE_MMA_MASK
	.align		4
.L_1986:
        /*0018*/ 	.byte	0x03, 0x50
        /*001a*/ 	.short	0x0000


	//----- nvinfo : EIATTR_MAXREG_COUNT
	.align		4
        /*001c*/ 	.byte	0x03, 0x1b
        /*001e*/ 	.short	0x00ff


	//----- nvinfo : EIATTR_MERCURY_ISA_VERSION
	.align		4
        /*0020*/ 	.byte	0x03, 0x5f
        /*0022*/ 	.short	0x0101


	//----- nvinfo : EIATTR_COOP_GROUP_MASK_REGIDS
	.align		4
        /*0024*/ 	.byte	0x04, 0x29
        /*0026*/ 	.short	(.L_1988 - .L_1987)


	//   ....[0]....
.L_1987:
        /*0028*/ 	.word	0xffffffff


	//   ....[1]....
        /*002c*/ 	.word	0xffffffff


	//   ....[2]....
        /*0030*/ 	.word	0xffffffff


	//   ....[3]....
        /*0034*/ 	.word	0xffffffff


	//   ....[4]....
        /*0038*/ 	.word	0xffffffff


	//   ....[5]....
        /*003c*/ 	.word	0xffffffff


	//   ....[6]....
        /*0040*/ 	.word	0xffffffff


	//   ....[7]....
        /*0044*/ 	.word	0xffffffff


	//   ....[8]....
        /*0048*/ 	.word	0xffffffff


	//   ....[9]....
        /*004c*/ 	.word	0xffffffff


	//   ....[10]....
        /*0050*/ 	.word	0x05000098


	//   ....[11]....
        /*0054*/ 	.word	0x05000098


	//   ....[12]....
        /*0058*/ 	.word	0x05000098


	//   ....[13]....
        /*005c*/ 	.word	0x05000098


	//   ....[14]....
        /*0060*/ 	.word	0x05000098


	//   ....[15]....
        /*0064*/ 	.word	0x05000098


	//   ....[16]....
        /*0068*/ 	.word	0x05000098


	//   ....[17]....
        /*006c*/ 	.word	0x05000098


	//   ....[18]....
        /*0070*/ 	.word	0x05000098


	//   ....[19]....
        /*0074*/ 	.word	0x05000098


	//----- nvinfo : EIATTR_COOP_GROUP_INSTR_OFFSETS
	.align		4
.L_1988:
        /*0078*/ 	.byte	0x04, 0x28
        /*007a*/ 	.short	(.L_1990 - .L_1989)


	//   ....[0]....
.L_1989:
        /*007c*/ 	.word	0x00002a50


	//   ....[1]....
        /*0080*/ 	.word	0x00002a70


	//   ....[2]....
        /*0084*/ 	.word	0x00002a90


	//   ....[3]....
        /*0088*/ 	.word	0x00002ac0


	//   ....[4]....
        /*008c*/ 	.word	0x00002ae0


	//   ....[5]....
        /*0090*/ 	.word	0x00002f10


	//   ....[6]....
        /*0094*/ 	.word	0x00002f30


	//   ....[7]....
        /*0098*/ 	.word	0x00002f50


	//   ....[8]....
        /*009c*/ 	.word	0x00002f70


	//   ....[9]....
        /*00a0*/ 	.word	0x00002f90


	//   ....[10]....
        /*00a4*/ 	.word	0x00003d70


	//   ....[11]....
        /*00a8*/ 	.word	0x00003e10


	//   ....[12]....
        /*00ac*/ 	.word	0x00003e80


	//   ....[13]....
        /*00b0*/ 	.word	0x00003f00


	//   ....[14]....
        /*00b4*/ 	.word	0x00003f70


	//   ....[15]....
        /*00b8*/ 	.word	0x000043e0


	//   ....[16]....
        /*00bc*/ 	.word	0x00004450


	//   ....[17]....
        /*00c0*/ 	.word	0x000044c0


	//   ....[18]....
        /*00c4*/ 	.word	0x00004530


	//   ....[19]....
        /*00c8*/ 	.word	0x000045a0


	//----- nvinfo : EIATTR_VRC_CTA_INIT_COUNT
	.align		4
.L_1990:
        /*00cc*/ 	.byte	0x02, 0x4a
	.zero		1
	.zero		1


	//----- nvinfo : EIATTR_EXIT_INSTR_OFFSETS
	.align		4
        /*00d0*/ 	.byte	0x04, 0x1c
        /*00d2*/ 	.short	(.L_1992 - .L_1991)


	//   ....[0]....
.L_1991:
        /*00d4*/ 	.word	0x00000640


	//   ....[1]....
        /*00d8*/ 	.word	0x00003d00


	//----- nvinfo : EIATTR_MAX_THREADS
	.align		4
.L_1992:
        /*00dc*/ 	.byte	0x04, 0x05
        /*00de*/ 	.short	(.L_1994 - .L_1993)
.L_1993:
        /*00e0*/ 	.word	0x00000080
        /*00e4*/ 	.word	0x00000001
        /*00e8*/ 	.word	0x00000001


	//----- nvinfo : EIATTR_CRS_STACK_SIZE
	.align		4
.L_1994:
        /*00ec*/ 	.byte	0x04, 0x1e
        /*00ee*/ 	.short	(.L_1996 - .L_1995)
.L_1995:
        /*00f0*/ 	.word	0x00000000


	//----- nvinfo : EIATTR_CBANK_PARAM_SIZE
	.align		4
.L_1996:
        /*00f4*/ 	.byte	0x03, 0x19
        /*00f6*/ 	.short	0x00e8


	//----- nvinfo : EIATTR_PARAM_CBANK
	.align		4
        /*00f8*/ 	.byte	0x04, 0x0a
        /*00fa*/ 	.short	(.L_1998 - .L_1997)
	.align		4
.L_1997:
        /*00fc*/ 	.word	index@(.nv.constant0._ZN10layer_norm13ln_fwd_kernelINS_13Kernel_traitsI13__nv_bfloat16S2_fS2_fjLj1024ELj1ELj4ELj1ELj16ENS_18Kernel_traits_baseILj1024ES2_S2_fS2_fjLj128EEEEELb0ELb1ELb1ELb1EEEvNS_9FwdParamsE)
        /*0100*/ 	.short	0x0380
        /*0102*/ 	.short	0x00e8


	//----- nvinfo : EIATTR_SW_WAR
	.align		4
.L_1998:
        /*0104*/ 	.byte	0x04, 0x36
        /*0106*/ 	.short	(.L_2000 - .L_1999)
.L_1999:
        /*0108*/ 	.word	0x00000008
.L_2000:


//--------------------- .nv.info._ZN10layer_norm13ln_fwd_kernelINS_13Kernel_traitsI13__nv_bfloat16S2_fS2_fjLj1024ELj1ELj4ELj1ELj16ENS_18Kernel_traits_baseILj1024ES2_S2_fS2_fjLj128EEEEELb1ELb0ELb0ELb0EEEvNS_9FwdParamsE --------------------------
	.section	.nv.info._ZN10layer_norm13ln_fwd_kernelINS_13Kernel_traitsI13__nv_bfloat16S2_fS2_fjLj1024ELj1ELj4ELj1ELj16ENS_18Kernel_traits_baseILj1024ES2_S2_fS2_fjLj128EEEEELb1ELb0ELb0ELb0EEEvNS_9FwdParamsE,"",@"SHT_CUDA_INFO"
	.sectionflags	@""
	.align	4


	//----- nvinfo : EIATTR_CUDA_API_VERSION
	.align		4
        /*0000*/ 	.byte	0x04, 0x37
        /*0002*/ 	.short	(.L_2002 - .L_2001)
.L_2001:
        /*0004*/ 	.word	0x00000082


	//----- nvinfo : EIATTR_KPARAM_INFO
	.align		4
.L_2002:
        /*0008*/ 	.byte	0x04, 0x17
        /*000a*/ 	.short	(.L_2004 - .L_2003)
.L_2003:
        /*000c*/ 	.word	0x00000000
        /*0010*/ 	.short	0x0000
        /*0012*/ 	.short	0x0000
        /*0014*/ 	.byte	0x00, 0xf0, 0xa1, 0x03


	//----- nvinfo : EIATTR_SPARSE_MMA_MASK
	.align		4
.L_2004:
        /*0018*/ 	.byte	0x03, 0x50
        /*001a*/ 	.short	0x0000


	//----- nvinfo : EIATTR_MAXREG_COUNT
	.align		4
        /*001c*/ 	.byte	0x03, 0x1b
        /*001e*/ 	.short	0x00ff


	//----- nvinfo : EIATTR_MERCURY_ISA_VERSION
	.align		4
        /*0020*/ 	.byte	0x03, 0x5f
        /*0022*/ 	.short	0x0101


	//----- nvinfo : EIATTR_COOP_GROUP_MASK_REGIDS
	.align		4
        /*0024*/ 	.byte	0x04, 0x29
        /*0026*/ 	.short	(.L_2006 - .L_2005)


	//   ....[0]....
.L_2005:
        /*0028*/ 	.word	0xffffffff


	//   ....[1]....
        /*002c*/ 	.word	0xffffffff


	//   ....[2]....
        /*0030*/ 	.word	0xffffffff


	//   ....[3]....
        /*0034*/ 	.word	0xffffffff


	//   ....[4]....
        /*0038*/ 	.word	0xffffffff


	//   ....[5]....
        /*003c*/ 	.word	0xffffffff


	//   ....[6]....
        /*0040*/ 	.word	0xffffffff


	//   ....[7]....
        /*0044*/ 	.word	0xffffffff


	//   ....[8]....
        /*0048*/ 	.word	0xffffffff


	//   ....[9]....
        /*004c*/ 	.word	0xffffffff


	//   ....[10]....
        /*0050*/ 	.word	0x0500006c


	//   ....[11]....
        /*0054*/ 	.word	0x0500006c


	//   ....[12]....
        /*0058*/ 	.word	0x0500006c


	//   ....[13]....
        /*005c*/ 	.word	0x0500006c


	//   ....[14]....
        /*0060*/ 	.word	0x0500006c


	//   ....[15]....
        /*0064*/ 	.word	0x0500006c


	//   ....[16]....
        /*0068*/ 	.word	0x0500006c


	//   ....[17]....
        /*006c*/ 	.word	0x0500006c


	//   ....[18]....
        /*0070*/ 	.word	0x0500006c


	//   ....[19]....
        /*0074*/ 	.word	0x0500006c


	//----- nvinfo : EIATTR_COOP_GROUP_INSTR_OFFSETS
	.align		4
.L_2006:
        /*0078*/ 	.byte	0x04, 0x28
        /*007a*/ 	.short	(.L_2008 - .L_2007)


	//   ....[0]....
.L_2007:
        /*007c*/ 	.word	0x000194e0


	//   ....[1]....
        /*0080*/ 	.word	0x00019510


	//   ....[2]....
        /*0084*/ 	.word	0x00019530


	//   ....[3]....
        /*0088*/ 	.word	0x00019550


	//   ....[4]....
        /*008c*/ 	.word	0x00019570


	//   ....[5]....
        /*0090*/ 	.word	0x000199b0


	//   ....[6]....
        /*0094*/ 	.word	0x000199d0


	//   ....[7]....
        /*0098*/ 	.word	0x000199f0


	//   ....[8]....
        /*009c*/ 	.word	0x00019a10


	//   ....[9]....
        /*00a0*/ 	.word	0x00019a30


	//   ....[10]....
        /*00a4*/ 	.word	0x0001a990


	//   ....[11]....
        /*00a8*/ 	.word	0x0001aa40


	//   ....[12]....
        /*00ac*/ 	.word	0x0001aab0


	//   ....[13]....
        /*00b0*/ 	.word	0x0001ab20


	//   ....[14]....
        /*00b4*/ 	.word	0x0001ab90


	//   ....[15]....
        /*00b8*/ 	.word	0x0001b020


	//   ....[16]....
        /*00bc*/ 	.word	0x0001b090


	//   ....[17]....
        /*00c0*/ 	.word	0x0001b100


	//   ....[18]....
        /*00c4*/ 	.word	0x0001b170


	//   ....[19]....
        /*00c8*/ 	.word	0x0001b1e0


	//----- nvinfo : EIATTR_VRC_CTA_INIT_COUNT
	.align		4
.L_2008:
        /*00cc*/ 	.byte	0x02, 0x4a
	.zero		1
	.zero		1


	//----- nvinfo : EIATTR_EXIT_INSTR_OFFSETS
	.align		4
        /*00d0*/ 	.byte	0x04, 0x1c
        /*00d2*/ 	.short	(.L_2010 - .L_2009)


	//   ....[0]....
.L_2009:
        /*00d4*/ 	.word	0x00000780


	//   ....[1]....
        /*00d8*/ 	.word	0x0001a920


	//----- nvinfo : EIATTR_INDIRECT_BRANCH_TARGETS
	.align		4
.L_2010:
        /*00dc*/ 	.byte	0x04, 0x34
        /*00de*/ 	.short	(.L_2012 - .L_2011)


	//   ....[0]....
.L_2011:
        /*00e0*/ 	.word	.L_x_37116@srel
        /*00e4*/ 	.short	0x0
        /*00e6*/ 	.short	0x0
        /*00e8*/ 	.word	0x3
        /*00ec*/ 	.word	.L_x_37117@srel
        /*00f0*/ 	.word	.L_x_37118@srel
        /*00f4*/ 	.word	.L_x_37119@srel


	//----- nvinfo : EIATTR_MAX_THREADS
	.align		4
.L_2012:
        /*00f8*/ 	.byte	0x04, 0x05
        /*00fa*/ 	.short	(.L_2014 - .L_2013)
.L_2013:
        /*00fc*/ 	.word	0x00000080
        /*0100*/ 	.word	0x00000001
        /*0104*/ 	.word	0x00000001


	//----- nvinfo : EIATTR_CRS_STACK_SIZE
	.align		4
.L_2014:
        /*0108*/ 	.byte	0x04, 0x1e
        /*010a*/ 	.short	(.L_2016 - .L_2015)
.L_2015:
        /*010c*/ 	.word	0x00000000


	//----- nvinfo : EIATTR_CBANK_PARAM_SIZE
	.align		4
.L_2016:
        /*0110*/ 	.byte	0x03, 0x19
        /*0112*/ 	.short	0x00e8


	//----- nvinfo : EIATTR_PARAM_CBANK
	.align		4
        /*0114*/ 	.byte	0x04, 0x0a
        /*0116*/ 	.short	(.L_2018 - .L_2017)
	.align		4
.L_2017:
        /*0118*/ 	.word	index@(.nv.constant0._ZN10layer_norm13ln_fwd_kernelINS_13Kernel_traitsI13__nv_bfloat16S2_fS2_fjLj1024ELj1ELj4ELj1ELj16ENS_18Kernel_traits_baseILj1024ES2_S2_fS2_fjLj128EEEEELb1ELb0ELb0ELb0EEEvNS_9FwdParamsE)
        /*011c*/ 	.short	0x0380
        /*011e*/ 	.short	0x00e8


	//----- nvinfo : EIATTR_SW_WAR
	.align		4
.L_2018:
        /*0120*/ 	.byte	0x04, 0x36
        /*0122*/ 	.short	(.L_2020 - .L_2019)
.L_2019:
        /*0124*/ 	.word	0x00000008
.L_2020:


//--------------------- .nv.info._ZN10layer_norm13ln_fwd_kernelINS_13Kernel_traitsI13__nv_bfloat16S2_fS2_fjLj1024ELj1ELj4ELj1ELj16ENS_18Kernel_traits_baseILj1024ES2_S2_fS2_fjLj128EEEEELb1ELb0ELb0ELb1EEEvNS_9FwdParamsE --------------------------
	.section	.nv.info._ZN10layer_norm13ln_fwd_kernelINS_13Kernel_traitsI13__nv_bfloat16S2_fS2_fjLj1024ELj1ELj4ELj1ELj16ENS_18Kernel_traits_baseILj1024ES2_S2_fS2_fjLj128EEEEELb1ELb0ELb0ELb1EEEvNS_9FwdParamsE,"",@"SHT_CUDA_INFO"
	.sectionflags	@""
	.align	4


	//----- nvinfo : EIATTR_CUDA_API_VERSION
	.align		4
        /*0000*/ 	.byte	0x04, 0x37
        /*0002*/ 	.short	(.L_2022 - .L_2021)
.L_2021:
        /*0004*/ 	.word	0x00000082


	//----- nvinfo : EIATTR_KPARAM_INFO
	.align		4
.L_2022:
        /*0008*/ 	.byte	0x04, 0x17
        /*000a*/ 	.short	(.L_2024 - .L_2023)
.L_2023:
        /*000c*/ 	.word	0x00000000
        /*0010*/ 	.short	0x0000
        /*0012*/ 	.short	0x0000
        /*0014*/ 	.byte	0x00, 0xf0, 0xa1, 0x03


	//----- nvinfo : EIATTR_SPARSE_MMA_MASK
	.align		4
.L_2024:
        /*0018*/ 	.byte	0x03, 0x50
        /*001a*/ 	.short	0x0000


	//----- nvinfo : EIATTR_MAXREG_COUNT
	.align		4
        /*001c*/ 	.byte	0x03, 0x1b
        /*001e*/ 	.short	0x00ff


	//----- nvinfo : EIATTR_MERCURY_ISA_VERSION
	.align		4
        /*0020*/ 	.byte	0x03, 0x5f
        /*0022*/ 	.short	0x0101


	//----- nvinfo : EIATTR_COOP_GROUP_MASK_REGIDS
	.align		4
        /*0024*/ 	.byte	0x04, 0x29
        /*0026*/ 	.short	(.L_2026 - .L_2025)


	//   ....[0]....
.L_2025:
        /*0028*/ 	.word	0xffffffff


	//   ....[1]....
        /*002c*/ 	.word	0xffffffff


	//   ....[2]....
        /*0030*/ 	.word	0xffffffff


	//   ....[3]....
        /*0034*/ 	.word	0xffffffff


	//   ....[4]....
        /*0038*/ 	.word	0xffffffff


	//   ....[5]....
        /*003c*/ 	.word	0xffffffff


	//   ....[6]....
        /*0040*/ 	.word	0xffffffff


	//   ....[7]....
        /*0044*/ 	.word	0xffffffff


	//   ....[8]....
        /*0048*/ 	.word	0xffffffff


	//   ....[9]....
        /*004c*/ 	.word	0xffffffff


	//   ....[10]....
        /*0050*/ 	.word	0x05000064


	//   ....[11]....
        /*0054*/ 	.word	0x05000064


	//   ....[12]....
        /*0058*/ 	.word	0x05000064


	//   ....[13]....
        /*005c*/ 	.word	0x05000064


	//   ....[14]....
        /*0060*/ 	.word	0x05000064


	//   ....[15]....
        /*0064*/ 	.word	0x05000064


	//   ....[16]....
        /*0068*/ 	.word	0x05000064


	//   ....[17]....
        /*006c*/ 	.word	0x05000064


	//   ....[18]....
        /*0070*/ 	.word	0x05000064


	//   ....[19]....
        /*0074*/ 	.word	0x05000064


	//----- nvinfo : EIATTR_COOP_GROUP_INSTR_OFFSETS
	.align		4
.L_2026:
        /*0078*/ 	.byte	0x04, 0x28
        /*007a*/ 	.short	(.L_2028 - .L_2027)


	//   ....[0]....
.L_2027:
        /*007c*/ 	.word	0x00015970


	//   ....[1]....
        /*0080*/ 	.word	0x00015990


	//   ....[2]....
        /*0084*/ 	.word	0x000159b0


	//   ....[3]....
        /*0088*/ 	.word	0x000159e0


	//   ....[4]....
        /*008c*/ 	.word	0x00015a00


	//   ....[5]....
        /*0090*/ 	.word	0x00015e30


	//   ....[6]....
        /*0094*/ 	.word	0x00015e50


	//   ....[7]....
        /*0098*/ 	.word	0x00015e70


	//   ....[8]....
        /*009c*/ 	.word	0x00015e90


	//   ....[9]....
        /*00a0*/ 	.word	0x00015eb0


	//   ....[10]....
        /*00a4*/ 	.word	0x00016ce0


	//   ....[11]....
        /*00a8*/ 	.word	0x00016d80


	//   ....[12]....
        /*00ac*/ 	.word	0x00016df0


	//   ....[13]....
        /*00b0*/ 	.word	0x00016e70


	//   ....[14]....
        /*00b4*/ 	.word	0x00016ee0


	//   ....[15]....
        /*00b8*/ 	.word	0x00017350


	//   ....[16]....
        /*00bc*/ 	.word	0x000173c0


	//   ....[17]....
        /*00c0*/ 	.word	0x00017430


	//   ....[18]....
        /*00c4*/ 	.word	0x000174a0


	//   ....[19]....
        /*00c8*/ 	.word	0x00017510


	//----- nvinfo : EIATTR_VRC_CTA_INIT_COUNT
	.align		4
.L_2028:
        /*00cc*/ 	.byte	0x02, 0x4a
	.zero		1
	.zero		1


	//----- nvinfo : EIATTR_EXIT_INSTR_OFFSETS
	.align		4
        /*00d0*/ 	.byte	0x04, 0x1c
        /*00d2*/ 	.short	(.L_2030 - .L_2029)


	//   ....[0]....
.L_2029:
        /*00d4*/ 	.word	0x000002b0


	//   ....[1]....
        /*00d8*/ 	.word	0x00016c70


	//----- nvinfo : EIATTR_INDIRECT_BRANCH_TARGETS
	.align		4
.L_2030:
        /*00dc*/ 	.byte	0x04, 0x34
        /*00de*/ 	.short	(.L_2032 - .L_2031)


	//   ....[0]....
.L_2031:
        /*00e0*/ 	.word	.L_x_37120@srel
        /*00e4*/ 	.short	0x0
        /*00e6*/ 	.short	0x0
        /*00e8*/ 	.word	0x3
        /*00ec*/ 	.word	.L_x_37121@srel
        /*00f0*/ 	.word	.L_x_37122@srel
        /*00f4*/ 	.word	.L_x_37123@srel


	//----- nvinfo : EIATTR_MAX_THREADS
	.align		4
.L_2032:
        /*00f8*/ 	.byte	0x04, 0x05
        /*00fa*/ 	.short	(.L_2034 - .L_2033)
.L_2033:
        /*00fc*/ 	.word	0x00000080
        /*0100*/ 	.word	0x00000001
        /*0104*/ 	.word	0x00000001


	//----- nvinfo : EIATTR_CRS_STACK_SIZE
	.align		4
.L_2034:
        /*0108*/ 	.byte	0x04, 0x1e
        /*010a*/ 	.short	(.L_2036 - .L_2035)
.L_2035:
        /*010c*/ 	.word	0x00000000


	//----- nvinfo : EIATTR_CBANK_PARAM_SIZE
	.align		4
.L_2036:
        /*0110*/ 	.byte	0x03, 0x19
        /*0112*/ 	.short	0x00e8


	//----- nvinfo : EIATTR_PARAM_CBANK
	.align		4
        /*0114*/ 	.byte	0x04, 0x0a
        /*0116*/ 	.short	(.L_2038 - .L_2037)
	.align		4
.L_2037:
        /*0118*/ 	.word	index@(.nv.constant0._ZN10layer_norm13ln_fwd_kernelINS_13Kernel_traitsI13__nv_bfloat16S2_fS2_fjLj1024ELj1ELj4ELj1ELj16ENS_18Kernel_traits_baseILj1024ES2_S2_fS2_fjLj128EEEEELb1ELb0ELb0ELb1EEEvNS_9FwdParamsE)
        /*011c*/ 	.short	0x0380
        /*011e*/ 	.short	0x00e8


	//----- nvinfo : EIATTR_SW_WAR
	.align		4
.L_2038:
        /*0120*/ 	.byte	0x04, 0x36
        /*0122*/ 	.short	(.L_2040 - .L_2039)
.L_2039:
        /*0124*/ 	.word	0x00000008
.L_2040:


//--------------------- .nv.info._ZN10layer_norm13ln_fwd_kernelINS_13Kernel_traitsI13__nv_bfloat16S2_fS2_fjLj1024ELj1ELj4ELj1ELj16ENS_18Kernel_traits_baseILj1024ES2_S2_fS2_fjLj128EEEEELb1ELb0ELb1ELb0EEEvNS_9FwdParamsE --------------------------
	.section	.nv.info._ZN10layer_norm13ln_fwd_kernelINS_13Kernel_traitsI13__nv_bfloat16S2_fS2_fjLj1024ELj1ELj4ELj1ELj16ENS_18Kernel_traits_baseILj1024ES2_S2_fS2_fjLj128EEEEELb1ELb0ELb1ELb0EEEvNS_9FwdParamsE,"",@"SHT_CUDA_INFO"
	.sectionflags	@""
	.align	4


	//----- nvinfo : EIATTR_CUDA_API_VERSION
	.align		4
        /*0000*/ 	.byte	0x04, 0x37
        /*0002*/ 	.short	(.L_2042 - .L_2041)
.L_2041:
        /*0004*/ 	.word	0x00000082


	//----- nvinfo : EIATTR_KPARAM_INFO
	.align		4
.L_2042:
        /*0008*/ 	.byte	0x04, 0x17
        /*000a*/ 	.short	(.L_2044 - .L_2043)
.L_2043:
        /*000c*/ 	.word	0x00000000
        /*0010*/ 	.short	0x0000
        /*0012*/ 	.short	0x0000
        /*0014*/ 	.byte	0x00, 0xf0, 0xa1, 0x03


	//----- nvinfo : EIATTR_SPARSE_MMA_MASK
	.align		4
.L_2044:
        /*0018*/ 	.byte	0x03, 0x50
        /*001a*/ 	.short	0x0000


	//----- nvinfo : EIATTR_MAXREG_COUNT
	.align		4
        /*001c*/ 	.byte	0x03, 0x1b
        /*001e*/ 	.short	0x00ff


	//----- nvinfo : EIATTR_MERCURY_ISA_VERSION
	.align		4
        /*0020*/ 	.byte	0x03, 0x5f
        /*0022*/ 	.short	0x0101


	//----- nvinfo : EIATTR_COOP_GROUP_MASK_REGIDS
	.align		4
        /*0024*/ 	.byte	0x04, 0x29
        /*0026*/ 	.short	(.L_2046 - .L_2045)


	//   ....[0]....
.L_2045:
        /*0028*/ 	.word	0xffffffff


	//   ....[1]....
        /*002c*/ 	.word	0xffffffff


	//   ....[2]....
        /*0030*/ 	.word	0xffffffff


	//   ....[3]....
        /*0034*/ 	.word	0xffffffff


	//   ....[4]....
        /*0038*/ 	.word	0xffffffff


	//   ....[5]....
        /*003c*/ 	.word	0xffffffff


	//   ....[6]....
        /*0040*/ 	.word	0xffffffff


	//   ....[7]....
        /*0044*/ 	.word	0xffffffff


	//   ....[8]....
        /*0048*/ 	.word	0xffffffff


	//   ....[9]....
        /*004c*/ 	.word	0xffffffff


	//   ....[10]....
        /*0050*/ 	.word	0x05000081


	//   ....[11]....
        /*0054*/ 	.word	0x05000081


	//   ....[12]....
        /*0058*/ 	.word	0x05000081


	//   ....[13]....
        /*005c*/ 	.word	0x05000081


	//   ....[14]....
        /*0060*/ 	.word	0x05000081


	//   ....[15]....
        /*0064*/ 	.word	0x05000081


	//   ....[16]....
        /*0068*/ 	.word	0x05000081


	//   ....[17]....
        /*006c*/ 	.word	0x05000081


	//   ....[18]....
        /*0070*/ 	.word	0x05000081


	//   ....[19]....
        /*0074*/ 	.word	0x05000081


	//----- nvinfo : EIATTR_COOP_GROUP_INSTR_OFFSETS
	.align		4
.L_2046:
        /*0078*/ 	.byte	0x04, 0x28
        /*007a*/ 	.short	(.L_2048 - .L_2047)


	//   ....[0]....
.L_2047:
        /*007c*/ 	.word	0x00017b60


	//   ....[1]....
        /*0080*/ 	.word	0x00017b90


	//   ....[2]....
        /*0084*/ 	.word	0x00017bb0


	//   ....[3]....
        /*0088*/ 	.word	0x00017bd0


	//   ....[4]....
        /*008c*/ 	.word	0x00017bf0


	//   ....[5]....
        /*0090*/ 	.word	0x00018030


	//   ....[6]....
        /*0094*/ 	.word	0x00018050


	//   ....[7]....
        /*0098*/ 	.word	0x00018070


	//   ....[8]....
        /*009c*/ 	.word	0x00018090


	//   ....[9]....
        /*00a0*/ 	.word	0x000180b0


	//   ....[10]....
        /*00a4*/ 	.word	0x00018fa0


	//   ....[11]....
        /*00a8*/ 	.word	0x00019050


	//   ....[12]....
        /*00ac*/ 	.word	0x000190c0


	//   ....[13]....
        /*00b0*/ 	.word	0x00019130


	//   ....[14]....
        /*00b4*/ 	.word	0x000191a0


	//   ....[15]....
        /*00b8*/ 	.word	0x00019630


	//   ....[16]....
        /*00bc*/ 	.word	0x000196a0


	//   ....[17]....
        /*00c0*/ 	.word	0x00019710


	//   ....[18]....
        /*00c4*/ 	.word	0x00019780


	//   ....[19]....
        /*00c8*/ 	.word	0x000197f0


	//----- nvinfo : EIATTR_VRC_CTA_INIT_COUNT
	.align		4
.L_2048:
        /*00cc*/ 	.byte	0x02, 0x4a
	.zero		1
	.zero		1


	//----- nvinfo : EIATTR_EXIT_INSTR_OFFSETS
	.align		4
        /*00d0*/ 	.byte	0x04, 0x1c
        /*00d2*/ 	.short	(.L_2050 - .L_2049)


	//   ....[0]....
.L_2049:
        /*00d4*/ 	.word	0x000007c0


	//   ....[1]....
        /*00d8*/ 	.word	0x00018f30


	//----- nvinfo : EIATTR_MAX_THREADS
	.align		4
.L_2050:
        /*00dc*/ 	.byte	0x04, 0x05
        /*00de*/ 	.short	(.L_2052 - .L_2051)
.L_2051:
        /*00e0*/ 	.word	0x00000080
        /*00e4*/ 	.word	0x00000001
        /*00e8*/ 	.word	0x00000001


	//----- nvinfo : EIATTR_CRS_STACK_SIZE
	.align		4
.L_2052:
        /*00ec*/ 	.byte	0x04, 0x1e
        /*00ee*/ 	.short	(.L_2054 - .L_2053)
.L_2053:
        /*00f0*/ 	.word	0x00000000


	//----- nvinfo : EIATTR_CBANK_PARAM_SIZE
	.align		4
.L_2054:
        /*00f4*/ 	.byte	0x03, 0x19
        /*00f6*/ 	.short	0x00e8


	//----- nvinfo : EIATTR_PARAM_CBANK
	.align		4
        /*00f8*/ 	.byte	0x04, 0x0a
        /*00fa*/ 	.short	(.L_2056 - .L_2055)
	.align		4
.L_2055:
        /*00fc*/ 	.word	index@(.nv.constant0._ZN10layer_norm13ln_fwd_kernelINS_13Kernel_traitsI13__nv_bfloat16S2_fS2_fjLj1024ELj1ELj4ELj1ELj16ENS_18Kernel_traits_baseILj1024ES2_S2_fS2_fjLj128EEEEELb1ELb0ELb1ELb0EEEvNS_9FwdParamsE)
        /*0100*/ 	.short	0x0380
        /*0102*/ 	.short	0x00e8


	//----- nvinfo : EIATTR_SW_WAR
	.align		4
.L_2056:
        /*0104*/ 	.byte	0x04, 0x36
        /*0106*/ 	.short	(.L_2058 - .L_2057)
.L_2057:
        /*0108*/ 	.word	0x00000008
.L_2058:


//--------------------- .nv.info._ZN10layer_norm13ln_fwd_kernelINS_13Kernel_traitsI13__nv_bfloat16S2_fS2_fjLj1024ELj1ELj4ELj1ELj16ENS_18Kernel_traits_baseILj1024ES2_S2_fS2_fjLj128EEEEELb1ELb0ELb1ELb1EEEvNS_9FwdParamsE --------------------------
	.section	.nv.info._ZN10layer_norm13ln_fwd_kernelINS_13Kernel_traitsI13__nv_bfloat16S2_fS2_fjLj1024ELj1ELj4ELj1ELj16ENS_18Kernel_traits_baseILj1024ES2_S2_fS2_fjLj128EEEEELb1ELb0ELb1ELb1EEEvNS_9FwdParamsE,"",@"SHT_CUDA_INFO"
	.sectionflags	@""
	.align	4


	//----- nvinfo : EIATTR_CUDA_API_VERSION
	.align		4
        /*0000*/ 	.byte	0x04, 0x37
        /*0002*/ 	.short	(.L_2060 - .L_2059)
.L_2059:
        /*0004*/ 	.word	0x00000082


	//----- nvinfo : EIATTR_KPARAM_INFO
	.align		4
.L_2060:
        /*0008*/ 	.byte	0x04, 0x17
        /*000a*/ 	.short	(.L_2062 - .L_2061)
.L_2061:
        /*000c*/ 	.word	0x00000000
        /*0010*/ 	.short	0x0000
        /*0012*/ 	.short	0x0000
        /*0014*/ 	.byte	0x00, 0xf0, 0xa1, 0x03


	//----- nvinfo : EIATTR_SPARSE_MMA_MASK
	.align		4
.L_2062:
        /*0018*/ 	.byte	0x03, 0x50
        /*001a*/ 	.short	0x0000


	//----- nvinfo : EIATTR_MAXREG_COUNT
	.align		4
        /*001c*/ 	.byte	0x03, 0x1b
        /*001e*/ 	.short	0x00ff


	//----- nvinfo : EIATTR_MERCURY_ISA_VERSION
	.align		4
        /*0020*/ 	.byte	0x03, 0x5f
        /*0022*/ 	.short	0x0101


	//----- nvinfo : EIATTR_COOP_GROUP_MASK_REGIDS
	.align		4
        /*0024*/ 	.byte	0x04, 0x29
        /*0026*/ 	.short	(.L_2064 - .L_2063)


	//   ....[0]....
.L_2063:
        /*0028*/ 	.word	0xffffffff


	//   ....[1]....
        /*002c*/ 	.word	0xffffffff


	//   ....[2]....
        /*0030*/ 	.word	0xffffffff


	//   ....[3]....
        /*0034*/ 	.word	0xffffffff


	//   ....[4]....
        /*0038*/ 	.word	0xffffffff


	//   ....[5]....
        /*003c*/ 	.word	0xffffffff


	//   ....[6]....
        /*0040*/ 	.word	0xffffffff


	//   ....[7]....
        /*0044*/ 	.word	0xffffffff


	//   ....[8]....
        /*0048*/ 	.word	0xffffffff


	//   ....[9]....
        /*004c*/ 	.word	0xffffffff


	//   ....[10]....
        /*0050*/ 	.word	0x05000083


	//   ....[11]....
        /*0054*/ 	.word	0x05000083


	//   ....[12]....
        /*0058*/ 	.word	0x05000083


	//   ....[13]....
        /*005c*/ 	.word	0x05000083


	//   ....[14]....
        /*0060*/ 	.word	0x05000083


	//   ....[15]....
        /*0064*/ 	.word	0x05000083


	//   ....[16]....
        /*0068*/ 	.word	0x05000083


	//   ....[17]....
        /*006c*/ 	.word	0x05000083


	//   ....[18]....
        /*0070*/ 	.word	0x05000083


	//   ....[19]....
        /*0074*/ 	.word	0x05000083


	//----- nvinfo : EIATTR_COOP_GROUP_INSTR_OFFSETS
	.align		4
.L_2064:
        /*0078*/ 	.byte	0x04, 0x28
        /*007a*/ 	.short	(.L_2066 - .L_2065)


	//   ....[0]....
.L_2065:
        /*007c*/ 	.word	0x00017810


	//   ....[1]....
        /*0080*/ 	.word	0x00017840


	//   ....[2]....
        /*0084*/ 	.word	0x00017860


	//   ....[3]....
        /*0088*/ 	.word	0x00017880


	//   ....[4]....
        /*008c*/ 	.word	0x000178a0


	//   ....[5]....
        /*0090*/ 	.word	0x00017cd0


	//   ....[6]....
        /*0094*/ 	.word	0x00017cf0


	//   ....[7]....
        /*0098*/ 	.word	0x00017d10


	//   ....[8]....
        /*009c*/ 	.word	0x00017d30


	//   ....[9]....
        /*00a0*/ 	.word	0x00017d50


	//   ....[10]....
        /*00a4*/ 	.word	0x00018b30


	//   ....[11]....
        /*00a8*/ 	.word	0x00018be0


	//   ....[12]....
        /*00ac*/ 	.word	0x00018c50


	//   ....[13]....
        /*00b0*/ 	.word	0x00018cc0


	//   ....[14]....
        /*00b4*/ 	.word	0x00018d30


	//   ....[15]....
        /*00b8*/ 	.word	0x000191b0


	//   ....[16]....
        /*00bc*/ 	.word	0x00019220


	//   ....[17]....
        /*00c0*/ 	.word	0x00019290


	//   ....[18]....
        /*00c4*/ 	.word	0x00019300


	//   ....[19]....
        /*00c8*/ 	.word	0x00019370


	//----- nvinfo : EIATTR_VRC_CTA_INIT_COUNT
	.align		4
.L_2066:
        /*00cc*/ 	.byte	0x02, 0x4a
	.zero		1
	.zero		1


	//----- nvinfo : EIATTR_EXIT_INSTR_OFFSETS
	.align		4
        /*00d0*/ 	.byte	0x04, 0x1c
        /*00d2*/ 	.short	(.L_2068 - .L_2067)


	//   ....[0]....
.L_2067:
        /*00d4*/ 	.word	0x000002b0


	//   ....[1]....
        /*00d8*/ 	.word	0x00018ad0


	//----- nvinfo : EIATTR_MAX_THREADS
	.align		4
.L_2068:
        /*00dc*/ 	.byte	0x04, 0x05
        /*00de*/ 	.short	(.L_2070 - .L_2069)
.L_2069:
        /*00e0*/ 	.word	0x00000080
        /*00e4*/ 	.word	0x00000001
        /*00e8*/ 	.word	0x00000001


	//----- nvinfo : EIATTR_CRS_STACK_SIZE
	.align		4
.L_2070:
        /*00ec*/ 	.byte	0x04, 0x1e
        /*00ee*/ 	.short	(.L_2072 - .L_2071)
.L_2071:
        /*00f0*/ 	.word	0x00000000


	//----- nvinfo : EIATTR_CBANK_PARAM_SIZE
	.align		4
.L_2072:
        /*00f4*/ 	.byte	0x03, 0x19
        /*00f6*/ 	.short	0x00e8


	//----- nvinfo : EIATTR_PARAM_CBANK
	.align		4
        /*00f8*/ 	.byte	0x04, 0x0a
        /*00fa*/ 	.short	(.L_2074 - .L_2073)
	.align		4
.L_2073:
        /*00fc*/ 	.word	index@(.nv.constant0._ZN10layer_norm13ln_fwd_kernelINS_13Kernel_traitsI13__nv_bfloat16S2_fS2_fjLj1024ELj1ELj4ELj1ELj16ENS_18Kernel_traits_baseILj1024ES2_S2_fS2_fjLj128EEEEELb1ELb0ELb1ELb1EEEvNS_9FwdParamsE)
        /*0100*/ 	.short	0x0380
        /*0102*/ 	.short	0x00e8


	//----- nvinfo : EIATTR_SW_WAR
	.align		4
.L_2074:
        /*0104*/ 	.byte	0x04, 0x36
        /*0106*/ 	.short	(.L_2076 - .L_2075)
.L_2075:
        /*0108*/ 	.word	0x00000008
.L_2076:


//--------------------- .nv.info._ZN10layer_norm13ln_fwd_kernelINS_13Kernel_traitsI13__nv_bfloat16S2_fS2_fjLj1024ELj1ELj4ELj1ELj16ENS_18Kernel_traits_baseILj1024ES2_S2_fS2_fjLj128EEEEELb1ELb1ELb0ELb0EEEvNS_9FwdParamsE --------------------------
	.section	.nv.info._ZN10layer_norm13ln_fwd_kernelINS_13Kernel_traitsI13__nv_bfloat16S2_fS2_fjLj1024ELj1ELj4ELj1ELj16ENS_18Kernel_traits_baseILj1024ES2_S2_fS2_fjLj128EEEEELb1ELb1ELb0ELb0EEEvNS_9FwdParamsE,"",@"SHT_CUDA_INFO"
	.sectionflags	@""
	.align	4


	//----- nvinfo : EIATTR_CUDA_API_VERSION
	.align		4
        /*0000*/ 	.byte	0x04, 0x37
        /*0002*/ 	.short	(.L_2078 - .L_2077)
.L_2077:
        /*0004*/ 	.word	0x00000082


	//----- nvinfo : EIATTR_KPARAM_INFO
	.align		4
.L_2078:
        /*0008*/ 	.byte	0x04, 0x17
        /*000a*/ 	.short	(.L_2080 - .L_2079)
.L_2079:
        /*000c*/ 	.word	0x00000000
        /*0010*/ 	.short	0x0000
        /*0012*/ 	.short	0x0000
        /*0014*/ 	.byte	0x00, 0xf0, 0xa1, 0x03


	//----- nvinfo : EIATTR_SPARSE_MMA_MASK
	.align		4
.L_2080:
        /*0018*/ 	.byte	0x03, 0x50
        /*001a*/ 	.short	0x0000


	//----- nvinfo : EIATTR_MAXREG_COUNT
	.align		4
        /*001c*/ 	.byte	0x03, 0x1b
        /*001e*/ 	.short	0x00ff


	//----- nvinfo : EIATTR_MERCURY_ISA_VERSION
	.align		4
        /*0020*/ 	.byte	0x03, 0x5f
        /*0022*/ 	.short	0x0101


	//----- nvinfo : EIATTR_COOP_GROUP_MASK_REGIDS
	.align		4
        /*0024*/ 	.byte	0x04, 0x29
        /*0026*/ 	.short	(.L_2082 - .L_2081)


	//   ....[0]....
.L_2081:
        /*0028*/ 	.word	0xffffffff


	//   ....[1]....
        /*002c*/ 	.word	0xffffffff


	//   ....[2]....
        /*0030*/ 	.word	0xffffffff


	//   ....[3]....
        /*0034*/ 	.word	0xffffffff


	//   ....[4]....
        /*0038*/ 	.word	0xffffffff


	//   ....[5]....
        /*003c*/ 	.word	0xffffffff


	//   ....[6]....
        /*0040*/ 	.word	0xffffffff


	//   ....[7]....
        /*0044*/ 	.word	0xffffffff


	//   ....[8]....
        /*0048*/ 	.word	0xffffffff


	//   ....[9]....
        /*004c*/ 	.word	0xffffffff


	//   ....[10]....
        /*0050*/ 	.word	0x05000093


	//   ....[11]....
        /*0054*/ 	.word	0x05000093


	//   ....[12]....
        /*0058*/ 	.word	0x05000093


	//   ....[13]....
        /*005c*/ 	.word	0x05000093


	//   ....[14]....
        /*0060*/ 	.word	0x05000093


	//   ....[15]....
        /*0064*/ 	.word	0x05000093


	//   ....[16]....
        /*0068*/ 	.word	0x05000093


	//   ....[17]....
        /*006c*/ 	.word	0x05000093


	//   ....[18]....
        /*0070*/ 	.word	0x05000093


	//   ....[19]....
        /*0074*/ 	.word	0x05000093


	//----- nvinfo : EIATTR_COOP_GROUP_INSTR_OFFSETS
	.align		4
.L_2082:
        /*0078*/ 	.byte	0x04, 0x28
        /*007a*/ 	.short	(.L_2084 - .L_2083)


	//   ....[0]....
.L_2083:
        /*007c*/ 	.word	0x00019f30


	//   ....[1]....
        /*0080*/ 	.word	0x00019f60


	//   ....[2]....
        /*0084*/ 	.word	0x00019f80


	//   ....[3]....
        /*0088*/ 	.word	0x00019fa0


	//   ....[4]....
        /*008c*/ 	.word	0x00019fc0


	//   ....[5]....
        /*0090*/ 	.word	0x0001a400


	//   ....[6]....
        /*0094*/ 	.word	0x0001a420


	//   ....[7]....
        /*0098*/ 	.word	0x0001a440


	//   ....[8]....
        /*009c*/ 	.word	0x0001a460


	//   ....[9]....
        /*00a0*/ 	.word	0x0001a480


	//   ....[10]....
        /*00a4*/ 	.word	0x0001b3c0


	//   ....[11]....
        /*00a8*/ 	.word	0x0001b470


	//   ....[12]....
        /*00ac*/ 	.word	0x0001b4e0


	//   ....[13]....
        /*00b0*/ 	.word	0x0001b550


	//   ....[14]....
        /*00b4*/ 	.word	0x0001b5c0


	//   ....[15]....
        /*00b8*/ 	.word	0x0001ba50


	//   ....[16]....
        /*00bc*/ 	.word	0x0001bac0


	//   ....[17]....
        /*00c0*/ 	.word	0x0001bb30


	//   ....[18]....
        /*00c4*/ 	.word	0x0001bba0


	//   ....[19]....
        /*00c8*/ 	.word	0x0001bc10


	//----- nvinfo : EIATTR_VRC_CTA_INIT_COUNT
	.align		4
.L_2084:
        /*00cc*/ 	.byte	0x02, 0x4a
	.zero		1
	.zero		1


	//----- nvinfo : EIATTR_EXIT_INSTR_OFFSETS
	.align		4
        /*00d0*/ 	.byte	0x04, 0x1c
        /*00d2*/ 	.short	(.L_2086 - .L_2085)


	//   ....[0]....
.L_2085:
        /*00d4*/ 	.word	0x00000910


	//   ....[1]....
        /*00d8*/ 	.word	0x0001b350


	//----- nvinfo : EIATTR_INDIRECT_BRANCH_TARGETS
	.align		4
.L_2086:
        /*00dc*/ 	.byte	0x04, 0x34
        /*00de*/ 	.short	(.L_2088 - .L_2087)


	//   ....[0]....
.L_2087:
        /*00e0*/ 	.word	.L_x_37124@srel
        /*00e4*/ 	.short	0x0
        /*00e6*/ 	.short	0x0
        /*00e8*/ 	.word	0x3
        /*00ec*/ 	.word	.L_x_37125@srel
        /*00f0*/ 	.word	.L_x_37126@srel
        /*00f4*/ 	.word	.L_x_37127@srel


	//----- nvinfo : EIATTR_MAX_THREADS
	.align		4
.L_2088:
        /*00f8*/ 	.byte	0x04, 0x05
        /*00fa*/ 	.short	(.L_2090 - .L_2089)
.L_2089:
        /*00fc*/ 	.word	0x00000080
        /*0100*/ 	.word	0x00000001
        /*0104*/ 	.word	0x00000001


	//----- nvinfo : EIATTR_CRS_STACK_SIZE
	.align		4
.L_2090:
        /*0108*/ 	.byte	0x04, 0x1e
        /*010a*/ 	.short	(.L_2092 - .L_2091)
.L_2091:
        /*010c*/ 	.word	0x00000000


	//----- nvinfo : EIATTR_CBANK_PARAM_SIZE
	.align		4
.L_2092:
        /*0110*/ 	.byte	0x03, 0x19
        /*0112*/ 	.short	0x00e8


	//----- nvinfo : EIATTR_PARAM_CBANK
	.align		4
        /*0114*/ 	.byte	0x04, 0x0a
        /*0116*/ 	.short	(.L_2094 - .L_2093)
	.align		4
.L_2093:
        /*0118*/ 	.word	index@(.nv.constant0._ZN10layer_norm13ln_fwd_kernelINS_13Kernel_traitsI13__nv_bfloat16S2_fS2_fjLj1024ELj1ELj4ELj1ELj16ENS_18Kernel_traits_baseILj1024ES2_S2_fS2_fjLj128EEEEELb1ELb1ELb0ELb0EEEvNS_9FwdParamsE)
        /*011c*/ 	.short	0x0380
        /*011e*/ 	.short	0x00e8


	//----- nvinfo : EIATTR_SW_WAR
	.align		4
.L_2094:
        /*0120*/ 	.byte	0x04, 0x36
        /*0122*/ 	.short	(.L_2096 - .L_2095)
.L_2095:
        /*0124*/ 	.word	0x00000008
.L_2096:


//--------------------- .nv.info._ZN10layer_norm13ln_fwd_kernelINS_13Kernel_traitsI13__nv_bfloat16S2_fS2_fjLj1024ELj1ELj4ELj1ELj16ENS_18Kernel_traits_baseILj1024ES2_S2_fS2_fjLj128EEEEELb1ELb1ELb0ELb1EEEvNS_9FwdParamsE --------------------------
	.section	.nv.info._ZN10layer_norm13ln_fwd_kernelINS_13Kernel_traitsI13__nv_bfloat16S2_fS2_fjLj1024ELj1ELj4ELj1ELj16ENS_18Kernel_traits_baseILj1024ES2_S2_fS2_fjLj128EEEEELb1ELb1ELb0ELb1EEEvNS_9FwdParamsE,"",@"SHT_CUDA_INFO"
	.sectionflags	@""
	.align	4


	//----- nvinfo : EIATTR_CUDA_API_VERSION
	.align		4
        /*0000*/ 	.byte	0x04, 0x37
        /*0002*/ 	.short	(.L_2098 - .L_2097)
.L_2097:
        /*0004*/ 	.word	0x00000082


	//----- nvinfo : EIATTR_KPARAM_INFO
	.align		4
.L_2098:
        /*0008*/ 	.byte	0x04, 0x17
        /*000a*/ 	.short	(.L_2100 - .L_2099)
.L_2099:
        /*000c*/ 	.word	0x00000000
        /*0010*/ 	.short	0x0000
        /*0012*/ 	.short	0x0000
        /*0014*/ 	.byte	0x00, 0xf0, 0xa1, 0x03


	//----- nvinfo : EIATTR_SPARSE_MMA_MASK
	.align		4
.L_2100:
        /*0018*/ 	.byte	0x03, 0x50
        /*001a*/ 	.short	0x0000


	//----- nvinfo : EIATTR_MAXREG_COUNT
	.align		4
        /*001c*/ 	.byte	0x03, 0x1b
        /*001e*/ 	.short	0x00ff


	//----- nvinfo : EIATTR_MERCURY_ISA_VERSION
	.align		4
        /*0020*/ 	.byte	0x03, 0x5f
        /*0022*/ 	.short	0x0101


	//----- nvinfo : EIATTR_COOP_GROUP_MASK_REGIDS
	.align		4
        /*0024*/ 	.byte	0x04, 0x29
        /*0026*/ 	.short	(.L_2102 - .L_2101)


	//   ....[0]....
.L_2101:
        /*0028*/ 	.word	0xffffffff


	//   ....[1]....
        /*002c*/ 	.word	0xffffffff


	//   ....[2]....
        /*0030*/ 	.word	0xffffffff


	//   ....[3]....
        /*0034*/ 	.word	0xffffffff


	//   ....[4]....
        /*0038*/ 	.word	0xffffffff


	//   ....[5]....
        /*003c*/ 	.word	0xffffffff


	//   ....[6]....
        /*0040*/ 	.word	0xffffffff


	//   ....[7]....
        /*0044*/ 	.word	0xffffffff


	//   ....[8]....
        /*0048*/ 	.word	0xffffffff


	//   ....[9]....
        /*004c*/ 	.word	0xffffffff


	//   ....[10]....
        /*0050*/ 	.word	0x0500008c


	//   ....[11]....
        /*0054*/ 	.word	0x0500008c


	//   ....[12]....
        /*0058*/ 	.word	0x0500008c


	//   ....[13]....
        /*005c*/ 	.word	0x0500008c


	//   ....[14]....
        /*0060*/ 	.word	0x0500008c


	//   ....[15]....
        /*0064*/ 	.word	0x0500008c


	//   ....[16]....
        /*0068*/ 	.word	0x0500008c


	//   ....[17]....
        /*006c*/ 	.word	0x0500008c


	//   ....[18]....
        /*0070*/ 	.word	0x0500008c


	//   ....[19]....
        /*0074*/ 	.word	0x0500008c


	//----- nvinfo : EIATTR_COOP_GROUP_INSTR_OFFSETS
	.align		4
.L_2102:
        /*0078*/ 	.byte	0x04, 0x28
        /*007a*/ 	.short	(.L_2104 - .L_2103)


	//   ....[0]....
.L_2103:
        /*007c*/ 	.word	0x000160c0


	//   ....[1]....
        /*0080*/ 	.word	0x000160e0


	//   ....[2]....
        /*0084*/ 	.word	0x00016100


	//   ....[3]....
        /*0088*/ 	.word	0x00016120


	//   ....[4]....
        /*008c*/ 	.word	0x00016150


	//   ....[5]....
        /*0090*/ 	.word	0x00016580


	//   ....[6]....
        /*0094*/ 	.word	0x000165a0


	//   ....[7]....
        /*0098*/ 	.word	0x000165c0


	//   ....[8]....
        /*009c*/ 	.word	0x000165e0


	//   ....[9]....
        /*00a0*/ 	.word	0x00016600


	//   ....[10]....
        /*00a4*/ 	.word	0x00017440


	//   ....[11]....
        /*00a8*/ 	.word	0x000174e0


	//   ....[12]....
        /*00ac*/ 	.word	0x00017550


	//   ....[13]....
        /*00b0*/ 	.word	0x000175c0


	//   ....[14]....
        /*00b4*/ 	.word	0x00017640


	//   ....[15]....
        /*00b8*/ 	.word	0x00017ac0


	//   ....[16]....
        /*00bc*/ 	.word	0x00017b30


	//   ....[17]....
        /*00c0*/ 	.word	0x00017ba0


	//   ....[18]....
        /*00c4*/ 	.word	0x00017c10


	//   ....[19]....
        /*00c8*/ 	.word	0x00017c80


	//----- nvinfo : EIATTR_VRC_CTA_INIT_COUNT
	.align		4
.L_2104:
        /*00cc*/ 	.byte	0x02, 0x4a
	.zero		1
	.zero		1


	//----- nvinfo : EIATTR_EXIT_INSTR_OFFSETS
	.align		4
        /*00d0*/ 	.byte	0x04, 0x1c
        /*00d2*/ 	.short	(.L_2106 - .L_2105)


	//   ....[0]....
.L_2105:
        /*00d4*/ 	.word	0x000003d0


	//   ....[1]....
        /*00d8*/ 	.word	0x000173d0


	//----- nvinfo : EIATTR_INDIRECT_BRANCH_TARGETS
	.align		4
.L_2106:
        /*00dc*/ 	.byte	0x04, 0x34
        /*00de*/ 	.short	(.L_2108 - .L_2107)


	//   ....[0]....
.L_2107:
        /*00e0*/ 	.word	.L_x_37128@srel
        /*00e4*/ 	.short	0x0
        /*00e6*/ 	.short	0x0
        /*00e8*/ 	.word	0x3
        /*00ec*/ 	.word	.L_x_37129@srel
        /*00f0*/ 	.word	.L_x_37130@srel
        /*00f4*/ 	.word	.L_x_37131@srel


	//----- nvinfo : EIATTR_MAX_THREADS
	.align		4
.L_2108:
        /*00f8*/ 	.byte	0x04, 0x05
        /*00fa*/ 	.short	(.L_2110 - .L_2109)
.L_2109:
        /*00fc*/ 	.word	0x00000080
        /*0100*/ 	.word	0x00000001
        /*0104*/ 	.word	0x00000001


	//----- nvinfo : EIATTR_CRS_STACK_SIZE
	.align		4
.L_2110:
        /*0108*/ 	.byte	0x04, 0x1e
        /*010a*/ 	.short	(.L_2112 - .L_2111)
.L_2111:
        /*010c*/ 	.word	0x00000000


	//----- nvinfo : EIATTR_CBANK_PARAM_SIZE
	.align		4
.L_2112:
        /*0110*/ 	.byte	0x03, 0x19
        /*0112*/ 	.short	0x00e8


	//----- nvinfo : EIATTR_PARAM_CBANK
	.align		4
        /*0114*/ 	.byte	0x04, 0x0a
        /*0116*/ 	.short	(.L_2114 - .L_2113)
	.align		4
.L_2113:
        /*0118*/ 	.word	index@(.nv.constant0._ZN10layer_norm13ln_fwd_kernelINS_13Kernel_traitsI13__nv_bfloat16S2_fS2_fjLj1024ELj1ELj4ELj1ELj16ENS_18Kernel_traits_baseILj1024ES2_S2_fS2_fjLj128EEEEELb1ELb1ELb0ELb1EEEvNS_9FwdParamsE)
        /*011c*/ 	.short	0x0380
        /*011e*/ 	.short	0x00e8


	//----- nvinfo : EIATTR_SW_WAR
	.align		4
.L_2114:
        /*0120*/ 	.byte	0x04, 0x36
        /*0122*/ 	.short	(.L_2116 - .L_2115)
.L_2115:
        /*0124*/ 	.word	0x00000008
.L_2116:


//--------------------- .nv.info._ZN10layer_norm13ln_fwd_kernelINS_13Kernel_traitsI13__nv_bfloat16S2_fS2_fjLj1024ELj1ELj4ELj1ELj16ENS_18Kernel_traits_baseILj1024ES2_S2_fS2_fjLj128EEEEELb1ELb1ELb1ELb0EEEvNS_9FwdParamsE --------------------------
	.section	.nv.info._ZN10layer_norm13ln_fwd_kernelINS_13Kernel_traitsI13__nv_bfloat16S2_fS2_fjLj1024ELj1ELj4ELj1ELj16ENS_18Kernel_traits_baseILj1024ES2_S2_fS2_fjLj128EEEEELb1ELb1ELb1ELb0EEEvNS_9FwdParamsE,"",@"SHT_CUDA_INFO"
	.sectionflags	@""
	.align	4


	//----- nvinfo : EIATTR_CUDA_API_VERSION
	.align		4
        /*0000*/ 	.byte	0x04, 0x37
        /*0002*/ 	.short	(.L_2118 - .L_2117)
.L_2117:
        /*0004*/ 	.word	0x00000082


	//----- nvinfo : EIATTR_KPARAM_INFO
	.align		4
.L_2118:
        /*0008*/ 	.byte	0x04, 0x17
        /*000a*/ 	.short	(.L_2120 - .L_2119)
.L_2119:
        /*000c*/ 	.word	0x00000000
        /*0010*/ 	.short	0x0000
        /*0012*/ 	.short	0x0000
        /*0014*/ 	.byte	0x00, 0xf0, 0xa1, 0x03


	//----- nvinfo : EIATTR_SPARSE_MMA_MASK
	.align		4
.L_2120:
        /*0018*/ 	.byte	0x03, 0x50
        /*001a*/ 	.short	0x0000


	//----- nvinfo : EIATTR_MAXREG_COUNT
	.align		4
        /*001c*/ 	.byte	0x03, 0x1b
        /*001e*/ 	.short	0x00ff


	//----- nvinfo : EIATTR_MERCURY_ISA_VERSION
	.align		4
        /*0020*/ 	.byte	0x03, 0x5f
        /*0022*/ 	.short	0x0101


	//----- nvinfo : EIATTR_COOP_GROUP_MASK_REGIDS
	.align		4
        /*0024*/ 	.byte	0x04, 0x29
        /*0026*/ 	.short	(.L_2122 - .L_2121)


	//   ....[0]....
.L_2121:
        /*0028*/ 	.word	0xffffffff


	//   ....[1]....
        /*002c*/ 	.word	0xffffffff


	//   ....[2]....
        /*0030*/ 	.word	0xffffffff


	//   ....[3]....
        /*0034*/ 	.word	0xffffffff


	//   ....[4]....
        /*0038*/ 	.word	0xffffffff


	//   ....[5]....
        /*003c*/ 	.word	0xffffffff


	//   ....[6]....
        /*0040*/ 	.word	0xffffffff


	//   ....[7]....
        /*0044*/ 	.word	0xffffffff


	//   ....[8]....
        /*0048*/ 	.word	0xffffffff


	//   ....[9]....
        /*004c*/ 	.word	0xffffffff


	//   ....[10]....
        /*0050*/ 	.word	0x0500007e


	//   ....[11]....
        /*0054*/ 	.word	0x0500007e


	//   ....[12]....
        /*0058*/ 	.word	0x0500007e


	//   ....[13]....
        /*005c*/ 	.word	0x0500007e


	//   ....[14]....
        /*0060*/ 	.word	0x0500007e


	//   ....[15]....
        /*0064*/ 	.word	0x0500007e


	//   ....[16]....
        /*0068*/ 	.word	0x0500007e


	//   ....[17]....
        /*006c*/ 	.word	0x0500007e


	//   ....[18]....
        /*0070*/ 	.word	0x0500007e


	//   ....[19]....
        /*0074*/ 	.word	0x0500007e


	//----- nvinfo : EIATTR_COOP_GROUP_INSTR_OFFSETS
	.align		4
.L_2122:
        /*0078*/ 	.byte	0x04, 0x28
        /*007a*/ 	.short	(.L_2124 - .L_2123)


	//   ....[0]....
.L_2123:
        /*007c*/ 	.word	0x0001c470


	//   ....[1]....
        /*0080*/ 	.word	0x0001c4a0


	//   ....[2]....
        /*0084*/ 	.word	0x0001c4c0


	//   ....[3]....
        /*0088*/ 	.word	0x0001c4e0


	//   ....[4]....
        /*008c*/ 	.word	0x0001c500


	//   ....[5]....
        /*0090*/ 	.word	0x0001c940


	//   ....[6]....
        /*0094*/ 	.word	0x0001c960


	//   ....[7]....
        /*0098*/ 	.word	0x0001c980


	//   ....[8]....
        /*009c*/ 	.word	0x0001c9a0


	//   ....[9]....
        /*00a0*/ 	.word	0x0001c9c0


	//   ....[10]....
        /*00a4*/ 	.word	0x0001d8b0


	//   ....[11]....
        /*00a8*/ 	.word	0x0001d960


	//   ....[12]....
        /*00ac*/ 	.word	0x0001d9d0


	//   ....[13]....
        /*00b0*/ 	.word	0x0001da40


	//   ....[14]....
        /*00b4*/ 	.word	0x0001dab0


	//   ....[15]....
        /*00b8*/ 	.word	0x0001df40


	//   ....[16]....
        /*00bc*/ 	.word	0x0001dfb0


	//   ....[17]....
        /*00c0*/ 	.word	0x0001e020


	//   ....[18]....
        /*00c4*/ 	.word	0x0001e090


	//   ....[19]....
        /*00c8*/ 	.word	0x0001e100


	//----- nvinfo : EIATTR_VRC_CTA_INIT_COUNT
	.align		4
.L_2124:
        /*00cc*/ 	.byte	0x02, 0x4a
	.zero		1
	.zero		1


	//----- nvinfo : EIATTR_EXIT_INSTR_OFFSETS
	.align		4
        /*00d0*/ 	.byte	0x04, 0x1c
        /*00d2*/ 	.short	(.L_2126 - .L_2125)


	//   ....[0]....
.L_2125:
        /*00d4*/ 	.word	0x00000910


	//   ....[1]....
        /*00d8*/ 	.word	0x0001d840


	//----- nvinfo : EIATTR_MAX_THREADS
	.align		4
.L_2126:
        /*00dc*/ 	.byte	0x04, 0x05
        /*00de*/ 	.short	(.L_2128 - .L_2127)
.L_2127:
        /*00e0*/ 	.word	0x00000080
        /*00e4*/ 	.word	0x00000001
        /*00e8*/ 	.word	0x00000001


	//----- nvinfo : EIATTR_CRS_STACK_SIZE
	.align		4
.L_2128:
        /*00ec*/ 	.byte	0x04, 0x1e
        /*00ee*/ 	.short	(.L_2130 - .L_2129)
.L_2129:
        /*00f0*/ 	.word	0x00000000


	//----- nvinfo : EIATTR_CBANK_PARAM_SIZE
	.align		4
.L_2130:
        /*00f4*/ 	.byte	0x03, 0x19
        /*00f6*/ 	.short	0x00e8


	//----- nvinfo : EIATTR_PARAM_CBANK
	.align		4
        /*00f8*/ 	.byte	0x04, 0x0a
        /*00fa*/ 	.short	(.L_2132 - .L_2131)
	.align		4
.L_2131:
        /*00fc*/ 	.word	index@(.nv.constant0._ZN10layer_norm13ln_fwd_kernelINS_13Kernel_traitsI13__nv_bfloat16S2_fS2_fjLj1024ELj1ELj4ELj1ELj16ENS_18Kernel_traits_baseILj1024ES2_S2_fS2_fjLj128EEEEELb1ELb1ELb1ELb0EEEvNS_9FwdParamsE)
        /*0100*/ 	.short	0x0380
        /*0102*/ 	.short	0x00e8


	//----- nvinfo : EIATTR_SW_WAR
	.align		4
.L_2132:
        /*0104*/ 	.byte	0x04, 0x36
        /*0106*/ 	.short	(.L_2134 - .L_2133)
.L_2133:
        /*0108*/ 	.word	0x00000008
.L_2134:


//--------------------- .nv.info._ZN10layer_norm13ln_fwd_kernelINS_13Kernel_traitsI13__nv_bfloat16S2_fS2_fjLj1024ELj1ELj4ELj1ELj16ENS_18Kernel_traits_baseILj1024ES2_S2_fS2_fjLj128EEEEELb1ELb1ELb1ELb1EEEvNS_9FwdParamsE --------------------------
	.section	.nv.info._ZN10layer_norm13ln_fwd_kernelINS_13Kernel_traitsI13__nv_bfloat16S2_fS2_fjLj1024ELj1ELj4ELj1ELj16ENS_18Kernel_traits_baseILj1024ES2_S2_fS2_fjLj128EEEEELb1ELb1ELb1ELb1EEEvNS_9FwdParamsE,"",@"SHT_CUDA_INFO"
	.sectionflags	@""
	.align	4


	//----- nvinfo : EIATTR_CUDA_API_VERSION
	.align		4
        /*0000*/ 	.byte	0x04, 0x37
        /*0002*/ 	.short	(.L_2136 - .L_2135)
.L_2135:
        /*0004*/ 	.word	0x00000082


	//----- nvinfo : EIATTR_KPARAM_INFO
	.align		4
.L_2136:
        /*0008*/ 	.byte	0x04, 0x17
        /*000a*/ 	.short	(.L_2138 - .L_2137)
.L_2137:
        /*000c*/ 	.word	0x00000000
        /*0010*/ 	.short	0x0000
        /*0012*/ 	.short	0x0000
        /*0014*/ 	.byte	0x00, 0xf0, 0xa1, 0x03


	//----- nvinfo : EIATTR_SPARSE_MMA_MASK
	.align		4
.L_2138:
        /*0018*/ 	.byte	0x03, 0x50
        /*001a*/ 	.short	0x0000


	//----- nvinfo : EIATTR_MAXREG_COUNT
	.align		4
        /*001c*/ 	.byte	0x03, 0x1b
        /*001e*/ 	.short	0x00ff


	//----- nvinfo : EIATTR_MERCURY_ISA_VERSION
	.align		4
        /*0020*/ 	.byte	0x03, 0x5f
        /*0022*/ 	.short	0x0101


	//----- nvinfo : EIATTR_COOP_GROUP_MASK_REGIDS
	.align		4
        /*0024*/ 	.byte	0x04, 0x29
        /*0026*/ 	.short	(.L_2140 - .L_2139)


	//   ....[0]....
.L_2139:
        /*0028*/ 	.word	0xffffffff


	//   ....[1]....
        /*002c*/ 	.word	0xffffffff


	//   ....[2]....
        /*0030*/ 	.word	0xffffffff


	//   ....[3]....
        /*0034*/ 	.word	0xffffffff


	//   ....[4]....
        /*0038*/ 	.word	0xffffffff


	//   ....[5]....
        /*003c*/ 	.word	0xffffffff


	//   ....[6]....
        /*0040*/ 	.word	0xffffffff


	//   ....[7]....
        /*0044*/ 	.word	0xffffffff


	//   ....[8]....
        /*0048*/ 	.word	0xffffffff


	//   ....[9]....
        /*004c*/ 	.word	0xffffffff


	//   ....[10]....
        /*0050*/ 	.word	0x05000098


	//   ....[11]....
        /*0054*/ 	.word	0x05000098


	//   ....[12]....
        /*0058*/ 	.word	0x05000098


	//   ....[13]....
        /*005c*/ 	.word	0x05000098


	//   ....[14]....
        /*0060*/ 	.word	0x05000098


	//   ....[15]....
        /*0064*/ 	.word	0x05000098


	//   ....[16]....
        /*0068*/ 	.word	0x05000098


	//   ....[17]....
        /*006c*/ 	.word	0x05000098


	//   ....[18]....
        /*0070*/ 	.word	0x05000098


	//   ....[19]....
        /*0074*/ 	.word	0x05000098


	//----- nvinfo : EIATTR_COOP_GROUP_INSTR_OFFSETS
	.align		4
.L_2140:
        /*0078*/ 	.byte	0x04, 0x28
        /*007a*/ 	.short	(.L_2142 - .L_2141)


	//   ....[0]....
.L_2141:
        /*007c*/ 	.word	0x000188b0


	//   ....[1]....
        /*0080*/ 	.word	0x000188d0


	//   ....[2]....
        /*0084*/ 	.word	0x000188f0


	//   ....[3]....
        /*0088*/ 	.word	0x00018910


	//   ....[4]....
        /*008c*/ 	.word	0x00018940


	//   ....[5]....
        /*0090*/ 	.word	0x00018d70


	//   ....[6]....
        /*0094*/ 	.word	0x00018d90


	//   ....[7]....
        /*0098*/ 	.word	0x00018db0


	//   ....[8]....
        /*009c*/ 	.word	0x00018dd0


	//   ....[9]....
        /*00a0*/ 	.word	0x00018df0


	//   ....[10]....
        /*00a4*/ 	.word	0x00019d20


	//   ....[11]....
        /*00a8*/ 	.word	0x00019dc0


	//   ....[12]....
        /*00ac*/ 	.word	0x00019e30


	//   ....[13]....
        /*00b0*/ 	.word	0x00019ea0


	//   ....[14]....
        /*00b4*/ 	.word	0x00019f20


	//   ....[15]....
        /*00b8*/ 	.word	0x0001a3a0


	//   ....[16]....
        /*00bc*/ 	.word	0x0001a410


	//   ....[17]....
        /*00c0*/ 	.word	0x0001a480


	//   ....[18]....
        /*00c4*/ 	.word	0x0001a4f0


	//   ....[19]....
        /*00c8*/ 	.word	0x0001a560


	//----- nvinfo : EIATTR_VRC_CTA_INIT_COUNT
	.align		4
.L_2142:
        /*00cc*/ 	.byte	0x02, 0x4a
	.zero		1
	.zero		1


	//----- nvinfo : EIATTR_EXIT_INSTR_OFFSETS
	.align		4
        /*00d0*/ 	.byte	0x04, 0x1c
        /*00d2*/ 	.short	(.L_2144 - .L_2143)


	//   ....[0]....
.L_2143:
        /*00d4*/ 	.word	0x00000390


	//   ....[1]....
        /*00d8*/ 	.word	0x00019cb0


	//----- nvinfo : EIATTR_MAX_THREADS
	.align		4
.L_2144:
        /*00dc*/ 	.byte	0x04, 0x05
        /*00de*/ 	.short	(.L_2146 - .L_2145)
.L_2145:
        /*00e0*/ 	.word	0x00000080
        /*00e4*/ 	.word	0x00000001
        /*00e8*/ 	.word	0x00000001


	//----- nvinfo : EIATTR_CRS_STACK_SIZE
	.align		4
.L_2146:
        /*00ec*/ 	.byte	0x04, 0x1e
        /*00ee*/ 	.short	(.L_2148 - .L_2147)
.L_2147:
        /*00f0*/ 	.word	0x00000000


	//----- nvinfo : EIATTR_CBANK_PARAM_SIZE
	.align		4
.L_2148:
        /*00f4*/ 	.byte	0x03, 0x19
        /*00f6*/ 	.short	0x00e8


	//----- nvinfo : EIATTR_PARAM_CBANK
	.align		4
        /*00f8*/ 	.byte	0x04, 0x0a
        /*00fa*/ 	.short	(.L_2150 - .L_2149)
	.align		4
.L_2149:
        /*00fc*/ 	.word	index@(.nv.constant0._ZN10layer_norm13ln_fwd_kernelINS_13Kernel_traitsI13__nv_bfloat16S2_fS2_fjLj1024ELj1ELj4ELj1ELj16ENS_18Kernel_traits_baseILj1024ES2_S2_fS2_fjLj128EEEEELb1ELb1ELb1ELb1EEEvNS_9FwdParamsE)
        /*0100*/ 	.short	0x0380
        /*0102*/ 	.short	0x00e8


	//----- nvinfo : EIATTR_SW_WAR
	.align		4
.L_2150:
        /*0104*/ 	.byte	0x04, 0x36
        /*0106*/ 	.short	(.L_2152 - .L_2151)
.L_2151:
        /*0108*/ 	.word	0x00000008
.L_2152:


//--------------------- .nv.info._ZN10layer_norm13ln_fwd_kernelINS_13Kernel_traitsIf13__nv_bfloat16fS2_fjLj1024ELj1ELj4ELj1ELj16ENS_18Kernel_traits_baseILj1024EfS2_fS2_fjLj128EEEEELb0ELb0ELb0ELb0EEEvNS_9FwdParamsE --------------------------
	.section	.nv.info._ZN10layer_norm13ln_fwd_kernelINS_13Kernel_traitsIf13__nv_bfloat16fS2_fjLj1024ELj1ELj4ELj1ELj16ENS_18Kernel_traits_baseILj1024EfS2_fS2_fjLj128EEEEELb0ELb0ELb0ELb0EEEvNS_9FwdParamsE,"",@"SHT_CUDA_INFO"
	.sectionflags	@""
	.align	4


	//----- nvinfo : EIATTR_CUDA_API_VERSION
	.align		4
        /*0000*/ 	.byte	0x04, 0x37
        /*0002*/ 	.short	(.L_2154 - .L_2153)
.L_2153:
        /*0004*/ 	.word	0x00000082


	//----- nvinfo : EIATTR_KPARAM_INFO
	.align		4
.L_2154:
        /*0008*/ 	.byte	0x04, 0x17
        /*000a*/ 	.short	(.L_2156 - .L_2155)
.L_2155:
        /*000c*/ 	.word	0x00000000
        /*0010*/ 	.short	0x0000
        /*0012*/ 	.short	0x0000
        /*0014*/ 	.byte	0x00, 0xf0, 0xa1, 0x03


	//----- nvinfo : EIATTR_SPARSE_MMA_MASK
	.align		4
.L_2156:
        /*0018*/ 	.byte	0x03, 0x50
        /*001a*/ 	.short	0x0000


	//----- nvinfo : EIATTR_MAXREG_COUNT
	.align		4
        /*001c*/ 	.byte	0x03, 0x1b
        /*001e*/ 	.short	0x00ff


	//----- nvinfo : EIATTR_MERCURY_ISA_VERSION
	.align		4
        /*0020*/ 	.byte	0x03, 0x5f
        /*0022*/ 	.short	0x0101


	//----- nvinfo : EIATTR_COOP_GROUP_MASK_REGIDS
	.align		4
        /*0024*/ 	.byte	0x04, 0x29
        /*0026*/ 	.short	(.L_2158 - .L_2157)


	//   ....[0]....
.L_2157:
        /*0028*/ 	.word	0xffffffff


	//   ....[1]....
        /*002c*/ 	.word	0xffffffff


	//   ....[2]....
        /*0030*/ 	.word	0xffffffff


	//   ....[3]....
        /*0034*/ 	.word	0xffffffff


	//   ....[4]....
        /*0038*/ 	.word	0xffffffff


	//   ....[5]....
        /*003c*/ 	.word	0xffffffff


	//   ....[6]....
        /*0040*/ 	.word	0xffffffff


	//   ....[7]....
        /*0044*/ 	.word	0xffffffff


	//   ....[8]....
        /*0048*/ 	.word	0xffffffff


	//   ....[9]....
        /*004c*/ 	.word	0xffffffff


	//   ....[10]....
        /*0050*/ 	.word	0x0500006e


	//   ....[11]....
        /*0054*/ 	.word	0x0500006e


	//   ....[12]....
        /*0058*/ 	.word	0x0500006e


	//   ....[13]....
        /*005c*/ 	.word	0x0500006e


	//   ....[14]....
        /*0060*/ 	.word	0x0500006e


	//   ....[15]....
        /*0064*/ 	.word	0x0500006e


	//   ....[16]....
        /*0068*/ 	.word	0x0500006e


	//   ....[17]....
        /*006c*/ 	.word	0x0500006e


	//   ....[18]....
        /*0070*/ 	.word	0x0500006e


	//   ....[19]....
        /*0074*/ 	.word	0x0500006e


	//----- nvinfo : EIATTR_COOP_GROUP_INSTR_OFFSETS
	.align		4
.L_2158:
        /*0078*/ 	.byte	0x04, 0x28
        /*007a*/ 	.short	(.L_2160 - .L_2159)


	//   ....[0]....
.L_2159:
        /*007c*/ 	.word	0x00001940


	//   ....[1]....
        /*0080*/ 	.word	0x00001960


	//   ....[2]....
        /*0084*/ 	.word	0x00001980


	//   ....[3]....
        /*0088*/ 	.word	0x000019a0


	//   ....[4]....
        /*008c*/ 	.word	0x000019d0


	//   ....[5]....
        /*0090*/ 	.word	0x00001e10


	//   ....[6]....
        /*0094*/ 	.word	0x00001e30


	//   ....[7]....
        /*0098*/ 	.word	0x00001e50


	//   ....[8]....
        /*009c*/ 	.word	0x00001e70


	//   ....[9]....
        /*00a0*/ 	.word	0x00001e90


	//   ....[10]....
        /*00a4*/ 	.word	0x00002910


	//   ....[11]....
        /*00a8*/ 	.word	0x000029b0


	//   ....[12]....
        /*00ac*/ 	.word	0x00002a20


	//   ....[13]....
        /*00b0*/ 	.word	0x00002a90


	//   ....[14]....
        /*00b4*/ 	.word	0x00002b10


	//   ....[15]....
        /*00b8*/ 	.word	0x00002fa0


	//   ....[16]....
        /*00bc*/ 	.word	0x00003010


	//   ....[17]....
        /*00c0*/ 	.word	0x00003080


	//   ....[18]....
        /*00c4*/ 	.word	0x000030f0


	//   ....[19]....
        /*00c8*/ 	.word	0x00003160


	//----- nvinfo : EIATTR_VRC_CTA_INIT_COUNT
	.align		4
.L_2160:
        /*00cc*/ 	.byte	0x02, 0x4a
	.zero		1
	.zero		1


	//----- nvinfo : EIATTR_EXIT_INSTR_OFFSETS
	.align		4
        /*00d0*/ 	.byte	0x04, 0x1c
        /*00d2*/ 	.short	(.L_2162 - .L_2161)


	//   ....[0]....
.L_2161:
        /*00d4*/ 	.word	0x00000670


	//   ....[1]....
        /*00d8*/ 	.word	0x000028a0


	//----- nvinfo : EIATTR_MAX_THREADS
	.align		4
.L_2162:
        /*00dc*/ 	.byte	0x04, 0x05
        /*00de*/ 	.short	(.L_2164 - .L_2163)
.L_2163:
        /*00e0*/ 	.word	0x00000080
        /*00e4*/ 	.word	0x00000001
        /*00e8*/ 	.word	0x00000001


	//----- nvinfo : EIATTR_CRS_STACK_SIZE
	.align		4
.L_2164:
        /*00ec*/ 	.byte	0x04, 0x1e
        /*00ee*/ 	.short	(.L_2166 - .L_2165)
.L_2165:
        /*00f0*/ 	.word	0x00000000


	//----- nvinfo : EIATTR_CBANK_PARAM_SIZE
	.align		4
.L_2166:
        /*00f4*/ 	.byte	0x03, 0x19
        /*00f6*/ 	.short	0x00e8


	//----- nvinfo : EIATTR_PARAM_CBANK
	.align		4
        /*00f8*/ 	.byte	0x04, 0x0a
        /*00fa*/ 	.short	(.L_2168 - .L_2167)
	.align		4
.L_2167:
        /*00fc*/ 	.word	index@(.nv.constant0._ZN10layer_norm13ln_fwd_kernelINS_13Kernel_traitsIf13__nv_bfloat16fS2_fjLj1024ELj1ELj4ELj1ELj16ENS_18Kernel_traits_baseILj1024EfS2_fS2_fjLj128EEEEELb0ELb0ELb0ELb0EEEvNS_9FwdParamsE)
        /*0100*/ 	.short	0x0380
        /*0102*/ 	.short	0x00e8


	//----- nvinfo : EIATTR_SW_WAR
	.align		4
.L_2168:
        /*0104*/ 	.byte	0x04, 0x36
        /*0106*/ 	.short	(.L_2170 - .L_2169)
.L_2169:
        /*0108*/ 	.word	0x00000008
.L_2170:


//--------------------- .nv.info._ZN10layer_norm13ln_fwd_kernelINS_13Kernel_traitsIf13__nv_bfloat16fS2_fjLj1024ELj1ELj4ELj1ELj16ENS_18Kernel_traits_baseILj1024EfS2_fS2_fjLj128EEEEELb0ELb0ELb0ELb1EEEvNS_9FwdParamsE --------------------------
	.section	.nv.info._ZN10layer_norm13ln_fwd_kernelINS_13Kernel_traitsIf13__nv_bfloat16fS2_fjLj1024ELj1ELj4ELj1ELj16ENS_18Kernel_traits_baseILj1024EfS2_fS2_fjLj128EEEEELb0ELb0ELb0ELb1EEEvNS_9FwdParamsE,"",@"SHT_CUDA_INFO"
	.sectionflags	@""
	.align	4


	//----- nvinfo : EIATTR_CUDA_API_VERSION
	.align		4
        /*0000*/ 	.byte	0x04, 0x37
        /*0002*/ 	.short	(.L_2172 - .L_2171)
.L_2171:
        /*0004*/ 	.word	0x00000082


	//----- nvinfo : EIATTR_KPARAM_INFO
	.align		4
.L_2172:
        /*0008*/ 	.byte	0x04, 0x17
        /*000a*/ 	.short	(.L_2174 - .L_2173)
.L_2173:
        /*000c*/ 	.word	0x00000000
        /*0010*/ 	.short	0x0000
        /*0012*/ 	.short	0x0000
        /*0014*/ 	.byte	0x00, 0xf0, 0xa1, 0x03


	//----- nvinfo : EIATTR_SPARSE_MMA_MASK
	.align		4
.L_2174:
        /*0018*/ 	.byte	0x03, 0x50
        /*001a*/ 	.short	0x0000


	//----- nvinfo : EIATTR_MAXREG_COUNT
	.align		4
        /*001c*/ 	.byte	0x03, 0x1b
        /*001e*/ 	.short	0x00ff


	//----- nvinfo : EIATTR_MERCURY_ISA_VERSION
	.align		4
        /*0020*/ 	.byte	0x03, 0x5f
        /*0022*/ 	.short	0x0101


	//----- nvinfo : EIATTR_COOP_GROUP_MASK_REGIDS
	.align		4
        /*0024*/ 	.byte	0x04, 0x29
        /*0026*/ 	.short	(.L_2176 - .L_2175)


	//   ....[0]....
.L_2175:
        /*0028*/ 	.word	0xffffffff


	//   ....[1]....
        /*002c*/ 	.word	0xffffffff


	//   ....[2]....
        /*0030*/ 	.word	0xffffffff


	//   ....[3]....
        /*0034*/ 	.word	0xffffffff


	//   ....[4]....
        /*0038*/ 	.word	0xffffffff


	//   ....[5]....
        /*003c*/ 	.word	0xffffffff


	//   ....[6]....
        /*0040*/ 	.word	0xffffffff


	//   ....[7]....
        /*0044*/ 	.word	0xffffffff


	//   ....[8]....
        /*0048*/ 	.word	0xffffffff


	//   ....[9]....
        /*004c*/ 	.word	0xffffffff


	//   ....[10]....
        /*0050*/ 	.word	0xffffffff


	//   ....[11]....
        /*0054*/ 	.word	0xffffffff


	//   ....[12]....
        /*0058*/ 	.word	0xffffffff


	//   ....[13]....
        /*005c*/ 	.word	0xffffffff


	//   ....[14]....
        /*0060*/ 	.word	0xffffffff


	//   ....[15]....
        /*0064*/ 	.word	0xffffffff


	//   ....[16]....
        /*0068*/ 	.word	0xffffffff


	//   ....[17]....
        /*006c*/ 	.word	0xffffffff


	//   ....[18]....
        /*0070*/ 	.word	0xffffffff


	//   ....[19]....
        /*0074*/ 	.word	0xffffffff


	//   ....[20]....
        /*0078*/ 	.word	0x05000000


	//   ....[21]....
        /*007c*/ 	.word	0x05000000


	//   ....[22]....
        /*0080*/ 	.word	0x05000000


	//   ....[23]....
        /*0084*/ 	.word	0x05000000


	//   ....[24]....
        /*0088*/ 	.word	0x05000000


	//   ....[25]....
        /*008c*/ 	.word	0x05000000


	//   ....[26]....
        /*0090*/ 	.word	0x05000000


	//   ....[27]....
        /*0094*/ 	.word	0x05000000


	//   ....[28]....
        /*0098*/ 	.word	0x05000000


	//   ....[29]....
        /*009c*/ 	.word	0x05000000


	//   ....[30]....
        /*00a0*/ 	.word	0x05000000


	//   ....[31]....
        /*00a4*/ 	.word	0x05000000


	//   ....[32]....
        /*00a8*/ 	.word	0x05000000


	//   ....[33]....
        /*00ac*/ 	.word	0x05000000


	//   ....[34]....
        /*00b0*/ 	.word	0x05000000


	//   ....[35]....
        /*00b4*/ 	.word	0x05000000


	//   ....[36]....
        /*00b8*/ 	.word	0x05000000


	//   ....[37]....
        /*00bc*/ 	.word	0x05000000


	//   ....[38]....
        /*00c0*/ 	.word	0x05000000


	//   ....[39]....
        /*00c4*/ 	.word	0x05000000


	//----- nvinfo : EIATTR_COOP_GROUP_INSTR_OFFSETS
	.align		4
.L_2176:
        /*00c8*/ 	.byte	0x04, 0x28
        /*00ca*/ 	.short	(.L_2178 - .L_2177)


	//   ....[0]....
.L_2177:
        /*00cc*/ 	.word	0x000014b0


	//   ....[1]....
        /*00d0*/ 	.word	0x000014e0


	//   ....[2]....
        /*00d4*/ 	.word	0x00001500


	//   ....[3]....
        /*00d8*/ 	.word	0x00001520


	//   ....[4]....
        /*00dc*/ 	.word	0x00001540


	//   ....[5]....
        /*00e0*/ 	.word	0x00001970


	//   ....[6]....
        /*00e4*/ 	.word	0x00001990


	//   ....[7]....
        /*00e8*/ 	.word	0x000019b0


	//   ....[8]....
        /*00ec*/ 	.word	0x000019d0


	//   ....[9]....
        /*00f0*/ 	.word	0x000019f0


	//   ....[10]....
        /*00f4*/ 	.word	0x00003100


	//   ....[11]....
        /*00f8*/ 	.word	0x00003130


	//   ....[12]....
        /*00fc*/ 	.word	0x00003150


	//   ....[13]....
        /*0100*/ 	.word	0x00003170


	//   ....[14]....
        /*0104*/ 	.word	0x00003190


	//   ....[15]....
        /*0108*/ 	.word	0x000035c0


	//   ....[16]....
        /*010c*/ 	.word	0x000035e0


	//   ....[17]....
        /*0110*/ 	.word	0x00003600


	//   ....[18]....
        /*0114*/ 	.word	0x00003620


	//   ....[19]....
        /*0118*/ 	.word	0x00003640


	//   ....[20]....
        /*011c*/ 	.word	0x00003f70


	//   ....[21]....
        /*0120*/ 	.word	0x00004000


	//   ....[22]....
        /*0124*/ 	.word	0x00004060


	//   ....[23]....
        /*0128*/ 	.word	0x000040c0


	//   ....[24]....
        /*012c*/ 	.word	0x00004120


	//   ....[25]....
        /*0130*/ 	.word	0x00004590


	//   ....[26]....
        /*0134*/ 	.word	0x000045f0


	//   ....[27]....
        /*0138*/ 	.word	0x00004650


	//   ....[28]....
        /*013c*/ 	.word	0x000046b0


	//   ....[29]....
        /*0140*/ 	.word	0x00004710


	//   ....[30]....
        /*0144*/ 	.word	0x00004790


	//   ....[31]....
        /*0148*/ 	.word	0x00004820


	//   ....[32]....
        /*014c*/ 	.word	0x00004880


	//   ....[33]....
        /*0150*/ 	.word	0x000048e0


	//   ....[34]....
        /*0154*/ 	.word	0x00004940


	//   ....[35]....
        /*0158*/ 	.word	0x00004db0


	//   ....[36]....
        /*015c*/ 	.word	0x00004e10


	//   ....[37]....
        /*0160*/ 	.word	0x00004e70


	//   ....[38]....
        /*0164*/ 	.word	0x00004ed0


	//   ....[39]....
        /*0168*/ 	.word	0x00004f30


	//----- nvinfo : EIATTR_VRC_CTA_INIT_COUNT
	.align		4
.L_2178:
        /*016c*/ 	.byte	0x02, 0x4a
	.zero		1
	.zero		1


	//----- nvinfo : EIATTR_EXIT_INSTR_OFFSETS
	.align		4
        /*0170*/ 	.byte	0x04, 0x1c
        /*0172*/ 	.short	(.L_2180 - .L_2179)


	//   ....[0]....
.L_2179:
        /*0174*/ 	.word	0x000003d0


	//   ....[1]....
        /*0178*/ 	.word	0x000022b0


	//   ....[2]....
        /*017c*/ 	.word	0x00003f10


	//----- nvinfo : EIATTR_MAX_THREADS
	.align		4
.L_2180:
        /*0180*/ 	.byte	0x04, 0x05
        /*0182*/ 	.short	(.L_2182 - .L_2181)
.L_2181:
        /*0184*/ 	.word	0x00000080
        /*0188*/ 	.word	0x00000001
        /*018c*/ 	.word	0x00000001


	//----- nvinfo : EIATTR_CRS_STACK_SIZE
	.align		4
.L_2182:
        /*0190*/ 	.byte	0x04, 0x1e
        /*0192*/ 	.short	(.L_2184 - .L_2183)
.L_2183:
        /*0194*/ 	.word	0x00000000


	//----- nvinfo : EIATTR_CBANK_PARAM_SIZE
	.align		4
.L_2184:
        /*0198*/ 	.byte	0x03, 0x19
        /*019a*/ 	.short	0x00e8


	//----- nvinfo : EIATTR_PARAM_CBANK
	.align		4
        /*019c*/ 	.byte	0x04, 0x0a
        /*019e*/ 	.short	(.L_2186 - .L_2185)
	.align		4
.L_2185:
        /*01a0*/ 	.word	index@(.nv.constant0._ZN10layer_norm13ln_fwd_kernelINS_13Kernel_traitsIf13__nv_bfloat16fS2_fjLj1024ELj1ELj4ELj1ELj16ENS_18Kernel_traits_baseILj1024EfS2_fS2_fjLj128EEEEELb0ELb0ELb0ELb1EEEvNS_9FwdParamsE)
        /*01a4*/ 	.short	0x0380
        /*01a6*/ 	.short	0x00e8


	//----- nvinfo : EIATTR_SW_WAR
	.align		4
.L_2186:
        /*01a8*/ 	.byte	0x04, 0x36
        /*01aa*/ 	.short	(.L_2188 - .L_2187)
.L_2187:
        /*01ac*/ 	.word	0x00000008
.L_2188:


//--------------------- .nv.info._ZN10layer_norm13ln_fwd_kernelINS_13Kernel_traitsIf13__nv_bfloat16fS2_fjLj1024ELj1ELj4ELj1ELj16ENS_18Kernel_traits_baseILj1024EfS2_fS2_fjLj128EEEEELb0ELb0ELb1ELb0EEEvNS_9FwdParamsE --------------------------
	.section	.nv.info._ZN10layer_norm13ln_fwd_kernelINS_13Kernel_traitsIf13__nv_bfloat16fS2_fjLj1024ELj1ELj4ELj1ELj16ENS_18Kernel_traits_baseILj1024EfS2_fS2_fjLj128EEEEELb0ELb0ELb1ELb0EEEvNS_9FwdParamsE,"",@"SHT_CUDA_INFO"
	.sectionflags	@""
	.align	4


	//----- nvinfo : EIATTR_CUDA_API_VERSION
	.align		4
        /*0000*/ 	.byte	0x04, 0x37
        /*0002*/ 	.short	(.L_2190 - .L_2189)
.L_2189:
        /*0004*/ 	.word	0x00000082


	//----- nvinfo : EIATTR_KPARAM_INFO
	.align		4
.L_2190:
        /*0008*/ 	.byte	0x04, 0x17
        /*000a*/ 	.short	(.L_2192 - .L_2191)
.L_2191:
        /*000c*/ 	.word	0x00000000
        /*0010*/ 	.short	0x0000
        /*0012*/ 	.short	0x0000
        /*0014*/ 	.byte	0x00, 0xf0, 0xa1, 0x03


	//----- nvinfo : EIATTR_SPARSE_MMA_MASK
	.align		4
.L_2192:
        /*0018*/ 	.byte	0x03, 0x50
        /*001a*/ 	.short	0x0000


	//----- nvinfo : EIATTR_MAXREG_COUNT
	.align		4
        /*001c*/ 	.byte	0x03, 0x1b
        /*001e*/ 	.short	0x00ff


	//----- nvinfo : EIATTR_MERCURY_ISA_VERSION
	.align		4
        /*0020*/ 	.byte	0x03, 0x5f
        /*0022*/ 	.short	0x0101


	//----- nvinfo : EIATTR_COOP_GROUP_MASK_REGIDS
	.align		4
        /*0024*/ 	.byte	0x04, 0x29
        /*0026*/ 	.short	(.L_2194 - .L_2193)


	//   ....[0]....
.L_2193:
        /*0028*/ 	.word	0xffffffff


	//   ....[1]....
        /*002c*/ 	.word	0xffffffff


	//   ....[2]....
        /*0030*/ 	.word	0xffffffff


	//   ....[3]....
        /*0034*/ 	.word	0xffffffff


	//   ....[4]....
        /*0038*/ 	.word	0xffffffff


	//   ....[5]....
        /*003c*/ 	.word	0xffffffff


	//   ....[6]....
        /*0040*/ 	.word	0xffffffff


	//   ....[7]....
        /*0044*/ 	.word	0xffffffff


	//   ....[8]....
        /*0048*/ 	.word	0xffffffff


	//   ....[9]....
        /*004c*/ 	.word	0xffffffff


	//   ....[10]....
        /*0050*/ 	.word	0x05000072


	//   ....[11]....
        /*0054*/ 	.word	0x05000072


	//   ....[12]....
        /*0058*/ 	.word	0x05000072


	//   ....[13]....
        /*005c*/ 	.word	0x05000072


	//   ....[14]....
        /*0060*/ 	.word	0x05000072


	//   ....[15]....
        /*0064*/ 	.word	0x05000072


	//   ....[16]....
        /*0068*/ 	.word	0x05000072


	//   ....[17]....
        /*006c*/ 	.word	0x05000072


	//   ....[18]....
        /*0070*/ 	.word	0x05000072


	//   ....[19]....
        /*0074*/ 	.word	0x05000072


	//----- nvinfo : EIATTR_COOP_GROUP_INSTR_OFFSETS
	.align		4
.L_2194:
        /*0078*/ 	.byte	0x04, 0x28
        /*007a*/ 	.short	(.L_2196 - .L_2195)


	//   ....[0]....
.L_2195:
        /*007c*/ 	.word	0x00002090


	//   ....[1]....
        /*0080*/ 	.word	0x000020c0


	//   ....[2]....
        /*0084*/ 	.word	0x000020e0


	//   ....[3]....
        /*0088*/ 	.word	0x00002100


	//   ....[4]....
        /*008c*/ 	.word	0x00002120


	//   ....[5]....
        /*0090*/ 	.word	0x00002560


	//   ....[6]....
        /*0094*/ 	.word	0x00002580


	//   ....[7]....
        /*0098*/ 	.word	0x000025a0


	//   ....[8]....
        /*009c*/ 	.word	0x000025c0


	//   ....[9]....
        /*00a0*/ 	.word	0x000025e0


	//   ....[10]....
        /*00a4*/ 	.word	0x000030d0


	//   ....[11]....
        /*00a8*/ 	.word	0x00003180


	//   ....[12]....
        /*00ac*/ 	.word	0x000031f0


	//   ....[13]....
        /*00b0*/ 	.word	0x00003260


	//   ....[14]....
        /*00b4*/ 	.word	0x000032d0


	//   ....[15]....
        /*00b8*/ 	.word	0x00003760


	//   ....[16]....
        /*00bc*/ 	.word	0x000037d0


	//   ....[17]....
        /*00c0*/ 	.word	0x00003840


	//   ....[18]....
        /*00c4*/ 	.word	0x000038b0


	//   ....[19]....
        /*00c8*/ 	.word	0x00003920


	//----- nvinfo : EIATTR_VRC_CTA_INIT_COUNT
	.align		4
.L_2196:
        /*00cc*/ 	.byte	0x02, 0x4a
	.zero		1
	.zero		1


	//----- nvinfo : EIATTR_EXIT_INSTR_OFFSETS
	.align		4
        /*00d0*/ 	.byte	0x04, 0x1c
        /*00d2*/ 	.short	(.L_2198 - .L_2197)


	//   ....[0]....
.L_2197:
        /*00d4*/ 	.word	0x00000670


	//   ....[1]....
        /*00d8*/ 	.word	0x00003060


	//----- nvinfo : EIATTR_MAX_THREADS
	.align		4
.L_2198:
        /*00dc*/ 	.byte	0x04, 0x05
        /*00de*/ 	.short	(.L_2200 - .L_2199)
.L_2199:
        /*00e0*/ 	.word	0x00000080
        /*00e4*/ 	.word	0x00000001
        /*00e8*/ 	.word	0x00000001


	//----- nvinfo : EIATTR_CRS_STACK_SIZE
	.align		4
.L_2200:
        /*00ec*/ 	.byte	0x04, 0x1e
        /*00ee*/ 	.short	(.L_2202 - .L_2201)
.L_2201:
        /*00f0*/ 	.word	0x00000000


	//----- nvinfo : EIATTR_CBANK_PARAM_SIZE
	.align		4
.L_2202:
        /*00f4*/ 	.byte	0x03, 0x19
        /*00f6*/ 	.short	0x00e8


	//----- nvinfo : EIATTR_PARAM_CBANK
	.align		4
        /*00f8*/ 	.byte	0x04, 0x0a
        /*00fa*/ 	.short	(.L_2204 - .L_2203)
	.align		4
.L_2203:
        /*00fc*/ 	.word	index@(.nv.constant0._ZN10layer_norm13ln_fwd_kernelINS_13Kernel_traitsIf13__nv_bfloat16fS2_fjLj1024ELj1ELj4ELj1ELj16ENS_18Kernel_traits_baseILj1024EfS2_fS2_fjLj128EEEEELb0ELb0ELb1ELb0EEEvNS_9FwdParamsE)
        /*0100*/ 	.short	0x0380
        /*0102*/ 	.short	0x00e8


	//----- nvinfo : EIATTR_SW_WAR
	.align		4
.L_2204:
        /*0104*/ 	.byte	0x04, 0x36
        /*0106*/ 	.short	(.L_2206 - .L_2205)
.L_2205:
        /*0108*/ 	.word	0x00000008
.L_2206:


//--------------------- .nv.info._ZN10layer_norm13ln_fwd_kernelINS_13Kernel_traitsIf13__nv_bfloat16fS2_fjLj1024ELj1ELj4ELj1ELj16ENS_18Kernel_traits_baseILj1024EfS2_fS2_fjLj128EEEEELb0ELb0ELb1ELb1EEEvNS_9FwdParamsE --------------------------
	.section	.nv.info._ZN10layer_norm13ln_fwd_kernelINS_13Kernel_traitsIf13__nv_bfloat16fS2_fjLj1024ELj1ELj4ELj1ELj16ENS_18Kernel_traits_baseILj1024EfS2_fS2_fjLj128EEEEELb0ELb0ELb1ELb1EEEvNS_9FwdParamsE,"",@"SHT_CUDA_INFO"
	.sectionflags	@""
	.align	4


	//----- nvinfo : EIATTR_CUDA_API_VERSION
	.align		4
        /*0000*/ 	.byte	0x04, 0x37
        /*0002*/ 	.short	(.L_2208 - .L_2207)
.L_2207:
        /*0004*/ 	.word	0x00000082


	//----- nvinfo : EIATTR_KPARAM_INFO
	.align		4
.L_2208:
        /*0008*/ 	.byte	0x04, 0x17
        /*000a*/ 	.short	(.L_2210 - .L_2209)
.L_2209:
        /*000c*/ 	.word	0x00000000
        /*0010*/ 	.short	0x0000
        /*0012*/ 	.short	0x0000
        /*0014*/ 	.byte	0x00, 0xf0, 0xa1, 0x03


	//----- nvinfo : EIATTR_SPARSE_MMA_MASK
	.align		4
.L_2210:
        /*0018*/ 	.byte	0x03, 0x50
        /*001a*/ 	.short	0x0000


	//----- nvinfo : EIATTR_MAXREG_COUNT
	.align		4
        /*001c*/ 	.byte	0x03, 0x1b
        /*001e*/ 	.short	0x00ff


	//----- nvinfo : EIATTR_MERCURY_ISA_VERSION
	.align		4
        /*0020*/ 	.byte	0x03, 0x5f
        /*0022*/ 	.short	0x0101


	//----- nvinfo : EIATTR_COOP_GROUP_MASK_REGIDS
	.align		4
        /*0024*/ 	.byte	0x04, 0x29
        /*0026*/ 	.short	(.L_2212 - .L_2211)


	//   ....[0]....
.L_2211:
        /*0028*/ 	.word	0xffffffff


	//   ....[1]....
        /*002c*/ 	.word	0xffffffff


	//   ....[2]....
        /*0030*/ 	.word	0xffffffff


	//   ....[3]....
        /*0034*/ 	.word	0xffffffff


	//   ....[4]....
        /*0038*/ 	.word	0xffffffff


	//   ....[5]....
        /*003c*/ 	.word	0xffffffff


	//   ....[6]....
        /*0040*/ 	.word	0xffffffff


	//   ....[7]....
        /*0044*/ 	.word	0xffffffff


	//   ....[8]....
        /*0048*/ 	.word	0xffffffff


	//   ....[9]....
        /*004c*/ 	.word	0xffffffff


	//   ....[10]....
        /*0050*/ 	.word	0x05000070


	//   ....[11]....
        /*0054*/ 	.word	0x05000070


	//   ....[12]....
        /*0058*/ 	.word	0x05000070


	//   ....[13]....
        /*005c*/ 	.word	0x05000070


	//   ....[14]....
        /*0060*/ 	.word	0x05000070


	//   ....[15]....
        /*0064*/ 	.word	0x05000070


	//   ....[16]....
        /*0068*/ 	.word	0x05000070


	//   ....[17]....
        /*006c*/ 	.word	0x05000070


	//   ....[18]....
        /*0070*/ 	.word	0x05000070


	//   ....[19]....
        /*0074*/ 	.word	0x05000070


	//----- nvinfo : EIATTR_COOP_GROUP_INSTR_OFFSETS
	.align		4
.L_2212:
        /*0078*/ 	.byte	0x04, 0x28
        /*007a*/ 	.short	(.L_2214 - .L_2213)


	//   ....[0]....
.L_2213:
        /*007c*/ 	.word	0x00001ab0


	//   ....[1]....
        /*0080*/ 	.word	0x00001ad0


	//   ....[2]....
        /*0084*/ 	.word	0x00001af0


	//   ....[3]....
        /*0088*/ 	.word	0x00001b10


	//   ....[4]....
        /*008c*/ 	.word	0x00001b40


	//   ....[5]....
        /*0090*/ 	.word	0x00001f70


	//   ....[6]....
        /*0094*/ 	.word	0x00001f90


	//   ....[7]....
        /*0098*/ 	.word	0x00001fb0


	//   ....[8]....
        /*009c*/ 	.word	0x00001fd0


	//   ....[9]....
        /*00a0*/ 	.word	0x00001ff0


	//   ....[10]....
        /*00a4*/ 	.word	0x000029d0


	//   ....[11]....
        /*00a8*/ 	.word	0x00002a70


	//   ....[12]....
        /*00ac*/ 	.word	0x00002ae0


	//   ....[13]....
        /*00b0*/ 	.word	0x00002b50


	//   ....[14]....
        /*00b4*/ 	.word	0x00002bd0


	//   ....[15]....
        /*00b8*/ 	.word	0x00003050


	//   ....[16]....
        /*00bc*/ 	.word	0x000030c0


	//   ....[17]....
        /*00c0*/ 	.word	0x00003130


	//   ....[18]....
        /*00c4*/ 	.word	0x000031a0


	//   ....[19]....
        /*00c8*/ 	.word	0x00003210


	//----- nvinfo : EIATTR_VRC_CTA_INIT_COUNT
	.align		4
.L_2214:
        /*00cc*/ 	.byte	0x02, 0x4a
	.zero		1
	.zero		1


	//----- nvinfo : EIATTR_EXIT_INSTR_OFFSETS
	.align		4
        /*00d0*/ 	.byte	0x04, 0x1c
        /*00d2*/ 	.short	(.L_2216 - .L_2215)


	//   ....[0]....
.L_2215:
        /*00d4*/ 	.word	0x000003d0


	//   ....[1]....
        /*00d8*/ 	.word	0x00002960


	//----- nvinfo : EIATTR_MAX_THREADS
	.align		4
.L_2216:
        /*00dc*/ 	.byte	0x04, 0x05
        /*00de*/ 	.short	(.L_2218 - .L_2217)
.L_2217:
        /*00e0*/ 	.word	0x00000080
        /*00e4*/ 	.word	0x00000001
        /*00e8*/ 	.word	0x00000001


	//----- nvinfo : EIATTR_CRS_STACK_SIZE
	.align		4
.L_2218:
        /*00ec*/ 	.byte	0x04, 0x1e
        /*00ee*/ 	.short	(.L_2220 - .L_2219)
.L_2219:
        /*00f0*/ 	.word	0x00000000


	//----- nvinfo : EIATTR_CBANK_PARAM_SIZE
	.align		4
.L_2220:
        /*00f4*/ 	.byte	0x03, 0x19
        /*00f6*/ 	.short	0x00e8


	//----- nvinfo : EIATTR_PARAM_CBANK
	.align		4
        /*00f8*/ 	.byte	0x04, 0x0a
        /*00fa*/ 	.short	(.L_2222 - .L_2221)
	.align		4
.L_2221:
        /*00fc*/ 	.word	index@(.nv.constant0._ZN10layer_norm13ln_fwd_kernelINS_13Kernel_traitsIf13__nv_bfloat16fS2_fjLj1024ELj1ELj4ELj1ELj16ENS_18Kernel_traits_baseILj1024EfS2_fS2_fjLj128EEEEELb0ELb0ELb1ELb1EEEvNS_9FwdParamsE)
        /*0100*/ 	.short	0x0380
        /*0102*/ 	.short	0x00e8


	//----- nvinfo : EIATTR_SW_WAR
	.align		4
.L_2222:
        /*0104*/ 	.byte	0x04, 0x36
        /*0106*/ 	.short	(.L_2224 - .L_2223)
.L_2223:
        /*0108*/ 	.word	0x00000008
.L_2224:


//--------------------- .nv.info._ZN10layer_norm13ln_fwd_kernelINS_13Kernel_traitsIf13__nv_bfloat16fS2_fjLj1024ELj1ELj4ELj1ELj16ENS_18Kernel_traits_baseILj1024EfS2_fS2_fjLj128EEEEELb0ELb1ELb0ELb0EEEvNS_9FwdParamsE --------------------------
	.section	.nv.info._ZN10layer_norm13ln_fwd_kernelINS_13Kernel_traitsIf13__nv_bfloat16fS2_fjLj1024ELj1ELj4ELj1ELj16ENS_18Kernel_traits_baseILj1024EfS2_fS2_fjLj128EEEEELb0ELb1ELb0ELb0EEEvNS_9FwdParamsE,"",@"SHT_CUDA_INFO"
	.sectionflags	@""
	.align	4


	//----- nvinfo : EIATTR_CUDA_API_VERSION
	.align		4
        /*0000*/ 	.byte	0x04, 0x37
        /*0002*/ 	.short	(.L_2226 - .L_2225)
.L_2225:
        /*0004*/ 	.word	0x00000082


	//----- nvinfo : EIATTR_KPARAM_INFO
	.align		4
.L_2226:
        /*0008*/ 	.byte	0x04, 0x17
        /*000a*/ 	.short	(.L_2228 - .L_2227)
.L_2227:
        /*000c*/ 	.word	0x00000000
        /*0010*/ 	.short	0x0000
        /*0012*/ 	.short	0x0000
        /*0014*/ 	.byte	0x00, 0xf0, 0xa1, 0x03


	//----- nvinfo : EIATTR_SPARSE_MMA_MASK
	.align		4
.L_2228:
        /*0018*/ 	.byte	0x03, 0x50
        /*001a*/ 	.short	0x0000


	//----- nvinfo : EIATTR_MAXREG_COUNT
	.align		4
        /*001c*/ 	.byte	0x03, 0x1b
        /*001e*/ 	.short	0x00ff


	//----- nvinfo : EIATTR_MERCURY_ISA_VERSION
	.align		4
        /*0020*/ 	.byte	0x03, 0x5f
        /*0022*/ 	.short	0x0101


	//----- nvinfo : EIATTR_COOP_GROUP_MASK_REGIDS
	.align		4
        /*0024*/ 	.byte	0x04, 0x29
        /*0026*/ 	.short	(.L_2230 - .L_2229)


	//   ....[0]....
.L_2229:
        /*0028*/ 	.word	0xffffffff


	//   ....[1]....
        /*002c*/ 	.word	0xffffffff


	//   ....[2]....
        /*0030*/ 	.word	0xffffffff


	//   ....[3]....
        /*0034*/ 	.word	0xffffffff


	//   ....[4]....
        /*0038*/ 	.word	0xffffffff


	//   ....[5]....
        /*003c*/ 	.word	0xffffffff


	//   ....[6]....
        /*0040*/ 	.word	0xffffffff


	//   ....[7]....
        /*0044*/ 	.word	0xffffffff


	//   ....[8]....
        /*0048*/ 	.word	0xffffffff


	//   ....[9]....
        /*004c*/ 	.word	0xffffffff


	//   ....[10]....
        /*0050*/ 	.word	0x05000096


	//   ....[11]....
        /*0054*/ 	.word	0x05000096


	//   ....[12]....
        /*0058*/ 	.word	0x05000096


	//   ....[13]....
        /*005c*/ 	.word	0x05000096


	//   ....[14]....
        /*0060*/ 	.word	0x05000096


	//   ....[15]....
        /*0064*/ 	.word	0x05000096


	//   ....[16]....
        /*0068*/ 	.word	0x05000096


	//   ....[17]....
        /*006c*/ 	.word	0x05000096


	//   ....[18]....
        /*0070*/ 	.word	0x05000096


	//   ....[19]....
        /*0074*/ 	.word	0x05000096


	//----- nvinfo : EIATTR_COOP_GROUP_INSTR_OFFSETS
	.align		4
.L_2230:
        /*0078*/ 	.byte	0x04, 0x28
        /*007a*/ 	.short	(.L_2232 - .L_2231)


	//   ....[0]....
.L_2231:
        /*007c*/ 	.word	0x00001f60


	//   ....[1]....
        /*0080*/ 	.word	0x00001f80


	//   ....[2]....
        /*0084*/ 	.word	0x00001fa0


	//   ....[3]....
        /*0088*/ 	.word	0x00001fd0


	//   ....[4]....
        /*008c*/ 	.word	0x00001ff0


	//   ....[5]....
        /*0090*/ 	.word	0x00002430


	//   ....[6]....
        /*0094*/ 	.word	0x00002450


	//   ....[7]....
        /*0098*/ 	.word	0x00002470


	//   ....[8]....
        /*009c*/ 	.word	0x00002490


	//   ....[9]....
        /*00a0*/ 	.word	0x000024b0


	//   ....[10]....
        /*00a4*/ 	.word	0x00002f30


	//   ....[11]....
        /*00a8*/ 	.word	0x00002fd0


	//   ....[12]....
        /*00ac*/ 	.word	0x00003040


	//   ....[13]....
        /*00b0*/ 	.word	0x000030c0


	//   ....[14]....
        /*00b4*/ 	.word	0x00003130


	//   ....[15]....
        /*00b8*/ 	.word	0x000035b0


	//   ....[16]....
        /*00bc*/ 	.word	0x00003620


	//   ....[17]....
        /*00c0*/ 	.word	0x00003690


	//   ....[18]....
        /*00c4*/ 	.word	0x00003700


	//   ....[19]....
        /*00c8*/ 	.word	0x00003770


	//----- nvinfo : EIATTR_VRC_CTA_INIT_COUNT
	.align		4
.L_2232:
        /*00cc*/ 	.byte	0x02, 0x4a
	.zero		1
	.zero		1


	//----- nvinfo : EIATTR_EXIT_INSTR_OFFSETS
	.align		4
        /*00d0*/ 	.byte	0x04, 0x1c
        /*00d2*/ 	.short	(.L_2234 - .L_2233)


	//   ....[0]....
.L_2233:
        /*00d4*/ 	.word	0x00000870


	//   ....[1]....
        /*00d8*/ 	.word	0x00002ec0


	//----- nvinfo : EIATTR_MAX_THREADS
	.align		4
.L_2234:
        /*00dc*/ 	.byte	0x04, 0x05
        /*00de*/ 	.short	(.L_2236 - .L_2235)
.L_2235:
        /*00e0*/ 	.word	0x00000080
        /*00e4*/ 	.word	0x00000001
        /*00e8*/ 	.word	0x00000001


	//----- nvinfo : EIATTR_CRS_STACK_SIZE
	.align		4
.L_2236:
        /*00ec*/ 	.byte	0x04, 0x1e
        /*00ee*/ 	.short	(.L_2238 - .L_2237)
.L_2237:
        /*00f0*/ 	.word	0x00000000


	//----- nvinfo : EIATTR_CBANK_PARAM_SIZE
	.align		4
.L_2238:
        /*00f4*/ 	.byte	0x03, 0x19
        /*00f6*/ 	.short	0x00e8


	//----- nvinfo : EIATTR_PARAM_CBANK
	.align		4
        /*00f8*/ 	.byte	0x04, 0x0a
        /*00fa*/ 	.short	(.L_2240 - .L_2239)
	.align		4
.L_2239:
        /*00fc*/ 	.word	index@(.nv.constant0._ZN10layer_norm13ln_fwd_kernelINS_13Kernel_traitsIf13__nv_bfloat16fS2_fjLj1024ELj1ELj4ELj1ELj16ENS_18Kernel_traits_baseILj1024EfS2_fS2_fjLj128EEEEELb0ELb1ELb0ELb0EEEvNS_9FwdParamsE)
        /*0100*/ 	.short	0x0380
        /*0102*/ 	.short	0x00e8


	//----- nvinfo : EIATTR_SW_WAR
	.align		4
.L_2240:
        /*0104*/ 	.byte	0x04, 0x36
        /*0106*/ 	.short	(.L_2242 - .L_2241)
.L_2241:
        /*0108*/ 	.word	0x00000008
.L_2242:


//--------------------- .nv.info._ZN10layer_norm13ln_fwd_kernelINS_13Kernel_traitsIf13__nv_bfloat16fS2_fjLj1024ELj1ELj4ELj1ELj16ENS_18Kernel_traits_baseILj1024EfS2_fS2_fjLj128EEEEELb0ELb1ELb0ELb1EEEvNS_9FwdParamsE --------------------------
	.section	.nv.info._ZN10layer_norm13ln_fwd_kernelINS_13Kernel_traitsIf13__nv_bfloat16fS2_fjLj1024ELj1ELj4ELj1ELj16ENS_18Kernel_traits_baseILj1024EfS2_fS2_fjLj128EEEEELb0ELb1ELb0ELb1EEEvNS_9FwdParamsE,"",@"SHT_CUDA_INFO"
	.sectionflags	@""
	.align	4


	//----- nvinfo : EIATTR_CUDA_API_VERSION
	.align		4
        /*0000*/ 	.byte	0x04, 0x37
        /*0002*/ 	.short	(.L_2244 - .L_2243)
.L_2243:
        /*0004*/ 	.word	0x00000082


	//----- nvinfo : EIATTR_KPARAM_INFO
	.align		4
.L_2244:
        /*0008*/ 	.byte	0x04, 0x17
        /*000a*/ 	.short	(.L_2246 - .L_2245)
.L_2245:
        /*000c*/ 	.word	0x00000000
        /*0010*/ 	.short	0x0000
        /*0012*/ 	.short	0x0000
        /*0014*/ 	.byte	0x00, 0xf0, 0xa1, 0x03


	//----- nvinfo : EIATTR_SPARSE_MMA_MASK
	.align		4
.L_2246:
        /*0018*/ 	.byte	0x03, 0x50
        /*001a*/ 	.short	0x0000


	//----- nvinfo : EIATTR_MAXREG_COUNT
	.align		4
        /*001c*/ 	.byte	0x03, 0x1b
        /*001e*/ 	.short	0x00ff


	//----- nvinfo : EIATTR_MERCURY_ISA_VERSION
	.align		4
        /*0020*/ 	.byte	0x03, 0x5f
        /*0022*/ 	.short	0x0101


	//----- nvinfo : EIATTR_COOP_GROUP_MASK_REGIDS
	.align		4
        /*0024*/ 	.byte	0x04, 0x29
        /*0026*/ 	.short	(.L_2248 - .L_2247)


	//   ....[0]....
.L_2247:
        /*0028*/ 	.word	0xffffffff


	//   ....[1]....
        /*002c*/ 	.word	0xffffffff


	//   ....[2]....
        /*0030*/ 	.word	0xffffffff


	//   ....[3]....
        /*0034*/ 	.word	0xffffffff


	//   ....[4]....
        /*0038*/ 	.word	0xffffffff


	//   ....[5]....
        /*003c*/ 	.word	0xffffffff


	//   ....[6]....
        /*0040*/ 	.word	0xffffffff


	//   ....[7]....
        /*0044*/ 	.word	0xffffffff


	//   ....[8]....
        /*0048*/ 	.word	0xffffffff


	//   ....[9]....
        /*004c*/ 	.word	0xffffffff


	//   ....[10]....
        /*0050*/ 	.word	0x05000098


	//   ....[11]....
        /*0054*/ 	.word	0x05000098


	//   ....[12]....
        /*0058*/ 	.word	0x05000098


	//   ....[13]....
        /*005c*/ 	.word	0x05000098


	//   ....[14]....
        /*0060*/ 	.word	0x05000098


	//   ....[15]....
        /*0064*/ 	.word	0x05000098


	//   ....[16]....
        /*0068*/ 	.word	0x05000098


	//   ....[17]....
        /*006c*/ 	.word	0x05000098


	//   ....[18]....
        /*0070*/ 	.word	0x05000098


	//   ....[19]....
        /*0074*/ 	.word	0x05000098


	//----- nvinfo : EIATTR_COOP_GROUP_INSTR_OFFSETS
	.align		4
.L_2248:
        /*0078*/ 	.byte	0x04, 0x28
        /*007a*/ 	.short	(.L_2250 - .L_2249)


	//   ....[0]....
.L_2249:
        /*007c*/ 	.word	0x00001990


	//   ....[1]....
        /*0080*/ 	.word	0x000019c0


	//   ....[2]....
        /*0084*/ 	.word	0x000019e0


	//   ....[3]....
        /*0088*/ 	.word	0x00001a00


	//   ....[4]....
        /*008c*/ 	.word	0x00001a20


	//   ....[5]....
        /*0090*/ 	.word	0x00001e50


	//   ....[6]....
        /*0094*/ 	.word	0x00001e70


	//   ....[7]....
        /*0098*/ 	.word	0x00001e90


	//   ....[8]....
        /*009c*/ 	.word	0x00001eb0


	//   ....[9]....
        /*00a0*/ 	.word	0x00001ed0


	//   ....[10]....
        /*00a4*/ 	.word	0x000027f0


	//   ....[11]....
        /*00a8*/ 	.word	0x000028a0


	//   ....[12]....
        /*00ac*/ 	.word	0x00002910


	//   ....[13]....
        /*00b0*/ 	.word	0x00002980


	//   ....[14]....
        /*00b4*/ 	.word	0x000029f0


	//   ....[15]....
        /*00b8*/ 	.word	0x00002e70


	//   ....[16]....
        /*00bc*/ 	.word	0x00002ee0


	//   ....[17]....
        /*00c0*/ 	.word	0x00002f50


	//   ....[18]....
        /*00c4*/ 	.word	0x00002fc0


	//   ....[19]....
        /*00c8*/ 	.word	0x00003030


	//----- nvinfo : EIATTR_VRC_CTA_INIT_COUNT
	.align		4
.L_2250:
        /*00cc*/ 	.byte	0x02, 0x4a
	.zero		1
	.zero		1


	//----- nvinfo : EIATTR_EXIT_INSTR_OFFSETS
	.align		4
        /*00d0*/ 	.byte	0x04, 0x1c
        /*00d2*/ 	.short	(.L_2252 - .L_2251)


	//   ....[0]....
.L_2251:
        /*00d4*/ 	.word	0x00000510


	//   ....[1]....
        /*00d8*/ 	.word	0x00002780


	//----- nvinfo : EIATTR_MAX_THREADS
	.align		4
.L_2252:
        /*00dc*/ 	.byte	0x04, 0x05
        /*00de*/ 	.short	(.L_2254 - .L_2253)
.L_2253:
        /*00e0*/ 	.word	0x00000080
        /*00e4*/ 	.word	0x00000001
        /*00e8*/ 	.word	0x00000001


	//----- nvinfo : EIATTR_CRS_STACK_SIZE
	.align		4
.L_2254:
        /*00ec*/ 	.byte	0x04, 0x1e
        /*00ee*/ 	.short	(.L_2256 - .L_2255)
.L_2255:
        /*00f0*/ 	.word	0x00000000


	//----- nvinfo : EIATTR_CBANK_PARAM_SIZE
	.align		4
.L_2256:
        /*00f4*/ 	.byte	0x03, 0x19
        /*00f6*/ 	.short	0x00e8


	//----- nvinfo : EIATTR_PARAM_CBANK
	.align		4
        /*00f8*/ 	.byte	0x04, 0x0a
        /*00fa*/ 	.short	(.L_2258 - .L_2257)
	.align		4
.L_2257:
        /*00fc*/ 	.word	index@(.nv.constant0._ZN10layer_norm13ln_fwd_kernelINS_13Kernel_traitsIf13__nv_bfloat16fS2_fjLj1024ELj1ELj4ELj1ELj16ENS_18Kernel_traits_baseILj1024EfS2_fS2_fjLj128EEEEELb0ELb1ELb0ELb1EEEvNS_9FwdParamsE)
        /*0100*/ 	.short	0x0380
        /*0102*/ 	.short	0x00e8


	//----- nvinfo : EIATTR_SW_WAR
	.align		4
.L_2258:
        /*0104*/ 	.byte	0x04, 0x36
        /*0106*/ 	.short	(.L_2260 - .L_2259)
.L_2259:
        /*0108*/ 	.word	0x00000008
.L_2260:


//--------------------- .nv.info._ZN10layer_norm13ln_fwd_kernelINS_13Kernel_traitsIf13__nv_bfloat16fS2_fjLj1024ELj1ELj4ELj1ELj16ENS_18Kernel_traits_baseILj1024EfS2_fS2_fjLj128EEEEELb0ELb1ELb1ELb0EEEvNS_9FwdParamsE --------------------------
	.section	.nv.info._ZN10layer_norm13ln_fwd_kernelINS_13Kernel_traitsIf13__nv_bfloat16fS2_fjLj1024ELj1ELj4ELj1ELj16ENS_18Kernel_traits_baseILj1024EfS2_fS2_fjLj128EEEEELb0ELb1ELb1ELb0EEEvNS_9FwdParamsE,"",@"SHT_CUDA_INFO"
	.sectionflags	@""
	.align	4


	//----- nvinfo : EIATTR_CUDA_API_VERSION
	.align		4
        /*0000*/ 	.byte	0x04, 0x37
        /*0002*/ 	.short	(.L_2262 - .L_2261)
.L_2261:
        /*0004*/ 	.word	0x00000082


	//----- nvinfo : EIATTR_KPARAM_INFO
	.align		4
.L_2262:
        /*0008*/ 	.byte	0x04, 0x17
        /*000a*/ 	.short	(.L_2264 - .L_2263)
.L_2263:
        /*000c*/ 	.word	0x00000000
        /*0010*/ 	.short	0x0000
        /*0012*/ 	.short	0x0000
        /*0014*/ 	.byte	0x00, 0xf0, 0xa1, 0x03


	//----- nvinfo : EIATTR_SPARSE_MMA_MASK
	.align		4
.L_2264:
        /*0018*/ 	.byte	0x03, 0x50
        /*001a*/ 	.short	0x0000


	//----- nvinfo : EIATTR_MAXREG_COUNT
	.align		4
        /*001c*/ 	.byte	0x03, 0x1b
        /*001e*/ 	.short	0x00ff


	//----- nvinfo : EIATTR_MERCURY_ISA_VERSION
	.align		4
        /*0020*/ 	.byte	0x03, 0x5f
        /*0022*/ 	.short	0x0101


	//----- nvinfo : EIATTR_COOP_GROUP_MASK_REGIDS
	.align		4
        /*0024*/ 	.byte	0x04, 0x29
        /*0026*/ 	.short	(.L_2266 - .L_2265)


	//   ....[0]....
.L_2265:
        /*0028*/ 	.word	0xffffffff


	//   ....[1]....
        /*002c*/ 	.word	0xffffffff


	//   ....[2]....
        /*0030*/ 	.word	0xffffffff


	//   ....[3]....
        /*0034*/ 	.word	0xffffffff


	//   ....[4]....
        /*0038*/ 	.word	0xffffffff


	//   ....[5]....
        /*003c*/ 	.word	0xffffffff


	//   ....[6]....
        /*0040*/ 	.word	0xffffffff


	//   ....[7]....
        /*0044*/ 	.word	0xffffffff


	//   ....[8]....
        /*0048*/ 	.word	0xffffffff


	//   ....[9]....
        /*004c*/ 	.word	0xffffffff


	//   ....[10]....
        /*0050*/ 	.word	0x0500009b


	//   ....[11]....
        /*0054*/ 	.word	0x0500009b


	//   ....[12]....
        /*0058*/ 	.word	0x0500009b


	//   ....[13]....
        /*005c*/ 	.word	0x0500009b


	//   ....[14]....
        /*0060*/ 	.word	0x0500009b


	//   ....[15]....
        /*0064*/ 	.word	0x0500009b


	//   ....[16]....
        /*0068*/ 	.word	0x0500009b


	//   ....[17]....
        /*006c*/ 	.word	0x0500009b


	//   ....[18]....
        /*0070*/ 	.word	0x0500009b


	//   ....[19]....
        /*0074*/ 	.word	0x0500009b


	//----- nvinfo : EIATTR_COOP_GROUP_INSTR_OFFSETS
	.align		4
.L_2266:
        /*0078*/ 	.byte	0x04, 0x28
        /*007a*/ 	.short	(.L_2268 - .L_2267)


	//   ....[0]....
.L_2267:
        /*007c*/ 	.word	0x000027f0


	//   ....[1]....
        /*0080*/ 	.word	0x00002820


	//   ....[2]....
        /*0084*/ 	.word	0x00002840


	//   ....[3]....
        /*0088*/ 	.word	0x00002860


	//   ....[4]....
        /*008c*/ 	.word	0x00002880


	//   ....[5]....
        /*0090*/ 	.word	0x00002cc0


	//   ....[6]....
        /*0094*/ 	.word	0x00002ce0


	//   ....[7]....
        /*0098*/ 	.word	0x00002d00


	//   ....[8]....
        /*009c*/ 	.word	0x00002d20


	//   ....[9]....
        /*00a0*/ 	.word	0x00002d40


	//   ....[10]....
        /*00a4*/ 	.word	0x00003820


	//   ....[11]....
        /*00a8*/ 	.word	0x000038d0


	//   ....[12]....
        /*00ac*/ 	.word	0x00003940


	//   ....[13]....
        /*00b0*/ 	.word	0x000039b0


	//   ....[14]....
        /*00b4*/ 	.word	0x00003a20


	//   ....[15]....
        /*00b8*/ 	.word	0x00003eb0


	//   ....[16]....
        /*00bc*/ 	.word	0x00003f20


	//   ....[17]....
        /*00c0*/ 	.word	0x00003f90


	//   ....[18]....
        /*00c4*/ 	.word	0x00004000


	//   ....[19]....
        /*00c8*/ 	.word	0x00004070


	//----- nvinfo : EIATTR_VRC_CTA_INIT_COUNT
	.align		4
.L_2268:
        /*00cc*/ 	.byte	0x02, 0x4a
	.zero		1
	.zero		1


	//----- nvinfo : EIATTR_EXIT_INSTR_OFFSETS
	.align		4
        /*00d0*/ 	.byte	0x04, 0x1c
        /*00d2*/ 	.short	(.L_2270 - .L_2269)


	//   ....[0]....
.L_2269:
        /*00d4*/ 	.word	0x000008b0


	//   ....[1]....
        /*00d8*/ 	.word	0x000037b0


	//----- nvinfo : EIATTR_MAX_THREADS
	.align		4
.L_2270:
        /*00dc*/ 	.byte	0x04, 0x05
        /*00de*/ 	.short	(.L_2272 - .L_2271)
.L_2271:
        /*00e0*/ 	.word	0x00000080
        /*00e4*/ 	.word	0x00000001
        /*00e8*/ 	.word	0x00000001


	//----- nvinfo : EIATTR_CRS_STACK_SIZE
	.align		4
.L_2272:
        /*00ec*/ 	.byte	0x04, 0x1e
        /*00ee*/ 	.short	(.L_2274 - .L_2273)
.L_2273:
        /*00f0*/ 	.word	0x00000000


	//----- nvinfo : EIATTR_CBANK_PARAM_SIZE
	.align		4
.L_2274:
        /*00f4*/ 	.byte	0x03, 0x19
        /*00f6*/ 	.short	0x00e8


	//----- nvinfo : EIATTR_PARAM_CBANK
	.align		4
        /*00f8*/ 	.byte	0x04, 0x0a
        /*00fa*/ 	.short	(.L_2276 - .L_2275)
	.align		4
.L_2275:
        /*00fc*/ 	.word	index@(.nv.constant0._ZN10layer_norm13ln_fwd_kernelINS_13Kernel_traitsIf13__nv_bfloat16fS2_fjLj1024ELj1ELj4ELj1ELj16ENS_18Kernel_traits_baseILj1024EfS2_fS2_fjLj128EEEEELb0ELb1ELb1ELb0EEEvNS_9FwdParamsE)
        /*0100*/ 	.short	0x0380
        /*0102*/ 	.short	0x00e8


	//----- nvinfo : EIATTR_SW_WAR
	.align		4
.L_2276:
        /*0104*/ 	.byte	0x04, 0x36
        /*0106*/ 	.short	(.L_2278 - .L_2277)
.L_2277:
        /*0108*/ 	.word	0x00000008
.L_2278:


//--------------------- .nv.info._ZN10layer_norm13ln_fwd_kernelINS_13Kernel_traitsIf13__nv_bfloat16fS2_fjLj1024ELj1ELj4ELj1ELj16ENS_18Kernel_traits_baseILj1024EfS2_fS2_fjLj128EEEEELb0ELb1ELb1ELb1EEEvNS_9FwdParamsE --------------------------
	.section	.nv.info._ZN10layer_norm13ln_fwd_kernelINS_13Kernel_traitsIf13__nv_bfloat16fS2_fjLj1024ELj1ELj4ELj1ELj16ENS_18Kernel_traits_baseILj1024EfS2_fS2_fjLj128EEEEELb0ELb1ELb1ELb1EEEvNS_9FwdParamsE,"",@"SHT_CUDA_INFO"
	.sectionflags	@""
	.align	4


	//----- nvinfo : EIATTR_CUDA_API_VERSION
	.align		4
        /*0000*/ 	.byte	0x04, 0x37
        /*0002*/ 	.short	(.L_2280 - .L_2279)
.L_2279:
        /*0004*/ 	.word	0x00000082


	//----- nvinfo : EIATTR_KPARAM_INFO
	.align		4
.L_2280:
        /*0008*/ 	.byte	0x04, 0x17
        /*000a*/ 	.short	(.L_2282 - .L_2281)
.L_2281:
        /*000c*/ 	.word	0x00000000
        /*0010*/ 	.short	0x0000
        /*0012*/ 	.short	0x0000
        /*0014*/ 	.byte	0x00, 0xf0, 0xa1, 0x03


	//----- nvinfo : EIATTR_SPARSE_MMA_MASK
	.align		4
.L_2282:
        /*0018*/ 	.byte	0x03, 0x50
        /*001a*/ 	.short	0x0000


	//----- nvinfo : EIATTR_MAXREG_COUNT
	.align		4
        /*001c*/ 	.byte	0x03, 0x1b
        /*001e*/ 	.short	0x00ff


	//----- nvinfo : EIATTR_MERCURY_ISA_VERSION
	.align		4
        /*0020*/ 	.byte	0x03, 0x5f
        /*0022*/ 	.short	0x0101


	//----- nvinfo : EIATTR_COOP_GROUP_MASK_REGIDS
	.align		4
        /*0024*/ 	.byte	0x04, 0x29
        /*0026*/ 	.short	(.L_2284 - .L_2283)


	//   ....[0]....
.L_2283:
        /*0028*/ 	.word	0xffffffff


	//   ....[1]....
        /*002c*/ 	.word	0xffffffff


	//   ....[2]....
        /*0030*/ 	.word	0xffffffff


	//   ....[3]....
        /*0034*/ 	.word	0xffffffff


	//   ....[4]....
        /*0038*/ 	.word	0xffffffff


	//   ....[5]....
        /*003c*/ 	.word	0xffffffff


	//   ....[6]....
        /*0040*/ 	.word	0xffffffff


	//   ....[7]....
        /*0044*/ 	.word	0xffffffff


	//   ....[8]....
        /*0048*/ 	.word	0xffffffff


	//   ....[9]....
        /*004c*/ 	.word	0xffffffff


	//   ....[10]....
        /*0050*/ 	.word	0x05000098


	//   ....[11]....
        /*0054*/ 	.word	0x05000098


	//   ....[12]....
        /*0058*/ 	.word	0x05000098


	//   ....[13]....
        /*005c*/ 	.word	0x05000098


	//   ....[14]....
        /*0060*/ 	.word	0x05000098


	//   ....[15]....
        /*0064*/ 	.word	0x05000098


	//   ....[16]....
        /*0068*/ 	.word	0x05000098


	//   ....[17]....
        /*006c*/ 	.word	0x05000098


	//   ....[18]....
        /*0070*/ 	.word	0x05000098


	//   ....[19]....
        /*0074*/ 	.word	0x05000098


	//----- nvinfo : EIATTR_COOP_GROUP_INSTR_OFFSETS
	.align		4
.L_2284:
        /*0078*/ 	.byte	0x04, 0x28
        /*007a*/ 	.short	(.L_2286 - .L_2285)


	//   ....[0]....
.L_2285:
        /*007c*/ 	.word	0x000021d0


	//   ....[1]....
        /*0080*/ 	.word	0x000021f0


	//   ....[2]....
        /*0084*/ 	.word	0x00002210


	//   ....[3]....
        /*0088*/ 	.word	0x00002230


	//   ....[4]....
        /*008c*/ 	.word	0x00002260


	//   ....[5]....
        /*0090*/ 	.word	0x00002690


	//   ....[6]....
        /*0094*/ 	.word	0x000026b0


	//   ....[7]....
        /*0098*/ 	.word	0x000026d0


	//   ....[8]....
        /*009c*/ 	.word	0x000026f0


	//   ....[9]....
        /*00a0*/ 	.word	0x00002710


	//   ....[10]....
        /*00a4*/ 	.word	0x000030f0


	//   ....[11]....
        /*00a8*/ 	.word	0x00003190


	//   ....[12]....
        /*00ac*/ 	.word	0x00003200


	//   ....[13]....
        /*00b0*/ 	.word	0x00003270


	//   ....[14]....
        /*00b4*/ 	.word	0x000032f0


	//   ....[15]....
        /*00b8*/ 	.word	0x00003770


	//   ....[16]....
        /*00bc*/ 	.word	0x000037e0


	//   ....[17]....
        /*00c0*/ 	.word	0x00003850


	//   ....[18]....
        /*00c4*/ 	.word	0x000038c0


	//   ....[19]....
        /*00c8*/ 	.word	0x00003930


	//----- nvinfo : EIATTR_VRC_CTA_INIT_COUNT
	.align		4
.L_2286:
        /*00cc*/ 	.byte	0x02, 0x4a
	.zero		1
	.zero		1


	//----- nvinfo : EIATTR_EXIT_INSTR_OFFSETS
	.align		4
        /*00d0*/ 	.byte	0x04, 0x1c
        /*00d2*/ 	.short	(.L_2288 - .L_2287)


	//   ....[0]....
.L_2287:
        /*00d4*/ 	.word	0x00000510


	//   ....[1]....
        /*00d8*/ 	.word	0x00003080


	//----- nvinfo : EIATTR_MAX_THREADS
	.align		4
.L_2288:
        /*00dc*/ 	.byte	0x04, 0x05
        /*00de*/ 	.short	(.L_2290 - .L_2289)
.L_2289:
        /*00e0*/ 	.word	0x00000080
        /*00e4*/ 	.word	0x00000001
        /*00e8*/ 	.word	0x00000001


	//----- nvinfo : EIATTR_CRS_STACK_SIZE
	.align		4
.L_2290:
        /*00ec*/ 	.byte	0x04, 0x1e
        /*00ee*/ 	.short	(.L_2292 - .L_2291)
.L_2291:
        /*00f0*/ 	.word	0x00000000


	//----- nvinfo : EIATTR_CBANK_PARAM_SIZE
	.align		4
.L_2292:
        /*00f4*/ 	.byte	0x03, 0x19
        /*00f6*/ 	.short	0x00e8


	//----- nvinfo : EIATTR_PARAM_CBANK
	.align		4
        /*00f8*/ 	.byte	0x04, 0x0a
        /*00fa*/ 	.short	(.L_2294 - .L_2293)
	.align		4
.L_2293:
        /*00fc*/ 	.word	index@(.nv.constant0._ZN10layer_norm13ln_fwd_kernelINS_13Kernel_traitsIf13__nv_bfloat16fS2_fjLj1024ELj1ELj4ELj1ELj16ENS_18Kernel_traits_baseILj1024EfS2_fS2_fjLj128EEEEELb0ELb1ELb1ELb1EEEvNS_9FwdParamsE)
        /*0100*/ 	.short	0x0380
        /*0102*/ 	.short	0x00e8


	//----- nvinfo : EIATTR_SW_WAR
	.align		4
.L_2294:
        /*0104*/ 	.byte	0x04, 0x36
        /*0106*/ 	.short	(.L_2296 - .L_2295)
.L_2295:
        /*0108*/ 	.word	0x00000008
.L_2296:


//--------------------- .nv.info._ZN10layer_norm13ln_fwd_kernelINS_13Kernel_traitsIf13__nv_bfloat16fS2_fjLj1024ELj1ELj4ELj1ELj16ENS_18Kernel_traits_baseILj1024EfS2_fS2_fjLj128EEEEELb1ELb0ELb0ELb0EEEvNS_9FwdParamsE --------------------------
	.section	.nv.info._ZN10layer_norm13ln_fwd_kernelINS_13Kernel_traitsIf13__nv_bfloat16fS2_fjLj1024ELj1ELj4ELj1ELj16ENS_18Kernel_traits_baseILj1024EfS2_fS2_fjLj128EEEEELb1ELb0ELb0ELb0EEEvNS_9FwdParamsE,"",@"SHT_CUDA_INFO"
	.sectionflags	@""
	.align	4


	//----- nvinfo : EIATTR_CUDA_API_VERSION
	.align		4
        /*0000*/ 	.byte	0x04, 0x37
        /*0002*/ 	.short	(.L_2298 - .L_2297)
.L_2297:
        /*0004*/ 	.word	0x00000082


	//----- nvinfo : EIATTR_KPARAM_INFO
	.align		4
.L_2298:
        /*0008*/ 	.byte	0x04, 0x17
        /*000a*/ 	.short	(.L_2300 - .L_2299)
.L_2299:
        /*000c*/ 	.word	0x00000000
        /*0010*/ 	.short	0x0000
        /*0012*/ 	.short	0x0000
        /*0014*/ 	.byte	0x00, 0xf0, 0xa1, 0x03


	//----- nvinfo : EIATTR_SPARSE_MMA_MASK
	.align		4
.L_2300:
        /*0018*/ 	.byte	0x03, 0x50
        /*001a*/ 	.short	0x0000


	//----- nvinfo : EIATTR_MAXREG_COUNT
	.align		4
        /*001c*/ 	.byte	0x03, 0x1b
        /*001e*/ 	.short	0x00ff


	//----- nvinfo : EIATTR_MERCURY_ISA_VERSION
	.align		4
        /*0020*/ 	.byte	0x03, 0x5f
        /*0022*/ 	.short	0x0101


	//----- nvinfo : EIATTR_COOP_GROUP_MASK_REGIDS
	.align		4
        /*0024*/ 	.byte	0x04, 0x29
        /*0026*/ 	.short	(.L_2302 - .L_2301)


	//   ....[0]....
.L_2301:
        /*0028*/ 	.word	0xffffffff


	//   ....[1]....
        /*002c*/ 	.word	0xffffffff


	//   ....[2]....
        /*0030*/ 	.word	0xffffffff


	//   ....[3]....
        /*0034*/ 	.word	0xffffffff


	//   ....[4]....
        /*0038*/ 	.word	0xffffffff


	//   ....[5]....
        /*003c*/ 	.word	0xffffffff


	//   ....[6]....
        /*0040*/ 	.word	0xffffffff


	//   ....[7]....
        /*0044*/ 	.word	0xffffffff


	//   ....[8]....
        /*0048*/ 	.word	0xffffffff


	//   ....[9]....
        /*004c*/ 	.word	0xffffffff


	//   ....[10]....
        /*0050*/ 	.word	0x05000051


	//   ....[11]....
        /*0054*/ 	.word	0x05000051


	//   ....[12]....
        /*0058*/ 	.word	0x05000051


	//   ....[13]....
        /*005c*/ 	.word	0x05000051


	//   ....[14]....
        /*0060*/ 	.word	0x05000051


	//   ....[15]....
        /*0064*/ 	.word	0x05000051


	//   ....[16]....
        /*0068*/ 	.word	0x05000051


	//   ....[17]....
        /*006c*/ 	.word	0x05000051


	//   ....[18]....
        /*0070*/ 	.word	0x05000051


	//   ....[19]....
        /*0074*/ 	.word	0x05000051


	//----- nvinfo : EIATTR_COOP_GROUP_INSTR_OFFSETS
	.align		4
.L_2302:
        /*0078*/ 	.byte	0x04, 0x28
        /*007a*/ 	.short	(.L_2304 - .L_2303)


	//   ....[0]....
.L_2303:
        /*007c*/ 	.word	0x000195c0


	//   ....[1]....
        /*0080*/ 	.word	0x000195f0


	//   ....[2]....
        /*0084*/ 	.word	0x00019610


	//   ....[3]....
        /*0088*/ 	.word	0x00019630


	//   ....[4]....
        /*008c*/ 	.word	0x00019650


	//   ....[5]....
        /*0090*/ 	.word	0x00019a90


	//   ....[6]....
        /*0094*/ 	.word	0x00019ab0


	//   ....[7]....
        /*0098*/ 	.word	0x00019ad0


	//   ....[8]....
        /*009c*/ 	.word	0x00019af0


	//   ....[9]....
        /*00a0*/ 	.word	0x00019b10


	//   ....[10]....
        /*00a4*/ 	.word	0x0001a5a0


	//   ....[11]....
        /*00a8*/ 	.word	0x0001a650


	//   ....[12]....
        /*00ac*/ 	.word	0x0001a6c0


	//   ....[13]....
        /*00b0*/ 	.word	0x0001a730


	//   ....[14]....
        /*00b4*/ 	.word	0x0001a7a0


	//   ....[15]....
        /*00b8*/ 	.word	0x0001ac40


	//   ....[16]....
        /*00bc*/ 	.word	0x0001acb0


	//   ....[17]....
        /*00c0*/ 	.word	0x0001ad20


	//   ....[18]....
        /*00c4*/ 	.word	0x0001ad90


	//   ....[19]....
        /*00c8*/ 	.word	0x0001ae00


	//----- nvinfo : EIATTR_VRC_CTA_INIT_COUNT
	.align		4
.L_2304:
        /*00cc*/ 	.byte	0x02, 0x4a
	.zero		1
	.zero		1


	//----- nvinfo : EIATTR_EXIT_INSTR_OFFSETS
	.align		4
        /*00d0*/ 	.byte	0x04, 0x1c
        /*00d2*/ 	.short	(.L_2306 - .L_2305)


	//   ....[0]....
.L_2305:
        /*00d4*/ 	.word	0x00000890


	//   ....[1]....
        /*00d8*/ 	.word	0x0001a530


	//----- nvinfo : EIATTR_INDIRECT_BRANCH_TARGETS
	.align		4
.L_2306:
        /*00dc*/ 	.byte	0x04, 0x34
        /*00de*/ 	.short	(.L_2308 - .L_2307)


	//   ....[0]....
.L_2307:
        /*00e0*/ 	.word	.L_x_37132@srel
        /*00e4*/ 	.short	0x0
        /*00e6*/ 	.short	0x0
        /*00e8*/ 	.word	0x3
        /*00ec*/ 	.word	.L_x_37133@srel
        /*00f0*/ 	.word	.L_x_37134@srel
        /*00f4*/ 	.word	.L_x_37135@srel


	//----- nvinfo : EIATTR_MAX_THREADS
	.align		4
.L_2308:
        /*00f8*/ 	.byte	0x04, 0x05
        /*00fa*/ 	.short	(.L_2310 - .L_2309)
.L_2309:
        /*00fc*/ 	.word	0x00000080
        /*0100*/ 	.word	0x00000001
        /*0104*/ 	.word	0x00000001


	//----- nvinfo : EIATTR_CRS_STACK_SIZE
	.align		4
.L_2310:
        /*0108*/ 	.byte	0x04, 0x1e
        /*010a*/ 	.short	(.L_2312 - .L_2311)
.L_2311:
        /*010c*/ 	.word	0x00000000


	//----- nvinfo : EIATTR_CBANK_PARAM_SIZE
	.align		4
.L_2312:
        /*0110*/ 	.byte	0x03, 0x19
        /*0112*/ 	.short	0x00e8


	//----- nvinfo : EIATTR_PARAM_CBANK
	.align		4
        /*0114*/ 	.byte	0x04, 0x0a
        /*0116*/ 	.short	(.L_2314 - .L_2313)
	.align		4
.L_2313:
        /*0118*/ 	.word	index@(.nv.constant0._ZN10layer_norm13ln_fwd_kernelINS_13Kernel_traitsIf13__nv_bfloat16fS2_fjLj1024ELj1ELj4ELj1ELj16ENS_18Kernel_traits_baseILj1024EfS2_fS2_fjLj128EEEEELb1ELb0ELb0ELb0EEEvNS_9FwdParamsE)
        /*011c*/ 	.short	0x0380
        /*011e*/ 	.short	0x00e8


	//----- nvinfo : EIATTR_SW_WAR
	.align		4
.L_2314:
        /*0120*/ 	.byte	0x04, 0x36
        /*0122*/ 	.short	(.L_2316 - .L_2315)
.L_2315:
        /*0124*/ 	.word	0x00000008
.L_2316:


//--------------------- .nv.info._ZN10layer_norm13ln_fwd_kernelINS_13Kernel_traitsIf13__nv_bfloat16fS2_fjLj1024ELj1ELj4ELj1ELj16ENS_18Kernel_traits_baseILj1024EfS2_fS2_fjLj128EEEEELb1ELb0ELb0ELb1EEEvNS_9FwdParamsE --------------------------
	.section	.nv.info._ZN10layer_norm13ln_fwd_kernelINS_13Kernel_traitsIf13__nv_bfloat16fS2_fjLj1024ELj1ELj4ELj1ELj16ENS_18Kernel_traits_baseILj1024EfS2_fS2_fjLj128EEEEELb1ELb0ELb0ELb1EEEvNS_9FwdParamsE,"",@"SHT_CUDA_INFO"
	.sectionflags	@""
	.align	4


	//----- nvinfo : EIATTR_CUDA_API_VERSION
	.align		4
        /*0000*/ 	.byte	0x04, 0x37
        /*0002*/ 	.short	(.L_2318 - .L_2317)
.L_2317:
        /*0004*/ 	.word	0x00000082


	//----- nvinfo : EIATTR_KPARAM_INFO
	.align		4
.L_2318:
        /*0008*/ 	.byte	0x04, 0x17
        /*000a*/ 	.short	(.L_2320 - .L_2319)
.L_2319:
        /*000c*/ 	.word	0x00000000
        /*0010*/ 	.short	0x0000
        /*0012*/ 	.short	0x0000
        /*0014*/ 	.byte	0x00, 0xf0, 0xa1, 0x03


	//----- nvinfo : EIATTR_SPARSE_MMA_MASK
	.align		4
.L_2320:
        /*0018*/ 	.byte	0x03, 0x50
        /*001a*/ 	.short	0x0000


	//----- nvinfo : EIATTR_MAXREG_COUNT
	.align		4
        /*001c*/ 	.byte	0x03, 0x1b
        /*001e*/ 	.short	0x00ff


	//----- nvinfo : EIATTR_MERCURY_ISA_VERSION
	.align		4
        /*0020*/ 	.byte	0x03, 0x5f
        /*0022*/ 	.short	0x0101


	//----- nvinfo : EIATTR_COOP_GROUP_MASK_REGIDS
	.align		4
        /*0024*/ 	.byte	0x04, 0x29
        /*0026*/ 	.short	(.L_2322 - .L_2321)


	//   ....[0]....
.L_2321:
        /*0028*/ 	.word	0xffffffff


	//   ....[1]....
        /*002c*/ 	.word	0xffffffff


	//   ....[2]....
        /*0030*/ 	.word	0xffffffff


	//   ....[3]....
        /*0034*/ 	.word	0xffffffff


	//   ....[4]....
        /*0038*/ 	.word	0xffffffff


	//   ....[5]....
        /*003c*/ 	.word	0xffffffff


	//   ....[6]....
        /*0040*/ 	.word	0xffffffff


	//   ....[7]....
        /*0044*/ 	.word	0xffffffff


	//   ....[8]....
        /*0048*/ 	.word	0xffffffff


	//   ....[9]....
        /*004c*/ 	.word	0xffffffff


	//   ....[10]....
        /*0050*/ 	.word	0x0500007a


	//   ....[11]....
        /*0054*/ 	.word	0x0500007a


	//   ....[12]....
        /*0058*/ 	.word	0x0500007a


	//   ....[13]....
        /*005c*/ 	.word	0x0500007a


	//   ....[14]....
        /*0060*/ 	.word	0x0500007a


	//   ....[15]....
        /*0064*/ 	.word	0x0500007a


	//   ....[16]....
        /*0068*/ 	.word	0x0500007a


	//   ....[17]....
        /*006c*/ 	.word	0x0500007a


	//   ....[18]....
        /*0070*/ 	.word	0x0500007a


	//   ....[19]....
        /*0074*/ 	.word	0x0500007a


	//----- nvinfo : EIATTR_COOP_GROUP_INSTR_OFFSETS
	.align		4
.L_2322:
        /*0078*/ 	.byte	0x04, 0x28
        /*007a*/ 	.short	(.L_2324 - .L_2323)


	//   ....[0]....
.L_2323:
        /*007c*/ 	.word	0x00015730


	//   ....[1]....
        /*0080*/ 	.word	0x00015750


	//   ....[2]....
        /*0084*/ 	.word	0x00015770


	//   ....[3]....
        /*0088*/ 	.word	0x00015790


	//   ....[4]....
        /*008c*/ 	.word	0x000157c0


	//   ....[5]....
        /*0090*/ 	.word	0x00015bf0


	//   ....[6]....
        /*0094*/ 	.word	0x00015c10


	//   ....[7]....
        /*0098*/ 	.word	0x00015c30


	//   ....[8]....
        /*009c*/ 	.word	0x00015c50


	//   ....[9]....
        /*00a0*/ 	.word	0x00015c70


	//   ....[10]....
        /*00a4*/ 	.word	0x000165a0


	//   ....[11]....
        /*00a8*/ 	.word	0x00016640


	//   ....[12]....
        /*00ac*/ 	.word	0x000166b0


	//   ....[13]....
        /*00b0*/ 	.word	0x00016720


	//   ....[14]....
        /*00b4*/ 	.word	0x000167a0


	//   ....[15]....
        /*00b8*/ 	.word	0x00016c20


	//   ....[16]....
        /*00bc*/ 	.word	0x00016c90


	//   ....[17]....
        /*00c0*/ 	.word	0x00016d00


	//   ....[18]....
        /*00c4*/ 	.word	0x00016d70


	//   ....[19]....
        /*00c8*/ 	.word	0x00016de0


	//----- nvinfo : EIATTR_VRC_CTA_INIT_COUNT
	.align		4
.L_2324:
        /*00cc*/ 	.byte	0x02, 0x4a
	.zero		1
	.zero		1


	//----- nvinfo : EIATTR_EXIT_INSTR_OFFSETS
	.align		4
        /*00d0*/ 	.byte	0x04, 0x1c
        /*00d2*/ 	.short	(.L_2326 - .L_2325)


	//   ....[0]....
.L_2325:
        /*00d4*/ 	.word	0x00000610


	//   ....[1]....
        /*00d8*/ 	.word	0x00016530


	//----- nvinfo : EIATTR_INDIRECT_BRANCH_TARGETS
	.align		4
.L_2326:
        /*00dc*/ 	.byte	0x04, 0x34
        /*00de*/ 	.short	(.L_2328 - .L_2327)


	//   ....[0]....
.L_2327:
        /*00e0*/ 	.word	.L_x_37136@srel
        /*00e4*/ 	.short	0x0
        /*00e6*/ 	.short	0x0
        /*00e8*/ 	.word	0x3
        /*00ec*/ 	.word	.L_x_37137@srel
        /*00f0*/ 	.word	.L_x_37138@srel
        /*00f4*/ 	.word	.L_x_37139@srel


	//----- nvinfo : EIATTR_MAX_THREADS
	.align		4
.L_2328:
        /*00f8*/ 	.byte	0x04, 0x05
        /*00fa*/ 	.short	(.L_2330 - .L_2329)
.L_2329:
        /*00fc*/ 	.word	0x00000080
        /*0100*/ 	.word	0x00000001
        /*0104*/ 	.word	0x00000001


	//----- nvinfo : EIATTR_CRS_STACK_SIZE
	.align		4
.L_2330:
        /*0108*/ 	.byte	0x04, 0x1e
        /*010a*/ 	.short	(.L_2332 - .L_2331)
.L_2331:
        /*010c*/ 	.word	0x00000000


	//----- nvinfo : EIATTR_CBANK_PARAM_SIZE
	.align		4
.L_2332:
        /*0110*/ 	.byte	0x03, 0x19
        /*0112*/ 	.short	0x00e8


	//----- nvinfo : EIATTR_PARAM_CBANK
	.align		4
        /*0114*/ 	.byte	0x04, 0x0a
        /*0116*/ 	.short	(.L_2334 - .L_2333)
	.align		4
.L_2333:
        /*0118*/ 	.word	index@(.nv.constant0._ZN10layer_norm13ln_fwd_kernelINS_13Kernel_traitsIf13__nv_bfloat16fS2_fjLj1024ELj1ELj4ELj1ELj16ENS_18Kernel_traits_baseILj1024EfS2_fS2_fjLj128EEEEELb1ELb0ELb0ELb1EEEvNS_9FwdParamsE)
        /*011c*/ 	.short	0x0380
        /*011e*/ 	.short	0x00e8


	//----- nvinfo : EIATTR_SW_WAR
	.align		4
.L_2334:
        /*0120*/ 	.byte	0x04, 0x36
        /*0122*/ 	.short	(.L_2336 - .L_2335)
.L_2335:
        /*0124*/ 	.word	0x00000008
.L_2336:


//--------------------- .nv.info._ZN10layer_norm13ln_fwd_kernelINS_13Kernel_traitsIf13__nv_bfloat16fS2_fjLj1024ELj1ELj4ELj1ELj16ENS_18Kernel_traits_baseILj1024EfS2_fS2_fjLj128EEEEELb1ELb0ELb1ELb0EEEvNS_9FwdParamsE --------------------------
	.section	.nv.info._ZN10layer_norm13ln_fwd_kernelINS_13Kernel_traitsIf13__nv_bfloat16fS2_fjLj1024ELj1ELj4ELj1ELj16ENS_18Kernel_traits_baseILj1024EfS2_fS2_fjLj128EEEEELb1ELb0ELb1ELb0EEEvNS_9FwdParamsE,"",@"SHT_CUDA_INFO"
	.sectionflags	@""
	.align	4


	//----- nvinfo : EIATTR_CUDA_API_VERSION
	.align		4
        /*0000*/ 	.byte	0x04, 0x37
        /*0002*/ 	.short	(.L_2338 - .L_2337)
.L_2337:
        /*0004*/ 	.word	0x00000082


	//----- nvinfo : EIATTR_KPARAM_INFO
	.align		4
.L_2338:
        /*0008*/ 	.byte	0x04, 0x17
        /*000a*/ 	.short	(.L_2340 - .L_2339)
.L_2339:
        /*000c*/ 	.word	0x00000000
        /*0010*/ 	.short	0x0000
        /*0012*/ 	.short	0x0000
        /*0014*/ 	.byte	0x00, 0xf0, 0xa1, 0x03


	//----- nvinfo : EIATTR_SPARSE_MMA_MASK
	.align		4
.L_2340:
        /*0018*/ 	.byte	0x03, 0x50
        /*001a*/ 	.short	0x0000


	//----- nvinfo : EIATTR_MAXREG_COUNT
	.align		4
        /*001c*/ 	.byte	0x03, 0x1b
        /*001e*/ 	.short	0x00ff


	//----- nvinfo : EIATTR_MERCURY_ISA_VERSION
	.align		4
        /*0020*/ 	.byte	0x03, 0x5f
        /*0022*/ 	.short	0x0101


	//----- nvinfo : EIATTR_COOP_GROUP_MASK_REGIDS
	.align		4
        /*0024*/ 	.byte	0x04, 0x29
        /*0026*/ 	.short	(.L_2342 - .L_2341)


	//   ....[0]....
.L_2341:
        /*0028*/ 	.word	0xffffffff


	//   ....[1]....
        /*002c*/ 	.word	0xffffffff


	//   ....[2]....
        /*0030*/ 	.word	0xffffffff


	//   ....[3]....
        /*0034*/ 	.word	0xffffffff


	//   ....[4]....
        /*0038*/ 	.word	0xffffffff


	//   ....[5]....
        /*003c*/ 	.word	0xffffffff


	//   ....[6]....
        /*0040*/ 	.word	0xffffffff


	//   ....[7]....
        /*0044*/ 	.word	0xffffffff


	//   ....[8]....
        /*0048*/ 	.word	0xffffffff


	//   ....[9]....
        /*004c*/ 	.word	0xffffffff


	//   ....[10]....
        /*0050*/ 	.word	0x05000082


	//   ....[11]....
        /*0054*/ 	.word	0x05000082


	//   ....[12]....
        /*0058*/ 	.word	0x05000082


	//   ....[13]....
        /*005c*/ 	.word	0x05000082


	//   ....[14]....
        /*0060*/ 	.word	0x05000082


	//   ....[15]....
        /*0064*/ 	.word	0x05000082


	//   ....[16]....
        /*0068*/ 	.word	0x05000082


	//   ....[17]....
        /*006c*/ 	.word	0x05000082


	//   ....[18]....
        /*0070*/ 	.word	0x05000082


	//   ....[19]....
        /*0074*/ 	.word	0x05000082


	//----- nvinfo : EIATTR_COOP_GROUP_INSTR_OFFSETS
	.align		4
.L_2342:
        /*0078*/ 	.byte	0x04, 0x28
        /*007a*/ 	.short	(.L_2344 - .L_2343)


	//   ....[0]....
.L_2343:
        /*007c*/ 	.word	0x00017b30


	//   ....[1]....
        /*0080*/ 	.word	0x00017b50


	//   ....[2]....
        /*0084*/ 	.word	0x00017b70


	//   ....[3]....
        /*0088*/ 	.word	0x00017b90


	//   ....[4]....
        /*008c*/ 	.word	0x00017bc0


	//   ....[5]....
        /*0090*/ 	.word	0x00018000


	//   ....[6]....
        /*0094*/ 	.word	0x00018020


	//   ....[7]....
        /*0098*/ 	.word	0x00018040


	//   ....[8]....
        /*009c*/ 	.word	0x00018060


	//   ....[9]....
        /*00a0*/ 	.word	0x00018080


	//   ....[10]....
        /*00a4*/ 	.word	0x00018b70


	//   ....[11]....
        /*00a8*/ 	.word	0x00018c10


	//   ....[12]....
        /*00ac*/ 	.word	0x00018c80


	//   ....[13]....
        /*00b0*/ 	.word	0x00018cf0


	//   ....[14]....
        /*00b4*/ 	.word	0x00018d70


	//   ....[15]....
        /*00b8*/ 	.word	0x00019200


	//   ....[16]....
        /*00bc*/ 	.word	0x00019270


	//   ....[17]....
        /*00c0*/ 	.word	0x000192e0


	//   ....[18]....
        /*00c4*/ 	.word	0x00019350


	//   ....[19]....
        /*00c8*/ 	.word	0x000193c0


	//----- nvinfo : EIATTR_VRC_CTA_INIT_COUNT
	.align		4
.L_2344:
        /*00cc*/ 	.byte	0x02, 0x4a
	.zero		1
	.zero		1


	//----- nvinfo : EIATTR_EXIT_INSTR_OFFSETS
	.align		4
        /*00d0*/ 	.byte	0x04, 0x1c
        /*00d2*/ 	.short	(.L_2346 - .L_2345)


	//   ....[0]....
.L_2345:
        /*00d4*/ 	.word	0x000008c0


	//   ....[1]....
        /*00d8*/ 	.word	0x00018b00


	//----- nvinfo : EIATTR_MAX_THREADS
	.align		4
.L_2346:
        /*00dc*/ 	.byte	0x04, 0x05
        /*00de*/ 	.short	(.L_2348 - .L_2347)
.L_2347:
        /*00e0*/ 	.word	0x00000080
        /*00e4*/ 	.word	0x00000001
        /*00e8*/ 	.word	0x00000001


	//----- nvinfo : EIATTR_CRS_STACK_SIZE
	.align		4
.L_2348:
        /*00ec*/ 	.byte	0x04, 0x1e
        /*00ee*/ 	.short	(.L_2350 - .L_2349)
.L_2349:
        /*00f0*/ 	.word	0x00000000


	//----- nvinfo : EIATTR_CBANK_PARAM_SIZE
	.align		4
.L_2350:
        /*00f4*/ 	.byte	0x03, 0x19
        /*00f6*/ 	.short	0x00e8


	//----- nvinfo : EIATTR_PARAM_CBANK
	.align		4
        /*00f8*/ 	.byte	0x04, 0x0a
        /*00fa*/ 	.short	(.L_2352 - .L_2351)
	.align		4
.L_2351:
        /*00fc*/ 	.word	index@(.nv.constant0._ZN10layer_norm13ln_fwd_kernelINS_13Kernel_traitsIf13__nv_bfloat16fS2_fjLj1024ELj1ELj4ELj1ELj16ENS_18Kernel_traits_baseILj1024EfS2_fS2_fjLj128EEEEELb1ELb0ELb1ELb0EEEvNS_9FwdParamsE)
        /*0100*/ 	.short	0x0380
        /*0102*/ 	.short	0x00e8


	//----- nvinfo : EIATTR_SW_WAR
	.align		4
.L_2352:
        /*0104*/ 	.byte	0x04, 0x36
        /*0106*/ 	.short	(.L_2354 - .L_2353)
.L_2353:
        /*0108*/ 	.word	0x00000008
.L_2354:


//--------------------- .nv.info._ZN10layer_norm13ln_fwd_kernelINS_13Kernel_traitsIf13__nv_bfloat16fS2_fjLj1024ELj1ELj4ELj1ELj16ENS_18Kernel_traits_baseILj1024EfS2_fS2_fjLj128EEEEELb1ELb0ELb1ELb1EEEvNS_9FwdParamsE --------------------------
	.section	.nv.info._ZN10layer_norm13ln_fwd_kernelINS_13Kernel_traitsIf13__nv_bfloat16fS2_fjLj1024ELj1ELj4ELj1ELj16ENS_18Kernel_traits_baseILj1024EfS2_fS2_fjLj128EEEEELb1ELb0ELb1ELb1EEEvNS_9FwdParamsE,"",@"SHT_CUDA_INFO"
	.sectionflags	@""
	.align	4


	//----- nvinfo : EIATTR_CUDA_API_VERSION
	.align		4
        /*0000*/ 	.byte	0x04, 0x37
        /*0002*/ 	.short	(.L_2356 - .L_2355)
.L_2355:
        /*0004*/ 	.word	0x00000082


	//----- nvinfo : EIATTR_KPARAM_INFO
	.align		4
.L_2356:
        /*0008*/ 	.byte	0x04, 0x17
        /*000a*/ 	.short	(.L_2358 - .L_2357)
.L_2357:
        /*000c*/ 	.word	0x00000000
        /*0010*/ 	.short	0x0000
        /*0012*/ 	.short	0x0000
        /*0014*/ 	.byte	0x00, 0xf0, 0xa1, 0x03


	//----- nvinfo : EIATTR_SPARSE_MMA_MASK
	.align		4
.L_2358:
        /*0018*/ 	.byte	0x03, 0x50
        /*001a*/ 	.short	0x0000


	//----- nvinfo : EIATTR_MAXREG_COUNT
	.align		4
        /*001c*/ 	.byte	0x03, 0x1b
        /*001e*/ 	.short	0x00ff


	//----- nvinfo : EIATTR_MERCURY_ISA_VERSION
	.align		4
        /*0020*/ 	.byte	0x03, 0x5f
        /*0022*/ 	.short	0x0101


	//----- nvinfo : EIATTR_COOP_GROUP_MASK_REGIDS
	.align		4
        /*0024*/ 	.byte	0x04, 0x29
        /*0026*/ 	.short	(.L_2360 - .L_2359)


	//   ....[0]....
.L_2359:
        /*0028*/ 	.word	0xffffffff


	//   ....[1]....
        /*002c*/ 	.word	0xffffffff


	//   ....[2]....
        /*0030*/ 	.word	0xffffffff


	//   ....[3]....
        /*0034*/ 	.word	0xffffffff


	//   ....[4]....
        /*0038*/ 	.word	0xffffffff


	//   ....[5]....
        /*003c*/ 	.word	0xffffffff


	//   ....[6]....
        /*0040*/ 	.word	0xffffffff


	//   ....[7]....
        /*0044*/ 	.word	0xffffffff


	//   ....[8]....
        /*0048*/ 	.word	0xffffffff


	//   ....[9]....
        /*004c*/ 	.word	0xffffffff


	//   ....[10]....
        /*0050*/ 	.word	0x05000082


	//   ....[11]....
        /*0054*/ 	.word	0x05000082


	//   ....[12]....
        /*0058*/ 	.word	0x05000082


	//   ....[13]....
        /*005c*/ 	.word	0x05000082


	//   ....[14]....
        /*0060*/ 	.word	0x05000082


	//   ....[15]....
        /*0064*/ 	.word	0x05000082


	//   ....[16]....
        /*0068*/ 	.word	0x05000082


	//   ....[17]....
        /*006c*/ 	.word	0x05000082


	//   ....[18]....
        /*0070*/ 	.word	0x05000082


	//   ....[19]....
        /*0074*/ 	.word	0x05000082


	//----- nvinfo : EIATTR_COOP_GROUP_INSTR_OFFSETS
	.align		4
.L_2360:
        /*0078*/ 	.byte	0x04, 0x28
        /*007a*/ 	.short	(.L_2362 - .L_2361)


	//   ....[0]....
.L_2361:
        /*007c*/ 	.word	0x00017550


	//   ....[1]....
        /*0080*/ 	.word	0x00017570


	//   ....[2]....
        /*0084*/ 	.word	0x00017590


	//   ....[3]....
        /*0088*/ 	.word	0x000175c0


	//   ....[4]....
        /*008c*/ 	.word	0x000175e0


	//   ....[5]....
        /*0090*/ 	.word	0x00017a10


	//   ....[6]....
        /*0094*/ 	.word	0x00017a30


	//   ....[7]....
        /*0098*/ 	.word	0x00017a50


	//   ....[8]....
        /*009c*/ 	.word	0x00017a70


	//   ....[9]....
        /*00a0*/ 	.word	0x00017a90


	//   ....[10]....
        /*00a4*/ 	.word	0x00018480


	//   ....[11]....
        /*00a8*/ 	.word	0x00018520


	//   ....[12]....
        /*00ac*/ 	.word	0x00018590


	//   ....[13]....
        /*00b0*/ 	.word	0x00018610


	//   ....[14]....
        /*00b4*/ 	.word	0x00018680


	//   ....[15]....
        /*00b8*/ 	.word	0x00018b00


	//   ....[16]....
        /*00bc*/ 	.word	0x00018b70


	//   ....[17]....
        /*00c0*/ 	.word	0x00018be0


	//   ....[18]....
        /*00c4*/ 	.word	0x00018c50


	//   ....[19]....
        /*00c8*/ 	.word	0x00018cc0


	//----- nvinfo : EIATTR_VRC_CTA_INIT_COUNT
	.align		4
.L_2362:
        /*00cc*/ 	.byte	0x02, 0x4a
	.zero		1
	.zero		1


	//----- nvinfo : EIATTR_EXIT_INSTR_OFFSETS
	.align		4
        /*00d0*/ 	.byte	0x04, 0x1c
        /*00d2*/ 	.short	(.L_2364 - .L_2363)


	//   ....[0]....
.L_2363:
        /*00d4*/ 	.word	0x00000630


	//   ....[1]....
        /*00d8*/ 	.word	0x00018410


	//----- nvinfo : EIATTR_MAX_THREADS
	.align		4
.L_2364:
        /*00dc*/ 	.byte	0x04, 0x05
        /*00de*/ 	.short	(.L_2366 - .L_2365)
.L_2365:
        /*00e0*/ 	.word	0x00000080
        /*00e4*/ 	.word	0x00000001
        /*00e8*/ 	.word	0x00000001


	//----- nvinfo : EIATTR_CRS_STACK_SIZE
	.align		4
.L_2366:
        /*00ec*/ 	.byte	0x04, 0x1e
        /*00ee*/ 	.short	(.L_2368 - .L_2367)
.L_2367:
        /*00f0*/ 	.word	0x00000000


	//----- nvinfo : EIATTR_CBANK_PARAM_SIZE
	.align		4
.L_2368:
        /*00f4*/ 	.byte	0x03, 0x19
        /*00f6*/ 	.short	0x00e8


	//----- nvinfo : EIATTR_PARAM_CBANK
	.align		4
        /*00f8*/ 	.byte	0x04, 0x0a
        /*00fa*/ 	.short	(.L_2370 - .L_2369)
	.align		4
.L_2369:
        /*00fc*/ 	.word	index@(.nv.constant0._ZN10layer_norm13ln_fwd_kernelINS_13Kernel_traitsIf13__nv_bfloat16fS2_fjLj1024ELj1ELj4ELj1ELj16ENS_18Kernel_traits_baseILj1024EfS2_fS2_fjLj128EEEEELb1ELb0ELb1ELb1EEEvNS_9FwdParamsE)
        /*0100*/ 	.short	0x0380
        /*0102*/ 	.short	0x00e8


	//----- nvinfo : EIATTR_SW_WAR
	.align		4
.L_2370:
        /*0104*/ 	.byte	0x04, 0x36
        /*0106*/ 	.short	(.L_2372 - .L_2371)
.L_2371:
        /*0108*/ 	.word	0x00000008
.L_2372:


//--------------------- .nv.info._ZN10layer_norm13ln_fwd_kernelINS_13Kernel_traitsIf13__nv_bfloat16fS2_fjLj1024ELj1ELj4ELj1ELj16ENS_18Kernel_traits_baseILj1024EfS2_fS2_fjLj128EEEEELb1ELb1ELb0ELb0EEEvNS_9FwdParamsE --------------------------
	.section	.nv.info._ZN10layer_norm13ln_fwd_kernelINS_13Kernel_traitsIf13__nv_bfloat16fS2_fjLj1024ELj1ELj4ELj1ELj16ENS_18Kernel_traits_baseILj1024EfS2_fS2_fjLj128EEEEELb1ELb1ELb0ELb0EEEvNS_9FwdParamsE,"",@"SHT_CUDA_INFO"
	.sectionflags	@""
	.align	4


	//----- nvinfo : EIATTR_CUDA_API_VERSION
	.align		4
        /*0000*/ 	.byte	0x04, 0x37
        /*0002*/ 	.short	(.L_2374 - .L_2373)
.L_2373:
        /*0004*/ 	.word	0x00000082


	//----- nvinfo : EIATTR_KPARAM_INFO
	.align		4
.L_2374:
        /*0008*/ 	.byte	0x04, 0x17
        /*000a*/ 	.short	(.L_2376 - .L_2375)
.L_2375:
        /*000c*/ 	.word	0x00000000
        /*0010*/ 	.short	0x0000
        /*0012*/ 	.short	0x0000
        /*0014*/ 	.byte	0x00, 0xf0, 0xa1, 0x03


	//----- nvinfo : EIATTR_SPARSE_MMA_MASK
	.align		4
.L_2376:
        /*0018*/ 	.byte	0x03, 0x50
        /*001a*/ 	.short	0x0000


	//----- nvinfo : EIATTR_MAXREG_COUNT
	.align		4
        /*001c*/ 	.byte	0x03, 0x1b
        /*001e*/ 	.short	0x00ff


	//----- nvinfo : EIATTR_MERCURY_ISA_VERSION
	.align		4
        /*0020*/ 	.byte	0x03, 0x5f
        /*0022*/ 	.short	0x0101


	//----- nvinfo : EIATTR_COOP_GROUP_MASK_REGIDS
	.align		4
        /*0024*/ 	.byte	0x04, 0x29
        /*0026*/ 	.short	(.L_2378 - .L_2377)


	//   ....[0]....
.L_2377:
        /*0028*/ 	.word	0xffffffff


	//   ....[1]....
        /*002c*/ 	.word	0xffffffff


	//   ....[2]....
        /*0030*/ 	.word	0xffffffff


	//   ....[3]....
        /*0034*/ 	.word	0xffffffff


	//   ....[4]....
        /*0038*/ 	.word	0xffffffff


	//   ....[5]....
        /*003c*/ 	.word	0xffffffff


	//   ....[6]....
        /*0040*/ 	.word	0xffffffff


	//   ....[7]....
        /*0044*/ 	.word	0xffffffff


	//   ....[8]....
        /*0048*/ 	.word	0xffffffff


	//   ....[9]....
        /*004c*/ 	.word	0xffffffff


	//   ....[10]....
        /*0050*/ 	.word	0x0500009b


	//   ....[11]....
        /*0054*/ 	.word	0x0500009b


	//   ....[12]....
        /*0058*/ 	.word	0x0500009b


	//   ....[13]....
        /*005c*/ 	.word	0x0500009b


	//   ....[14]....
        /*0060*/ 	.word	0x0500009b


	//   ....[15]....
        /*0064*/ 	.word	0x0500009b


	//   ....[16]....
        /*0068*/ 	.word	0x0500009b


	//   ....[17]....
        /*006c*/ 	.word	0x0500009b


	//   ....[18]....
        /*0070*/ 	.word	0x0500009b


	//   ....[19]....
        /*0074*/ 	.word	0x0500009b


	//----- nvinfo : EIATTR_COOP_GROUP_INSTR_OFFSETS
	.align		4
.L_2378:
        /*0078*/ 	.byte	0x04, 0x28
        /*007a*/ 	.short	(.L_2380 - .L_2379)


	//   ....[0]....
.L_2379:
        /*007c*/ 	.word	0x00019a70


	//   ....[1]....
        /*0080*/ 	.word	0x00019aa0


	//   ....[2]....
        /*0084*/ 	.word	0x00019ac0


	//   ....[3]....
        /*0088*/ 	.word	0x00019ae0


	//   ....[4]....
        /*008c*/ 	.word	0x00019b00


	//   ....[5]....
        /*0090*/ 	.word	0x00019f40


	//   ....[6]....
        /*0094*/ 	.word	0x00019f60


	//   ....[7]....
        /*0098*/ 	.word	0x00019f80


	//   ....[8]....
        /*009c*/ 	.word	0x00019fa0


	//   ....[9]....
        /*00a0*/ 	.word	0x00019fc0


	//   ....[10]....
        /*00a4*/ 	.word	0x0001aa40


	//   ....[11]....
        /*00a8*/ 	.word	0x0001aaf0


	//   ....[12]....
        /*00ac*/ 	.word	0x0001ab60


	//   ....[13]....
        /*00b0*/ 	.word	0x0001abd0


	//   ....[14]....
        /*00b4*/ 	.word	0x0001ac40


	//   ....[15]....
        /*00b8*/ 	.word	0x0001b0e0


	//   ....[16]....
        /*00bc*/ 	.word	0x0001b150


	//   ....[17]....
        /*00c0*/ 	.word	0x0001b1c0


	//   ....[18]....
        /*00c4*/ 	.word	0x0001b230


	//   ....[19]....
        /*00c8*/ 	.word	0x0001b2a0


	//----- nvinfo : EIATTR_VRC_CTA_INIT_COUNT
	.align		4
.L_2380:
        /*00cc*/ 	.byte	0x02, 0x4a
	.zero		1
	.zero		1


	//----- nvinfo : EIATTR_EXIT_INSTR_OFFSETS
	.align		4
        /*00d0*/ 	.byte	0x04, 0x1c
        /*00d2*/ 	.short	(.L_2382 - .L_2381)


	//   ....[0]....
.L_2381:
        /*00d4*/ 	.word	0x00000ab0


	//   ....[1]....
        /*00d8*/ 	.word	0x0001a9d0


	//----- nvinfo : EIATTR_INDIRECT_BRANCH_TARGETS
	.align		4
.L_2382:
        /*00dc*/ 	.byte	0x04, 0x34
        /*00de*/ 	.short	(.L_2384 - .L_2383)


	//   ....[0]....
.L_2383:
        /*00e0*/ 	.word	.L_x_37140@srel
        /*00e4*/ 	.short	0x0
        /*00e6*/ 	.short	0x0
        /*00e8*/ 	.word	0x3
        /*00ec*/ 	.word	.L_x_37141@srel
        /*00f0*/ 	.word	.L_x_37142@srel
        /*00f4*/ 	.word	.L_x_37143@srel


	//----- nvinfo : EIATTR_MAX_THREADS
	.align		4
.L_2384:
        /*00f8*/ 	.byte	0x04, 0x05
        /*00fa*/ 	.short	(.L_2386 - .L_2385)
.L_2385:
        /*00fc*/ 	.word	0x00000080
        /*0100*/ 	.word	0x00000001
        /*0104*/ 	.word	0x00000001


	//----- nvinfo : EIATTR_CRS_STACK_SIZE
	.align		4
.L_2386:
        /*0108*/ 	.byte	0x04, 0x1e
        /*010a*/ 	.short	(.L_2388 - .L_2387)
.L_2387:
        /*010c*/ 	.word	0x00000000


	//----- nvinfo : EIATTR_CBANK_PARAM_SIZE
	.align		4
.L_2388:
        /*0110*/ 	.byte	0x03, 0x19
        /*0112*/ 	.short	0x00e8


	//----- nvinfo : EIATTR_PARAM_CBANK
	.align		4
        /*0114*/ 	.byte	0x04, 0x0a
        /*0116*/ 	.short	(.L_2390 - .L_2389)
	.align		4
.L_2389:
        /*0118*/ 	.word	index@(.nv.constant0._ZN10layer_norm13ln_fwd_kernelINS_13Kernel_traitsIf13__nv_bfloat16fS2_fjLj1024ELj1ELj4ELj1ELj16ENS_18Kernel_traits_baseILj1024EfS2_fS2_fjLj128EEEEELb1ELb1ELb0ELb0EEEvNS_9FwdParamsE)
        /*011c*/ 	.short	0x0380
        /*011e*/ 	.short	0x00e8


	//----- nvinfo : EIATTR_SW_WAR
	.align		4
.L_2390:
        /*0120*/ 	.byte	0x04, 0x36
        /*0122*/ 	.short	(.L_2392 - .L_2391)
.L_2391:
        /*0124*/ 	.word	0x00000008
.L_2392:


//--------------------- .nv.info._ZN10layer_norm13ln_fwd_kernelINS_13Kernel_traitsIf13__nv_bfloat16fS2_fjLj1024ELj1ELj4ELj1ELj16ENS_18Kernel_traits_baseILj1024EfS2_fS2_fjLj128EEEEELb1ELb1ELb0ELb1EEEvNS_9FwdParamsE --------------------------
	.section	.nv.info._ZN10layer_norm13ln_fwd_kernelINS_13Kernel_traitsIf13__nv_bfloat16fS2_fjLj1024ELj1ELj4ELj1ELj16ENS_18Kernel_traits_baseILj1024EfS2_fS2_fjLj128EEEEELb1ELb1ELb0ELb1EEEvNS_9FwdParamsE,"",@"SHT_CUDA_INFO"
	.sectionflags	@""
	.align	4


	//----- nvinfo : EIATTR_CUDA_API_VERSION
	.align		4
        /*0000*/ 	.byte	0x04, 0x37
        /*0002*/ 	.short	(.L_2394 - .L_2393)
.L_2393:
        /*0004*/ 	.word	0x00000082


	//----- nvinfo : EIATTR_KPARAM_INFO
	.align		4
.L_2394:
        /*0008*/ 	.byte	0x04, 0x17
        /*000a*/ 	.short	(.L_2396 - .L_2395)
.L_2395:
        /*000c*/ 	.word	0x00000000
        /*0010*/ 	.short	0x0000
        /*0012*/ 	.short	0x0000
        /*0014*/ 	.byte	0x00, 0xf0, 0xa1, 0x03


	//----- nvinfo : EIATTR_SPARSE_MMA_MASK
	.align		4
.L_2396:
        /*0018*/ 	.byte	0x03, 0x50
        /*001a*/ 	.short	0x0000


	//----- nvinfo : EIATTR_MAXREG_COUNT
	.align		4
        /*001c*/ 	.byte	0x03, 0x1b
        /*001e*/ 	.short	0x00ff


	//----- nvinfo : EIATTR_MERCURY_ISA_VERSION
	.align		4
        /*0020*/ 	.byte	0x03, 0x5f
        /*0022*/ 	.short	0x0101


	//----- nvinfo : EIATTR_COOP_GROUP_MASK_REGIDS
	.align		4
        /*0024*/ 	.byte	0x04, 0x29
        /*0026*/ 	.short	(.L_2398 - .L_2397)


	//   ....[0]....
.L_2397:
        /*0028*/ 	.word	0xffffffff


	//   ....[1]....
        /*002c*/ 	.word	0xffffffff


	//   ....[2]....
        /*0030*/ 	.word	0xffffffff


	//   ....[3]....
        /*0034*/ 	.word	0xffffffff


	//   ....[4]....
        /*0038*/ 	.word	0xffffffff


	//   ....[5]....
        /*003c*/ 	.word	0xffffffff


	//   ....[6]....
        /*0040*/ 	.word	0xffffffff


	//   ....[7]....
        /*0044*/ 	.word	0xffffffff


	//   ....[8]....
        /*0048*/ 	.word	0xffffffff


	//   ....[9]....
        /*004c*/ 	.word	0xffffffff


	//   ....[10]....
        /*0050*/ 	.word	0x050000a2


	//   ....[11]....
        /*0054*/ 	.word	0x050000a2


	//   ....[12]....
        /*0058*/ 	.word	0x050000a2


	//   ....[13]....
        /*005c*/ 	.word	0x050000a2


	//   ....[14]....
        /*0060*/ 	.word	0x050000a2


	//   ....[15]....
        /*0064*/ 	.word	0x050000a2


	//   ....[16]....
        /*0068*/ 	.word	0x050000a2


	//   ....[17]....
        /*006c*/ 	.word	0x050000a2


	//   ....[18]....
        /*0070*/ 	.word	0x050000a2


	//   ....[19]....
        /*0074*/ 	.word	0x050000a2


	//----- nvinfo : EIATTR_COOP_GROUP_INSTR_OFFSETS
	.align		4
.L_2398:
        /*0078*/ 	.byte	0x04, 0x28
        /*007a*/ 	.short	(.L_2400 - .L_2399)


	//   ....[0]....
.L_2399:
        /*007c*/ 	.word	0x00015d40


	//   ....[1]....
        /*0080*/ 	.word	0x00015d60


	//   ....[2]....
        /*0084*/ 	.word	0x00015d80


	//   ....[3]....
        /*0088*/ 	.word	0x00015da0


	//   ....[4]....
        /*008c*/ 	.word	0x00015dd0


	//   ....[5]....
        /*0090*/ 	.word	0x00016200


	//   ....[6]....
        /*0094*/ 	.word	0x00016220


	//   ....[7]....
        /*0098*/ 	.word	0x00016240


	//   ....[8]....
        /*009c*/ 	.word	0x00016260


	//   ....[9]....
        /*00a0*/ 	.word	0x00016280


	//   ....[10]....
        /*00a4*/ 	.word	0x00016bb0


	//   ....[11]....
        /*00a8*/ 	.word	0x00016c50


	//   ....[12]....
        /*00ac*/ 	.word	0x00016cc0


	//   ....[13]....
        /*00b0*/ 	.word	0x00016d30


	//   ....[14]....
        /*00b4*/ 	.word	0x00016db0


	//   ....[15]....
        /*00b8*/ 	.word	0x00017230


	//   ....[16]....
        /*00bc*/ 	.word	0x000172a0


	//   ....[17]....
        /*00c0*/ 	.word	0x00017310


	//   ....[18]....
        /*00c4*/ 	.word	0x00017380


	//   ....[19]....
        /*00c8*/ 	.word	0x000173f0


	//----- nvinfo : EIATTR_VRC_CTA_INIT_COUNT
	.align		4
.L_2400:
        /*00cc*/ 	.byte	0x02, 0x4a
	.zero		1
	.zero		1


	//----- nvinfo : EIATTR_EXIT_INSTR_OFFSETS
	.align		4
        /*00d0*/ 	.byte	0x04, 0x1c
        /*00d2*/ 	.short	(.L_2402 - .L_2401)


	//   ....[0]....
.L_2401:
        /*00d4*/ 	.word	0x00000750


	//   ....[1]....
        /*00d8*/ 	.word	0x00016b40


	//----- nvinfo : EIATTR_INDIRECT_BRANCH_TARGETS
	.align		4
.L_2402:
        /*00dc*/ 	.byte	0x04, 0x34
        /*00de*/ 	.short	(.L_2404 - .L_2403)


	//   ....[0]....
.L_2403:
        /*00e0*/ 	.word	.L_x_37144@srel
        /*00e4*/ 	.short	0x0
        /*00e6*/ 	.short	0x0
        /*00e8*/ 	.word	0x3
        /*00ec*/ 	.word	.L_x_37145@srel
        /*00f0*/ 	.word	.L_x_37146@srel
        /*00f4*/ 	.word	.L_x_37147@srel


	//----- nvinfo : EIATTR_MAX_THREADS
	.align		4
.L_2404:
        /*00f8*/ 	.byte	0x04, 0x05
        /*00fa*/ 	.short	(.L_2406 - .L_2405)
.L_2405:
        /*00fc*/ 	.word	0x00000080
        /*0100*/ 	.word	0x00000001
        /*0104*/ 	.word	0x00000001


	//----- nvinfo : EIATTR_CRS_STACK_SIZE
	.align		4
.L_2406:
        /*0108*/ 	.byte	0x04, 0x1e
        /*010a*/ 	.short	(.L_2408 - .L_2407)
.L_2407:
        /*010c*/ 	.word	0x00000000


	//----- nvinfo : EIATTR_CBANK_PARAM_SIZE
	.align		4
.L_2408:
        /*0110*/ 	.byte	0x03, 0x19
        /*0112*/ 	.short	0x00e8


	//----- nvinfo : EIATTR_PARAM_CBANK
	.align		4
        /*0114*/ 	.byte	0x04, 0x0a
        /*0116*/ 	.short	(.L_2410 - .L_2409)
	.align		4
.L_2409:
        /*0118*/ 	.word	index@(.nv.constant0._ZN10layer_norm13ln_fwd_kernelINS_13Kernel_traitsIf13__nv_bfloat16fS2_fjLj1024ELj1ELj4ELj1ELj16ENS_18Kernel_traits_baseILj1024EfS2_fS2_fjLj128EEEEELb1ELb1ELb0ELb1EEEvNS_9FwdParamsE)
        /*011c*/ 	.short	0x0380
        /*011e*/ 	.short	0x00e8


	//----- nvinfo : EIATTR_SW_WAR
	.align		4
.L_2410:
        /*0120*/ 	.byte	0x04, 0x36
        /*0122*/ 	.short	(.L_2412 - .L_2411)
.L_2411:
        /*0124*/ 	.word	0x00000008
.L_2412:


//--------------------- .nv.info._ZN10layer_norm13ln_fwd_kernelINS_13Kernel_traitsIf13__nv_bfloat16fS2_fjLj1024ELj1ELj4ELj1ELj16ENS_18Kernel_traits_baseILj1024EfS2_fS2_fjLj128EEEEELb1ELb1ELb1ELb0EEEvNS_9FwdParamsE --------------------------
	.section	.nv.info._ZN10layer_norm13ln_fwd_kernelINS_13Kernel_traitsIf13__nv_bfloat16fS2_fjLj1024ELj1ELj4ELj1ELj16ENS_18Kernel_traits_baseILj1024EfS2_fS2_fjLj128EEEEELb1ELb1ELb1ELb0EEEvNS_9FwdParamsE,"",@"SHT_CUDA_INFO"
	.sectionflags	@""
	.align	4


	//----- nvinfo : EIATTR_CUDA_API_VERSION
	.align		4
        /*0000*/ 	.byte	0x04, 0x37
        /*0002*/ 	.short	(.L_2414 - .L_2413)
.L_2413:
        /*0004*/ 	.word	0x00000082


	//----- nvinfo : EIATTR_KPARAM_INFO
	.align		4
.L_2414:
        /*0008*/ 	.byte	0x04, 0x17
        /*000a*/ 	.short	(.L_2416 - .L_2415)
.L_2415:
        /*000c*/ 	.word	0x00000000
        /*0010*/ 	.short	0x0000
        /*0012*/ 	.short	0x0000
        /*0014*/ 	.byte	0x00, 0xf0, 0xa1, 0x03


	//----- nvinfo : EIATTR_SPARSE_MMA_MASK
	.align		4
.L_2416:
        /*0018*/ 	.byte	0x03, 0x50
        /*001a*/ 	.short	0x0000


	//----- nvinfo : EIATTR_MAXREG_COUNT
	.align		4
        /*001c*/ 	.byte	0x03, 0x1b
        /*001e*/ 	.short	0x00ff


	//----- nvinfo : EIATTR_MERCURY_ISA_VERSION
	.align		4
        /*0020*/ 	.byte	0x03, 0x5f
        /*0022*/ 	.short	0x0101


	//----- nvinfo : EIATTR_COOP_GROUP_MASK_REGIDS
	.align		4
        /*0024*/ 	.byte	0x04, 0x29
        /*0026*/ 	.short	(.L_2418 - .L_2417)


	//   ....[0]....
.L_2417:
        /*0028*/ 	.word	0xffffffff


	//   ....[1]....
        /*002c*/ 	.word	0xffffffff


	//   ....[2]....
        /*0030*/ 	.word	0xffffffff


	//   ....[3]....
        /*0034*/ 	.word	0xffffffff


	//   ....[4]....
        /*0038*/ 	.word	0xffffffff


	//   ....[5]....
        /*003c*/ 	.word	0xffffffff


	//   ....[6]....
        /*0040*/ 	.word	0xffffffff


	//   ....[7]....
        /*0044*/ 	.word	0xffffffff


	//   ....[8]....
        /*0048*/ 	.word	0xffffffff


	//   ....[9]....
        /*004c*/ 	.word	0xffffffff


	//   ....[10]....
        /*0050*/ 	.word	0x050000ac


	//   ....[11]....
        /*0054*/ 	.word	0x050000ac


	//   ....[12]....
        /*0058*/ 	.word	0x050000ac


	//   ....[13]....
        /*005c*/ 	.word	0x050000ac


	//   ....[14]....
        /*0060*/ 	.word	0x050000ac


	//   ....[15]....
        /*0064*/ 	.word	0x050000ac


	//   ....[16]....
        /*0068*/ 	.word	0x050000ac


	//   ....[17]....
        /*006c*/ 	.word	0x050000ac


	//   ....[18]....
        /*0070*/ 	.word	0x050000ac


	//   ....[19]....
        /*0074*/ 	.word	0x050000ac


	//----- nvinfo : EIATTR_COOP_GROUP_INSTR_OFFSETS
	.align		4
.L_2418:
        /*0078*/ 	.byte	0x04, 0x28
        /*007a*/ 	.short	(.L_2420 - .L_2419)


	//   ....[0]....
.L_2419:
        /*007c*/ 	.word	0x0001c140


	//   ....[1]....
        /*0080*/ 	.word	0x0001c170


	//   ....[2]....
        /*0084*/ 	.word	0x0001c190


	//   ....[3]....
        /*0088*/ 	.word	0x0001c1b0


	//   ....[4]....
        /*008c*/ 	.word	0x0001c1d0


	//   ....[5]....
        /*0090*/ 	.word	0x0001c610


	//   ....[6]....
        /*0094*/ 	.word	0x0001c630


	//   ....[7]....
        /*0098*/ 	.word	0x0001c650


	//   ....[8]....
        /*009c*/ 	.word	0x0001c670


	//   ....[9]....
        /*00a0*/ 	.word	0x0001c690


	//   ....[10]....
        /*00a4*/ 	.word	0x0001d180


	//   ....[11]....
        /*00a8*/ 	.word	0x0001d230


	//   ....[12]....
        /*00ac*/ 	.word	0x0001d2a0


	//   ....[13]....
        /*00b0*/ 	.word	0x0001d310


	//   ....[14]....
        /*00b4*/ 	.word	0x0001d380


	//   ....[15]....
        /*00b8*/ 	.word	0x0001d810


	//   ....[16]....
        /*00bc*/ 	.word	0x0001d880


	//   ....[17]....
        /*00c0*/ 	.word	0x0001d8f0


	//   ....[18]....
        /*00c4*/ 	.word	0x0001d960


	//   ....[19]....
        /*00c8*/ 	.word	0x0001d9d0


	//----- nvinfo : EIATTR_VRC_CTA_INIT_COUNT
	.align		4
.L_2420:
        /*00cc*/ 	.byte	0x02, 0x4a
	.zero		1
	.zero		1


	//----- nvinfo : EIATTR_EXIT_INSTR_OFFSETS
	.align		4
        /*00d0*/ 	.byte	0x04, 0x1c
        /*00d2*/ 	.short	(.L_2422 - .L_2421)


	//   ....[0]....
.L_2421:
        /*00d4*/ 	.word	0x00000aa0


	//   ....[1]....
        /*00d8*/ 	.word	0x0001d110


	//----- nvinfo : EIATTR_MAX_THREADS
	.align		4
.L_2422:
        /*00dc*/ 	.byte	0x04, 0x05
        /*00de*/ 	.short	(.L_2424 - .L_2423)
.L_2423:
        /*00e0*/ 	.word	0x00000080
        /*00e4*/ 	.word	0x00000001
        /*00e8*/ 	.word	0x00000001


	//----- nvinfo : EIATTR_CRS_STACK_SIZE
	.align		4
.L_2424:
        /*00ec*/ 	.byte	0x04, 0x1e
        /*00ee*/ 	.short	(.L_2426 - .L_2425)
.L_2425:
        /*00f0*/ 	.word	0x00000000


	//----- nvinfo : EIATTR_CBANK_PARAM_SIZE
	.align		4
.L_2426:
        /*00f4*/ 	.byte	0x03, 0x19
        /*00f6*/ 	.short	0x00e8


	//----- nvinfo : EIATTR_PARAM_CBANK
	.align		4
        /*00f8*/ 	.byte	0x04, 0x0a
        /*00fa*/ 	.short	(.L_2428 - .L_2427)
	.align		4
.L_2427:
        /*00fc*/ 	.word	index@(.nv.constant0._ZN10layer_norm13ln_fwd_kernelINS_13Kernel_traitsIf13__nv_bfloat16fS2_fjLj1024ELj1ELj4ELj1ELj16ENS_18Kernel_traits_baseILj1024EfS2_fS2_fjLj128EEEEELb1ELb1ELb1ELb0EEEvNS_9FwdParamsE)
        /*0100*/ 	.short	0x0380
        /*0102*/ 	.short	0x00e8


	//----- nvinfo : EIATTR_SW_WAR
	.align		4
.L_2428:
        /*0104*/ 	.byte	0x04, 0x36
        /*0106*/ 	.short	(.L_2430 - .L_2429)
.L_2429:
        /*0108*/ 	.word	0x00000008
.L_2430:


//--------------------- .nv.info._ZN10layer_norm13ln_fwd_kernelINS_13Kernel_traitsIf13__nv_bfloat16fS2_fjLj1024ELj1ELj4ELj1ELj16ENS_18Kernel_traits_baseILj1024EfS2_fS2_fjLj128EEEEELb1ELb1ELb1ELb1EEEvNS_9FwdParamsE --------------------------
	.section	.nv.info._ZN10layer_norm13ln_fwd_kernelINS_13Kernel_traitsIf13__nv_bfloat16fS2_fjLj1024ELj1ELj4ELj1ELj16ENS_18Kernel_traits_baseILj1024EfS2_fS2_fjLj128EEEEELb1ELb1ELb1ELb1EEEvNS_9FwdParamsE,"",@"SHT_CUDA_INFO"
	.sectionflags	@""
	.align	4


	//----- nvinfo : EIATTR_CUDA_API_VERSION
	.align		4
        /*0000*/ 	.byte	0x04, 0x37
        /*0002*/ 	.short	(.L_2432 - .L_2431)
.L_2431:
        /*0004*/ 	.word	0x00000082


	//----- nvinfo : EIATTR_KPARAM_INFO
	.align		4
.L_2432:
        /*0008*/ 	.byte	0x04, 0x17
        /*000a*/ 	.short	(.L_2434 - .L_2433)
.L_2433:
        /*000c*/ 	.word	0x00000000
        /*0010*/ 	.short	0x0000
        /*0012*/ 	.short	0x0000
        /*0014*/ 	.byte	0x00, 0xf0, 0xa1, 0x03


	//----- nvinfo : EIATTR_SPARSE_MMA_MASK
	.align		4
.L_2434:
        /*0018*/ 	.byte	0x03, 0x50
        /*001a*/ 	.short	0x0000


	//----- nvinfo : EIATTR_MAXREG_COUNT
	.align		4
        /*001c*/ 	.byte	0x03, 0x1b
        /*001e*/ 	.short	0x00ff


	//----- nvinfo : EIATTR_MERCURY_ISA_VERSION
	.align		4
        /*0020*/ 	.byte	0x03, 0x5f
        /*0022*/ 	.short	0x0101


	//----- nvinfo : EIATTR_COOP_GROUP_MASK_REGIDS
	.align		4
        /*0024*/ 	.byte	0x04, 0x29
        /*0026*/ 	.short	(.L_2436 - .L_2435)


	//   ....[0]....
.L_2435:
        /*0028*/ 	.word	0xffffffff


	//   ....[1]....
        /*002c*/ 	.word	0xffffffff


	//   ....[2]....
        /*0030*/ 	.word	0xffffffff


	//   ....[3]....
        /*0034*/ 	.word	0xffffffff


	//   ....[4]....
        /*0038*/ 	.word	0xffffffff


	//   ....[5]....
        /*003c*/ 	.word	0xffffffff


	//   ....[6]....
        /*0040*/ 	.word	0xffffffff


	//   ....[7]....
        /*0044*/ 	.word	0xffffffff


	//   ....[8]....
        /*0048*/ 	.word	0xffffffff


	//   ....[9]....
        /*004c*/ 	.word	0xffffffff


	//   ....[10]....
        /*0050*/ 	.word	0x050000aa


	//   ....[11]....
        /*0054*/ 	.word	0x050000aa


	//   ....[12]....
        /*0058*/ 	.word	0x050000aa


	//   ....[13]....
        /*005c*/ 	.word	0x050000aa


	//   ....[14]....
        /*0060*/ 	.word	0x050000aa


	//   ....[15]....
        /*0064*/ 	.word	0x050000aa


	//   ....[16]....
        /*0068*/ 	.word	0x050000aa


	//   ....[17]....
        /*006c*/ 	.word	0x050000aa


	//   ....[18]....
        /*0070*/ 	.word	0x050000aa


	//   ....[19]....
        /*0074*/ 	.word	0x050000aa


	//----- nvinfo : EIATTR_COOP_GROUP_INSTR_OFFSETS
	.align		4
.L_2436:
        /*0078*/ 	.byte	0x04, 0x28
        /*007a*/ 	.short	(.L_2438 - .L_2437)


	//   ....[0]....
.L_2437:
        /*007c*/ 	.word	0x000184e0


	//   ....[1]....
        /*0080*/ 	.word	0x00018500


	//   ....[2]....
        /*0084*/ 	.word	0x00018520


	//   ....[3]....
        /*0088*/ 	.word	0x00018540


	//   ....[4]....
        /*008c*/ 	.word	0x00018570


	//   ....[5]....
        /*0090*/ 	.word	0x000189a0


	//   ....[6]....
        /*0094*/ 	.word	0x000189c0


	//   ....[7]....
        /*0098*/ 	.word	0x000189e0


	//   ....[8]....
        /*009c*/ 	.word	0x00018a00


	//   ....[9]....
        /*00a0*/ 	.word	0x00018a20


	//   ....[10]....
        /*00a4*/ 	.word	0x00019420


	//   ....[11]....
        /*00a8*/ 	.word	0x000194c0


	//   ....[12]....
        /*00ac*/ 	.word	0x00019530


	//   ....[13]....
        /*00b0*/ 	.word	0x000195a0


	//   ....[14]....
        /*00b4*/ 	.word	0x00019620


	//   ....[15]....
        /*00b8*/ 	.word	0x00019aa0


	//   ....[16]....
        /*00bc*/ 	.word	0x00019b10


	//   ....[17]....
        /*00c0*/ 	.word	0x00019b80


	//   ....[18]....
        /*00c4*/ 	.word	0x00019bf0


	//   ....[19]....
        /*00c8*/ 	.word	0x00019c60


	//----- nvinfo : EIATTR_VRC_CTA_INIT_COUNT
	.align		4
.L_2438:
        /*00cc*/ 	.byte	0x02, 0x4a
	.zero		1
	.zero		1


	//----- nvinfo : EIATTR_EXIT_INSTR_OFFSETS
	.align		4
        /*00d0*/ 	.byte	0x04, 0x1c
        /*00d2*/ 	.short	(.L_2440 - .L_2439)


	//   ....[0]....
.L_2439:
        /*00d4*/ 	.word	0x00000750


	//   ....[1]....
        /*00d8*/ 	.word	0x000193b0


	//----- nvinfo : EIATTR_MAX_THREADS
	.align		4
.L_2440:
        /*00dc*/ 	.byte	0x04, 0x05
        /*00de*/ 	.short	(.L_2442 - .L_2441)
.L_2441:
        /*00e0*/ 	.word	0x00000080
        /*00e4*/ 	.word	0x00000001
        /*00e8*/ 	.word	0x00000001


	//----- nvinfo : EIATTR_CRS_STACK_SIZE
	.align		4
.L_2442:
        /*00ec*/ 	.byte	0x04, 0x1e
        /*00ee*/ 	.short	(.L_2444 - .L_2443)
.L_2443:
        /*00f0*/ 	.word	0x00000000


	//----- nvinfo : EIATTR_CBANK_PARAM_SIZE
	.align		4
.L_2444:
        /*00f4*/ 	.byte	0x03, 0x19
        /*00f6*/ 	.short	0x00e8


	//----- nvinfo : EIATTR_PARAM_CBANK
	.align		4
        /*00f8*/ 	.byte	0x04, 0x0a
        /*00fa*/ 	.short	(.L_2446 - .L_2445)
	.align		4
.L_2445:
        /*00fc*/ 	.word	index@(.nv.constant0._ZN10layer_norm13ln_fwd_kernelINS_13Kernel_traitsIf13__nv_bfloat16fS2_fjLj1024ELj1ELj4ELj1ELj16ENS_18Kernel_traits_baseILj1024EfS2_fS2_fjLj128EEEEELb1ELb1ELb1ELb1EEEvNS_9FwdParamsE)
        /*0100*/ 	.short	0x0380
        /*0102*/ 	.short	0x00e8


	//----- nvinfo : EIATTR_SW_WAR
	.align		4
.L_2446:
        /*0104*/ 	.byte	0x04, 0x36
        /*0106*/ 	.short	(.L_2448 - .L_2447)
.L_2447:
        /*0108*/ 	.word	0x00000008
.L_2448:


//--------------------- .nv.info._ZN10layer_norm13ln_fwd_kernelINS_13Kernel_traitsIf6__halfS2_S2_fjLj1024ELj1ELj4ELj1ELj16ENS_18Kernel_traits_baseILj1024EfS2_S2_S2_fjLj128EEEEELb0ELb0ELb0ELb0EEEvNS_9FwdParamsE --------------------------
	.section	.nv.info._ZN10layer_norm13ln_fwd_kernelINS_13Kernel_traitsIf6__halfS2_S2_fjLj1024ELj1ELj4ELj1ELj16ENS_18Kernel_traits_baseILj1024EfS2_S2_S2_fjLj128EEEEELb0ELb0ELb0ELb0EEEvNS_9FwdParamsE,"",@"SHT_CUDA_INFO"
	.sectionflags	@""
	.align	4


	//----- nvinfo : EIATTR_CUDA_API_VERSION
	.align		4
        /*0000*/ 	.byte	0x04, 0x37
        /*0002*/ 	.short	(.L_2450 - .L_2449)
.L_2449:
        /*0004*/ 	.word	0x00000082


	//----- nvinfo : EIATTR_KPARAM_INFO
	.align		4
.L_2450:
        /*0008*/ 	.byte	0x04, 0x17
        /*000a*/ 	.short	(.L_2452 - .L_2451)
.L_2451:
        /*000c*/ 	.word	0x00000000
        /*0010*/ 	.short	0x0000
        /*0012*/ 	.short	0x0000
        /*0014*/ 	.byte	0x00, 0xf0, 0xa1, 0x03


	//----- nvinfo : EIATTR_SPARSE_MMA_MASK
	.align		4
.L_2452:
        /*0018*/ 	.byte	0x03, 0x50
        /*001a*/ 	.short	0x0000


	//----- nvinfo : EIATTR_MAXREG_COUNT
	.align		4
        /*001c*/ 	.byte	0x03, 0x1b
        /*001e*/ 	.short	0x00ff


	//----- nvinfo : EIATTR_MERCURY_ISA_VERSION
	.align		4
        /*0020*/ 	.byte	0x03, 0x5f
        /*0022*/ 	.short	0x0101


	//----- nvinfo : EIATTR_COOP_GROUP_MASK_REGIDS
	.align		4
        /*0024*/ 	.byte	0x04, 0x29
        /*0026*/ 	.short	(.L_2454 - .L_2453)


	//   ....[0]....
.L_2453:
        /*0028*/ 	.word	0xffffffff


	//   ....[1]....
        /*002c*/ 	.word	0xffffffff


	//   ....[2]....
        /*0030*/ 	.word	0xffffffff


	//   ....[3]....
        /*0034*/ 	.word	0xffffffff


	//   ....[4]....
        /*0038*/ 	.word	0xffffffff


	//   ....[5]....
        /*003c*/ 	.word	0xffffffff


	//   ....[6]....
        /*0040*/ 	.word	0xffffffff


	//   ....[7]....
        /*0044*/ 	.word	0xffffffff


	//   ....[8]....
        /*0048*/ 	.word	0xffffffff


	//   ....[9]....
        /*004c*/ 	.word	0xffffffff


	//   ....[10]....
        /*0050*/ 	.word	0x05000070


	//   ....[11]....
        /*0054*/ 	.word	0x05000070


	//   ....[12]....
        /*0058*/ 	.word	0x05000070


	//   ....[13]....
        /*005c*/ 	.word	0x05000070


	//   ....[14]....
        /*0060*/ 	.word	0x05000070


	//   ....[15]....
        /*0064*/ 	.word	0x05000070


	//   ....[16]....
        /*0068*/ 	.word	0x05000070


	//   ....[17]....
        /*006c*/ 	.word	0x05000070


	//   ....[18]....
        /*0070*/ 	.word	0x05000070


	//   ....[19]....
        /*0074*/ 	.word	0x05000070


	//----- nvinfo : EIATTR_COOP_GROUP_INSTR_OFFSETS
	.align		4
.L_2454:
        /*0078*/ 	.byte	0x04, 0x28
        /*007a*/ 	.short	(.L_2456 - .L_2455)


	//   ....[0]....
.L_2455:
        /*007c*/ 	.word	0x000020d0


	//   ....[1]....
        /*0080*/ 	.word	0x00002100


	//   ....[2]....
        /*0084*/ 	.word	0x00002120


	//   ....[3]....
        /*0088*/ 	.word	0x00002140


	//   ....[4]....
        /*008c*/ 	.word	0x00002160


	//   ....[5]....
        /*0090*/ 	.word	0x000025a0


	//   ....[6]....
        /*0094*/ 	.word	0x000025c0


	//   ....[7]....
        /*0098*/ 	.word	0x000025e0


	//   ....[8]....
        /*009c*/ 	.word	0x00002600


	//   ....[9]....
        /*00a0*/ 	.word	0x00002620


	//   ....[10]....
        /*00a4*/ 	.word	0x000030b0


	//   ....[11]....
        /*00a8*/ 	.word	0x00003160


	//   ....[12]....
        /*00ac*/ 	.word	0x000031d0


	//   ....[13]....
        /*00b0*/ 	.word	0x00003240


	//   ....[14]....
        /*00b4*/ 	.word	0x000032b0


	//   ....[15]....
        /*00b8*/ 	.word	0x00003740


	//   ....[16]....
        /*00bc*/ 	.word	0x000037b0


	//   ....[17]....
        /*00c0*/ 	.word	0x00003820


	//   ....[18]....
        /*00c4*/ 	.word	0x00003890


	//   ....[19]....
        /*00c8*/ 	.word	0x00003900


	//----- nvinfo : EIATTR_VRC_CTA_INIT_COUNT
	.align		4
.L_2456:
        /*00cc*/ 	.byte	0x02, 0x4a
	.zero		1
	.zero		1


	//----- nvinfo : EIATTR_EXIT_INSTR_OFFSETS
	.align		4
        /*00d0*/ 	.byte	0x04, 0x1c
        /*00d2*/ 	.short	(.L_2458 - .L_2457)


	//   ....[0]....
.L_2457:
        /*00d4*/ 	.word	0x000006b0


	//   ....[1]....
        /*00d8*/ 	.word	0x00003040


	//----- nvinfo : EIATTR_MAX_THREADS
	.align		4
.L_2458:
        /*00dc*/ 	.byte	0x04, 0x05
        /*00de*/ 	.short	(.L_2460 - .L_2459)
.L_2459:
        /*00e0*/ 	.word	0x00000080
        /*00e4*/ 	.word	0x00000001
        /*00e8*/ 	.word	0x00000001


	//----- nvinfo : EIATTR_CRS_STACK_SIZE
	.align		4
.L_2460:
        /*00ec*/ 	.byte	0x04, 0x1e
        /*00ee*/ 	.short	(.L_2462 - .L_2461)
.L_2461:
        /*00f0*/ 	.word	0x00000000


	//----- nvinfo : EIATTR_CBANK_PARAM_SIZE
	.align		4
.L_2462:
        /*00f4*/ 	.byte	0x03, 0x19
        /*00f6*/ 	.short	0x00e8


	//----- nvinfo : EIATTR_PARAM_CBANK
	.align		4
        /*00f8*/ 	.byte	0x04, 0x0a
        /*00fa*/ 	.short	(.L_2464 - .L_2463)
	.align		4
.L_2463:
        /*00fc*/ 	.word	index@(.nv.constant0._ZN10layer_norm13ln_fwd_kernelINS_13Kernel_traitsIf6__halfS2_S2_fjLj1024ELj1ELj4ELj1ELj16ENS_18Kernel_traits_baseILj1024EfS2_S2_S2_fjLj128EEEEELb0ELb0ELb0ELb0EEEvNS_9FwdParamsE)
        /*0100*/ 	.short	0x0380
        /*0102*/ 	.short	0x00e8


	//----- nvinfo : EIATTR_SW_WAR
	.align		4
.L_2464:
        /*0104*/ 	.byte	0x04, 0x36
        /*0106*/ 	.short	(.L_2466 - .L_2465)
.L_2465:
        /*0108*/ 	.word	0x00000008
.L_2466:


//--------------------- .nv.info._ZN10layer_norm13ln_fwd_kernelINS_13Kernel_traitsIf6__halfS2_S2_fjLj1024ELj1ELj4ELj1ELj16ENS_18Kernel_traits_baseILj1024EfS2_S2_S2_fjLj128EEEEELb0ELb0ELb0ELb1EEEvNS_9FwdParamsE --------------------------
	.section	.nv.info._ZN10layer_norm13ln_fwd_kernelINS_13Kernel_traitsIf6__halfS2_S2_fjLj1024ELj1ELj4ELj1ELj16ENS_18Kernel_traits_baseILj1024EfS2_S2_S2_fjLj128EEEEELb0ELb0ELb0ELb1EEEvNS_9FwdParamsE,"",@"SHT_CUDA_INFO"
	.sectionflags	@""
	.align	4


	//----- nvinfo : EIATTR_CUDA_API_VERSION
	.align		4
        /*0000*/ 	.byte	0x04, 0x37
        /*0002*/ 	.short	(.L_2468 - .L_2467)
.L_2467:
        /*0004*/ 	.word	0x00000082


	//----- nvinfo : EIATTR_KPARAM_INFO
	.align		4
.L_2468:
        /*0008*/ 	.byte	0x04, 0x17
        /*000a*/ 	.short	(.L_2470 - .L_2469)
.L_2469:
        /*000c*/ 	.word	0x00000000
        /*0010*/ 	.short	0x0000
        /*0012*/ 	.short	0x0000
        /*0014*/ 	.byte	0x00, 0xf0, 0xa1, 0x03


	//----- nvinfo : EIATTR_SPARSE_MMA_MASK
	.align		4
.L_2470:
        /*0018*/ 	.byte	0x03, 0x50
        /*001a*/ 	.short	0x0000


	//----- nvinfo : EIATTR_MAXREG_COUNT
	.align		4
        /*001c*/ 	.byte	0x03, 0x1b
        /*001e*/ 	.short	0x00ff


	//----- nvinfo : EIATTR_MERCURY_ISA_VERSION
	.align		4
        /*0020*/ 	.byte	0x03, 0x5f
        /*0022*/ 	.short	0x0101


	//----- nvinfo : EIATTR_COOP_GROUP_MASK_REGIDS
	.align		4
        /*0024*/ 	.byte	0x04, 0x29
        /*0026*/ 	.short	(.L_2472 - .L_2471)


	//   ....[0]....
.L_2471:
        /*0028*/ 	.word	0xffffffff


	//   ....[1]....
        /*002c*/ 	.word	0xffffffff


	//   ....[2]....
        /*0030*/ 	.word	0xffffffff


	//   ....[3]....
        /*0034*/ 	.word	0xffffffff


	//   ....[4]....
        /*0038*/ 	.word	0xffffffff


	//   ....[5]....
        /*003c*/ 	.word	0xffffffff


	//   ....[6]....
        /*0040*/ 	.word	0xffffffff


	//   ....[7]....
        /*0044*/ 	.word	0xffffffff


	//   ....[8]....
        /*0048*/ 	.word	0xffffffff


	//   ....[9]....
        /*004c*/ 	.word	0xffffffff


	//   ....[10]....
        /*0050*/ 	.word	0x05000073


	//   ....[11]....
        /*0054*/ 	.word	0x05000073


	//   ....[12]....
        /*0058*/ 	.word	0x05000073


	//   ....[13]....
        /*005c*/ 	.word	0x05000073


	//   ....[14]....
        /*0060*/ 	.word	0x05000073


	//   ....[15]....
        /*0064*/ 	.word	0x05000073


	//   ....[16]....
        /*0068*/ 	.word	0x05000073


	//   ....[17]....
        /*006c*/ 	.word	0x05000073


	//   ....[18]....
        /*0070*/ 	.word	0x05000073


	//   ....[19]....
        /*0074*/ 	.word	0x05000073


	//----- nvinfo : EIATTR_COOP_GROUP_INSTR_OFFSETS
	.align		4
.L_2472:
        /*0078*/ 	.byte	0x04, 0x28
        /*007a*/ 	.short	(.L_2474 - .L_2473)


	//   ....[0]....
.L_2473:
        /*007c*/ 	.word	0x00001b50


	//   ....[1]....
        /*0080*/ 	.word	0x00001b70


	//   ....[2]....
        /*0084*/ 	.word	0x00001b90


	//   ....[3]....
        /*0088*/ 	.word	0x00001bb0


	//   ....[4]....
        /*008c*/ 	.word	0x00001be0


	//   ....[5]....
        /*0090*/ 	.word	0x00002010


	//   ....[6]....
        /*0094*/ 	.word	0x00002030


	//   ....[7]....
        /*0098*/ 	.word	0x00002050


	//   ....[8]....
        /*009c*/ 	.word	0x00002070


	//   ....[9]....
        /*00a0*/ 	.word	0x00002090


	//   ....[10]....
        /*00a4*/ 	.word	0x000029b0


	//   ....[11]....
        /*00a8*/ 	.word	0x00002a50


	//   ....[12]....
        /*00ac*/ 	.word	0x00002ac0


	//   ....[13]....
        /*00b0*/ 	.word	0x00002b30


	//   ....[14]....
        /*00b4*/ 	.word	0x00002bb0


	//   ....[15]....
        /*00b8*/ 	.word	0x00003030


	//   ....[16]....
        /*00bc*/ 	.word	0x000030a0


	//   ....[17]....
        /*00c0*/ 	.word	0x00003110


	//   ....[18]....
        /*00c4*/ 	.word	0x00003180


	//   ....[19]....
        /*00c8*/ 	.word	0x000031f0


	//----- nvinfo : EIATTR_VRC_CTA_INIT_COUNT
	.align		4
.L_2474:
        /*00cc*/ 	.byte	0x02, 0x4a
	.zero		1
	.zero		1


	//----- nvinfo : EIATTR_EXIT_INSTR_OFFSETS
	.align		4
        /*00d0*/ 	.byte	0x04, 0x1c
        /*00d2*/ 	.short	(.L_2476 - .L_2475)


	//   ....[0]....
.L_2475:
        /*00d4*/ 	.word	0x00000410


	//   ....[1]....
        /*00d8*/ 	.word	0x00002940


	//----- nvinfo : EIATTR_MAX_THREADS
	.align		4
.L_2476:
        /*00dc*/ 	.byte	0x04, 0x05
        /*00de*/ 	.short	(.L_2478 - .L_2477)
.L_2477:
        /*00e0*/ 	.word	0x00000080
        /*00e4*/ 	.word	0x00000001
        /*00e8*/ 	.word	0x00000001


	//----- nvinfo : EIATTR_CRS_STACK_SIZE
	.align		4
.L_2478:
        /*00ec*/ 	.byte	0x04, 0x1e
        /*00ee*/ 	.short	(.L_2480 - .L_2479)
.L_2479:
        /*00f0*/ 	.word	0x00000000


	//----- nvinfo : EIATTR_CBANK_PARAM_SIZE
	.align		4
.L_2480:
        /*00f4*/ 	.byte	0x03, 0x19
        /*00f6*/ 	.short	0x00e8


	//----- nvinfo : EIATTR_PARAM_CBANK
	.align		4
        /*00f8*/ 	.byte	0x04, 0x0a
        /*00fa*/ 	.short	(.L_2482 - .L_2481)
	.align		4
.L_2481:
        /*00fc*/ 	.word	index@(.nv.constant0._ZN10layer_norm13ln_fwd_kernelINS_13Kernel_traitsIf6__halfS2_S2_fjLj1024ELj1ELj4ELj1ELj16ENS_18Kernel_traits_baseILj1024EfS2_S2_S2_fjLj128EEEEELb0ELb0ELb0ELb1EEEvNS_9FwdParamsE)
        /*0100*/ 	.short	0x0380
        /*0102*/ 	.short	0x00e8


	//----- nvinfo : EIATTR_SW_WAR
	.align		4
.L_2482:
        /*0104*/ 	.byte	0x04, 0x36
        /*0106*/ 	.short	(.L_2484 - .L_2483)
.L_2483:
        /*0108*/ 	.word	0x00000008
.L_2484:


//--------------------- .nv.info._ZN10layer_norm13ln_fwd_kernelINS_13Kernel_traitsIf6__halfS2_S2_fjLj1024ELj1ELj4ELj1ELj16ENS_18Kernel_traits_baseILj1024EfS2_S2_S2_fjLj128EEEEELb0ELb0ELb1ELb0EEEvNS_9FwdParamsE --------------------------
	.section	.nv.info._ZN10layer_norm13ln_fwd_kernelINS_13Kernel_traitsIf6__halfS2_S2_fjLj1024ELj1ELj4ELj1ELj16ENS_18Kernel_traits_baseILj1024EfS2_S2_S2_fjLj128EEEEELb0ELb0ELb1ELb0EEEvNS_9FwdParamsE,"",@"SHT_CUDA_INFO"
	.sectionflags	@""
	.align	4


	//----- nvinfo : EIATTR_CUDA_API_VERSION
	.align		4
        /*0000*/ 	.byte	0x04, 0x37
        /*0002*/ 	.short	(.L_2486 - .L_2485)
.L_2485:
        /*0004*/ 	.word	0x00000082


	//----- nvinfo : EIATTR_KPARAM_INFO
	.align		4
.L_2486:
        /*0008*/ 	.byte	0x04, 0x17
        /*000a*/ 	.short	(.L_2488 - .L_2487)
.L_2487:
        /*000c*/ 	.word	0x00000000
        /*0010*/ 	.short	0x0000
        /*0012*/ 	.short	0x0000
        /*0014*/ 	.byte	0x00, 0xf0, 0xa1, 0x03


	//----- nvinfo : EIATTR_SPARSE_MMA_MASK
	.align		4
.L_2488:
        /*0018*/ 	.byte	0x03, 0x50
        /*001a*/ 	.short	0x0000


	//----- nvinfo : EIATTR_MAXREG_COUNT
	.align		4
        /*001c*/ 	.byte	0x03, 0x1b
        /*001e*/ 	.short	0x00ff


	//----- nvinfo : EIATTR_MERCURY_ISA_VERSION
	.align		4
        /*0020*/ 	.byte	0x03, 0x5f
        /*0022*/ 	.short	0x0101


	//----- nvinfo : EIATTR_COOP_GROUP_MASK_REGIDS
	.align		4
        /*0024*/ 	.byte	0x04, 0x29
        /*0026*/ 	.short	(.L_2490 - .L_2489)


	//   ....[0]....
.L_2489:
        /*0028*/ 	.word	0xffffffff


	//   ....[1]....
        /*002c*/ 	.word	0xffffffff


	//   ....[2]....
        /*0030*/ 	.word	0xffffffff


	//   ....[3]....
        /*0034*/ 	.word	0xffffffff


	//   ....[4]....
        /*0038*/ 	.word	0xffffffff


	//   ....[5]....
        /*003c*/ 	.word	0xffffffff


	//   ....[6]....
        /*0040*/ 	.word	0xffffffff


	//   ....[7]....
        /*0044*/ 	.word	0xffffffff


	//   ....[8]....
        /*0048*/ 	.word	0xffffffff


	//   ....[9]....
        /*004c*/ 	.word	0xffffffff


	//   ....[10]....
        /*0050*/ 	.word	0x05000072


	//   ....[11]....
        /*0054*/ 	.word	0x05000072


	//   ....[12]....
        /*0058*/ 	.word	0x05000072


	//   ....[13]....
        /*005c*/ 	.word	0x05000072


	//   ....[14]....
        /*0060*/ 	.word	0x05000072


	//   ....[15]....
        /*0064*/ 	.word	0x05000072


	//   ....[16]....
        /*0068*/ 	.word	0x05000072


	//   ....[17]....
        /*006c*/ 	.word	0x05000072


	//   ....[18]....
        /*0070*/ 	.word	0x05000072


	//   ....[19]....
        /*0074*/ 	.word	0x05000072


	//----- nvinfo : EIATTR_COOP_GROUP_INSTR_OFFSETS
	.align		4
.L_2490:
        /*0078*/ 	.byte	0x04, 0x28
        /*007a*/ 	.short	(.L_2492 - .L_2491)


	//   ....[0]....
.L_2491:
        /*007c*/ 	.word	0x000025c0


	//   ....[1]....
        /*0080*/ 	.word	0x000025f0


	//   ....[2]....
        /*0084*/ 	.word	0x00002610


	//   ....[3]....
        /*0088*/ 	.word	0x00002630


	//   ....[4]....
        /*008c*/ 	.word	0x00002650


	//   ....[5]....
        /*0090*/ 	.word	0x00002a90


	//   ....[6]....
        /*0094*/ 	.word	0x00002ab0


	//   ....[7]....
        /*0098*/ 	.word	0x00002ad0


	//   ....[8]....
        /*009c*/ 	.word	0x00002af0


	//   ....[9]....
        /*00a0*/ 	.word	0x00002b10


	//   ....[10]....
        /*00a4*/ 	.word	0x000035f0


	//   ....[11]....
        /*00a8*/ 	.word	0x000036a0


	//   ....[12]....
        /*00ac*/ 	.word	0x00003710


	//   ....[13]....
        /*00b0*/ 	.word	0x00003780


	//   ....[14]....
        /*00b4*/ 	.word	0x000037f0


	//   ....[15]....
        /*00b8*/ 	.word	0x00003c80


	//   ....[16]....
        /*00bc*/ 	.word	0x00003cf0


	//   ....[17]....
        /*00c0*/ 	.word	0x00003d60


	//   ....[18]....
        /*00c4*/ 	.word	0x00003dd0


	//   ....[19]....
        /*00c8*/ 	.word	0x00003e40


	//----- nvinfo : EIATTR_VRC_CTA_INIT_COUNT
	.align		4
.L_2492:
        /*00cc*/ 	.byte	0x02, 0x4a
	.zero		1
	.zero		1


	//----- nvinfo : EIATTR_EXIT_INSTR_OFFSETS
	.align		4
        /*00d0*/ 	.byte	0x04, 0x1c
        /*00d2*/ 	.short	(.L_2494 - .L_2493)


	//   ....[0]....
.L_2493:
        /*00d4*/ 	.word	0x000006a0


	//   ....[1]....
        /*00d8*/ 	.word	0x00003580


	//----- nvinfo : EIATTR_MAX_THREADS
	.align		4
.L_2494:
        /*00dc*/ 	.byte	0x04, 0x05
        /*00de*/ 	.short	(.L_2496 - .L_2495)
.L_2495:
        /*00e0*/ 	.word	0x00000080
        /*00e4*/ 	.word	0x00000001
        /*00e8*/ 	.word	0x00000001


	//----- nvinfo : EIATTR_CRS_STACK_SIZE
	.align		4
.L_2496:
        /*00ec*/ 	.byte	0x04, 0x1e
        /*00ee*/ 	.short	(.L_2498 - .L_2497)
.L_2497:
        /*00f0*/ 	.word	0x00000000


	//----- nvinfo : EIATTR_CBANK_PARAM_SIZE
	.align		4
.L_2498:
        /*00f4*/ 	.byte	0x03, 0x19
        /*00f6*/ 	.short	0x00e8


	//----- nvinfo : EIATTR_PARAM_CBANK
	.align		4
        /*00f8*/ 	.byte	0x04, 0x0a
        /*00fa*/ 	.short	(.L_2500 - .L_2499)
	.align		4
.L_2499:
        /*00fc*/ 	.word	index@(.nv.constant0._ZN10layer_norm13ln_fwd_kernelINS_13Kernel_traitsIf6__halfS2_S2_fjLj1024ELj1ELj4ELj1ELj16ENS_18Kernel_traits_baseILj1024EfS2_S2_S2_fjLj128EEEEELb0ELb0ELb1ELb0EEEvNS_9FwdParamsE)
        /*0100*/ 	.short	0x0380
        /*0102*/ 	.short	0x00e8


	//----- nvinfo : EIATTR_SW_WAR
	.align		4
.L_2500:
        /*0104*/ 	.byte	0x04, 0x36
        /*0106*/ 	.short	(.L_2502 - .L_2501)
.L_2501:
        /*0108*/ 	.word	0x00000008
.L_2502:


//--------------------- .nv.info._ZN10layer_norm13ln_fwd_kernelINS_13Kernel_traitsIf6__halfS2_S2_fjLj1024ELj1ELj4ELj1ELj16ENS_18Kernel_traits_baseILj1024EfS2_S2_S2_fjLj128EEEEELb0ELb0ELb1ELb1EEEvNS_9FwdParamsE --------------------------
	.section	.nv.info._ZN10layer_norm13ln_fwd_kernelINS_13Kernel_traitsIf6__halfS2_S2_fjLj1024ELj1ELj4ELj1ELj16ENS_18Kernel_traits_baseILj1024EfS2_S2_S2_fjLj128EEEEELb0ELb0ELb1ELb1EEEvNS_9FwdParamsE,"",@"SHT_CUDA_INFO"
	.sectionflags	@""
	.align	4


	//----- nvinfo : EIATTR_CUDA_API_VERSION
	.align		4
        /*0000*/ 	.byte	0x04, 0x37
        /*0002*/ 	.short	(.L_2504 - .L_2503)
.L_2503:
        /*0004*/ 	.word	0x00000082


	//----- nvinfo : EIATTR_KPARAM_INFO
	.align		4
.L_2504:
        /*0008*/ 	.byte	0x04, 0x17
        /*000a*/ 	.short	(.L_2506 - .L_2505)
.L_2505:
        /*000c*/ 	.word	0x00000000
        /*0010*/ 	.short	0x0000
        /*0012*/ 	.short	0x0000
        /*0014*/ 	.byte	0x00, 0xf0, 0xa1, 0x03


	//----- nvinfo : EIATTR_SPARSE_MMA_MASK
	.align		4
.L_2506:
        /*0018*/ 	.byte	0x03, 0x50
        /*001a*/ 	.short	0x0000


	//----- nvinfo : EIATTR_MAXREG_COUNT
	.align		4
        /*001c*/ 	.byte	0x03, 0x1b
        /*001e*/ 	.short	0x00ff


	//----- nvinfo : EIATTR_MERCURY_ISA_VERSION
	.align		4
        /*0020*/ 	.byte	0x03, 0x5f
        /*0022*/ 	.short	0x0101


	//----- nvinfo : EIATTR_COOP_GROUP_MASK_REGIDS
	.align		4
        /*0024*/ 	.byte	0x04, 0x29
        /*0026*/ 	.short	(.L_2508 - .L_2507)


	//   ....[0]....
.L_2507:
        /*0028*/ 	.word	0xffffffff


	//   ....[1]....
        /*002c*/ 	.word	0xffffffff


	//   ....[2]....
        /*0030*/ 	.word	0xffffffff


	//   ....[3]....
        /*0034*/ 	.word	0xffffffff


	//   ....[4]....
        /*0038*/ 	.word	0xffffffff


	//   ....[5]....
        /*003c*/ 	.word	0xffffffff


	//   ....[6]....
        /*0040*/ 	.word	0xffffffff


	//   ....[7]....
        /*0044*/ 	.word	0xffffffff


	//   ....[8]....
        /*0048*/ 	.word	0xffffffff


	//   ....[9]....
        /*004c*/ 	.word	0xffffffff


	//   ....[10]....
        /*0050*/ 	.word	0x05000071


	//   ....[11]....
        /*0054*/ 	.word	0x05000071


	//   ....[12]....
        /*0058*/ 	.word	0x05000071


	//   ....[13]....
        /*005c*/ 	.word	0x05000071


	//   ....[14]....
        /*0060*/ 	.word	0x05000071


	//   ....[15]....
        /*0064*/ 	.word	0x05000071


	//   ....[16]....
        /*0068*/ 	.word	0x05000071


	//   ....[17]....
        /*006c*/ 	.word	0x05000071


	//   ....[18]....
        /*0070*/ 	.word	0x05000071


	//   ....[19]....
        /*0074*/ 	.word	0x05000071


	//----- nvinfo : EIATTR_COOP_GROUP_INSTR_OFFSETS
	.align		4
.L_2508:
        /*0078*/ 	.byte	0x04, 0x28
        /*007a*/ 	.short	(.L_2510 - .L_2509)


	//   ....[0]....
.L_2509:
        /*007c*/ 	.word	0x00002060


	//   ....[1]....
        /*0080*/ 	.word	0x00002090


	//   ....[2]....
        /*0084*/ 	.word	0x000020b0


	//   ....[3]....
        /*0088*/ 	.word	0x000020d0


	//   ....[4]....
        /*008c*/ 	.word	0x000020f0


	//   ....[5]....
        /*0090*/ 	.word	0x00002520


	//   ....[6]....
        /*0094*/ 	.word	0x00002540


	//   ....[7]....
        /*0098*/ 	.word	0x00002560


	//   ....[8]....
        /*009c*/ 	.word	0x00002580


	//   ....[9]....
        /*00a0*/ 	.word	0x000025a0


	//   ....[10]....
        /*00a4*/ 	.word	0x00002f80


	//   ....[11]....
        /*00a8*/ 	.word	0x00003030


	//   ....[12]....
        /*00ac*/ 	.word	0x000030a0


	//   ....[13]....
        /*00b0*/ 	.word	0x00003110


	//   ....[14]....
        /*00b4*/ 	.word	0x00003180


	//   ....[15]....
        /*00b8*/ 	.word	0x000035f0


	//   ....[16]....
        /*00bc*/ 	.word	0x00003660


	//   ....[17]....
        /*00c0*/ 	.word	0x000036d0


	//   ....[18]....
        /*00c4*/ 	.word	0x00003740


	//   ....[19]....
        /*00c8*/ 	.word	0x000037b0


	//----- nvinfo : EIATTR_VRC_CTA_INIT_COUNT
	.align		4
.L_2510:
        /*00cc*/ 	.byte	0x02, 0x4a
	.zero		1
	.zero		1


	//----- nvinfo : EIATTR_EXIT_INSTR_OFFSETS
	.align		4
        /*00d0*/ 	.byte	0x04, 0x1c
        /*00d2*/ 	.short	(.L_2512 - .L_2511)


	//   ....[0]....
.L_2511:
        /*00d4*/ 	.word	0x000003d0


	//   ....[1]....
        /*00d8*/ 	.word	0x00002f10


	//----- nvinfo : EIATTR_MAX_THREADS
	.align		4
.L_2512:
        /*00dc*/ 	.byte	0x04, 0x05
        /*00de*/ 	.short	(.L_2514 - .L_2513)
.L_2513:
        /*00e0*/ 	.word	0x00000080
        /*00e4*/ 	.word	0x00000001
        /*00e8*/ 	.word	0x00000001


	//----- nvinfo : EIATTR_CRS_STACK_SIZE
	.align		4
.L_2514:
        /*00ec*/ 	.byte	0x04, 0x1e
        /*00ee*/ 	.short	(.L_2516 - .L_2515)
.L_2515:
        /*00f0*/ 	.word	0x00000000


	//----- nvinfo : EIATTR_CBANK_PARAM_SIZE
	.align		4
.L_2516:
        /*00f4*/ 	.byte	0x03, 0x19
        /*00f6*/ 	.short	0x00e8


	//----- nvinfo : EIATTR_PARAM_CBANK
	.align		4
        /*00f8*/ 	.byte	0x04, 0x0a
        /*00fa*/ 	.short	(.L_2518 - .L_2517)
	.align		4
.L_2517:
        /*00fc*/ 	.word	index@(.nv.constant0._ZN10layer_norm13ln_fwd_kernelINS_13Kernel_traitsIf6__halfS2_S2_fjLj1024ELj1ELj4ELj1ELj16ENS_18Kernel_traits_baseILj1024EfS2_S2_S2_fjLj128EEEEELb0ELb0ELb1ELb1EEEvNS_9FwdParamsE)
        /*0100*/ 	.short	0x0380
        /*0102*/ 	.short	0x00e8


	//----- nvinfo : EIATTR_SW_WAR
	.align		4
.L_2518:
        /*0104*/ 	.byte	0x04, 0x36
        /*0106*/ 	.short	(.L_2520 - .L_2519)
.L_2519:
        /*0108*/ 	.word	0x00000008
.L_2520:


//--------------------- .nv.info._ZN10layer_norm13ln_fwd_kernelINS_13Kernel_traitsIf6__halfS2_S2_fjLj1024ELj1ELj4ELj1ELj16ENS_18Kernel_traits_baseILj1024EfS2_S2_S2_fjLj128EEEEELb0ELb1ELb0ELb0EEEvNS_9FwdParamsE --------------------------
	.section	.nv.info._ZN10layer_norm13ln_fwd_kernelINS_13Kernel_traitsIf6__halfS2_S2_fjLj1024ELj1ELj4ELj1ELj16ENS_18Kernel_traits_baseILj1024EfS2_S2_S2_fjLj128EEEEELb0ELb1ELb0ELb0EEEvNS_9FwdParamsE,"",@"SHT_CUDA_INFO"
	.sectionflags	@""
	.align	4


	//----- nvinfo : EIATTR_CUDA_API_VERSION
	.align		4
        /*0000*/ 	.byte	0x04, 0x37
        /*0002*/ 	.short	(.L_2522 - .L_2521)
.L_2521:
        /*0004*/ 	.word	0x00000082


	//----- nvinfo : EIATTR_KPARAM_INFO
	.align		4
.L_2522:
        /*0008*/ 	.byte	0x04, 0x17
        /*000a*/ 	.short	(.L_2524 - .L_2523)
.L_2523:
        /*000c*/ 	.word	0x00000000
        /*0010*/ 	.short	0x0000
        /*0012*/ 	.short	0x0000
        /*0014*/ 	.byte	0x00, 0xf0, 0xa1, 0x03


	//----- nvinfo : EIATTR_SPARSE_MMA_MASK
	.align		4
.L_2524:
        /*0018*/ 	.byte	0x03, 0x50
        /*001a*/ 	.short	0x0000


	//----- nvinfo : EIATTR_MAXREG_COUNT
	.align		4
        /*001c*/ 	.byte	0x03, 0x1b
        /*001e*/ 	.short	0x00ff


	//----- nvinfo : EIATTR_MERCURY_ISA_VERSION
	.align		4
        /*0020*/ 	.byte	0x03, 0x5f
        /*0022*/ 	.short	0x0101


	//----- nvinfo : EIATTR_COOP_GROUP_MASK_REGIDS
	.align		4
        /*0024*/ 	.byte	0x04, 0x29
        /*0026*/ 	.short	(.L_2526 - .L_2525)


	//   ....[0]....
.L_2525:
        /*0028*/ 	.word	0xffffffff


	//   ....[1]....
        /*002c*/ 	.word	0xffffffff


	//   ....[2]....
        /*0030*/ 	.word	0xffffffff


	//   ....[3]....
        /*0034*/ 	.word	0xffffffff


	//   ....[4]....
        /*0038*/ 	.word	0xffffffff


	//   ....[5]....
        /*003c*/ 	.word	0xffffffff


	//   ....[6]....
        /*0040*/ 	.word	0xffffffff


	//   ....[7]....
        /*0044*/ 	.word	0xffffffff


	//   ....[8]....
        /*0048*/ 	.word	0xffffffff


	//   ....[9]....
        /*004c*/ 	.word	0xffffffff


	//   ....[10]....
        /*0050*/ 	.word	0x05000092


	//   ....[11]....
        /*0054*/ 	.word	0x05000092


	//   ....[12]....
        /*0058*/ 	.word	0x05000092


	//   ....[13]....
        /*005c*/ 	.word	0x05000092


	//   ....[14]....
        /*0060*/ 	.word	0x05000092


	//   ....[15]....
        /*0064*/ 	.word	0x05000092


	//   ....[16]....
        /*0068*/ 	.word	0x05000092


	//   ....[17]....
        /*006c*/ 	.word	0x05000092


	//   ....[18]....
        /*0070*/ 	.word	0x05000092


	//   ....[19]....
        /*0074*/ 	.word	0x05000092


	//----- nvinfo : EIATTR_COOP_GROUP_INSTR_OFFSETS
	.align		4
.L_2526:
        /*0078*/ 	.byte	0x04, 0x28
        /*007a*/ 	.short	(.L_2528 - .L_2527)


	//   ....[0]....
.L_2527:
        /*007c*/ 	.word	0x000020c0


	//   ....[1]....
        /*0080*/ 	.word	0x000020e0


	//   ....[2]....
        /*0084*/ 	.word	0x00002100


	//   ....[3]....
        /*0088*/ 	.word	0x00002120


	//   ....[4]....
        /*008c*/ 	.word	0x00002150


	//   ....[5]....
        /*0090*/ 	.word	0x00002590


	//   ....[6]....
        /*0094*/ 	.word	0x000025b0


	//   ....[7]....
        /*0098*/ 	.word	0x000025d0


	//   ....[8]....
        /*009c*/ 	.word	0x000025f0


	//   ....[9]....
        /*00a0*/ 	.word	0x00002610


	//   ....[10]....
        /*00a4*/ 	.word	0x00003090


	//   ....[11]....
        /*00a8*/ 	.word	0x00003130


	//   ....[12]....
        /*00ac*/ 	.word	0x000031a0


	//   ....[13]....
        /*00b0*/ 	.word	0x00003210


	//   ....[14]....
        /*00b4*/ 	.word	0x00003290


	//   ....[15]....
        /*00b8*/ 	.word	0x00003720


	//   ....[16]....
        /*00bc*/ 	.word	0x00003790


	//   ....[17]....
        /*00c0*/ 	.word	0x00003800


	//   ....[18]....
        /*00c4*/ 	.word	0x00003870


	//   ....[19]....
        /*00c8*/ 	.word	0x000038e0


	//----- nvinfo : EIATTR_VRC_CTA_INIT_COUNT
	.align		4
.L_2528:
        /*00cc*/ 	.byte	0x02, 0x4a
	.zero		1
	.zero		1


	//----- nvinfo : EIATTR_EXIT_INSTR_OFFSETS
	.align		4
        /*00d0*/ 	.byte	0x04, 0x1c
        /*00d2*/ 	.short	(.L_2530 - .L_2529)


	//   ....[0]....
.L_2529:
        /*00d4*/ 	.word	0x00000870


	//   ....[1]....
        /*00d8*/ 	.word	0x00003020


	//----- nvinfo : EIATTR_MAX_THREADS
	.align		4
.L_2530:
        /*00dc*/ 	.byte	0x04, 0x05
        /*00de*/ 	.short	(.L_2532 - .L_2531)
.L_2531:
        /*00e0*/ 	.word	0x00000080
        /*00e4*/ 	.word	0x00000001
        /*00e8*/ 	.word	0x00000001


	//----- nvinfo : EIATTR_CRS_STACK_SIZE
	.align		4
.L_2532:
        /*00ec*/ 	.byte	0x04, 0x1e
        /*00ee*/ 	.short	(.L_2534 - .L_2533)
.L_2533:
        /*00f0*/ 	.word	0x00000000


	//----- nvinfo : EIATTR_CBANK_PARAM_SIZE
	.align		4
.L_2534:
        /*00f4*/ 	.byte	0x03, 0x19
        /*00f6*/ 	.short	0x00e8


	//----- nvinfo : EIATTR_PARAM_CBANK
	.align		4
        /*00f8*/ 	.byte	0x04, 0x0a
        /*00fa*/ 	.short	(.L_2536 - .L_2535)
	.align		4
.L_2535:
        /*00fc*/ 	.word	index@(.nv.constant0._ZN10layer_norm13ln_fwd_kernelINS_13Kernel_traitsIf6__halfS2_S2_fjLj1024ELj1ELj4ELj1ELj16ENS_18Kernel_traits_baseILj1024EfS2_S2_S2_fjLj128EEEEELb0ELb1ELb0ELb0EEEvNS_9FwdParamsE)
        /*0100*/ 	.short	0x0380
        /*0102*/ 	.short	0x00e8


	//----- nvinfo : EIATTR_SW_WAR
	.align		4
.L_2536:
        /*0104*/ 	.byte	0x04, 0x36
        /*0106*/ 	.short	(.L_2538 - .L_2537)
.L_2537:
        /*0108*/ 	.word	0x00000008
.L_2538:


//--------------------- .nv.info._ZN10layer_norm13ln_fwd_kernelINS_13Kernel_traitsIf6__halfS2_S2_fjLj1024ELj1ELj4ELj1ELj16ENS_18Kernel_traits_baseILj1024EfS2_S2_S2_fjLj128EEEEELb0ELb1ELb0ELb1EEEvNS_9FwdParamsE --------------------------
	.section	.nv.info._ZN10layer_norm13ln_fwd_kernelINS_13Kernel_traitsIf6__halfS2_S2_fjLj1024ELj1ELj4ELj1ELj16ENS_18Kernel_traits_baseILj1024EfS2_S2_S2_fjLj128EEEEELb0ELb1ELb0ELb1EEEvNS_9FwdParamsE,"",@"SHT_CUDA_INFO"
	.sectionflags	@""
	.align	4


	//----- nvinfo : EIATTR_CUDA_API_VERSION
	.align		4
        /*0000*/ 	.byte	0x04, 0x37
        /*0002*/ 	.short	(.L_2540 - .L_2539)
.L_2539:
        /*0004*/ 	.word	0x00000082


	//----- nvinfo : EIATTR_KPARAM_INFO
	.align		4
.L_2540:
        /*0008*/ 	.byte	0x04, 0x17
        /*000a*/ 	.short	(.L_2542 - .L_2541)
.L_2541:
        /*000c*/ 	.word	0x00000000
        /*0010*/ 	.short	0x0000
        /*0012*/ 	.short	0x0000
        /*0014*/ 	.byte	0x00, 0xf0, 0xa1, 0x03


	//----- nvinfo : EIATTR_SPARSE_MMA_MASK
	.align		4
.L_2542:
        /*0018*/ 	.byte	0x03, 0x50
        /*001a*/ 	.short	0x0000


	//----- nvinfo : EIATTR_MAXREG_COUNT
	.align		4
        /*001c*/ 	.byte	0x03, 0x1b
        /*001e*/ 	.short	0x00ff


	//----- nvinfo : EIATTR_MERCURY_ISA_VERSION
	.align		4
        /*0020*/ 	.byte	0x03, 0x5f
        /*0022*/ 	.short	0x0101


	//----- nvinfo : EIATTR_COOP_GROUP_MASK_REGIDS
	.align		4
        /*0024*/ 	.byte	0x04, 0x29
        /*0026*/ 	.short	(.L_2544 - .L_2543)


	//   ....[0]....
.L_2543:
        /*0028*/ 	.word	0xffffffff


	//   ....[1]....
        /*002c*/ 	.word	0xffffffff


	//   ....[2]....
        /*0030*/ 	.word	0xffffffff


	//   ....[3]....
        /*0034*/ 	.word	0xffffffff


	//   ....[4]....
        /*0038*/ 	.word	0xffffffff


	//   ....[5]....
        /*003c*/ 	.word	0xffffffff


	//   ....[6]....
        /*0040*/ 	.word	0xffffffff


	//   ....[7]....
        /*0044*/ 	.word	0xffffffff


	//   ....[8]....
        /*0048*/ 	.word	0xffffffff


	//   ....[9]....
        /*004c*/ 	.word	0xffffffff


	//   ....[10]....
        /*0050*/ 	.word	0xffffffff


	//   ....[11]....
        /*0054*/ 	.word	0xffffffff


	//   ....[12]....
        /*0058*/ 	.word	0xffffffff


	//   ....[13]....
        /*005c*/ 	.word	0xffffffff


	//   ....[14]....
        /*0060*/ 	.word	0xffffffff


	//   ....[15]....
        /*0064*/ 	.word	0xffffffff


	//   ....[16]....
        /*0068*/ 	.word	0xffffffff


	//   ....[17]....
        /*006c*/ 	.word	0xffffffff


	//   ....[18]....
        /*0070*/ 	.word	0xffffffff


	//   ....[19]....
        /*0074*/ 	.word	0xffffffff


	//   ....[20]....
        /*0078*/ 	.word	0x0500006b


	//   ....[21]....
        /*007c*/ 	.word	0x0500006b


	//   ....[22]....
        /*0080*/ 	.word	0x0500006b


	//   ....[23]....
        /*0084*/ 	.word	0x0500006b


	//   ....[24]....
        /*0088*/ 	.word	0x0500006b


	//   ....[25]....
        /*008c*/ 	.word	0x0500006b


	//   ....[26]....
        /*0090*/ 	.word	0x0500006b


	//   ....[27]....
        /*0094*/ 	.word	0x0500006b


	//   ....[28]....
        /*0098*/ 	.word	0x0500006b


	//   ....[29]....
        /*009c*/ 	.word	0x0500006b


	//   ....[30]....
        /*00a0*/ 	.word	0x0500006b


	//   ....[31]....
        /*00a4*/ 	.word	0x0500006b


	//   ....[32]....
        /*00a8*/ 	.word	0x0500006b


	//   ....[33]....
        /*00ac*/ 	.word	0x0500006b


	//   ....[34]....
        /*00b0*/ 	.word	0x0500006b


	//   ....[35]....
        /*00b4*/ 	.word	0x0500006b


	//   ....[36]....
        /*00b8*/ 	.word	0x0500006b


	//   ....[37]....
        /*00bc*/ 	.word	0x0500006b


	//   ....[38]....
        /*00c0*/ 	.word	0x0500006b


	//   ....[39]....
        /*00c4*/ 	.word	0x0500006b


	//----- nvinfo : EIATTR_COOP_GROUP_INSTR_OFFSETS
	.align		4
.L_2544:
        /*00c8*/ 	.byte	0x04, 0x28
        /*00ca*/ 	.short	(.L_2546 - .L_2545)


	//   ....[0]....
.L_2545:
        /*00cc*/ 	.word	0x00001b80


	//   ....[1]....
        /*00d0*/ 	.word	0x00001bb0


	//   ....[2]....
        /*00d4*/ 	.word	0x00001bd0


	//   ....[3]....
        /*00d8*/ 	.word	0x00001bf0


	//   ....[4]....
        /*00dc*/ 	.word	0x00001c10


	//   ....[5]....
        /*00e0*/ 	.word	0x00002040


	//   ....[6]....
        /*00e4*/ 	.word	0x00002060


	//   ....[7]....
        /*00e8*/ 	.word	0x00002080


	//   ....[8]....
        /*00ec*/ 	.word	0x000020a0


	//   ....[9]....
        /*00f0*/ 	.word	0x000020c0


	//   ....[10]....
        /*00f4*/ 	.word	0x00003b70


	//   ....[11]....
        /*00f8*/ 	.word	0x00003ba0


	//   ....[12]....
        /*00fc*/ 	.word	0x00003bc0


	//   ....[13]....
        /*0100*/ 	.word	0x00003be0


	//   ....[14]....
        /*0104*/ 	.word	0x00003c00


	//   ....[15]....
        /*0108*/ 	.word	0x00004030


	//   ....[16]....
        /*010c*/ 	.word	0x00004050


	//   ....[17]....
        /*0110*/ 	.word	0x00004070


	//   ....[18]....
        /*0114*/ 	.word	0x00004090


	//   ....[19]....
        /*0118*/ 	.word	0x000040b0


	//   ....[20]....
        /*011c*/ 	.word	0x000049e0


	//   ....[21]....
        /*0120*/ 	.word	0x00004a70


	//   ....[22]....
        /*0124*/ 	.word	0x00004ad0


	//   ....[23]....
        /*0128*/ 	.word	0x00004b30


	//   ....[24]....
        /*012c*/ 	.word	0x00004b90


	//   ....[25]....
        /*0130*/ 	.word	0x00004ff0


	//   ....[26]....
        /*0134*/ 	.word	0x00005050


	//   ....[27]....
        /*0138*/ 	.word	0x000050b0


	//   ....[28]....
        /*013c*/ 	.word	0x00005110


	//   ....[29]....
        /*0140*/ 	.word	0x00005170


	//   ....[30]....
        /*0144*/ 	.word	0x00005200


	//   ....[31]....
        /*0148*/ 	.word	0x00005290


	//   ....[32]....
        /*014c*/ 	.word	0x000052f0


	//   ....[33]....
        /*0150*/ 	.word	0x00005350


	//   ....[34]....
        /*0154*/ 	.word	0x000053b0


	//   ....[35]....
        /*0158*/ 	.word	0x00005810


	//   ....[36]....
        /*015c*/ 	.word	0x00005870


	//   ....[37]....
        /*0160*/ 	.word	0x000058d0


	//   ....[38]....
        /*0164*/ 	.word	0x00005930


	//   ....[39]....
        /*0168*/ 	.word	0x00005990


	//----- nvinfo : EIATTR_VRC_CTA_INIT_COUNT
	.align		4
.L_2546:
        /*016c*/ 	.byte	0x02, 0x4a
	.zero		1
	.zero		1


	//----- nvinfo : EIATTR_EXIT_INSTR_OFFSETS
	.align		4
        /*0170*/ 	.byte	0x04, 0x1c
        /*0172*/ 	.short	(.L_2548 - .L_2547)


	//   ....[0]....
.L_2547:
        /*0174*/ 	.word	0x00000510


	//   ....[1]....
        /*0178*/ 	.word	0x00002980


	//   ....[2]....
        /*017c*/ 	.word	0x00004970


	//----- nvinfo : EIATTR_MAX_THREADS
	.align		4
.L_2548:
        /*0180*/ 	.byte	0x04, 0x05
        /*0182*/ 	.short	(.L_2550 - .L_2549)
.L_2549:
        /*0184*/ 	.word	0x00000080
        /*0188*/ 	.word	0x00000001
        /*018c*/ 	.word	0x00000001


	//----- nvinfo : EIATTR_CRS_STACK_SIZE
	.align		4
.L_2550:
        /*0190*/ 	.byte	0x04, 0x1e
        /*0192*/ 	.short	(.L_2552 - .L_2551)
.L_2551:
        /*0194*/ 	.word	0x00000000


	//----- nvinfo : EIATTR_CBANK_PARAM_SIZE
	.align		4
.L_2552:
        /*0198*/ 	.byte	0x03, 0x19
        /*019a*/ 	.short	0x00e8


	//----- nvinfo : EIATTR_PARAM_CBANK
	.align		4
        /*019c*/ 	.byte	0x04, 0x0a
        /*019e*/ 	.short	(.L_2554 - .L_2553)
	.align		4
.L_2553:
        /*01a0*/ 	.word	index@(.nv.constant0._ZN10layer_norm13ln_fwd_kernelINS_13Kernel_traitsIf6__halfS2_S2_fjLj1024ELj1ELj4ELj1ELj16ENS_18Kernel_traits_baseILj1024EfS2_S2_S2_fjLj128EEEEELb0ELb1ELb0ELb1EEEvNS_9FwdParamsE)
        /*01a4*/ 	.short	0x0380
        /*01a6*/ 	.short	0x00e8


	//----- nvinfo : EIATTR_SW_WAR
	.align		4
.L_2554:
        /*01a8*/ 	.byte	0x04, 0x36
        /*01aa*/ 	.short	(.L_2556 - .L_2555)
.L_2555:
        /*01ac*/ 	.word	0x00000008
.L_2556:


//--------------------- .nv.info._ZN10layer_norm13ln_fwd_kernelINS_13Kernel_traitsIf6__halfS2_S2_fjLj1024ELj1ELj4ELj1ELj16ENS_18Kernel_traits_baseILj1024EfS2_S2_S2_fjLj128EEEEELb0ELb1ELb1ELb0EEEvNS_9FwdParamsE --------------------------
	.section	.nv.info._ZN10layer_norm13ln_fwd_kernelINS_13Kernel_traitsIf6__halfS2_S2_fjLj1024ELj1ELj4ELj1ELj16ENS_18Kernel_traits_baseILj1024EfS2_S2_S2_fjLj128EEEEELb0ELb1ELb1ELb0EEEvNS_9FwdParamsE,"",@"SHT_CUDA_INFO"
	.sectionflags	@""
	.align	4


	//----- nvinfo : EIATTR_CUDA_API_VERSION
	.align		4
        /*0000*/ 	.byte	0x04, 0x37
        /*0002*/ 	.short	(.L_2558 - .L_2557)
.L_2557:
        /*0004*/ 	.word	0x00000082


	//----- nvinfo : EIATTR_KPARAM_INFO
	.align		4
.L_2558:
        /*0008*/ 	.byte	0x04, 0x17
        /*000a*/ 	.short	(.L_2560 - .L_2559)
.L_2559:
        /*000c*/ 	.word	0x00000000
        /*0010*/ 	.short	0x0000
        /*0012*/ 	.short	0x0000
        /*0014*/ 	.byte	0x00, 0xf0, 0xa1, 0x03


	//----- nvinfo : EIATTR_SPARSE_MMA_MASK
	.align		4
.L_2560:
        /*0018*/ 	.byte	0x03, 0x50
        /*001a*/ 	.short	0x0000


	//----- nvinfo : EIATTR_MAXREG_COUNT
	.align		4
        /*001c*/ 	.byte	0x03, 0x1b
        /*001e*/ 	.short	0x00ff


	//----- nvinfo : EIATTR_MERCURY_ISA_VERSION
	.align		4
        /*0020*/ 	.byte	0x03, 0x5f
        /*0022*/ 	.short	0x0101


	//----- nvinfo : EIATTR_COOP_GROUP_MASK_REGIDS
	.align		4
        /*0024*/ 	.byte	0x04, 0x29
        /*0026*/ 	.short	(.L_2562 - .L_2561)


	//   ....[0]....
.L_2561:
        /*0028*/ 	.word	0xffffffff


	//   ....[1]....
        /*002c*/ 	.word	0xffffffff


	//   ....[2]....
        /*0030*/ 	.word	0xffffffff


	//   ....[3]....
        /*0034*/ 	.word	0xffffffff


	//   ....[4]....
        /*0038*/ 	.word	0xffffffff


	//   ....[5]....
        /*003c*/ 	.word	0xffffffff


	//   ....[6]....
        /*0040*/ 	.word	0xffffffff


	//   ....[7]....
        /*0044*/ 	.word	0xffffffff


	//   ....[8]....
        /*0048*/ 	.word	0xffffffff


	//   ....[9]....
        /*004c*/ 	.word	0xffffffff


	//   ....[10]....
        /*0050*/ 	.word	0x05000093


	//   ....[11]....
        /*0054*/ 	.word	0x05000093


	//   ....[12]....
        /*0058*/ 	.word	0x05000093


	//   ....[13]....
        /*005c*/ 	.word	0x05000093


	//   ....[14]....
        /*0060*/ 	.word	0x05000093


	//   ....[15]....
        /*0064*/ 	.word	0x05000093


	//   ....[16]....
        /*0068*/ 	.word	0x05000093


	//   ....[17]....
        /*006c*/ 	.word	0x05000093


	//   ....[18]....
        /*0070*/ 	.word	0x05000093


	//   ....[19]....
        /*0074*/ 	.word	0x05000093


	//----- nvinfo : EIATTR_COOP_GROUP_INSTR_OFFSETS
	.align		4
.L_2562:
        /*0078*/ 	.byte	0x04, 0x28
        /*007a*/ 	.short	(.L_2564 - .L_2563)


	//   ....[0]....
.L_2563:
        /*007c*/ 	.word	0x00002be0


	//   ....[1]....
        /*0080*/ 	.word	0x00002c00


	//   ....[2]....
        /*0084*/ 	.word	0x00002c20


	//   ....[3]....
        /*0088*/ 	.word	0x00002c40


	//   ....[4]....
        /*008c*/ 	.word	0x00002c70


	//   ....[5]....
        /*0090*/ 	.word	0x000030b0


	//   ....[6]....
        /*0094*/ 	.word	0x000030d0


	//   ....[7]....
        /*0098*/ 	.word	0x000030f0


	//   ....[8]....
        /*009c*/ 	.word	0x00003110


	//   ....[9]....
        /*00a0*/ 	.word	0x00003130


	//   ....[10]....
        /*00a4*/ 	.word	0x00003c20


	//   ....[11]....
        /*00a8*/ 	.word	0x00003cc0


	//   ....[12]....
        /*00ac*/ 	.word	0x00003d30


	//   ....[13]....
        /*00b0*/ 	.word	0x00003da0


	//   ....[14]....
        /*00b4*/ 	.word	0x00003e20


	//   ....[15]....
        /*00b8*/ 	.word	0x000042b0


	//   ....[16]....
        /*00bc*/ 	.word	0x00004320


	//   ....[17]....
        /*00c0*/ 	.word	0x00004390


	//   ....[18]....
        /*00c4*/ 	.word	0x00004400


	//   ....[19]....
        /*00c8*/ 	.word	0x00004470


	//----- nvinfo : EIATTR_VRC_CTA_INIT_COUNT
	.align		4
.L_2564:
        /*00cc*/ 	.byte	0x02, 0x4a
	.zero		1
	.zero		1


	//----- nvinfo : EIATTR_EXIT_INSTR_OFFSETS
	.align		4
        /*00d0*/ 	.byte	0x04, 0x1c
        /*00d2*/ 	.short	(.L_2566 - .L_2565)


	//   ....[0]....
.L_2565:
        /*00d4*/ 	.word	0x00000870


	//   ....[1]....
        /*00d8*/ 	.word	0x00003bb0


	//----- nvinfo : EIATTR_MAX_THREADS
	.align		4
.L_2566:
        /*00dc*/ 	.byte	0x04, 0x05
        /*00de*/ 	.short	(.L_2568 - .L_2567)
.L_2567:
        /*00e0*/ 	.word	0x00000080
        /*00e4*/ 	.word	0x00000001
        /*00e8*/ 	.word	0x00000001


	//----- nvinfo : EIATTR_CRS_STACK_SIZE
	.align		4
.L_2568:
        /*00ec*/ 	.byte	0x04, 0x1e
        /*00ee*/ 	.short	(.L_2570 - .L_2569)
.L_2569:
        /*00f0*/ 	.word	0x00000000


	//----- nvinfo : EIATTR_CBANK_PARAM_SIZE
	.align		4
.L_2570:
        /*00f4*/ 	.byte	0x03, 0x19
        /*00f6*/ 	.short	0x00e8


	//----- nvinfo : EIATTR_PARAM_CBANK
	.align		4
        /*00f8*/ 	.byte	0x04, 0x0a
        /*00fa*/ 	.short	(.L_2572 - .L_2571)
	.align		4
.L_2571:
        /*00fc*/ 	.word	index@(.nv.constant0._ZN10layer_norm13ln_fwd_kernelINS_13Kernel_traitsIf6__halfS2_S2_fjLj1024ELj1ELj4ELj1ELj16ENS_18Kernel_traits_baseILj1024EfS2_S2_S2_fjLj128EEEEELb0ELb1ELb1ELb0EEEvNS_9FwdParamsE)
        /*0100*/ 	.short	0x0380
        /*0102*/ 	.short	0x00e8


	//----- nvinfo : EIATTR_SW_WAR
	.align		4
.L_2572:
        /*0104*/ 	.byte	0x04, 0x36
        /*0106*/ 	.short	(.L_2574 - .L_2573)
.L_2573:
        /*0108*/ 	.word	0x00000008
.L_2574:


//--------------------- .nv.info._ZN10layer_norm13ln_fwd_kernelINS_13Kernel_traitsIf6__halfS2_S2_fjLj1024ELj1ELj4ELj1ELj16ENS_18Kernel_traits_baseILj1024EfS2_S2_S2_fjLj128EEEEELb0ELb1ELb1ELb1EEEvNS_9FwdParamsE --------------------------
	.section	.nv.info._ZN10layer_norm13ln_fwd_kernelINS_13Kernel_traitsIf6__halfS2_S2_fjLj1024ELj1ELj4ELj1ELj16ENS_18Kernel_traits_baseILj1024EfS2_S2_S2_fjLj128EEEEELb0ELb1ELb1ELb1EEEvNS_9FwdParamsE,"",@"SHT_CUDA_INFO"
	.sectionflags	@""
	.align	4


	//----- nvinfo : EIATTR_CUDA_API_VERSION
	.align		4
        /*0000*/ 	.byte	0x04, 0x37
        /*0002*/ 	.short	(.L_2576 - .L_2575)
.L_2575:
        /*0004*/ 	.word	0x00000082


	//----- nvinfo : EIATTR_KPARAM_INFO
	.align		4
.L_2576:
        /*0008*/ 	.byte	0x04, 0x17
        /*000a*/ 	.short	(.L_2578 - .L_2577)
.L_2577:
        /*000c*/ 	.word	0x00000000
        /*0010*/ 	.short	0x0000
        /*0012*/ 	.short	0x0000
        /*0014*/ 	.byte	0x00, 0xf0, 0xa1, 0x03


	//----- nvinfo : EIATTR_SPARSE_MMA_MASK
	.align		4
.L_2578:
        /*0018*/ 	.byte	0x03, 0x50
        /*001a*/ 	.short	0x0000


	//----- nvinfo : EIATTR_MAXREG_COUNT
	.align		4
        /*001c*/ 	.byte	0x03, 0x1b
        /*001e*/ 	.short	0x00ff


	//----- nvinfo : EIATTR_MERCURY_ISA_VERSION
	.align		4
        /*0020*/ 	.byte	0x03, 0x5f
        /*0022*/ 	.short	0x0101


	//----- nvinfo : EIATTR_COOP_GROUP_MASK_REGIDS
	.align		4
        /*0024*/ 	.byte	0x04, 0x29
        /*0026*/ 	.short	(.L_2580 - .L_2579)


	//   ....[0]....
.L_2579:
        /*0028*/ 	.word	0xffffffff


	//   ....[1]....
        /*002c*/ 	.word	0xffffffff


	//   ....[2]....
        /*0030*/ 	.word	0xffffffff


	//   ....[3]....
        /*0034*/ 	.word	0xffffffff


	//   ....[4]....
        /*0038*/ 	.word	0xffffffff


	//   ....[5]....
        /*003c*/ 	.word	0xffffffff


	//   ....[6]....
        /*0040*/ 	.word	0xffffffff


	//   ....[7]....
        /*0044*/ 	.word	0xffffffff


	//   ....[8]....
        /*0048*/ 	.word	0xffffffff


	//   ....[9]....
        /*004c*/ 	.word	0xffffffff


	//   ....[10]....
        /*0050*/ 	.word	0x05000094


	//   ....[11]....
        /*0054*/ 	.word	0x05000094


	//   ....[12]....
        /*0058*/ 	.word	0x05000094


	//   ....[13]....
        /*005c*/ 	.word	0x05000094


	//   ....[14]....
        /*0060*/ 	.word	0x05000094


	//   ....[15]....
        /*0064*/ 	.word	0x05000094


	//   ....[16]....
        /*0068*/ 	.word	0x05000094


	//   ....[17]....
        /*006c*/ 	.word	0x05000094


	//   ....[18]....
        /*0070*/ 	.word	0x05000094


	//   ....[19]....
        /*0074*/ 	.word	0x05000094


	//----- nvinfo : EIATTR_COOP_GROUP_INSTR_OFFSETS
	.align		4
.L_2580:
        /*0078*/ 	.byte	0x04, 0x28
        /*007a*/ 	.short	(.L_2582 - .L_2581)


	//   ....[0]....
.L_2581:
        /*007c*/ 	.word	0x000025c0


	//   ....[1]....
        /*0080*/ 	.word	0x000025f0


	//   ....[2]....
        /*0084*/ 	.word	0x00002610


	//   ....[3]....
        /*0088*/ 	.word	0x00002630


	//   ....[4]....
        /*008c*/ 	.word	0x00002650


	//   ....[5]....
        /*0090*/ 	.word	0x00002a80


	//   ....[6]....
        /*0094*/ 	.word	0x00002aa0


	//   ....[7]....
        /*0098*/ 	.word	0x00002ac0


	//   ....[8]....
        /*009c*/ 	.word	0x00002ae0


	//   ....[9]....
        /*00a0*/ 	.word	0x00002b00


	//   ....[10]....
        /*00a4*/ 	.word	0x000034e0


	//   ....[11]....
        /*00a8*/ 	.word	0x00003590


	//   ....[12]....
        /*00ac*/ 	.word	0x00003600


	//   ....[13]....
        /*00b0*/ 	.word	0x00003670


	//   ....[14]....
        /*00b4*/ 	.word	0x000036e0


	//   ....[15]....
        /*00b8*/ 	.word	0x00003b60


	//   ....[16]....
        /*00bc*/ 	.word	0x00003bd0


	//   ....[17]....
        /*00c0*/ 	.word	0x00003c40


	//   ....[18]....
        /*00c4*/ 	.word	0x00003cb0


	//   ....[19]....
        /*00c8*/ 	.word	0x00003d20


	//----- nvinfo : EIATTR_VRC_CTA_INIT_COUNT
	.align		4
.L_2582:
        /*00cc*/ 	.byte	0x02, 0x4a
	.zero		1
	.zero		1


	//----- nvinfo : EIATTR_EXIT_INSTR_OFFSETS
	.align		4
        /*00d0*/ 	.byte	0x04, 0x1c
        /*00d2*/ 	.short	(.L_2584 - .L_2583)


	//   ....[0]....
.L_2583:
        /*00d4*/ 	.word	0x00000510


	//   ....[1]....
        /*00d8*/ 	.word	0x00003470


	//----- nvinfo : EIATTR_MAX_THREADS
	.align		4
.L_2584:
        /*00dc*/ 	.byte	0x04, 0x05
        /*00de*/ 	.short	(.L_2586 - .L_2585)
.L_2585:
        /*00e0*/ 	.word	0x00000080
        /*00e4*/ 	.word	0x00000001
        /*00e8*/ 	.word	0x00000001


	//----- nvinfo : EIATTR_CRS_STACK_SIZE
	.align		4
.L_2586:
        /*00ec*/ 	.byte	0x04, 0x1e
        /*00ee*/ 	.short	(.L_2588 - .L_2587)
.L_2587:
        /*00f0*/ 	.word	0x00000000


	//----- nvinfo : EIATTR_CBANK_PARAM_SIZE
	.align		4
.L_2588:
        /*00f4*/ 	.byte	0x03, 0x19
        /*00f6*/ 	.short	0x00e8


	//----- nvinfo : EIATTR_PARAM_CBANK
	.align		4
        /*00f8*/ 	.byte	0x04, 0x0a
        /*00fa*/ 	.short	(.L_2590 - .L_2589)
	.align		4
.L_2589:
        /*00fc*/ 	.word	index@(.nv.constant0._ZN10layer_norm13ln_fwd_kernelINS_13Kernel_traitsIf6__halfS2_S2_fjLj1024ELj1ELj4ELj1ELj16ENS_18Kernel_traits_baseILj1024EfS2_S2_S2_fjLj128EEEEELb0ELb1ELb1ELb1EEEvNS_9FwdParamsE)
        /*0100*/ 	.short	0x0380
        /*0102*/ 	.short	0x00e8


	//----- nvinfo : EIATTR_SW_WAR
	.align		4
.L_2590:
        /*0104*/ 	.byte	0x04, 0x36
        /*0106*/ 	.short	(.L_2592 - .L_2591)
.L_2591:
        /*0108*/ 	.word	0x00000008
.L_2592:


//--------------------- .nv.info._ZN10layer_norm13ln_fwd_kernelINS_13Kernel_traitsIf6__halfS2_S2_fjLj1024ELj1ELj4ELj1ELj16ENS_18Kernel_traits_baseILj1024EfS2_S2_S2_fjLj128EEEEELb1ELb0ELb0ELb0EEEvNS_9FwdParamsE --------------------------
	.section	.nv.info._ZN10layer_norm13ln_fwd_kernelINS_13Kernel_traitsIf6__halfS2_S2_fjLj1024ELj1ELj4ELj1ELj16ENS_18Kernel_traits_baseILj1024EfS2_S2_S2_fjLj128EEEEELb1ELb0ELb0ELb0EEEvNS_9FwdParamsE,"",@"SHT_CUDA_INFO"
	.sectionflags	@""
	.align	4


	//----- nvinfo : EIATTR_CUDA_API_VERSION
	.align		4
        /*0000*/ 	.byte	0x04, 0x37
        /*0002*/ 	.short	(.L_2594 - .L_2593)
.L_2593:
        /*0004*/ 	.word	0x00000082


	//----- nvinfo : EIATTR_KPARAM_INFO
	.align		4
.L_2594:
        /*0008*/ 	.byte	0x04, 0x17
        /*000a*/ 	.short	(.L_2596 - .L_2595)
.L_2595:
        /*000c*/ 	.word	0x00000000
        /*0010*/ 	.short	0x0000
        /*0012*/ 	.short	0x0000
        /*0014*/ 	.byte	0x00, 0xf0, 0xa1, 0x03


	//----- nvinfo : EIATTR_SPARSE_MMA_MASK
	.align		4
.L_2596:
        /*0018*/ 	.byte	0x03, 0x50
        /*001a*/ 	.short	0x0000


	//----- nvinfo : EIATTR_MAXREG_COUNT
	.align		4
        /*001c*/ 	.byte	0x03, 0x1b
        /*001e*/ 	.short	0x00ff


	//----- nvinfo : EIATTR_MERCURY_ISA_VERSION
	.align		4
        /*0020*/ 	.byte	0x03, 0x5f
        /*0022*/ 	.short	0x0101


	//----- nvinfo : EIATTR_COOP_GROUP_MASK_REGIDS
	.align		4
        /*0024*/ 	.byte	0x04, 0x29
        /*0026*/ 	.short	(.L_2598 - .L_2597)


	//   ....[0]....
.L_2597:
        /*0028*/ 	.word	0xffffffff


	//   ....[1]....
        /*002c*/ 	.word	0xffffffff


	//   ....[2]....
        /*0030*/ 	.word	0xffffffff


	//   ....[3]....
        /*0034*/ 	.word	0xffffffff


	//   ....[4]....
        /*0038*/ 	.word	0xffffffff


	//   ....[5]....
        /*003c*/ 	.word	0xffffffff


	//   ....[6]....
        /*0040*/ 	.word	0xffffffff


	//   ....[7]....
        /*0044*/ 	.word	0xffffffff


	//   ....[8]....
        /*0048*/ 	.word	0xffffffff


	//   ....[9]....
        /*004c*/ 	.word	0xffffffff


	//   ....[10]....
        /*0050*/ 	.word	0x05000048


	//   ....[11]....
        /*0054*/ 	.word	0x05000048


	//   ....[12]....
        /*0058*/ 	.word	0x05000048


	//   ....[13]....
        /*005c*/ 	.word	0x05000048


	//   ....[14]....
        /*0060*/ 	.word	0x05000048


	//   ....[15]....
        /*0064*/ 	.word	0x05000048


	//   ....[16]....
        /*0068*/ 	.word	0x05000048


	//   ....[17]....
        /*006c*/ 	.word	0x05000048


	//   ....[18]....
        /*0070*/ 	.word	0x05000048


	//   ....[19]....
        /*0074*/ 	.word	0x05000048


	//----- nvinfo : EIATTR_COOP_GROUP_INSTR_OFFSETS
	.align		4
.L_2598:
        /*0078*/ 	.byte	0x04, 0x28
        /*007a*/ 	.short	(.L_2600 - .L_2599)


	//   ....[0]....
.L_2599:
        /*007c*/ 	.word	0x00015e80


	//   ....[1]....
        /*0080*/ 	.word	0x00015ea0


	//   ....[2]....
        /*0084*/ 	.word	0x00015ec0


	//   ....[3]....
        /*0088*/ 	.word	0x00015ee0


	//   ....[4]....
        /*008c*/ 	.word	0x00015f10


	//   ....[5]....
        /*0090*/ 	.word	0x00016350


	//   ....[6]....
        /*0094*/ 	.word	0x00016370


	//   ....[7]....
        /*0098*/ 	.word	0x00016390


	//   ....[8]....
        /*009c*/ 	.word	0x000163b0


	//   ....[9]....
        /*00a0*/ 	.word	0x000163d0


	//   ....[10]....
        /*00a4*/ 	.word	0x00016e60


	//   ....[11]....
        /*00a8*/ 	.word	0x00016f00


	//   ....[12]....
        /*00ac*/ 	.word	0x00016f70


	//   ....[13]....
        /*00b0*/ 	.word	0x00016fe0


	//   ....[14]....
        /*00b4*/ 	.word	0x00017060


	//   ....[15]....
        /*00b8*/ 	.word	0x000174f0


	//   ....[16]....
        /*00bc*/ 	.word	0x00017560


	//   ....[17]....
        /*00c0*/ 	.word	0x000175d0


	//   ....[18]....
        /*00c4*/ 	.word	0x00017640


	//   ....[19]....
        /*00c8*/ 	.word	0x000176b0


	//----- nvinfo : EIATTR_VRC_CTA_INIT_COUNT
	.align		4
.L_2600:
        /*00cc*/ 	.byte	0x02, 0x4a
	.zero		1
	.zero		1


	//----- nvinfo : EIATTR_EXIT_INSTR_OFFSETS
	.align		4
        /*00d0*/ 	.byte	0x04, 0x1c
        /*00d2*/ 	.short	(.L_2602 - .L_2601)


	//   ....[0]....
.L_2601:
        /*00d4*/ 	.word	0x000008d0


	//   ....[1]....
        /*00d8*/ 	.word	0x00016df0


	//----- nvinfo : EIATTR_INDIRECT_BRANCH_TARGETS
	.align		4
.L_2602:
        /*00dc*/ 	.byte	0x04, 0x34
        /*00de*/ 	.short	(.L_2604 - .L_2603)


	//   ....[0]....
.L_2603:
        /*00e0*/ 	.word	.L_x_37148@srel
        /*00e4*/ 	.short	0x0
        /*00e6*/ 	.short	0x0
        /*00e8*/ 	.word	0x3
        /*00ec*/ 	.word	.L_x_37149@srel
        /*00f0*/ 	.word	.L_x_37150@srel
        /*00f4*/ 	.word	.L_x_37151@srel


	//----- nvinfo : EIATTR_MAX_THREADS
	.align		4
.L_2604:
        /*00f8*/ 	.byte	0x04, 0x05
        /*00fa*/ 	.short	(.L_2606 - .L_2605)
.L_2605:
        /*00fc*/ 	.word	0x00000080
        /*0100*/ 	.word	0x00000001
        /*0104*/ 	.word	0x00000001


	//----- nvinfo : EIATTR_CRS_STACK_SIZE
	.align		4
.L_2606:
        /*0108*/ 	.byte	0x04, 0x1e
        /*010a*/ 	.short	(.L_2608 - .L_2607)
.L_2607:
        /*010c*/ 	.word	0x00000000


	//----- nvinfo : EIATTR_CBANK_PARAM_SIZE
	.align		4
.L_2608:
        /*0110*/ 	.byte	0x03, 0x19
        /*0112*/ 	.short	0x00e8


	//----- nvinfo : EIATTR_PARAM_CBANK
	.align		4
        /*0114*/ 	.byte	0x04, 0x0a
        /*0116*/ 	.short	(.L_2610 - .L_2609)
	.align		4
.L_2609:
        /*0118*/ 	.word	index@(.nv.constant0._ZN10layer_norm13ln_fwd_kernelINS_13Kernel_traitsIf6__halfS2_S2_fjLj1024ELj1ELj4ELj1ELj16ENS_18Kernel_traits_baseILj1024EfS2_S2_S2_fjLj128EEEEELb1ELb0ELb0ELb0EEEvNS_9FwdParamsE)
        /*011c*/ 	.short	0x0380
        /*011e*/ 	.short	0x00e8


	//----- nvinfo : EIATTR_SW_WAR
	.align		4
.L_2610:
        /*0120*/ 	.byte	0x04, 0x36
        /*0122*/ 	.short	(.L_2612 - .L_2611)
.L_2611:
        /*0124*/ 	.word	0x00000008
.L_2612:


//--------------------- .nv.info._ZN10layer_norm13ln_fwd_kernelINS_13Kernel_traitsIf6__halfS2_S2_fjLj1024ELj1ELj4ELj1ELj16ENS_18Kernel_traits_baseILj1024EfS2_S2_S2_fjLj128EEEEELb1ELb0ELb0ELb1EEEvNS_9FwdParamsE --------------------------
	.section	.nv.info._ZN10layer_norm13ln_fwd_kernelINS_13Kernel_traitsIf6__halfS2_S2_fjLj1024ELj1ELj4ELj1ELj16ENS_18Kernel_traits_baseILj1024EfS2_S2_S2_fjLj128EEEEELb1ELb0ELb0ELb1EEEvNS_9FwdParamsE,"",@"SHT_CUDA_INFO"
	.sectionflags	@""
	.align	4


	//----- nvinfo : EIATTR_CUDA_API_VERSION
	.align		4
        /*0000*/ 	.byte	0x04, 0x37
        /*0002*/ 	.short	(.L_2614 - .L_2613)
.L_2613:
        /*0004*/ 	.word	0x00000082


	//----- nvinfo : EIATTR_KPARAM_INFO
	.align		4
.L_2614:
        /*0008*/ 	.byte	0x04, 0x17
        /*000a*/ 	.short	(.L_2616 - .L_2615)
.L_2615:
        /*000c*/ 	.word	0x00000000
        /*0010*/ 	.short	0x0000
        /*0012*/ 	.short	0x0000
        /*0014*/ 	.byte	0x00, 0xf0, 0xa1, 0x03


	//----- nvinfo : EIATTR_SPARSE_MMA_MASK
	.align		4
.L_2616:
        /*0018*/ 	.byte	0x03, 0x50
        /*001a*/ 	.short	0x0000


	//----- nvinfo : EIATTR_MAXREG_COUNT
	.align		4
        /*001c*/ 	.byte	0x03, 0x1b
        /*001e*/ 	.short	0x00ff


	//----- nvinfo : EIATTR_MERCURY_ISA_VERSION
	.align		4
        /*0020*/ 	.byte	0x03, 0x5f
        /*0022*/ 	.short	0x0101


	//----- nvinfo : EIATTR_COOP_GROUP_MASK_REGIDS
	.align		4
        /*0024*/ 	.byte	0x04, 0x29
        /*0026*/ 	.short	(.L_2618 - .L_2617)


	//   ....[0]....
.L_2617:
        /*0028*/ 	.word	0xffffffff


	//   ....[1]....
        /*002c*/ 	.word	0xffffffff


	//   ....[2]....
        /*0030*/ 	.word	0xffffffff


	//   ....[3]....
        /*0034*/ 	.word	0xffffffff


	//   ....[4]....
        /*0038*/ 	.word	0xffffffff


	//   ....[5]....
        /*003c*/ 	.word	0xffffffff


	//   ....[6]....
        /*0040*/ 	.word	0xffffffff


	//   ....[7]....
        /*0044*/ 	.word	0xffffffff


	//   ....[8]....
        /*0048*/ 	.word	0xffffffff


	//   ....[9]....
        /*004c*/ 	.word	0xffffffff


	//   ....[10]....
        /*0050*/ 	.word	0x05000067


	//   ....[11]....
        /*0054*/ 	.word	0x05000067


	//   ....[12]....
        /*0058*/ 	.word	0x05000067


	//   ....[13]....
        /*005c*/ 	.word	0x05000067


	//   ....[14]....
        /*0060*/ 	.word	0x05000067


	//   ....[15]....
        /*0064*/ 	.word	0x05000067


	//   ....[16]....
        /*0068*/ 	.word	0x05000067


	//   ....[17]....
        /*006c*/ 	.word	0x05000067


	//   ....[18]....
        /*0070*/ 	.word	0x05000067


	//   ....[19]....
        /*0074*/ 	.word	0x05000067


	//----- nvinfo : EIATTR_COOP_GROUP_INSTR_OFFSETS
	.align		4
.L_2618:
        /*0078*/ 	.byte	0x04, 0x28
        /*007a*/ 	.short	(.L_2620 - .L_2619)


	//   ....[0]....
.L_2619:
        /*007c*/ 	.word	0x000159d0


	//   ....[1]....
        /*0080*/ 	.word	0x000159f0


	//   ....[2]....
        /*0084*/ 	.word	0x00015a10


	//   ....[3]....
        /*0088*/ 	.word	0x00015a30


	//   ....[4]....
        /*008c*/ 	.word	0x00015a60


	//   ....[5]....
        /*0090*/ 	.word	0x00015e90


	//   ....[6]....
        /*0094*/ 	.word	0x00015eb0


	//   ....[7]....
        /*0098*/ 	.word	0x00015ed0


	//   ....[8]....
        /*009c*/ 	.word	0x00015ef0


	//   ....[9]....
        /*00a0*/ 	.word	0x00015f10


	//   ....[10]....
        /*00a4*/ 	.word	0x00016860


	//   ....[11]....
        /*00a8*/ 	.word	0x00016900


	//   ....[12]....
        /*00ac*/ 	.word	0x00016970


	//   ....[13]....
        /*00b0*/ 	.word	0x000169e0


	//   ....[14]....
        /*00b4*/ 	.word	0x00016a60


	//   ....[15]....
        /*00b8*/ 	.word	0x00016ee0


	//   ....[16]....
        /*00bc*/ 	.word	0x00016f50


	//   ....[17]....
        /*00c0*/ 	.word	0x00016fc0


	//   ....[18]....
        /*00c4*/ 	.word	0x00017030


	//   ....[19]....
        /*00c8*/ 	.word	0x000170a0


	//----- nvinfo : EIATTR_VRC_CTA_INIT_COUNT
	.align		4
.L_2620:
        /*00cc*/ 	.byte	0x02, 0x4a
	.zero		1
	.zero		1


	//----- nvinfo : EIATTR_EXIT_INSTR_OFFSETS
	.align		4
        /*00d0*/ 	.byte	0x04, 0x1c
        /*00d2*/ 	.short	(.L_2622 - .L_2621)


	//   ....[0]....
.L_2621:
        /*00d4*/ 	.word	0x00000630


	//   ....[1]....
        /*00d8*/ 	.word	0x000167f0


	//----- nvinfo : EIATTR_INDIRECT_BRANCH_TARGETS
	.align		4
.L_2622:
        /*00dc*/ 	.byte	0x04, 0x34
        /*00de*/ 	.short	(.L_2624 - .L_2623)


	//   ....[0]....
.L_2623:
        /*00e0*/ 	.word	.L_x_37152@srel
        /*00e4*/ 	.short	0x0
        /*00e6*/ 	.short	0x0
        /*00e8*/ 	.word	0x3
        /*00ec*/ 	.word	.L_x_37153@srel
        /*00f0*/ 	.word	.L_x_37154@srel
        /*00f4*/ 	.word	.L_x_37155@srel


	//----- nvinfo : EIATTR_MAX_THREADS
	.align		4
.L_2624:
        /*00f8*/ 	.byte	0x04, 0x05
        /*00fa*/ 	.short	(.L_2626 - .L_2625)
.L_2625:
        /*00fc*/ 	.word	0x00000080
        /*0100*/ 	.word	0x00000001
        /*0104*/ 	.word	0x00000001


	//----- nvinfo : EIATTR_CRS_STACK_SIZE
	.align		4
.L_2626:
        /*0108*/ 	.byte	0x04, 0x1e
        /*010a*/ 	.short	(.L_2628 - .L_2627)
.L_2627:
        /*010c*/ 	.word	0x00000000


	//----- nvinfo : EIATTR_CBANK_PARAM_SIZE
	.align		4
.L_2628:
        /*0110*/ 	.byte	0x03, 0x19
        /*0112*/ 	.short	0x00e8


	//----- nvinfo : EIATTR_PARAM_CBANK
	.align		4
        /*0114*/ 	.byte	0x04, 0x0a
        /*0116*/ 	.short	(.L_2630 - .L_2629)
	.align		4
.L_2629:
        /*0118*/ 	.word	index@(.nv.constant0._ZN10layer_norm13ln_fwd_kernelINS_13Kernel_traitsIf6__halfS2_S2_fjLj1024ELj1ELj4ELj1ELj16ENS_18Kernel_traits_baseILj1024EfS2_S2_S2_fjLj128EEEEELb1ELb0ELb0ELb1EEEvNS_9FwdParamsE)
        /*011c*/ 	.short	0x0380
        /*011e*/ 	.short	0x00e8


	//----- nvinfo : EIATTR_SW_WAR
	.align		4
.L_2630:
        /*0120*/ 	.byte	0x04, 0x36
        /*0122*/ 	.short	(.L_2632 - .L_2631)
.L_2631:
        /*0124*/ 	.word	0x00000008
.L_2632:


//--------------------- .nv.info._ZN10layer_norm13ln_fwd_kernelINS_13Kernel_traitsIf6__halfS2_S2_fjLj1024ELj1ELj4ELj1ELj16ENS_18Kernel_traits_baseILj1024EfS2_S2_S2_fjLj128EEEEELb1ELb0ELb1ELb0EEEvNS_9FwdParamsE --------------------------
	.section	.nv.info._ZN10layer_norm13ln_fwd_kernelINS_13Kernel_traitsIf6__halfS2_S2_fjLj1024ELj1ELj4ELj1ELj16ENS_18Kernel_traits_baseILj1024EfS2_S2_S2_fjLj128EEEEELb1ELb0ELb1ELb0EEEvNS_9FwdParamsE,"",@"SHT_CUDA_INFO"
	.sectionflags	@""
	.align	4


	//----- nvinfo : EIATTR_CUDA_API_VERSION
	.align		4
        /*0000*/ 	.byte	0x04, 0x37
        /*0002*/ 	.short	(.L_2634 - .L_2633)
.L_2633:
        /*0004*/ 	.word	0x00000082


	//----- nvinfo : EIATTR_KPARAM_INFO
	.align		4
.L_2634:
        /*0008*/ 	.byte	0x04, 0x17
        /*000a*/ 	.short	(.L_2636 - .L_2635)
.L_2635:
        /*000c*/ 	.word	0x00000000
        /*0010*/ 	.short	0x0000
        /*0012*/ 	.short	0x0000
        /*0014*/ 	.byte	0x00, 0xf0, 0xa1, 0x03


	//----- nvinfo : EIATTR_SPARSE_MMA_MASK
	.align		4
.L_2636:
        /*0018*/ 	.byte	0x03, 0x50
        /*001a*/ 	.short	0x0000


	//----- nvinfo : EIATTR_MAXREG_COUNT
	.align		4
        /*001c*/ 	.byte	0x03, 0x1b
        /*001e*/ 	.short	0x00ff


	//----- nvinfo : EIATTR_MERCURY_ISA_VERSION
	.align		4
        /*0020*/ 	.byte	0x03, 0x5f
        /*0022*/ 	.short	0x0101


	//----- nvinfo : EIATTR_COOP_GROUP_MASK_REGIDS
	.align		4
        /*0024*/ 	.byte	0x04, 0x29
        /*0026*/ 	.short	(.L_2638 - .L_2637)


	//   ....[0]....
.L_2637:
        /*0028*/ 	.word	0xffffffff


	//   ....[1]....
        /*002c*/ 	.word	0xffffffff


	//   ....[2]....
        /*0030*/ 	.word	0xffffffff


	//   ....[3]....
        /*0034*/ 	.word	0xffffffff


	//   ....[4]....
        /*0038*/ 	.word	0xffffffff


	//   ....[5]....
        /*003c*/ 	.word	0xffffffff


	//   ....[6]....
        /*0040*/ 	.word	0xffffffff


	//   ....[7]....
        /*0044*/ 	.word	0xffffffff


	//   ....[8]....
        /*0048*/ 	.word	0xffffffff


	//   ....[9]....
        /*004c*/ 	.word	0xffffffff


	//   ....[10]....
        /*0050*/ 	.word	0x05000083


	//   ....[11]....
        /*0054*/ 	.word	0x05000083


	//   ....[12]....
        /*0058*/ 	.word	0x05000083


	//   ....[13]....
        /*005c*/ 	.word	0x05000083


	//   ....[14]....
        /*0060*/ 	.word	0x05000083


	//   ....[15]....
        /*0064*/ 	.word	0x05000083


	//   ....[16]....
        /*0068*/ 	.word	0x05000083


	//   ....[17]....
        /*006c*/ 	.word	0x05000083


	//   ....[18]....
        /*0070*/ 	.word	0x05000083


	//   ....[19]....
        /*0074*/ 	.word	0x05000083


	//----- nvinfo : EIATTR_COOP_GROUP_INSTR_OFFSETS
	.align		4
.L_2638:
        /*0078*/ 	.byte	0x04, 0x28
        /*007a*/ 	.short	(.L_2640 - .L_2639)


	//   ....[0]....
.L_2639:
        /*007c*/ 	.word	0x00017e60


	//   ....[1]....
        /*0080*/ 	.word	0x00017e90


	//   ....[2]....
        /*0084*/ 	.word	0x00017eb0


	//   ....[3]....
        /*0088*/ 	.word	0x00017ed0


	//   ....[4]....
        /*008c*/ 	.word	0x00017ef0


	//   ....[5]....
        /*0090*/ 	.word	0x00018330


	//   ....[6]....
        /*0094*/ 	.word	0x00018350


	//   ....[7]....
        /*0098*/ 	.word	0x00018370


	//   ....[8]....
        /*009c*/ 	.word	0x00018390


	//   ....[9]....
        /*00a0*/ 	.word	0x000183b0


	//   ....[10]....
        /*00a4*/ 	.word	0x00018ea0


	//   ....[11]....
        /*00a8*/ 	.word	0x00018f50


	//   ....[12]....
        /*00ac*/ 	.word	0x00018fc0


	//   ....[13]....
        /*00b0*/ 	.word	0x00019030


	//   ....[14]....
        /*00b4*/ 	.word	0x000190a0


	//   ....[15]....
        /*00b8*/ 	.word	0x00019530


	//   ....[16]....
        /*00bc*/ 	.word	0x000195a0


	//   ....[17]....
        /*00c0*/ 	.word	0x00019610


	//   ....[18]....
        /*00c4*/ 	.word	0x00019680


	//   ....[19]....
        /*00c8*/ 	.word	0x000196f0


	//----- nvinfo : EIATTR_VRC_CTA_INIT_COUNT
	.align		4
.L_2640:
        /*00cc*/ 	.byte	0x02, 0x4a
	.zero		1
	.zero		1


	//----- nvinfo : EIATTR_EXIT_INSTR_OFFSETS
	.align		4
        /*00d0*/ 	.byte	0x04, 0x1c
        /*00d2*/ 	.short	(.L_2642 - .L_2641)


	//   ....[0]....
.L_2641:
        /*00d4*/ 	.word	0x000008d0


	//   ....[1]....
        /*00d8*/ 	.word	0x00018e30


	//----- nvinfo : EIATTR_MAX_THREADS
	.align		4
.L_2642:
        /*00dc*/ 	.byte	0x04, 0x05
        /*00de*/ 	.short	(.L_2644 - .L_2643)
.L_2643:
        /*00e0*/ 	.word	0x00000080
        /*00e4*/ 	.word	0x00000001
        /*00e8*/ 	.word	0x00000001


	//----- nvinfo : EIATTR_CRS_STACK_SIZE
	.align		4
.L_2644:
        /*00ec*/ 	.byte	0x04, 0x1e
        /*00ee*/ 	.short	(.L_2646 - .L_2645)
.L_2645:
        /*00f0*/ 	.word	0x00000000


	//----- nvinfo : EIATTR_CBANK_PARAM_SIZE
	.align		4
.L_2646:
        /*00f4*/ 	.byte	0x03, 0x19
        /*00f6*/ 	.short	0x00e8


	//----- nvinfo : EIATTR_PARAM_CBANK
	.align		4
        /*00f8*/ 	.byte	0x04, 0x0a
        /*00fa*/ 	.short	(.L_2648 - .L_2647)
	.align		4
.L_2647:
        /*00fc*/ 	.word	index@(.nv.constant0._ZN10layer_norm13ln_fwd_kernelINS_13Kernel_traitsIf6__halfS2_S2_fjLj1024ELj1ELj4ELj1ELj16ENS_18Kernel_traits_baseILj1024EfS2_S2_S2_fjLj128EEEEELb1ELb0ELb1ELb0EEEvNS_9FwdParamsE)
        /*0100*/ 	.short	0x0380
        /*0102*/ 	.short	0x00e8


	//----- nvinfo : EIATTR_SW_WAR
	.align		4
.L_2648:
        /*0104*/ 	.byte	0x04, 0x36
        /*0106*/ 	.short	(.L_2650 - .L_2649)
.L_2649:
        /*0108*/ 	.word	0x00000008
.L_2650:


//--------------------- .nv.info._ZN10layer_norm13ln_fwd_kernelINS_13Kernel_traitsIf6__halfS2_S2_fjLj1024ELj1ELj4ELj1ELj16ENS_18Kernel_traits_baseILj1024EfS2_S2_S2_fjLj128EEEEELb1ELb0ELb1ELb1EEEvNS_9FwdParamsE --------------------------
	.section	.nv.info._ZN10layer_norm13ln_fwd_kernelINS_13Kernel_traitsIf6__halfS2_S2_fjLj1024ELj1ELj4ELj1ELj16ENS_18Kernel_traits_baseILj1024EfS2_S2_S2_fjLj128EEEEELb1ELb0ELb1ELb1EEEvNS_9FwdParamsE,"",@"SHT_CUDA_INFO"
	.sectionflags	@""
	.align	4


	//----- nvinfo : EIATTR_CUDA_API_VERSION
	.align		4
        /*0000*/ 	.byte	0x04, 0x37
        /*0002*/ 	.short	(.L_2652 - .L_2651)
.L_2651:
        /*0004*/ 	.word	0x00000082


	//----- nvinfo : EIATTR_KPARAM_INFO
	.align		4
.L_2652:
        /*0008*/ 	.byte	0x04, 0x17
        /*000a*/ 	.short	(.L_2654 - .L_2653)
.L_2653:
        /*000c*/ 	.word	0x00000000
        /*0010*/ 	.short	0x0000
        /*0012*/ 	.short	0x0000
        /*0014*/ 	.byte	0x00, 0xf0, 0xa1, 0x03


	//----- nvinfo : EIATTR_SPARSE_MMA_MASK
	.align		4
.L_2654:
        /*0018*/ 	.byte	0x03, 0x50
        /*001a*/ 	.short	0x0000


	//----- nvinfo : EIATTR_MAXREG_COUNT
	.align		4
        /*001c*/ 	.byte	0x03, 0x1b
        /*001e*/ 	.short	0x00ff


	//----- nvinfo : EIATTR_MERCURY_ISA_VERSION
	.align		4
        /*0020*/ 	.byte	0x03, 0x5f
        /*0022*/ 	.short	0x0101


	//----- nvinfo : EIATTR_COOP_GROUP_MASK_REGIDS
	.align		4
        /*0024*/ 	.byte	0x04, 0x29
        /*0026*/ 	.short	(.L_2656 - .L_2655)


	//   ....[0]....
.L_2655:
        /*0028*/ 	.word	0xffffffff


	//   ....[1]....
        /*002c*/ 	.word	0xffffffff


	//   ....[2]....
        /*0030*/ 	.word	0xffffffff


	//   ....[3]....
        /*0034*/ 	.word	0xffffffff


	//   ....[4]....
        /*0038*/ 	.word	0xffffffff


	//   ....[5]....
        /*003c*/ 	.word	0xffffffff


	//   ....[6]....
        /*0040*/ 	.word	0xffffffff


	//   ....[7]....
        /*0044*/ 	.word	0xffffffff


	//   ....[8]....
        /*0048*/ 	.word	0xffffffff


	//   ....[9]....
        /*004c*/ 	.word	0xffffffff


	//   ....[10]....
        /*0050*/ 	.word	0x0500007b


	//   ....[11]....
        /*0054*/ 	.word	0x0500007b


	//   ....[12]....
        /*0058*/ 	.word	0x0500007b


	//   ....[13]....
        /*005c*/ 	.word	0x0500007b


	//   ....[14]....
        /*0060*/ 	.word	0x0500007b


	//   ....[15]....
        /*0064*/ 	.word	0x0500007b


	//   ....[16]....
        /*0068*/ 	.word	0x0500007b


	//   ....[17]....
        /*006c*/ 	.word	0x0500007b


	//   ....[18]....
        /*0070*/ 	.word	0x0500007b


	//   ....[19]....
        /*0074*/ 	.word	0x0500007b


	//----- nvinfo : EIATTR_COOP_GROUP_INSTR_OFFSETS
	.align		4
.L_2656:
        /*0078*/ 	.byte	0x04, 0x28
        /*007a*/ 	.short	(.L_2658 - .L_2657)


	//   ....[0]....
.L_2657:
        /*007c*/ 	.word	0x000179a0


	//   ....[1]....
        /*0080*/ 	.word	0x000179d0


	//   ....[2]....
        /*0084*/ 	.word	0x000179f0


	//   ....[3]....
        /*0088*/ 	.word	0x00017a10


	//   ....[4]....
        /*008c*/ 	.word	0x00017a30


	//   ....[5]....
        /*0090*/ 	.word	0x00017e60


	//   ....[6]....
        /*0094*/ 	.word	0x00017e80


	//   ....[7]....
        /*0098*/ 	.word	0x00017ea0


	//   ....[8]....
        /*009c*/ 	.word	0x00017ec0


	//   ....[9]....
        /*00a0*/ 	.word	0x00017ee0


	//   ....[10]....
        /*00a4*/ 	.word	0x000188c0


	//   ....[11]....
        /*00a8*/ 	.word	0x00018970


	//   ....[12]....
        /*00ac*/ 	.word	0x000189e0


	//   ....[13]....
        /*00b0*/ 	.word	0x00018a50


	//   ....[14]....
        /*00b4*/ 	.word	0x00018ac0


	//   ....[15]....
        /*00b8*/ 	.word	0x00018f30


	//   ....[16]....
        /*00bc*/ 	.word	0x00018fa0


	//   ....[17]....
        /*00c0*/ 	.word	0x00019010


	//   ....[18]....
        /*00c4*/ 	.word	0x00019080


	//   ....[19]....
        /*00c8*/ 	.word	0x000190f0


	//----- nvinfo : EIATTR_VRC_CTA_INIT_COUNT
	.align		4
.L_2658:
        /*00cc*/ 	.byte	0x02, 0x4a
	.zero		1
	.zero		1


	//----- nvinfo : EIATTR_EXIT_INSTR_OFFSETS
	.align		4
        /*00d0*/ 	.byte	0x04, 0x1c
        /*00d2*/ 	.short	(.L_2660 - .L_2659)


	//   ....[0]....
.L_2659:
        /*00d4*/ 	.word	0x00000630


	//   ....[1]....
        /*00d8*/ 	.word	0x00018860


	//----- nvinfo : EIATTR_MAX_THREADS
	.align		4
.L_2660:
        /*00dc*/ 	.byte	0x04, 0x05
        /*00de*/ 	.short	(.L_2662 - .L_2661)
.L_2661:
        /*00e0*/ 	.word	0x00000080
        /*00e4*/ 	.word	0x00000001
        /*00e8*/ 	.word	0x00000001


	//----- nvinfo : EIATTR_CRS_STACK_SIZE
	.align		4
.L_2662:
        /*00ec*/ 	.byte	0x04, 0x1e
        /*00ee*/ 	.short	(.L_2664 - .L_2663)
.L_2663:
        /*00f0*/ 	.word	0x00000000


	//----- nvinfo : EIATTR_CBANK_PARAM_SIZE
	.align		4
.L_2664:
        /*00f4*/ 	.byte	0x03, 0x19
        /*00f6*/ 	.short	0x00e8


	//----- nvinfo : EIATTR_PARAM_CBANK
	.align		4
        /*00f8*/ 	.byte	0x04, 0x0a
        /*00fa*/ 	.short	(.L_2666 - .L_2665)
	.align		4
.L_2665:
        /*00fc*/ 	.word	index@(.nv.constant0._ZN10layer_norm13ln_fwd_kernelINS_13Kernel_traitsIf6__halfS2_S2_fjLj1024ELj1ELj4ELj1ELj16ENS_18Kernel_traits_baseILj1024EfS2_S2_S2_fjLj128EEEEELb1ELb0ELb1ELb1EEEvNS_9FwdParamsE)
        /*0100*/ 	.short	0x0380
        /*0102*/ 	.short	0x00e8


	//----- nvinfo : EIATTR_SW_WAR
	.align		4
.L_2666:
        /*0104*/ 	.byte	0x04, 0x36
        /*0106*/ 	.short	(.L_2668 - .L_2667)
.L_2667:
        /*0108*/ 	.word	0x00000008
.L_2668:


//--------------------- .nv.info._ZN10layer_norm13ln_fwd_kernelINS_13Kernel_traitsIf6__halfS2_S2_fjLj1024ELj1ELj4ELj1ELj16ENS_18Kernel_traits_baseILj1024EfS2_S2_S2_fjLj128EEEEELb1ELb1ELb0ELb0EEEvNS_9FwdParamsE --------------------------
	.section	.nv.info._ZN10layer_norm13ln_fwd_kernelINS_13Kernel_traitsIf6__halfS2_S2_fjLj1024ELj1ELj4ELj1ELj16ENS_18Kernel_traits_baseILj1024EfS2_S2_S2_fjLj128EEEEELb1ELb1ELb0ELb0EEEvNS_9FwdParamsE,"",@"SHT_CUDA_INFO"
	.sectionflags	@""
	.align	4


	//----- nvinfo : EIATTR_CUDA_API_VERSION
	.align		4
        /*0000*/ 	.byte	0x04, 0x37
        /*0002*/ 	.short	(.L_2670 - .L_2669)
.L_2669:
        /*0004*/ 	.word	0x00000082


	//----- nvinfo : EIATTR_KPARAM_INFO
	.align		4
.L_2670:
        /*0008*/ 	.byte	0x04, 0x17
        /*000a*/ 	.short	(.L_2672 - .L_2671)
.L_2671:
        /*000c*/ 	.word	0x00000000
        /*0010*/ 	.short	0x0000
        /*0012*/ 	.short	0x0000
        /*0014*/ 	.byte	0x00, 0xf0, 0xa1, 0x03


	//----- nvinfo : EIATTR_SPARSE_MMA_MASK
	.align		4
.L_2672:
        /*0018*/ 	.byte	0x03, 0x50
        /*001a*/ 	.short	0x0000


	//----- nvinfo : EIATTR_MAXREG_COUNT
	.align		4
        /*001c*/ 	.byte	0x03, 0x1b
        /*001e*/ 	.short	0x00ff


	//----- nvinfo : EIATTR_MERCURY_ISA_VERSION
	.align		4
        /*0020*/ 	.byte	0x03, 0x5f
        /*0022*/ 	.short	0x0101


	//----- nvinfo : EIATTR_COOP_GROUP_MASK_REGIDS
	.align		4
        /*0024*/ 	.byte	0x04, 0x29
        /*0026*/ 	.short	(.L_2674 - .L_2673)


	//   ....[0]....
.L_2673:
        /*0028*/ 	.word	0xffffffff


	//   ....[1]....
        /*002c*/ 	.word	0xffffffff


	//   ....[2]....
        /*0030*/ 	.word	0xffffffff


	//   ....[3]....
        /*0034*/ 	.word	0xffffffff


	//   ....[4]....
        /*0038*/ 	.word	0xffffffff


	//   ....[5]....
        /*003c*/ 	.word	0xffffffff


	//   ....[6]....
        /*0040*/ 	.word	0xffffffff


	//   ....[7]....
        /*0044*/ 	.word	0xffffffff


	//   ....[8]....
        /*0048*/ 	.word	0xffffffff


	//   ....[9]....
        /*004c*/ 	.word	0xffffffff


	//   ....[10]....
        /*0050*/ 	.word	0x0500009b


	//   ....[11]....
        /*0054*/ 	.word	0x0500009b


	//   ....[12]....
        /*0058*/ 	.word	0x0500009b


	//   ....[13]....
        /*005c*/ 	.word	0x0500009b


	//   ....[14]....
        /*0060*/ 	.word	0x0500009b


	//   ....[15]....
        /*0064*/ 	.word	0x0500009b


	//   ....[16]....
        /*0068*/ 	.word	0x0500009b


	//   ....[17]....
        /*006c*/ 	.word	0x0500009b


	//   ....[18]....
        /*0070*/ 	.word	0x0500009b


	//   ....[19]....
        /*0074*/ 	.word	0x0500009b


	//----- nvinfo : EIATTR_COOP_GROUP_INSTR_OFFSETS
	.align		4
.L_2674:
        /*0078*/ 	.byte	0x04, 0x28
        /*007a*/ 	.short	(.L_2676 - .L_2675)


	//   ....[0]....
.L_2675:
        /*007c*/ 	.word	0x000187f0


	//   ....[1]....
        /*0080*/ 	.word	0x00018810


	//   ....[2]....
        /*0084*/ 	.word	0x00018830


	//   ....[3]....
        /*0088*/ 	.word	0x00018850


	//   ....[4]....
        /*008c*/ 	.word	0x00018880


	//   ....[5]....
        /*0090*/ 	.word	0x00018cc0


	//   ....[6]....
        /*0094*/ 	.word	0x00018ce0


	//   ....[7]....
        /*0098*/ 	.word	0x00018d00


	//   ....[8]....
        /*009c*/ 	.word	0x00018d20


	//   ....[9]....
        /*00a0*/ 	.word	0x00018d40


	//   ....[10]....
        /*00a4*/ 	.word	0x000197c0


	//   ....[11]....
        /*00a8*/ 	.word	0x00019860


	//   ....[12]....
        /*00ac*/ 	.word	0x000198d0


	//   ....[13]....
        /*00b0*/ 	.word	0x00019940


	//   ....[14]....
        /*00b4*/ 	.word	0x000199c0


	//   ....[15]....
        /*00b8*/ 	.word	0x00019e50


	//   ....[16]....
        /*00bc*/ 	.word	0x00019ec0


	//   ....[17]....
        /*00c0*/ 	.word	0x00019f30


	//   ....[18]....
        /*00c4*/ 	.word	0x00019fa0


	//   ....[19]....
        /*00c8*/ 	.word	0x0001a010


	//----- nvinfo : EIATTR_VRC_CTA_INIT_COUNT
	.align		4
.L_2676:
        /*00cc*/ 	.byte	0x02, 0x4a
	.zero		1
	.zero		1


	//----- nvinfo : EIATTR_EXIT_INSTR_OFFSETS
	.align		4
        /*00d0*/ 	.byte	0x04, 0x1c
        /*00d2*/ 	.short	(.L_2678 - .L_2677)


	//   ....[0]....
.L_2677:
        /*00d4*/ 	.word	0x00000ab0


	//   ....[1]....
        /*00d8*/ 	.word	0x00019750


	//----- nvinfo : EIATTR_INDIRECT_BRANCH_TARGETS
	.align		4
.L_2678:
        /*00dc*/ 	.byte	0x04, 0x34
        /*00de*/ 	.short	(.L_2680 - .L_2679)


	//   ....[0]....
.L_2679:
        /*00e0*/ 	.word	.L_x_37156@srel
        /*00e4*/ 	.short	0x0
        /*00e6*/ 	.short	0x0
        /*00e8*/ 	.word	0x3
        /*00ec*/ 	.word	.L_x_37157@srel
        /*00f0*/ 	.word	.L_x_37158@srel
        /*00f4*/ 	.word	.L_x_37159@srel


	//----- nvinfo : EIATTR_MAX_THREADS
	.align		4
.L_2680:
        /*00f8*/ 	.byte	0x04, 0x05
        /*00fa*/ 	.short	(.L_2682 - .L_2681)
.L_2681:
        /*00fc*/ 	.word	0x00000080
        /*0100*/ 	.word	0x00000001
        /*0104*/ 	.word	0x00000001


	//----- nvinfo : EIATTR_CRS_STACK_SIZE
	.align		4
.L_2682:
        /*0108*/ 	.byte	0x04, 0x1e
        /*010a*/ 	.short	(.L_2684 - .L_2683)
.L_2683:
        /*010c*/ 	.word	0x00000000


	//----- nvinfo : EIATTR_CBANK_PARAM_SIZE
	.align		4
.L_2684:
        /*0110*/ 	.byte	0x03, 0x19
        /*0112*/ 	.short	0x00e8


	//----- nvinfo : EIATTR_PARAM_CBANK
	.align		4
        /*0114*/ 	.byte	0x04, 0x0a
        /*0116*/ 	.short	(.L_2686 - .L_2685)
	.align		4
.L_2685:
        /*0118*/ 	.word	index@(.nv.constant0._ZN10layer_norm13ln_fwd_kernelINS_13Kernel_traitsIf6__halfS2_S2_fjLj1024ELj1ELj4ELj1ELj16ENS_18Kernel_traits_baseILj1024EfS2_S2_S2_fjLj128EEEEELb1ELb1ELb0ELb0EEEvNS_9FwdParamsE)
        /*011c*/ 	.short	0x0380
        /*011e*/ 	.short	0x00e8


	//----- nvinfo : EIATTR_SW_WAR
	.align		4
.L_2686:
        /*0120*/ 	.byte	0x04, 0x36
        /*0122*/ 	.short	(.L_2688 - .L_2687)
.L_2687:
        /*0124*/ 	.word	0x00000008
.L_2688:


//--------------------- .nv.info._ZN10layer_norm13ln_fwd_kernelINS_13Kernel_traitsIf6__halfS2_S2_fjLj1024ELj1ELj4ELj1ELj16ENS_18Kernel_traits_baseILj1024EfS2_S2_S2_fjLj128EEEEELb1ELb1ELb0ELb1EEEvNS_9FwdParamsE --------------------------
	.section	.nv.info._ZN10layer_norm13ln_fwd_kernelINS_13Kernel_traitsIf6__halfS2_S2_fjLj1024ELj1ELj4ELj1ELj16ENS_18Kernel_traits_baseILj1024EfS2_S2_S2_fjLj128EEEEELb1ELb1ELb0ELb1EEEvNS_9FwdParamsE,"",@"SHT_CUDA_INFO"
	.sectionflags	@""
	.align	4


	//----- nvinfo : EIATTR_CUDA_API_VERSION
	.align		4
        /*0000*/ 	.byte	0x04, 0x37
        /*0002*/ 	.short	(.L_2690 - .L_2689)
.L_2689:
        /*0004*/ 	.word	0x00000082


	//----- nvinfo : EIATTR_KPARAM_INFO
	.align		4
.L_2690:
        /*0008*/ 	.byte	0x04, 0x17
        /*000a*/ 	.short	(.L_2692 - .L_2691)
.L_2691:
        /*000c*/ 	.word	0x00000000
        /*0010*/ 	.short	0x0000
        /*0012*/ 	.short	0x0000
        /*0014*/ 	.byte	0x00, 0xf0, 0xa1, 0x03


	//----- nvinfo : EIATTR_SPARSE_MMA_MASK
	.align		4
.L_2692:
        /*0018*/ 	.byte	0x03, 0x50
        /*001a*/ 	.short	0x0000


	//----- nvinfo : EIATTR_MAXREG_COUNT
	.align		4
        /*001c*/ 	.byte	0x03, 0x1b
        /*001e*/ 	.short	0x00ff


	//----- nvinfo : EIATTR_MERCURY_ISA_VERSION
	.align		4
        /*0020*/ 	.byte	0x03, 0x5f
        /*0022*/ 	.short	0x0101


	//----- nvinfo : EIATTR_COOP_GROUP_MASK_REGIDS
	.align		4
        /*0024*/ 	.byte	0x04, 0x29
        /*0026*/ 	.short	(.L_2694 - .L_2693)


	//   ....[0]....
.L_2693:
        /*0028*/ 	.word	0xffffffff


	//   ....[1]....
        /*002c*/ 	.word	0xffffffff


	//   ....[2]....
        /*0030*/ 	.word	0xffffffff


	//   ....[3]....
        /*0034*/ 	.word	0xffffffff


	//   ....[4]....
        /*0038*/ 	.word	0xffffffff


	//   ....[5]....
        /*003c*/ 	.word	0xffffffff


	//   ....[6]....
        /*0040*/ 	.word	0xffffffff


	//   ....[7]....
        /*0044*/ 	.word	0xffffffff


	//   ....[8]....
        /*0048*/ 	.word	0xffffffff


	//   ....[9]....
        /*004c*/ 	.word	0xffffffff


	//   ....[10]....
        /*0050*/ 	.word	0x05000021


	//   ....[11]....
        /*0054*/ 	.word	0x05000021


	//   ....[12]....
        /*0058*/ 	.word	0x05000021


	//   ....[13]....
        /*005c*/ 	.word	0x05000021


	//   ....[14]....
        /*0060*/ 	.word	0x05000021


	//   ....[15]....
        /*0064*/ 	.word	0x05000021


	//   ....[16]....
        /*0068*/ 	.word	0x05000021


	//   ....[17]....
        /*006c*/ 	.word	0x05000021


	//   ....[18]....
        /*0070*/ 	.word	0x05000021


	//   ....[19]....
        /*0074*/ 	.word	0x05000021


	//----- nvinfo : EIATTR_COOP_GROUP_INSTR_OFFSETS
	.align		4
.L_2694:
        /*0078*/ 	.byte	0x04, 0x28
        /*007a*/ 	.short	(.L_2696 - .L_2695)


	//   ....[0]....
.L_2695:
        /*007c*/ 	.word	0x00015ad0


	//   ....[1]....
        /*0080*/ 	.word	0x00015af0


	//   ....[2]....
        /*0084*/ 	.word	0x00015b20


	//   ....[3]....
        /*0088*/ 	.word	0x00015b40


	//   ....[4]....
        /*008c*/ 	.word	0x00015b60


	//   ....[5]....
        /*0090*/ 	.word	0x00015f90


	//   ....[6]....
        /*0094*/ 	.word	0x00015fb0


	//   ....[7]....
        /*0098*/ 	.word	0x00015fd0


	//   ....[8]....
        /*009c*/ 	.word	0x00015ff0


	//   ....[9]....
        /*00a0*/ 	.word	0x00016010


	//   ....[10]....
        /*00a4*/ 	.word	0x00016940


	//   ....[11]....
        /*00a8*/ 	.word	0x000169e0


	//   ....[12]....
        /*00ac*/ 	.word	0x00016a60


	//   ....[13]....
        /*00b0*/ 	.word	0x00016ad0


	//   ....[14]....
        /*00b4*/ 	.word	0x00016b40


	//   ....[15]....
        /*00b8*/ 	.word	0x00016fb0


	//   ....[16]....
        /*00bc*/ 	.word	0x00017020


	//   ....[17]....
        /*00c0*/ 	.word	0x00017090


	//   ....[18]....
        /*00c4*/ 	.word	0x00017100


	//   ....[19]....
        /*00c8*/ 	.word	0x00017170


	//----- nvinfo : EIATTR_VRC_CTA_INIT_COUNT
	.align		4
.L_2696:
        /*00cc*/ 	.byte	0x02, 0x4a
	.zero		1
	.zero		1


	//----- nvinfo : EIATTR_EXIT_INSTR_OFFSETS
	.align		4
        /*00d0*/ 	.byte	0x04, 0x1c
        /*00d2*/ 	.short	(.L_2698 - .L_2697)


	//   ....[0]....
.L_2697:
        /*00d4*/ 	.word	0x00000750


	//   ....[1]....
        /*00d8*/ 	.word	0x000168d0


	//----- nvinfo : EIATTR_INDIRECT_BRANCH_TARGETS
	.align		4
.L_2698:
        /*00dc*/ 	.byte	0x04, 0x34
        /*00de*/ 	.short	(.L_2700 - .L_2699)


	//   ....[0]....
.L_2699:
        /*00e0*/ 	.word	.L_x_37160@srel
        /*00e4*/ 	.short	0x0
        /*00e6*/ 	.short	0x0
        /*00e8*/ 	.word	0x3
        /*00ec*/ 	.word	.L_x_37161@srel
        /*00f0*/ 	.word	.L_x_37162@srel
        /*00f4*/ 	.word	.L_x_37163@srel


	//----- nvinfo : EIATTR_MAX_THREADS
	.align		4
.L_2700:
        /*00f8*/ 	.byte	0x04, 0x05
        /*00fa*/ 	.short	(.L_2702 - .L_2701)
.L_2701:
        /*00fc*/ 	.word	0x00000080
        /*0100*/ 	.word	0x00000001
        /*0104*/ 	.word	0x00000001


	//----- nvinfo : EIATTR_CRS_STACK_SIZE
	.align		4
.L_2702:
        /*0108*/ 	.byte	0x04, 0x1e
        /*010a*/ 	.short	(.L_2704 - .L_2703)
.L_2703:
        /*010c*/ 	.word	0x00000000


	//----- nvinfo : EIATTR_CBANK_PARAM_SIZE
	.align		4
.L_2704:
        /*0110*/ 	.byte	0x03, 0x19
        /*0112*/ 	.short	0x00e8


	//----- nvinfo : EIATTR_PARAM_CBANK
	.align		4
        /*0114*/ 	.byte	0x04, 0x0a
        /*0116*/ 	.short	(.L_2706 - .L_2705)
	.align		4
.L_2705:
        /*0118*/ 	.word	index@(.nv.constant0._ZN10layer_norm13ln_fwd_kernelINS_13Kernel_traitsIf6__halfS2_S2_fjLj1024ELj1ELj4ELj1ELj16ENS_18Kernel_traits_baseILj1024EfS2_S2_S2_fjLj128EEEEELb1ELb1ELb0ELb1EEEvNS_9FwdParamsE)
        /*011c*/ 	.short	0x0380
        /*011e*/ 	.short	0x00e8


	//----- nvinfo : EIATTR_SW_WAR
	.align		4
.L_2706:
        /*0120*/ 	.byte	0x04, 0x36
        /*0122*/ 	.short	(.L_2708 - .L_2707)
.L_2707:
        /*0124*/ 	.word	0x00000008
.L_2708:


//--------------------- .nv.info._ZN10layer_norm13ln_fwd_kernelINS_13Kernel_traitsIf6__halfS2_S2_fjLj1024ELj1ELj4ELj1ELj16ENS_18Kernel_traits_baseILj1024EfS2_S2_S2_fjLj128EEEEELb1ELb1ELb1ELb0EEEvNS_9FwdParamsE --------------------------
	.section	.nv.info._ZN10layer_norm13ln_fwd_kernelINS_13Kernel_traitsIf6__halfS2_S2_fjLj1024ELj1ELj4ELj1ELj16ENS_18Kernel_traits_baseILj1024EfS2_S2_S2_fjLj128EEEEELb1ELb1ELb1ELb0EEEvNS_9FwdParamsE,"",@"SHT_CUDA_INFO"
	.sectionflags	@""
	.align	4


	//----- nvinfo : EIATTR_CUDA_API_VERSION
	.align		4
        /*0000*/ 	.byte	0x04, 0x37
        /*0002*/ 	.short	(.L_2710 - .L_2709)
.L_2709:
        /*0004*/ 	.word	0x00000082


	//----- nvinfo : EIATTR_KPARAM_INFO
	.align		4
.L_2710:
        /*0008*/ 	.byte	0x04, 0x17
        /*000a*/ 	.short	(.L_2712 - .L_2711)
.L_2711:
        /*000c*/ 	.word	0x00000000
        /*0010*/ 	.short	0x0000
        /*0012*/ 	.short	0x0000
        /*0014*/ 	.byte	0x00, 0xf0, 0xa1, 0x03


	//----- nvinfo : EIATTR_SPARSE_MMA_MASK
	.align		4
.L_2712:
        /*0018*/ 	.byte	0x03, 0x50
        /*001a*/ 	.short	0x0000


	//----- nvinfo : EIATTR_MAXREG_COUNT
	.align		4
        /*001c*/ 	.byte	0x03, 0x1b
        /*001e*/ 	.short	0x00ff


	//----- nvinfo : EIATTR_MERCURY_ISA_VERSION
	.align		4
        /*0020*/ 	.byte	0x03, 0x5f
        /*0022*/ 	.short	0x0101


	//----- nvinfo : EIATTR_COOP_GROUP_MASK_REGIDS
	.align		4
        /*0024*/ 	.byte	0x04, 0x29
        /*0026*/ 	.short	(.L_2714 - .L_2713)


	//   ....[0]....
.L_2713:
        /*0028*/ 	.word	0xffffffff


	//   ....[1]....
        /*002c*/ 	.word	0xffffffff


	//   ....[2]....
        /*0030*/ 	.word	0xffffffff


	//   ....[3]....
        /*0034*/ 	.word	0xffffffff


	//   ....[4]....
        /*0038*/ 	.word	0xffffffff


	//   ....[5]....
        /*003c*/ 	.word	0xffffffff


	//   ....[6]....
        /*0040*/ 	.word	0xffffffff


	//   ....[7]....
        /*0044*/ 	.word	0xffffffff


	//   ....[8]....
        /*0048*/ 	.word	0xffffffff


	//   ....[9]....
        /*004c*/ 	.word	0xffffffff


	//   ....[10]....
        /*0050*/ 	.word	0x050000aa


	//   ....[11]....
        /*0054*/ 	.word	0x050000aa


	//   ....[12]....
        /*0058*/ 	.word	0x050000aa


	//   ....[13]....
        /*005c*/ 	.word	0x050000aa


	//   ....[14]....
        /*0060*/ 	.word	0x050000aa


	//   ....[15]....
        /*0064*/ 	.word	0x050000aa


	//   ....[16]....
        /*0068*/ 	.word	0x050000aa


	//   ....[17]....
        /*006c*/ 	.word	0x050000aa


	//   ....[18]....
        /*0070*/ 	.word	0x050000aa


	//   ....[19]....
        /*0074*/ 	.word	0x050000aa


	//----- nvinfo : EIATTR_COOP_GROUP_INSTR_OFFSETS
	.align		4
.L_2714:
        /*0078*/ 	.byte	0x04, 0x28
        /*007a*/ 	.short	(.L_2716 - .L_2715)


	//   ....[0]....
.L_2715:
        /*007c*/ 	.word	0x0001cdd0


	//   ....[1]....
        /*0080*/ 	.word	0x0001ce00


	//   ....[2]....
        /*0084*/ 	.word	0x0001ce20


	//   ....[3]....
        /*0088*/ 	.word	0x0001ce40


	//   ....[4]....
        /*008c*/ 	.word	0x0001ce60


	//   ....[5]....
        /*0090*/ 	.word	0x0001d2a0


	//   ....[6]....
        /*0094*/ 	.word	0x0001d2c0


	//   ....[7]....
        /*0098*/ 	.word	0x0001d2e0


	//   ....[8]....
        /*009c*/ 	.word	0x0001d300


	//   ....[9]....
        /*00a0*/ 	.word	0x0001d320


	//   ....[10]....
        /*00a4*/ 	.word	0x0001de10


	//   ....[11]....
        /*00a8*/ 	.word	0x0001dec0


	//   ....[12]....
        /*00ac*/ 	.word	0x0001df30


	//   ....[13]....
        /*00b0*/ 	.word	0x0001dfa0


	//   ....[14]....
        /*00b4*/ 	.word	0x0001e010


	//   ....[15]....
        /*00b8*/ 	.word	0x0001e4a0


	//   ....[16]....
        /*00bc*/ 	.word	0x0001e510


	//   ....[17]....
        /*00c0*/ 	.word	0x0001e580


	//   ....[18]....
        /*00c4*/ 	.word	0x0001e5f0


	//   ....[19]....
        /*00c8*/ 	.word	0x0001e660


	//----- nvinfo : EIATTR_VRC_CTA_INIT_COUNT
	.align		4
.L_2716:
        /*00cc*/ 	.byte	0x02, 0x4a
	.zero		1
	.zero		1


	//----- nvinfo : EIATTR_EXIT_INSTR_OFFSETS
	.align		4
        /*00d0*/ 	.byte	0x04, 0x1c
        /*00d2*/ 	.short	(.L_2718 - .L_2717)


	//   ....[0]....
.L_2717:
        /*00d4*/ 	.word	0x00000aa0


	//   ....[1]....
        /*00d8*/ 	.word	0x0001dda0


	//----- nvinfo : EIATTR_MAX_THREADS
	.align		4
.L_2718:
        /*00dc*/ 	.byte	0x04, 0x05
        /*00de*/ 	.short	(.L_2720 - .L_2719)
.L_2719:
        /*00e0*/ 	.word	0x00000080
        /*00e4*/ 	.word	0x00000001
        /*00e8*/ 	.word	0x00000001


	//----- nvinfo : EIATTR_CRS_STACK_SIZE
	.align		4
.L_2720:
        /*00ec*/ 	.byte	0x04, 0x1e
        /*00ee*/ 	.short	(.L_2722 - .L_2721)
.L_2721:
        /*00f0*/ 	.word	0x00000000


	//----- nvinfo : EIATTR_CBANK_PARAM_SIZE
	.align		4
.L_2722:
        /*00f4*/ 	.byte	0x03, 0x19
        /*00f6*/ 	.short	0x00e8


	//----- nvinfo : EIATTR_PARAM_CBANK
	.align		4
        /*00f8*/ 	.byte	0x04, 0x0a
        /*00fa*/ 	.short	(.L_2724 - .L_2723)
	.align		4
.L_2723:
        /*00fc*/ 	.word	index@(.nv.constant0._ZN10layer_norm13ln_fwd_kernelINS_13Kernel_traitsIf6__halfS2_S2_fjLj1024ELj1ELj4ELj1ELj16ENS_18Kernel_traits_baseILj1024EfS2_S2_S2_fjLj128EEEEELb1ELb1ELb1ELb0EEEvNS_9FwdParamsE)
        /*0100*/ 	.short	0x0380
        /*0102*/ 	.short	0x00e8


	//----- nvinfo : EIATTR_SW_WAR
	.align		4
.L_2724:
        /*0104*/ 	.byte	0x04, 0x36
        /*0106*/ 	.short	(.L_2726 - .L_2725)
.L_2725:
        /*0108*/ 	.word	0x00000008
.L_2726:


//--------------------- .nv.info._ZN10layer_norm13ln_fwd_kernelINS_13Kernel_traitsIf6__halfS2_S2_fjLj1024ELj1ELj4ELj1ELj16ENS_18Kernel_traits_baseILj1024EfS2_S2_S2_fjLj128EEEEELb1ELb1ELb1ELb1EEEvNS_9FwdParamsE --------------------------
	.section	.nv.info._ZN10layer_norm13ln_fwd_kernelINS_13Kernel_traitsIf6__halfS2_S2_fjLj1024ELj1ELj4ELj1ELj16ENS_18Kernel_traits_baseILj1024EfS2_S2_S2_fjLj128EEEEELb1ELb1ELb1ELb1EEEvNS_9FwdParamsE,"",@"SHT_CUDA_INFO"
	.sectionflags	@""
	.align	4


	//----- nvinfo : EIATTR_CUDA_API_VERSION
	.align		4
        /*0000*/ 	.byte	0x04, 0x37
        /*0002*/ 	.short	(.L_2728 - .L_2727)
.L_2727:
        /*0004*/ 	.word	0x00000082


	//----- nvinfo : EIATTR_KPARAM_INFO
	.align		4
.L_2728:
        /*0008*/ 	.byte	0x04, 0x17
        /*000a*/ 	.short	(.L_2730 - .L_2729)
.L_2729:
        /*000c*/ 	.word	0x00000000
        /*0010*/ 	.short	0x0000
        /*0012*/ 	.short	0x0000
        /*0014*/ 	.byte	0x00, 0xf0, 0xa1, 0x03


	//----- nvinfo : EIATTR_SPARSE_MMA_MASK
	.align		4
.L_2730:
        /*0018*/ 	.byte	0x03, 0x50
        /*001a*/ 	.short	0x0000


	//----- nvinfo : EIATTR_MAXREG_COUNT
	.align		4
        /*001c*/ 	.byte	0x03, 0x1b
        /*001e*/ 	.short	0x00ff


	//----- nvinfo : EIATTR_MERCURY_ISA_VERSION
	.align		4
        /*0020*/ 	.byte	0x03, 0x5f
        /*0022*/ 	.short	0x0101


	//----- nvinfo : EIATTR_COOP_GROUP_MASK_REGIDS
	.align		4
        /*0024*/ 	.byte	0x04, 0x29
        /*0026*/ 	.short	(.L_2732 - .L_2731)


	//   ....[0]....
.L_2731:
        /*0028*/ 	.word	0xffffffff


	//   ....[1]....
        /*002c*/ 	.word	0xffffffff


	//   ....[2]....
        /*0030*/ 	.word	0xffffffff


	//   ....[3]....
        /*0034*/ 	.word	0xffffffff


	//   ....[4]....
        /*0038*/ 	.word	0xffffffff


	//   ....[5]....
        /*003c*/ 	.word	0xffffffff


	//   ....[6]....
        /*0040*/ 	.word	0xffffffff


	//   ....[7]....
        /*0044*/ 	.word	0xffffffff


	//   ....[8]....
        /*0048*/ 	.word	0xffffffff


	//   ....[9]....
        /*004c*/ 	.word	0xffffffff


	//   ....[10]....
        /*0050*/ 	.word	0x05000021


	//   ....[11]....
        /*0054*/ 	.word	0x05000021


	//   ....[12]....
        /*0058*/ 	.word	0x05000021


	//   ....[13]....
        /*005c*/ 	.word	0x05000021


	//   ....[14]....
        /*0060*/ 	.word	0x05000021


	//   ....[15]....
        /*0064*/ 	.word	0x05000021


	//   ....[16]....
        /*0068*/ 	.word	0x05000021


	//   ....[17]....
        /*006c*/ 	.word	0x05000021


	//   ....[18]....
        /*0070*/ 	.word	0x05000021


	//   ....[19]....
        /*0074*/ 	.word	0x05000021


	//----- nvinfo : EIATTR_COOP_GROUP_INSTR_OFFSETS
	.align		4
.L_2732:
        /*0078*/ 	.byte	0x04, 0x28
        /*007a*/ 	.short	(.L_2734 - .L_2733)


	//   ....[0]....
.L_2733:
        /*007c*/ 	.word	0x00017ea0


	//   ....[1]....
        /*0080*/ 	.word	0x00017ec0


	//   ....[2]....
        /*0084*/ 	.word	0x00017ef0


	//   ....[3]....
        /*0088*/ 	.word	0x00017f10


	//   ....[4]....
        /*008c*/ 	.word	0x00017f30


	//   ....[5]....
        /*0090*/ 	.word	0x00018360


	//   ....[6]....
        /*0094*/ 	.word	0x00018380


	//   ....[7]....
        /*0098*/ 	.word	0x000183a0


	//   ....[8]....
        /*009c*/ 	.word	0x000183c0


	//   ....[9]....
        /*00a0*/ 	.word	0x000183e0


	//   ....[10]....
        /*00a4*/ 	.word	0x00018dd0


	//   ....[11]....
        /*00a8*/ 	.word	0x00018e70


	//   ....[12]....
        /*00ac*/ 	.word	0x00018ef0


	//   ....[13]....
        /*00b0*/ 	.word	0x00018f60


	//   ....[14]....
        /*00b4*/ 	.word	0x00018fd0


	//   ....[15]....
        /*00b8*/ 	.word	0x00019440


	//   ....[16]....
        /*00bc*/ 	.word	0x000194b0


	//   ....[17]....
        /*00c0*/ 	.word	0x00019520


	//   ....[18]....
        /*00c4*/ 	.word	0x00019590


	//   ....[19]....
        /*00c8*/ 	.word	0x00019600


	//----- nvinfo : EIATTR_VRC_CTA_INIT_COUNT
	.align		4
.L_2734:
        /*00cc*/ 	.byte	0x02, 0x4a
	.zero		1
	.zero		1


	//----- nvinfo : EIATTR_EXIT_INSTR_OFFSETS
	.align		4
        /*00d0*/ 	.byte	0x04, 0x1c
        /*00d2*/ 	.short	(.L_2736 - .L_2735)


	//   ....[0]....
.L_2735:
        /*00d4*/ 	.word	0x00000750


	//   ....[1]....
        /*00d8*/ 	.word	0x00018d60


	//----- nvinfo : EIATTR_MAX_THREADS
	.align		4
.L_2736:
        /*00dc*/ 	.byte	0x04, 0x05
        /*00de*/ 	.short	(.L_2738 - .L_2737)
.L_2737:
        /*00e0*/ 	.word	0x00000080
        /*00e4*/ 	.word	0x00000001
        /*00e8*/ 	.word	0x00000001


	//----- nvinfo : EIATTR_CRS_STACK_SIZE
	.align		4
.L_2738:
        /*00ec*/ 	.byte	0x04, 0x1e
        /*00ee*/ 	.short	(.L_2740 - .L_2739)
.L_2739:
        /*00f0*/ 	.word	0x00000000


	//----- nvinfo : EIATTR_CBANK_PARAM_SIZE
	.align		4
.L_2740:
        /*00f4*/ 	.byte	0x03, 0x19
        /*00f6*/ 	.short	0x00e8


	//----- nvinfo : EIATTR_PARAM_CBANK
	.align		4
        /*00f8*/ 	.byte	0x04, 0x0a
        /*00fa*/ 	.short	(.L_2742 - .L_2741)
	.align		4
.L_2741:
        /*00fc*/ 	.word	index@(.nv.constant0._ZN10layer_norm13ln_fwd_kernelINS_13Kernel_traitsIf6__halfS2_S2_fjLj1024ELj1ELj4ELj1ELj16ENS_18Kernel_traits_baseILj1024EfS2_S2_S2_fjLj128EEEEELb1ELb1ELb1ELb1EEEvNS_9FwdParamsE)
        /*0100*/ 	.short	0x0380
        /*0102*/ 	.short	0x00e8


	//----- nvinfo : EIATTR_SW_WAR
	.align		4
.L_2742:
        /*0104*/ 	.byte	0x04, 0x36
        /*0106*/ 	.short	(.L_2744 - .L_2743)
.L_2743:
        /*0108*/ 	.word	0x00000008
.L_2744:


//--------------------- .nv.info._ZN10layer_norm13ln_fwd_kernelINS_13Kernel_traitsI6__halfS2_fS2_fjLj1024ELj1ELj4ELj1ELj16ENS_18Kernel_traits_baseILj1024ES2_S2_fS2_fjLj128EEEEELb0ELb0ELb0ELb0EEEvNS_9FwdParamsE --------------------------
	.section	.nv.info._ZN10layer_norm13ln_fwd_kernelINS_13Kernel_traitsI6__halfS2_fS2_fjLj1024ELj1ELj4ELj1ELj16ENS_18Kernel_traits_baseILj1024ES2_S2_fS2_fjLj128EEEEELb0ELb0ELb0ELb0EEEvNS_9FwdParamsE,"",@"SHT_CUDA_INFO"
	.sectionflags	@""
	.align	4


	//----- nvinfo : EIATTR_CUDA_API_VERSION
	.align		4
        /*0000*/ 	.byte	0x04, 0x37
        /*0002*/ 	.short	(.L_2746 - .L_2745)
.L_2745:
        /*0004*/ 	.word	0x00000082


	//----- nvinfo : EIATTR_KPARAM_INFO
	.align		4
.L_2746:
        /*0008*/ 	.byte	0x04, 0x17
        /*000a*/ 	.short	(.L_2748 - .L_2747)
.L_2747:
        /*000c*/ 	.word	0x00000000
        /*0010*/ 	.short	0x0000
        /*0012*/ 	.short	0x0000
        /*0014*/ 	.byte	0x00, 0xf0, 0xa1, 0x03


	//----- nvinfo : EIATTR_SPARSE_MMA_MASK
	.align		4
.L_2748:
        /*0018*/ 	.byte	0x03, 0x50
        /*001a*/ 	.short	0x0000


	//----- nvinfo : EIATTR_MAXREG_COUNT
	.align		4
        /*001c*/ 	.byte	0x03, 0x1b
        /*001e*/ 	.short	0x00ff


	//----- nvinfo : EIATTR_MERCURY_ISA_VERSION
	.align		4
        /*0020*/ 	.byte	0x03, 0x5f
        /*0022*/ 	.short	0x0101


	//----- nvinfo : EIATTR_COOP_GROUP_MASK_REGIDS
	.align		4
        /*0024*/ 	.byte	0x04, 0x29
        /*0026*/ 	.short	(.L_2750 - .L_2749)


	//   ....[0]....
.L_2749:
        /*0028*/ 	.word	0xffffffff


	//   ....[1]....
        /*002c*/ 	.word	0xffffffff


	//   ....[2]....
        /*0030*/ 	.word	0xffffffff


	//   ....[3]....
        /*0034*/ 	.word	0xffffffff


	//   ....[4]....
        /*0038*/ 	.word	0xffffffff


	//   ....[5]....
        /*003c*/ 	.word	0xffffffff


	//   ....[6]....
        /*0040*/ 	.word	0xffffffff


	//   ....[7]....
        /*0044*/ 	.word	0xffffffff


	//   ....[8]....
        /*0048*/ 	.word	0xffffffff


	//   ....[9]....
        /*004c*/ 	.word	0xffffffff


	//   ....[10]....
        /*0050*/ 	.word	0x0500004d


	//   ....[11]....
        /*0054*/ 	.word	0x0500004d


	//   ....[12]....
        /*0058*/ 	.word	0x0500004d


	//   ....[13]....
        /*005c*/ 	.word	0x0500004d


	//   ....[14]....
        /*0060*/ 	.word	0x0500004d


	//   ....[15]....
        /*0064*/ 	.word	0x0500004d


	//   ....[16]....
        /*0068*/ 	.word	0x0500004d


	//   ....[17]....
        /*006c*/ 	.word	0x0500004d


	//   ....[18]....
        /*0070*/ 	.word	0x0500004d


	//   ....[19]....
        /*0074*/ 	.word	0x0500004d


	//----- nvinfo : EIATTR_COOP_GROUP_INSTR_OFFSETS
	.align		4
.L_2750:
        /*0078*/ 	.byte	0x04, 0x28
        /*007a*/ 	.short	(.L_2752 - .L_2751)


	//   ....[0]....
.L_2751:
        /*007c*/ 	.word	0x00001650


	//   ....[1]....
        /*0080*/ 	.word	0x00001670


	//   ....[2]....
        /*0084*/ 	.word	0x000016a0


	//   ....[3]....
        /*0088*/ 	.word	0x000016c0


	//   ....[4]....
        /*008c*/ 	.word	0x000016e0


	//   ....[5]....
        /*0090*/ 	.word	0x00001b20


	//   ....[6]....
        /*0094*/ 	.word	0x00001b40


	//   ....[7]....
        /*0098*/ 	.word	0x00001b60


	//   ....[8]....
        /*009c*/ 	.word	0x00001b80


	//   ....[9]....
        /*00a0*/ 	.word	0x00001ba0


	//   ....[10]....
        /*00a4*/ 	.word	0x00002a20


	//   ....[11]....
        /*00a8*/ 	.word	0x00002ac0


	//   ....[12]....
        /*00ac*/ 	.word	0x00002b40


	//   ....[13]....
        /*00b0*/ 	.word	0x00002bb0


	//   ....[14]....
        /*00b4*/ 	.word	0x00002c20


	//   ....[15]....
        /*00b8*/ 	.word	0x000030b0


	//   ....[16]....
        /*00bc*/ 	.word	0x00003120


	//   ....[17]....
        /*00c0*/ 	.word	0x00003190


	//   ....[18]....
        /*00c4*/ 	.word	0x00003200


	//   ....[19]....
        /*00c8*/ 	.word	0x00003270


	//----- nvinfo : EIATTR_VRC_CTA_INIT_COUNT
	.align		4
.L_2752:
        /*00cc*/ 	.byte	0x02, 0x4a
	.zero		1
	.zero		1


	//----- nvinfo : EIATTR_EXIT_INSTR_OFFSETS
	.align		4
        /*00d0*/ 	.byte	0x04, 0x1c
        /*00d2*/ 	.short	(.L_2754 - .L_2753)


	//   ....[0]....
.L_2753:
        /*00d4*/ 	.word	0x00000560


	//   ....[1]....
        /*00d8*/ 	.word	0x000029b0


	//----- nvinfo : EIATTR_MAX_THREADS
	.align		4
.L_2754:
        /*00dc*/ 	.byte	0x04, 0x05
        /*00de*/ 	.short	(.L_2756 - .L_2755)
.L_2755:
        /*00e0*/ 	.word	0x00000080
        /*00e4*/ 	.word	0x00000001
        /*00e8*/ 	.word	0x00000001


	//----- nvinfo : EIATTR_CRS_STACK_SIZE
	.align		4
.L_2756:
        /*00ec*/ 	.byte	0x04, 0x1e
        /*00ee*/ 	.short	(.L_2758 - .L_2757)
.L_2757:
        /*00f0*/ 	.word	0x00000000


	//----- nvinfo : EIATTR_CBANK_PARAM_SIZE
	.align		4
.L_2758:
        /*00f4*/ 	.byte	0x03, 0x19
        /*00f6*/ 	.short	0x00e8


	//----- nvinfo : EIATTR_PARAM_CBANK
	.align		4
        /*00f8*/ 	.byte	0x04, 0x0a
        /*00fa*/ 	.short	(.L_2760 - .L_2759)
	.align		4
.L_2759:
        /*00fc*/ 	.word	index@(.nv.constant0._ZN10layer_norm13ln_fwd_kernelINS_13Kernel_traitsI6__halfS2_fS2_fjLj1024ELj1ELj4ELj1ELj16ENS_18Kernel_traits_baseILj1024ES2_S2_fS2_fjLj128EEEEELb0ELb0ELb0ELb0EEEvNS_9FwdParamsE)
        /*0100*/ 	.short	0x0380
        /*0102*/ 	.short	0x00e8


	//----- nvinfo : EIATTR_SW_WAR
	.align		4
.L_2760:
        /*0104*/ 	.byte	0x04, 0x36
        /*0106*/ 	.short	(.L_2762 - .L_2761)
.L_2761:
        /*0108*/ 	.word	0x00000008
.L_2762:


//--------------------- .nv.info._ZN10layer_norm13ln_fwd_kernelINS_13Kernel_traitsI6__halfS2_fS2_fjLj1024ELj1ELj4ELj1ELj16ENS_18Kernel_traits_baseILj1024ES2_S2_fS2_fjLj128EEEEELb0ELb0ELb0ELb1EEEvNS_9FwdParamsE --------------------------
	.section	.nv.info._ZN10layer_norm13ln_fwd_kernelINS_13Kernel_traitsI6__halfS2_fS2_fjLj1024ELj1ELj4ELj1ELj16ENS_18Kernel_traits_baseILj1024ES2_S2_fS2_fjLj128EEEEELb0ELb0ELb0ELb1EEEvNS_9FwdParamsE,"",@"SHT_CUDA_INFO"
	.sectionflags	@""
	.align	4


	//----- nvinfo : EIATTR_CUDA_API_VERSION
	.align		4
        /*0000*/ 	.byte	0x04, 0x37
        /*0002*/ 	.short	(.L_2764 - .L_2763)
.L_2763:
        /*0004*/ 	.word	0x00000082


	//----- nvinfo : EIATTR_KPARAM_INFO
	.align		4
.L_2764:
        /*0008*/ 	.byte	0x04, 0x17
        /*000a*/ 	.short	(.L_2766 - .L_2765)
.L_2765:
        /*000c*/ 	.word	0x00000000
        /*0010*/ 	.short	0x0000
        /*0012*/ 	.short	0x0000
        /*0014*/ 	.byte	0x00, 0xf0, 0xa1, 0x03


	//----- nvinfo : EIATTR_SPARSE_MMA_MASK
	.align		4
.L_2766:
        /*0018*/ 	.byte	0x03, 0x50
        /*001a*/ 	.short	0x0000


	//----- nvinfo : EIATTR_MAXREG_COUNT
	.align		4
        /*001c*/ 	.byte	0x03, 0x1b
        /*001e*/ 	.short	0x00ff


	//----- nvinfo : EIATTR_MERCURY_ISA_VERSION
	.align		4
        /*0020*/ 	.byte	0x03, 0x5f
        /*0022*/ 	.short	0x0101


	//----- nvinfo : EIATTR_COOP_GROUP_MASK_REGIDS
	.align		4
        /*0024*/ 	.byte	0x04, 0x29
        /*0026*/ 	.short	(.L_2768 - .L_2767)


	//   ....[0]....
.L_2767:
        /*0028*/ 	.word	0xffffffff


	//   ....[1]....
        /*002c*/ 	.word	0xffffffff


	//   ....[2]....
        /*0030*/ 	.word	0xffffffff


	//   ....[3]....
        /*0034*/ 	.word	0xffffffff


	//   ....[4]....
        /*0038*/ 	.word	0xffffffff


	//   ....[5]....
        /*003c*/ 	.word	0xffffffff


	//   ....[6]....
        /*0040*/ 	.word	0xffffffff


	//   ....[7]....
        /*0044*/ 	.word	0xffffffff


	//   ....[8]....
        /*0048*/ 	.word	0xffffffff


	//   ....[9]....
        /*004c*/ 	.word	0xffffffff


	//   ....[10]....
        /*0050*/ 	.word	0xffffffff


	//   ....[11]....
        /*0054*/ 	.word	0xffffffff


	//   ....[12]....
        /*0058*/ 	.word	0xffffffff


	//   ....[13]....
        /*005c*/ 	.word	0xffffffff


	//   ....[14]....
        /*0060*/ 	.word	0xffffffff


	//   ....[15]....
        /*0064*/ 	.word	0xffffffff


	//   ....[16]....
        /*0068*/ 	.word	0xffffffff


	//   ....[17]....
        /*006c*/ 	.word	0xffffffff


	//   ....[18]....
        /*0070*/ 	.word	0xffffffff


	//   ....[19]....
        /*0074*/ 	.word	0xffffffff


	//   ....[20]....
        /*0078*/ 	.word	0x05000037


	//   ....[21]....
        /*007c*/ 	.word	0x05000037


	//   ....[22]....
        /*0080*/ 	.word	0x05000037


	//   ....[23]....
        /*0084*/ 	.word	0x05000037


	//   ....[24]....
        /*0088*/ 	.word	0x05000037


	//   ....[25]....
        /*008c*/ 	.word	0x05000037


	//   ....[26]....
        /*0090*/ 	.word	0x05000037


	//   ....[27]....
        /*0094*/ 	.word	0x05000037


	//   ....[28]....
        /*0098*/ 	.word	0x05000037


	//   ....[29]....
        /*009c*/ 	.word	0x05000037


	//   ....[30]....
        /*00a0*/ 	.word	0x05000037


	//   ....[31]....
        /*00a4*/ 	.word	0x05000037


	//   ....[32]....
        /*00a8*/ 	.word	0x05000037


	//   ....[33]....
        /*00ac*/ 	.word	0x05000037


	//   ....[34]....
        /*00b0*/ 	.word	0x05000037


	//   ....[35]....
        /*00b4*/ 	.word	0x05000037


	//   ....[36]....
        /*00b8*/ 	.word	0x05000037


	//   ....[37]....
        /*00bc*/ 	.word	0x05000037


	//   ....[38]....
        /*00c0*/ 	.word	0x05000037


	//   ....[39]....
        /*00c4*/ 	.word	0x05000037


	//----- nvinfo : EIATTR_COOP_GROUP_INSTR_OFFSETS
	.align		4
.L_2768:
        /*00c8*/ 	.byte	0x04, 0x28
        /*00ca*/ 	.short	(.L_2770 - .L_2769)


	//   ....[0]....
.L_2769:
        /*00cc*/ 	.word	0x00001050


	//   ....[1]....
        /*00d0*/ 	.word	0x00001080


	//   ....[2]....
        /*00d4*/ 	.word	0x000010a0


	//   ....[3]....
        /*00d8*/ 	.word	0x000010c0


	//   ....[4]....
        /*00dc*/ 	.word	0x000010e0


	//   ....[5]....
        /*00e0*/ 	.word	0x00001510


	//   ....[6]....
        /*00e4*/ 	.word	0x00001530


	//   ....[7]....
        /*00e8*/ 	.word	0x00001550


	//   ....[8]....
        /*00ec*/ 	.word	0x00001570


	//   ....[9]....
        /*00f0*/ 	.word	0x00001590


	//   ....[10]....
        /*00f4*/ 	.word	0x000030b0


	//   ....[11]....
        /*00f8*/ 	.word	0x000030e0


	//   ....[12]....
        /*00fc*/ 	.word	0x00003100


	//   ....[13]....
        /*0100*/ 	.word	0x00003120


	//   ....[14]....
        /*0104*/ 	.word	0x00003140


	//   ....[15]....
        /*0108*/ 	.word	0x00003570


	//   ....[16]....
        /*010c*/ 	.word	0x00003590


	//   ....[17]....
        /*0110*/ 	.word	0x000035b0


	//   ....[18]....
        /*0114*/ 	.word	0x000035d0


	//   ....[19]....
        /*0118*/ 	.word	0x000035f0


	//   ....[20]....
        /*011c*/ 	.word	0x00004310


	//   ....[21]....
        /*0120*/ 	.word	0x000043a0


	//   ....[22]....
        /*0124*/ 	.word	0x00004400


	//   ....[23]....
        /*0128*/ 	.word	0x00004460


	//   ....[24]....
        /*012c*/ 	.word	0x000044c0


	//   ....[25]....
        /*0130*/ 	.word	0x00004930


	//   ....[26]....
        /*0134*/ 	.word	0x00004990


	//   ....[27]....
        /*0138*/ 	.word	0x000049f0


	//   ....[28]....
        /*013c*/ 	.word	0x00004a50


	//   ....[29]....
        /*0140*/ 	.word	0x00004ab0


	//   ....[30]....
        /*0144*/ 	.word	0x00004b30


	//   ....[31]....
        /*0148*/ 	.word	0x00004bc0


	//   ....[32]....
        /*014c*/ 	.word	0x00004c20


	//   ....[33]....
        /*0150*/ 	.word	0x00004c80


	//   ....[34]....
        /*0154*/ 	.word	0x00004ce0


	//   ....[35]....
        /*0158*/ 	.word	0x00005150


	//   ....[36]....
        /*015c*/ 	.word	0x000051b0


	//   ....[37]....
        /*0160*/ 	.word	0x00005210


	//   ....[38]....
        /*0164*/ 	.word	0x00005270


	//   ....[39]....
        /*0168*/ 	.word	0x000052d0


	//----- nvinfo : EIATTR_VRC_CTA_INIT_COUNT
	.align		4
.L_2770:
        /*016c*/ 	.byte	0x02, 0x4a
	.zero		1
	.zero		1


	//----- nvinfo : EIATTR_EXIT_INSTR_OFFSETS
	.align		4
        /*0170*/ 	.byte	0x04, 0x1c
        /*0172*/ 	.short	(.L_2772 - .L_2771)


	//   ....[0]....
.L_2771:
        /*0174*/ 	.word	0x00000250


	//   ....[1]....
        /*0178*/ 	.word	0x00002270


	//   ....[2]....
        /*017c*/ 	.word	0x000042b0


	//----- nvinfo : EIATTR_MAX_THREADS
	.align		4
.L_2772:
        /*0180*/ 	.byte	0x04, 0x05
        /*0182*/ 	.short	(.L_2774 - .L_2773)
.L_2773:
        /*0184*/ 	.word	0x00000080
        /*0188*/ 	.word	0x00000001
        /*018c*/ 	.word	0x00000001


	//----- nvinfo : EIATTR_CRS_STACK_SIZE
	.align		4
.L_2774:
        /*0190*/ 	.byte	0x04, 0x1e
        /*0192*/ 	.short	(.L_2776 - .L_2775)
.L_2775:
        /*0194*/ 	.word	0x00000000


	//----- nvinfo : EIATTR_CBANK_PARAM_SIZE
	.align		4
.L_2776:
        /*0198*/ 	.byte	0x03, 0x19
        /*019a*/ 	.short	0x00e8


	//----- nvinfo : EIATTR_PARAM_CBANK
	.align		4
        /*019c*/ 	.byte	0x04, 0x0a
        /*019e*/ 	.short	(.L_2778 - .L_2777)
	.align		4
.L_2777:
        /*01a0*/ 	.word	index@(.nv.constant0._ZN10layer_norm13ln_fwd_kernelINS_13Kernel_traitsI6__halfS2_fS2_fjLj1024ELj1ELj4ELj1ELj16ENS_18Kernel_traits_baseILj1024ES2_S2_fS2_fjLj128EEEEELb0ELb0ELb0ELb1EEEvNS_9FwdParamsE)
        /*01a4*/ 	.short	0x0380
        /*01a6*/ 	.short	0x00e8


	//----- nvinfo : EIATTR_SW_WAR
	.align		4
.L_2778:
        /*01a8*/ 	.byte	0x04, 0x36
        /*01aa*/ 	.short	(.L_2780 - .L_2779)
.L_2779:
        /*01ac*/ 	.word	0x00000008
.L_2780:


//--------------------- .nv.info._ZN10layer_norm13ln_fwd_kernelINS_13Kernel_traitsI6__halfS2_fS2_fjLj1024ELj1ELj4ELj1ELj16ENS_18Kernel_traits_baseILj1024ES2_S2_fS2_fjLj128EEEEELb0ELb0ELb1ELb0EEEvNS_9FwdParamsE --------------------------
	.section	.nv.info._ZN10layer_norm13ln_fwd_kernelINS_13Kernel_traitsI6__halfS2_fS2_fjLj1024ELj1ELj4ELj1ELj16ENS_18Kernel_traits_baseILj1024ES2_S2_fS2_fjLj128EEEEELb0ELb0ELb1ELb0EEEvNS_9FwdParamsE,"",@"SHT_CUDA_INFO"
	.sectionflags	@""
	.align	4


	//----- nvinfo : EIATTR_CUDA_API_VERSION
	.align		4
        /*0000*/ 	.byte	0x04, 0x37
        /*0002*/ 	.short	(.L_2782 - .L_2781)
.L_2781:
        /*0004*/ 	.word	0x00000082


	//----- nvinfo : EIATTR_KPARAM_INFO
	.align		4
.L_2782:
        /*0008*/ 	.byte	0x04, 0x17
        /*000a*/ 	.short	(.L_2784 - .L_2783)
.L_2783:
        /*000c*/ 	.word	0x00000000
        /*0010*/ 	.short	0x0000
        /*0012*/ 	.short	0x0000
        /*0014*/ 	.byte	0x00, 0xf0, 0xa1, 0x03


	//----- nvinfo : EIATTR_SPARSE_MMA_MASK
	.align		4
.L_2784:
        /*0018*/ 	.byte	0x03, 0x50
        /*001a*/ 	.short	0x0000


	//----- nvinfo : EIATTR_MAXREG_COUNT
	.align		4
        /*001c*/ 	.byte	0x03, 0x1b
        /*001e*/ 	.short	0x00ff


	//----- nvinfo : EIATTR_MERCURY_ISA_VERSION
	.align		4
        /*0020*/ 	.byte	0x03, 0x5f
        /*0022*/ 	.short	0x0101


	//----- nvinfo : EIATTR_COOP_GROUP_MASK_REGIDS
	.align		4
        /*0024*/ 	.byte	0x04, 0x29
        /*0026*/ 	.short	(.L_2786 - .L_2785)


	//   ....[0]....
.L_2785:
        /*0028*/ 	.word	0xffffffff


	//   ....[1]....
        /*002c*/ 	.word	0xffffffff


	//   ....[2]....
        /*0030*/ 	.word	0xffffffff


	//   ....[3]....
        /*0034*/ 	.word	0xffffffff


	//   ....[4]....
        /*0038*/ 	.word	0xffffffff


	//   ....[5]....
        /*003c*/ 	.word	0xffffffff


	//   ....[6]....
        /*0040*/ 	.word	0xffffffff


	//   ....[7]....
        /*0044*/ 	.word	0xffffffff


	//   ....[8]....
        /*0048*/ 	.word	0xffffffff


	//   ....[9]....
        /*004c*/ 	.word	0xffffffff


	//   ....[10]....
        /*0050*/ 	.word	0x05000052


	//   ....[11]....
        /*0054*/ 	.word	0x05000052


	//   ....[12]....
        /*0058*/ 	.word	0x05000052


	//   ....[13]....
        /*005c*/ 	.word	0x05000052


	//   ....[14]....
        /*0060*/ 	.word	0x05000052


	//   ....[15]....
        /*0064*/ 	.word	0x05000052


	//   ....[16]....
        /*0068*/ 	.word	0x05000052


	//   ....[17]....
        /*006c*/ 	.word	0x05000052


	//   ....[18]....
        /*0070*/ 	.word	0x05000052


	//   ....[19]....
        /*0074*/ 	.word	0x05000052


	//----- nvinfo : EIATTR_COOP_GROUP_INSTR_OFFSETS
	.align		4
.L_2786:
        /*0078*/ 	.byte	0x04, 0x28
        /*007a*/ 	.short	(.L_2788 - .L_2787)


	//   ....[0]....
.L_2787:
        /*007c*/ 	.word	0x00001c90


	//   ....[1]....
        /*0080*/ 	.word	0x00001cc0


	//   ....[2]....
        /*0084*/ 	.word	0x00001ce0


	//   ....[3]....
        /*0088*/ 	.word	0x00001d00


	//   ....[4]....
        /*008c*/ 	.word	0x00001d20


	//   ....[5]....
        /*0090*/ 	.word	0x00002160


	//   ....[6]....
        /*0094*/ 	.word	0x00002180


	//   ....[7]....
        /*0098*/ 	.word	0x000021a0


	//   ....[8]....
        /*009c*/ 	.word	0x000021c0


	//   ....[9]....
        /*00a0*/ 	.word	0x000021e0


	//   ....[10]....
        /*00a4*/ 	.word	0x000030d0


	//   ....[11]....
        /*00a8*/ 	.word	0x00003180


	//   ....[12]....
        /*00ac*/ 	.word	0x000031f0


	//   ....[13]....
        /*00b0*/ 	.word	0x00003260


	//   ....[14]....
        /*00b4*/ 	.word	0x000032d0


	//   ....[15]....
        /*00b8*/ 	.word	0x00003760


	//   ....[16]....
        /*00bc*/ 	.word	0x000037d0


	//   ....[17]....
        /*00c0*/ 	.word	0x00003840


	//   ....[18]....
        /*00c4*/ 	.word	0x000038b0


	//   ....[19]....
        /*00c8*/ 	.word	0x00003920


	//----- nvinfo : EIATTR_VRC_CTA_INIT_COUNT
	.align		4
.L_2788:
        /*00cc*/ 	.byte	0x02, 0x4a
	.zero		1
	.zero		1


	//----- nvinfo : EIATTR_EXIT_INSTR_OFFSETS
	.align		4
        /*00d0*/ 	.byte	0x04, 0x1c
        /*00d2*/ 	.short	(.L_2790 - .L_2789)


	//   ....[0]....
.L_2789:
        /*00d4*/ 	.word	0x00000560


	//   ....[1]....
        /*00d8*/ 	.word	0x00003060


	//----- nvinfo : EIATTR_MAX_THREADS
	.align		4
.L_2790:
        /*00dc*/ 	.byte	0x04, 0x05
        /*00de*/ 	.short	(.L_2792 - .L_2791)
.L_2791:
        /*00e0*/ 	.word	0x00000080
        /*00e4*/ 	.word	0x00000001
        /*00e8*/ 	.word	0x00000001


	//----- nvinfo : EIATTR_CRS_STACK_SIZE
	.align		4
.L_2792:
        /*00ec*/ 	.byte	0x04, 0x1e
        /*00ee*/ 	.short	(.L_2794 - .L_2793)
.L_2793:
        /*00f0*/ 	.word	0x00000000


	//----- nvinfo : EIATTR_CBANK_PARAM_SIZE
	.align		4
.L_2794:
        /*00f4*/ 	.byte	0x03, 0x19
        /*00f6*/ 	.short	0x00e8


	//----- nvinfo : EIATTR_PARAM_CBANK
	.align		4
        /*00f8*/ 	.byte	0x04, 0x0a
        /*00fa*/ 	.short	(.L_2796 - .L_2795)
	.align		4
.L_2795:
        /*00fc*/ 	.word	index@(.nv.constant0._ZN10layer_norm13ln_fwd_kernelINS_13Kernel_traitsI6__halfS2_fS2_fjLj1024ELj1ELj4ELj1ELj16ENS_18Kernel_traits_baseILj1024ES2_S2_fS2_fjLj128EEEEELb0ELb0ELb1ELb0EEEvNS_9FwdParamsE)
        /*0100*/ 	.short	0x0380
        /*0102*/ 	.short	0x00e8


	//----- nvinfo : EIATTR_SW_WAR
	.align		4
.L_2796:
        /*0104*/ 	.byte	0x04, 0x36
        /*0106*/ 	.short	(.L_2798 - .L_2797)
.L_2797:
        /*0108*/ 	.word	0x00000008
.L_2798:


//--------------------- .nv.info._ZN10layer_norm13ln_fwd_kernelINS_13Kernel_traitsI6__halfS2_fS2_fjLj1024ELj1ELj4ELj1ELj16ENS_18Kernel_traits_baseILj1024ES2_S2_fS2_fjLj128EEEEELb0ELb0ELb1ELb1EEEvNS_9FwdParamsE --------------------------
	.section	.nv.info._ZN10layer_norm13ln_fwd_kernelINS_13Kernel_traitsI6__halfS2_fS2_fjLj1024ELj1ELj4ELj1ELj16ENS_18Kernel_traits_baseILj1024ES2_S2_fS2_fjLj128EEEEELb0ELb0ELb1ELb1EEEvNS_9FwdParamsE,"",@"SHT_CUDA_INFO"
	.sectionflags	@""
	.align	4


	//----- nvinfo : EIATTR_CUDA_API_VERSION
	.align		4
        /*0000*/ 	.byte	0x04, 0x37
        /*0002*/ 	.short	(.L_2800 - .L_2799)
.L_2799:
        /*0004*/ 	.word	0x00000082


	//----- nvinfo : EIATTR_KPARAM_INFO
	.align		4
.L_2800:
        /*0008*/ 	.byte	0x04, 0x17
        /*000a*/ 	.short	(.L_2802 - .L_2801)
.L_2801:
        /*000c*/ 	.word	0x00000000
        /*0010*/ 	.short	0x0000
        /*0012*/ 	.short	0x0000
        /*0014*/ 	.byte	0x00, 0xf0, 0xa1, 0x03


	//----- nvinfo : EIATTR_SPARSE_MMA_MASK
	.align		4
.L_2802:
        /*0018*/ 	.byte	0x03, 0x50
        /*001a*/ 	.short	0x0000


	//----- nvinfo : EIATTR_MAXREG_COUNT
	.align		4
        /*001c*/ 	.byte	0x03, 0x1b
        /*001e*/ 	.short	0x00ff


	//----- nvinfo : EIATTR_MERCURY_ISA_VERSION
	.align		4
        /*0020*/ 	.byte	0x03, 0x5f
        /*0022*/ 	.short	0x0101


	//----- nvinfo : EIATTR_COOP_GROUP_MASK_REGIDS
	.align		4
        /*0024*/ 	.byte	0x04, 0x29
        /*0026*/ 	.short	(.L_2804 - .L_2803)


	//   ....[0]....
.L_2803:
        /*0028*/ 	.word	0xffffffff


	//   ....[1]....
        /*002c*/ 	.word	0xffffffff


	//   ....[2]....
        /*0030*/ 	.word	0xffffffff


	//   ....[3]....
        /*0034*/ 	.word	0xffffffff


	//   ....[4]....
        /*0038*/ 	.word	0xffffffff


	//   ....[5]....
        /*003c*/ 	.word	0xffffffff


	//   ....[6]....
        /*0040*/ 	.word	0xffffffff


	//   ....[7]....
        /*0044*/ 	.word	0xffffffff


	//   ....[8]....
        /*0048*/ 	.word	0xffffffff


	//   ....[9]....
        /*004c*/ 	.word	0xffffffff


	//   ....[10]....
        /*0050*/ 	.word	0x05000050


	//   ....[11]....
        /*0054*/ 	.word	0x05000050


	//   ....[12]....
        /*0058*/ 	.word	0x05000050


	//   ....[13]....
        /*005c*/ 	.word	0x05000050


	//   ....[14]....
        /*0060*/ 	.word	0x05000050


	//   ....[15]....
        /*0064*/ 	.word	0x05000050


	//   ....[16]....
        /*0068*/ 	.word	0x05000050


	//   ....[17]....
        /*006c*/ 	.word	0x05000050


	//   ....[18]....
        /*0070*/ 	.word	0x05000050


	//   ....[19]....
        /*0074*/ 	.word	0x05000050


	//----- nvinfo : EIATTR_COOP_GROUP_INSTR_OFFSETS
	.align		4
.L_2804:
        /*0078*/ 	.byte	0x04, 0x28
        /*007a*/ 	.short	(.L_2806 - .L_2805)


	//   ....[0]....
.L_2805:
        /*007c*/ 	.word	0x00001920


	//   ....[1]....
        /*0080*/ 	.word	0x00001950


	//   ....[2]....
        /*0084*/ 	.word	0x00001970


	//   ....[3]....
        /*0088*/ 	.word	0x00001990


	//   ....[4]....
        /*008c*/ 	.word	0x000019b0


	//   ....[5]....
        /*0090*/ 	.word	0x00001de0


	//   ....[6]....
        /*0094*/ 	.word	0x00001e00


	//   ....[7]....
        /*0098*/ 	.word	0x00001e20


	//   ....[8]....
        /*009c*/ 	.word	0x00001e40


	//   ....[9]....
        /*00a0*/ 	.word	0x00001e60


	//   ....[10]....
        /*00a4*/ 	.word	0x00002c40


	//   ....[11]....
        /*00a8*/ 	.word	0x00002cf0


	//   ....[12]....
        /*00ac*/ 	.word	0x00002d60


	//   ....[13]....
        /*00b0*/ 	.word	0x00002dd0


	//   ....[14]....
        /*00b4*/ 	.word	0x00002e40


	//   ....[15]....
        /*00b8*/ 	.word	0x000032c0


	//   ....[16]....
        /*00bc*/ 	.word	0x00003330


	//   ....[17]....
        /*00c0*/ 	.word	0x000033a0


	//   ....[18]....
        /*00c4*/ 	.word	0x00003410


	//   ....[19]....
        /*00c8*/ 	.word	0x00003480


	//----- nvinfo : EIATTR_VRC_CTA_INIT_COUNT
	.align		4
.L_2806:
        /*00cc*/ 	.byte	0x02, 0x4a
	.zero		1
	.zero		1


	//----- nvinfo : EIATTR_EXIT_INSTR_OFFSETS
	.align		4
        /*00d0*/ 	.byte	0x04, 0x1c
        /*00d2*/ 	.short	(.L_2808 - .L_2807)


	//   ....[0]....
.L_2807:
        /*00d4*/ 	.word	0x00000340


	//   ....[1]....
        /*00d8*/ 	.word	0x00002bd0


	//----- nvinfo : EIATTR_MAX_THREADS
	.align		4
.L_2808:
        /*00dc*/ 	.byte	0x04, 0x05
        /*00de*/ 	.short	(.L_2810 - .L_2809)
.L_2809:
        /*00e0*/ 	.word	0x00000080
        /*00e4*/ 	.word	0x00000001
        /*00e8*/ 	.word	0x00000001


	//----- nvinfo : EIATTR_CRS_STACK_SIZE
	.align		4
.L_2810:
        /*00ec*/ 	.byte	0x04, 0x1e
        /*00ee*/ 	.short	(.L_2812 - .L_2811)
.L_2811:
        /*00f0*/ 	.word	0x00000000


	//----- nvinfo : EIATTR_CBANK_PARAM_SIZE
	.align		4
.L_2812:
        /*00f4*/ 	.byte	0x03, 0x19
        /*00f6*/ 	.short	0x00e8


	//----- nvinfo : EIATTR_PARAM_CBANK
	.align		4
        /*00f8*/ 	.byte	0x04, 0x0a
        /*00fa*/ 	.short	(.L_2814 - .L_2813)
	.align		4
.L_2813:
        /*00fc*/ 	.word	index@(.nv.constant0._ZN10layer_norm13ln_fwd_kernelINS_13Kernel_traitsI6__halfS2_fS2_fjLj1024ELj1ELj4ELj1ELj16ENS_18Kernel_traits_baseILj1024ES2_S2_fS2_fjLj128EEEEELb0ELb0ELb1ELb1EEEvNS_9FwdParamsE)
        /*0100*/ 	.short	0x0380
        /*0102*/ 	.short	0x00e8


	//----- nvinfo : EIATTR_SW_WAR
	.align		4
.L_2814:
        /*0104*/ 	.byte	0x04, 0x36
        /*0106*/ 	.short	(.L_2816 - .L_2815)
.L_2815:
        /*0108*/ 	.word	0x00000008
.L_2816:


//--------------------- .nv.info._ZN10layer_norm13ln_fwd_kernelINS_13Kernel_traitsI6__halfS2_fS2_fjLj1024ELj1ELj4ELj1ELj16ENS_18Kernel_traits_baseILj1024ES2_S2_fS2_fjLj128EEEEELb0ELb1ELb0ELb0EEEvNS_9FwdParamsE --------------------------
	.section	.nv.info._ZN10layer_norm13ln_fwd_kernelINS_13Kernel_traitsI6__halfS2_fS2_fjLj1024ELj1ELj4ELj1ELj16ENS_18Kernel_traits_baseILj1024ES2_S2_fS2_fjLj128EEEEELb0ELb1ELb0ELb0EEEvNS_9FwdParamsE,"",@"SHT_CUDA_INFO"
	.sectionflags	@""
	.align	4


	//----- nvinfo : EIATTR_CUDA_API_VERSION
	.align		4
        /*0000*/ 	.byte	0x04, 0x37
        /*0002*/ 	.short	(.L_2818 - .L_2817)
.L_2817:
        /*0004*/ 	.word	0x00000082


	//----- nvinfo : EIATTR_KPARAM_INFO
	.align		4
.L_2818:
        /*0008*/ 	.byte	0x04, 0x17
        /*000a*/ 	.short	(.L_2820 - .L_2819)
.L_2819:
        /*000c*/ 	.word	0x00000000
        /*0010*/ 	.short	0x0000
        /*0012*/ 	.short	0x0000
        /*0014*/ 	.byte	0x00, 0xf0, 0xa1, 0x03


	//----- nvinfo : EIATTR_SPARSE_MMA_MASK
	.align		4
.L_2820:
        /*0018*/ 	.byte	0x03, 0x50
        /*001a*/ 	.short	0x0000


	//----- nvinfo : EIATTR_MAXREG_COUNT
	.align		4
        /*001c*/ 	.byte	0x03, 0x1b
        /*001e*/ 	.short	0x00ff


	//----- nvinfo : EIATTR_MERCURY_ISA_VERSION
	.align		4
        /*0020*/ 	.byte	0x03, 0x5f
        /*0022*/ 	.short	0x0101


	//----- nvinfo : EIATTR_COOP_GROUP_MASK_REGIDS
	.align		4
        /*0024*/ 	.byte	0x04, 0x29
        /*0026*/ 	.short	(.L_2822 - .L_2821)


	//   ....[0]....
.L_2821:
        /*0028*/ 	.word	0xffffffff


	//   ....[1]....
        /*002c*/ 	.word	0xffffffff


	//   ....[2]....
        /*0030*/ 	.word	0xffffffff


	//   ....[3]....
        /*0034*/ 	.word	0xffffffff


	//   ....[4]....
        /*0038*/ 	.word	0xffffffff


	//   ....[5]....
        /*003c*/ 	.word	0xffffffff


	//   ....[6]....
        /*0040*/ 	.word	0xffffffff


	//   ....[7]....
        /*0044*/ 	.word	0xffffffff


	//   ....[8]....
        /*0048*/ 	.word	0xffffffff


	//   ....[9]....
        /*004c*/ 	.word	0xffffffff


	//   ....[10]....
        /*0050*/ 	.word	0x05000066


	//   ....[11]....
        /*0054*/ 	.word	0x05000066


	//   ....[12]....
        /*0058*/ 	.word	0x05000066


	//   ....[13]....
        /*005c*/ 	.word	0x05000066


	//   ....[14]....
        /*0060*/ 	.word	0x05000066


	//   ....[15]....
        /*0064*/ 	.word	0x05000066


	//   ....[16]....
        /*0068*/ 	.word	0x05000066


	//   ....[17]....
        /*006c*/ 	.word	0x05000066


	//   ....[18]....
        /*0070*/ 	.word	0x05000066


	//   ....[19]....
        /*0074*/ 	.word	0x05000066


	//----- nvinfo : EIATTR_COOP_GROUP_INSTR_OFFSETS
	.align		4
.L_2822:
        /*0078*/ 	.byte	0x04, 0x28
        /*007a*/ 	.short	(.L_2824 - .L_2823)


	//   ....[0]....
.L_2823:
        /*007c*/ 	.word	0x00001fb0


	//   ....[1]....
        /*0080*/ 	.word	0x00001fe0


	//   ....[2]....
        /*0084*/ 	.word	0x00002000


	//   ....[3]....
        /*0088*/ 	.word	0x00002020


	//   ....[4]....
        /*008c*/ 	.word	0x00002040


	//   ....[5]....
        /*0090*/ 	.word	0x00002480


	//   ....[6]....
        /*0094*/ 	.word	0x000024a0


	//   ....[7]....
        /*0098*/ 	.word	0x000024c0


	//   ....[8]....
        /*009c*/ 	.word	0x000024e0


	//   ....[9]....
        /*00a0*/ 	.word	0x00002500


	//   ....[10]....
        /*00a4*/ 	.word	0x00003380


	//   ....[11]....
        /*00a8*/ 	.word	0x00003430


	//   ....[12]....
        /*00ac*/ 	.word	0x000034a0


	//   ....[13]....
        /*00b0*/ 	.word	0x00003510


	//   ....[14]....
        /*00b4*/ 	.word	0x00003580


	//   ....[15]....
        /*00b8*/ 	.word	0x00003a10


	//   ....[16]....
        /*00bc*/ 	.word	0x00003a80


	//   ....[17]....
        /*00c0*/ 	.word	0x00003af0


	//   ....[18]....
        /*00c4*/ 	.word	0x00003b60


	//   ....[19]....
        /*00c8*/ 	.word	0x00003bd0


	//----- nvinfo : EIATTR_VRC_CTA_INIT_COUNT
	.align		4
.L_2824:
        /*00cc*/ 	.byte	0x02, 0x4a
	.zero		1
	.zero		1


	//----- nvinfo : EIATTR_EXIT_INSTR_OFFSETS
	.align		4
        /*00d0*/ 	.byte	0x04, 0x1c
        /*00d2*/ 	.short	(.L_2826 - .L_2825)


	//   ....[0]....
.L_2825:
        /*00d4*/ 	.word	0x000006e0


	//   ....[1]....
        /*00d8*/ 	.word	0x00003310


	//----- nvinfo : EIATTR_MAX_THREADS
	.align		4
.L_2826:
        /*00dc*/ 	.byte	0x04, 0x05
        /*00de*/ 	.short	(.L_2828 - .L_2827)
.L_2827:
        /*00e0*/ 	.word	0x00000080
        /*00e4*/ 	.word	0x00000001
        /*00e8*/ 	.word	0x00000001


	//----- nvinfo : EIATTR_CRS_STACK_SIZE
	.align		4
.L_2828:
        /*00ec*/ 	.byte	0x04, 0x1e
        /*00ee*/ 	.short	(.L_2830 - .L_2829)
.L_2829:
        /*00f0*/ 	.word	0x00000000


	//----- nvinfo : EIATTR_CBANK_PARAM_SIZE
	.align		4
.L_2830:
        /*00f4*/ 	.byte	0x03, 0x19
        /*00f6*/ 	.short	0x00e8


	//----- nvinfo : EIATTR_PARAM_CBANK
	.align		4
        /*00f8*/ 	.byte	0x04, 0x0a
        /*00fa*/ 	.short	(.L_2832 - .L_2831)
	.align		4
.L_2831:
        /*00fc*/ 	.word	index@(.nv.constant0._ZN10layer_norm13ln_fwd_kernelINS_13Kernel_traitsI6__halfS2_fS2_fjLj1024ELj1ELj4ELj1ELj16ENS_18Kernel_traits_baseILj1024ES2_S2_fS2_fjLj128EEEEELb0ELb1ELb0ELb0EEEvNS_9FwdParamsE)
        /*0100*/ 	.short	0x0380
        /*0102*/ 	.short	0x00e8


	//----- nvinfo : EIATTR_SW_WAR
	.align		4
.L_2832:
        /*0104*/ 	.byte	0x04, 0x36
        /*0106*/ 	.short	(.L_2834 - .L_2833)
.L_2833:
        /*0108*/ 	.word	0x00000008
.L_2834:


//--------------------- .nv.info._ZN10layer_norm13ln_fwd_kernelINS_13Kernel_traitsI6__halfS2_fS2_fjLj1024ELj1ELj4ELj1ELj16ENS_18Kernel_traits_baseILj1024ES2_S2_fS2_fjLj128EEEEELb0ELb1ELb0ELb1EEEvNS_9FwdParamsE --------------------------
	.section	.nv.info._ZN10layer_norm13ln_fwd_kernelINS_13Kernel_traitsI6__halfS2_fS2_fjLj1024ELj1ELj4ELj1ELj16ENS_18Kernel_traits_baseILj1024ES2_S2_fS2_fjLj128EEEEELb0ELb1ELb0ELb1EEEvNS_9FwdParamsE,"",@"SHT_CUDA_INFO"
	.sectionflags	@""
	.align	4


	//----- nvinfo : EIATTR_CUDA_API_VERSION
	.align		4
        /*0000*/ 	.byte	0x04, 0x37
        /*0002*/ 	.short	(.L_2836 - .L_2835)
.L_2835:
        /*0004*/ 	.word	0x00000082


	//----- nvinfo : EIATTR_KPARAM_INFO
	.align		4
.L_2836:
        /*0008*/ 	.byte	0x04, 0x17
        /*000a*/ 	.short	(.L_2838 - .L_2837)
.L_2837:
        /*000c*/ 	.word	0x00000000
        /*0010*/ 	.short	0x0000
        /*0012*/ 	.short	0x0000
        /*0014*/ 	.byte	0x00, 0xf0, 0xa1, 0x03


	//----- nvinfo : EIATTR_SPARSE_MMA_MASK
	.align		4
.L_2838:
        /*0018*/ 	.byte	0x03, 0x50
        /*001a*/ 	.short	0x0000


	//----- nvinfo : EIATTR_MAXREG_COUNT
	.align		4
        /*001c*/ 	.byte	0x03, 0x1b
        /*001e*/ 	.short	0x00ff


	//----- nvinfo : EIATTR_MERCURY_ISA_VERSION
	.align		4
        /*0020*/ 	.byte	0x03, 0x5f
        /*0022*/ 	.short	0x0101


	//----- nvinfo : EIATTR_COOP_GROUP_MASK_REGIDS
	.align		4
        /*0024*/ 	.byte	0x04, 0x29
        /*0026*/ 	.short	(.L_2840 - .L_2839)


	//   ....[0]....
.L_2839:
        /*0028*/ 	.word	0xffffffff


	//   ....[1]....
        /*002c*/ 	.word	0xffffffff


	//   ....[2]....
        /*0030*/ 	.word	0xffffffff


	//   ....[3]....
        /*0034*/ 	.word	0xffffffff


	//   ....[4]....
        /*0038*/ 	.word	0xffffffff


	//   ....[5]....
        /*003c*/ 	.word	0xffffffff


	//   ....[6]....
        /*0040*/ 	.word	0xffffffff


	//   ....[7]....
        /*0044*/ 	.word	0xffffffff


	//   ....[8]....
        /*0048*/ 	.word	0xffffffff


	//   ....[9]....
        /*004c*/ 	.word	0xffffffff


	//   ....[10]....
        /*0050*/ 	.word	0x05000068


	//   ....[11]....
        /*0054*/ 	.word	0x05000068


	//   ....[12]....
        /*0058*/ 	.word	0x05000068


	//   ....[13]....
        /*005c*/ 	.word	0x05000068


	//   ....[14]....
        /*0060*/ 	.word	0x05000068


	//   ....[15]....
        /*0064*/ 	.word	0x05000068


	//   ....[16]....
        /*0068*/ 	.word	0x05000068


	//   ....[17]....
        /*006c*/ 	.word	0x05000068


	//   ....[18]....
        /*0070*/ 	.word	0x05000068


	//   ....[19]....
        /*0074*/ 	.word	0x05000068


	//----- nvinfo : EIATTR_COOP_GROUP_INSTR_OFFSETS
	.align		4
.L_2840:
        /*0078*/ 	.byte	0x04, 0x28
        /*007a*/ 	.short	(.L_2842 - .L_2841)


	//   ....[0]....
.L_2841:
        /*007c*/ 	.word	0x00001cf0


	//   ....[1]....
        /*0080*/ 	.word	0x00001d20


	//   ....[2]....
        /*0084*/ 	.word	0x00001d40


	//   ....[3]....
        /*0088*/ 	.word	0x00001d60


	//   ....[4]....
        /*008c*/ 	.word	0x00001d80


	//   ....[5]....
        /*0090*/ 	.word	0x000021b0


	//   ....[6]....
        /*0094*/ 	.word	0x000021d0


	//   ....[7]....
        /*0098*/ 	.word	0x000021f0


	//   ....[8]....
        /*009c*/ 	.word	0x00002210


	//   ....[9]....
        /*00a0*/ 	.word	0x00002230


	//   ....[10]....
        /*00a4*/ 	.word	0x00002f50


	//   ....[11]....
        /*00a8*/ 	.word	0x00003000


	//   ....[12]....
        /*00ac*/ 	.word	0x00003070


	//   ....[13]....
        /*00b0*/ 	.word	0x000030e0


	//   ....[14]....
        /*00b4*/ 	.word	0x00003150


	//   ....[15]....
        /*00b8*/ 	.word	0x000035d0


	//   ....[16]....
        /*00bc*/ 	.word	0x00003640


	//   ....[17]....
        /*00c0*/ 	.word	0x000036b0


	//   ....[18]....
        /*00c4*/ 	.word	0x00003720


	//   ....[19]....
        /*00c8*/ 	.word	0x00003790


	//----- nvinfo : EIATTR_VRC_CTA_INIT_COUNT
	.align		4
.L_2842:
        /*00cc*/ 	.byte	0x02, 0x4a
	.zero		1
	.zero		1


	//----- nvinfo : EIATTR_EXIT_INSTR_OFFSETS
	.align		4
        /*00d0*/ 	.byte	0x04, 0x1c
        /*00d2*/ 	.short	(.L_2844 - .L_2843)


	//   ....[0]....
.L_2843:
        /*00d4*/ 	.word	0x000004c0


	//   ....[1]....
        /*00d8*/ 	.word	0x00002ee0


	//----- nvinfo : EIATTR_MAX_THREADS
	.align		4
.L_2844:
        /*00dc*/ 	.byte	0x04, 0x05
        /*00de*/ 	.short	(.L_2846 - .L_2845)
.L_2845:
        /*00e0*/ 	.word	0x00000080
        /*00e4*/ 	.word	0x00000001
        /*00e8*/ 	.word	0x00000001


	//----- nvinfo : EIATTR_CRS_STACK_SIZE
	.align		4
.L_2846:
        /*00ec*/ 	.byte	0x04, 0x1e
        /*00ee*/ 	.short	(.L_2848 - .L_2847)
.L_2847:
        /*00f0*/ 	.word	0x00000000


	//----- nvinfo : EIATTR_CBANK_PARAM_SIZE
	.align		4
.L_2848:
        /*00f4*/ 	.byte	0x03, 0x19
        /*00f6*/ 	.short	0x00e8


	//----- nvinfo : EIATTR_PARAM_CBANK
	.align		4
        /*00f8*/ 	.byte	0x04, 0x0a
        /*00fa*/ 	.short	(.L_2850 - .L_2849)
	.align		4
.L_2849:
        /*00fc*/ 	.word	index@(.nv.constant0._ZN10layer_norm13ln_fwd_kernelINS_13Kernel_traitsI6__halfS2_fS2_fjLj1024ELj1ELj4ELj1ELj16ENS_18Kernel_traits_baseILj1024ES2_S2_fS2_fjLj128EEEEELb0ELb1ELb0ELb1EEEvNS_9FwdParamsE)
        /*0100*/ 	.short	0x0380
        /*0102*/ 	.short	0x00e8


	//----- nvinfo : EIATTR_SW_WAR
	.align		4
.L_2850:
        /*0104*/ 	.byte	0x04, 0x36
        /*0106*/ 	.short	(.L_2852 - .L_2851)
.L_2851:
        /*0108*/ 	.word	0x00000008
.L_2852:


//--------------------- .nv.info._ZN10layer_norm13ln_fwd_kernelINS_13Kernel_traitsI6__halfS2_fS2_fjLj1024ELj1ELj4ELj1ELj16ENS_18Kernel_traits_baseILj1024ES2_S2_fS2_fjLj128EEEEELb0ELb1ELb1ELb0EEEvNS_9FwdParamsE --------------------------
	.section	.nv.info._ZN10layer_norm13ln_fwd_kernelINS_13Kernel_traitsI6__halfS2_fS2_fjLj1024ELj1ELj4ELj1ELj16ENS_18Kernel_traits_baseILj1024ES2_S2_fS2_fjLj128EEEEELb0ELb1ELb1ELb0EEEvNS_9FwdParamsE,"",@"SHT_CUDA_INFO"
	.sectionflags	@""
	.align	4


	//----- nvinfo : EIATTR_CUDA_API_VERSION
	.align		4
        /*0000*/ 	.byte	0x04, 0x37
        /*0002*/ 	.short	(.L_2854 - .L_2853)
.L_2853:
        /*0004*/ 	.word	0x00000082


	//----- nvinfo : EIATTR_KPARAM_INFO
	.align		4
.L_2854:
        /*0008*/ 	.byte	0x04, 0x17
        /*000a*/ 	.short	(.L_2856 - .L_2855)
.L_2855:
        /*000c*/ 	.word	0x00000000
        /*0010*/ 	.short	0x0000
        /*0012*/ 	.short	0x0000
        /*0014*/ 	.byte	0x00, 0xf0, 0xa1, 0x03


	//----- nvinfo : EIATTR_SPARSE_MMA_MASK
	.align		4
.L_2856:
        /*0018*/ 	.byte	0x03, 0x50
        /*001a*/ 	.short	0x0000


	//----- nvinfo : EIATTR_MAXREG_COUNT
	.align		4
        /*001c*/ 	.byte	0x03, 0x1b
        /*001e*/ 	.short	0x00ff


	//----- nvinfo : EIATTR_MERCURY_ISA_VERSION
	.align		4
        /*0020*/ 	.byte	0x03, 0x5f
        /*0022*/ 	.short	0x0101


	//----- nvinfo : EIATTR_COOP_GROUP_MASK_REGIDS
	.align		4
        /*0024*/ 	.byte	0x04, 0x29
        /*0026*/ 	.short	(.L_2858 - .L_2857)


	//   ....[0]....
.L_2857:
        /*0028*/ 	.word	0xffffffff


	//   ....[1]....
        /*002c*/ 	.word	0xffffffff


	//   ....[2]....
        /*0030*/ 	.word	0xffffffff


	//   ....[3]....
        /*0034*/ 	.word	0xffffffff


	//   ....[4]....
        /*0038*/ 	.word	0xffffffff


	//   ....[5]....
        /*003c*/ 	.word	0xffffffff


	//   ....[6]....
        /*0040*/ 	.word	0xffffffff


	//   ....[7]....
        /*0044*/ 	.word	0xffffffff


	//   ....[8]....
        /*0048*/ 	.word	0xffffffff


	//   ....[9]....
        /*004c*/ 	.word	0xffffffff


	//   ....[10]....
        /*0050*/ 	.word	0x0500006c


	//   ....[11]....
        /*0054*/ 	.word	0x0500006c


	//   ....[12]....
        /*0058*/ 	.word	0x0500006c


	//   ....[13]....
        /*005c*/ 	.word	0x0500006c


	//   ....[14]....
        /*0060*/ 	.word	0x0500006c


	//   ....[15]....
        /*0064*/ 	.word	0x0500006c


	//   ....[16]....
        /*0068*/ 	.word	0x0500006c


	//   ....[17]....
        /*006c*/ 	.word	0x0500006c


	//   ....[18]....
        /*0070*/ 	.word	0x0500006c


	//   ....[19]....
        /*0074*/ 	.word	0x0500006c


	//----- nvinfo : EIATTR_COOP_GROUP_INSTR_OFFSETS
	.align		4
.L_2858:
        /*0078*/ 	.byte	0x04, 0x28
        /*007a*/ 	.short	(.L_2860 - .L_2859)


	//   ....[0]....
.L_2859:
        /*007c*/ 	.word	0x00002850


	//   ....[1]....
        /*0080*/ 	.word	0x00002880


	//   ....[2]....
        /*0084*/ 	.word	0x000028a0


	//   ....[3]....
        /*0088*/ 	.word	0x000028c0


	//   ....[4]....
        /*008c*/ 	.word	0x000028e0


	//   ....[5]....
        /*0090*/ 	.word	0x00002d20


	//   ....[6]....
        /*0094*/ 	.word	0x00002d40


	//   ....[7]....
        /*0098*/ 	.word	0x00002d60


	//   ....[8]....
        /*009c*/ 	.word	0x00002d80


	//   ....[9]....
        /*00a0*/ 	.word	0x00002da0


	//   ....[10]....
        /*00a4*/ 	.word	0x00003c80


	//   ....[11]....
        /*00a8*/ 	.word	0x00003d30


	//   ....[12]....
        /*00ac*/ 	.word	0x00003da0


	//   ....[13]....
        /*00b0*/ 	.word	0x00003e10


	//   ....[14]....
        /*00b4*/ 	.word	0x00003e80


	//   ....[15]....
        /*00b8*/ 	.word	0x00004310


	//   ....[16]....
        /*00bc*/ 	.word	0x00004380


	//   ....[17]....
        /*00c0*/ 	.word	0x000043f0


	//   ....[18]....
        /*00c4*/ 	.word	0x00004460


	//   ....[19]....
        /*00c8*/ 	.word	0x000044d0


	//----- nvinfo : EIATTR_VRC_CTA_INIT_COUNT
	.align		4
.L_2860:
        /*00cc*/ 	.byte	0x02, 0x4a
	.zero		1
	.zero		1


	//----- nvinfo : EIATTR_EXIT_INSTR_OFFSETS
	.align		4
        /*00d0*/ 	.byte	0x04, 0x1c
        /*00d2*/ 	.short	(.L_2862 - .L_2861)


	//   ....[0]....
.L_2861:
        /*00d4*/ 	.word	0x000006e0


	//   ....[1]....
        /*00d8*/ 	.word	0x00003c10


	//----- nvinfo : EIATTR_MAX_THREADS
	.align		4
.L_2862:
        /*00dc*/ 	.byte	0x04, 0x05
        /*00de*/ 	.short	(.L_2864 - .L_2863)
.L_2863:
        /*00e0*/ 	.word	0x00000080
        /*00e4*/ 	.word	0x00000001
        /*00e8*/ 	.word	0x00000001


	//----- nvinfo : EIATTR_CRS_STACK_SIZE
	.align		4
.L_2864:
        /*00ec*/ 	.byte	0x04, 0x1e
        /*00ee*/ 	.short	(.L_2866 - .L_2865)
.L_2865:
        /*00f0*/ 	.word	0x00000000


	//----- nvinfo : EIATTR_CBANK_PARAM_SIZE
	.align		4
.L_2866:
        /*00f4*/ 	.byte	0x03, 0x19
        /*00f6*/ 	.short	0x00e8


	//----- nvinfo : EIATTR_PARAM_CBANK
	.align		4
        /*00f8*/ 	.byte	0x04, 0x0a
        /*00fa*/ 	.short	(.L_2868 - .L_2867)
	.align		4
.L_2867:
        /*00fc*/ 	.word	index@(.nv.constant0._ZN10layer_norm13ln_fwd_kernelINS_13Kernel_traitsI6__halfS2_fS2_fjLj1024ELj1ELj4ELj1ELj16ENS_18Kernel_traits_baseILj1024ES2_S2_fS2_fjLj128EEEEELb0ELb1ELb1ELb0EEEvNS_9FwdParamsE)
        /*0100*/ 	.short	0x0380
        /*0102*/ 	.short	0x00e8


	//----- nvinfo : EIATTR_SW_WAR
	.align		4
.L_2868:
        /*0104*/ 	.byte	0x04, 0x36
        /*0106*/ 	.short	(.L_2870 - .L_2869)
.L_2869:
        /*0108*/ 	.word	0x00000008
.L_2870:


//--------------------- .nv.info._ZN10layer_norm13ln_fwd_kernelINS_13Kernel_traitsI6__halfS2_fS2_fjLj1024ELj1ELj4ELj1ELj16ENS_18Kernel_traits_baseILj1024ES2_S2_fS2_fjLj128EEEEELb0ELb1ELb1ELb1EEEvNS_9FwdParamsE --------------------------
	.section	.nv.info._ZN10layer_norm13ln_fwd_kernelINS_13Kernel_traitsI6__halfS2_fS2_fjLj1024ELj1ELj4ELj1ELj16ENS_18Kernel_traits_baseILj1024ES2_S2_fS2_fjLj128EEEEELb0ELb1ELb1ELb1EEEvNS_9FwdParamsE,"",@"SHT_CUDA_INFO"
	.sectionflags	@""
	.align	4


	//----- nvinfo : EIATTR_CUDA_API_VERSION
	.align		4
        /*0000*/ 	.byte	0x04, 0x37
        /*0002*/ 	.short	(.L_2872 - .L_2871)
.L_2871:
        /*0004*/ 	.word	0x00000082


	//----- nvinfo : EIATTR_KPARAM_INFO
	.align		4
.L_2872:
        /*0008*/ 	.byte	0x04, 0x17
        /*000a*/ 	.short	(.L_2874 - .L_2873)
.L_2873:
        /*000c*/ 	.word	0x00000000
        /*0010*/ 	.short	0x0000
        /*0012*/ 	.short	0x0000
        /*0014*/ 	.byte	0x00, 0xf0, 0xa1, 0x03


	//----- nvinfo : EIATTR_SPARSE_MMA_MASK
	.align		4
.L_2874:
        /*0018*/ 	.byte	0x03, 0x50
        /*001a*/ 	.short	0x0000


	//----- nvinfo : EIATTR_MAXREG_COUNT
	.align		4
        /*001c*/ 	.byte	0x03, 0x1b
        /*001e*/ 	.short	0x00ff


	//----- nvinfo : EIATTR_MERCURY_ISA_VERSION
	.align		4
        /*0020*/ 	.byte	0x03, 0x5f
        /*0022*/ 	.short	0x0101


	//----- nvinfo : EIATTR_COOP_GROUP_MASK_REGIDS
	.align		4
        /*0024*/ 	.byte	0x04, 0x29
        /*0026*/ 	.short	(.L_2876 - .L_2875)


	//   ....[0]....
.L_2875:
        /*0028*/ 	.word	0xffffffff


	//   ....[1]....
        /*002c*/ 	.word	0xffffffff


	//   ....[2]....
        /*0030*/ 	.word	0xffffffff


	//   ....[3]....
        /*0034*/ 	.word	0xffffffff


	//   ....[4]....
        /*0038*/ 	.word	0xffffffff


	//   ....[5]....
        /*003c*/ 	.word	0xffffffff


	//   ....[6]....
        /*0040*/ 	.word	0xffffffff


	//   ....[7]....
        /*0044*/ 	.word	0xffffffff


	//   ....[8]....
        /*0048*/ 	.word	0xffffffff


	//   ....[9]....
        /*004c*/ 	.word	0xffffffff


	//   ....[10]....
        /*0050*/ 	.word	0x0500006a


	//   ....[11]....
        /*0054*/ 	.word	0x0500006a


	//   ....[12]....
        /*0058*/ 	.word	0x0500006a


	//   ....[13]....
        /*005c*/ 	.word	0x0500006a


	//   ....[14]....
        /*0060*/ 	.word	0x0500006a


	//   ....[15]....
        /*0064*/ 	.word	0x0500006a


	//   ....[16]....
        /*0068*/ 	.word	0x0500006a


	//   ....[17]....
        /*006c*/ 	.word	0x0500006a


	//   ....[18]....
        /*0070*/ 	.word	0x0500006a


	//   ....[19]....
        /*0074*/ 	.word	0x0500006a


	//----- nvinfo : EIATTR_COOP_GROUP_INSTR_OFFSETS
	.align		4
.L_2876:
        /*0078*/ 	.byte	0x04, 0x28
        /*007a*/ 	.short	(.L_2878 - .L_2877)


	//   ....[0]....
.L_2877:
        /*007c*/ 	.word	0x000025c0


	//   ....[1]....
        /*0080*/ 	.word	0x000025e0


	//   ....[2]....
        /*0084*/ 	.word	0x00002600


	//   ....[3]....
        /*0088*/ 	.word	0x00002620


	//   ....[4]....
        /*008c*/ 	.word	0x00002650


	//   ....[5]....
        /*0090*/ 	.word	0x00002a80


	//   ....[6]....
        /*0094*/ 	.word	0x00002aa0


	//   ....[7]....
        /*0098*/ 	.word	0x00002ac0


	//   ....[8]....
        /*009c*/ 	.word	0x00002ae0


	//   ....[9]....
        /*00a0*/ 	.word	0x00002b00


	//   ....[10]....
        /*00a4*/ 	.word	0x000038e0


	//   ....[11]....
        /*00a8*/ 	.word	0x00003980


	//   ....[12]....
        /*00ac*/ 	.word	0x000039f0


	//   ....[13]....
        /*00b0*/ 	.word	0x00003a60


	//   ....[14]....
        /*00b4*/ 	.word	0x00003ae0


	//   ....[15]....
        /*00b8*/ 	.word	0x00003f60


	//   ....[16]....
        /*00bc*/ 	.word	0x00003fd0


	//   ....[17]....
        /*00c0*/ 	.word	0x00004040


	//   ....[18]....
        /*00c4*/ 	.word	0x000040b0


	//   ....[19]....
        /*00c8*/ 	.word	0x00004120


	//----- nvinfo : EIATTR_VRC_CTA_INIT_COUNT
	.align		4
.L_2878:
        /*00cc*/ 	.byte	0x02, 0x4a
	.zero		1
	.zero		1


	//----- nvinfo : EIATTR_EXIT_INSTR_OFFSETS
	.align		4
        /*00d0*/ 	.byte	0x04, 0x1c
        /*00d2*/ 	.short	(.L_2880 - .L_2879)


	//   ....[0]....
.L_2879:
        /*00d4*/ 	.word	0x000005b0


	//   ....[1]....
        /*00d8*/ 	.word	0x00003870


	//----- nvinfo : EIATTR_MAX_THREADS
	.align		4
.L_2880:
        /*00dc*/ 	.byte	0x04, 0x05
        /*00de*/ 	.short	(.L_2882 - .L_2881)
.L_2881:
        /*00e0*/ 	.word	0x00000080
        /*00e4*/ 	.word	0x00000001
        /*00e8*/ 	.word	0x00000001


	//----- nvinfo : EIATTR_CRS_STACK_SIZE
	.align		4
.L_2882:
        /*00ec*/ 	.byte	0x04, 0x1e
        /*00ee*/ 	.short	(.L_2884 - .L_2883)
.L_2883:
        /*00f0*/ 	.word	0x00000000


	//----- nvinfo : EIATTR_CBANK_PARAM_SIZE
	.align		4
.L_2884:
        /*00f4*/ 	.byte	0x03, 0x19
        /*00f6*/ 	.short	0x00e8


	//----- nvinfo : EIATTR_PARAM_CBANK
	.align		4
        /*00f8*/ 	.byte	0x04, 0x0a
        /*00fa*/ 	.short	(.L_2886 - .L_2885)
	.align		4
.L_2885:
        /*00fc*/ 	.word	index@(.nv.constant0._ZN10layer_norm13ln_fwd_kernelINS_13Kernel_traitsI6__halfS2_fS2_fjLj1024ELj1ELj4ELj1ELj16ENS_18Kernel_traits_baseILj1024ES2_S2_fS2_fjLj128EEEEELb0ELb1ELb1ELb1EEEvNS_9FwdParamsE)
        /*0100*/ 	.short	0x0380
        /*0102*/ 	.short	0x00e8


	//----- nvinfo : EIATTR_SW_WAR
	.align		4
.L_2886:
        /*0104*/ 	.byte	0x04, 0x36
        /*0106*/ 	.short	(.L_2888 - .L_2887)
.L_2887:
        /*0108*/ 	.word	0x00000008
.L_2888:


//--------------------- .nv.info._ZN10layer_norm13ln_fwd_kernelINS_13Kernel_traitsI6__halfS2_fS2_fjLj1024ELj1ELj4ELj1ELj16ENS_18Kernel_traits_baseILj1024ES2_S2_fS2_fjLj128EEEEELb1ELb0ELb0ELb0EEEvNS_9FwdParamsE --------------------------
	.section	.nv.info._ZN10layer_norm13ln_fwd_kernelINS_13Kernel_traitsI6__halfS2_fS2_fjLj1024ELj1ELj4ELj1ELj16ENS_18Kernel_traits_baseILj1024ES2_S2_fS2_fjLj128EEEEELb1ELb0ELb0ELb0EEEvNS_9FwdParamsE,"",@"SHT_CUDA_INFO"
	.sectionflags	@""
	.align	4


	//----- nvinfo : EIATTR_CUDA_API_VERSION
	.align		4
        /*0000*/ 	.byte	0x04, 0x37
        /*0002*/ 	.short	(.L_2890 - .L_2889)
.L_2889:
        /*0004*/ 	.word	0x00000082


	//----- nvinfo : EIATTR_KPARAM_INFO
	.align		4
.L_2890:
        /*0008*/ 	.byte	0x04, 0x17
        /*000a*/ 	.short	(.L_2892 - .L_2891)
.L_2891:
        /*000c*/ 	.word	0x00000000
        /*0010*/ 	.short	0x0000
        /*0012*/ 	.short	0x0000
        /*0014*/ 	.byte	0x00, 0xf0, 0xa1, 0x03


	//----- nvinfo : EIATTR_SPARSE_MMA_MASK
	.align		4
.L_2892:
        /*0018*/ 	.byte	0x03, 0x50
        /*001a*/ 	.short	0x0000


	//----- nvinfo : EIATTR_MAXREG_COUNT
	.align		4
        /*001c*/ 	.byte	0x03, 0x1b
        /*001e*/ 	.short	0x00ff


	//----- nvinfo : EIATTR_MERCURY_ISA_VERSION
	.align		4
        /*0020*/ 	.byte	0x03, 0x5f
        /*0022*/ 	.short	0x0101


	//----- nvinfo : EIATTR_COOP_GROUP_MASK_REGIDS
	.align		4
        /*0024*/ 	.byte	0x04, 0x29
        /*0026*/ 	.short	(.L_2894 - .L_2893)


	//   ....[0]....
.L_2893:
        /*0028*/ 	.word	0xffffffff


	//   ....[1]....
        /*002c*/ 	.word	0xffffffff


	//   ....[2]....
        /*0030*/ 	.word	0xffffffff


	//   ....[3]....
        /*0034*/ 	.word	0xffffffff


	//   ....[4]....
        /*0038*/ 	.word	0xffffffff


	//   ....[5]....
        /*003c*/ 	.word	0xffffffff


	//   ....[6]....
        /*0040*/ 	.word	0xffffffff


	//   ....[7]....
        /*0044*/ 	.word	0xffffffff


	//   ....[8]....
        /*0048*/ 	.word	0xffffffff


	//   ....[9]....
        /*004c*/ 	.word	0xffffffff


	//   ....[10]....
        /*0050*/ 	.word	0x05000030


	//   ....[11]....
        /*0054*/ 	.word	0x05000030


	//   ....[12]....
        /*0058*/ 	.word	0x05000030


	//   ....[13]....
        /*005c*/ 	.word	0x05000030


	//   ....[14]....
        /*0060*/ 	.word	0x05000030


	//   ....[15]....
        /*0064*/ 	.word	0x05000030


	//   ....[16]....
        /*0068*/ 	.word	0x05000030


	//   ....[17]....
        /*006c*/ 	.word	0x05000030


	//   ....[18]....
        /*0070*/ 	.word	0x05000030


	//   ....[19]....
        /*0074*/ 	.word	0x05000030


	//----- nvinfo : EIATTR_COOP_GROUP_INSTR_OFFSETS
	.align		4
.L_2894:
        /*0078*/ 	.byte	0x04, 0x28
        /*007a*/ 	.short	(.L_2896 - .L_2895)


	//   ....[0]....
.L_2895:
        /*007c*/ 	.word	0x00019260


	//   ....[1]....
        /*0080*/ 	.word	0x00019290


	//   ....[2]....
        /*0084*/ 	.word	0x000192b0


	//   ....[3]....
        /*0088*/ 	.word	0x000192d0


	//   ....[4]....
        /*008c*/ 	.word	0x000192f0


	//   ....[5]....
        /*0090*/ 	.word	0x00019730


	//   ....[6]....
        /*0094*/ 	.word	0x00019750


	//   ....[7]....
        /*0098*/ 	.word	0x00019770


	//   ....[8]....
        /*009c*/ 	.word	0x00019790


	//   ....[9]....
        /*00a0*/ 	.word	0x000197b0


	//   ....[10]....
        /*00a4*/ 	.word	0x0001a640


	//   ....[11]....
        /*00a8*/ 	.word	0x0001a6f0


	//   ....[12]....
        /*00ac*/ 	.word	0x0001a760


	//   ....[13]....
        /*00b0*/ 	.word	0x0001a7d0


	//   ....[14]....
        /*00b4*/ 	.word	0x0001a840


	//   ....[15]....
        /*00b8*/ 	.word	0x0001ace0


	//   ....[16]....
        /*00bc*/ 	.word	0x0001ad50


	//   ....[17]....
        /*00c0*/ 	.word	0x0001adc0


	//   ....[18]....
        /*00c4*/ 	.word	0x0001ae30


	//   ....[19]....
        /*00c8*/ 	.word	0x0001aea0


	//----- nvinfo : EIATTR_VRC_CTA_INIT_COUNT
	.align		4
.L_2896:
        /*00cc*/ 	.byte	0x02, 0x4a
	.zero		1
	.zero		1


	//----- nvinfo : EIATTR_EXIT_INSTR_OFFSETS
	.align		4
        /*00d0*/ 	.byte	0x04, 0x1c
        /*00d2*/ 	.short	(.L_2898 - .L_2897)


	//   ....[0]....
.L_2897:
        /*00d4*/ 	.word	0x00000780


	//   ....[1]....
        /*00d8*/ 	.word	0x0001a5d0


	//----- nvinfo : EIATTR_INDIRECT_BRANCH_TARGETS
	.align		4
.L_2898:
        /*00dc*/ 	.byte	0x04, 0x34
        /*00de*/ 	.short	(.L_2900 - .L_2899)


	//   ....[0]....
.L_2899:
        /*00e0*/ 	.word	.L_x_37164@srel
        /*00e4*/ 	.short	0x0
        /*00e6*/ 	.short	0x0
        /*00e8*/ 	.word	0x3
        /*00ec*/ 	.word	.L_x_37165@srel
        /*00f0*/ 	.word	.L_x_37166@srel
        /*00f4*/ 	.word	.L_x_37167@srel


	//----- nvinfo : EIATTR_MAX_THREADS
	.align		4
.L_2900:
        /*00f8*/ 	.byte	0x04, 0x05
        /*00fa*/ 	.short	(.L_2902 - .L_2901)
.L_2901:
        /*00fc*/ 	.word	0x00000080
        /*0100*/ 	.word	0x00000001
        /*0104*/ 	.word	0x00000001


	//----- nvinfo : EIATTR_CRS_STACK_SIZE
	.align		4
.L_2902:
        /*0108*/ 	.byte	0x04, 0x1e
        /*010a*/ 	.short	(.L_2904 - .L_2903)
.L_2903:
        /*010c*/ 	.word	0x00000000


	//----- nvinfo : EIATTR_CBANK_PARAM_SIZE
	.align		4
.L_2904:
        /*0110*/ 	.byte	0x03, 0x19
        /*0112*/ 	.short	0x00e8


	//----- nvinfo : EIATTR_PARAM_CBANK
	.align		4
        /*0114*/ 	.byte	0x04, 0x0a
        /*0116*/ 	.short	(.L_2906 - .L_2905)
	.align		4
.L_2905:
        /*0118*/ 	.word	index@(.nv.constant0._ZN10layer_norm13ln_fwd_kernelINS_13Kernel_traitsI6__halfS2_fS2_fjLj1024ELj1ELj4ELj1ELj16ENS_18Kernel_traits_baseILj1024ES2_S2_fS2_fjLj128EEEEELb1ELb0ELb0ELb0EEEvNS_9FwdParamsE)
        /*011c*/ 	.short	0x0380
        /*011e*/ 	.short	0x00e8


	//----- nvinfo : EIATTR_SW_WAR
	.align		4
.L_2906:
        /*0120*/ 	.byte	0x04, 0x36
        /*0122*/ 	.short	(.L_2908 - .L_2907)
.L_2907:
        /*0124*/ 	.word	0x00000008
.L_2908:


//--------------------- .nv.info._ZN10layer_norm13ln_fwd_kernelINS_13Kernel_traitsI6__halfS2_fS2_fjLj1024ELj1ELj4ELj1ELj16ENS_18Kernel_traits_baseILj1024ES2_S2_fS2_fjLj128EEEEELb1ELb0ELb0ELb1EEEvNS_9FwdParamsE --------------------------
	.section	.nv.info._ZN10layer_norm13ln_fwd_kernelINS_13Kernel_traitsI6__halfS2_fS2_fjLj1024ELj1ELj4ELj1ELj16ENS_18Kernel_traits_baseILj1024ES2_S2_fS2_fjLj128EEEEELb1ELb0ELb0ELb1EEEvNS_9FwdParamsE,"",@"SHT_CUDA_INFO"
	.sectionflags	@""
	.align	4


	//----- nvinfo : EIATTR_CUDA_API_VERSION
	.align		4
        /*0000*/ 	.byte	0x04, 0x37
        /*0002*/ 	.short	(.L_2910 - .L_2909)
.L_2909:
        /*0004*/ 	.word	0x00000082


	//----- nvinfo : EIATTR_KPARAM_INFO
	.align		4
.L_2910:
        /*0008*/ 	.byte	0x04, 0x17
        /*000a*/ 	.short	(.L_2912 - .L_2911)
.L_2911:
        /*000c*/ 	.word	0x00000000
        /*0010*/ 	.short	0x0000
        /*0012*/ 	.short	0x0000
        /*0014*/ 	.byte	0x00, 0xf0, 0xa1, 0x03


	//----- nvinfo : EIATTR_SPARSE_MMA_MASK
	.align		4
.L_2912:
        /*0018*/ 	.byte	0x03, 0x50
        /*001a*/ 	.short	0x0000


	//----- nvinfo : EIATTR_MAXREG_COUNT
	.align		4
        /*001c*/ 	.byte	0x03, 0x1b
        /*001e*/ 	.short	0x00ff


	//----- nvinfo : EIATTR_MERCURY_ISA_VERSION
	.align		4
        /*0020*/ 	.byte	0x03, 0x5f
        /*0022*/ 	.short	0x0101


	//----- nvinfo : EIATTR_COOP_GROUP_MASK_REGIDS
	.align		4
        /*0024*/ 	.byte	0x04, 0x29
        /*0026*/ 	.short	(.L_2914 - .L_2913)


	//   ....[0]....
.L_2913:
        /*0028*/ 	.word	0xffffffff


	//   ....[1]....
        /*002c*/ 	.word	0xffffffff


	//   ....[2]....
        /*0030*/ 	.word	0xffffffff


	//   ....[3]....
        /*0034*/ 	.word	0xffffffff


	//   ....[4]....
        /*0038*/ 	.word	0xffffffff


	//   ....[5]....
        /*003c*/ 	.word	0xffffffff


	//   ....[6]....
        /*0040*/ 	.word	0xffffffff


	//   ....[7]....
        /*0044*/ 	.word	0xffffffff


	//   ....[8]....
        /*0048*/ 	.word	0xffffffff


	//   ....[9]....
        /*004c*/ 	.word	0xffffffff


	//   ....[10]....
        /*0050*/ 	.word	0x05000059


	//   ....[11]....
        /*0054*/ 	.word	0x05000059


	//   ....[12]....
        /*0058*/ 	.word	0x05000059


	//   ....[13]....
        /*005c*/ 	.word	0x05000059


	//   ....[14]....
        /*0060*/ 	.word	0x05000059


	//   ....[15]....
        /*0064*/ 	.word	0x05000059


	//   ....[16]....
        /*0068*/ 	.word	0x05000059


	//   ....[17]....
        /*006c*/ 	.word	0x05000059


	//   ....[18]....
        /*0070*/ 	.word	0x05000059


	//   ....[19]....
        /*0074*/ 	.word	0x05000059


	//----- nvinfo : EIATTR_COOP_GROUP_INSTR_OFFSETS
	.align		4
.L_2914:
        /*0078*/ 	.byte	0x04, 0x28
        /*007a*/ 	.short	(.L_2916 - .L_2915)


	//   ....[0]....
.L_2915:
        /*007c*/ 	.word	0x000153b0


	//   ....[1]....
        /*0080*/ 	.word	0x000153e0


	//   ....[2]....
        /*0084*/ 	.word	0x00015400


	//   ....[3]....
        /*0088*/ 	.word	0x00015420


	//   ....[4]....
        /*008c*/ 	.word	0x00015440


	//   ....[5]....
        /*0090*/ 	.word	0x00015870


	//   ....[6]....
        /*0094*/ 	.word	0x00015890


	//   ....[7]....
        /*0098*/ 	.word	0x000158b0


	//   ....[8]....
        /*009c*/ 	.word	0x000158d0


	//   ....[9]....
        /*00a0*/ 	.word	0x000158f0


	//   ....[10]....
        /*00a4*/ 	.word	0x00016630


	//   ....[11]....
        /*00a8*/ 	.word	0x000166e0


	//   ....[12]....
        /*00ac*/ 	.word	0x00016750


	//   ....[13]....
        /*00b0*/ 	.word	0x000167c0


	//   ....[14]....
        /*00b4*/ 	.word	0x00016830


	//   ....[15]....
        /*00b8*/ 	.word	0x00016cb0


	//   ....[16]....
        /*00bc*/ 	.word	0x00016d20


	//   ....[17]....
        /*00c0*/ 	.word	0x00016d90


	//   ....[18]....
        /*00c4*/ 	.word	0x00016e00


	//   ....[19]....
        /*00c8*/ 	.word	0x00016e70


	//----- nvinfo : EIATTR_VRC_CTA_INIT_COUNT
	.align		4
.L_2916:
        /*00cc*/ 	.byte	0x02, 0x4a
	.zero		1
	.zero		1


	//----- nvinfo : EIATTR_EXIT_INSTR_OFFSETS
	.align		4
        /*00d0*/ 	.byte	0x04, 0x1c
        /*00d2*/ 	.short	(.L_2918 - .L_2917)


	//   ....[0]....
.L_2917:
        /*00d4*/ 	.word	0x000002c0


	//   ....[1]....
        /*00d8*/ 	.word	0x000165c0


	//----- nvinfo : EIATTR_INDIRECT_BRANCH_TARGETS
	.align		4
.L_2918:
        /*00dc*/ 	.byte	0x04, 0x34
        /*00de*/ 	.short	(.L_2920 - .L_2919)


	//   ....[0]....
.L_2919:
        /*00e0*/ 	.word	.L_x_37168@srel
        /*00e4*/ 	.short	0x0
        /*00e6*/ 	.short	0x0
        /*00e8*/ 	.word	0x3
        /*00ec*/ 	.word	.L_x_37169@srel
        /*00f0*/ 	.word	.L_x_37170@srel
        /*00f4*/ 	.word	.L_x_37171@srel


	//----- nvinfo : EIATTR_MAX_THREADS
	.align		4
.L_2920:
        /*00f8*/ 	.byte	0x04, 0x05
        /*00fa*/ 	.short	(.L_2922 - .L_2921)
.L_2921:
        /*00fc*/ 	.word	0x00000080
        /*0100*/ 	.word	0x00000001
        /*0104*/ 	.word	0x00000001


	//----- nvinfo : EIATTR_CRS_STACK_SIZE
	.align		4
.L_2922:
        /*0108*/ 	.byte	0x04, 0x1e
        /*010a*/ 	.short	(.L_2924 - .L_2923)
.L_2923:
        /*010c*/ 	.word	0x00000000


	//----- nvinfo : EIATTR_CBANK_PARAM_SIZE
	.align		4
.L_2924:
        /*0110*/ 	.byte	0x03, 0x19
        /*0112*/ 	.short	0x00e8


	//----- nvinfo : EIATTR_PARAM_CBANK
	.align		4
        /*0114*/ 	.byte	0x04, 0x0a
        /*0116*/ 	.short	(.L_2926 - .L_2925)
	.align		4
.L_2925:
        /*0118*/ 	.word	index@(.nv.constant0._ZN10layer_norm13ln_fwd_kernelINS_13Kernel_traitsI6__halfS2_fS2_fjLj1024ELj1ELj4ELj1ELj16ENS_18Kernel_traits_baseILj1024ES2_S2_fS2_fjLj128EEEEELb1ELb0ELb0ELb1EEEvNS_9FwdParamsE)
        /*011c*/ 	.short	0x0380
        /*011e*/ 	.short	0x00e8


	//----- nvinfo : EIATTR_SW_WAR
	.align		4
.L_2926:
        /*0120*/ 	.byte	0x04, 0x36
        /*0122*/ 	.short	(.L_2928 - .L_2927)
.L_2927:
        /*0124*/ 	.word	0x00000008
.L_2928:


//--------------------- .nv.info._ZN10layer_norm13ln_fwd_kernelINS_13Kernel_traitsI6__halfS2_fS2_fjLj1024ELj1ELj4ELj1ELj16ENS_18Kernel_traits_baseILj1024ES2_S2_fS2_fjLj128EEEEELb1ELb0ELb1ELb0EEEvNS_9FwdParamsE --------------------------
	.section	.nv.info._ZN10layer_norm13ln_fwd_kernelINS_13Kernel_traitsI6__halfS2_fS2_fjLj1024ELj1ELj4ELj1ELj16ENS_18Kernel_traits_baseILj1024ES2_S2_fS2_fjLj128EEEEELb1ELb0ELb1ELb0EEEvNS_9FwdParamsE,"",@"SHT_CUDA_INFO"
	.sectionflags	@""
	.align	4


	//----- nvinfo : EIATTR_CUDA_API_VERSION
	.align		4
        /*0000*/ 	.byte	0x04, 0x37
        /*0002*/ 	.short	(.L_2930 - .L_2929)
.L_2929:
        /*0004*/ 	.word	0x00000082


	//----- nvinfo : EIATTR_KPARAM_INFO
	.align		4
.L_2930:
        /*0008*/ 	.byte	0x04, 0x17
        /*000a*/ 	.short	(.L_2932 - .L_2931)
.L_2931:
        /*000c*/ 	.word	0x00000000
        /*0010*/ 	.short	0x0000
        /*0012*/ 	.short	0x0000
        /*0014*/ 	.byte	0x00, 0xf0, 0xa1, 0x03


	//----- nvinfo : EIATTR_SPARSE_MMA_MASK
	.align		4
.L_2932:
        /*0018*/ 	.byte	0x03, 0x50
        /*001a*/ 	.short	0x0000


	//----- nvinfo : EIATTR_MAXREG_COUNT
	.align		4
        /*001c*/ 	.byte	0x03, 0x1b
        /*001e*/ 	.short	0x00ff


	//----- nvinfo : EIATTR_MERCURY_ISA_VERSION
	.align		4
        /*0020*/ 	.byte	0x03, 0x5f
        /*0022*/ 	.short	0x0101


	//----- nvinfo : EIATTR_COOP_GROUP_MASK_REGIDS
	.align		4
        /*0024*/ 	.byte	0x04, 0x29
        /*0026*/ 	.short	(.L_2934 - .L_2933)


	//   ....[0]....
.L_2933:
        /*0028*/ 	.word	0xffffffff


	//   ....[1]....
        /*002c*/ 	.word	0xffffffff


	//   ....[2]....
        /*0030*/ 	.word	0xffffffff


	//   ....[3]....
        /*0034*/ 	.word	0xffffffff


	//   ....[4]....
        /*0038*/ 	.word	0xffffffff


	//   ....[5]....
        /*003c*/ 	.word	0xffffffff


	//   ....[6]....
        /*0040*/ 	.word	0xffffffff


	//   ....[7]....
        /*0044*/ 	.word	0xffffffff


	//   ....[8]....
        /*0048*/ 	.word	0xffffffff


	//   ....[9]....
        /*004c*/ 	.word	0xffffffff


	//   ....[10]....
        /*0050*/ 	.word	0x05000062


	//   ....[11]....
        /*0054*/ 	.word	0x05000062


	//   ....[12]....
        /*0058*/ 	.word	0x05000062


	//   ....[13]....
        /*005c*/ 	.word	0x05000062


	//   ....[14]....
        /*0060*/ 	.word	0x05000062


	//   ....[15]....
        /*0064*/ 	.word	0x05000062


	//   ....[16]....
        /*0068*/ 	.word	0x05000062


	//   ....[17]....
        /*006c*/ 	.word	0x05000062


	//   ....[18]....
        /*0070*/ 	.word	0x05000062


	//   ....[19]....
        /*0074*/ 	.word	0x05000062


	//----- nvinfo : EIATTR_COOP_GROUP_INSTR_OFFSETS
	.align		4
.L_2934:
        /*0078*/ 	.byte	0x04, 0x28
        /*007a*/ 	.short	(.L_2936 - .L_2935)


	//   ....[0]....
.L_2935:
        /*007c*/ 	.word	0x000175a0


	//   ....[1]....
        /*0080*/ 	.word	0x000175c0


	//   ....[2]....
        /*0084*/ 	.word	0x000175e0


	//   ....[3]....
        /*0088*/ 	.word	0x00017600


	//   ....[4]....
        /*008c*/ 	.word	0x00017630


	//   ....[5]....
        /*0090*/ 	.word	0x00017a70


	//   ....[6]....
        /*0094*/ 	.word	0x00017a90


	//   ....[7]....
        /*0098*/ 	.word	0x00017ab0


	//   ....[8]....
        /*009c*/ 	.word	0x00017ad0


	//   ....[9]....
        /*00a0*/ 	.word	0x00017af0


	//   ....[10]....
        /*00a4*/ 	.word	0x000189e0


	//   ....[11]....
        /*00a8*/ 	.word	0x00018a80


	//   ....[12]....
        /*00ac*/ 	.word	0x00018af0


	//   ....[13]....
        /*00b0*/ 	.word	0x00018b60


	//   ....[14]....
        /*00b4*/ 	.word	0x00018be0


	//   ....[15]....
        /*00b8*/ 	.word	0x00019070


	//   ....[16]....
        /*00bc*/ 	.word	0x000190e0


	//   ....[17]....
        /*00c0*/ 	.word	0x00019150


	//   ....[18]....
        /*00c4*/ 	.word	0x000191c0


	//   ....[19]....
        /*00c8*/ 	.word	0x00019230


	//----- nvinfo : EIATTR_VRC_CTA_INIT_COUNT
	.align		4
.L_2936:
        /*00cc*/ 	.byte	0x02, 0x4a
	.zero		1
	.zero		1


	//----- nvinfo : EIATTR_EXIT_INSTR_OFFSETS
	.align		4
        /*00d0*/ 	.byte	0x04, 0x1c
        /*00d2*/ 	.short	(.L_2938 - .L_2937)


	//   ....[0]....
.L_2937:
        /*00d4*/ 	.word	0x000007c0


	//   ....[1]....
        /*00d8*/ 	.word	0x00018970


	//----- nvinfo : EIATTR_MAX_THREADS
	.align		4
.L_2938:
        /*00dc*/ 	.byte	0x04, 0x05
        /*00de*/ 	.short	(.L_2940 - .L_2939)
.L_2939:
        /*00e0*/ 	.word	0x00000080
        /*00e4*/ 	.word	0x00000001
        /*00e8*/ 	.word	0x00000001


	//----- nvinfo : EIATTR_CRS_STACK_SIZE
	.align		4
.L_2940:
        /*00ec*/ 	.byte	0x04, 0x1e
        /*00ee*/ 	.short	(.L_2942 - .L_2941)
.L_2941:
        /*00f0*/ 	.word	0x00000000


	//----- nvinfo : EIATTR_CBANK_PARAM_SIZE
	.align		4
.L_2942:
        /*00f4*/ 	.byte	0x03, 0x19
        /*00f6*/ 	.short	0x00e8


	//----- nvinfo : EIATTR_PARAM_CBANK
	.align		4
        /*00f8*/ 	.byte	0x04, 0x0a
        /*00fa*/ 	.short	(.L_2944 - .L_2943)
	.align		4
.L_2943:
        /*00fc*/ 	.word	index@(.nv.constant0._ZN10layer_norm13ln_fwd_kernelINS_13Kernel_traitsI6__halfS2_fS2_fjLj1024ELj1ELj4ELj1ELj16ENS_18Kernel_traits_baseILj1024ES2_S2_fS2_fjLj128EEEEELb1ELb0ELb1ELb0EEEvNS_9FwdParamsE)
        /*0100*/ 	.short	0x0380
        /*0102*/ 	.short	0x00e8


	//----- nvinfo : EIATTR_SW_WAR
	.align		4
.L_2944:
        /*0104*/ 	.byte	0x04, 0x36
        /*0106*/ 	.short	(.L_2946 - .L_2945)
.L_2945:
        /*0108*/ 	.word	0x00000008
.L_2946:


//--------------------- .nv.info._ZN10layer_norm13ln_fwd_kernelINS_13Kernel_traitsI6__halfS2_fS2_fjLj1024ELj1ELj4ELj1ELj16ENS_18Kernel_traits_baseILj1024ES2_S2_fS2_fjLj128EEEEELb1ELb0ELb1ELb1EEEvNS_9FwdParamsE --------------------------
	.section	.nv.info._ZN10layer_norm13ln_fwd_kernelINS_13Kernel_traitsI6__halfS2_fS2_fjLj1024ELj1ELj4ELj1ELj16ENS_18Kernel_traits_baseILj1024ES2_S2_fS2_fjLj128EEEEELb1ELb0ELb1ELb1EEEvNS_9FwdParamsE,"",@"SHT_CUDA_INFO"
	.sectionflags	@""
	.align	4


	//----- nvinfo : EIATTR_CUDA_API_VERSION
	.align		4
        /*0000*/ 	.byte	0x04, 0x37
        /*0002*/ 	.short	(.L_2948 - .L_2947)
.L_2947:
        /*0004*/ 	.word	0x00000082


	//----- nvinfo : EIATTR_KPARAM_INFO
	.align		4
.L_2948:
        /*0008*/ 	.byte	0x04, 0x17
        /*000a*/ 	.short	(.L_2950 - .L_2949)
.L_2949:
        /*000c*/ 	.word	0x00000000
        /*0010*/ 	.short	0x0000
        /*0012*/ 	.short	0x0000
        /*0014*/ 	.byte	0x00, 0xf0, 0xa1, 0x03


	//----- nvinfo : EIATTR_SPARSE_MMA_MASK
	.align		4
.L_2950:
        /*0018*/ 	.byte	0x03, 0x50
        /*001a*/ 	.short	0x0000


	//----- nvinfo : EIATTR_MAXREG_COUNT
	.align		4
        /*001c*/ 	.byte	0x03, 0x1b
        /*001e*/ 	.short	0x00ff


	//----- nvinfo : EIATTR_MERCURY_ISA_VERSION
	.align		4
        /*0020*/ 	.byte	0x03, 0x5f
        /*0022*/ 	.short	0x0101


	//----- nvinfo : EIATTR_COOP_GROUP_MASK_REGIDS
	.align		4
        /*0024*/ 	.byte	0x04, 0x29
        /*0026*/ 	.short	(.L_2952 - .L_2951)


	//   ....[0]....
.L_2951:
        /*0028*/ 	.word	0xffffffff


	//   ....[1]....
        /*002c*/ 	.word	0xffffffff


	//   ....[2]....
        /*0030*/ 	.word	0xffffffff


	//   ....[3]....
        /*0034*/ 	.word	0xffffffff


	//   ....[4]....
        /*0038*/ 	.word	0xffffffff


	//   ....[5]....
        /*003c*/ 	.word	0xffffffff


	//   ....[6]....
        /*0040*/ 	.word	0xffffffff


	//   ....[7]....
        /*0044*/ 	.word	0xffffffff


	//   ....[8]....
        /*0048*/ 	.word	0xffffffff


	//   ....[9]....
        /*004c*/ 	.word	0xffffffff


	//   ....[10]....
        /*0050*/ 	.word	0x05000061


	//   ....[11]....
        /*0054*/ 	.word	0x05000061


	//   ....[12]....
        /*0058*/ 	.word	0x05000061


	//   ....[13]....
        /*005c*/ 	.word	0x05000061


	//   ....[14]....
        /*0060*/ 	.word	0x05000061


	//   ....[15]....
        /*0064*/ 	.word	0x05000061


	//   ....[16]....
        /*0068*/ 	.word	0x05000061


	//   ....[17]....
        /*006c*/ 	.word	0x05000061


	//   ....[18]....
        /*0070*/ 	.word	0x05000061


	//   ....[19]....
        /*0074*/ 	.word	0x05000061


	//----- nvinfo : EIATTR_COOP_GROUP_INSTR_OFFSETS
	.align		4
.L_2952:
        /*0078*/ 	.byte	0x04, 0x28
        /*007a*/ 	.short	(.L_2954 - .L_2953)


	//   ....[0]....
.L_2953:
        /*007c*/ 	.word	0x000173f0


	//   ....[1]....
        /*0080*/ 	.word	0x00017420


	//   ....[2]....
        /*0084*/ 	.word	0x00017440


	//   ....[3]....
        /*0088*/ 	.word	0x00017460


	//   ....[4]....
        /*008c*/ 	.word	0x00017480


	//   ....[5]....
        /*0090*/ 	.word	0x000178b0


	//   ....[6]....
        /*0094*/ 	.word	0x000178d0


	//   ....[7]....
        /*0098*/ 	.word	0x000178f0


	//   ....[8]....
        /*009c*/ 	.word	0x00017910


	//   ....[9]....
        /*00a0*/ 	.word	0x00017930


	//   ....[10]....
        /*00a4*/ 	.word	0x00018710


	//   ....[11]....
        /*00a8*/ 	.word	0x000187c0


	//   ....[12]....
        /*00ac*/ 	.word	0x00018830


	//   ....[13]....
        /*00b0*/ 	.word	0x000188a0


	//   ....[14]....
        /*00b4*/ 	.word	0x00018910


	//   ....[15]....
        /*00b8*/ 	.word	0x00018d90


	//   ....[16]....
        /*00bc*/ 	.word	0x00018e00


	//   ....[17]....
        /*00c0*/ 	.word	0x00018e70


	//   ....[18]....
        /*00c4*/ 	.word	0x00018ee0


	//   ....[19]....
        /*00c8*/ 	.word	0x00018f50


	//----- nvinfo : EIATTR_VRC_CTA_INIT_COUNT
	.align		4
.L_2954:
        /*00cc*/ 	.byte	0x02, 0x4a
	.zero		1
	.zero		1


	//----- nvinfo : EIATTR_EXIT_INSTR_OFFSETS
	.align		4
        /*00d0*/ 	.byte	0x04, 0x1c
        /*00d2*/ 	.short	(.L_2956 - .L_2955)


	//   ....[0]....
.L_2955:
        /*00d4*/ 	.word	0x00000290


	//   ....[1]....
        /*00d8*/ 	.word	0x000186b0


	//----- nvinfo : EIATTR_MAX_THREADS
	.align		4
.L_2956:
        /*00dc*/ 	.byte	0x04, 0x05
        /*00de*/ 	.short	(.L_2958 - .L_2957)
.L_2957:
        /*00e0*/ 	.word	0x00000080
        /*00e4*/ 	.word	0x00000001
        /*00e8*/ 	.word	0x00000001


	//----- nvinfo : EIATTR_CRS_STACK_SIZE
	.align		4
.L_2958:
        /*00ec*/ 	.byte	0x04, 0x1e
        /*00ee*/ 	.short	(.L_2960 - .L_2959)
.L_2959:
        /*00f0*/ 	.word	0x00000000


	//----- nvinfo : EIATTR_CBANK_PARAM_SIZE
	.align		4
.L_2960:
        /*00f4*/ 	.byte	0x03, 0x19
        /*00f6*/ 	.short	0x00e8


	//----- nvinfo : EIATTR_PARAM_CBANK
	.align		4
        /*00f8*/ 	.byte	0x04, 0x0a
        /*00fa*/ 	.short	(.L_2962 - .L_2961)
	.align		4
.L_2961:
        /*00fc*/ 	.word	index@(.nv.constant0._ZN10layer_norm13ln_fwd_kernelINS_13Kernel_traitsI6__halfS2_fS2_fjLj1024ELj1ELj4ELj1ELj16ENS_18Kernel_traits_baseILj1024ES2_S2_fS2_fjLj128EEEEELb1ELb0ELb1ELb1EEEvNS_9FwdParamsE)
        /*0100*/ 	.short	0x0380
        /*0102*/ 	.short	0x00e8


	//----- nvinfo : EIATTR_SW_WAR
	.align		4
.L_2962:
        /*0104*/ 	.byte	0x04, 0x36
        /*0106*/ 	.short	(.L_2964 - .L_2963)
.L_2963:
        /*0108*/ 	.word	0x00000008
.L_2964:


//--------------------- .nv.info._ZN10layer_norm13ln_fwd_kernelINS_13Kernel_traitsI6__halfS2_fS2_fjLj1024ELj1ELj4ELj1ELj16ENS_18Kernel_traits_baseILj1024ES2_S2_fS2_fjLj128EEEEELb1ELb1ELb0ELb0EEEvNS_9FwdParamsE --------------------------
	.section	.nv.info._ZN10layer_norm13ln_fwd_kernelINS_13Kernel_traitsI6__halfS2_fS2_fjLj1024ELj1ELj4ELj1ELj16ENS_18Kernel_traits_baseILj1024ES2_S2_fS2_fjLj128EEEEELb1ELb1ELb0ELb0EEEvNS_9FwdParamsE,"",@"SHT_CUDA_INFO"
	.sectionflags	@""
	.align	4


	//----- nvinfo : EIATTR_CUDA_API_VERSION
	.align		4
        /*0000*/ 	.byte	0x04, 0x37
        /*0002*/ 	.short	(.L_2966 - .L_2965)
.L_2965:
        /*0004*/ 	.word	0x00000082


	//----- nvinfo : EIATTR_KPARAM_INFO
	.align		4
.L_2966:
        /*0008*/ 	.byte	0x04, 0x17
        /*000a*/ 	.short	(.L_2968 - .L_2967)
.L_2967:
        /*000c*/ 	.word	0x00000000
        /*0010*/ 	.short	0x0000
        /*0012*/ 	.short	0x0000
        /*0014*/ 	.byte	0x00, 0xf0, 0xa1, 0x03


	//----- nvinfo : EIATTR_SPARSE_MMA_MASK
	.align		4
.L_2968:
        /*0018*/ 	.byte	0x03, 0x50
        /*001a*/ 	.short	0x0000


	//----- nvinfo : EIATTR_MAXREG_COUNT
	.align		4
        /*001c*/ 	.byte	0x03, 0x1b
        /*001e*/ 	.short	0x00ff


	//----- nvinfo : EIATTR_MERCURY_ISA_VERSION
	.align		4
        /*0020*/ 	.byte	0x03, 0x5f
        /*0022*/ 	.short	0x0101


	//----- nvinfo : EIATTR_COOP_GROUP_MASK_REGIDS
	.align		4
        /*0024*/ 	.byte	0x04, 0x29
        /*0026*/ 	.short	(.L_2970 - .L_2969)


	//   ....[0]....
.L_2969:
        /*0028*/ 	.word	0xffffffff


	//   ....[1]....
        /*002c*/ 	.word	0xffffffff


	//   ....[2]....
        /*0030*/ 	.word	0xffffffff


	//   ....[3]....
        /*0034*/ 	.word	0xffffffff


	//   ....[4]....
        /*0038*/ 	.word	0xffffffff


	//   ....[5]....
        /*003c*/ 	.word	0xffffffff


	//   ....[6]....
        /*0040*/ 	.word	0xffffffff


	//   ....[7]....
        /*0044*/ 	.word	0xffffffff


	//   ....[8]....
        /*0048*/ 	.word	0xffffffff


	//   ....[9]....
        /*004c*/ 	.word	0xffffffff


	//   ....[10]....
        /*0050*/ 	.word	0x05000070


	//   ....[11]....
        /*0054*/ 	.word	0x05000070


	//   ....[12]....
        /*0058*/ 	.word	0x05000070


	//   ....[13]....
        /*005c*/ 	.word	0x05000070


	//   ....[14]....
        /*0060*/ 	.word	0x05000070


	//   ....[15]....
        /*0064*/ 	.word	0x05000070


	//   ....[16]....
        /*0068*/ 	.word	0x05000070


	//   ....[17]....
        /*006c*/ 	.word	0x05000070


	//   ....[18]....
        /*0070*/ 	.word	0x05000070


	//   ....[19]....
        /*0074*/ 	.word	0x05000070


	//----- nvinfo : EIATTR_COOP_GROUP_INSTR_OFFSETS
	.align		4
.L_2970:
        /*0078*/ 	.byte	0x04, 0x28
        /*007a*/ 	.short	(.L_2972 - .L_2971)


	//   ....[0]....
.L_2971:
        /*007c*/ 	.word	0x00019ac0


	//   ....[1]....
        /*0080*/ 	.word	0x00019ae0


	//   ....[2]....
        /*0084*/ 	.word	0x00019b00


	//   ....[3]....
        /*0088*/ 	.word	0x00019b20


	//   ....[4]....
        /*008c*/ 	.word	0x00019b50


	//   ....[5]....
        /*0090*/ 	.word	0x00019f90


	//   ....[6]....
        /*0094*/ 	.word	0x00019fb0


	//   ....[7]....
        /*0098*/ 	.word	0x00019fd0


	//   ....[8]....
        /*009c*/ 	.word	0x00019ff0


	//   ....[9]....
        /*00a0*/ 	.word	0x0001a010


	//   ....[10]....
        /*00a4*/ 	.word	0x0001ae90


	//   ....[11]....
        /*00a8*/ 	.word	0x0001af30


	//   ....[12]....
        /*00ac*/ 	.word	0x0001afa0


	//   ....[13]....
        /*00b0*/ 	.word	0x0001b010


	//   ....[14]....
        /*00b4*/ 	.word	0x0001b090


	//   ....[15]....
        /*00b8*/ 	.word	0x0001b520


	//   ....[16]....
        /*00bc*/ 	.word	0x0001b590


	//   ....[17]....
        /*00c0*/ 	.word	0x0001b600


	//   ....[18]....
        /*00c4*/ 	.word	0x0001b670


	//   ....[19]....
        /*00c8*/ 	.word	0x0001b6e0


	//----- nvinfo : EIATTR_VRC_CTA_INIT_COUNT
	.align		4
.L_2972:
        /*00cc*/ 	.byte	0x02, 0x4a
	.zero		1
	.zero		1


	//----- nvinfo : EIATTR_EXIT_INSTR_OFFSETS
	.align		4
        /*00d0*/ 	.byte	0x04, 0x1c
        /*00d2*/ 	.short	(.L_2974 - .L_2973)


	//   ....[0]....
.L_2973:
        /*00d4*/ 	.word	0x00000900


	//   ....[1]....
        /*00d8*/ 	.word	0x0001ae20


	//----- nvinfo : EIATTR_INDIRECT_BRANCH_TARGETS
	.align		4
.L_2974:
        /*00dc*/ 	.byte	0x04, 0x34
        /*00de*/ 	.short	(.L_2976 - .L_2975)


	//   ....[0]....
.L_2975:
        /*00e0*/ 	.word	.L_x_37172@srel
        /*00e4*/ 	.short	0x0
        /*00e6*/ 	.short	0x0
        /*00e8*/ 	.word	0x3
        /*00ec*/ 	.word	.L_x_37173@srel
        /*00f0*/ 	.word	.L_x_37174@srel
        /*00f4*/ 	.word	.L_x_37175@srel


	//----- nvinfo : EIATTR_MAX_THREADS
	.align		4
.L_2976:
        /*00f8*/ 	.byte	0x04, 0x05
        /*00fa*/ 	.short	(.L_2978 - .L_2977)
.L_2977:
        /*00fc*/ 	.word	0x00000080
        /*0100*/ 	.word	0x00000001
        /*0104*/ 	.word	0x00000001


	//----- nvinfo : EIATTR_CRS_STACK_SIZE
	.align		4
.L_2978:
        /*0108*/ 	.byte	0x04, 0x1e
        /*010a*/ 	.short	(.L_2980 - .L_2979)
.L_2979:
        /*010c*/ 	.word	0x00000000


	//----- nvinfo : EIATTR_CBANK_PARAM_SIZE
	.align		4
.L_2980:
        /*0110*/ 	.byte	0x03, 0x19
        /*0112*/ 	.short	0x00e8


	//----- nvinfo : EIATTR_PARAM_CBANK
	.align		4
        /*0114*/ 	.byte	0x04, 0x0a
        /*0116*/ 	.short	(.L_2982 - .L_2981)
	.align		4
.L_2981:
        /*0118*/ 	.word	index@(.nv.constant0._ZN10layer_norm13ln_fwd_kernelINS_13Kernel_traitsI6__halfS2_fS2_fjLj1024ELj1ELj4ELj1ELj16ENS_18Kernel_traits_baseILj1024ES2_S2_fS2_fjLj128EEEEELb1ELb1ELb0ELb0EEEvNS_9FwdParamsE)
        /*011c*/ 	.short	0x0380
        /*011e*/ 	.short	0x00e8


	//----- nvinfo : EIATTR_SW_WAR
	.align		4
.L_2982:
        /*0120*/ 	.byte	0x04, 0x36
        /*0122*/ 	.short	(.L_2984 - .L_2983)
.L_2983:
        /*0124*/ 	.word	0x00000008
.L_2984:


//--------------------- .nv.info._ZN10layer_norm13ln_fwd_kernelINS_13Kernel_traitsI6__halfS2_fS2_fjLj1024ELj1ELj4ELj1ELj16ENS_18Kernel_traits_baseILj1024ES2_S2_fS2_fjLj128EEEEELb1ELb1ELb0ELb1EEEvNS_9FwdParamsE --------------------------
	.section	.nv.info._ZN10layer_norm13ln_fwd_kernelINS_13Kernel_traitsI6__halfS2_fS2_fjLj1024ELj1ELj4ELj1ELj16ENS_18Kernel_traits_baseILj1024ES2_S2_fS2_fjLj128EEEEELb1ELb1ELb0ELb1EEEvNS_9FwdParamsE,"",@"SHT_CUDA_INFO"
	.sectionflags	@""
	.align	4


	//----- nvinfo : EIATTR_CUDA_API_VERSION
	.align		4
        /*0000*/ 	.byte	0x04, 0x37
        /*0002*/ 	.short	(.L_2986 - .L_2985)
.L_2985:
        /*0004*/ 	.word	0x00000082


	//----- nvinfo : EIATTR_KPARAM_INFO
	.align		4
.L_2986:
        /*0008*/ 	.byte	0x04, 0x17
        /*000a*/ 	.short	(.L_2988 - .L_2987)
.L_2987:
        /*000c*/ 	.word	0x00000000
        /*0010*/ 	.short	0x0000
        /*0012*/ 	.short	0x0000
        /*0014*/ 	.byte	0x00, 0xf0, 0xa1, 0x03


	//----- nvinfo : EIATTR_SPARSE_MMA_MASK
	.align		4
.L_2988:
        /*0018*/ 	.byte	0x03, 0x50
        /*001a*/ 	.short	0x0000


	//----- nvinfo : EIATTR_MAXREG_COUNT
	.align		4
        /*001c*/ 	.byte	0x03, 0x1b
        /*001e*/ 	.short	0x00ff


	//----- nvinfo : EIATTR_MERCURY_ISA_VERSION
	.align		4
        /*0020*/ 	.byte	0x03, 0x5f
        /*0022*/ 	.short	0x0101


	//----- nvinfo : EIATTR_COOP_GROUP_MASK_REGIDS
	.align		4
        /*0024*/ 	.byte	0x04, 0x29
        /*0026*/ 	.short	(.L_2990 - .L_2989)


	//   ....[0]....
.L_2989:
        /*0028*/ 	.word	0xffffffff


	//   ....[1]....
        /*002c*/ 	.word	0xffffffff


	//   ....[2]....
        /*0030*/ 	.word	0xffffffff


	//   ....[3]....
        /*0034*/ 	.word	0xffffffff


	//   ....[4]....
        /*0038*/ 	.word	0xffffffff


	//   ....[5]....
        /*003c*/ 	.word	0xffffffff


	//   ....[6]....
        /*0040*/ 	.word	0xffffffff


	//   ....[7]....
        /*0044*/ 	.word	0xffffffff


	//   ....[8]....
        /*0048*/ 	.word	0xffffffff


	//   ....[9]....
        /*004c*/ 	.word	0xffffffff


	//   ....[10]....
        /*0050*/ 	.word	0x0500004f


	//   ....[11]....
        /*0054*/ 	.word	0x0500004f


	//   ....[12]....
        /*0058*/ 	.word	0x0500004f


	//   ....[13]....
        /*005c*/ 	.word	0x0500004f


	//   ....[14]....
        /*0060*/ 	.word	0x0500004f


	//   ....[15]....
        /*0064*/ 	.word	0x0500004f


	//   ....[16]....
        /*0068*/ 	.word	0x0500004f


	//   ....[17]....
        /*006c*/ 	.word	0x0500004f


	//   ....[18]....
        /*0070*/ 	.word	0x0500004f


	//   ....[19]....
        /*0074*/ 	.word	0x0500004f


	//----- nvinfo : EIATTR_COOP_GROUP_INSTR_OFFSETS
	.align		4
.L_2990:
        /*0078*/ 	.byte	0x04, 0x28
        /*007a*/ 	.short	(.L_2992 - .L_2991)


	//   ....[0]....
.L_2991:
        /*007c*/ 	.word	0x00015c70


	//   ....[1]....
        /*0080*/ 	.word	0x00015ca0


	//   ....[2]....
        /*0084*/ 	.word	0x00015cc0


	//   ....[3]....
        /*0088*/ 	.word	0x00015ce0


	//   ....[4]....
        /*008c*/ 	.word	0x00015d00


	//   ....[5]....
        /*0090*/ 	.word	0x00016130


	//   ....[6]....
        /*0094*/ 	.word	0x00016150


	//   ....[7]....
        /*0098*/ 	.word	0x00016170


	//   ....[8]....
        /*009c*/ 	.word	0x00016190


	//   ....[9]....
        /*00a0*/ 	.word	0x000161b0


	//   ....[10]....
        /*00a4*/ 	.word	0x00016ef0


	//   ....[11]....
        /*00a8*/ 	.word	0x00016fa0


	//   ....[12]....
        /*00ac*/ 	.word	0x00017010


	//   ....[13]....
        /*00b0*/ 	.word	0x00017080


	//   ....[14]....
        /*00b4*/ 	.word	0x000170f0


	//   ....[15]....
        /*00b8*/ 	.word	0x00017570


	//   ....[16]....
        /*00bc*/ 	.word	0x000175e0


	//   ....[17]....
        /*00c0*/ 	.word	0x00017650


	//   ....[18]....
        /*00c4*/ 	.word	0x000176c0


	//   ....[19]....
        /*00c8*/ 	.word	0x00017730


	//----- nvinfo : EIATTR_VRC_CTA_INIT_COUNT
	.align		4
.L_2992:
        /*00cc*/ 	.byte	0x02, 0x4a
	.zero		1
	.zero		1


	//----- nvinfo : EIATTR_EXIT_INSTR_OFFSETS
	.align		4
        /*00d0*/ 	.byte	0x04, 0x1c
        /*00d2*/ 	.short	(.L_2994 - .L_2993)


	//   ....[0]....
.L_2993:
        /*00d4*/ 	.word	0x000003d0


	//   ....[1]....
        /*00d8*/ 	.word	0x00016e80


	//----- nvinfo : EIATTR_INDIRECT_BRANCH_TARGETS
	.align		4
.L_2994:
        /*00dc*/ 	.byte	0x04, 0x34
        /*00de*/ 	.short	(.L_2996 - .L_2995)


	//   ....[0]....
.L_2995:
        /*00e0*/ 	.word	.L_x_37176@srel
        /*00e4*/ 	.short	0x0
        /*00e6*/ 	.short	0x0
        /*00e8*/ 	.word	0x3
        /*00ec*/ 	.word	.L_x_37177@srel
        /*00f0*/ 	.word	.L_x_37178@srel
        /*00f4*/ 	.word	.L_x_37179@srel


	//----- nvinfo : EIATTR_MAX_THREADS
	.align		4
.L_2996:
        /*00f8*/ 	.byte	0x04, 0x05
        /*00fa*/ 	.short	(.L_2998 - .L_2997)
.L_2997:
        /*00fc*/ 	.word	0x00000080
        /*0100*/ 	.word	0x00000001
        /*0104*/ 	.word	0x00000001


	//----- nvinfo : EIATTR_CRS_STACK_SIZE
	.align		4
.L_2998:
        /*0108*/ 	.byte	0x04, 0x1e
        /*010a*/ 	.short	(.L_3000 - .L_2999)
.L_2999:
        /*010c*/ 	.word	0x00000000


	//----- nvinfo : EIATTR_CBANK_PARAM_SIZE
	.align		4
.L_3000:
        /*0110*/ 	.byte	0x03, 0x19
        /*0112*/ 	.short	0x00e8


	//----- nvinfo : EIATTR_PARAM_CBANK
	.align		4
        /*0114*/ 	.byte	0x04, 0x0a
        /*0116*/ 	.short	(.L_3002 - .L_3001)
	.align		4
.L_3001:
        /*0118*/ 	.word	index@(.nv.constant0._ZN10layer_norm13ln_fwd_kernelINS_13Kernel_traitsI6__halfS2_fS2_fjLj1024ELj1ELj4ELj1ELj16ENS_18Kernel_traits_baseILj1024ES2_S2_fS2_fjLj128EEEEELb1ELb1ELb0ELb1EEEvNS_9FwdParamsE)
        /*011c*/ 	.short	0x0380
        /*011e*/ 	.short	0x00e8


	//----- nvinfo : EIATTR_SW_WAR
	.align		4
.L_3002:
        /*0120*/ 	.byte	0x04, 0x36
        /*0122*/ 	.short	(.L_3004 - .L_3003)
.L_3003:
        /*0124*/ 	.word	0x00000008
.L_3004:


//--------------------- .nv.info._ZN10layer_norm13ln_fwd_kernelINS_13Kernel_traitsI6__halfS2_fS2_fjLj1024ELj1ELj4ELj1ELj16ENS_18Kernel_traits_baseILj1024ES2_S2_fS2_fjLj128EEEEELb1ELb1ELb1ELb0EEEvNS_9FwdParamsE --------------------------
	.section	.nv.info._ZN10layer_norm13ln_fwd_kernelINS_13Kernel_traitsI6__halfS2_fS2_fjLj1024ELj1ELj4ELj1ELj16ENS_18Kernel_traits_baseILj1024ES2_S2_fS2_fjLj128EEEEELb1ELb1ELb1ELb0EEEvNS_9FwdParamsE,"",@"SHT_CUDA_INFO"
	.sectionflags	@""
	.align	4


	//----- nvinfo : EIATTR_CUDA_API_VERSION
	.align		4
        /*0000*/ 	.byte	0x04, 0x37
        /*0002*/ 	.short	(.L_3006 - .L_3005)
.L_3005:
        /*0004*/ 	.word	0x00000082


	//----- nvinfo : EIATTR_KPARAM_INFO
	.align		4
.L_3006:
        /*0008*/ 	.byte	0x04, 0x17
        /*000a*/ 	.short	(.L_3008 - .L_3007)
.L_3007:
        /*000c*/ 	.word	0x00000000
        /*0010*/ 	.short	0x0000
        /*0012*/ 	.short	0x0000
        /*0014*/ 	.byte	0x00, 0xf0, 0xa1, 0x03


	//----- nvinfo : EIATTR_SPARSE_MMA_MASK
	.align		4
.L_3008:
        /*0018*/ 	.byte	0x03, 0x50
        /*001a*/ 	.short	0x0000


	//----- nvinfo : EIATTR_MAXREG_COUNT
	.align		4
        /*001c*/ 	.byte	0x03, 0x1b
        /*001e*/ 	.short	0x00ff


	//----- nvinfo : EIATTR_ANNOTATIONS
	.align		4
        /*0020*/ 	.byte	0x04, 0x55
        /*0022*/ 	.short	(.L_3010 - .L_3009)


	//   ....[0]....
.L_3009:
        /*0024*/ 	.word	0x00000001
        /*0028*/ 	.byte	0x00, 0x7b, 0x00, 0x00, 0x01, 0x00, 0x00, 0x00, 0xb0, 0xcb, 0x01, 0x00


	//----- nvinfo : EIATTR_MERCURY_ISA_VERSION
	.align		4
.L_3010:
        /*0034*/ 	.byte	0x03, 0x5f
        /*0036*/ 	.short	0x0101


	//----- nvinfo : EIATTR_COOP_GROUP_MASK_REGIDS
	.align		4
        /*0038*/ 	.byte	0x04, 0x29
        /*003a*/ 	.short	(.L_3012 - .L_3011)


	//   ....[0]....
.L_3011:
        /*003c*/ 	.word	0xffffffff


	//   ....[1]....
        /*0040*/ 	.word	0xffffffff


	//   ....[2]....
        /*0044*/ 	.word	0xffffffff


	//   ....[3]....
        /*0048*/ 	.word	0xffffffff


	//   ....[4]....
        /*004c*/ 	.word	0xffffffff


	//   ....[5]....
        /*0050*/ 	.word	0xffffffff


	//   ....[6]....
        /*0054*/ 	.word	0xffffffff


	//   ....[7]....
        /*0058*/ 	.word	0xffffffff


	//   ....[8]....
        /*005c*/ 	.word	0xffffffff


	//   ....[9]....
        /*0060*/ 	.word	0xffffffff


	//   ....[10]....
        /*0064*/ 	.word	0x05000062


	//   ....[11]....
        /*0068*/ 	.word	0x05000062


	//   ....[12]....
        /*006c*/ 	.word	0x05000062


	//   ....[13]....
        /*0070*/ 	.word	0x05000062


	//   ....[14]....
        /*0074*/ 	.word	0x05000062


	//   ....[15]....
        /*0078*/ 	.word	0x05000062


	//   ....[16]....
        /*007c*/ 	.word	0x05000062


	//   ....[17]....
        /*0080*/ 	.word	0x05000062


	//   ....[18]....
        /*0084*/ 	.word	0x05000062


	//   ....[19]....
        /*0088*/ 	.word	0x05000062


	//----- nvinfo : EIATTR_COOP_GROUP_INSTR_OFFSETS
	.align		4
.L_3012:
        /*008c*/ 	.byte	0x04, 0x28
        /*008e*/ 	.short	(.L_3014 - .L_3013)


	//   ....[0]....
.L_3013:
        /*0090*/ 	.word	0x0001c1a0


	//   ....[1]....
        /*0094*/ 	.word	0x0001c1d0


	//   ....[2]....
        /*0098*/ 	.word	0x0001c1f0


	//   ....[3]....
        /*009c*/ 	.word	0x0001c210


	//   ....[4]....
        /*00a0*/ 	.word	0x0001c230


	//   ....[5]....
        /*00a4*/ 	.word	0x0001c670


	//   ....[6]....
        /*00a8*/ 	.word	0x0001c690


	//   ....[7]....
        /*00ac*/ 	.word	0x0001c6b0


	//   ....[8]....
        /*00b0*/ 	.word	0x0001c6d0


	//   ....[9]....
        /*00b4*/ 	.word	0x0001c6f0


	//   ....[10]....
        /*00b8*/ 	.word	0x0001d5f0


	//   ....[11]....
        /*00bc*/ 	.word	0x0001d680


	//   ....[12]....
        /*00c0*/ 	.word	0x0001d6e0


	//   ....[13]....
        /*00c4*/ 	.word	0x0001d740


	//   ....[14]....
        /*00c8*/ 	.word	0x0001d7a0


	//   ....[15]....
        /*00cc*/ 	.word	0x0001dc30


	//   ....[16]....
        /*00d0*/ 	.word	0x0001dc90


	//   ....[17]....
        /*00d4*/ 	.word	0x0001dce0


	//   ....[18]....
        /*00d8*/ 	.word	0x0001dd40


	//   ....[19]....
        /*00dc*/ 	.word	0x0001dda0


	//----- nvinfo : EIATTR_VRC_CTA_INIT_COUNT
	.align		4
.L_3014:
        /*00e0*/ 	.byte	0x02, 0x4a
	.zero		1
	.zero		1


	//----- nvinfo : EIATTR_EXIT_INSTR_OFFSETS
	.align		4
        /*00e4*/ 	.byte	0x04, 0x1c
        /*00e6*/ 	.short	(.L_3016 - .L_3015)


	//   ....[0]....
.L_3015:
        /*00e8*/ 	.word	0x00000920


	//   ....[1]....
        /*00ec*/ 	.word	0x0001d580


	//----- nvinfo : EIATTR_MAX_THREADS
	.align		4
.L_3016:
        /*00f0*/ 	.byte	0x04, 0x05
        /*00f2*/ 	.short	(.L_3018 - .L_3017)
.L_3017:
        /*00f4*/ 	.word	0x00000080
        /*00f8*/ 	.word	0x00000001
        /*00fc*/ 	.word	0x00000001


	//----- nvinfo : EIATTR_CRS_STACK_SIZE
	.align		4
.L_3018:
        /*0100*/ 	.byte	0x04, 0x1e
        /*0102*/ 	.short	(.L_3020 - .L_3019)
.L_3019:
        /*0104*/ 	.word	0x00000000


	//----- nvinfo : EIATTR_CBANK_PARAM_SIZE
	.align		4
.L_3020:
        /*0108*/ 	.byte	0x03, 0x19
        /*010a*/ 	.short	0x00e8


	//----- nvinfo : EIATTR_PARAM_CBANK
	.align		4
        /*010c*/ 	.byte	0x04, 0x0a
        /*010e*/ 	.short	(.L_3022 - .L_3021)
	.align		4
.L_3021:
        /*0110*/ 	.word	index@(.nv.constant0._ZN10layer_norm13ln_fwd_kernelINS_13Kernel_traitsI6__halfS2_fS2_fjLj1024ELj1ELj4ELj1ELj16ENS_18Kernel_traits_baseILj1024ES2_S2_fS2_fjLj128EEEEELb1ELb1ELb1ELb0EEEvNS_9FwdParamsE)
        /*0114*/ 	.short	0x0380
        /*0116*/ 	.short	0x00e8


	//----- nvinfo : EIATTR_SW_WAR
	.align		4
.L_3022:
        /*0118*/ 	.byte	0x04, 0x36
        /*011a*/ 	.short	(.L_3024 - .L_3023)
.L_3023:
        /*011c*/ 	.word	0x00000008
.L_3024:


//--------------------- .nv.info._ZN10layer_norm13ln_fwd_kernelINS_13Kernel_traitsI6__halfS2_fS2_fjLj1024ELj1ELj4ELj1ELj16ENS_18Kernel_traits_baseILj1024ES2_S2_fS2_fjLj128EEEEELb1ELb1ELb1ELb1EEEvNS_9FwdParamsE --------------------------
	.section	.nv.info._ZN10layer_norm13ln_fwd_kernelINS_13Kernel_traitsI6__halfS2_fS2_fjLj1024ELj1ELj4ELj1ELj16ENS_18Kernel_traits_baseILj1024ES2_S2_fS2_fjLj128EEEEELb1ELb1ELb1ELb1EEEvNS_9FwdParamsE,"",@"SHT_CUDA_INFO"
	.sectionflags	@""
	.align	4


	//----- nvinfo : EIATTR_CUDA_API_VERSION
	.align		4
        /*0000*/ 	.byte	0x04, 0x37
        /*0002*/ 	.short	(.L_3026 - .L_3025)
.L_3025:
        /*0004*/ 	.word	0x00000082


	//----- nvinfo : EIATTR_KPARAM_INFO
	.align		4
.L_3026:
        /*0008*/ 	.byte	0x04, 0x17
        /*000a*/ 	.short	(.L_3028 - .L_3027)
.L_3027:
        /*000c*/ 	.word	0x00000000
        /*0010*/ 	.short	0x0000
        /*0012*/ 	.short	0x0000
        /*0014*/ 	.byte	0x00, 0xf0, 0xa1, 0x03


	//----- nvinfo : EIATTR_SPARSE_MMA_MASK
	.align		4
.L_3028:
        /*0018*/ 	.byte	0x03, 0x50
        /*001a*/ 	.short	0x0000


	//----- nvinfo : EIATTR_MAXREG_COUNT
	.align		4
        /*001c*/ 	.byte	0x03, 0x1b
        /*001e*/ 	.short	0x00ff


	//----- nvinfo : EIATTR_MERCURY_ISA_VERSION
	.align		4
        /*0020*/ 	.byte	0x03, 0x5f
        /*0022*/ 	.short	0x0101


	//----- nvinfo : EIATTR_COOP_GROUP_MASK_REGIDS
	.align		4
        /*0024*/ 	.byte	0x04, 0x29
        /*0026*/ 	.short	(.L_3030 - .L_3029)


	//   ....[0]....
.L_3029:
        /*0028*/ 	.word	0xffffffff


	//   ....[1]....
        /*002c*/ 	.word	0xffffffff


	//   ....[2]....
        /*0030*/ 	.word	0xffffffff


	//   ....[3]....
        /*0034*/ 	.word	0xffffffff


	//   ....[4]....
        /*0038*/ 	.word	0xffffffff


	//   ....[5]....
        /*003c*/ 	.word	0xffffffff


	//   ....[6]....
        /*0040*/ 	.word	0xffffffff


	//   ....[7]....
        /*0044*/ 	.word	0xffffffff


	//   ....[8]....
        /*0048*/ 	.word	0xffffffff


	//   ....[9]....
        /*004c*/ 	.word	0xffffffff


	//   ....[10]....
        /*0050*/ 	.word	0x05000012


	//   ....[11]....
        /*0054*/ 	.word	0x05000012


	//   ....[12]....
        /*0058*/ 	.word	0x05000012


	//   ....[13]....
        /*005c*/ 	.word	0x05000012


	//   ....[14]....
        /*0060*/ 	.word	0x05000012


	//   ....[15]....
        /*0064*/ 	.word	0x05000012


	//   ....[16]....
        /*0068*/ 	.word	0x05000012


	//   ....[17]....
        /*006c*/ 	.word	0x05000012


	//   ....[18]....
        /*0070*/ 	.word	0x05000012


	//   ....[19]....
        /*0074*/ 	.word	0x05000012


	//----- nvinfo : EIATTR_COOP_GROUP_INSTR_OFFSETS
	.align		4
.L_3030:
        /*0078*/ 	.byte	0x04, 0x28
        /*007a*/ 	.short	(.L_3032 - .L_3031)


	//   ....[0]....
.L_3031:
        /*007c*/ 	.word	0x00018120


	//   ....[1]....
        /*0080*/ 	.word	0x00018140


	//   ....[2]....
        /*0084*/ 	.word	0x00018160


	//   ....[3]....
        /*0088*/ 	.word	0x00018180


	//   ....[4]....
        /*008c*/ 	.word	0x000181b0


	//   ....[5]....
        /*0090*/ 	.word	0x000185e0


	//   ....[6]....
        /*0094*/ 	.word	0x00018600


	//   ....[7]....
        /*0098*/ 	.word	0x00018620


	//   ....[8]....
        /*009c*/ 	.word	0x00018640


	//   ....[9]....
        /*00a0*/ 	.word	0x00018660


	//   ....[10]....
        /*00a4*/ 	.word	0x00019460


	//   ....[11]....
        /*00a8*/ 	.word	0x00019500


	//   ....[12]....
        /*00ac*/ 	.word	0x00019570


	//   ....[13]....
        /*00b0*/ 	.word	0x000195e0


	//   ....[14]....
        /*00b4*/ 	.word	0x00019660


	//   ....[15]....
        /*00b8*/ 	.word	0x00019ae0


	//   ....[16]....
        /*00bc*/ 	.word	0x00019b50


	//   ....[17]....
        /*00c0*/ 	.word	0x00019bc0


	//   ....[18]....
        /*00c4*/ 	.word	0x00019c30


	//   ....[19]....
        /*00c8*/ 	.word	0x00019ca0


	//----- nvinfo : EIATTR_VRC_CTA_INIT_COUNT
	.align		4
.L_3032:
        /*00cc*/ 	.byte	0x02, 0x4a
	.zero		1
	.zero		1


	//----- nvinfo : EIATTR_EXIT_INSTR_OFFSETS
	.align		4
        /*00d0*/ 	.byte	0x04, 0x1c
        /*00d2*/ 	.short	(.L_3034 - .L_3033)


	//   ....[0]....
.L_3033:
        /*00d4*/ 	.word	0x00000390


	//   ....[1]....
        /*00d8*/ 	.word	0x000193f0


	//----- nvinfo : EIATTR_MAX_THREADS
	.align		4
.L_3034:
        /*00dc*/ 	.byte	0x04, 0x05
        /*00de*/ 	.short	(.L_3036 - .L_3035)
.L_3035:
        /*00e0*/ 	.word	0x00000080
        /*00e4*/ 	.word	0x00000001
        /*00e8*/ 	.word	0x00000001


	//----- nvinfo : EIATTR_CRS_STACK_SIZE
	.align		4
.L_3036:
        /*00ec*/ 	.byte	0x04, 0x1e
        /*00ee*/ 	.short	(.L_3038 - .L_3037)
.L_3037:
        /*00f0*/ 	.word	0x00000000


	//----- nvinfo : EIATTR_CBANK_PARAM_SIZE
	.align		4
.L_3038:
        /*00f4*/ 	.byte	0x03, 0x19
        /*00f6*/ 	.short	0x00e8


	//----- nvinfo : EIATTR_PARAM_CBANK
	.align		4
        /*00f8*/ 	.byte	0x04, 0x0a
        /*00fa*/ 	.short	(.L_3040 - .L_3039)
	.align		4
.L_3039:
        /*00fc*/ 	.word	index@(.nv.constant0._ZN10layer_norm13ln_fwd_kernelINS_13Kernel_traitsI6__halfS2_fS2_fjLj1024ELj1ELj4ELj1ELj16ENS_18Kernel_traits_baseILj1024ES2_S2_fS2_fjLj128EEEEELb1ELb1ELb1ELb1EEEvNS_9FwdParamsE)
        /*0100*/ 	.short	0x0380
        /*0102*/ 	.short	0x00e8


	//----- nvinfo : EIATTR_SW_WAR
	.align		4
.L_3040:
        /*0104*/ 	.byte	0x04, 0x36
        /*0106*/ 	.short	(.L_3042 - .L_3041)
.L_3041:
        /*0108*/ 	.word	0x00000008
.L_3042:


//--------------------- .nv.info._ZN10layer_norm13ln_fwd_kernelINS_13Kernel_traitsIf6__halffS2_fjLj1024ELj1ELj4ELj1ELj16ENS_18Kernel_traits_baseILj1024EfS2_fS2_fjLj128EEEEELb0ELb0ELb0ELb0EEEvNS_9FwdParamsE --------------------------
	.section	.nv.info._ZN10layer_norm13ln_fwd_kernelINS_13Kernel_traitsIf6__halffS2_fjLj1024ELj1ELj4ELj1ELj16ENS_18Kernel_traits_baseILj1024EfS2_fS2_fjLj128EEEEELb0ELb0ELb0ELb0EEEvNS_9FwdParamsE,"",@"SHT_CUDA_INFO"
	.sectionflags	@""
	.align	4


	//----- nvinfo : EIATTR_CUDA_API_VERSION
	.align		4
        /*0000*/ 	.byte	0x04, 0x37
        /*0002*/ 	.short	(.L_3044 - .L_3043)
.L_3043:
        /*0004*/ 	.word	0x00000082


	//----- nvinfo : EIATTR_KPARAM_INFO
	.align		4
.L_3044:
        /*0008*/ 	.byte	0x04, 0x17
        /*000a*/ 	.short	(.L_3046 - .L_3045)
.L_3045:
        /*000c*/ 	.word	0x00000000
        /*0010*/ 	.short	0x0000
        /*0012*/ 	.short	0x0000
        /*0014*/ 	.byte	0x00, 0xf0, 0xa1, 0x03


	//----- nvinfo : EIATTR_SPARSE_MMA_MASK
	.align		4
.L_3046:
        /*0018*/ 	.byte	0x03, 0x50
        /*001a*/ 	.short	0x0000


	//----- nvinfo : EIATTR_MAXREG_COUNT
	.align		4
        /*001c*/ 	.byte	0x03, 0x1b
        /*001e*/ 	.short	0x00ff


	//----- nvinfo : EIATTR_MERCURY_ISA_VERSION
	.align		4
        /*0020*/ 	.byte	0x03, 0x5f
        /*0022*/ 	.short	0x0101


	//----- nvinfo : EIATTR_COOP_GROUP_MASK_REGIDS
	.align		4
        /*0024*/ 	.byte	0x04, 0x29
        /*0026*/ 	.short	(.L_3048 - .L_3047)


	//   ....[0]....
.L_3047:
        /*0028*/ 	.word	0xffffffff


	//   ....[1]....
        /*002c*/ 	.word	0xffffffff


	//   ....[2]....
        /*0030*/ 	.word	0xffffffff


	//   ....[3]....
        /*0034*/ 	.word	0xffffffff


	//   ....[4]....
        /*0038*/ 	.word	0xffffffff


	//   ....[5]....
        /*003c*/ 	.word	0xffffffff


	//   ....[6]....
        /*0040*/ 	.word	0xffffffff


	//   ....[7]....
        /*0044*/ 	.word	0xffffffff


	//   ....[8]....
        /*0048*/ 	.word	0xffffffff


	//   ....[9]....
        /*004c*/ 	.word	0xffffffff


	//   ....[10]....
        /*0050*/ 	.word	0x0500006e


	//   ....[11]....
        /*0054*/ 	.word	0x0500006e


	//   ....[12]....
        /*0058*/ 	.word	0x0500006e


	//   ....[13]....
        /*005c*/ 	.word	0x0500006e


	//   ....[14]....
        /*0060*/ 	.word	0x0500006e


	//   ....[15]....
        /*0064*/ 	.word	0x0500006e


	//   ....[16]....
        /*0068*/ 	.word	0x0500006e


	//   ....[17]....
        /*006c*/ 	.word	0x0500006e


	//   ....[18]....
        /*0070*/ 	.word	0x0500006e


	//   ....[19]....
        /*0074*/ 	.word	0x0500006e


	//----- nvinfo : EIATTR_COOP_GROUP_INSTR_OFFSETS
	.align		4
.L_3048:
        /*0078*/ 	.byte	0x04, 0x28
        /*007a*/ 	.short	(.L_3050 - .L_3049)


	//   ....[0]....
.L_3049:
        /*007c*/ 	.word	0x00001740


	//   ....[1]....
        /*0080*/ 	.word	0x00001760


	//   ....[2]....
        /*0084*/ 	.word	0x00001780


	//   ....[3]....
        /*0088*/ 	.word	0x000017a0


	//   ....[4]....
        /*008c*/ 	.word	0x000017d0


	//   ....[5]....
        /*0090*/ 	.word	0x00001c10


	//   ....[6]....
        /*0094*/ 	.word	0x00001c30


	//   ....[7]....
        /*0098*/ 	.word	0x00001c50


	//   ....[8]....
        /*009c*/ 	.word	0x00001c70


	//   ....[9]....
        /*00a0*/ 	.word	0x00001c90


	//   ....[10]....
        /*00a4*/ 	.word	0x00002710


	//   ....[11]....
        /*00a8*/ 	.word	0x000027b0


	//   ....[12]....
        /*00ac*/ 	.word	0x00002820


	//   ....[13]....
        /*00b0*/ 	.word	0x00002890


	//   ....[14]....
        /*00b4*/ 	.word	0x00002910


	//   ....[15]....
        /*00b8*/ 	.word	0x00002da0


	//   ....[16]....
        /*00bc*/ 	.word	0x00002e10


	//   ....[17]....
        /*00c0*/ 	.word	0x00002e80


	//   ....[18]....
        /*00c4*/ 	.word	0x00002ef0


	//   ....[19]....
        /*00c8*/ 	.word	0x00002f60


	//----- nvinfo : EIATTR_VRC_CTA_INIT_COUNT
	.align		4
.L_3050:
        /*00cc*/ 	.byte	0x02, 0x4a
	.zero		1
	.zero		1


	//----- nvinfo : EIATTR_EXIT_INSTR_OFFSETS
	.align		4
        /*00d0*/ 	.byte	0x04, 0x1c
        /*00d2*/ 	.short	(.L_3052 - .L_3051)


	//   ....[0]....
.L_3051:
        /*00d4*/ 	.word	0x00000670


	//   ....[1]....
        /*00d8*/ 	.word	0x000026a0


	//----- nvinfo : EIATTR_MAX_THREADS
	.align		4
.L_3052:
        /*00dc*/ 	.byte	0x04, 0x05
        /*00de*/ 	.short	(.L_3054 - .L_3053)
.L_3053:
        /*00e0*/ 	.word	0x00000080
        /*00e4*/ 	.word	0x00000001
        /*00e8*/ 	.word	0x00000001


	//----- nvinfo : EIATTR_CRS_STACK_SIZE
	.align		4
.L_3054:
        /*00ec*/ 	.byte	0x04, 0x1e
        /*00ee*/ 	.short	(.L_3056 - .L_3055)
.L_3055:
        /*00f0*/ 	.word	0x00000000


	//----- nvinfo : EIATTR_CBANK_PARAM_SIZE
	.align		4
.L_3056:
        /*00f4*/ 	.byte	0x03, 0x19
        /*00f6*/ 	.short	0x00e8


	//----- nvinfo : EIATTR_PARAM_CBANK
	.align		4
        /*00f8*/ 	.byte	0x04, 0x0a
        /*00fa*/ 	.short	(.L_3058 - .L_3057)
	.align		4
.L_3057:
        /*00fc*/ 	.word	index@(.nv.constant0._ZN10layer_norm13ln_fwd_kernelINS_13Kernel_traitsIf6__halffS2_fjLj1024ELj1ELj4ELj1ELj16ENS_18Kernel_traits_baseILj1024EfS2_fS2_fjLj128EEEEELb0ELb0ELb0ELb0EEEvNS_9FwdParamsE)
        /*0100*/ 	.short	0x0380
        /*0102*/ 	.short	0x00e8


	//----- nvinfo : EIATTR_SW_WAR
	.align		4
.L_3058:
        /*0104*/ 	.byte	0x04, 0x36
        /*0106*/ 	.short	(.L_3060 - .L_3059)
.L_3059:
        /*0108*/ 	.word	0x00000008
.L_3060:


//--------------------- .nv.info._ZN10layer_norm13ln_fwd_kernelINS_13Kernel_traitsIf6__halffS2_fjLj1024ELj1ELj4ELj1ELj16ENS_18Kernel_traits_baseILj1024EfS2_fS2_fjLj128EEEEELb0ELb0ELb0ELb1EEEvNS_9FwdParamsE --------------------------
	.section	.nv.info._ZN10layer_norm13ln_fwd_kernelINS_13Kernel_traitsIf6__halffS2_fjLj1024ELj1ELj4ELj1ELj16ENS_18Kernel_traits_baseILj1024EfS2_fS2_fjLj128EEEEELb0ELb0ELb0ELb1EEEvNS_9FwdParamsE,"",@"SHT_CUDA_INFO"
	.sectionflags	@""
	.align	4


	//----- nvinfo : EIATTR_CUDA_API_VERSION
	.align		4
        /*0000*/ 	.byte	0x04, 0x37
        /*0002*/ 	.short	(.L_3062 - .L_3061)
.L_3061:
        /*0004*/ 	.word	0x00000082


	//----- nvinfo : EIATTR_KPARAM_INFO
	.align		4
.L_3062:
        /*0008*/ 	.byte	0x04, 0x17
        /*000a*/ 	.short	(.L_3064 - .L_3063)
.L_3063:
        /*000c*/ 	.word	0x00000000
        /*0010*/ 	.short	0x0000
        /*0012*/ 	.short	0x0000
        /*0014*/ 	.byte	0x00, 0xf0, 0xa1, 0x03


	//----- nvinfo : EIATTR_SPARSE_MMA_MASK
	.align		4
.L_3064:
        /*0018*/ 	.byte	0x03, 0x50
        /*001a*/ 	.short	0x0000


	//----- nvinfo : EIATTR_MAXREG_COUNT
	.align		4
        /*001c*/ 	.byte	0x03, 0x1b
        /*001e*/ 	.short	0x00ff


	//----- nvinfo : EIATTR_MERCURY_ISA_VERSION
	.align		4
        /*0020*/ 	.byte	0x03, 0x5f
        /*0022*/ 	.short	0x0101


	//----- nvinfo : EIATTR_COOP_GROUP_MASK_REGIDS
	.align		4
        /*0024*/ 	.byte	0x04, 0x29
        /*0026*/ 	.short	(.L_3066 - .L_3065)


	//   ....[0]....
.L_3065:
        /*0028*/ 	.word	0xffffffff


	//   ....[1]....
        /*002c*/ 	.word	0xffffffff


	//   ....[2]....
        /*0030*/ 	.word	0xffffffff


	//   ....[3]....
        /*0034*/ 	.word	0xffffffff


	//   ....[4]....
        /*0038*/ 	.word	0xffffffff


	//   ....[5]....
        /*003c*/ 	.word	0xffffffff


	//   ....[6]....
        /*0040*/ 	.word	0xffffffff


	//   ....[7]....
        /*0044*/ 	.word	0xffffffff


	//   ....[8]....
        /*0048*/ 	.word	0xffffffff


	//   ....[9]....
        /*004c*/ 	.word	0xffffffff


	//   ....[10]....
        /*0050*/ 	.word	0xffffffff


	//   ....[11]....
        /*0054*/ 	.word	0xffffffff


	//   ....[12]....
        /*0058*/ 	.word	0xffffffff


	//   ....[13]....
        /*005c*/ 	.word	0xffffffff


	//   ....[14]....
        /*0060*/ 	.word	0xffffffff


	//   ....[15]....
        /*0064*/ 	.word	0xffffffff


	//   ....[16]....
        /*0068*/ 	.word	0xffffffff


	//   ....[17]....
        /*006c*/ 	.word	0xffffffff


	//   ....[18]....
        /*0070*/ 	.word	0xffffffff


	//   ....[19]....
        /*0074*/ 	.word	0xffffffff


	//   ....[20]....
        /*0078*/ 	.word	0x05000000


	//   ....[21]....
        /*007c*/ 	.word	0x05000000


	//   ....[22]....
        /*0080*/ 	.word	0x05000000


	//   ....[23]....
        /*0084*/ 	.word	0x05000000


	//   ....[24]....
        /*0088*/ 	.word	0x05000000


	//   ....[25]....
        /*008c*/ 	.word	0x05000000


	//   ....[26]....
        /*0090*/ 	.word	0x05000000


	//   ....[27]....
        /*0094*/ 	.word	0x05000000


	//   ....[28]....
        /*0098*/ 	.word	0x05000000


	//   ....[29]....
        /*009c*/ 	.word	0x05000000


	//   ....[30]....
        /*00a0*/ 	.word	0x05000000


	//   ....[31]....
        /*00a4*/ 	.word	0x05000000


	//   ....[32]....
        /*00a8*/ 	.word	0x05000000


	//   ....[33]....
        /*00ac*/ 	.word	0x05000000


	//   ....[34]....
        /*00b0*/ 	.word	0x05000000


	//   ....[35]....
        /*00b4*/ 	.word	0x05000000


	//   ....[36]....
        /*00b8*/ 	.word	0x05000000


	//   ....[37]....
        /*00bc*/ 	.word	0x05000000


	//   ....[38]....
        /*00c0*/ 	.word	0x05000000


	//   ....[39]....
        /*00c4*/ 	.word	0x05000000


	//----- nvinfo : EIATTR_COOP_GROUP_INSTR_OFFSETS
	.align		4
.L_3066:
        /*00c8*/ 	.byte	0x04, 0x28
        /*00ca*/ 	.short	(.L_3068 - .L_3067)


	//   ....[0]....
.L_3067:
        /*00cc*/ 	.word	0x000012b0


	//   ....[1]....
        /*00d0*/ 	.word	0x000012e0


	//   ....[2]....
        /*00d4*/ 	.word	0x00001300


	//   ....[3]....
        /*00d8*/ 	.word	0x00001320


	//   ....[4]....
        /*00dc*/ 	.word	0x00001340


	//   ....[5]....
        /*00e0*/ 	.word	0x00001770


	//   ....[6]....
        /*00e4*/ 	.word	0x00001790


	//   ....[7]....
        /*00e8*/ 	.word	0x000017b0


	//   ....[8]....
        /*00ec*/ 	.word	0x000017d0


	//   ....[9]....
        /*00f0*/ 	.word	0x000017f0


	//   ....[10]....
        /*00f4*/ 	.word	0x00002d00


	//   ....[11]....
        /*00f8*/ 	.word	0x00002d30


	//   ....[12]....
        /*00fc*/ 	.word	0x00002d50


	//   ....[13]....
        /*0100*/ 	.word	0x00002d70


	//   ....[14]....
        /*0104*/ 	.word	0x00002d90


	//   ....[15]....
        /*0108*/ 	.word	0x000031c0


	//   ....[16]....
        /*010c*/ 	.word	0x000031e0


	//   ....[17]....
        /*0110*/ 	.word	0x00003200


	//   ....[18]....
        /*0114*/ 	.word	0x00003220


	//   ....[19]....
        /*0118*/ 	.word	0x00003240


	//   ....[20]....
        /*011c*/ 	.word	0x00003b70


	//   ....[21]....
        /*0120*/ 	.word	0x00003c00


	//   ....[22]....
        /*0124*/ 	.word	0x00003c60


	//   ....[23]....
        /*0128*/ 	.word	0x00003cc0


	//   ....[24]....
        /*012c*/ 	.word	0x00003d20


	//   ....[25]....
        /*0130*/ 	.word	0x00004190


	//   ....[26]....
        /*0134*/ 	.word	0x000041f0


	//   ....[27]....
        /*0138*/ 	.word	0x00004250


	//   ....[28]....
        /*013c*/ 	.word	0x000042b0


	//   ....[29]....
        /*0140*/ 	.word	0x00004310


	//   ....[30]....
        /*0144*/ 	.word	0x00004390


	//   ....[31]....
        /*0148*/ 	.word	0x00004420


	//   ....[32]....
        /*014c*/ 	.word	0x00004480


	//   ....[33]....
        /*0150*/ 	.word	0x000044e0


	//   ....[34]....
        /*0154*/ 	.word	0x00004540


	//   ....[35]....
        /*0158*/ 	.word	0x000049b0


	//   ....[36]....
        /*015c*/ 	.word	0x00004a10


	//   ....[37]....
        /*0160*/ 	.word	0x00004a70


	//   ....[38]....
        /*0164*/ 	.word	0x00004ad0


	//   ....[39]....
        /*0168*/ 	.word	0x00004b30


	//----- nvinfo : EIATTR_VRC_CTA_INIT_COUNT
	.align		4
.L_3068:
        /*016c*/ 	.byte	0x02, 0x4a
	.zero		1
	.zero		1


	//----- nvinfo : EIATTR_EXIT_INSTR_OFFSETS
	.align		4
        /*0170*/ 	.byte	0x04, 0x1c
        /*0172*/ 	.short	(.L_3070 - .L_3069)


	//   ....[0]....
.L_3069:
        /*0174*/ 	.word	0x000003d0


	//   ....[1]....
        /*0178*/ 	.word	0x000020b0


	//   ....[2]....
        /*017c*/ 	.word	0x00003b10


	//----- nvinfo : EIATTR_MAX_THREADS
	.align		4
.L_3070:
        /*0180*/ 	.byte	0x04, 0x05
        /*0182*/ 	.short	(.L_3072 - .L_3071)
.L_3071:
        /*0184*/ 	.word	0x00000080
        /*0188*/ 	.word	0x00000001
        /*018c*/ 	.word	0x00000001


	//----- nvinfo : EIATTR_CRS_STACK_SIZE
	.align		4
.L_3072:
        /*0190*/ 	.byte	0x04, 0x1e
        /*0192*/ 	.short	(.L_3074 - .L_3073)
.L_3073:
        /*0194*/ 	.word	0x00000000


	//----- nvinfo : EIATTR_CBANK_PARAM_SIZE
	.align		4
.L_3074:
        /*0198*/ 	.byte	0x03, 0x19
        /*019a*/ 	.short	0x00e8


	//----- nvinfo : EIATTR_PARAM_CBANK
	.align		4
        /*019c*/ 	.byte	0x04, 0x0a
        /*019e*/ 	.short	(.L_3076 - .L_3075)
	.align		4
.L_3075:
        /*01a0*/ 	.word	index@(.nv.constant0._ZN10layer_norm13ln_fwd_kernelINS_13Kernel_traitsIf6__halffS2_fjLj1024ELj1ELj4ELj1ELj16ENS_18Kernel_traits_baseILj1024EfS2_fS2_fjLj128EEEEELb0ELb0ELb0ELb1EEEvNS_9FwdParamsE)
        /*01a4*/ 	.short	0x0380
        /*01a6*/ 	.short	0x00e8


	//----- nvinfo : EIATTR_SW_WAR
	.align		4
.L_3076:
        /*01a8*/ 	.byte	0x04, 0x36
        /*01aa*/ 	.short	(.L_3078 - .L_3077)
.L_3077:
        /*01ac*/ 	.word	0x00000008
.L_3078:


//--------------------- .nv.info._ZN10layer_norm13ln_fwd_kernelINS_13Kernel_traitsIf6__halffS2_fjLj1024ELj1ELj4ELj1ELj16ENS_18Kernel_traits_baseILj1024EfS2_fS2_fjLj128EEEEELb0ELb0ELb1ELb0EEEvNS_9FwdParamsE --------------------------
	.section	.nv.info._ZN10layer_norm13ln_fwd_kernelINS_13Kernel_traitsIf6__halffS2_fjLj1024ELj1ELj4ELj1ELj16ENS_18Kernel_traits_baseILj1024EfS2_fS2_fjLj128EEEEELb0ELb0ELb1ELb0EEEvNS_9FwdParamsE,"",@"SHT_CUDA_INFO"
	.sectionflags	@""
	.align	4


	//----- nvinfo : EIATTR_CUDA_API_VERSION
	.align		4
        /*0000*/ 	.byte	0x04, 0x37
        /*0002*/ 	.short	(.L_3080 - .L_3079)
.L_3079:
        /*0004*/ 	.word	0x00000082


	//----- nvinfo : EIATTR_KPARAM_INFO
	.align		4
.L_3080:
        /*0008*/ 	.byte	0x04, 0x17
        /*000a*/ 	.short	(.L_3082 - .L_3081)
.L_3081:
        /*000c*/ 	.word	0x00000000
        /*0010*/ 	.short	0x0000
        /*0012*/ 	.short	0x0000
        /*0014*/ 	.byte	0x00, 0xf0, 0xa1, 0x03


	//----- nvinfo : EIATTR_SPARSE_MMA_MASK
	.align		4
.L_3082:
        /*0018*/ 	.byte	0x03, 0x50
        /*001a*/ 	.short	0x0000


	//----- nvinfo : EIATTR_MAXREG_COUNT
	.align		4
        /*001c*/ 	.byte	0x03, 0x1b
        /*001e*/ 	.short	0x00ff


	//----- nvinfo : EIATTR_MERCURY_ISA_VERSION
	.align		4
        /*0020*/ 	.byte	0x03, 0x5f
        /*0022*/ 	.short	0x0101


	//----- nvinfo : EIATTR_COOP_GROUP_MASK_REGIDS
	.align		4
        /*0024*/ 	.byte	0x04, 0x29
        /*0026*/ 	.short	(.L_3084 - .L_3083)


	//   ....[0]....
.L_3083:
        /*0028*/ 	.word	0xffffffff


	//   ....[1]....
        /*002c*/ 	.word	0xffffffff


	//   ....[2]....
        /*0030*/ 	.word	0xffffffff


	//   ....[3]....
        /*0034*/ 	.word	0xffffffff


	//   ....[4]....
        /*0038*/ 	.word	0xffffffff


	//   ....[5]....
        /*003c*/ 	.word	0xffffffff


	//   ....[6]....
        /*0040*/ 	.word	0xffffffff


	//   ....[7]....
        /*0044*/ 	.word	0xffffffff


	//   ....[8]....
        /*0048*/ 	.word	0xffffffff


	//   ....[9]....
        /*004c*/ 	.word	0xffffffff


	//   ....[10]....
        /*0050*/ 	.word	0x05000072


	//   ....[11]....
        /*0054*/ 	.word	0x05000072


	//   ....[12]....
        /*0058*/ 	.word	0x05000072


	//   ....[13]....
        /*005c*/ 	.word	0x05000072


	//   ....[14]....
        /*0060*/ 	.word	0x05000072


	//   ....[15]....
        /*0064*/ 	.word	0x05000072


	//   ....[16]....
        /*0068*/ 	.word	0x05000072


	//   ....[17]....
        /*006c*/ 	.word	0x05000072


	//   ....[18]....
        /*0070*/ 	.word	0x05000072


	//   ....[19]....
        /*0074*/ 	.word	0x05000072


	//----- nvinfo : EIATTR_COOP_GROUP_INSTR_OFFSETS
	.align		4
.L_3084:
        /*0078*/ 	.byte	0x04, 0x28
        /*007a*/ 	.short	(.L_3086 - .L_3085)


	//   ....[0]....
.L_3085:
        /*007c*/ 	.word	0x00001dc0


	//   ....[1]....
        /*0080*/ 	.word	0x00001df0


	//   ....[2]....
        /*0084*/ 	.word	0x00001e10


	//   ....[3]....
        /*0088*/ 	.word	0x00001e30


	//   ....[4]....
        /*008c*/ 	.word	0x00001e50


	//   ....[5]....
        /*0090*/ 	.word	0x00002290


	//   ....[6]....
        /*0094*/ 	.word	0x000022b0


	//   ....[7]....
        /*0098*/ 	.word	0x000022d0


	//   ....[8]....
        /*009c*/ 	.word	0x000022f0


	//   ....[9]....
        /*00a0*/ 	.word	0x00002310


	//   ....[10]....
        /*00a4*/ 	.word	0x00002e00


	//   ....[11]....
        /*00a8*/ 	.word	0x00002eb0


	//   ....[12]....
        /*00ac*/ 	.word	0x00002f20


	//   ....[13]....
        /*00b0*/ 	.word	0x00002f90


	//   ....[14]....
        /*00b4*/ 	.word	0x00003000


	//   ....[15]....
        /*00b8*/ 	.word	0x00003490


	//   ....[16]....
        /*00bc*/ 	.word	0x00003500


	//   ....[17]....
        /*00c0*/ 	.word	0x00003570


	//   ....[18]....
        /*00c4*/ 	.word	0x000035e0


	//   ....[19]....
        /*00c8*/ 	.word	0x00003650


	//----- nvinfo : EIATTR_VRC_CTA_INIT_COUNT
	.align		4
.L_3086:
        /*00cc*/ 	.byte	0x02, 0x4a
	.zero		1
	.zero		1


	//----- nvinfo : EIATTR_EXIT_INSTR_OFFSETS
	.align		4
        /*00d0*/ 	.byte	0x04, 0x1c
        /*00d2*/ 	.short	(.L_3088 - .L_3087)


	//   ....[0]....
.L_3087:
        /*00d4*/ 	.word	0x00000670


	//   ....[1]....
        /*00d8*/ 	.word	0x00002d90


	//----- nvinfo : EIATTR_MAX_THREADS
	.align		4
.L_3088:
        /*00dc*/ 	.byte	0x04, 0x05
        /*00de*/ 	.short	(.L_3090 - .L_3089)
.L_3089:
        /*00e0*/ 	.word	0x00000080
        /*00e4*/ 	.word	0x00000001
        /*00e8*/ 	.word	0x00000001


	//----- nvinfo : EIATTR_CRS_STACK_SIZE
	.align		4
.L_3090:
        /*00ec*/ 	.byte	0x04, 0x1e
        /*00ee*/ 	.short	(.L_3092 - .L_3091)
.L_3091:
        /*00f0*/ 	.word	0x00000000


	//----- nvinfo : EIATTR_CBANK_PARAM_SIZE
	.align		4
.L_3092:
        /*00f4*/ 	.byte	0x03, 0x19
        /*00f6*/ 	.short	0x00e8


	//----- nvinfo : EIATTR_PARAM_CBANK
	.align		4
        /*00f8*/ 	.byte	0x04, 0x0a
        /*00fa*/ 	.short	(.L_3094 - .L_3093)
	.align		4
.L_3093:
        /*00fc*/ 	.word	index@(.nv.constant0._ZN10layer_norm13ln_fwd_kernelINS_13Kernel_traitsIf6__halffS2_fjLj1024ELj1ELj4ELj1ELj16ENS_18Kernel_traits_baseILj1024EfS2_fS2_fjLj128EEEEELb0ELb0ELb1ELb0EEEvNS_9FwdParamsE)
        /*0100*/ 	.short	0x0380
        /*0102*/ 	.short	0x00e8


	//----- nvinfo : EIATTR_SW_WAR
	.align		4
.L_3094:
        /*0104*/ 	.byte	0x04, 0x36
        /*0106*/ 	.short	(.L_3096 - .L_3095)
.L_3095:
        /*0108*/ 	.word	0x00000008
.L_3096:


//--------------------- .nv.info._ZN10layer_norm13ln_fwd_kernelINS_13Kernel_traitsIf6__halffS2_fjLj1024ELj1ELj4ELj1ELj16ENS_18Kernel_traits_baseILj1024EfS2_fS2_fjLj128EEEEELb0ELb0ELb1ELb1EEEvNS_9FwdParamsE --------------------------
	.section	.nv.info._ZN10layer_norm13ln_fwd_kernelINS_13Kernel_traitsIf6__halffS2_fjLj1024ELj1ELj4ELj1ELj16ENS_18Kernel_traits_baseILj1024EfS2_fS2_fjLj128EEEEELb0ELb0ELb1ELb1EEEvNS_9FwdParamsE,"",@"SHT_CUDA_INFO"
	.sectionflags	@""
	.align	4


	//----- nvinfo : EIATTR_CUDA_API_VERSION
	.align		4
        /*0000*/ 	.byte	0x04, 0x37
        /*0002*/ 	.short	(.L_3098 - .L_3097)
.L_3097:
        /*0004*/ 	.word	0x00000082


	//----- nvinfo : EIATTR_KPARAM_INFO
	.align		4
.L_3098:
        /*0008*/ 	.byte	0x04, 0x17
        /*000a*/ 	.short	(.L_3100 - .L_3099)
.L_3099:
        /*000c*/ 	.word	0x00000000
        /*0010*/ 	.short	0x0000
        /*0012*/ 	.short	0x0000
        /*0014*/ 	.byte	0x00, 0xf0, 0xa1, 0x03


	//----- nvinfo : EIATTR_SPARSE_MMA_MASK
	.align		4
.L_3100:
        /*0018*/ 	.byte	0x03, 0x50
        /*001a*/ 	.short	0x0000


	//----- nvinfo : EIATTR_MAXREG_COUNT
	.align		4
        /*001c*/ 	.byte	0x03, 0x1b
        /*001e*/ 	.short	0x00ff


	//----- nvinfo : EIATTR_MERCURY_ISA_VERSION
	.align		4
        /*0020*/ 	.byte	0x03, 0x5f
        /*0022*/ 	.short	0x0101


	//----- nvinfo : EIATTR_COOP_GROUP_MASK_REGIDS
	.align		4
        /*0024*/ 	.byte	0x04, 0x29
        /*0026*/ 	.short	(.L_3102 - .L_3101)


	//   ....[0]....
.L_3101:
        /*0028*/ 	.word	0xffffffff


	//   ....[1]....
        /*002c*/ 	.word	0xffffffff


	//   ....[2]....
        /*0030*/ 	.word	0xffffffff


	//   ....[3]....
        /*0034*/ 	.word	0xffffffff


	//   ....[4]....
        /*0038*/ 	.word	0xffffffff


	//   ....[5]....
        /*003c*/ 	.word	0xffffffff


	//   ....[6]....
        /*0040*/ 	.word	0xffffffff


	//   ....[7]....
        /*0044*/ 	.word	0xffffffff


	//   ....[8]....
        /*0048*/ 	.word	0xffffffff


	//   ....[9]....
        /*004c*/ 	.word	0xffffffff


	//   ....[10]....
        /*0050*/ 	.word	0x05000070


	//   ....[11]....
        /*0054*/ 	.word	0x05000070


	//   ....[12]....
        /*0058*/ 	.word	0x05000070


	//   ....[13]....
        /*005c*/ 	.word	0x05000070


	//   ....[14]....
        /*0060*/ 	.word	0x05000070


	//   ....[15]....
        /*0064*/ 	.word	0x05000070


	//   ....[16]....
        /*0068*/ 	.word	0x05000070


	//   ....[17]....
        /*006c*/ 	.word	0x05000070


	//   ....[18]....
        /*0070*/ 	.word	0x05000070


	//   ....[19]....
        /*0074*/ 	.word	0x05000070


	//----- nvinfo : EIATTR_COOP_GROUP_INSTR_OFFSETS
	.align		4
.L_3102:
        /*0078*/ 	.byte	0x04, 0x28
        /*007a*/ 	.short	(.L_3104 - .L_3103)


	//   ....[0]....
.L_3103:
        /*007c*/ 	.word	0x00001900


	//   ....[1]....
        /*0080*/ 	.word	0x00001920


	//   ....[2]....
        /*0084*/ 	.word	0x00001940


	//   ....[3]....
        /*0088*/ 	.word	0x00001960


	//   ....[4]....
        /*008c*/ 	.word	0x00001990


	//   ....[5]....
        /*0090*/ 	.word	0x00001dc0


	//   ....[6]....
        /*0094*/ 	.word	0x00001de0


	//   ....[7]....
        /*0098*/ 	.word	0x00001e00


	//   ....[8]....
        /*009c*/ 	.word	0x00001e20


	//   ....[9]....
        /*00a0*/ 	.word	0x00001e40


	//   ....[10]....
        /*00a4*/ 	.word	0x00002820


	//   ....[11]....
        /*00a8*/ 	.word	0x000028c0


	//   ....[12]....
        /*00ac*/ 	.word	0x00002930


	//   ....[13]....
        /*00b0*/ 	.word	0x000029a0


	//   ....[14]....
        /*00b4*/ 	.word	0x00002a20


	//   ....[15]....
        /*00b8*/ 	.word	0x00002ea0


	//   ....[16]....
        /*00bc*/ 	.word	0x00002f10


	//   ....[17]....
        /*00c0*/ 	.word	0x00002f80


	//   ....[18]....
        /*00c4*/ 	.word	0x00002ff0


	//   ....[19]....
        /*00c8*/ 	.word	0x00003060


	//----- nvinfo : EIATTR_VRC_CTA_INIT_COUNT
	.align		4
.L_3104:
        /*00cc*/ 	.byte	0x02, 0x4a
	.zero		1
	.zero		1


	//----- nvinfo : EIATTR_EXIT_INSTR_OFFSETS
	.align		4
        /*00d0*/ 	.byte	0x04, 0x1c
        /*00d2*/ 	.short	(.L_3106 - .L_3105)


	//   ....[0]....
.L_3105:
        /*00d4*/ 	.word	0x000003d0


	//   ....[1]....
        /*00d8*/ 	.word	0x000027b0


	//----- nvinfo : EIATTR_MAX_THREADS
	.align		4
.L_3106:
        /*00dc*/ 	.byte	0x04, 0x05
        /*00de*/ 	.short	(.L_3108 - .L_3107)
.L_3107:
        /*00e0*/ 	.word	0x00000080
        /*00e4*/ 	.word	0x00000001
        /*00e8*/ 	.word	0x00000001


	//----- nvinfo : EIATTR_CRS_STACK_SIZE
	.align		4
.L_3108:
        /*00ec*/ 	.byte	0x04, 0x1e
        /*00ee*/ 	.short	(.L_3110 - .L_3109)
.L_3109:
        /*00f0*/ 	.word	0x00000000


	//----- nvinfo : EIATTR_CBANK_PARAM_SIZE
	.align		4
.L_3110:
        /*00f4*/ 	.byte	0x03, 0x19
        /*00f6*/ 	.short	0x00e8


	//----- nvinfo : EIATTR_PARAM_CBANK
	.align		4
        /*00f8*/ 	.byte	0x04, 0x0a
        /*00fa*/ 	.short	(.L_3112 - .L_3111)
	.align		4
.L_3111:
        /*00fc*/ 	.word	index@(.nv.constant0._ZN10layer_norm13ln_fwd_kernelINS_13Kernel_traitsIf6__halffS2_fjLj1024ELj1ELj4ELj1ELj16ENS_18Kernel_traits_baseILj1024EfS2_fS2_fjLj128EEEEELb0ELb0ELb1ELb1EEEvNS_9FwdParamsE)
        /*0100*/ 	.short	0x0380
        /*0102*/ 	.short	0x00e8


	//----- nvinfo : EIATTR_SW_WAR
	.align		4
.L_3112:
        /*0104*/ 	.byte	0x04, 0x36
        /*0106*/ 	.short	(.L_3114 - .L_3113)
.L_3113:
        /*0108*/ 	.word	0x00000008
.L_3114:


//--------------------- .nv.info._ZN10layer_norm13ln_fwd_kernelINS_13Kernel_traitsIf6__halffS2_fjLj1024ELj1ELj4ELj1ELj16ENS_18Kernel_traits_baseILj1024EfS2_fS2_fjLj128EEEEELb0ELb1ELb0ELb0EEEvNS_9FwdParamsE --------------------------
	.section	.nv.info._ZN10layer_norm13ln_fwd_kernelINS_13Kernel_traitsIf6__halffS2_fjLj1024ELj1ELj4ELj1ELj16ENS_18Kernel_traits_baseILj1024EfS2_fS2_fjLj128EEEEELb0ELb1ELb0ELb0EEEvNS_9FwdParamsE,"",@"SHT_CUDA_INFO"
	.sectionflags	@""
	.align	4


	//----- nvinfo : EIATTR_CUDA_API_VERSION
	.align		4
        /*0000*/ 	.byte	0x04, 0x37
        /*0002*/ 	.short	(.L_3116 - .L_3115)
.L_3115:
        /*0004*/ 	.word	0x00000082


	//----- nvinfo : EIATTR_KPARAM_INFO
	.align		4
.L_3116:
        /*0008*/ 	.byte	0x04, 0x17
        /*000a*/ 	.short	(.L_3118 - .L_3117)
.L_3117:
        /*000c*/ 	.word	0x00000000
        /*0010*/ 	.short	0x0000
        /*0012*/ 	.short	0x0000
        /*0014*/ 	.byte	0x00, 0xf0, 0xa1, 0x03


	//----- nvinfo : EIATTR_SPARSE_MMA_MASK
	.align		4
.L_3118:
        /*0018*/ 	.byte	0x03, 0x50
        /*001a*/ 	.short	0x0000


	//----- nvinfo : EIATTR_MAXREG_COUNT
	.align		4
        /*001c*/ 	.byte	0x03, 0x1b
        /*001e*/ 	.short	0x00ff


	//----- nvinfo : EIATTR_MERCURY_ISA_VERSION
	.align		4
        /*0020*/ 	.byte	0x03, 0x5f
        /*0022*/ 	.short	0x0101


	//----- nvinfo : EIATTR_COOP_GROUP_MASK_REGIDS
	.align		4
        /*0024*/ 	.byte	0x04, 0x29
        /*0026*/ 	.short	(.L_3120 - .L_3119)


	//   ....[0]....
.L_3119:
        /*0028*/ 	.word	0xffffffff


	//   ....[1]....
        /*002c*/ 	.word	0xffffffff


	//   ....[2]....
        /*0030*/ 	.word	0xffffffff


	//   ....[3]....
        /*0034*/ 	.word	0xffffffff


	//   ....[4]....
        /*0038*/ 	.word	0xffffffff


	//   ....[5]....
        /*003c*/ 	.word	0xffffffff


	//   ....[6]....
        /*0040*/ 	.word	0xffffffff


	//   ....[7]....
        /*0044*/ 	.word	0xffffffff


	//   ....[8]....
        /*0048*/ 	.word	0xffffffff


	//   ....[9]....
        /*004c*/ 	.word	0xffffffff


	//   ....[10]....
        /*0050*/ 	.word	0x05000096


	//   ....[11]....
        /*0054*/ 	.word	0x05000096


	//   ....[12]....
        /*0058*/ 	.word	0x05000096


	//   ....[13]....
        /*005c*/ 	.word	0x05000096


	//   ....[14]....
        /*0060*/ 	.word	0x05000096


	//   ....[15]....
        /*0064*/ 	.word	0x05000096


	//   ....[16]....
        /*0068*/ 	.word	0x05000096


	//   ....[17]....
        /*006c*/ 	.word	0x05000096


	//   ....[18]....
        /*0070*/ 	.word	0x05000096


	//   ....[19]....
        /*0074*/ 	.word	0x05000096


	//----- nvinfo : EIATTR_COOP_GROUP_INSTR_OFFSETS
	.align		4
.L_3120:
        /*0078*/ 	.byte	0x04, 0x28
        /*007a*/ 	.short	(.L_3122 - .L_3121)


	//   ....[0]....
.L_3121:
        /*007c*/ 	.word	0x00001d60


	//   ....[1]....
        /*0080*/ 	.word	0x00001d80


	//   ....[2]....
        /*0084*/ 	.word	0x00001da0


	//   ....[3]....
        /*0088*/ 	.word	0x00001dd0


	//   ....[4]....
        /*008c*/ 	.word	0x00001df0


	//   ....[5]....
        /*0090*/ 	.word	0x00002230


	//   ....[6]....
        /*0094*/ 	.word	0x00002250


	//   ....[7]....
        /*0098*/ 	.word	0x00002270


	//   ....[8]....
        /*009c*/ 	.word	0x00002290


	//   ....[9]....
        /*00a0*/ 	.word	0x000022b0


	//   ....[10]....
        /*00a4*/ 	.word	0x00002d30


	//   ....[11]....
        /*00a8*/ 	.word	0x00002dd0


	//   ....[12]....
        /*00ac*/ 	.word	0x00002e40


	//   ....[13]....
        /*00b0*/ 	.word	0x00002ec0


	//   ....[14]....
        /*00b4*/ 	.word	0x00002f30


	//   ....[15]....
        /*00b8*/ 	.word	0x000033b0


	//   ....[16]....
        /*00bc*/ 	.word	0x00003420


	//   ....[17]....
        /*00c0*/ 	.word	0x00003490


	//   ....[18]....
        /*00c4*/ 	.word	0x00003500


	//   ....[19]....
        /*00c8*/ 	.word	0x00003570


	//----- nvinfo : EIATTR_VRC_CTA_INIT_COUNT
	.align		4
.L_3122:
        /*00cc*/ 	.byte	0x02, 0x4a
	.zero		1
	.zero		1


	//----- nvinfo : EIATTR_EXIT_INSTR_OFFSETS
	.align		4
        /*00d0*/ 	.byte	0x04, 0x1c
        /*00d2*/ 	.short	(.L_3124 - .L_3123)


	//   ....[0]....
.L_3123:
        /*00d4*/ 	.word	0x00000870


	//   ....[1]....
        /*00d8*/ 	.word	0x00002cc0


	//----- nvinfo : EIATTR_MAX_THREADS
	.align		4
.L_3124:
        /*00dc*/ 	.byte	0x04, 0x05
        /*00de*/ 	.short	(.L_3126 - .L_3125)
.L_3125:
        /*00e0*/ 	.word	0x00000080
        /*00e4*/ 	.word	0x00000001
        /*00e8*/ 	.word	0x00000001


	//----- nvinfo : EIATTR_CRS_STACK_SIZE
	.align		4
.L_3126:
        /*00ec*/ 	.byte	0x04, 0x1e
        /*00ee*/ 	.short	(.L_3128 - .L_3127)
.L_3127:
        /*00f0*/ 	.word	0x00000000


	//----- nvinfo : EIATTR_CBANK_PARAM_SIZE
	.align		4
.L_3128:
        /*00f4*/ 	.byte	0x03, 0x19
        /*00f6*/ 	.short	0x00e8


	//----- nvinfo : EIATTR_PARAM_CBANK
	.align		4
        /*00f8*/ 	.byte	0x04, 0x0a
        /*00fa*/ 	.short	(.L_3130 - .L_3129)
	.align		4
.L_3129:
        /*00fc*/ 	.word	index@(.nv.constant0._ZN10layer_norm13ln_fwd_kernelINS_13Kernel_traitsIf6__halffS2_fjLj1024ELj1ELj4ELj1ELj16ENS_18Kernel_traits_baseILj1024EfS2_fS2_fjLj128EEEEELb0ELb1ELb0ELb0EEEvNS_9FwdParamsE)
        /*0100*/ 	.short	0x0380
        /*0102*/ 	.short	0x00e8


	//----- nvinfo : EIATTR_SW_WAR
	.align		4
.L_3130:
        /*0104*/ 	.byte	0x04, 0x36
        /*0106*/ 	.short	(.L_3132 - .L_3131)
.L_3131:
        /*0108*/ 	.word	0x00000008
.L_3132:


//--------------------- .nv.info._ZN10layer_norm13ln_fwd_kernelINS_13Kernel_traitsIf6__halffS2_fjLj1024ELj1ELj4ELj1ELj16ENS_18Kernel_traits_baseILj1024EfS2_fS2_fjLj128EEEEELb0ELb1ELb0ELb1EEEvNS_9FwdParamsE --------------------------
	.section	.nv.info._ZN10layer_norm13ln_fwd_kernelINS_13Kernel_traitsIf6__halffS2_fjLj1024ELj1ELj4ELj1ELj16ENS_18Kernel_traits_baseILj1024EfS2_fS2_fjLj128EEEEELb0ELb1ELb0ELb1EEEvNS_9FwdParamsE,"",@"SHT_CUDA_INFO"
	.sectionflags	@""
	.align	4


	//----- nvinfo : EIATTR_CUDA_API_VERSION
	.align		4
        /*0000*/ 	.byte	0x04, 0x37
        /*0002*/ 	.short	(.L_3134 - .L_3133)
.L_3133:
        /*0004*/ 	.word	0x00000082


	//----- nvinfo : EIATTR_KPARAM_INFO
	.align		4
.L_3134:
        /*0008*/ 	.byte	0x04, 0x17
        /*000a*/ 	.short	(.L_3136 - .L_3135)
.L_3135:
        /*000c*/ 	.word	0x00000000
        /*0010*/ 	.short	0x0000
        /*0012*/ 	.short	0x0000
        /*0014*/ 	.byte	0x00, 0xf0, 0xa1, 0x03


	//----- nvinfo : EIATTR_SPARSE_MMA_MASK
	.align		4
.L_3136:
        /*0018*/ 	.byte	0x03, 0x50
        /*001a*/ 	.short	0x0000


	//----- nvinfo : EIATTR_MAXREG_COUNT
	.align		4
        /*001c*/ 	.byte	0x03, 0x1b
        /*001e*/ 	.short	0x00ff


	//----- nvinfo : EIATTR_MERCURY_ISA_VERSION
	.align		4
        /*0020*/ 	.byte	0x03, 0x5f
        /*0022*/ 	.short	0x0101


	//----- nvinfo : EIATTR_COOP_GROUP_MASK_REGIDS
	.align		4
        /*0024*/ 	.byte	0x04, 0x29
        /*0026*/ 	.short	(.L_3138 - .L_3137)


	//   ....[0]....
.L_3137:
        /*0028*/ 	.word	0xffffffff


	//   ....[1]....
        /*002c*/ 	.word	0xffffffff


	//   ....[2]....
        /*0030*/ 	.word	0xffffffff


	//   ....[3]....
        /*0034*/ 	.word	0xffffffff


	//   ....[4]....
        /*0038*/ 	.word	0xffffffff


	//   ....[5]....
        /*003c*/ 	.word	0xffffffff


	//   ....[6]....
        /*0040*/ 	.word	0xffffffff


	//   ....[7]....
        /*0044*/ 	.word	0xffffffff


	//   ....[8]....
        /*0048*/ 	.word	0xffffffff


	//   ....[9]....
        /*004c*/ 	.word	0xffffffff


	//   ....[10]....
        /*0050*/ 	.word	0x05000098


	//   ....[11]....
        /*0054*/ 	.word	0x05000098


	//   ....[12]....
        /*0058*/ 	.word	0x05000098


	//   ....[13]....
        /*005c*/ 	.word	0x05000098


	//   ....[14]....
        /*0060*/ 	.word	0x05000098


	//   ....[15]....
        /*0064*/ 	.word	0x05000098


	//   ....[16]....
        /*0068*/ 	.word	0x05000098


	//   ....[17]....
        /*006c*/ 	.word	0x05000098


	//   ....[18]....
        /*0070*/ 	.word	0x05000098


	//   ....[19]....
        /*0074*/ 	.word	0x05000098


	//----- nvinfo : EIATTR_COOP_GROUP_INSTR_OFFSETS
	.align		4
.L_3138:
        /*0078*/ 	.byte	0x04, 0x28
        /*007a*/ 	.short	(.L_3140 - .L_3139)


	//   ....[0]....
.L_3139:
        /*007c*/ 	.word	0x00001790


	//   ....[1]....
        /*0080*/ 	.word	0x000017c0


	//   ....[2]....
        /*0084*/ 	.word	0x000017e0


	//   ....[3]....
        /*0088*/ 	.word	0x00001800


	//   ....[4]....
        /*008c*/ 	.word	0x00001820


	//   ....[5]....
        /*0090*/ 	.word	0x00001c50


	//   ....[6]....
        /*0094*/ 	.word	0x00001c70


	//   ....[7]....
        /*0098*/ 	.word	0x00001c90


	//   ....[8]....
        /*009c*/ 	.word	0x00001cb0


	//   ....[9]....
        /*00a0*/ 	.word	0x00001cd0


	//   ....[10]....
        /*00a4*/ 	.word	0x000025f0


	//   ....[11]....
        /*00a8*/ 	.word	0x000026a0


	//   ....[12]....
        /*00ac*/ 	.word	0x00002710


	//   ....[13]....
        /*00b0*/ 	.word	0x00002780


	//   ....[14]....
        /*00b4*/ 	.word	0x000027f0


	//   ....[15]....
        /*00b8*/ 	.word	0x00002c70


	//   ....[16]....
        /*00bc*/ 	.word	0x00002ce0


	//   ....[17]....
        /*00c0*/ 	.word	0x00002d50


	//   ....[18]....
        /*00c4*/ 	.word	0x00002dc0


	//   ....[19]....
        /*00c8*/ 	.word	0x00002e30


	//----- nvinfo : EIATTR_VRC_CTA_INIT_COUNT
	.align		4
.L_3140:
        /*00cc*/ 	.byte	0x02, 0x4a
	.zero		1
	.zero		1


	//----- nvinfo : EIATTR_EXIT_INSTR_OFFSETS
	.align		4
        /*00d0*/ 	.byte	0x04, 0x1c
        /*00d2*/ 	.short	(.L_3142 - .L_3141)


	//   ....[0]....
.L_3141:
        /*00d4*/ 	.word	0x00000510


	//   ....[1]....
        /*00d8*/ 	.word	0x00002580


	//----- nvinfo : EIATTR_MAX_THREADS
	.align		4
.L_3142:
        /*00dc*/ 	.byte	0x04, 0x05
        /*00de*/ 	.short	(.L_3144 - .L_3143)
.L_3143:
        /*00e0*/ 	.word	0x00000080
        /*00e4*/ 	.word	0x00000001
        /*00e8*/ 	.word	0x00000001


	//----- nvinfo : EIATTR_CRS_STACK_SIZE
	.align		4
.L_3144:
        /*00ec*/ 	.byte	0x04, 0x1e
        /*00ee*/ 	.short	(.L_3146 - .L_3145)
.L_3145:
        /*00f0*/ 	.word	0x00000000


	//----- nvinfo : EIATTR_CBANK_PARAM_SIZE
	.align		4
.L_3146:
        /*00f4*/ 	.byte	0x03, 0x19
        /*00f6*/ 	.short	0x00e8


	//----- nvinfo : EIATTR_PARAM_CBANK
	.align		4
        /*00f8*/ 	.byte	0x04, 0x0a
        /*00fa*/ 	.short	(.L_3148 - .L_3147)
	.align		4
.L_3147:
        /*00fc*/ 	.word	index@(.nv.constant0._ZN10layer_norm13ln_fwd_kernelINS_13Kernel_traitsIf6__halffS2_fjLj1024ELj1ELj4ELj1ELj16ENS_18Kernel_traits_baseILj1024EfS2_fS2_fjLj128EEEEELb0ELb1ELb0ELb1EEEvNS_9FwdParamsE)
        /*0100*/ 	.short	0x0380
        /*0102*/ 	.short	0x00e8


	//----- nvinfo : EIATTR_SW_WAR
	.align		4
.L_3148:
        /*0104*/ 	.byte	0x04, 0x36
        /*0106*/ 	.short	(.L_3150 - .L_3149)
.L_3149:
        /*0108*/ 	.word	0x00000008
.L_3150:


//--------------------- .nv.info._ZN10layer_norm13ln_fwd_kernelINS_13Kernel_traitsIf6__halffS2_fjLj1024ELj1ELj4ELj1ELj16ENS_18Kernel_traits_baseILj1024EfS2_fS2_fjLj128EEEEELb0ELb1ELb1ELb0EEEvNS_9FwdParamsE --------------------------
	.section	.nv.info._ZN10layer_norm13ln_fwd_kernelINS_13Kernel_traitsIf6__halffS2_fjLj1024ELj1ELj4ELj1ELj16ENS_18Kernel_traits_baseILj1024EfS2_fS2_fjLj128EEEEELb0ELb1ELb1ELb0EEEvNS_9FwdParamsE,"",@"SHT_CUDA_INFO"
	.sectionflags	@""
	.align	4


	//----- nvinfo : EIATTR_CUDA_API_VERSION
	.align		4
        /*0000*/ 	.byte	0x04, 0x37
        /*0002*/ 	.short	(.L_3152 - .L_3151)
.L_3151:
        /*0004*/ 	.word	0x00000082


	//----- nvinfo : EIATTR_KPARAM_INFO
	.align		4
.L_3152:
        /*0008*/ 	.byte	0x04, 0x17
        /*000a*/ 	.short	(.L_3154 - .L_3153)
.L_3153:
        /*000c*/ 	.word	0x00000000
        /*0010*/ 	.short	0x0000
        /*0012*/ 	.short	0x0000
        /*0014*/ 	.byte	0x00, 0xf0, 0xa1, 0x03


	//----- nvinfo : EIATTR_SPARSE_MMA_MASK
	.align		4
.L_3154:
        /*0018*/ 	.byte	0x03, 0x50
        /*001a*/ 	.short	0x0000


	//----- nvinfo : EIATTR_MAXREG_COUNT
	.align		4
        /*001c*/ 	.byte	0x03, 0x1b
        /*001e*/ 	.short	0x00ff


	//----- nvinfo : EIATTR_MERCURY_ISA_VERSION
	.align		4
        /*0020*/ 	.byte	0x03, 0x5f
        /*0022*/ 	.short	0x0101


	//----- nvinfo : EIATTR_COOP_GROUP_MASK_REGIDS
	.align		4
        /*0024*/ 	.byte	0x04, 0x29
        /*0026*/ 	.short	(.L_3156 - .L_3155)


	//   ....[0]....
.L_3155:
        /*0028*/ 	.word	0xffffffff


	//   ....[1]....
        /*002c*/ 	.word	0xffffffff


	//   ....[2]....
        /*0030*/ 	.word	0xffffffff


	//   ....[3]....
        /*0034*/ 	.word	0xffffffff


	//   ....[4]....
        /*0038*/ 	.word	0xffffffff


	//   ....[5]....
        /*003c*/ 	.word	0xffffffff


	//   ....[6]....
        /*0040*/ 	.word	0xffffffff


	//   ....[7]....
        /*0044*/ 	.word	0xffffffff


	//   ....[8]....
        /*0048*/ 	.word	0xffffffff


	//   ....[9]....
        /*004c*/ 	.word	0xffffffff


	//   ....[10]....
        /*0050*/ 	.word	0x0500009b


	//   ....[11]....
        /*0054*/ 	.word	0x0500009b


	//   ....[12]....
        /*0058*/ 	.word	0x0500009b


	//   ....[13]....
        /*005c*/ 	.word	0x0500009b


	//   ....[14]....
        /*0060*/ 	.word	0x0500009b


	//   ....[15]....
        /*0064*/ 	.word	0x0500009b


	//   ....[16]....
        /*0068*/ 	.word	0x0500009b


	//   ....[17]....
        /*006c*/ 	.word	0x0500009b


	//   ....[18]....
        /*0070*/ 	.word	0x0500009b


	//   ....[19]....
        /*0074*/ 	.word	0x0500009b


	//----- nvinfo : EIATTR_COOP_GROUP_INSTR_OFFSETS
	.align		4
.L_3156:
        /*0078*/ 	.byte	0x04, 0x28
        /*007a*/ 	.short	(.L_3158 - .L_3157)


	//   ....[0]....
.L_3157:
        /*007c*/ 	.word	0x000025f0


	//   ....[1]....
        /*0080*/ 	.word	0x00002620


	//   ....[2]....
        /*0084*/ 	.word	0x00002640


	//   ....[3]....
        /*0088*/ 	.word	0x00002660


	//   ....[4]....
        /*008c*/ 	.word	0x00002680


	//   ....[5]....
        /*0090*/ 	.word	0x00002ac0


	//   ....[6]....
        /*0094*/ 	.word	0x00002ae0


	//   ....[7]....
        /*0098*/ 	.word	0x00002b00


	//   ....[8]....
        /*009c*/ 	.word	0x00002b20


	//   ....[9]....
        /*00a0*/ 	.word	0x00002b40


	//   ....[10]....
        /*00a4*/ 	.word	0x00003620


	//   ....[11]....
        /*00a8*/ 	.word	0x000036d0


	//   ....[12]....
        /*00ac*/ 	.word	0x00003740


	//   ....[13]....
        /*00b0*/ 	.word	0x000037b0


	//   ....[14]....
        /*00b4*/ 	.word	0x00003820


	//   ....[15]....
        /*00b8*/ 	.word	0x00003cb0


	//   ....[16]....
        /*00bc*/ 	.word	0x00003d20


	//   ....[17]....
        /*00c0*/ 	.word	0x00003d90


	//   ....[18]....
        /*00c4*/ 	.word	0x00003e00


	//   ....[19]....
        /*00c8*/ 	.word	0x00003e70


	//----- nvinfo : EIATTR_VRC_CTA_INIT_COUNT
	.align		4
.L_3158:
        /*00cc*/ 	.byte	0x02, 0x4a
	.zero		1
	.zero		1


	//----- nvinfo : EIATTR_EXIT_INSTR_OFFSETS
	.align		4
        /*00d0*/ 	.byte	0x04, 0x1c
        /*00d2*/ 	.short	(.L_3160 - .L_3159)


	//   ....[0]....
.L_3159:
        /*00d4*/ 	.word	0x000008b0


	//   ....[1]....
        /*00d8*/ 	.word	0x000035b0


	//----- nvinfo : EIATTR_MAX_THREADS
	.align		4
.L_3160:
        /*00dc*/ 	.byte	0x04, 0x05
        /*00de*/ 	.short	(.L_3162 - .L_3161)
.L_3161:
        /*00e0*/ 	.word	0x00000080
        /*00e4*/ 	.word	0x00000001
        /*00e8*/ 	.word	0x00000001


	//----- nvinfo : EIATTR_CRS_STACK_SIZE
	.align		4
.L_3162:
        /*00ec*/ 	.byte	0x04, 0x1e
        /*00ee*/ 	.short	(.L_3164 - .L_3163)
.L_3163:
        /*00f0*/ 	.word	0x00000000


	//----- nvinfo : EIATTR_CBANK_PARAM_SIZE
	.align		4
.L_3164:
        /*00f4*/ 	.byte	0x03, 0x19
        /*00f6*/ 	.short	0x00e8


	//----- nvinfo : EIATTR_PARAM_CBANK
	.align		4
        /*00f8*/ 	.byte	0x04, 0x0a
        /*00fa*/ 	.short	(.L_3166 - .L_3165)
	.align		4
.L_3165:
        /*00fc*/ 	.word	index@(.nv.constant0._ZN10layer_norm13ln_fwd_kernelINS_13Kernel_traitsIf6__halffS2_fjLj1024ELj1ELj4ELj1ELj16ENS_18Kernel_traits_baseILj1024EfS2_fS2_fjLj128EEEEELb0ELb1ELb1ELb0EEEvNS_9FwdParamsE)
        /*0100*/ 	.short	0x0380
        /*0102*/ 	.short	0x00e8


	//----- nvinfo : EIATTR_SW_WAR
	.align		4
.L_3166:
        /*0104*/ 	.byte	0x04, 0x36
        /*0106*/ 	.short	(.L_3168 - .L_3167)
.L_3167:
        /*0108*/ 	.word	0x00000008
.L_3168:


//--------------------- .nv.info._ZN10layer_norm13ln_fwd_kernelINS_13Kernel_traitsIf6__halffS2_fjLj1024ELj1ELj4ELj1ELj16ENS_18Kernel_traits_baseILj1024EfS2_fS2_fjLj128EEEEELb0ELb1ELb1ELb1EEEvNS_9FwdParamsE --------------------------
	.section	.nv.info._ZN10layer_norm13ln_fwd_kernelINS_13Kernel_traitsIf6__halffS2_fjLj1024ELj1ELj4ELj1ELj16ENS_18Kernel_traits_baseILj1024EfS2_fS2_fjLj128EEEEELb0ELb1ELb1ELb1EEEvNS_9FwdParamsE,"",@"SHT_CUDA_INFO"
	.sectionflags	@""
	.align	4


	//----- nvinfo : EIATTR_CUDA_API_VERSION
	.align		4
        /*0000*/ 	.byte	0x04, 0x37
        /*0002*/ 	.short	(.L_3170 - .L_3169)
.L_3169:
        /*0004*/ 	.word	0x00000082


	//----- nvinfo : EIATTR_KPARAM_INFO
	.align		4
.L_3170:
        /*0008*/ 	.byte	0x04, 0x17
        /*000a*/ 	.short	(.L_3172 - .L_3171)
.L_3171:
        /*000c*/ 	.word	0x00000000
        /*0010*/ 	.short	0x0000
        /*0012*/ 	.short	0x0000
        /*0014*/ 	.byte	0x00, 0xf0, 0xa1, 0x03


	//----- nvinfo : EIATTR_SPARSE_MMA_MASK
	.align		4
.L_3172:
        /*0018*/ 	.byte	0x03, 0x50
        /*001a*/ 	.short	0x0000


	//----- nvinfo : EIATTR_MAXREG_COUNT
	.align		4
        /*001c*/ 	.byte	0x03, 0x1b
        /*001e*/ 	.short	0x00ff


	//----- nvinfo : EIATTR_MERCURY_ISA_VERSION
	.align		4
        /*0020*/ 	.byte	0x03, 0x5f
        /*0022*/ 	.short	0x0101


	//----- nvinfo : EIATTR_COOP_GROUP_MASK_REGIDS
	.align		4
        /*0024*/ 	.byte	0x04, 0x29
        /*0026*/ 	.short	(.L_3174 - .L_3173)


	//   ....[0]....
.L_3173:
        /*0028*/ 	.word	0xffffffff


	//   ....[1]....
        /*002c*/ 	.word	0xffffffff


	//   ....[2]....
        /*0030*/ 	.word	0xffffffff


	//   ....[3]....
        /*0034*/ 	.word	0xffffffff


	//   ....[4]....
        /*0038*/ 	.word	0xffffffff


	//   ....[5]....
        /*003c*/ 	.word	0xffffffff


	//   ....[6]....
        /*0040*/ 	.word	0xffffffff


	//   ....[7]....
        /*0044*/ 	.word	0xffffffff


	//   ....[8]....
        /*0048*/ 	.word	0xffffffff


	//   ....[9]....
        /*004c*/ 	.word	0xffffffff


	//   ....[10]....
        /*0050*/ 	.word	0x0500009a


	//   ....[11]....
        /*0054*/ 	.word	0x0500009a


	//   ....[12]....
        /*0058*/ 	.word	0x0500009a


	//   ....[13]....
        /*005c*/ 	.word	0x0500009a


	//   ....[14]....
        /*0060*/ 	.word	0x0500009a


	//   ....[15]....
        /*0064*/ 	.word	0x0500009a


	//   ....[16]....
        /*0068*/ 	.word	0x0500009a


	//   ....[17]....
        /*006c*/ 	.word	0x0500009a


	//   ....[18]....
        /*0070*/ 	.word	0x0500009a


	//   ....[19]....
        /*0074*/ 	.word	0x0500009a


	//----- nvinfo : EIATTR_COOP_GROUP_INSTR_OFFSETS
	.align		4
.L_3174:
        /*0078*/ 	.byte	0x04, 0x28
        /*007a*/ 	.short	(.L_3176 - .L_3175)


	//   ....[0]....
.L_3175:
        /*007c*/ 	.word	0x00002050


	//   ....[1]....
        /*0080*/ 	.word	0x00002080


	//   ....[2]....
        /*0084*/ 	.word	0x000020a0


	//   ....[3]....
        /*0088*/ 	.word	0x000020c0


	//   ....[4]....
        /*008c*/ 	.word	0x000020e0


	//   ....[5]....
        /*0090*/ 	.word	0x00002510


	//   ....[6]....
        /*0094*/ 	.word	0x00002530


	//   ....[7]....
        /*0098*/ 	.word	0x00002550


	//   ....[8]....
        /*009c*/ 	.word	0x00002570


	//   ....[9]....
        /*00a0*/ 	.word	0x00002590


	//   ....[10]....
        /*00a4*/ 	.word	0x00002f70


	//   ....[11]....
        /*00a8*/ 	.word	0x00003020


	//   ....[12]....
        /*00ac*/ 	.word	0x00003090


	//   ....[13]....
        /*00b0*/ 	.word	0x00003100


	//   ....[14]....
        /*00b4*/ 	.word	0x00003170


	//   ....[15]....
        /*00b8*/ 	.word	0x000035e0


	//   ....[16]....
        /*00bc*/ 	.word	0x00003650


	//   ....[17]....
        /*00c0*/ 	.word	0x000036c0


	//   ....[18]....
        /*00c4*/ 	.word	0x00003730


	//   ....[19]....
        /*00c8*/ 	.word	0x000037a0


	//----- nvinfo : EIATTR_VRC_CTA_INIT_COUNT
	.align		4
.L_3176:
        /*00cc*/ 	.byte	0x02, 0x4a
	.zero		1
	.zero		1


	//----- nvinfo : EIATTR_EXIT_INSTR_OFFSETS
	.align		4
        /*00d0*/ 	.byte	0x04, 0x1c
        /*00d2*/ 	.short	(.L_3178 - .L_3177)


	//   ....[0]....
.L_3177:
        /*00d4*/ 	.word	0x00000510


	//   ....[1]....
        /*00d8*/ 	.word	0x00002f00


	//----- nvinfo : EIATTR_MAX_THREADS
	.align		4
.L_3178:
        /*00dc*/ 	.byte	0x04, 0x05
        /*00de*/ 	.short	(.L_3180 - .L_3179)
.L_3179:
        /*00e0*/ 	.word	0x00000080
        /*00e4*/ 	.word	0x00000001
        /*00e8*/ 	.word	0x00000001


	//----- nvinfo : EIATTR_CRS_STACK_SIZE
	.align		4
.L_3180:
        /*00ec*/ 	.byte	0x04, 0x1e
        /*00ee*/ 	.short	(.L_3182 - .L_3181)
.L_3181:
        /*00f0*/ 	.word	0x00000000


	//----- nvinfo : EIATTR_CBANK_PARAM_SIZE
	.align		4
.L_3182:
        /*00f4*/ 	.byte	0x03, 0x19
        /*00f6*/ 	.short	0x00e8


	//----- nvinfo : EIATTR_PARAM_CBANK
	.align		4
        /*00f8*/ 	.byte	0x04, 0x0a
        /*00fa*/ 	.short	(.L_3184 - .L_3183)
	.align		4
.L_3183:
        /*00fc*/ 	.word	index@(.nv.constant0._ZN10layer_norm13ln_fwd_kernelINS_13Kernel_traitsIf6__halffS2_fjLj1024ELj1ELj4ELj1ELj16ENS_18Kernel_traits_baseILj1024EfS2_fS2_fjLj128EEEEELb0ELb1ELb1ELb1EEEvNS_9FwdParamsE)
        /*0100*/ 	.short	0x0380
        /*0102*/ 	.short	0x00e8


	//----- nvinfo : EIATTR_SW_WAR
	.align		4
.L_3184:
        /*0104*/ 	.byte	0x04, 0x36
        /*0106*/ 	.short	(.L_3186 - .L_3185)
.L_3185:
        /*0108*/ 	.word	0x00000008
.L_3186:


//--------------------- .nv.info._ZN10layer_norm13ln_fwd_kernelINS_13Kernel_traitsIf6__halffS2_fjLj1024ELj1ELj4ELj1ELj16ENS_18Kernel_traits_baseILj1024EfS2_fS2_fjLj128EEEEELb1ELb0ELb0ELb0EEEvNS_9FwdParamsE --------------------------
	.section	.nv.info._ZN10layer_norm13ln_fwd_kernelINS_13Kernel_traitsIf6__halffS2_fjLj1024ELj1ELj4ELj1ELj16ENS_18Kernel_traits_baseILj1024EfS2_fS2_fjLj128EEEEELb1ELb0ELb0ELb0EEEvNS_9FwdParamsE,"",@"SHT_CUDA_INFO"
	.sectionflags	@""
	.align	4


	//----- nvinfo : EIATTR_CUDA_API_VERSION
	.align		4
        /*0000*/ 	.byte	0x04, 0x37
        /*0002*/ 	.short	(.L_3188 - .L_3187)
.L_3187:
        /*0004*/ 	.word	0x00000082


	//----- nvinfo : EIATTR_KPARAM_INFO
	.align		4
.L_3188:
        /*0008*/ 	.byte	0x04, 0x17
        /*000a*/ 	.short	(.L_3190 - .L_3189)
.L_3189:
        /*000c*/ 	.word	0x00000000
        /*0010*/ 	.short	0x0000
        /*0012*/ 	.short	0x0000
        /*0014*/ 	.byte	0x00, 0xf0, 0xa1, 0x03


	//----- nvinfo : EIATTR_SPARSE_MMA_MASK
	.align		4
.L_3190:
        /*0018*/ 	.byte	0x03, 0x50
        /*001a*/ 	.short	0x0000


	//----- nvinfo : EIATTR_MAXREG_COUNT
	.align		4
        /*001c*/ 	.byte	0x03, 0x1b
        /*001e*/ 	.short	0x00ff


	//----- nvinfo : EIATTR_MERCURY_ISA_VERSION
	.align		4
        /*0020*/ 	.byte	0x03, 0x5f
        /*0022*/ 	.short	0x0101


	//----- nvinfo : EIATTR_COOP_GROUP_MASK_REGIDS
	.align		4
        /*0024*/ 	.byte	0x04, 0x29
        /*0026*/ 	.short	(.L_3192 - .L_3191)


	//   ....[0]....
.L_3191:
        /*0028*/ 	.word	0xffffffff


	//   ....[1]....
        /*002c*/ 	.word	0xffffffff


	//   ....[2]....
        /*0030*/ 	.word	0xffffffff


	//   ....[3]....
        /*0034*/ 	.word	0xffffffff


	//   ....[4]....
        /*0038*/ 	.word	0xffffffff


	//   ....[5]....
        /*003c*/ 	.word	0xffffffff


	//   ....[6]....
        /*0040*/ 	.word	0xffffffff


	//   ....[7]....
        /*0044*/ 	.word	0xffffffff


	//   ....[8]....
        /*0048*/ 	.word	0xffffffff


	//   ....[9]....
        /*004c*/ 	.word	0xffffffff


	//   ....[10]....
        /*0050*/ 	.word	0x05000051


	//   ....[11]....
        /*0054*/ 	.word	0x05000051


	//   ....[12]....
        /*0058*/ 	.word	0x05000051


	//   ....[13]....
        /*005c*/ 	.word	0x05000051


	//   ....[14]....
        /*0060*/ 	.word	0x05000051


	//   ....[15]....
        /*0064*/ 	.word	0x05000051


	//   ....[16]....
        /*0068*/ 	.word	0x05000051


	//   ....[17]....
        /*006c*/ 	.word	0x05000051


	//   ....[18]....
        /*0070*/ 	.word	0x05000051


	//   ....[19]....
        /*0074*/ 	.word	0x05000051


	//----- nvinfo : EIATTR_COOP_GROUP_INSTR_OFFSETS
	.align		4
.L_3192:
        /*0078*/ 	.byte	0x04, 0x28
        /*007a*/ 	.short	(.L_3194 - .L_3193)


	//   ....[0]....
.L_3193:
        /*007c*/ 	.word	0x00019390


	//   ....[1]....
        /*0080*/ 	.word	0x000193c0


	//   ....[2]....
        /*0084*/ 	.word	0x000193e0


	//   ....[3]....
        /*0088*/ 	.word	0x00019400


	//   ....[4]....
        /*008c*/ 	.word	0x00019420


	//   ....[5]....
        /*0090*/ 	.word	0x00019860


	//   ....[6]....
        /*0094*/ 	.word	0x00019880


	//   ....[7]....
        /*0098*/ 	.word	0x000198a0


	//   ....[8]....
        /*009c*/ 	.word	0x000198c0


	//   ....[9]....
        /*00a0*/ 	.word	0x000198e0


	//   ....[10]....
        /*00a4*/ 	.word	0x0001a370


	//   ....[11]....
        /*00a8*/ 	.word	0x0001a420


	//   ....[12]....
        /*00ac*/ 	.word	0x0001a490


	//   ....[13]....
        /*00b0*/ 	.word	0x0001a500


	//   ....[14]....
        /*00b4*/ 	.word	0x0001a570


	//   ....[15]....
        /*00b8*/ 	.word	0x0001aa10


	//   ....[16]....
        /*00bc*/ 	.word	0x0001aa80


	//   ....[17]....
        /*00c0*/ 	.word	0x0001aaf0


	//   ....[18]....
        /*00c4*/ 	.word	0x0001ab60


	//   ....[19]....
        /*00c8*/ 	.word	0x0001abd0


	//----- nvinfo : EIATTR_VRC_CTA_INIT_COUNT
	.align		4
.L_3194:
        /*00cc*/ 	.byte	0x02, 0x4a
	.zero		1
	.zero		1


	//----- nvinfo : EIATTR_EXIT_INSTR_OFFSETS
	.align		4
        /*00d0*/ 	.byte	0x04, 0x1c
        /*00d2*/ 	.short	(.L_3196 - .L_3195)


	//   ....[0]....
.L_3195:
        /*00d4*/ 	.word	0x00000890


	//   ....[1]....
        /*00d8*/ 	.word	0x0001a300


	//----- nvinfo : EIATTR_INDIRECT_BRANCH_TARGETS
	.align		4
.L_3196:
        /*00dc*/ 	.byte	0x04, 0x34
        /*00de*/ 	.short	(.L_3198 - .L_3197)


	//   ....[0]....
.L_3197:
        /*00e0*/ 	.word	.L_x_37180@srel
        /*00e4*/ 	.short	0x0
        /*00e6*/ 	.short	0x0
        /*00e8*/ 	.word	0x3
        /*00ec*/ 	.word	.L_x_37181@srel
        /*00f0*/ 	.word	.L_x_37182@srel
        /*00f4*/ 	.word	.L_x_37183@srel


	//----- nvinfo : EIATTR_MAX_THREADS
	.align		4
.L_3198:
        /*00f8*/ 	.byte	0x04, 0x05
        /*00fa*/ 	.short	(.L_3200 - .L_3199)
.L_3199:
        /*00fc*/ 	.word	0x00000080
        /*0100*/ 	.word	0x00000001
        /*0104*/ 	.word	0x00000001


	//----- nvinfo : EIATTR_CRS_STACK_SIZE
	.align		4
.L_3200:
        /*0108*/ 	.byte	0x04, 0x1e
        /*010a*/ 	.short	(.L_3202 - .L_3201)
.L_3201:
        /*010c*/ 	.word	0x00000000


	//----- nvinfo : EIATTR_CBANK_PARAM_SIZE
	.align		4
.L_3202:
        /*0110*/ 	.byte	0x03, 0x19
        /*0112*/ 	.short	0x00e8


	//----- nvinfo : EIATTR_PARAM_CBANK
	.align		4
        /*0114*/ 	.byte	0x04, 0x0a
        /*0116*/ 	.short	(.L_3204 - .L_3203)
	.align		4
.L_3203:
        /*0118*/ 	.word	index@(.nv.constant0._ZN10layer_norm13ln_fwd_kernelINS_13Kernel_traitsIf6__halffS2_fjLj1024ELj1ELj4ELj1ELj16ENS_18Kernel_traits_baseILj1024EfS2_fS2_fjLj128EEEEELb1ELb0ELb0ELb0EEEvNS_9FwdParamsE)
        /*011c*/ 	.short	0x0380
        /*011e*/ 	.short	0x00e8


	//----- nvinfo : EIATTR_SW_WAR
	.align		4
.L_3204:
        /*0120*/ 	.byte	0x04, 0x36
        /*0122*/ 	.short	(.L_3206 - .L_3205)
.L_3205:
        /*0124*/ 	.word	0x00000008
.L_3206:


//--------------------- .nv.info._ZN10layer_norm13ln_fwd_kernelINS_13Kernel_traitsIf6__halffS2_fjLj1024ELj1ELj4ELj1ELj16ENS_18Kernel_traits_baseILj1024EfS2_fS2_fjLj128EEEEELb1ELb0ELb0ELb1EEEvNS_9FwdParamsE --------------------------
	.section	.nv.info._ZN10layer_norm13ln_fwd_kernelINS_13Kernel_traitsIf6__halffS2_fjLj1024ELj1ELj4ELj1ELj16ENS_18Kernel_traits_baseILj1024EfS2_fS2_fjLj128EEEEELb1ELb0ELb0ELb1EEEvNS_9FwdParamsE,"",@"SHT_CUDA_INFO"
	.sectionflags	@""
	.align	4


	//----- nvinfo : EIATTR_CUDA_API_VERSION
	.align		4
        /*0000*/ 	.byte	0x04, 0x37
        /*0002*/ 	.short	(.L_3208 - .L_3207)
.L_3207:
        /*0004*/ 	.word	0x00000082


	//----- nvinfo : EIATTR_KPARAM_INFO
	.align		4
.L_3208:
        /*0008*/ 	.byte	0x04, 0x17
        /*000a*/ 	.short	(.L_3210 - .L_3209)
.L_3209:
        /*000c*/ 	.word	0x00000000
        /*0010*/ 	.short	0x0000
        /*0012*/ 	.short	0x0000
        /*0014*/ 	.byte	0x00, 0xf0, 0xa1, 0x03


	//----- nvinfo : EIATTR_SPARSE_MMA_MASK
	.align		4
.L_3210:
        /*0018*/ 	.byte	0x03, 0x50
        /*001a*/ 	.short	0x0000


	//----- nvinfo : EIATTR_MAXREG_COUNT
	.align		4
        /*001c*/ 	.byte	0x03, 0x1b
        /*001e*/ 	.short	0x00ff


	//----- nvinfo : EIATTR_MERCURY_ISA_VERSION
	.align		4
        /*0020*/ 	.byte	0x03, 0x5f
        /*0022*/ 	.short	0x0101


	//----- nvinfo : EIATTR_COOP_GROUP_MASK_REGIDS
	.align		4
        /*0024*/ 	.byte	0x04, 0x29
        /*0026*/ 	.short	(.L_3212 - .L_3211)


	//   ....[0]....
.L_3211:
        /*0028*/ 	.word	0xffffffff


	//   ....[1]....
        /*002c*/ 	.word	0xffffffff


	//   ....[2]....
        /*0030*/ 	.word	0xffffffff


	//   ....[3]....
        /*0034*/ 	.word	0xffffffff


	//   ....[4]....
        /*0038*/ 	.word	0xffffffff


	//   ....[5]....
        /*003c*/ 	.word	0xffffffff


	//   ....[6]....
        /*0040*/ 	.word	0xffffffff


	//   ....[7]....
        /*0044*/ 	.word	0xffffffff


	//   ....[8]....
        /*0048*/ 	.word	0xffffffff


	//   ....[9]....
        /*004c*/ 	.word	0xffffffff


	//   ....[10]....
        /*0050*/ 	.word	0x0500007c


	//   ....[11]....
        /*0054*/ 	.word	0x0500007c


	//   ....[12]....
        /*0058*/ 	.word	0x0500007c


	//   ....[13]....
        /*005c*/ 	.word	0x0500007c


	//   ....[14]....
        /*0060*/ 	.word	0x0500007c


	//   ....[15]....
        /*0064*/ 	.word	0x0500007c


	//   ....[16]....
        /*0068*/ 	.word	0x0500007c


	//   ....[17]....
        /*006c*/ 	.word	0x0500007c


	//   ....[18]....
        /*0070*/ 	.word	0x0500007c


	//   ....[19]....
        /*0074*/ 	.word	0x0500007c


	//----- nvinfo : EIATTR_COOP_GROUP_INSTR_OFFSETS
	.align		4
.L_3212:
        /*0078*/ 	.byte	0x04, 0x28
        /*007a*/ 	.short	(.L_3214 - .L_3213)


	//   ....[0]....
.L_3213:
        /*007c*/ 	.word	0x00015530


	//   ....[1]....
        /*0080*/ 	.word	0x00015550


	//   ....[2]....
        /*0084*/ 	.word	0x00015580


	//   ....[3]....
        /*0088*/ 	.word	0x000155a0


	//   ....[4]....
        /*008c*/ 	.word	0x000155c0


	//   ....[5]....
        /*0090*/ 	.word	0x000159f0


	//   ....[6]....
        /*0094*/ 	.word	0x00015a10


	//   ....[7]....
        /*0098*/ 	.word	0x00015a30


	//   ....[8]....
        /*009c*/ 	.word	0x00015a50


	//   ....[9]....
        /*00a0*/ 	.word	0x00015a70


	//   ....[10]....
        /*00a4*/ 	.word	0x000163a0


	//   ....[11]....
        /*00a8*/ 	.word	0x00016440


	//   ....[12]....
        /*00ac*/ 	.word	0x000164c0


	//   ....[13]....
        /*00b0*/ 	.word	0x00016530


	//   ....[14]....
        /*00b4*/ 	.word	0x000165a0


	//   ....[15]....
        /*00b8*/ 	.word	0x00016a10


	//   ....[16]....
        /*00bc*/ 	.word	0x00016a80


	//   ....[17]....
        /*00c0*/ 	.word	0x00016af0


	//   ....[18]....
        /*00c4*/ 	.word	0x00016b60


	//   ....[19]....
        /*00c8*/ 	.word	0x00016bd0


	//----- nvinfo : EIATTR_VRC_CTA_INIT_COUNT
	.align		4
.L_3214:
        /*00cc*/ 	.byte	0x02, 0x4a
	.zero		1
	.zero		1


	//----- nvinfo : EIATTR_EXIT_INSTR_OFFSETS
	.align		4
        /*00d0*/ 	.byte	0x04, 0x1c
        /*00d2*/ 	.short	(.L_3216 - .L_3215)


	//   ....[0]....
.L_3215:
        /*00d4*/ 	.word	0x00000610


	//   ....[1]....
        /*00d8*/ 	.word	0x00016330


	//----- nvinfo : EIATTR_INDIRECT_BRANCH_TARGETS
	.align		4
.L_3216:
        /*00dc*/ 	.byte	0x04, 0x34
        /*00de*/ 	.short	(.L_3218 - .L_3217)


	//   ....[0]....
.L_3217:
        /*00e0*/ 	.word	.L_x_37184@srel
        /*00e4*/ 	.short	0x0
        /*00e6*/ 	.short	0x0
        /*00e8*/ 	.word	0x3
        /*00ec*/ 	.word	.L_x_37185@srel
        /*00f0*/ 	.word	.L_x_37186@srel
        /*00f4*/ 	.word	.L_x_37187@srel


	//----- nvinfo : EIATTR_MAX_THREADS
	.align		4
.L_3218:
        /*00f8*/ 	.byte	0x04, 0x05
        /*00fa*/ 	.short	(.L_3220 - .L_3219)
.L_3219:
        /*00fc*/ 	.word	0x00000080
        /*0100*/ 	.word	0x00000001
        /*0104*/ 	.word	0x00000001


	//----- nvinfo : EIATTR_CRS_STACK_SIZE
	.align		4
.L_3220:
        /*0108*/ 	.byte	0x04, 0x1e
        /*010a*/ 	.short	(.L_3222 - .L_3221)
.L_3221:
        /*010c*/ 	.word	0x00000000


	//----- nvinfo : EIATTR_CBANK_PARAM_SIZE
	.align		4
.L_3222:
        /*0110*/ 	.byte	0x03, 0x19
        /*0112*/ 	.short	0x00e8


	//----- nvinfo : EIATTR_PARAM_CBANK
	.align		4
        /*0114*/ 	.byte	0x04, 0x0a
        /*0116*/ 	.short	(.L_3224 - .L_3223)
	.align		4
.L_3223:
        /*0118*/ 	.word	index@(.nv.constant0._ZN10layer_norm13ln_fwd_kernelINS_13Kernel_traitsIf6__halffS2_fjLj1024ELj1ELj4ELj1ELj16ENS_18Kernel_traits_baseILj1024EfS2_fS2_fjLj128EEEEELb1ELb0ELb0ELb1EEEvNS_9FwdParamsE)
        /*011c*/ 	.short	0x0380
        /*011e*/ 	.short	0x00e8


	//----- nvinfo : EIATTR_SW_WAR
	.align		4
.L_3224:
        /*0120*/ 	.byte	0x04, 0x36
        /*0122*/ 	.short	(.L_3226 - .L_3225)
.L_3225:
        /*0124*/ 	.word	0x00000008
.L_3226:


//--------------------- .nv.info._ZN10layer_norm13ln_fwd_kernelINS_13Kernel_traitsIf6__halffS2_fjLj1024ELj1ELj4ELj1ELj16ENS_18Kernel_traits_baseILj1024EfS2_fS2_fjLj128EEEEELb1ELb0ELb1ELb0EEEvNS_9FwdParamsE --------------------------
	.section	.nv.info._ZN10layer_norm13ln_fwd_kernelINS_13Kernel_traitsIf6__halffS2_fjLj1024ELj1ELj4ELj1ELj16ENS_18Kernel_traits_baseILj1024EfS2_fS2_fjLj128EEEEELb1ELb0ELb1ELb0EEEvNS_9FwdParamsE,"",@"SHT_CUDA_INFO"
	.sectionflags	@""
	.align	4


	//----- nvinfo : EIATTR_CUDA_API_VERSION
	.align		4
        /*0000*/ 	.byte	0x04, 0x37
        /*0002*/ 	.short	(.L_3228 - .L_3227)
.L_3227:
        /*0004*/ 	.word	0x00000082


	//----- nvinfo : EIATTR_KPARAM_INFO
	.align		4
.L_3228:
        /*0008*/ 	.byte	0x04, 0x17
        /*000a*/ 	.short	(.L_3230 - .L_3229)
.L_3229:
        /*000c*/ 	.word	0x00000000
        /*0010*/ 	.short	0x0000
        /*0012*/ 	.short	0x0000
        /*0014*/ 	.byte	0x00, 0xf0, 0xa1, 0x03


	//----- nvinfo : EIATTR_SPARSE_MMA_MASK
	.align		4
.L_3230:
        /*0018*/ 	.byte	0x03, 0x50
        /*001a*/ 	.short	0x0000


	//----- nvinfo : EIATTR_MAXREG_COUNT
	.align		4
        /*001c*/ 	.byte	0x03, 0x1b
        /*001e*/ 	.short	0x00ff


	//----- nvinfo : EIATTR_MERCURY_ISA_VERSION
	.align		4
        /*0020*/ 	.byte	0x03, 0x5f
        /*0022*/ 	.short	0x0101


	//----- nvinfo : EIATTR_COOP_GROUP_MASK_REGIDS
	.align		4
        /*0024*/ 	.byte	0x04, 0x29
        /*0026*/ 	.short	(.L_3232 - .L_3231)


	//   ....[0]....
.L_3231:
        /*0028*/ 	.word	0xffffffff


	//   ....[1]....
        /*002c*/ 	.word	0xffffffff


	//   ....[2]....
        /*0030*/ 	.word	0xffffffff


	//   ....[3]....
        /*0034*/ 	.word	0xffffffff


	//   ....[4]....
        /*0038*/ 	.word	0xffffffff


	//   ....[5]....
        /*003c*/ 	.word	0xffffffff


	//   ....[6]....
        /*0040*/ 	.word	0xffffffff


	//   ....[7]....
        /*0044*/ 	.word	0xffffffff


	//   ....[8]....
        /*0048*/ 	.word	0xffffffff


	//   ....[9]....
        /*004c*/ 	.word	0xffffffff


	//   ....[10]....
        /*0050*/ 	.word	0x05000082


	//   ....[11]....
        /*0054*/ 	.word	0x05000082


	//   ....[12]....
        /*0058*/ 	.word	0x05000082


	//   ....[13]....
        /*005c*/ 	.word	0x05000082


	//   ....[14]....
        /*0060*/ 	.word	0x05000082


	//   ....[15]....
        /*0064*/ 	.word	0x05000082


	//   ....[16]....
        /*0068*/ 	.word	0x05000082


	//   ....[17]....
        /*006c*/ 	.word	0x05000082


	//   ....[18]....
        /*0070*/ 	.word	0x05000082


	//   ....[19]....
        /*0074*/ 	.word	0x05000082


	//----- nvinfo : EIATTR_COOP_GROUP_INSTR_OFFSETS
	.align		4
.L_3232:
        /*0078*/ 	.byte	0x04, 0x28
        /*007a*/ 	.short	(.L_3234 - .L_3233)


	//   ....[0]....
.L_3233:
        /*007c*/ 	.word	0x00017930


	//   ....[1]....
        /*0080*/ 	.word	0x00017950


	//   ....[2]....
        /*0084*/ 	.word	0x00017970


	//   ....[3]....
        /*0088*/ 	.word	0x00017990


	//   ....[4]....
        /*008c*/ 	.word	0x000179c0


	//   ....[5]....
        /*0090*/ 	.word	0x00017e00


	//   ....[6]....
        /*0094*/ 	.word	0x00017e20


	//   ....[7]....
        /*0098*/ 	.word	0x00017e40


	//   ....[8]....
        /*009c*/ 	.word	0x00017e60


	//   ....[9]....
        /*00a0*/ 	.word	0x00017e80


	//   ....[10]....
        /*00a4*/ 	.word	0x00018970


	//   ....[11]....
        /*00a8*/ 	.word	0x00018a10


	//   ....[12]....
        /*00ac*/ 	.word	0x00018a80


	//   ....[13]....
        /*00b0*/ 	.word	0x00018af0


	//   ....[14]....
        /*00b4*/ 	.word	0x00018b70


	//   ....[15]....
        /*00b8*/ 	.word	0x00019000


	//   ....[16]....
        /*00bc*/ 	.word	0x00019070


	//   ....[17]....
        /*00c0*/ 	.word	0x000190e0


	//   ....[18]....
        /*00c4*/ 	.word	0x00019150


	//   ....[19]....
        /*00c8*/ 	.word	0x000191c0


	//----- nvinfo : EIATTR_VRC_CTA_INIT_COUNT
	.align		4
.L_3234:
        /*00cc*/ 	.byte	0x02, 0x4a
	.zero		1
	.zero		1


	//----- nvinfo : EIATTR_EXIT_INSTR_OFFSETS
	.align		4
        /*00d0*/ 	.byte	0x04, 0x1c
        /*00d2*/ 	.short	(.L_3236 - .L_3235)


	//   ....[0]....
.L_3235:
        /*00d4*/ 	.word	0x000008c0


	//   ....[1]....
        /*00d8*/ 	.word	0x00018900


	//----- nvinfo : EIATTR_MAX_THREADS
	.align		4
.L_3236:
        /*00dc*/ 	.byte	0x04, 0x05
        /*00de*/ 	.short	(.L_3238 - .L_3237)
.L_3237:
        /*00e0*/ 	.word	0x00000080
        /*00e4*/ 	.word	0x00000001
        /*00e8*/ 	.word	0x00000001


	//----- nvinfo : EIATTR_CRS_STACK_SIZE
	.align		4
.L_3238:
        /*00ec*/ 	.byte	0x04, 0x1e
        /*00ee*/ 	.short	(.L_3240 - .L_3239)
.L_3239:
        /*00f0*/ 	.word	0x00000000


	//----- nvinfo : EIATTR_CBANK_PARAM_SIZE
	.align		4
.L_3240:
        /*00f4*/ 	.byte	0x03, 0x19
        /*00f6*/ 	.short	0x00e8


	//----- nvinfo : EIATTR_PARAM_CBANK
	.align		4
        /*00f8*/ 	.byte	0x04, 0x0a
        /*00fa*/ 	.short	(.L_3242 - .L_3241)
	.align		4
.L_3241:
        /*00fc*/ 	.word	index@(.nv.constant0._ZN10layer_norm13ln_fwd_kernelINS_13Kernel_traitsIf6__halffS2_fjLj1024ELj1ELj4ELj1ELj16ENS_18Kernel_traits_baseILj1024EfS2_fS2_fjLj128EEEEELb1ELb0ELb1ELb0EEEvNS_9FwdParamsE)
        /*0100*/ 	.short	0x0380
        /*0102*/ 	.short	0x00e8


	//----- nvinfo : EIATTR_SW_WAR
	.align		4
.L_3242:
        /*0104*/ 	.byte	0x04, 0x36
        /*0106*/ 	.short	(.L_3244 - .L_3243)
.L_3243:
        /*0108*/ 	.word	0x00000008
.L_3244:


//--------------------- .nv.info._ZN10layer_norm13ln_fwd_kernelINS_13Kernel_traitsIf6__halffS2_fjLj1024ELj1ELj4ELj1ELj16ENS_18Kernel_traits_baseILj1024EfS2_fS2_fjLj128EEEEELb1ELb0ELb1ELb1EEEvNS_9FwdParamsE --------------------------
	.section	.nv.info._ZN10layer_norm13ln_fwd_kernelINS_13Kernel_traitsIf6__halffS2_fjLj1024ELj1ELj4ELj1ELj16ENS_18Kernel_traits_baseILj1024EfS2_fS2_fjLj128EEEEELb1ELb0ELb1ELb1EEEvNS_9FwdParamsE,"",@"SHT_CUDA_INFO"
	.sectionflags	@""
	.align	4


	//----- nvinfo : EIATTR_CUDA_API_VERSION
	.align		4
        /*0000*/ 	.byte	0x04, 0x37
        /*0002*/ 	.short	(.L_3246 - .L_3245)
.L_3245:
        /*0004*/ 	.word	0x00000082


	//----- nvinfo : EIATTR_KPARAM_INFO
	.align		4
.L_3246:
        /*0008*/ 	.byte	0x04, 0x17
        /*000a*/ 	.short	(.L_3248 - .L_3247)
.L_3247:
        /*000c*/ 	.word	0x00000000
        /*0010*/ 	.short	0x0000
        /*0012*/ 	.short	0x0000
        /*0014*/ 	.byte	0x00, 0xf0, 0xa1, 0x03


	//----- nvinfo : EIATTR_SPARSE_MMA_MASK
	.align		4
.L_3248:
        /*0018*/ 	.byte	0x03, 0x50
        /*001a*/ 	.short	0x0000


	//----- nvinfo : EIATTR_MAXREG_COUNT
	.align		4
        /*001c*/ 	.byte	0x03, 0x1b
        /*001e*/ 	.short	0x00ff


	//----- nvinfo : EIATTR_MERCURY_ISA_VERSION
	.align		4
        /*0020*/ 	.byte	0x03, 0x5f
        /*0022*/ 	.short	0x0101


	//----- nvinfo : EIATTR_COOP_GROUP_MASK_REGIDS
	.align		4
        /*0024*/ 	.byte	0x04, 0x29
        /*0026*/ 	.short	(.L_3250 - .L_3249)


	//   ....[0]....
.L_3249:
        /*0028*/ 	.word	0xffffffff


	//   ....[1]....
        /*002c*/ 	.word	0xffffffff


	//   ....[2]....
        /*0030*/ 	.word	0xffffffff


	//   ....[3]....
        /*0034*/ 	.word	0xffffffff


	//   ....[4]....
        /*0038*/ 	.word	0xffffffff


	//   ....[5]....
        /*003c*/ 	.word	0xffffffff


	//   ....[6]....
        /*0040*/ 	.word	0xffffffff


	//   ....[7]....
        /*0044*/ 	.word	0xffffffff


	//   ....[8]....
        /*0048*/ 	.word	0xffffffff


	//   ....[9]....
        /*004c*/ 	.word	0xffffffff


	//   ....[10]....
        /*0050*/ 	.word	0x05000082


	//   ....[11]....
        /*0054*/ 	.word	0x05000082


	//   ....[12]....
        /*0058*/ 	.word	0x05000082


	//   ....[13]....
        /*005c*/ 	.word	0x05000082


	//   ....[14]....
        /*0060*/ 	.word	0x05000082


	//   ....[15]....
        /*0064*/ 	.word	0x05000082


	//   ....[16]....
        /*0068*/ 	.word	0x05000082


	//   ....[17]....
        /*006c*/ 	.word	0x05000082


	//   ....[18]....
        /*0070*/ 	.word	0x05000082


	//   ....[19]....
        /*0074*/ 	.word	0x05000082


	//----- nvinfo : EIATTR_COOP_GROUP_INSTR_OFFSETS
	.align		4
.L_3250:
        /*0078*/ 	.byte	0x04, 0x28
        /*007a*/ 	.short	(.L_3252 - .L_3251)


	//   ....[0]....
.L_3251:
        /*007c*/ 	.word	0x000173b0


	//   ....[1]....
        /*0080*/ 	.word	0x000173d0


	//   ....[2]....
        /*0084*/ 	.word	0x000173f0


	//   ....[3]....
        /*0088*/ 	.word	0x00017420


	//   ....[4]....
        /*008c*/ 	.word	0x00017440


	//   ....[5]....
        /*0090*/ 	.word	0x00017870


	//   ....[6]....
        /*0094*/ 	.word	0x00017890


	//   ....[7]....
        /*0098*/ 	.word	0x000178b0


	//   ....[8]....
        /*009c*/ 	.word	0x000178d0


	//   ....[9]....
        /*00a0*/ 	.word	0x000178f0


	//   ....[10]....
        /*00a4*/ 	.word	0x000182e0


	//   ....[11]....
        /*00a8*/ 	.word	0x00018380


	//   ....[12]....
        /*00ac*/ 	.word	0x000183f0


	//   ....[13]....
        /*00b0*/ 	.word	0x00018470


	//   ....[14]....
        /*00b4*/ 	.word	0x000184e0


	//   ....[15]....
        /*00b8*/ 	.word	0x00018950


	//   ....[16]....
        /*00bc*/ 	.word	0x000189c0


	//   ....[17]....
        /*00c0*/ 	.word	0x00018a30


	//   ....[18]....
        /*00c4*/ 	.word	0x00018aa0


	//   ....[19]....
        /*00c8*/ 	.word	0x00018b10


	//----- nvinfo : EIATTR_VRC_CTA_INIT_COUNT
	.align		4
.L_3252:
        /*00cc*/ 	.byte	0x02, 0x4a
	.zero		1
	.zero		1


	//----- nvinfo : EIATTR_EXIT_INSTR_OFFSETS
	.align		4
        /*00d0*/ 	.byte	0x04, 0x1c
        /*00d2*/ 	.short	(.L_3254 - .L_3253)


	//   ....[0]....
.L_3253:
        /*00d4*/ 	.word	0x00000630


	//   ....[1]....
        /*00d8*/ 	.word	0x00018270


	//----- nvinfo : EIATTR_MAX_THREADS
	.align		4
.L_3254:
        /*00dc*/ 	.byte	0x04, 0x05
        /*00de*/ 	.short	(.L_3256 - .L_3255)
.L_3255:
        /*00e0*/ 	.word	0x00000080
        /*00e4*/ 	.word	0x00000001
        /*00e8*/ 	.word	0x00000001


	//----- nvinfo : EIATTR_CRS_STACK_SIZE
	.align		4
.L_3256:
        /*00ec*/ 	.byte	0x04, 0x1e
        /*00ee*/ 	.short	(.L_3258 - .L_3257)
.L_3257:
        /*00f0*/ 	.word	0x00000000


	//----- nvinfo : EIATTR_CBANK_PARAM_SIZE
	.align		4
.L_3258:
        /*00f4*/ 	.byte	0x03, 0x19
        /*00f6*/ 	.short	0x00e8


	//----- nvinfo : EIATTR_PARAM_CBANK
	.align		4
        /*00f8*/ 	.byte	0x04, 0x0a
        /*00fa*/ 	.short	(.L_3260 - .L_3259)
	.align		4
.L_3259:
        /*00fc*/ 	.word	index@(.nv.constant0._ZN10layer_norm13ln_fwd_kernelINS_13Kernel_traitsIf6__halffS2_fjLj1024ELj1ELj4ELj1ELj16ENS_18Kernel_traits_baseILj1024EfS2_fS2_fjLj128EEEEELb1ELb0ELb1ELb1EEEvNS_9FwdParamsE)
        /*0100*/ 	.short	0x0380
        /*0102*/ 	.short	0x00e8


	//----- nvinfo : EIATTR_SW_WAR
	.align		4
.L_3260:
        /*0104*/ 	.byte	0x04, 0x36
        /*0106*/ 	.short	(.L_3262 - .L_3261)
.L_3261:
        /*0108*/ 	.word	0x00000008
.L_3262:


//--------------------- .nv.info._ZN10layer_norm13ln_fwd_kernelINS_13Kernel_traitsIf6__halffS2_fjLj1024ELj1ELj4ELj1ELj16ENS_18Kernel_traits_baseILj1024EfS2_fS2_fjLj128EEEEELb1ELb1ELb0ELb0EEEvNS_9FwdParamsE --------------------------
	.section	.nv.info._ZN10layer_norm13ln_fwd_kernelINS_13Kernel_traitsIf6__halffS2_fjLj1024ELj1ELj4ELj1ELj16ENS_18Kernel_traits_baseILj1024EfS2_fS2_fjLj128EEEEELb1ELb1ELb0ELb0EEEvNS_9FwdParamsE,"",@"SHT_CUDA_INFO"
	.sectionflags	@""
	.align	4


	//----- nvinfo : EIATTR_CUDA_API_VERSION
	.align		4
        /*0000*/ 	.byte	0x04, 0x37
        /*0002*/ 	.short	(.L_3264 - .L_3263)
.L_3263:
        /*0004*/ 	.word	0x00000082


	//----- nvinfo : EIATTR_KPARAM_INFO
	.align		4
.L_3264:
        /*0008*/ 	.byte	0x04, 0x17
        /*000a*/ 	.short	(.L_3266 - .L_3265)
.L_3265:
        /*000c*/ 	.word	0x00000000
        /*0010*/ 	.short	0x0000
        /*0012*/ 	.short	0x0000
        /*0014*/ 	.byte	0x00, 0xf0, 0xa1, 0x03


	//----- nvinfo : EIATTR_SPARSE_MMA_MASK
	.align		4
.L_3266:
        /*0018*/ 	.byte	0x03, 0x50
        /*001a*/ 	.short	0x0000


	//----- nvinfo : EIATTR_MAXREG_COUNT
	.align		4
        /*001c*/ 	.byte	0x03, 0x1b
        /*001e*/ 	.short	0x00ff


	//----- nvinfo : EIATTR_MERCURY_ISA_VERSION
	.align		4
        /*0020*/ 	.byte	0x03, 0x5f
        /*0022*/ 	.short	0x0101


	//----- nvinfo : EIATTR_COOP_GROUP_MASK_REGIDS
	.align		4
        /*0024*/ 	.byte	0x04, 0x29
        /*0026*/ 	.short	(.L_3268 - .L_3267)


	//   ....[0]....
.L_3267:
        /*0028*/ 	.word	0xffffffff


	//   ....[1]....
        /*002c*/ 	.word	0xffffffff


	//   ....[2]....
        /*0030*/ 	.word	0xffffffff


	//   ....[3]....
        /*0034*/ 	.word	0xffffffff


	//   ....[4]....
        /*0038*/ 	.word	0xffffffff


	//   ....[5]....
        /*003c*/ 	.word	0xffffffff


	//   ....[6]....
        /*0040*/ 	.word	0xffffffff


	//   ....[7]....
        /*0044*/ 	.word	0xffffffff


	//   ....[8]....
        /*0048*/ 	.word	0xffffffff


	//   ....[9]....
        /*004c*/ 	.word	0xffffffff


	//   ....[10]....
        /*0050*/ 	.word	0x0500009b


	//   ....[11]....
        /*0054*/ 	.word	0x0500009b


	//   ....[12]....
        /*0058*/ 	.word	0x0500009b


	//   ....[13]....
        /*005c*/ 	.word	0x0500009b


	//   ....[14]....
        /*0060*/ 	.word	0x0500009b


	//   ....[15]....
        /*0064*/ 	.word	0x0500009b


	//   ....[16]....
        /*0068*/ 	.word	0x0500009b


	//   ....[17]....
        /*006c*/ 	.word	0x0500009b


	//   ....[18]....
        /*0070*/ 	.word	0x0500009b


	//   ....[19]....
        /*0074*/ 	.word	0x0500009b


	//----- nvinfo : EIATTR_COOP_GROUP_INSTR_OFFSETS
	.align		4
.L_3268:
        /*0078*/ 	.byte	0x04, 0x28
        /*007a*/ 	.short	(.L_3270 - .L_3269)


	//   ....[0]....
.L_3269:
        /*007c*/ 	.word	0x00019870


	//   ....[1]....
        /*0080*/ 	.word	0x000198a0


	//   ....[2]....
        /*0084*/ 	.word	0x000198c0


	//   ....[3]....
        /*0088*/ 	.word	0x000198e0


	//   ....[4]....
        /*008c*/ 	.word	0x00019900


	//   ....[5]....
        /*0090*/ 	.word	0x00019d40


	//   ....[6]....
        /*0094*/ 	.word	0x00019d60


	//   ....[7]....
        /*0098*/ 	.word	0x00019d80


	//   ....[8]....
        /*009c*/ 	.word	0x00019da0


	//   ....[9]....
        /*00a0*/ 	.word	0x00019dc0


	//   ....[10]....
        /*00a4*/ 	.word	0x0001a840


	//   ....[11]....
        /*00a8*/ 	.word	0x0001a8f0


	//   ....[12]....
        /*00ac*/ 	.word	0x0001a960


	//   ....[13]....
        /*00b0*/ 	.word	0x0001a9d0


	//   ....[14]....
        /*00b4*/ 	.word	0x0001aa40


	//   ....[15]....
        /*00b8*/ 	.word	0x0001aee0


	//   ....[16]....
        /*00bc*/ 	.word	0x0001af50


	//   ....[17]....
        /*00c0*/ 	.word	0x0001afc0


	//   ....[18]....
        /*00c4*/ 	.word	0x0001b030


	//   ....[19]....
        /*00c8*/ 	.word	0x0001b0a0


	//----- nvinfo : EIATTR_VRC_CTA_INIT_COUNT
	.align		4
.L_3270:
        /*00cc*/ 	.byte	0x02, 0x4a
	.zero		1
	.zero		1


	//----- nvinfo : EIATTR_EXIT_INSTR_OFFSETS
	.align		4
        /*00d0*/ 	.byte	0x04, 0x1c
        /*00d2*/ 	.short	(.L_3272 - .L_3271)


	//   ....[0]....
.L_3271:
        /*00d4*/ 	.word	0x00000ab0


	//   ....[1]....
        /*00d8*/ 	.word	0x0001a7d0


	//----- nvinfo : EIATTR_INDIRECT_BRANCH_TARGETS
	.align		4
.L_3272:
        /*00dc*/ 	.byte	0x04, 0x34
        /*00de*/ 	.short	(.L_3274 - .L_3273)


	//   ....[0]....
.L_3273:
        /*00e0*/ 	.word	.L_x_37188@srel
        /*00e4*/ 	.short	0x0
        /*00e6*/ 	.short	0x0
        /*00e8*/ 	.word	0x3
        /*00ec*/ 	.word	.L_x_37189@srel
        /*00f0*/ 	.word	.L_x_37190@srel
        /*00f4*/ 	.word	.L_x_37191@srel


	//----- nvinfo : EIATTR_MAX_THREADS
	.align		4
.L_3274:
        /*00f8*/ 	.byte	0x04, 0x05
        /*00fa*/ 	.short	(.L_3276 - .L_3275)
.L_3275:
        /*00fc*/ 	.word	0x00000080
        /*0100*/ 	.word	0x00000001
        /*0104*/ 	.word	0x00000001


	//----- nvinfo : EIATTR_CRS_STACK_SIZE
	.align		4
.L_3276:
        /*0108*/ 	.byte	0x04, 0x1e
        /*010a*/ 	.short	(.L_3278 - .L_3277)
.L_3277:
        /*010c*/ 	.word	0x00000000


	//----- nvinfo : EIATTR_CBANK_PARAM_SIZE
	.align		4
.L_3278:
        /*0110*/ 	.byte	0x03, 0x19
        /*0112*/ 	.short	0x00e8


	//----- nvinfo : EIATTR_PARAM_CBANK
	.align		4
        /*0114*/ 	.byte	0x04, 0x0a
        /*0116*/ 	.short	(.L_3280 - .L_3279)
	.align		4
.L_3279:
        /*0118*/ 	.word	index@(.nv.constant0._ZN10layer_norm13ln_fwd_kernelINS_13Kernel_traitsIf6__halffS2_fjLj1024ELj1ELj4ELj1ELj16ENS_18Kernel_traits_baseILj1024EfS2_fS2_fjLj128EEEEELb1ELb1ELb0ELb0EEEvNS_9FwdParamsE)
        /*011c*/ 	.short	0x0380
        /*011e*/ 	.short	0x00e8


	//----- nvinfo : EIATTR_SW_WAR
	.align		4
.L_3280:
        /*0120*/ 	.byte	0x04, 0x36
        /*0122*/ 	.short	(.L_3282 - .L_3281)
.L_3281:
        /*0124*/ 	.word	0x00000008
.L_3282:


//--------------------- .nv.info._ZN10layer_norm13ln_fwd_kernelINS_13Kernel_traitsIf6__halffS2_fjLj1024ELj1ELj4ELj1ELj16ENS_18Kernel_traits_baseILj1024EfS2_fS2_fjLj128EEEEELb1ELb1ELb0ELb1EEEvNS_9FwdParamsE --------------------------
	.section	.nv.info._ZN10layer_norm13ln_fwd_kernelINS_13Kernel_traitsIf6__halffS2_fjLj1024ELj1ELj4ELj1ELj16ENS_18Kernel_traits_baseILj1024EfS2_fS2_fjLj128EEEEELb1ELb1ELb0ELb1EEEvNS_9FwdParamsE,"",@"SHT_CUDA_INFO"
	.sectionflags	@""
	.align	4


	//----- nvinfo : EIATTR_CUDA_API_VERSION
	.align		4
        /*0000*/ 	.byte	0x04, 0x37
        /*0002*/ 	.short	(.L_3284 - .L_3283)
.L_3283:
        /*0004*/ 	.word	0x00000082


	//----- nvinfo : EIATTR_KPARAM_INFO
	.align		4
.L_3284:
        /*0008*/ 	.byte	0x04, 0x17
        /*000a*/ 	.short	(.L_3286 - .L_3285)
.L_3285:
        /*000c*/ 	.word	0x00000000
        /*0010*/ 	.short	0x0000
        /*0012*/ 	.short	0x0000
        /*0014*/ 	.byte	0x00, 0xf0, 0xa1, 0x03


	//----- nvinfo : EIATTR_SPARSE_MMA_MASK
	.align		4
.L_3286:
        /*0018*/ 	.byte	0x03, 0x50
        /*001a*/ 	.short	0x0000


	//----- nvinfo : EIATTR_MAXREG_COUNT
	.align		4
        /*001c*/ 	.byte	0x03, 0x1b
        /*001e*/ 	.short	0x00ff


	//----- nvinfo : EIATTR_MERCURY_ISA_VERSION
	.align		4
        /*0020*/ 	.byte	0x03, 0x5f
        /*0022*/ 	.short	0x0101


	//----- nvinfo : EIATTR_COOP_GROUP_MASK_REGIDS
	.align		4
        /*0024*/ 	.byte	0x04, 0x29
        /*0026*/ 	.short	(.L_3288 - .L_3287)


	//   ....[0]....
.L_3287:
        /*0028*/ 	.word	0xffffffff


	//   ....[1]....
        /*002c*/ 	.word	0xffffffff


	//   ....[2]....
        /*0030*/ 	.word	0xffffffff


	//   ....[3]....
        /*0034*/ 	.word	0xffffffff


	//   ....[4]....
        /*0038*/ 	.word	0xffffffff


	//   ....[5]....
        /*003c*/ 	.word	0xffffffff


	//   ....[6]....
        /*0040*/ 	.word	0xffffffff


	//   ....[7]....
        /*0044*/ 	.word	0xffffffff


	//   ....[8]....
        /*0048*/ 	.word	0xffffffff


	//   ....[9]....
        /*004c*/ 	.word	0xffffffff


	//   ....[10]....
        /*0050*/ 	.word	0x050000a2


	//   ....[11]....
        /*0054*/ 	.word	0x050000a2


	//   ....[12]....
        /*0058*/ 	.word	0x050000a2


	//   ....[13]....
        /*005c*/ 	.word	0x050000a2


	//   ....[14]....
        /*0060*/ 	.word	0x050000a2


	//   ....[15]....
        /*0064*/ 	.word	0x050000a2


	//   ....[16]....
        /*0068*/ 	.word	0x050000a2


	//   ....[17]....
        /*006c*/ 	.word	0x050000a2


	//   ....[18]....
        /*0070*/ 	.word	0x050000a2


	//   ....[19]....
        /*0074*/ 	.word	0x050000a2


	//----- nvinfo : EIATTR_COOP_GROUP_INSTR_OFFSETS
	.align		4
.L_3288:
        /*0078*/ 	.byte	0x04, 0x28
        /*007a*/ 	.short	(.L_3290 - .L_3289)


	//   ....[0]....
.L_3289:
        /*007c*/ 	.word	0x00015b40


	//   ....[1]....
        /*0080*/ 	.word	0x00015b60


	//   ....[2]....
        /*0084*/ 	.word	0x00015b80


	//   ....[3]....
        /*0088*/ 	.word	0x00015ba0


	//   ....[4]....
        /*008c*/ 	.word	0x00015bd0


	//   ....[5]....
        /*0090*/ 	.word	0x00016000


	//   ....[6]....
        /*0094*/ 	.word	0x00016020


	//   ....[7]....
        /*0098*/ 	.word	0x00016040


	//   ....[8]....
        /*009c*/ 	.word	0x00016060


	//   ....[9]....
        /*00a0*/ 	.word	0x00016080


	//   ....[10]....
        /*00a4*/ 	.word	0x000169b0


	//   ....[11]....
        /*00a8*/ 	.word	0x00016a50


	//   ....[12]....
        /*00ac*/ 	.word	0x00016ac0


	//   ....[13]....
        /*00b0*/ 	.word	0x00016b30


	//   ....[14]....
        /*00b4*/ 	.word	0x00016bb0


	//   ....[15]....
        /*00b8*/ 	.word	0x00017030


	//   ....[16]....
        /*00bc*/ 	.word	0x000170a0


	//   ....[17]....
        /*00c0*/ 	.word	0x00017110


	//   ....[18]....
        /*00c4*/ 	.word	0x00017180


	//   ....[19]....
        /*00c8*/ 	.word	0x000171f0


	//----- nvinfo : EIATTR_VRC_CTA_INIT_COUNT
	.align		4
.L_3290:
        /*00cc*/ 	.byte	0x02, 0x4a
	.zero		1
	.zero		1


	//----- nvinfo : EIATTR_EXIT_INSTR_OFFSETS
	.align		4
        /*00d0*/ 	.byte	0x04, 0x1c
        /*00d2*/ 	.short	(.L_3292 - .L_3291)


	//   ....[0]....
.L_3291:
        /*00d4*/ 	.word	0x00000750


	//   ....[1]....
        /*00d8*/ 	.word	0x00016940


	//----- nvinfo : EIATTR_INDIRECT_BRANCH_TARGETS
	.align		4
.L_3292:
        /*00dc*/ 	.byte	0x04, 0x34
        /*00de*/ 	.short	(.L_3294 - .L_3293)


	//   ....[0]....
.L_3293:
        /*00e0*/ 	.word	.L_x_37192@srel
        /*00e4*/ 	.short	0x0
        /*00e6*/ 	.short	0x0
        /*00e8*/ 	.word	0x3
        /*00ec*/ 	.word	.L_x_37193@srel
        /*00f0*/ 	.word	.L_x_37194@srel
        /*00f4*/ 	.word	.L_x_37195@srel


	//----- nvinfo : EIATTR_MAX_THREADS
	.align		4
.L_3294:
        /*00f8*/ 	.byte	0x04, 0x05
        /*00fa*/ 	.short	(.L_3296 - .L_3295)
.L_3295:
        /*00fc*/ 	.word	0x00000080
        /*0100*/ 	.word	0x00000001
        /*0104*/ 	.word	0x00000001


	//----- nvinfo : EIATTR_CRS_STACK_SIZE
	.align		4
.L_3296:
        /*0108*/ 	.byte	0x04, 0x1e
        /*010a*/ 	.short	(.L_3298 - .L_3297)
.L_3297:
        /*010c*/ 	.word	0x00000000


	//----- nvinfo : EIATTR_CBANK_PARAM_SIZE
	.align		4
.L_3298:
        /*0110*/ 	.byte	0x03, 0x19
        /*0112*/ 	.short	0x00e8


	//----- nvinfo : EIATTR_PARAM_CBANK
	.align		4
        /*0114*/ 	.byte	0x04, 0x0a
        /*0116*/ 	.short	(.L_3300 - .L_3299)
	.align		4
.L_3299:
        /*0118*/ 	.word	index@(.nv.constant0._ZN10layer_norm13ln_fwd_kernelINS_13Kernel_traitsIf6__halffS2_fjLj1024ELj1ELj4ELj1ELj16ENS_18Kernel_traits_baseILj1024EfS2_fS2_fjLj128EEEEELb1ELb1ELb0ELb1EEEvNS_9FwdParamsE)
        /*011c*/ 	.short	0x0380
        /*011e*/ 	.short	0x00e8


	//----- nvinfo : EIATTR_SW_WAR
	.align		4
.L_3300:
        /*0120*/ 	.byte	0x04, 0x36
        /*0122*/ 	.short	(.L_3302 - .L_3301)
.L_3301:
        /*0124*/ 	.word	0x00000008
.L_3302:


//--------------------- .nv.info._ZN10layer_norm13ln_fwd_kernelINS_13Kernel_traitsIf6__halffS2_fjLj1024ELj1ELj4ELj1ELj16ENS_18Kernel_traits_baseILj1024EfS2_fS2_fjLj128EEEEELb1ELb1ELb1ELb0EEEvNS_9FwdParamsE --------------------------
	.section	.nv.info._ZN10layer_norm13ln_fwd_kernelINS_13Kernel_traitsIf6__halffS2_fjLj1024ELj1ELj4ELj1ELj16ENS_18Kernel_traits_baseILj1024EfS2_fS2_fjLj128EEEEELb1ELb1ELb1ELb0EEEvNS_9FwdParamsE,"",@"SHT_CUDA_INFO"
	.sectionflags	@""
	.align	4


	//----- nvinfo : EIATTR_CUDA_API_VERSION
	.align		4
        /*0000*/ 	.byte	0x04, 0x37
        /*0002*/ 	.short	(.L_3304 - .L_3303)
.L_3303:
        /*0004*/ 	.word	0x00000082


	//----- nvinfo : EIATTR_KPARAM_INFO
	.align		4
.L_3304:
        /*0008*/ 	.byte	0x04, 0x17
        /*000a*/ 	.short	(.L_3306 - .L_3305)
.L_3305:
        /*000c*/ 	.word	0x00000000
        /*0010*/ 	.short	0x0000
        /*0012*/ 	.short	0x0000
        /*0014*/ 	.byte	0x00, 0xf0, 0xa1, 0x03


	//----- nvinfo : EIATTR_SPARSE_MMA_MASK
	.align		4
.L_3306:
        /*0018*/ 	.byte	0x03, 0x50
        /*001a*/ 	.short	0x0000


	//----- nvinfo : EIATTR_MAXREG_COUNT
	.align		4
        /*001c*/ 	.byte	0x03, 0x1b
        /*001e*/ 	.short	0x00ff


	//----- nvinfo : EIATTR_MERCURY_ISA_VERSION
	.align		4
        /*0020*/ 	.byte	0x03, 0x5f
        /*0022*/ 	.short	0x0101


	//----- nvinfo : EIATTR_COOP_GROUP_MASK_REGIDS
	.align		4
        /*0024*/ 	.byte	0x04, 0x29
        /*0026*/ 	.short	(.L_3308 - .L_3307)


	//   ....[0]....
.L_3307:
        /*0028*/ 	.word	0xffffffff


	//   ....[1]....
        /*002c*/ 	.word	0xffffffff


	//   ....[2]....
        /*0030*/ 	.word	0xffffffff


	//   ....[3]....
        /*0034*/ 	.word	0xffffffff


	//   ....[4]....
        /*0038*/ 	.word	0xffffffff


	//   ....[5]....
        /*003c*/ 	.word	0xffffffff


	//   ....[6]....
        /*0040*/ 	.word	0xffffffff


	//   ....[7]....
        /*0044*/ 	.word	0xffffffff


	//   ....[8]....
        /*0048*/ 	.word	0xffffffff


	//   ....[9]....
        /*004c*/ 	.word	0xffffffff


	//   ....[10]....
        /*0050*/ 	.word	0x050000ac


	//   ....[11]....
        /*0054*/ 	.word	0x050000ac


	//   ....[12]....
        /*0058*/ 	.word	0x050000ac


	//   ....[13]....
        /*005c*/ 	.word	0x050000ac


	//   ....[14]....
        /*0060*/ 	.word	0x050000ac


	//   ....[15]....
        /*0064*/ 	.word	0x050000ac


	//   ....[16]....
        /*0068*/ 	.word	0x050000ac


	//   ....[17]....
        /*006c*/ 	.word	0x050000ac


	//   ....[18]....
        /*0070*/ 	.word	0x050000ac


	//   ....[19]....
        /*0074*/ 	.word	0x050000ac


	//----- nvinfo : EIATTR_COOP_GROUP_INSTR_OFFSETS
	.align		4
.L_3308:
        /*0078*/ 	.byte	0x04, 0x28
        /*007a*/ 	.short	(.L_3310 - .L_3309)


	//   ....[0]....
.L_3309:
        /*007c*/ 	.word	0x0001bf40


	//   ....[1]....
        /*0080*/ 	.word	0x0001bf70


	//   ....[2]....
        /*0084*/ 	.word	0x0001bf90


	//   ....[3]....
        /*0088*/ 	.word	0x0001bfb0


	//   ....[4]....
        /*008c*/ 	.word	0x0001bfd0


	//   ....[5]....
        /*0090*/ 	.word	0x0001c410


	//   ....[6]....
        /*0094*/ 	.word	0x0001c430


	//   ....[7]....
        /*0098*/ 	.word	0x0001c450


	//   ....[8]....
        /*009c*/ 	.word	0x0001c470


	//   ....[9]....
        /*00a0*/ 	.word	0x0001c490


	//   ....[10]....
        /*00a4*/ 	.word	0x0001cf80


	//   ....[11]....
        /*00a8*/ 	.word	0x0001d030


	//   ....[12]....
        /*00ac*/ 	.word	0x0001d0a0


	//   ....[13]....
        /*00b0*/ 	.word	0x0001d110


	//   ....[14]....
        /*00b4*/ 	.word	0x0001d180


	//   ....[15]....
        /*00b8*/ 	.word	0x0001d610


	//   ....[16]....
        /*00bc*/ 	.word	0x0001d680


	//   ....[17]....
        /*00c0*/ 	.word	0x0001d6f0


	//   ....[18]....
        /*00c4*/ 	.word	0x0001d760


	//   ....[19]....
        /*00c8*/ 	.word	0x0001d7d0


	//----- nvinfo : EIATTR_VRC_CTA_INIT_COUNT
	.align		4
.L_3310:
        /*00cc*/ 	.byte	0x02, 0x4a
	.zero		1
	.zero		1


	//----- nvinfo : EIATTR_EXIT_INSTR_OFFSETS
	.align		4
        /*00d0*/ 	.byte	0x04, 0x1c
        /*00d2*/ 	.short	(.L_3312 - .L_3311)


	//   ....[0]....
.L_3311:
        /*00d4*/ 	.word	0x00000aa0


	//   ....[1]....
        /*00d8*/ 	.word	0x0001cf10


	//----- nvinfo : EIATTR_MAX_THREADS
	.align		4
.L_3312:
        /*00dc*/ 	.byte	0x04, 0x05
        /*00de*/ 	.short	(.L_3314 - .L_3313)
.L_3313:
        /*00e0*/ 	.word	0x00000080
        /*00e4*/ 	.word	0x00000001
        /*00e8*/ 	.word	0x00000001


	//----- nvinfo : EIATTR_CRS_STACK_SIZE
	.align		4
.L_3314:
        /*00ec*/ 	.byte	0x04, 0x1e
        /*00ee*/ 	.short	(.L_3316 - .L_3315)
.L_3315:
        /*00f0*/ 	.word	0x00000000


	//----- nvinfo : EIATTR_CBANK_PARAM_SIZE
	.align		4
.L_3316:
        /*00f4*/ 	.byte	0x03, 0x19
        /*00f6*/ 	.short	0x00e8


	//----- nvinfo : EIATTR_PARAM_CBANK
	.align		4
        /*00f8*/ 	.byte	0x04, 0x0a
        /*00fa*/ 	.short	(.L_3318 - .L_3317)
	.align		4
.L_3317:
        /*00fc*/ 	.word	index@(.nv.constant0._ZN10layer_norm13ln_fwd_kernelINS_13Kernel_traitsIf6__halffS2_fjLj1024ELj1ELj4ELj1ELj16ENS_18Kernel_traits_baseILj1024EfS2_fS2_fjLj128EEEEELb1ELb1ELb1ELb0EEEvNS_9FwdParamsE)
        /*0100*/ 	.short	0x0380
        /*0102*/ 	.short	0x00e8


	//----- nvinfo : EIATTR_SW_WAR
	.align		4
.L_3318:
        /*0104*/ 	.byte	0x04, 0x36
        /*0106*/ 	.short	(.L_3320 - .L_3319)
.L_3319:
        /*0108*/ 	.word	0x00000008
.L_3320:


//--------------------- .nv.info._ZN10layer_norm13ln_fwd_kernelINS_13Kernel_traitsIf6__halffS2_fjLj1024ELj1ELj4ELj1ELj16ENS_18Kernel_traits_baseILj1024EfS2_fS2_fjLj128EEEEELb1ELb1ELb1ELb1EEEvNS_9FwdParamsE --------------------------
	.section	.nv.info._ZN10layer_norm13ln_fwd_kernelINS_13Kernel_traitsIf6__halffS2_fjLj1024ELj1ELj4ELj1ELj16ENS_18Kernel_traits_baseILj1024EfS2_fS2_fjLj128EEEEELb1ELb1ELb1ELb1EEEvNS_9FwdParamsE,"",@"SHT_CUDA_INFO"
	.sectionflags	@""
	.align	4


	//----- nvinfo : EIATTR_CUDA_API_VERSION
	.align		4
        /*0000*/ 	.byte	0x04, 0x37
        /*0002*/ 	.short	(.L_3322 - .L_3321)
.L_3321:
        /*0004*/ 	.word	0x00000082


	//----- nvinfo : EIATTR_KPARAM_INFO
	.align		4
.L_3322:
        /*0008*/ 	.byte	0x04, 0x17
        /*000a*/ 	.short	(.L_3324 - .L_3323)
.L_3323:
        /*000c*/ 	.word	0x00000000
        /*0010*/ 	.short	0x0000
        /*0012*/ 	.short	0x0000
        /*0014*/ 	.byte	0x00, 0xf0, 0xa1, 0x03


	//----- nvinfo : EIATTR_SPARSE_MMA_MASK
	.align		4
.L_3324:
        /*0018*/ 	.byte	0x03, 0x50
        /*001a*/ 	.short	0x0000


	//----- nvinfo : EIATTR_MAXREG_COUNT
	.align		4
        /*001c*/ 	.byte	0x03, 0x1b
        /*001e*/ 	.short	0x00ff


	//----- nvinfo : EIATTR_MERCURY_ISA_VERSION
	.align		4
        /*0020*/ 	.byte	0x03, 0x5f
        /*0022*/ 	.short	0x0101


	//----- nvinfo : EIATTR_COOP_GROUP_MASK_REGIDS
	.align		4
        /*0024*/ 	.byte	0x04, 0x29
        /*0026*/ 	.short	(.L_3326 - .L_3325)


	//   ....[0]....
.L_3325:
        /*0028*/ 	.word	0xffffffff


	//   ....[1]....
        /*002c*/ 	.word	0xffffffff


	//   ....[2]....
        /*0030*/ 	.word	0xffffffff


	//   ....[3]....
        /*0034*/ 	.word	0xffffffff


	//   ....[4]....
        /*0038*/ 	.word	0xffffffff


	//   ....[5]....
        /*003c*/ 	.word	0xffffffff


	//   ....[6]....
        /*0040*/ 	.word	0xffffffff


	//   ....[7]....
        /*0044*/ 	.word	0xffffffff


	//   ....[8]....
        /*0048*/ 	.word	0xffffffff


	//   ....[9]....
        /*004c*/ 	.word	0xffffffff


	//   ....[10]....
        /*0050*/ 	.word	0x050000aa


	//   ....[11]....
        /*0054*/ 	.word	0x050000aa


	//   ....[12]....
        /*0058*/ 	.word	0x050000aa


	//   ....[13]....
        /*005c*/ 	.word	0x050000aa


	//   ....[14]....
        /*0060*/ 	.word	0x050000aa


	//   ....[15]....
        /*0064*/ 	.word	0x050000aa


	//   ....[16]....
        /*0068*/ 	.word	0x050000aa


	//   ....[17]....
        /*006c*/ 	.word	0x050000aa


	//   ....[18]....
        /*0070*/ 	.word	0x050000aa


	//   ....[19]....
        /*0074*/ 	.word	0x050000aa


	//----- nvinfo : EIATTR_COOP_GROUP_INSTR_OFFSETS
	.align		4
.L_3326:
        /*0078*/ 	.byte	0x04, 0x28
        /*007a*/ 	.short	(.L_3328 - .L_3327)


	//   ....[0]....
.L_3327:
        /*007c*/ 	.word	0x000182e0


	//   ....[1]....
        /*0080*/ 	.word	0x00018300


	//   ....[2]....
        /*0084*/ 	.word	0x00018320


	//   ....[3]....
        /*0088*/ 	.word	0x00018340


	//   ....[4]....
        /*008c*/ 	.word	0x00018370


	//   ....[5]....
        /*0090*/ 	.word	0x000187a0


	//   ....[6]....
        /*0094*/ 	.word	0x000187c0


	//   ....[7]....
        /*0098*/ 	.word	0x000187e0


	//   ....[8]....
        /*009c*/ 	.word	0x00018800


	//   ....[9]....
        /*00a0*/ 	.word	0x00018820


	//   ....[10]....
        /*00a4*/ 	.word	0x00019220


	//   ....[11]....
        /*00a8*/ 	.word	0x000192c0


	//   ....[12]....
        /*00ac*/ 	.word	0x00019330


	//   ....[13]....
        /*00b0*/ 	.word	0x000193a0


	//   ....[14]....
        /*00b4*/ 	.word	0x00019420


	//   ....[15]....
        /*00b8*/ 	.word	0x000198a0


	//   ....[16]....
        /*00bc*/ 	.word	0x00019910


	//   ....[17]....
        /*00c0*/ 	.word	0x00019980


	//   ....[18]....
        /*00c4*/ 	.word	0x000199f0


	//   ....[19]....
        /*00c8*/ 	.word	0x00019a60


	//----- nvinfo : EIATTR_VRC_CTA_INIT_COUNT
	.align		4
.L_3328:
        /*00cc*/ 	.byte	0x02, 0x4a
	.zero		1
	.zero		1


	//----- nvinfo : EIATTR_EXIT_INSTR_OFFSETS
	.align		4
        /*00d0*/ 	.byte	0x04, 0x1c
        /*00d2*/ 	.short	(.L_3330 - .L_3329)


	//   ....[0]....
.L_3329:
        /*00d4*/ 	.word	0x00000750


	//   ....[1]....
        /*00d8*/ 	.word	0x000191b0


	//----- nvinfo : EIATTR_MAX_THREADS
	.align		4
.L_3330:
        /*00dc*/ 	.byte	0x04, 0x05
        /*00de*/ 	.short	(.L_3332 - .L_3331)
.L_3331:
        /*00e0*/ 	.word	0x00000080
        /*00e4*/ 	.word	0x00000001
        /*00e8*/ 	.word	0x00000001


	//----- nvinfo : EIATTR_CRS_STACK_SIZE
	.align		4
.L_3332:
        /*00ec*/ 	.byte	0x04, 0x1e
        /*00ee*/ 	.short	(.L_3334 - .L_3333)
.L_3333:
        /*00f0*/ 	.word	0x00000000


	//----- nvinfo : EIATTR_CBANK_PARAM_SIZE
	.align		4
.L_3334:
        /*00f4*/ 	.byte	0x03, 0x19
        /*00f6*/ 	.short	0x00e8


	//----- nvinfo : EIATTR_PARAM_CBANK
	.align		4
        /*00f8*/ 	.byte	0x04, 0x0a
        /*00fa*/ 	.short	(.L_3336 - .L_3335)
	.align		4
.L_3335:
        /*00fc*/ 	.word	index@(.nv.constant0._ZN10layer_norm13ln_fwd_kernelINS_13Kernel_traitsIf6__halffS2_fjLj1024ELj1ELj4ELj1ELj16ENS_18Kernel_traits_baseILj1024EfS2_fS2_fjLj128EEEEELb1ELb1ELb1ELb1EEEvNS_9FwdParamsE)
        /*0100*/ 	.short	0x0380
        /*0102*/ 	.short	0x00e8


	//----- nvinfo : EIATTR_SW_WAR
	.align		4
.L_3336:
        /*0104*/ 	.byte	0x04, 0x36
        /*0106*/ 	.short	(.L_3338 - .L_3337)
.L_3337:
        /*0108*/ 	.word	0x00000008
.L_3338:


//--------------------- .nv.info._ZN10layer_norm13ln_fwd_kernelINS_13Kernel_traitsI6__halfffffjLj1024ELj1ELj4ELj1ELj16ENS_18Kernel_traits_baseILj1024ES2_ffffjLj128EEEEELb0ELb0ELb0ELb0EEEvNS_9FwdParamsE --------------------------
	.section	.nv.info._ZN10layer_norm13ln_fwd_kernelINS_13Kernel_traitsI6__halfffffjLj1024ELj1ELj4ELj1ELj16ENS_18Kernel_traits_baseILj1024ES2_ffffjLj128EEEEELb0ELb0ELb0ELb0EEEvNS_9FwdParamsE,"",@"SHT_CUDA_INFO"
	.sectionflags	@""
	.align	4


	//----- nvinfo : EIATTR_CUDA_API_VERSION
	.align		4
        /*0000*/ 	.byte	0x04, 0x37
        /*0002*/ 	.short	(.L_3340 - .L_3339)
.L_3339:
        /*0004*/ 	.word	0x00000082


	//----- nvinfo : EIATTR_KPARAM_INFO
	.align		4
.L_3340:
        /*0008*/ 	.byte	0x04, 0x17
        /*000a*/ 	.short	(.L_3342 - .L_3341)
.L_3341:
        /*000c*/ 	.word	0x00000000
        /*0010*/ 	.short	0x0000
        /*0012*/ 	.short	0x0000
        /*0014*/ 	.byte	0x00, 0xf0, 0xa1, 0x03


	//----- nvinfo : EIATTR_SPARSE_MMA_MASK
	.align		4
.L_3342:
        /*0018*/ 	.byte	0x03, 0x50
        /*001a*/ 	.short	0x0000


	//----- nvinfo : EIATTR_MAXREG_COUNT
	.align		4
        /*001c*/ 	.byte	0x03, 0x1b
        /*001e*/ 	.short	0x00ff


	//----- nvinfo : EIATTR_MERCURY_ISA_VERSION
	.align		4
        /*0020*/ 	.byte	0x03, 0x5f
        /*0022*/ 	.short	0x0101


	//----- nvinfo : EIATTR_COOP_GROUP_MASK_REGIDS
	.align		4
        /*0024*/ 	.byte	0x04, 0x29
        /*0026*/ 	.short	(.L_3344 - .L_3343)


	//   ....[0]....
.L_3343:
        /*0028*/ 	.word	0xffffffff


	//   ....[1]....
        /*002c*/ 	.word	0xffffffff


	//   ....[2]....
        /*0030*/ 	.word	0xffffffff


	//   ....[3]....
        /*0034*/ 	.word	0xffffffff


	//   ....[4]....
        /*0038*/ 	.word	0xffffffff


	//   ....[5]....
        /*003c*/ 	.word	0xffffffff


	//   ....[6]....
        /*0040*/ 	.word	0xffffffff


	//   ....[7]....
        /*0044*/ 	.word	0xffffffff


	//   ....[8]....
        /*0048*/ 	.word	0xffffffff


	//   ....[9]....
        /*004c*/ 	.word	0xffffffff


	//   ....[10]....
        /*0050*/ 	.word	0x0500002f


	//   ....[11]....
        /*0054*/ 	.word	0x0500002f


	//   ....[12]....
        /*0058*/ 	.word	0x0500002f


	//   ....[13]....
        /*005c*/ 	.word	0x0500002f


	//   ....[14]....
        /*0060*/ 	.word	0x0500002f


	//   ....[15]....
        /*0064*/ 	.word	0x0500002f


	//   ....[16]....
        /*0068*/ 	.word	0x0500002f


	//   ....[17]....
        /*006c*/ 	.word	0x0500002f


	//   ....[18]....
        /*0070*/ 	.word	0x0500002f


	//   ....[19]....
        /*0074*/ 	.word	0x0500002f


	//----- nvinfo : EIATTR_COOP_GROUP_INSTR_OFFSETS
	.align		4
.L_3344:
        /*0078*/ 	.byte	0x04, 0x28
        /*007a*/ 	.short	(.L_3346 - .L_3345)


	//   ....[0]....
.L_3345:
        /*007c*/ 	.word	0x00002380


	//   ....[1]....
        /*0080*/ 	.word	0x000023b0


	//   ....[2]....
        /*0084*/ 	.word	0x000023d0


	//   ....[3]....
        /*0088*/ 	.word	0x000023f0


	//   ....[4]....
        /*008c*/ 	.word	0x00002420


	//   ....[5]....
        /*0090*/ 	.word	0x00002890


	//   ....[6]....
        /*0094*/ 	.word	0x000028b0


	//   ....[7]....
        /*0098*/ 	.word	0x000028d0


	//   ....[8]....
        /*009c*/ 	.word	0x000028f0


	//   ....[9]....
        /*00a0*/ 	.word	0x00002910


	//   ....[10]....
        /*00a4*/ 	.word	0x00003840


	//   ....[11]....
        /*00a8*/ 	.word	0x000038e0


	//   ....[12]....
        /*00ac*/ 	.word	0x00003950


	//   ....[13]....
        /*00b0*/ 	.word	0x000039c0


	//   ....[14]....
        /*00b4*/ 	.word	0x00003a40


	//   ....[15]....
        /*00b8*/ 	.word	0x00003f10


	//   ....[16]....
        /*00bc*/ 	.word	0x00003f80


	//   ....[17]....
        /*00c0*/ 	.word	0x00003ff0


	//   ....[18]....
        /*00c4*/ 	.word	0x00004060


	//   ....[19]....
        /*00c8*/ 	.word	0x000040d0


	//----- nvinfo : EIATTR_VRC_CTA_INIT_COUNT
	.align		4
.L_3346:
        /*00cc*/ 	.byte	0x02, 0x4a
	.zero		1
	.zero		1


	//----- nvinfo : EIATTR_EXIT_INSTR_OFFSETS
	.align		4
        /*00d0*/ 	.byte	0x04, 0x1c
        /*00d2*/ 	.short	(.L_3348 - .L_3347)


	//   ....[0]....
.L_3347:
        /*00d4*/ 	.word	0x00000870


	//   ....[1]....
        /*00d8*/ 	.word	0x000037d0


	//----- nvinfo : EIATTR_MAX_THREADS
	.align		4
.L_3348:
        /*00dc*/ 	.byte	0x04, 0x05
        /*00de*/ 	.short	(.L_3350 - .L_3349)
.L_3349:
        /*00e0*/ 	.word	0x00000080
        /*00e4*/ 	.word	0x00000001
        /*00e8*/ 	.word	0x00000001


	//----- nvinfo : EIATTR_CRS_STACK_SIZE
	.align		4
.L_3350:
        /*00ec*/ 	.byte	0x04, 0x1e
        /*00ee*/ 	.short	(.L_3352 - .L_3351)
.L_3351:
        /*00f0*/ 	.word	0x00000000


	//----- nvinfo : EIATTR_CBANK_PARAM_SIZE
	.align		4
.L_3352:
        /*00f4*/ 	.byte	0x03, 0x19
        /*00f6*/ 	.short	0x00e8


	//----- nvinfo : EIATTR_PARAM_CBANK
	.align		4
        /*00f8*/ 	.byte	0x04, 0x0a
        /*00fa*/ 	.short	(.L_3354 - .L_3353)
	.align		4
.L_3353:
        /*00fc*/ 	.word	index@(.nv.constant0._ZN10layer_norm13ln_fwd_kernelINS_13Kernel_traitsI6__halfffffjLj1024ELj1ELj4ELj1ELj16ENS_18Kernel_traits_baseILj1024ES2_ffffjLj128EEEEELb0ELb0ELb0ELb0EEEvNS_9FwdParamsE)
        /*0100*/ 	.short	0x0380
        /*0102*/ 	.short	0x00e8


	//----- nvinfo : EIATTR_SW_WAR
	.align		4
.L_3354:
        /*0104*/ 	.byte	0x04, 0x36
        /*0106*/ 	.short	(.L_3356 - .L_3355)
.L_3355:
        /*0108*/ 	.word	0x00000008
.L_3356:


//--------------------- .nv.info._ZN10layer_norm13ln_fwd_kernelINS_13Kernel_traitsI6__halfffffjLj1024ELj1ELj4ELj1ELj16ENS_18Kernel_traits_baseILj1024ES2_ffffjLj128EEEEELb0ELb0ELb0ELb1EEEvNS_9FwdParamsE --------------------------
	.section	.nv.info._ZN10layer_norm13ln_fwd_kernelINS_13Kernel_traitsI6__halfffffjLj1024ELj1ELj4ELj1ELj16ENS_18Kernel_traits_baseILj1024ES2_ffffjLj128EEEEELb0ELb0ELb0ELb1EEEvNS_9FwdParamsE,"",@"SHT_CUDA_INFO"
	.sectionflags	@""
	.align	4


	//----- nvinfo : EIATTR_CUDA_API_VERSION
	.align		4
        /*0000*/ 	.byte	0x04, 0x37
        /*0002*/ 	.short	(.L_3358 - .L_3357)
.L_3357:
        /*0004*/ 	.word	0x00000082


	//----- nvinfo : EIATTR_KPARAM_INFO
	.align		4
.L_3358:
        /*0008*/ 	.byte	0x04, 0x17
        /*000a*/ 	.short	(.L_3360 - .L_3359)
.L_3359:
        /*000c*/ 	.word	0x00000000
        /*0010*/ 	.short	0x0000
        /*0012*/ 	.short	0x0000
        /*0014*/ 	.byte	0x00, 0xf0, 0xa1, 0x03


	//----- nvinfo : EIATTR_SPARSE_MMA_MASK
	.align		4
.L_3360:
        /*0018*/ 	.byte	0x03, 0x50
        /*001a*/ 	.short	0x0000


	//----- nvinfo : EIATTR_MAXREG_COUNT
	.align		4
        /*001c*/ 	.byte	0x03, 0x1b
        /*001e*/ 	.short	0x00ff


	//----- nvinfo : EIATTR_MERCURY_ISA_VERSION
	.align		4
        /*0020*/ 	.byte	0x03, 0x5f
        /*0022*/ 	.short	0x0101


	//----- nvinfo : EIATTR_COOP_GROUP_MASK_REGIDS
	.align		4
        /*0024*/ 	.byte	0x04, 0x29
        /*0026*/ 	.short	(.L_3362 - .L_3361)


	//   ....[0]....
.L_3361:
        /*0028*/ 	.word	0xffffffff


	//   ....[1]....
        /*002c*/ 	.word	0xffffffff


	//   ....[2]....
        /*0030*/ 	.word	0xffffffff


	//   ....[3]....
        /*0034*/ 	.word	0xffffffff


	//   ....[4]....
        /*0038*/ 	.word	0xffffffff


	//   ....[5]....
        /*003c*/ 	.word	0xffffffff


	//   ....[6]....
        /*0040*/ 	.word	0xffffffff


	//   ....[7]....
        /*0044*/ 	.word	0xffffffff


	//   ....[8]....
        /*0048*/ 	.word	0xffffffff


	//   ....[9]....
        /*004c*/ 	.word	0xffffffff


	//   ....[10]....
        /*0050*/ 	.word	0x05000076


	//   ....[11]....
        /*0054*/ 	.word	0x05000076


	//   ....[12]....
        /*0058*/ 	.word	0x05000076


	//   ....[13]....
        /*005c*/ 	.word	0x05000076


	//   ....[14]....
        /*0060*/ 	.word	0x05000076


	//   ....[15]....
        /*0064*/ 	.word	0x05000076


	//   ....[16]....
        /*0068*/ 	.word	0x05000076


	//   ....[17]....
        /*006c*/ 	.word	0x05000076


	//   ....[18]....
        /*0070*/ 	.word	0x05000076


	//   ....[19]....
        /*0074*/ 	.word	0x05000076


	//----- nvinfo : EIATTR_COOP_GROUP_INSTR_OFFSETS
	.align		4
.L_3362:
        /*0078*/ 	.byte	0x04, 0x28
        /*007a*/ 	.short	(.L_3364 - .L_3363)


	//   ....[0]....
.L_3363:
        /*007c*/ 	.word	0x00001c50


	//   ....[1]....
        /*0080*/ 	.word	0x00001c80


	//   ....[2]....
        /*0084*/ 	.word	0x00001ca0


	//   ....[3]....
        /*0088*/ 	.word	0x00001cc0


	//   ....[4]....
        /*008c*/ 	.word	0x00001ce0


	//   ....[5]....
        /*0090*/ 	.word	0x00002110


	//   ....[6]....
        /*0094*/ 	.word	0x00002130


	//   ....[7]....
        /*0098*/ 	.word	0x00002150


	//   ....[8]....
        /*009c*/ 	.word	0x00002170


	//   ....[9]....
        /*00a0*/ 	.word	0x00002190


	//   ....[10]....
        /*00a4*/ 	.word	0x00002a40


	//   ....[11]....
        /*00a8*/ 	.word	0x00002af0


	//   ....[12]....
        /*00ac*/ 	.word	0x00002b60


	//   ....[13]....
        /*00b0*/ 	.word	0x00002bd0


	//   ....[14]....
        /*00b4*/ 	.word	0x00002c40


	//   ....[15]....
        /*00b8*/ 	.word	0x000030b0


	//   ....[16]....
        /*00bc*/ 	.word	0x00003120


	//   ....[17]....
        /*00c0*/ 	.word	0x00003190


	//   ....[18]....
        /*00c4*/ 	.word	0x00003200


	//   ....[19]....
        /*00c8*/ 	.word	0x00003270


	//----- nvinfo : EIATTR_VRC_CTA_INIT_COUNT
	.align		4
.L_3364:
        /*00cc*/ 	.byte	0x02, 0x4a
	.zero		1
	.zero		1


	//----- nvinfo : EIATTR_EXIT_INSTR_OFFSETS
	.align		4
        /*00d0*/ 	.byte	0x04, 0x1c
        /*00d2*/ 	.short	(.L_3366 - .L_3365)


	//   ....[0]....
.L_3365:
        /*00d4*/ 	.word	0x00000390


	//   ....[1]....
        /*00d8*/ 	.word	0x000029d0


	//----- nvinfo : EIATTR_MAX_THREADS
	.align		4
.L_3366:
        /*00dc*/ 	.byte	0x04, 0x05
        /*00de*/ 	.short	(.L_3368 - .L_3367)
.L_3367:
        /*00e0*/ 	.word	0x00000080
        /*00e4*/ 	.word	0x00000001
        /*00e8*/ 	.word	0x00000001


	//----- nvinfo : EIATTR_CRS_STACK_SIZE
	.align		4
.L_3368:
        /*00ec*/ 	.byte	0x04, 0x1e
        /*00ee*/ 	.short	(.L_3370 - .L_3369)
.L_3369:
        /*00f0*/ 	.word	0x00000000


	//----- nvinfo : EIATTR_CBANK_PARAM_SIZE
	.align		4
.L_3370:
        /*00f4*/ 	.byte	0x03, 0x19
        /*00f6*/ 	.short	0x00e8


	//----- nvinfo : EIATTR_PARAM_CBANK
	.align		4
        /*00f8*/ 	.byte	0x04, 0x0a
        /*00fa*/ 	.short	(.L_3372 - .L_3371)
	.align		4
.L_3371:
        /*00fc*/ 	.word	index@(.nv.constant0._ZN10layer_norm13ln_fwd_kernelINS_13Kernel_traitsI6__halfffffjLj1024ELj1ELj4ELj1ELj16ENS_18Kernel_traits_baseILj1024ES2_ffffjLj128EEEEELb0ELb0ELb0ELb1EEEvNS_9FwdParamsE)
        /*0100*/ 	.short	0x0380
        /*0102*/ 	.short	0x00e8


	//----- nvinfo : EIATTR_SW_WAR
	.align		4
.L_3372:
        /*0104*/ 	.byte	0x04, 0x36
        /*0106*/ 	.short	(.L_3374 - .L_3373)
.L_3373:
        /*0108*/ 	.word	0x00000008
.L_3374:


//--------------------- .nv.info._ZN10layer_norm13ln_fwd_kernelINS_13Kernel_traitsI6__halfffffjLj1024ELj1ELj4ELj1ELj16ENS_18Kernel_traits_baseILj1024ES2_ffffjLj128EEEEELb0ELb0ELb1ELb0EEEvNS_9FwdParamsE --------------------------
	.section	.nv.info._ZN10layer_norm13ln_fwd_kernelINS_13Kernel_traitsI6__halfffffjLj1024ELj1ELj4ELj1ELj16ENS_18Kernel_traits_baseILj1024ES2_ffffjLj128EEEEELb0ELb0ELb1ELb0EEEvNS_9FwdParamsE,"",@"SHT_CUDA_INFO"
	.sectionflags	@""
	.align	4


	//----- nvinfo : EIATTR_CUDA_API_VERSION
	.align		4
        /*0000*/ 	.byte	0x04, 0x37
        /*0002*/ 	.short	(.L_3376 - .L_3375)
.L_3375:
        /*0004*/ 	.word	0x00000082


	//----- nvinfo : EIATTR_KPARAM_INFO
	.align		4
.L_3376:
        /*0008*/ 	.byte	0x04, 0x17
        /*000a*/ 	.short	(.L_3378 - .L_3377)
.L_3377:
        /*000c*/ 	.word	0x00000000
        /*0010*/ 	.short	0x0000
        /*0012*/ 	.short	0x0000
        /*0014*/ 	.byte	0x00, 0xf0, 0xa1, 0x03


	//----- nvinfo : EIATTR_SPARSE_MMA_MASK
	.align		4
.L_3378:
        /*0018*/ 	.byte	0x03, 0x50
        /*001a*/ 	.short	0x0000


	//----- nvinfo : EIATTR_MAXREG_COUNT
	.align		4
        /*001c*/ 	.byte	0x03, 0x1b
        /*001e*/ 	.short	0x00ff


	//----- nvinfo : EIATTR_MERCURY_ISA_VERSION
	.align		4
        /*0020*/ 	.byte	0x03, 0x5f
        /*0022*/ 	.short	0x0101


	//----- nvinfo : EIATTR_COOP_GROUP_MASK_REGIDS
	.align		4
        /*0024*/ 	.byte	0x04, 0x29
        /*0026*/ 	.short	(.L_3380 - .L_3379)


	//   ....[0]....
.L_3379:
        /*0028*/ 	.word	0xffffffff


	//   ....[1]....
        /*002c*/ 	.word	0xffffffff


	//   ....[2]....
        /*0030*/ 	.word	0xffffffff


	//   ....[3]....
        /*0034*/ 	.word	0xffffffff


	//   ....[4]....
        /*0038*/ 	.word	0xffffffff


	//   ....[5]....
        /*003c*/ 	.word	0xffffffff


	//   ....[6]....
        /*0040*/ 	.word	0xffffffff


	//   ....[7]....
        /*0044*/ 	.word	0xffffffff


	//   ....[8]....
        /*0048*/ 	.word	0xffffffff


	//   ....[9]....
        /*004c*/ 	.word	0xffffffff


	//   ....[10]....
        /*0050*/ 	.word	0x05000043


	//   ....[11]....
        /*0054*/ 	.word	0x05000043


	//   ....[12]....
        /*0058*/ 	.word	0x05000043


	//   ....[13]....
        /*005c*/ 	.word	0x05000043


	//   ....[14]....
        /*0060*/ 	.word	0x05000043


	//   ....[15]....
        /*0064*/ 	.word	0x05000043


	//   ....[16]....
        /*0068*/ 	.word	0x05000043


	//   ....[17]....
        /*006c*/ 	.word	0x05000043


	//   ....[18]....
        /*0070*/ 	.word	0x05000043


	//   ....[19]....
        /*0074*/ 	.word	0x05000043


	//----- nvinfo : EIATTR_COOP_GROUP_INSTR_OFFSETS
	.align		4
.L_3380:
        /*0078*/ 	.byte	0x04, 0x28
        /*007a*/ 	.short	(.L_3382 - .L_3381)


	//   ....[0]....
.L_3381:
        /*007c*/ 	.word	0x00002120


	//   ....[1]....
        /*0080*/ 	.word	0x00002160


	//   ....[2]....
        /*0084*/ 	.word	0x00002180


	//   ....[3]....
        /*0088*/ 	.word	0x000021a0


	//   ....[4]....
        /*008c*/ 	.word	0x000021c0


	//   ....[5]....
        /*0090*/ 	.word	0x00002620


	//   ....[6]....
        /*0094*/ 	.word	0x00002640


	//   ....[7]....
        /*0098*/ 	.word	0x00002660


	//   ....[8]....
        /*009c*/ 	.word	0x00002680


	//   ....[9]....
        /*00a0*/ 	.word	0x000026a0


	//   ....[10]....
        /*00a4*/ 	.word	0x00003650


	//   ....[11]....
        /*00a8*/ 	.word	0x000036e0


	//   ....[12]....
        /*00ac*/ 	.word	0x00003750


	//   ....[13]....
        /*00b0*/ 	.word	0x000037d0


	//   ....[14]....
        /*00b4*/ 	.word	0x00003850


	//   ....[15]....
        /*00b8*/ 	.word	0x00003d10


	//   ....[16]....
        /*00bc*/ 	.word	0x00003d90


	//   ....[17]....
        /*00c0*/ 	.word	0x00003e10


	//   ....[18]....
        /*00c4*/ 	.word	0x00003e90


	//   ....[19]....
        /*00c8*/ 	.word	0x00003ef0


	//----- nvinfo : EIATTR_VRC_CTA_INIT_COUNT
	.align		4
.L_3382:
        /*00cc*/ 	.byte	0x02, 0x4a
	.zero		1
	.zero		1


	//----- nvinfo : EIATTR_EXIT_INSTR_OFFSETS
	.align		4
        /*00d0*/ 	.byte	0x04, 0x1c
        /*00d2*/ 	.short	(.L_3384 - .L_3383)


	//   ....[0]....
.L_3383:
        /*00d4*/ 	.word	0x00000870


	//   ....[1]....
        /*00d8*/ 	.word	0x000035e0


	//----- nvinfo : EIATTR_MAX_THREADS
	.align		4
.L_3384:
        /*00dc*/ 	.byte	0x04, 0x05
        /*00de*/ 	.short	(.L_3386 - .L_3385)
.L_3385:
        /*00e0*/ 	.word	0x00000080
        /*00e4*/ 	.word	0x00000001
        /*00e8*/ 	.word	0x00000001


	//----- nvinfo : EIATTR_CRS_STACK_SIZE
	.align		4
.L_3386:
        /*00ec*/ 	.byte	0x04, 0x1e
        /*00ee*/ 	.short	(.L_3388 - .L_3387)
.L_3387:
        /*00f0*/ 	.word	0x00000000


	//----- nvinfo : EIATTR_CBANK_PARAM_SIZE
	.align		4
.L_3388:
        /*00f4*/ 	.byte	0x03, 0x19
        /*00f6*/ 	.short	0x00e8


	//----- nvinfo : EIATTR_PARAM_CBANK
	.align		4
        /*00f8*/ 	.byte	0x04, 0x0a
        /*00fa*/ 	.short	(.L_3390 - .L_3389)
	.align		4
.L_3389:
        /*00fc*/ 	.word	index@(.nv.constant0._ZN10layer_norm13ln_fwd_kernelINS_13Kernel_traitsI6__halfffffjLj1024ELj1ELj4ELj1ELj16ENS_18Kernel_traits_baseILj1024ES2_ffffjLj128EEEEELb0ELb0ELb1ELb0EEEvNS_9FwdParamsE)
        /*0100*/ 	.short	0x0380
        /*0102*/ 	.short	0x00e8


	//----- nvinfo : EIATTR_SW_WAR
	.align		4
.L_3390:
        /*0104*/ 	.byte	0x04, 0x36
        /*0106*/ 	.short	(.L_3392 - .L_3391)
.L_3391:
        /*0108*/ 	.word	0x00000008
.L_3392:


//--------------------- .nv.info._ZN10layer_norm13ln_fwd_kernelINS_13Kernel_traitsI6__halfffffjLj1024ELj1ELj4ELj1ELj16ENS_18Kernel_traits_baseILj1024ES2_ffffjLj128EEEEELb0ELb0ELb1ELb1EEEvNS_9FwdParamsE --------------------------
	.section	.nv.info._ZN10layer_norm13ln_fwd_kernelINS_13Kernel_traitsI6__halfffffjLj1024ELj1ELj4ELj1ELj16ENS_18Kernel_traits_baseILj1024ES2_ffffjLj128EEEEELb0ELb0ELb1ELb1EEEvNS_9FwdParamsE,"",@"SHT_CUDA_INFO"
	.sectionflags	@""
	.align	4


	//----- nvinfo : EIATTR_CUDA_API_VERSION
	.align		4
        /*0000*/ 	.byte	0x04, 0x37
        /*0002*/ 	.short	(.L_3394 - .L_3393)
.L_3393:
        /*0004*/ 	.word	0x00000082


	//----- nvinfo : EIATTR_KPARAM_INFO
	.align		4
.L_3394:
        /*0008*/ 	.byte	0x04, 0x17
        /*000a*/ 	.short	(.L_3396 - .L_3395)
.L_3395:
        /*000c*/ 	.word	0x00000000
        /*0010*/ 	.short	0x0000
        /*0012*/ 	.short	0x0000
        /*0014*/ 	.byte	0x00, 0xf0, 0xa1, 0x03


	//----- nvinfo : EIATTR_SPARSE_MMA_MASK
	.align		4
.L_3396:
        /*0018*/ 	.byte	0x03, 0x50
        /*001a*/ 	.short	0x0000


	//----- nvinfo : EIATTR_MAXREG_COUNT
	.align		4
        /*001c*/ 	.byte	0x03, 0x1b
        /*001e*/ 	.short	0x00ff


	//----- nvinfo : EIATTR_MERCURY_ISA_VERSION
	.align		4
        /*0020*/ 	.byte	0x03, 0x5f
        /*0022*/ 	.short	0x0101


	//----- nvinfo : EIATTR_COOP_GROUP_MASK_REGIDS
	.align		4
        /*0024*/ 	.byte	0x04, 0x29
        /*0026*/ 	.short	(.L_3398 - .L_3397)


	//   ....[0]....
.L_3397:
        /*0028*/ 	.word	0xffffffff


	//   ....[1]....
        /*002c*/ 	.word	0xffffffff


	//   ....[2]....
        /*0030*/ 	.word	0xffffffff


	//   ....[3]....
        /*0034*/ 	.word	0xffffffff


	//   ....[4]....
        /*0038*/ 	.word	0xffffffff


	//   ....[5]....
        /*003c*/ 	.word	0xffffffff


	//   ....[6]....
        /*0040*/ 	.word	0xffffffff


	//   ....[7]....
        /*0044*/ 	.word	0xffffffff


	//   ....[8]....
        /*0048*/ 	.word	0xffffffff


	//   ....[9]....
        /*004c*/ 	.word	0xffffffff


	//   ....[10]....
        /*0050*/ 	.word	0x05000054


	//   ....[11]....
        /*0054*/ 	.word	0x05000054


	//   ....[12]....
        /*0058*/ 	.word	0x05000054


	//   ....[13]....
        /*005c*/ 	.word	0x05000054


	//   ....[14]....
        /*0060*/ 	.word	0x05000054


	//   ....[15]....
        /*0064*/ 	.word	0x05000054


	//   ....[16]....
        /*0068*/ 	.word	0x05000054


	//   ....[17]....
        /*006c*/ 	.word	0x05000054


	//   ....[18]....
        /*0070*/ 	.word	0x05000054


	//   ....[19]....
        /*0074*/ 	.word	0x05000054


	//----- nvinfo : EIATTR_COOP_GROUP_INSTR_OFFSETS
	.align		4
.L_3398:
        /*0078*/ 	.byte	0x04, 0x28
        /*007a*/ 	.short	(.L_3400 - .L_3399)


	//   ....[0]....
.L_3399:
        /*007c*/ 	.word	0x00001ac0


	//   ....[1]....
        /*0080*/ 	.word	0x00001af0


	//   ....[2]....
        /*0084*/ 	.word	0x00001b10


	//   ....[3]....
        /*0088*/ 	.word	0x00001b30


	//   ....[4]....
        /*008c*/ 	.word	0x00001b50


	//   ....[5]....
        /*0090*/ 	.word	0x00001f80


	//   ....[6]....
        /*0094*/ 	.word	0x00001fa0


	//   ....[7]....
        /*0098*/ 	.word	0x00001fc0


	//   ....[8]....
        /*009c*/ 	.word	0x00001fe0


	//   ....[9]....
        /*00a0*/ 	.word	0x00002000


	//   ....[10]....
        /*00a4*/ 	.word	0x00002da0


	//   ....[11]....
        /*00a8*/ 	.word	0x00002e40


	//   ....[12]....
        /*00ac*/ 	.word	0x00002eb0


	//   ....[13]....
        /*00b0*/ 	.word	0x00002f20


	//   ....[14]....
        /*00b4*/ 	.word	0x00002f90


	//   ....[15]....
        /*00b8*/ 	.word	0x00003410


	//   ....[16]....
        /*00bc*/ 	.word	0x00003480


	//   ....[17]....
        /*00c0*/ 	.word	0x000034f0


	//   ....[18]....
        /*00c4*/ 	.word	0x00003560


	//   ....[19]....
        /*00c8*/ 	.word	0x000035d0


	//----- nvinfo : EIATTR_VRC_CTA_INIT_COUNT
	.align		4
.L_3400:
        /*00cc*/ 	.byte	0x02, 0x4a
	.zero		1
	.zero		1


	//----- nvinfo : EIATTR_EXIT_INSTR_OFFSETS
	.align		4
        /*00d0*/ 	.byte	0x04, 0x1c
        /*00d2*/ 	.short	(.L_3402 - .L_3401)


	//   ....[0]....
.L_3401:
        /*00d4*/ 	.word	0x00000350


	//   ....[1]....
        /*00d8*/ 	.word	0x00002d30


	//----- nvinfo : EIATTR_MAX_THREADS
	.align		4
.L_3402:
        /*00dc*/ 	.byte	0x04, 0x05
        /*00de*/ 	.short	(.L_3404 - .L_3403)
.L_3403:
        /*00e0*/ 	.word	0x00000080
        /*00e4*/ 	.word	0x00000001
        /*00e8*/ 	.word	0x00000001


	//----- nvinfo : EIATTR_CRS_STACK_SIZE
	.align		4
.L_3404:
        /*00ec*/ 	.byte	0x04, 0x1e
        /*00ee*/ 	.short	(.L_3406 - .L_3405)
.L_3405:
        /*00f0*/ 	.word	0x00000000


	//----- nvinfo : EIATTR_CBANK_PARAM_SIZE
	.align		4
.L_3406:
        /*00f4*/ 	.byte	0x03, 0x19
        /*00f6*/ 	.short	0x00e8


	//----- nvinfo : EIATTR_PARAM_CBANK
	.align		4
        /*00f8*/ 	.byte	0x04, 0x0a
        /*00fa*/ 	.short	(.L_3408 - .L_3407)
	.align		4
.L_3407:
        /*00fc*/ 	.word	index@(.nv.constant0._ZN10layer_norm13ln_fwd_kernelINS_13Kernel_traitsI6__halfffffjLj1024ELj1ELj4ELj1ELj16ENS_18Kernel_traits_baseILj1024ES2_ffffjLj128EEEEELb0ELb0ELb1ELb1EEEvNS_9FwdParamsE)
        /*0100*/ 	.short	0x0380
        /*0102*/ 	.short	0x00e8


	//----- nvinfo : EIATTR_SW_WAR
	.align		4
.L_3408:
        /*0104*/ 	.byte	0x04, 0x36
        /*0106*/ 	.short	(.L_3410 - .L_3409)
.L_3409:
        /*0108*/ 	.word	0x00000008
.L_3410:


//--------------------- .nv.info._ZN10layer_norm13ln_fwd_kernelINS_13Kernel_traitsI6__halfffffjLj1024ELj1ELj4ELj1ELj16ENS_18Kernel_traits_baseILj1024ES2_ffffjLj128EEEEELb0ELb1ELb0ELb0EEEvNS_9FwdParamsE --------------------------
	.section	.nv.info._ZN10layer_norm13ln_fwd_kernelINS_13Kernel_traitsI6__halfffffjLj1024ELj1ELj4ELj1ELj16ENS_18Kernel_traits_baseILj1024ES2_ffffjLj128EEEEELb0ELb1ELb0ELb0EEEvNS_9FwdParamsE,"",@"SHT_CUDA_INFO"
	.sectionflags	@""
	.align	4


	//----- nvinfo : EIATTR_CUDA_API_VERSION
	.align		4
        /*0000*/ 	.byte	0x04, 0x37
        /*0002*/ 	.short	(.L_3412 - .L_3411)
.L_3411:
        /*0004*/ 	.word	0x00000082


	//----- nvinfo : EIATTR_KPARAM_INFO
	.align		4
.L_3412:
        /*0008*/ 	.byte	0x04, 0x17
        /*000a*/ 	.short	(.L_3414 - .L_3413)
.L_3413:
        /*000c*/ 	.word	0x00000000
        /*0010*/ 	.short	0x0000
        /*0012*/ 	.short	0x0000
        /*0014*/ 	.byte	0x00, 0xf0, 0xa1, 0x03


	//----- nvinfo : EIATTR_SPARSE_MMA_MASK
	.align		4
.L_3414:
        /*0018*/ 	.byte	0x03, 0x50
        /*001a*/ 	.short	0x0000


	//----- nvinfo : EIATTR_MAXREG_COUNT
	.align		4
        /*001c*/ 	.byte	0x03, 0x1b
        /*001e*/ 	.short	0x00ff


	//----- nvinfo : EIATTR_MERCURY_ISA_VERSION
	.align		4
        /*0020*/ 	.byte	0x03, 0x5f
        /*0022*/ 	.short	0x0101


	//----- nvinfo : EIATTR_COOP_GROUP_MASK_REGIDS
	.align		4
        /*0024*/ 	.byte	0x04, 0x29
        /*0026*/ 	.short	(.L_3416 - .L_3415)


	//   ....[0]....
.L_3415:
        /*0028*/ 	.word	0xffffffff


	//   ....[1]....
        /*002c*/ 	.word	0xffffffff


	//   ....[2]....
        /*0030*/ 	.word	0xffffffff


	//   ....[3]....
        /*0034*/ 	.word	0xffffffff


	//   ....[4]....
        /*0038*/ 	.word	0xffffffff


	//   ....[5]....
        /*003c*/ 	.word	0xffffffff


	//   ....[6]....
        /*0040*/ 	.word	0xffffffff


	//   ....[7]....
        /*0044*/ 	.word	0xffffffff


	//   ....[8]....
        /*0048*/ 	.word	0xffffffff


	//   ....[9]....
        /*004c*/ 	.word	0xffffffff


	//   ....[10]....
        /*0050*/ 	.word	0x0500002b


	//   ....[11]....
        /*0054*/ 	.word	0x0500002b


	//   ....[12]....
        /*0058*/ 	.word	0x0500002b


	//   ....[13]....
        /*005c*/ 	.word	0x0500002b


	//   ....[14]....
        /*0060*/ 	.word	0x0500002b


	//   ....[15]....
        /*0064*/ 	.word	0x0500002b


	//   ....[16]....
        /*0068*/ 	.word	0x0500002b


	//   ....[17]....
        /*006c*/ 	.word	0x0500002b


	//   ....[18]....
        /*0070*/ 	.word	0x0500002b


	//   ....[19]....
        /*0074*/ 	.word	0x0500002b


	//----- nvinfo : EIATTR_COOP_GROUP_INSTR_OFFSETS
	.align		4
.L_3416:
        /*0078*/ 	.byte	0x04, 0x28
        /*007a*/ 	.short	(.L_3418 - .L_3417)


	//   ....[0]....
.L_3417:
        /*007c*/ 	.word	0x00002cc0


	//   ....[1]....
        /*0080*/ 	.word	0x00002d00


	//   ....[2]....
        /*0084*/ 	.word	0x00002d20


	//   ....[3]....
        /*0088*/ 	.word	0x00002d40


	//   ....[4]....
        /*008c*/ 	.word	0x00002d60


	//   ....[5]....
        /*0090*/ 	.word	0x000031c0


	//   ....[6]....
        /*0094*/ 	.word	0x000031e0


	//   ....[7]....
        /*0098*/ 	.word	0x00003200


	//   ....[8]....
        /*009c*/ 	.word	0x00003220


	//   ....[9]....
        /*00a0*/ 	.word	0x00003240


	//   ....[10]....
        /*00a4*/ 	.word	0x00004140


	//   ....[11]....
        /*00a8*/ 	.word	0x000041d0


	//   ....[12]....
        /*00ac*/ 	.word	0x00004230


	//   ....[13]....
        /*00b0*/ 	.word	0x00004290


	//   ....[14]....
        /*00b4*/ 	.word	0x000042f0


	//   ....[15]....
        /*00b8*/ 	.word	0x000047a0


	//   ....[16]....
        /*00bc*/ 	.word	0x00004800


	//   ....[17]....
        /*00c0*/ 	.word	0x00004860


	//   ....[18]....
        /*00c4*/ 	.word	0x000048c0


	//   ....[19]....
        /*00c8*/ 	.word	0x00004920


	//----- nvinfo : EIATTR_VRC_CTA_INIT_COUNT
	.align		4
.L_3418:
        /*00cc*/ 	.byte	0x02, 0x4a
	.zero		1
	.zero		1


	//----- nvinfo : EIATTR_EXIT_INSTR_OFFSETS
	.align		4
        /*00d0*/ 	.byte	0x04, 0x1c
        /*00d2*/ 	.short	(.L_3420 - .L_3419)


	//   ....[0]....
.L_3419:
        /*00d4*/ 	.word	0x00000b70


	//   ....[1]....
        /*00d8*/ 	.word	0x000040d0


	//----- nvinfo : EIATTR_MAX_THREADS
	.align		4
.L_3420:
        /*00dc*/ 	.byte	0x04, 0x05
        /*00de*/ 	.short	(.L_3422 - .L_3421)
.L_3421:
        /*00e0*/ 	.word	0x00000080
        /*00e4*/ 	.word	0x00000001
        /*00e8*/ 	.word	0x00000001


	//----- nvinfo : EIATTR_CRS_STACK_SIZE
	.align		4
.L_3422:
        /*00ec*/ 	.byte	0x04, 0x1e
        /*00ee*/ 	.short	(.L_3424 - .L_3423)
.L_3423:
        /*00f0*/ 	.word	0x00000000


	//----- nvinfo : EIATTR_CBANK_PARAM_SIZE
	.align		4
.L_3424:
        /*00f4*/ 	.byte	0x03, 0x19
        /*00f6*/ 	.short	0x00e8


	//----- nvinfo : EIATTR_PARAM_CBANK
	.align		4
        /*00f8*/ 	.byte	0x04, 0x0a
        /*00fa*/ 	.short	(.L_3426 - .L_3425)
	.align		4
.L_3425:
        /*00fc*/ 	.word	index@(.nv.constant0._ZN10layer_norm13ln_fwd_kernelINS_13Kernel_traitsI6__halfffffjLj1024ELj1ELj4ELj1ELj16ENS_18Kernel_traits_baseILj1024ES2_ffffjLj128EEEEELb0ELb1ELb0ELb0EEEvNS_9FwdParamsE)
        /*0100*/ 	.short	0x0380
        /*0102*/ 	.short	0x00e8


	//----- nvinfo : EIATTR_SW_WAR
	.align		4
.L_3426:
        /*0104*/ 	.byte	0x04, 0x36
        /*0106*/ 	.short	(.L_3428 - .L_3427)
.L_3427:
        /*0108*/ 	.word	0x00000008
.L_3428:


//--------------------- .nv.info._ZN10layer_norm13ln_fwd_kernelINS_13Kernel_traitsI6__halfffffjLj1024ELj1ELj4ELj1ELj16ENS_18Kernel_traits_baseILj1024ES2_ffffjLj128EEEEELb0ELb1ELb0ELb1EEEvNS_9FwdParamsE --------------------------
	.section	.nv.info._ZN10layer_norm13ln_fwd_kernelINS_13Kernel_traitsI6__halfffffjLj1024ELj1ELj4ELj1ELj16ENS_18Kernel_traits_baseILj1024ES2_ffffjLj128EEEEELb0ELb1ELb0ELb1EEEvNS_9FwdParamsE,"",@"SHT_CUDA_INFO"
	.sectionflags	@""
	.align	4


	//----- nvinfo : EIATTR_CUDA_API_VERSION
	.align		4
        /*0000*/ 	.byte	0x04, 0x37
        /*0002*/ 	.short	(.L_3430 - .L_3429)
.L_3429:
        /*0004*/ 	.word	0x00000082


	//----- nvinfo : EIATTR_KPARAM_INFO
	.align		4
.L_3430:
        /*0008*/ 	.byte	0x04, 0x17
        /*000a*/ 	.short	(.L_3432 - .L_3431)
.L_3431:
        /*000c*/ 	.word	0x00000000
        /*0010*/ 	.short	0x0000
        /*0012*/ 	.short	0x0000
        /*0014*/ 	.byte	0x00, 0xf0, 0xa1, 0x03


	//----- nvinfo : EIATTR_SPARSE_MMA_MASK
	.align		4
.L_3432:
        /*0018*/ 	.byte	0x03, 0x50
        /*001a*/ 	.short	0x0000


	//----- nvinfo : EIATTR_MAXREG_COUNT
	.align		4
        /*001c*/ 	.byte	0x03, 0x1b
        /*001e*/ 	.short	0x00ff


	//----- nvinfo : EIATTR_MERCURY_ISA_VERSION
	.align		4
        /*0020*/ 	.byte	0x03, 0x5f
        /*0022*/ 	.short	0x0101


	//----- nvinfo : EIATTR_COOP_GROUP_MASK_REGIDS
	.align		4
        /*0024*/ 	.byte	0x04, 0x29
        /*0026*/ 	.short	(.L_3434 - .L_3433)


	//   ....[0]....
.L_3433:
        /*0028*/ 	.word	0xffffffff


	//   ....[1]....
        /*002c*/ 	.word	0xffffffff


	//   ....[2]....
        /*0030*/ 	.word	0xffffffff


	//   ....[3]....
        /*0034*/ 	.word	0xffffffff


	//   ....[4]....
        /*0038*/ 	.word	0xffffffff


	//   ....[5]....
        /*003c*/ 	.word	0xffffffff


	//   ....[6]....
        /*0040*/ 	.word	0xffffffff


	//   ....[7]....
        /*0044*/ 	.word	0xffffffff


	//   ....[8]....
        /*0048*/ 	.word	0xffffffff


	//   ....[9]....
        /*004c*/ 	.word	0xffffffff


	//   ....[10]....
        /*0050*/ 	.word	0xffffffff


	//   ....[11]....
        /*0054*/ 	.word	0xffffffff


	//   ....[12]....
        /*0058*/ 	.word	0xffffffff


	//   ....[13]....
        /*005c*/ 	.word	0xffffffff


	//   ....[14]....
        /*0060*/ 	.word	0xffffffff


	//   ....[15]....
        /*0064*/ 	.word	0xffffffff


	//   ....[16]....
        /*0068*/ 	.word	0xffffffff


	//   ....[17]....
        /*006c*/ 	.word	0xffffffff


	//   ....[18]....
        /*0070*/ 	.word	0xffffffff


	//   ....[19]....
        /*0074*/ 	.word	0xffffffff


	//   ....[20]....
        /*0078*/ 	.word	0x05000072


	//   ....[21]....
        /*007c*/ 	.word	0x05000072


	//   ....[22]....
        /*0080*/ 	.word	0x05000072


	//   ....[23]....
        /*0084*/ 	.word	0x05000072


	//   ....[24]....
        /*0088*/ 	.word	0x05000072


	//   ....[25]....
        /*008c*/ 	.word	0x05000072


	//   ....[26]....
        /*0090*/ 	.word	0x05000072


	//   ....[27]....
        /*0094*/ 	.word	0x05000072


	//   ....[28]....
        /*0098*/ 	.word	0x05000072


	//   ....[29]....
        /*009c*/ 	.word	0x05000072


	//   ....[30]....
        /*00a0*/ 	.word	0x05000072


	//   ....[31]....
        /*00a4*/ 	.word	0x05000072


	//   ....[32]....
        /*00a8*/ 	.word	0x05000072


	//   ....[33]....
        /*00ac*/ 	.word	0x05000072


	//   ....[34]....
        /*00b0*/ 	.word	0x05000072


	//   ....[35]....
        /*00b4*/ 	.word	0x05000072


	//   ....[36]....
        /*00b8*/ 	.word	0x05000072


	//   ....[37]....
        /*00bc*/ 	.word	0x05000072


	//   ....[38]....
        /*00c0*/ 	.word	0x05000072


	//   ....[39]....
        /*00c4*/ 	.word	0x05000072


	//----- nvinfo : EIATTR_COOP_GROUP_INSTR_OFFSETS
	.align		4
.L_3434:
        /*00c8*/ 	.byte	0x04, 0x28
        /*00ca*/ 	.short	(.L_3436 - .L_3435)


	//   ....[0]....
.L_3435:
        /*00cc*/ 	.word	0x00001c60


	//   ....[1]....
        /*00d0*/ 	.word	0x00001c90


	//   ....[2]....
        /*00d4*/ 	.word	0x00001cb0


	//   ....[3]....
        /*00d8*/ 	.word	0x00001cd0


	//   ....[4]....
        /*00dc*/ 	.word	0x00001cf0


	//   ....[5]....
        /*00e0*/ 	.word	0x00002120


	//   ....[6]....
        /*00e4*/ 	.word	0x00002140


	//   ....[7]....
        /*00e8*/ 	.word	0x00002160


	//   ....[8]....
        /*00ec*/ 	.word	0x00002180


	//   ....[9]....
        /*00f0*/ 	.word	0x000021a0


	//   ....[10]....
        /*00f4*/ 	.word	0x00004570


	//   ....[11]....
        /*00f8*/ 	.word	0x000045a0


	//   ....[12]....
        /*00fc*/ 	.word	0x000045c0


	//   ....[13]....
        /*0100*/ 	.word	0x000045e0


	//   ....[14]....
        /*0104*/ 	.word	0x00004600


	//   ....[15]....
        /*0108*/ 	.word	0x00004a30


	//   ....[16]....
        /*010c*/ 	.word	0x00004a50


	//   ....[17]....
        /*0110*/ 	.word	0x00004a70


	//   ....[18]....
        /*0114*/ 	.word	0x00004a90


	//   ....[19]....
        /*0118*/ 	.word	0x00004ab0


	//   ....[20]....
        /*011c*/ 	.word	0x00005350


	//   ....[21]....
        /*0120*/ 	.word	0x000053e0


	//   ....[22]....
        /*0124*/ 	.word	0x00005440


	//   ....[23]....
        /*0128*/ 	.word	0x000054a0


	//   ....[24]....
        /*012c*/ 	.word	0x00005500


	//   ....[25]....
        /*0130*/ 	.word	0x00005960


	//   ....[26]....
        /*0134*/ 	.word	0x000059c0


	//   ....[27]....
        /*0138*/ 	.word	0x00005a20


	//   ....[28]....
        /*013c*/ 	.word	0x00005a80


	//   ....[29]....
        /*0140*/ 	.word	0x00005ae0


	//   ....[30]....
        /*0144*/ 	.word	0x00005b60


	//   ....[31]....
        /*0148*/ 	.word	0x00005c00


	//   ....[32]....
        /*014c*/ 	.word	0x00005c60


	//   ....[33]....
        /*0150*/ 	.word	0x00005cc0


	//   ....[34]....
        /*0154*/ 	.word	0x00005d20


	//   ....[35]....
        /*0158*/ 	.word	0x00006180


	//   ....[36]....
        /*015c*/ 	.word	0x000061e0


	//   ....[37]....
        /*0160*/ 	.word	0x00006240


	//   ....[38]....
        /*0164*/ 	.word	0x000062a0


	//   ....[39]....
        /*0168*/ 	.word	0x00006300


	//----- nvinfo : EIATTR_VRC_CTA_INIT_COUNT
	.align		4
.L_3436:
        /*016c*/ 	.byte	0x02, 0x4a
	.zero		1
	.zero		1


	//----- nvinfo : EIATTR_EXIT_INSTR_OFFSETS
	.align		4
        /*0170*/ 	.byte	0x04, 0x1c
        /*0172*/ 	.short	(.L_3438 - .L_3437)


	//   ....[0]....
.L_3437:
        /*0174*/ 	.word	0x00000490


	//   ....[1]....
        /*0178*/ 	.word	0x000029f0


	//   ....[2]....
        /*017c*/ 	.word	0x000052f0


	//----- nvinfo : EIATTR_MAX_THREADS
	.align		4
.L_3438:
        /*0180*/ 	.byte	0x04, 0x05
        /*0182*/ 	.short	(.L_3440 - .L_3439)
.L_3439:
        /*0184*/ 	.word	0x00000080
        /*0188*/ 	.word	0x00000001
        /*018c*/ 	.word	0x00000001


	//----- nvinfo : EIATTR_CRS_STACK_SIZE
	.align		4
.L_3440:
        /*0190*/ 	.byte	0x04, 0x1e
        /*0192*/ 	.short	(.L_3442 - .L_3441)
.L_3441:
        /*0194*/ 	.word	0x00000000


	//----- nvinfo : EIATTR_CBANK_PARAM_SIZE
	.align		4
.L_3442:
        /*0198*/ 	.byte	0x03, 0x19
        /*019a*/ 	.short	0x00e8


	//----- nvinfo : EIATTR_PARAM_CBANK
	.align		4
        /*019c*/ 	.byte	0x04, 0x0a
        /*019e*/ 	.short	(.L_3444 - .L_3443)
	.align		4
.L_3443:
        /*01a0*/ 	.word	index@(.nv.constant0._ZN10layer_norm13ln_fwd_kernelINS_13Kernel_traitsI6__halfffffjLj1024ELj1ELj4ELj1ELj16ENS_18Kernel_traits_baseILj1024ES2_ffffjLj128EEEEELb0ELb1ELb0ELb1EEEvNS_9FwdParamsE)
        /*01a4*/ 	.short	0x0380
        /*01a6*/ 	.short	0x00e8


	//----- nvinfo : EIATTR_SW_WAR
	.align		4
.L_3444:
        /*01a8*/ 	.byte	0x04, 0x36
        /*01aa*/ 	.short	(.L_3446 - .L_3445)
.L_3445:
        /*01ac*/ 	.word	0x00000008
.L_3446:


//--------------------- .nv.info._ZN10layer_norm13ln_fwd_kernelINS_13Kernel_traitsI6__halfffffjLj1024ELj1ELj4ELj1ELj16ENS_18Kernel_traits_baseILj1024ES2_ffffjLj128EEEEELb0ELb1ELb1ELb0EEEvNS_9FwdParamsE --------------------------
	.section	.nv.info._ZN10layer_norm13ln_fwd_kernelINS_13Kernel_traitsI6__halfffffjLj1024ELj1ELj4ELj1ELj16ENS_18Kernel_traits_baseILj1024ES2_ffffjLj128EEEEELb0ELb1ELb1ELb0EEEvNS_9FwdParamsE,"",@"SHT_CUDA_INFO"
	.sectionflags	@""
	.align	4


	//----- nvinfo : EIATTR_CUDA_API_VERSION
	.align		4
        /*0000*/ 	.byte	0x04, 0x37
        /*0002*/ 	.short	(.L_3448 - .L_3447)
.L_3447:
        /*0004*/ 	.word	0x00000082


	//----- nvinfo : EIATTR_KPARAM_INFO
	.align		4
.L_3448:
        /*0008*/ 	.byte	0x04, 0x17
        /*000a*/ 	.short	(.L_3450 - .L_3449)
.L_3449:
        /*000c*/ 	.word	0x00000000
        /*0010*/ 	.short	0x0000
        /*0012*/ 	.short	0x0000
        /*0014*/ 	.byte	0x00, 0xf0, 0xa1, 0x03


	//----- nvinfo : EIATTR_SPARSE_MMA_MASK
	.align		4
.L_3450:
        /*0018*/ 	.byte	0x03, 0x50
        /*001a*/ 	.short	0x0000


	//----- nvinfo : EIATTR_MAXREG_COUNT
	.align		4
        /*001c*/ 	.byte	0x03, 0x1b
        /*001e*/ 	.short	0x00ff


	//----- nvinfo : EIATTR_MERCURY_ISA_VERSION
	.align		4
        /*0020*/ 	.byte	0x03, 0x5f
        /*0022*/ 	.short	0x0101


	//----- nvinfo : EIATTR_COOP_GROUP_MASK_REGIDS
	.align		4
        /*0024*/ 	.byte	0x04, 0x29
        /*0026*/ 	.short	(.L_3452 - .L_3451)


	//   ....[0]....
.L_3451:
        /*0028*/ 	.word	0xffffffff


	//   ....[1]....
        /*002c*/ 	.word	0xffffffff


	//   ....[2]....
        /*0030*/ 	.word	0xffffffff


	//   ....[3]....
        /*0034*/ 	.word	0xffffffff


	//   ....[4]....
        /*0038*/ 	.word	0xffffffff


	//   ....[5]....
        /*003c*/ 	.word	0xffffffff


	//   ....[6]....
        /*0040*/ 	.word	0xffffffff


	//   ....[7]....
        /*0044*/ 	.word	0xffffffff


	//   ....[8]....
        /*0048*/ 	.word	0xffffffff


	//   ....[9]....
        /*004c*/ 	.word	0xffffffff


	//   ....[10]....
        /*0050*/ 	.word	0x05000055


	//   ....[11]....
        /*0054*/ 	.word	0x05000055


	//   ....[12]....
        /*0058*/ 	.word	0x05000055


	//   ....[13]....
        /*005c*/ 	.word	0x05000055


	//   ....[14]....
        /*0060*/ 	.word	0x05000055


	//   ....[15]....
        /*0064*/ 	.word	0x05000055


	//   ....[16]....
        /*0068*/ 	.word	0x05000055


	//   ....[17]....
        /*006c*/ 	.word	0x05000055


	//   ....[18]....
        /*0070*/ 	.word	0x05000055


	//   ....[19]....
        /*0074*/ 	.word	0x05000055


	//----- nvinfo : EIATTR_COOP_GROUP_INSTR_OFFSETS
	.align		4
.L_3452:
        /*0078*/ 	.byte	0x04, 0x28
        /*007a*/ 	.short	(.L_3454 - .L_3453)


	//   ....[0]....
.L_3453:
        /*007c*/ 	.word	0x000036a0


	//   ....[1]....
        /*0080*/ 	.word	0x000036e0


	//   ....[2]....
        /*0084*/ 	.word	0x00003700


	//   ....[3]....
        /*0088*/ 	.word	0x00003720


	//   ....[4]....
        /*008c*/ 	.word	0x00003740


	//   ....[5]....
        /*0090*/ 	.word	0x00003ba0


	//   ....[6]....
        /*0094*/ 	.word	0x00003bc0


	//   ....[7]....
        /*0098*/ 	.word	0x00003be0


	//   ....[8]....
        /*009c*/ 	.word	0x00003c00


	//   ....[9]....
        /*00a0*/ 	.word	0x00003c20


	//   ....[10]....
        /*00a4*/ 	.word	0x00004b90


	//   ....[11]....
        /*00a8*/ 	.word	0x00004c20


	//   ....[12]....
        /*00ac*/ 	.word	0x00004c80


	//   ....[13]....
        /*00b0*/ 	.word	0x00004ce0


	//   ....[14]....
        /*00b4*/ 	.word	0x00004d40


	//   ....[15]....
        /*00b8*/ 	.word	0x000051f0


	//   ....[16]....
        /*00bc*/ 	.word	0x00005250


	//   ....[17]....
        /*00c0*/ 	.word	0x000052b0


	//   ....[18]....
        /*00c4*/ 	.word	0x00005310


	//   ....[19]....
        /*00c8*/ 	.word	0x00005370


	//----- nvinfo : EIATTR_VRC_CTA_INIT_COUNT
	.align		4
.L_3454:
        /*00cc*/ 	.byte	0x02, 0x4a
	.zero		1
	.zero		1


	//----- nvinfo : EIATTR_EXIT_INSTR_OFFSETS
	.align		4
        /*00d0*/ 	.byte	0x04, 0x1c
        /*00d2*/ 	.short	(.L_3456 - .L_3455)


	//   ....[0]....
.L_3455:
        /*00d4*/ 	.word	0x00000b70


	//   ....[1]....
        /*00d8*/ 	.word	0x00004b20


	//----- nvinfo : EIATTR_MAX_THREADS
	.align		4
.L_3456:
        /*00dc*/ 	.byte	0x04, 0x05
        /*00de*/ 	.short	(.L_3458 - .L_3457)
.L_3457:
        /*00e0*/ 	.word	0x00000080
        /*00e4*/ 	.word	0x00000001
        /*00e8*/ 	.word	0x00000001


	//----- nvinfo : EIATTR_CRS_STACK_SIZE
	.align		4
.L_3458:
        /*00ec*/ 	.byte	0x04, 0x1e
        /*00ee*/ 	.short	(.L_3460 - .L_3459)
.L_3459:
        /*00f0*/ 	.word	0x00000000


	//----- nvinfo : EIATTR_CBANK_PARAM_SIZE
	.align		4
.L_3460:
        /*00f4*/ 	.byte	0x03, 0x19
        /*00f6*/ 	.short	0x00e8


	//----- nvinfo : EIATTR_PARAM_CBANK
	.align		4
        /*00f8*/ 	.byte	0x04, 0x0a
        /*00fa*/ 	.short	(.L_3462 - .L_3461)
	.align		4
.L_3461:
        /*00fc*/ 	.word	index@(.nv.constant0._ZN10layer_norm13ln_fwd_kernelINS_13Kernel_traitsI6__halfffffjLj1024ELj1ELj4ELj1ELj16ENS_18Kernel_traits_baseILj1024ES2_ffffjLj128EEEEELb0ELb1ELb1ELb0EEEvNS_9FwdParamsE)
        /*0100*/ 	.short	0x0380
        /*0102*/ 	.short	0x00e8


	//----- nvinfo : EIATTR_SW_WAR
	.align		4
.L_3462:
        /*0104*/ 	.byte	0x04, 0x36
        /*0106*/ 	.short	(.L_3464 - .L_3463)
.L_3463:
        /*0108*/ 	.word	0x00000008
.L_3464:


//--------------------- .nv.info._ZN10layer_norm13ln_fwd_kernelINS_13Kernel_traitsI6__halfffffjLj1024ELj1ELj4ELj1ELj16ENS_18Kernel_traits_baseILj1024ES2_ffffjLj128EEEEELb0ELb1ELb1ELb1EEEvNS_9FwdParamsE --------------------------
	.section	.nv.info._ZN10layer_norm13ln_fwd_kernelINS_13Kernel_traitsI6__halfffffjLj1024ELj1ELj4ELj1ELj16ENS_18Kernel_traits_baseILj1024ES2_ffffjLj128EEEEELb0ELb1ELb1ELb1EEEvNS_9FwdParamsE,"",@"SHT_CUDA_INFO"
	.sectionflags	@""
	.align	4


	//----- nvinfo : EIATTR_CUDA_API_VERSION
	.align		4
        /*0000*/ 	.byte	0x04, 0x37
        /*0002*/ 	.short	(.L_3466 - .L_3465)
.L_3465:
        /*0004*/ 	.word	0x00000082


	//----- nvinfo : EIATTR_KPARAM_INFO
	.align		4
.L_3466:
        /*0008*/ 	.byte	0x04, 0x17
        /*000a*/ 	.short	(.L_3468 - .L_3467)
.L_3467:
        /*000c*/ 	.word	0x00000000
        /*0010*/ 	.short	0x0000
        /*0012*/ 	.short	0x0000
        /*0014*/ 	.byte	0x00, 0xf0, 0xa1, 0x03


	//----- nvinfo : EIATTR_SPARSE_MMA_MASK
	.align		4
.L_3468:
        /*0018*/ 	.byte	0x03, 0x50
        /*001a*/ 	.short	0x0000


	//----- nvinfo : EIATTR_MAXREG_COUNT
	.align		4
        /*001c*/ 	.byte	0x03, 0x1b
        /*001e*/ 	.short	0x00ff


	//----- nvinfo : EIATTR_MERCURY_ISA_VERSION
	.align		4
        /*0020*/ 	.byte	0x03, 0x5f
        /*0022*/ 	.short	0x0101


	//----- nvinfo : EIATTR_COOP_GROUP_MASK_REGIDS
	.align		4
        /*0024*/ 	.byte	0x04, 0x29
        /*0026*/ 	.short	(.L_3470 - .L_3469)


	//   ....[0]....
.L_3469:
        /*0028*/ 	.word	0xffffffff


	//   ....[1]....
        /*002c*/ 	.word	0xffffffff


	//   ....[2]....
        /*0030*/ 	.word	0xffffffff


	//   ....[3]....
        /*0034*/ 	.word	0xffffffff


	//   ....[4]....
        /*0038*/ 	.word	0xffffffff


	//   ....[5]....
        /*003c*/ 	.word	0xffffffff


	//   ....[6]....
        /*0040*/ 	.word	0xffffffff


	//   ....[7]....
        /*0044*/ 	.word	0xffffffff


	//   ....[8]....
        /*0048*/ 	.word	0xffffffff


	//   ....[9]....
        /*004c*/ 	.word	0xffffffff


	//   ....[10]....
        /*0050*/ 	.word	0x0500004e


	//   ....[11]....
        /*0054*/ 	.word	0x0500004e


	//   ....[12]....
        /*0058*/ 	.word	0x0500004e


	//   ....[13]....
        /*005c*/ 	.word	0x0500004e


	//   ....[14]....
        /*0060*/ 	.word	0x0500004e


	//   ....[15]....
        /*0064*/ 	.word	0x0500004e


	//   ....[16]....
        /*0068*/ 	.word	0x0500004e


	//   ....[17]....
        /*006c*/ 	.word	0x0500004e


	//   ....[18]....
        /*0070*/ 	.word	0x0500004e


	//   ....[19]....
        /*0074*/ 	.word	0x0500004e


	//----- nvinfo : EIATTR_COOP_GROUP_INSTR_OFFSETS
	.align		4
.L_3470:
        /*0078*/ 	.byte	0x04, 0x28
        /*007a*/ 	.short	(.L_3472 - .L_3471)


	//   ....[0]....
.L_3471:
        /*007c*/ 	.word	0x00002a50


	//   ....[1]....
        /*0080*/ 	.word	0x00002a80


	//   ....[2]....
        /*0084*/ 	.word	0x00002aa0


	//   ....[3]....
        /*0088*/ 	.word	0x00002ac0


	//   ....[4]....
        /*008c*/ 	.word	0x00002ae0


	//   ....[5]....
        /*0090*/ 	.word	0x00002f10


	//   ....[6]....
        /*0094*/ 	.word	0x00002f30


	//   ....[7]....
        /*0098*/ 	.word	0x00002f50


	//   ....[8]....
        /*009c*/ 	.word	0x00002f70


	//   ....[9]....
        /*00a0*/ 	.word	0x00002f90


	//   ....[10]....
        /*00a4*/ 	.word	0x00003d30


	//   ....[11]....
        /*00a8*/ 	.word	0x00003dd0


	//   ....[12]....
        /*00ac*/ 	.word	0x00003e40


	//   ....[13]....
        /*00b0*/ 	.word	0x00003eb0


	//   ....[14]....
        /*00b4*/ 	.word	0x00003f20


	//   ....[15]....
        /*00b8*/ 	.word	0x000043a0


	//   ....[16]....
        /*00bc*/ 	.word	0x00004410


	//   ....[17]....
        /*00c0*/ 	.word	0x00004480


	//   ....[18]....
        /*00c4*/ 	.word	0x000044f0


	//   ....[19]....
        /*00c8*/ 	.word	0x00004560


	//----- nvinfo : EIATTR_VRC_CTA_INIT_COUNT
	.align		4
.L_3472:
        /*00cc*/ 	.byte	0x02, 0x4a
	.zero		1
	.zero		1


	//----- nvinfo : EIATTR_EXIT_INSTR_OFFSETS
	.align		4
        /*00d0*/ 	.byte	0x04, 0x1c
        /*00d2*/ 	.short	(.L_3474 - .L_3473)


	//   ....[0]....
.L_3473:
        /*00d4*/ 	.word	0x00000490


	//   ....[1]....
        /*00d8*/ 	.word	0x00003cc0


	//----- nvinfo : EIATTR_MAX_THREADS
	.align		4
.L_3474:
        /*00dc*/ 	.byte	0x04, 0x05
        /*00de*/ 	.short	(.L_3476 - .L_3475)
.L_3475:
        /*00e0*/ 	.word	0x00000080
        /*00e4*/ 	.word	0x00000001
        /*00e8*/ 	.word	0x00000001


	//----- nvinfo : EIATTR_CRS_STACK_SIZE
	.align		4
.L_3476:
        /*00ec*/ 	.byte	0x04, 0x1e
        /*00ee*/ 	.short	(.L_3478 - .L_3477)
.L_3477:
        /*00f0*/ 	.word	0x00000000


	//----- nvinfo : EIATTR_CBANK_PARAM_SIZE
	.align		4
.L_3478:
        /*00f4*/ 	.byte	0x03, 0x19
        /*00f6*/ 	.short	0x00e8


	//----- nvinfo : EIATTR_PARAM_CBANK
	.align		4
        /*00f8*/ 	.byte	0x04, 0x0a
        /*00fa*/ 	.short	(.L_3480 - .L_3479)
	.align		4
.L_3479:
        /*00fc*/ 	.word	index@(.nv.constant0._ZN10layer_norm13ln_fwd_kernelINS_13Kernel_traitsI6__halfffffjLj1024ELj1ELj4ELj1ELj16ENS_18Kernel_traits_baseILj1024ES2_ffffjLj128EEEEELb0ELb1ELb1ELb1EEEvNS_9FwdParamsE)
        /*0100*/ 	.short	0x0380
        /*0102*/ 	.short	0x00e8


	//----- nvinfo : EIATTR_SW_WAR
	.align		4
.L_3480:
        /*0104*/ 	.byte	0x04, 0x36
        /*0106*/ 	.short	(.L_3482 - .L_3481)
.L_3481:
        /*0108*/ 	.word	0x00000008
.L_3482:


//--------------------- .nv.info._ZN10layer_norm13ln_fwd_kernelINS_13Kernel_traitsI6__halfffffjLj1024ELj1ELj4ELj1ELj16ENS_18Kernel_traits_baseILj1024ES2_ffffjLj128EEEEELb1ELb0ELb0ELb0EEEvNS_9FwdParamsE --------------------------
	.section	.nv.info._ZN10layer_norm13ln_fwd_kernelINS_13Kernel_traitsI6__halfffffjLj1024ELj1ELj4ELj1ELj16ENS_18Kernel_traits_baseILj1024ES2_ffffjLj128EEEEELb1ELb0ELb0ELb0EEEvNS_9FwdParamsE,"",@"SHT_CUDA_INFO"
	.sectionflags	@""
	.align	4


	//----- nvinfo : EIATTR_CUDA_API_VERSION
	.align		4
        /*0000*/ 	.byte	0x04, 0x37
        /*0002*/ 	.short	(.L_3484 - .L_3483)
.L_3483:
        /*0004*/ 	.word	0x00000082


	//----- nvinfo : EIATTR_KPARAM_INFO
	.align		4
.L_3484:
        /*0008*/ 	.byte	0x04, 0x17
        /*000a*/ 	.short	(.L_3486 - .L_3485)
.L_3485:
        /*000c*/ 	.word	0x00000000
        /*0010*/ 	.short	0x0000
        /*0012*/ 	.short	0x0000
        /*0014*/ 	.byte	0x00, 0xf0, 0xa1, 0x03


	//----- nvinfo : EIATTR_SPARSE_MMA_MASK
	.align		4
.L_3486:
        /*0018*/ 	.byte	0x03, 0x50
        /*001a*/ 	.short	0x0000


	//----- nvinfo : EIATTR_MAXREG_COUNT
	.align		4
        /*001c*/ 	.byte	0x03, 0x1b
        /*001e*/ 	.short	0x00ff


	//----- nvinfo : EIATTR_MERCURY_ISA_VERSION
	.align		4
        /*0020*/ 	.byte	0x03, 0x5f
        /*0022*/ 	.short	0x0101


	//----- nvinfo : EIATTR_COOP_GROUP_MASK_REGIDS
	.align		4
        /*0024*/ 	.byte	0x04, 0x29
        /*0026*/ 	.short	(.L_3488 - .L_3487)


	//   ....[0]....
.L_3487:
        /*0028*/ 	.word	0xffffffff


	//   ....[1]....
        /*002c*/ 	.word	0xffffffff


	//   ....[2]....
        /*0030*/ 	.word	0xffffffff


	//   ....[3]....
        /*0034*/ 	.word	0xffffffff


	//   ....[4]....
        /*0038*/ 	.word	0xffffffff


	//   ....[5]....
        /*003c*/ 	.word	0xffffffff


	//   ....[6]....
        /*0040*/ 	.word	0xffffffff


	//   ....[7]....
        /*0044*/ 	.word	0xffffffff


	//   ....[8]....
        /*0048*/ 	.word	0xffffffff


	//   ....[9]....
        /*004c*/ 	.word	0xffffffff


	//   ....[10]....
        /*0050*/ 	.word	0x0500003e


	//   ....[11]....
        /*0054*/ 	.word	0x0500003e


	//   ....[12]....
        /*0058*/ 	.word	0x0500003e


	//   ....[13]....
        /*005c*/ 	.word	0x0500003e


	//   ....[14]....
        /*0060*/ 	.word	0x0500003e


	//   ....[15]....
        /*0064*/ 	.word	0x0500003e


	//   ....[16]....
        /*0068*/ 	.word	0x0500003e


	//   ....[17]....
        /*006c*/ 	.word	0x0500003e


	//   ....[18]....
        /*0070*/ 	.word	0x0500003e


	//   ....[19]....
        /*0074*/ 	.word	0x0500003e


	//----- nvinfo : EIATTR_COOP_GROUP_INSTR_OFFSETS
	.align		4
.L_3488:
        /*0078*/ 	.byte	0x04, 0x28
        /*007a*/ 	.short	(.L_3490 - .L_3489)


	//   ....[0]....
.L_3489:
        /*007c*/ 	.word	0x00018e60


	//   ....[1]....
        /*0080*/ 	.word	0x00018ea0


	//   ....[2]....
        /*0084*/ 	.word	0x00018ec0


	//   ....[3]....
        /*0088*/ 	.word	0x00018ee0


	//   ....[4]....
        /*008c*/ 	.word	0x00018f00


	//   ....[5]....
        /*0090*/ 	.word	0x00019350


	//   ....[6]....
        /*0094*/ 	.word	0x00019370


	//   ....[7]....
        /*0098*/ 	.word	0x00019390


	//   ....[8]....
        /*009c*/ 	.word	0x000193b0


	//   ....[9]....
        /*00a0*/ 	.word	0x000193d0


	//   ....[10]....
        /*00a4*/ 	.word	0x0001a3e0


	//   ....[11]....
        /*00a8*/ 	.word	0x0001a480


	//   ....[12]....
        /*00ac*/ 	.word	0x0001a4f0


	//   ....[13]....
        /*00b0*/ 	.word	0x0001a560


	//   ....[14]....
        /*00b4*/ 	.word	0x0001a5d0


	//   ....[15]....
        /*00b8*/ 	.word	0x0001aaa0


	//   ....[16]....
        /*00bc*/ 	.word	0x0001ab10


	//   ....[17]....
        /*00c0*/ 	.word	0x0001ab80


	//   ....[18]....
        /*00c4*/ 	.word	0x0001abf0


	//   ....[19]....
        /*00c8*/ 	.word	0x0001ac60


	//----- nvinfo : EIATTR_VRC_CTA_INIT_COUNT
	.align		4
.L_3490:
        /*00cc*/ 	.byte	0x02, 0x4a
	.zero		1
	.zero		1


	//----- nvinfo : EIATTR_EXIT_INSTR_OFFSETS
	.align		4
        /*00d0*/ 	.byte	0x04, 0x1c
        /*00d2*/ 	.short	(.L_3492 - .L_3491)


	//   ....[0]....
.L_3491:
        /*00d4*/ 	.word	0x00000a70


	//   ....[1]....
        /*00d8*/ 	.word	0x0001a370


	//----- nvinfo : EIATTR_INDIRECT_BRANCH_TARGETS
	.align		4
.L_3492:
        /*00dc*/ 	.byte	0x04, 0x34
        /*00de*/ 	.short	(.L_3494 - .L_3493)


	//   ....[0]....
.L_3493:
        /*00e0*/ 	.word	.L_x_37196@srel
        /*00e4*/ 	.short	0x0
        /*00e6*/ 	.short	0x0
        /*00e8*/ 	.word	0x3
        /*00ec*/ 	.word	.L_x_37197@srel
        /*00f0*/ 	.word	.L_x_37198@srel
        /*00f4*/ 	.word	.L_x_37199@srel


	//----- nvinfo : EIATTR_MAX_THREADS
	.align		4
.L_3494:
        /*00f8*/ 	.byte	0x04, 0x05
        /*00fa*/ 	.short	(.L_3496 - .L_3495)
.L_3495:
        /*00fc*/ 	.word	0x00000080
        /*0100*/ 	.word	0x00000001
        /*0104*/ 	.word	0x00000001


	//----- nvinfo : EIATTR_CRS_STACK_SIZE
	.align		4
.L_3496:
        /*0108*/ 	.byte	0x04, 0x1e
        /*010a*/ 	.short	(.L_3498 - .L_3497)
.L_3497:
        /*010c*/ 	.word	0x00000000


	//----- nvinfo : EIATTR_CBANK_PARAM_SIZE
	.align		4
.L_3498:
        /*0110*/ 	.byte	0x03, 0x19
        /*0112*/ 	.short	0x00e8


	//----- nvinfo : EIATTR_PARAM_CBANK
	.align		4
        /*0114*/ 	.byte	0x04, 0x0a
        /*0116*/ 	.short	(.L_3500 - .L_3499)
	.align		4
.L_3499:
        /*0118*/ 	.word	index@(.nv.constant0._ZN10layer_norm13ln_fwd_kernelINS_13Kernel_traitsI6__halfffffjLj1024ELj1ELj4ELj1ELj16ENS_18Kernel_traits_baseILj1024ES2_ffffjLj128EEEEELb1ELb0ELb0ELb0EEEvNS_9FwdParamsE)
        /*011c*/ 	.short	0x0380
        /*011e*/ 	.short	0x00e8


	//----- nvinfo : EIATTR_SW_WAR
	.align		4
.L_3500:
        /*0120*/ 	.byte	0x04, 0x36
        /*0122*/ 	.short	(.L_3502 - .L_3501)
.L_3501:
        /*0124*/ 	.word	0x00000008
.L_3502:


//--------------------- .nv.info._ZN10layer_norm13ln_fwd_kernelINS_13Kernel_traitsI6__halfffffjLj1024ELj1ELj4ELj1ELj16ENS_18Kernel_traits_baseILj1024ES2_ffffjLj128EEEEELb1ELb0ELb0ELb1EEEvNS_9FwdParamsE --------------------------
	.section	.nv.info._ZN10layer_norm13ln_fwd_kernelINS_13Kernel_traitsI6__halfffffjLj1024ELj1ELj4ELj1ELj16ENS_18Kernel_traits_baseILj1024ES2_ffffjLj128EEEEELb1ELb0ELb0ELb1EEEvNS_9FwdParamsE,"",@"SHT_CUDA_INFO"
	.sectionflags	@""
	.align	4


	//----- nvinfo : EIATTR_CUDA_API_VERSION
	.align		4
        /*0000*/ 	.byte	0x04, 0x37
        /*0002*/ 	.short	(.L_3504 - .L_3503)
.L_3503:
        /*0004*/ 	.word	0x00000082


	//----- nvinfo : EIATTR_KPARAM_INFO
	.align		4
.L_3504:
        /*0008*/ 	.byte	0x04, 0x17
        /*000a*/ 	.short	(.L_3506 - .L_3505)
.L_3505:
        /*000c*/ 	.word	0x00000000
        /*0010*/ 	.short	0x0000
        /*0012*/ 	.short	0x0000
        /*0014*/ 	.byte	0x00, 0xf0, 0xa1, 0x03


	//----- nvinfo : EIATTR_SPARSE_MMA_MASK
	.align		4
.L_3506:
        /*0018*/ 	.byte	0x03, 0x50
        /*001a*/ 	.short	0x0000


	//----- nvinfo : EIATTR_MAXREG_COUNT
	.align		4
        /*001c*/ 	.byte	0x03, 0x1b
        /*001e*/ 	.short	0x00ff


	//----- nvinfo : EIATTR_MERCURY_ISA_VERSION
	.align		4
        /*0020*/ 	.byte	0x03, 0x5f
        /*0022*/ 	.short	0x0101


	//----- nvinfo : EIATTR_COOP_GROUP_MASK_REGIDS
	.align		4
        /*0024*/ 	.byte	0x04, 0x29
        /*0026*/ 	.short	(.L_3508 - .L_3507)


	//   ....[0]....
.L_3507:
        /*0028*/ 	.word	0xffffffff


	//   ....[1]....
        /*002c*/ 	.word	0xffffffff


	//   ....[2]....
        /*0030*/ 	.word	0xffffffff


	//   ....[3]....
        /*0034*/ 	.word	0xffffffff


	//   ....[4]....
        /*0038*/ 	.word	0xffffffff


	//   ....[5]....
        /*003c*/ 	.word	0xffffffff


	//   ....[6]....
        /*0040*/ 	.word	0xffffffff


	//   ....[7]....
        /*0044*/ 	.word	0xffffffff


	//   ....[8]....
        /*0048*/ 	.word	0xffffffff


	//   ....[9]....
        /*004c*/ 	.word	0xffffffff


	//   ....[10]....
        /*0050*/ 	.word	0x05000075


	//   ....[11]....
        /*0054*/ 	.word	0x05000075


	//   ....[12]....
        /*0058*/ 	.word	0x05000075


	//   ....[13]....
        /*005c*/ 	.word	0x05000075


	//   ....[14]....
        /*0060*/ 	.word	0x05000075


	//   ....[15]....
        /*0064*/ 	.word	0x05000075


	//   ....[16]....
        /*0068*/ 	.word	0x05000075


	//   ....[17]....
        /*006c*/ 	.word	0x05000075


	//   ....[18]....
        /*0070*/ 	.word	0x05000075


	//   ....[19]....
        /*0074*/ 	.word	0x05000075


	//----- nvinfo : EIATTR_COOP_GROUP_INSTR_OFFSETS
	.align		4
.L_3508:
        /*0078*/ 	.byte	0x04, 0x28
        /*007a*/ 	.short	(.L_3510 - .L_3509)


	//   ....[0]....
.L_3509:
        /*007c*/ 	.word	0x000154d0


	//   ....[1]....
        /*0080*/ 	.word	0x000154f0


	//   ....[2]....
        /*0084*/ 	.word	0x00015510


	//   ....[3]....
        /*0088*/ 	.word	0x00015530


	//   ....[4]....
        /*008c*/ 	.word	0x00015560


	//   ....[5]....
        /*0090*/ 	.word	0x00015990


	//   ....[6]....
        /*0094*/ 	.word	0x000159b0


	//   ....[7]....
        /*0098*/ 	.word	0x000159d0


	//   ....[8]....
        /*009c*/ 	.word	0x000159f0


	//   ....[9]....
        /*00a0*/ 	.word	0x00015a10


	//   ....[10]....
        /*00a4*/ 	.word	0x000162e0


	//   ....[11]....
        /*00a8*/ 	.word	0x00016380


	//   ....[12]....
        /*00ac*/ 	.word	0x000163f0


	//   ....[13]....
        /*00b0*/ 	.word	0x00016460


	//   ....[14]....
        /*00b4*/ 	.word	0x000164e0


	//   ....[15]....
        /*00b8*/ 	.word	0x00016960


	//   ....[16]....
        /*00bc*/ 	.word	0x000169d0


	//   ....[17]....
        /*00c0*/ 	.word	0x00016a40


	//   ....[18]....
        /*00c4*/ 	.word	0x00016ab0


	//   ....[19]....
        /*00c8*/ 	.word	0x00016b20


	//----- nvinfo : EIATTR_VRC_CTA_INIT_COUNT
	.align		4
.L_3510:
        /*00cc*/ 	.byte	0x02, 0x4a
	.zero		1
	.zero		1


	//----- nvinfo : EIATTR_EXIT_INSTR_OFFSETS
	.align		4
        /*00d0*/ 	.byte	0x04, 0x1c
        /*00d2*/ 	.short	(.L_3512 - .L_3511)


	//   ....[0]....
.L_3511:
        /*00d4*/ 	.word	0x00000590


	//   ....[1]....
        /*00d8*/ 	.word	0x00016270


	//----- nvinfo : EIATTR_INDIRECT_BRANCH_TARGETS
	.align		4
.L_3512:
        /*00dc*/ 	.byte	0x04, 0x34
        /*00de*/ 	.short	(.L_3514 - .L_3513)


	//   ....[0]....
.L_3513:
        /*00e0*/ 	.word	.L_x_37200@srel
        /*00e4*/ 	.short	0x0
        /*00e6*/ 	.short	0x0
        /*00e8*/ 	.word	0x3
        /*00ec*/ 	.word	.L_x_37201@srel
        /*00f0*/ 	.word	.L_x_37202@srel
        /*00f4*/ 	.word	.L_x_37203@srel


	//----- nvinfo : EIATTR_MAX_THREADS
	.align		4
.L_3514:
        /*00f8*/ 	.byte	0x04, 0x05
        /*00fa*/ 	.short	(.L_3516 - .L_3515)
.L_3515:
        /*00fc*/ 	.word	0x00000080
        /*0100*/ 	.word	0x00000001
        /*0104*/ 	.word	0x00000001


	//----- nvinfo : EIATTR_CRS_STACK_SIZE
	.align		4
.L_3516:
        /*0108*/ 	.byte	0x04, 0x1e
        /*010a*/ 	.short	(.L_3518 - .L_3517)
.L_3517:
        /*010c*/ 	.word	0x00000000


	//----- nvinfo : EIATTR_CBANK_PARAM_SIZE
	.align		4
.L_3518:
        /*0110*/ 	.byte	0x03, 0x19
        /*0112*/ 	.short	0x00e8


	//----- nvinfo : EIATTR_PARAM_CBANK
	.align		4
        /*0114*/ 	.byte	0x04, 0x0a
        /*0116*/ 	.short	(.L_3520 - .L_3519)
	.align		4
.L_3519:
        /*0118*/ 	.word	index@(.nv.constant0._ZN10layer_norm13ln_fwd_kernelINS_13Kernel_traitsI6__halfffffjLj1024ELj1ELj4ELj1ELj16ENS_18Kernel_traits_baseILj1024ES2_ffffjLj128EEEEELb1ELb0ELb0ELb1EEEvNS_9FwdParamsE)
        /*011c*/ 	.short	0x0380
        /*011e*/ 	.short	0x00e8


	//----- nvinfo : EIATTR_SW_WAR
	.align		4
.L_3520:
        /*0120*/ 	.byte	0x04, 0x36
        /*0122*/ 	.short	(.L_3522 - .L_3521)
.L_3521:
        /*0124*/ 	.word	0x00000008
.L_3522:


//--------------------- .nv.info._ZN10layer_norm13ln_fwd_kernelINS_13Kernel_traitsI6__halfffffjLj1024ELj1ELj4ELj1ELj16ENS_18Kernel_traits_baseILj1024ES2_ffffjLj128EEEEELb1ELb0ELb1ELb0EEEvNS_9FwdParamsE --------------------------
	.section	.nv.info._ZN10layer_norm13ln_fwd_kernelINS_13Kernel_traitsI6__halfffffjLj1024ELj1ELj4ELj1ELj16ENS_18Kernel_traits_baseILj1024ES2_ffffjLj128EEEEELb1ELb0ELb1ELb0EEEvNS_9FwdParamsE,"",@"SHT_CUDA_INFO"
	.sectionflags	@""
	.align	4


	//----- nvinfo : EIATTR_CUDA_API_VERSION
	.align		4
        /*0000*/ 	.byte	0x04, 0x37
        /*0002*/ 	.short	(.L_3524 - .L_3523)
.L_3523:
        /*0004*/ 	.word	0x00000082


	//----- nvinfo : EIATTR_KPARAM_INFO
	.align		4
.L_3524:
        /*0008*/ 	.byte	0x04, 0x17
        /*000a*/ 	.short	(.L_3526 - .L_3525)
.L_3525:
        /*000c*/ 	.word	0x00000000
        /*0010*/ 	.short	0x0000
        /*0012*/ 	.short	0x0000
        /*0014*/ 	.byte	0x00, 0xf0, 0xa1, 0x03


	//----- nvinfo : EIATTR_SPARSE_MMA_MASK
	.align		4
.L_3526:
        /*0018*/ 	.byte	0x03, 0x50
        /*001a*/ 	.short	0x0000


	//----- nvinfo : EIATTR_MAXREG_COUNT
	.align		4
        /*001c*/ 	.byte	0x03, 0x1b
        /*001e*/ 	.short	0x00ff


	//----- nvinfo : EIATTR_MERCURY_ISA_VERSION
	.align		4
        /*0020*/ 	.byte	0x03, 0x5f
        /*0022*/ 	.short	0x0101


	//----- nvinfo : EIATTR_COOP_GROUP_MASK_REGIDS
	.align		4
        /*0024*/ 	.byte	0x04, 0x29
        /*0026*/ 	.short	(.L_3528 - .L_3527)


	//   ....[0]....
.L_3527:
        /*0028*/ 	.word	0xffffffff


	//   ....[1]....
        /*002c*/ 	.word	0xffffffff


	//   ....[2]....
        /*0030*/ 	.word	0xffffffff


	//   ....[3]....
        /*0034*/ 	.word	0xffffffff


	//   ....[4]....
        /*0038*/ 	.word	0xffffffff


	//   ....[5]....
        /*003c*/ 	.word	0xffffffff


	//   ....[6]....
        /*0040*/ 	.word	0xffffffff


	//   ....[7]....
        /*0044*/ 	.word	0xffffffff


	//   ....[8]....
        /*0048*/ 	.word	0xffffffff


	//   ....[9]....
        /*004c*/ 	.word	0xffffffff


	//   ....[10]....
        /*0050*/ 	.word	0x05000063


	//   ....[11]....
        /*0054*/ 	.word	0x05000063


	//   ....[12]....
        /*0058*/ 	.word	0x05000063


	//   ....[13]....
        /*005c*/ 	.word	0x05000063


	//   ....[14]....
        /*0060*/ 	.word	0x05000063


	//   ....[15]....
        /*0064*/ 	.word	0x05000063


	//   ....[16]....
        /*0068*/ 	.word	0x05000063


	//   ....[17]....
        /*006c*/ 	.word	0x05000063


	//   ....[18]....
        /*0070*/ 	.word	0x05000063


	//   ....[19]....
        /*0074*/ 	.word	0x05000063


	//----- nvinfo : EIATTR_COOP_GROUP_INSTR_OFFSETS
	.align		4
.L_3528:
        /*0078*/ 	.byte	0x04, 0x28
        /*007a*/ 	.short	(.L_3530 - .L_3529)


	//   ....[0]....
.L_3529:
        /*007c*/ 	.word	0x00018660


	//   ....[1]....
        /*0080*/ 	.word	0x000186a0


	//   ....[2]....
        /*0084*/ 	.word	0x000186c0


	//   ....[3]....
        /*0088*/ 	.word	0x000186e0


	//   ....[4]....
        /*008c*/ 	.word	0x00018700


	//   ....[5]....
        /*0090*/ 	.word	0x00018b60


	//   ....[6]....
        /*0094*/ 	.word	0x00018b80


	//   ....[7]....
        /*0098*/ 	.word	0x00018ba0


	//   ....[8]....
        /*009c*/ 	.word	0x00018bc0


	//   ....[9]....
        /*00a0*/ 	.word	0x00018be0


	//   ....[10]....
        /*00a4*/ 	.word	0x00019b70


	//   ....[11]....
        /*00a8*/ 	.word	0x00019c10


	//   ....[12]....
        /*00ac*/ 	.word	0x00019c70


	//   ....[13]....
        /*00b0*/ 	.word	0x00019cd0


	//   ....[14]....
        /*00b4*/ 	.word	0x00019d30


	//   ....[15]....
        /*00b8*/ 	.word	0x0001a1f0


	//   ....[16]....
        /*00bc*/ 	.word	0x0001a250


	//   ....[17]....
        /*00c0*/ 	.word	0x0001a2b0


	//   ....[18]....
        /*00c4*/ 	.word	0x0001a310


	//   ....[19]....
        /*00c8*/ 	.word	0x0001a370


	//----- nvinfo : EIATTR_VRC_CTA_INIT_COUNT
	.align		4
.L_3530:
        /*00cc*/ 	.byte	0x02, 0x4a
	.zero		1
	.zero		1


	//----- nvinfo : EIATTR_EXIT_INSTR_OFFSETS
	.align		4
        /*00d0*/ 	.byte	0x04, 0x1c
        /*00d2*/ 	.short	(.L_3532 - .L_3531)


	//   ....[0]....
.L_3531:
        /*00d4*/ 	.word	0x00000ab0


	//   ....[1]....
        /*00d8*/ 	.word	0x00019b00


	//----- nvinfo : EIATTR_MAX_THREADS
	.align		4
.L_3532:
        /*00dc*/ 	.byte	0x04, 0x05
        /*00de*/ 	.short	(.L_3534 - .L_3533)
.L_3533:
        /*00e0*/ 	.word	0x00000080
        /*00e4*/ 	.word	0x00000001
        /*00e8*/ 	.word	0x00000001


	//----- nvinfo : EIATTR_CRS_STACK_SIZE
	.align		4
.L_3534:
        /*00ec*/ 	.byte	0x04, 0x1e
        /*00ee*/ 	.short	(.L_3536 - .L_3535)
.L_3535:
        /*00f0*/ 	.word	0x00000000


	//----- nvinfo : EIATTR_CBANK_PARAM_SIZE
	.align		4
.L_3536:
        /*00f4*/ 	.byte	0x03, 0x19
        /*00f6*/ 	.short	0x00e8


	//----- nvinfo : EIATTR_PARAM_CBANK
	.align		4
        /*00f8*/ 	.byte	0x04, 0x0a
        /*00fa*/ 	.short	(.L_3538 - .L_3537)
	.align		4
.L_3537:
        /*00fc*/ 	.word	index@(.nv.constant0._ZN10layer_norm13ln_fwd_kernelINS_13Kernel_traitsI6__halfffffjLj1024ELj1ELj4ELj1ELj16ENS_18Kernel_traits_baseILj1024ES2_ffffjLj128EEEEELb1ELb0ELb1ELb0EEEvNS_9FwdParamsE)
        /*0100*/ 	.short	0x0380
        /*0102*/ 	.short	0x00e8


	//----- nvinfo : EIATTR_SW_WAR
	.align		4
.L_3538:
        /*0104*/ 	.byte	0x04, 0x36
        /*0106*/ 	.short	(.L_3540 - .L_3539)
.L_3539:
        /*0108*/ 	.word	0x00000008
.L_3540:


//--------------------- .nv.info._ZN10layer_norm13ln_fwd_kernelINS_13Kernel_traitsI6__halfffffjLj1024ELj1ELj4ELj1ELj16ENS_18Kernel_traits_baseILj1024ES2_ffffjLj128EEEEELb1ELb0ELb1ELb1EEEvNS_9FwdParamsE --------------------------
	.section	.nv.info._ZN10layer_norm13ln_fwd_kernelINS_13Kernel_traitsI6__halfffffjLj1024ELj1ELj4ELj1ELj16ENS_18Kernel_traits_baseILj1024ES2_ffffjLj128EEEEELb1ELb0ELb1ELb1EEEvNS_9FwdParamsE,"",@"SHT_CUDA_INFO"
	.sectionflags	@""
	.align	4


	//----- nvinfo : EIATTR_CUDA_API_VERSION
	.align		4
        /*0000*/ 	.byte	0x04, 0x37
        /*0002*/ 	.short	(.L_3542 - .L_3541)
.L_3541:
        /*0004*/ 	.word	0x00000082


	//----- nvinfo : EIATTR_KPARAM_INFO
	.align		4
.L_3542:
        /*0008*/ 	.byte	0x04, 0x17
        /*000a*/ 	.short	(.L_3544 - .L_3543)
.L_3543:
        /*000c*/ 	.word	0x00000000
        /*0010*/ 	.short	0x0000
        /*0012*/ 	.short	0x0000
        /*0014*/ 	.byte	0x00, 0xf0, 0xa1, 0x03


	//----- nvinfo : EIATTR_SPARSE_MMA_MASK
	.align		4
.L_3544:
        /*0018*/ 	.byte	0x03, 0x50
        /*001a*/ 	.short	0x0000


	//----- nvinfo : EIATTR_MAXREG_COUNT
	.align		4
        /*001c*/ 	.byte	0x03, 0x1b
        /*001e*/ 	.short	0x00ff


	//----- nvinfo : EIATTR_MERCURY_ISA_VERSION
	.align		4
        /*0020*/ 	.byte	0x03, 0x5f
        /*0022*/ 	.short	0x0101


	//----- nvinfo : EIATTR_COOP_GROUP_MASK_REGIDS
	.align		4
        /*0024*/ 	.byte	0x04, 0x29
        /*0026*/ 	.short	(.L_3546 - .L_3545)


	//   ....[0]....
.L_3545:
        /*0028*/ 	.word	0xffffffff


	//   ....[1]....
        /*002c*/ 	.word	0xffffffff


	//   ....[2]....
        /*0030*/ 	.word	0xffffffff


	//   ....[3]....
        /*0034*/ 	.word	0xffffffff


	//   ....[4]....
        /*0038*/ 	.word	0xffffffff


	//   ....[5]....
        /*003c*/ 	.word	0xffffffff


	//   ....[6]....
        /*0040*/ 	.word	0xffffffff


	//   ....[7]....
        /*0044*/ 	.word	0xffffffff


	//   ....[8]....
        /*0048*/ 	.word	0xffffffff


	//   ....[9]....
        /*004c*/ 	.word	0xffffffff


	//   ....[10]....
        /*0050*/ 	.word	0x05000054


	//   ....[11]....
        /*0054*/ 	.word	0x05000054


	//   ....[12]....
        /*0058*/ 	.word	0x05000054


	//   ....[13]....
        /*005c*/ 	.word	0x05000054


	//   ....[14]....
        /*0060*/ 	.word	0x05000054


	//   ....[15]....
        /*0064*/ 	.word	0x05000054


	//   ....[16]....
        /*0068*/ 	.word	0x05000054


	//   ....[17]....
        /*006c*/ 	.word	0x05000054


	//   ....[18]....
        /*0070*/ 	.word	0x05000054


	//   ....[19]....
        /*0074*/ 	.word	0x05000054


	//----- nvinfo : EIATTR_COOP_GROUP_INSTR_OFFSETS
	.align		4
.L_3546:
        /*0078*/ 	.byte	0x04, 0x28
        /*007a*/ 	.short	(.L_3548 - .L_3547)


	//   ....[0]....
.L_3547:
        /*007c*/ 	.word	0x00017d20


	//   ....[1]....
        /*0080*/ 	.word	0x00017d50


	//   ....[2]....
        /*0084*/ 	.word	0x00017d70


	//   ....[3]....
        /*0088*/ 	.word	0x00017d90


	//   ....[4]....
        /*008c*/ 	.word	0x00017db0


	//   ....[5]....
        /*0090*/ 	.word	0x000181e0


	//   ....[6]....
        /*0094*/ 	.word	0x00018200


	//   ....[7]....
        /*0098*/ 	.word	0x00018220


	//   ....[8]....
        /*009c*/ 	.word	0x00018240


	//   ....[9]....
        /*00a0*/ 	.word	0x00018260


	//   ....[10]....
        /*00a4*/ 	.word	0x00019010


	//   ....[11]....
        /*00a8*/ 	.word	0x000190b0


	//   ....[12]....
        /*00ac*/ 	.word	0x00019110


	//   ....[13]....
        /*00b0*/ 	.word	0x00019170


	//   ....[14]....
        /*00b4*/ 	.word	0x000191d0


	//   ....[15]....
        /*00b8*/ 	.word	0x00019650


	//   ....[16]....
        /*00bc*/ 	.word	0x000196b0


	//   ....[17]....
        /*00c0*/ 	.word	0x00019710


	//   ....[18]....
        /*00c4*/ 	.word	0x00019770


	//   ....[19]....
        /*00c8*/ 	.word	0x000197d0


	//----- nvinfo : EIATTR_VRC_CTA_INIT_COUNT
	.align		4
.L_3548:
        /*00cc*/ 	.byte	0x02, 0x4a
	.zero		1
	.zero		1


	//----- nvinfo : EIATTR_EXIT_INSTR_OFFSETS
	.align		4
        /*00d0*/ 	.byte	0x04, 0x1c
        /*00d2*/ 	.short	(.L_3550 - .L_3549)


	//   ....[0]....
.L_3549:
        /*00d4*/ 	.word	0x00000590


	//   ....[1]....
        /*00d8*/ 	.word	0x00018fa0


	//----- nvinfo : EIATTR_MAX_THREADS
	.align		4
.L_3550:
        /*00dc*/ 	.byte	0x04, 0x05
        /*00de*/ 	.short	(.L_3552 - .L_3551)
.L_3551:
        /*00e0*/ 	.word	0x00000080
        /*00e4*/ 	.word	0x00000001
        /*00e8*/ 	.word	0x00000001


	//----- nvinfo : EIATTR_CRS_STACK_SIZE
	.align		4
.L_3552:
        /*00ec*/ 	.byte	0x04, 0x1e
        /*00ee*/ 	.short	(.L_3554 - .L_3553)
.L_3553:
        /*00f0*/ 	.word	0x00000000


	//----- nvinfo : EIATTR_CBANK_PARAM_SIZE
	.align		4
.L_3554:
        /*00f4*/ 	.byte	0x03, 0x19
        /*00f6*/ 	.short	0x00e8


	//----- nvinfo : EIATTR_PARAM_CBANK
	.align		4
        /*00f8*/ 	.byte	0x04, 0x0a
        /*00fa*/ 	.short	(.L_3556 - .L_3555)
	.align		4
.L_3555:
        /*00fc*/ 	.word	index@(.nv.constant0._ZN10layer_norm13ln_fwd_kernelINS_13Kernel_traitsI6__halfffffjLj1024ELj1ELj4ELj1ELj16ENS_18Kernel_traits_baseILj1024ES2_ffffjLj128EEEEELb1ELb0ELb1ELb1EEEvNS_9FwdParamsE)
        /*0100*/ 	.short	0x0380
        /*0102*/ 	.short	0x00e8


	//----- nvinfo : EIATTR_SW_WAR
	.align		4
.L_3556:
        /*0104*/ 	.byte	0x04, 0x36
        /*0106*/ 	.short	(.L_3558 - .L_3557)
.L_3557:
        /*0108*/ 	.word	0x00000008
.L_3558:


//--------------------- .nv.info._ZN10layer_norm13ln_fwd_kernelINS_13Kernel_traitsI6__halfffffjLj1024ELj1ELj4ELj1ELj16ENS_18Kernel_traits_baseILj1024ES2_ffffjLj128EEEEELb1ELb1ELb0ELb0EEEvNS_9FwdParamsE --------------------------
	.section	.nv.info._ZN10layer_norm13ln_fwd_kernelINS_13Kernel_traitsI6__halfffffjLj1024ELj1ELj4ELj1ELj16ENS_18Kernel_traits_baseILj1024ES2_ffffjLj128EEEEELb1ELb1ELb0ELb0EEEvNS_9FwdParamsE,"",@"SHT_CUDA_INFO"
	.sectionflags	@""
	.align	4


	//----- nvinfo : EIATTR_CUDA_API_VERSION
	.align		4
        /*0000*/ 	.byte	0x04, 0x37
        /*0002*/ 	.short	(.L_3560 - .L_3559)
.L_3559:
        /*0004*/ 	.word	0x00000082


	//----- nvinfo : EIATTR_KPARAM_INFO
	.align		4
.L_3560:
        /*0008*/ 	.byte	0x04, 0x17
        /*000a*/ 	.short	(.L_3562 - .L_3561)
.L_3561:
        /*000c*/ 	.word	0x00000000
        /*0010*/ 	.short	0x0000
        /*0012*/ 	.short	0x0000
        /*0014*/ 	.byte	0x00, 0xf0, 0xa1, 0x03


	//----- nvinfo : EIATTR_SPARSE_MMA_MASK
	.align		4
.L_3562:
        /*0018*/ 	.byte	0x03, 0x50
        /*001a*/ 	.short	0x0000


	//----- nvinfo : EIATTR_MAXREG_COUNT
	.align		4
        /*001c*/ 	.byte	0x03, 0x1b
        /*001e*/ 	.short	0x00ff


	//----- nvinfo : EIATTR_MERCURY_ISA_VERSION
	.align		4
        /*0020*/ 	.byte	0x03, 0x5f
        /*0022*/ 	.short	0x0101


	//----- nvinfo : EIATTR_COOP_GROUP_MASK_REGIDS
	.align		4
        /*0024*/ 	.byte	0x04, 0x29
        /*0026*/ 	.short	(.L_3564 - .L_3563)


	//   ....[0]....
.L_3563:
        /*0028*/ 	.word	0xffffffff


	//   ....[1]....
        /*002c*/ 	.word	0xffffffff


	//   ....[2]....
        /*0030*/ 	.word	0xffffffff


	//   ....[3]....
        /*0034*/ 	.word	0xffffffff


	//   ....[4]....
        /*0038*/ 	.word	0xffffffff


	//   ....[5]....
        /*003c*/ 	.word	0xffffffff


	//   ....[6]....
        /*0040*/ 	.word	0xffffffff


	//   ....[7]....
        /*0044*/ 	.word	0xffffffff


	//   ....[8]....
        /*0048*/ 	.word	0xffffffff


	//   ....[9]....
        /*004c*/ 	.word	0xffffffff


	//   ....[10]....
        /*0050*/ 	.word	0x0500005f


	//   ....[11]....
        /*0054*/ 	.word	0x0500005f


	//   ....[12]....
        /*0058*/ 	.word	0x0500005f


	//   ....[13]....
        /*005c*/ 	.word	0x0500005f


	//   ....[14]....
        /*0060*/ 	.word	0x0500005f


	//   ....[15]....
        /*0064*/ 	.word	0x0500005f


	//   ....[16]....
        /*0068*/ 	.word	0x0500005f


	//   ....[17]....
        /*006c*/ 	.word	0x0500005f


	//   ....[18]....
        /*0070*/ 	.word	0x0500005f


	//   ....[19]....
        /*0074*/ 	.word	0x0500005f


	//----- nvinfo : EIATTR_COOP_GROUP_INSTR_OFFSETS
	.align		4
.L_3564:
        /*0078*/ 	.byte	0x04, 0x28
        /*007a*/ 	.short	(.L_3566 - .L_3565)


	//   ....[0]....
.L_3565:
        /*007c*/ 	.word	0x000190f0


	//   ....[1]....
        /*0080*/ 	.word	0x00019130


	//   ....[2]....
        /*0084*/ 	.word	0x00019150


	//   ....[3]....
        /*0088*/ 	.word	0x00019170


	//   ....[4]....
        /*008c*/ 	.word	0x00019190


	//   ....[5]....
        /*0090*/ 	.word	0x000195e0


	//   ....[6]....
        /*0094*/ 	.word	0x00019600


	//   ....[7]....
        /*0098*/ 	.word	0x00019620


	//   ....[8]....
        /*009c*/ 	.word	0x00019640


	//   ....[9]....
        /*00a0*/ 	.word	0x00019660


	//   ....[10]....
        /*00a4*/ 	.word	0x0001a650


	//   ....[11]....
        /*00a8*/ 	.word	0x0001a6e0


	//   ....[12]....
        /*00ac*/ 	.word	0x0001a730


	//   ....[13]....
        /*00b0*/ 	.word	0x0001a790


	//   ....[14]....
        /*00b4*/ 	.word	0x0001a7f0


	//   ....[15]....
        /*00b8*/ 	.word	0x0001aca0


	//   ....[16]....
        /*00bc*/ 	.word	0x0001ad00


	//   ....[17]....
        /*00c0*/ 	.word	0x0001ad60


	//   ....[18]....
        /*00c4*/ 	.word	0x0001adc0


	//   ....[19]....
        /*00c8*/ 	.word	0x0001ae20


	//----- nvinfo : EIATTR_VRC_CTA_INIT_COUNT
	.align		4
.L_3566:
        /*00cc*/ 	.byte	0x02, 0x4a
	.zero		1
	.zero		1


	//----- nvinfo : EIATTR_EXIT_INSTR_OFFSETS
	.align		4
        /*00d0*/ 	.byte	0x04, 0x1c
        /*00d2*/ 	.short	(.L_3568 - .L_3567)


	//   ....[0]....
.L_3567:
        /*00d4*/ 	.word	0x00000d90


	//   ....[1]....
        /*00d8*/ 	.word	0x0001a5f0


	//----- nvinfo : EIATTR_INDIRECT_BRANCH_TARGETS
	.align		4
.L_3568:
        /*00dc*/ 	.byte	0x04, 0x34
        /*00de*/ 	.short	(.L_3570 - .L_3569)


	//   ....[0]....
.L_3569:
        /*00e0*/ 	.word	.L_x_37204@srel
        /*00e4*/ 	.short	0x0
        /*00e6*/ 	.short	0x0
        /*00e8*/ 	.word	0x3
        /*00ec*/ 	.word	.L_x_37205@srel
        /*00f0*/ 	.word	.L_x_37206@srel
        /*00f4*/ 	.word	.L_x_37207@srel


	//----- nvinfo : EIATTR_MAX_THREADS
	.align		4
.L_3570:
        /*00f8*/ 	.byte	0x04, 0x05
        /*00fa*/ 	.short	(.L_3572 - .L_3571)
.L_3571:
        /*00fc*/ 	.word	0x00000080
        /*0100*/ 	.word	0x00000001
        /*0104*/ 	.word	0x00000001


	//----- nvinfo : EIATTR_CRS_STACK_SIZE
	.align		4
.L_3572:
        /*0108*/ 	.byte	0x04, 0x1e
        /*010a*/ 	.short	(.L_3574 - .L_3573)
.L_3573:
        /*010c*/ 	.word	0x00000000


	//----- nvinfo : EIATTR_CBANK_PARAM_SIZE
	.align		4
.L_3574:
        /*0110*/ 	.byte	0x03, 0x19
        /*0112*/ 	.short	0x00e8


	//----- nvinfo : EIATTR_PARAM_CBANK
	.align		4
        /*0114*/ 	.byte	0x04, 0x0a
        /*0116*/ 	.short	(.L_3576 - .L_3575)
	.align		4
.L_3575:
        /*0118*/ 	.word	index@(.nv.constant0._ZN10layer_norm13ln_fwd_kernelINS_13Kernel_traitsI6__halfffffjLj1024ELj1ELj4ELj1ELj16ENS_18Kernel_traits_baseILj1024ES2_ffffjLj128EEEEELb1ELb1ELb0ELb0EEEvNS_9FwdParamsE)
        /*011c*/ 	.short	0x0380
        /*011e*/ 	.short	0x00e8


	//----- nvinfo : EIATTR_SW_WAR
	.align		4
.L_3576:
        /*0120*/ 	.byte	0x04, 0x36
        /*0122*/ 	.short	(.L_3578 - .L_3577)
.L_3577:
        /*0124*/ 	.word	0x00000008
.L_3578:


//--------------------- .nv.info._ZN10layer_norm13ln_fwd_kernelINS_13Kernel_traitsI6__halfffffjLj1024ELj1ELj4ELj1ELj16ENS_18Kernel_traits_baseILj1024ES2_ffffjLj128EEEEELb1ELb1ELb0ELb1EEEvNS_9FwdParamsE --------------------------
	.section	.nv.info._ZN10layer_norm13ln_fwd_kernelINS_13Kernel_traitsI6__halfffffjLj1024ELj1ELj4ELj1ELj16ENS_18Kernel_traits_baseILj1024ES2_ffffjLj128EEEEELb1ELb1ELb0ELb1EEEvNS_9FwdParamsE,"",@"SHT_CUDA_INFO"
	.sectionflags	@""
	.align	4


	//----- nvinfo : EIATTR_CUDA_API_VERSION
	.align		4
        /*0000*/ 	.byte	0x04, 0x37
        /*0002*/ 	.short	(.L_3580 - .L_3579)
.L_3579:
        /*0004*/ 	.word	0x00000082


	//----- nvinfo : EIATTR_KPARAM_INFO
	.align		4
.L_3580:
        /*0008*/ 	.byte	0x04, 0x17
        /*000a*/ 	.short	(.L_3582 - .L_3581)
.L_3581:
        /*000c*/ 	.word	0x00000000
        /*0010*/ 	.short	0x0000
        /*0012*/ 	.short	0x0000
        /*0014*/ 	.byte	0x00, 0xf0, 0xa1, 0x03


	//----- nvinfo : EIATTR_SPARSE_MMA_MASK
	.align		4
.L_3582:
        /*0018*/ 	.byte	0x03, 0x50
        /*001a*/ 	.short	0x0000


	//----- nvinfo : EIATTR_MAXREG_COUNT
	.align		4
        /*001c*/ 	.byte	0x03, 0x1b
        /*001e*/ 	.short	0x00ff


	//----- nvinfo : EIATTR_MERCURY_ISA_VERSION
	.align		4
        /*0020*/ 	.byte	0x03, 0x5f
        /*0022*/ 	.short	0x0101


	//----- nvinfo : EIATTR_COOP_GROUP_MASK_REGIDS
	.align		4
        /*0024*/ 	.byte	0x04, 0x29
        /*0026*/ 	.short	(.L_3584 - .L_3583)


	//   ....[0]....
.L_3583:
        /*0028*/ 	.word	0xffffffff


	//   ....[1]....
        /*002c*/ 	.word	0xffffffff


	//   ....[2]....
        /*0030*/ 	.word	0xffffffff


	//   ....[3]....
        /*0034*/ 	.word	0xffffffff


	//   ....[4]....
        /*0038*/ 	.word	0xffffffff


	//   ....[5]....
        /*003c*/ 	.word	0xffffffff


	//   ....[6]....
        /*0040*/ 	.word	0xffffffff


	//   ....[7]....
        /*0044*/ 	.word	0xffffffff


	//   ....[8]....
        /*0048*/ 	.word	0xffffffff


	//   ....[9]....
        /*004c*/ 	.word	0xffffffff


	//   ....[10]....
        /*0050*/ 	.word	0x05000037


	//   ....[11]....
        /*0054*/ 	.word	0x05000037


	//   ....[12]....
        /*0058*/ 	.word	0x05000037


	//   ....[13]....
        /*005c*/ 	.word	0x05000037


	//   ....[14]....
        /*0060*/ 	.word	0x05000037


	//   ....[15]....
        /*0064*/ 	.word	0x05000037


	//   ....[16]....
        /*0068*/ 	.word	0x05000037


	//   ....[17]....
        /*006c*/ 	.word	0x05000037


	//   ....[18]....
        /*0070*/ 	.word	0x05000037


	//   ....[19]....
        /*0074*/ 	.word	0x05000037


	//----- nvinfo : EIATTR_COOP_GROUP_INSTR_OFFSETS
	.align		4
.L_3584:
        /*0078*/ 	.byte	0x04, 0x28
        /*007a*/ 	.short	(.L_3586 - .L_3585)


	//   ....[0]....
.L_3585:
        /*007c*/ 	.word	0x00016150


	//   ....[1]....
        /*0080*/ 	.word	0x00016170


	//   ....[2]....
        /*0084*/ 	.word	0x00016190


	//   ....[3]....
        /*0088*/ 	.word	0x000161c0


	//   ....[4]....
        /*008c*/ 	.word	0x000161e0


	//   ....[5]....
        /*0090*/ 	.word	0x00016610


	//   ....[6]....
        /*0094*/ 	.word	0x00016630


	//   ....[7]....
        /*0098*/ 	.word	0x00016650


	//   ....[8]....
        /*009c*/ 	.word	0x00016670


	//   ....[9]....
        /*00a0*/ 	.word	0x00016690


	//   ....[10]....
        /*00a4*/ 	.word	0x00016f30


	//   ....[11]....
        /*00a8*/ 	.word	0x00016fb0


	//   ....[12]....
        /*00ac*/ 	.word	0x00017030


	//   ....[13]....
        /*00b0*/ 	.word	0x000170c0


	//   ....[14]....
        /*00b4*/ 	.word	0x00017140


	//   ....[15]....
        /*00b8*/ 	.word	0x000175e0


	//   ....[16]....
        /*00bc*/ 	.word	0x00017660


	//   ....[17]....
        /*00c0*/ 	.word	0x000176e0


	//   ....[18]....
        /*00c4*/ 	.word	0x00017760


	//   ....[19]....
        /*00c8*/ 	.word	0x000177e0


	//----- nvinfo : EIATTR_VRC_CTA_INIT_COUNT
	.align		4
.L_3586:
        /*00cc*/ 	.byte	0x02, 0x4a
	.zero		1
	.zero		1


	//----- nvinfo : EIATTR_EXIT_INSTR_OFFSETS
	.align		4
        /*00d0*/ 	.byte	0x04, 0x1c
        /*00d2*/ 	.short	(.L_3588 - .L_3587)


	//   ....[0]....
.L_3587:
        /*00d4*/ 	.word	0x000006d0


	//   ....[1]....
        /*00d8*/ 	.word	0x00016ed0


	//----- nvinfo : EIATTR_INDIRECT_BRANCH_TARGETS
	.align		4
.L_3588:
        /*00dc*/ 	.byte	0x04, 0x34
        /*00de*/ 	.short	(.L_3590 - .L_3589)


	//   ....[0]....
.L_3589:
        /*00e0*/ 	.word	.L_x_37208@srel
        /*00e4*/ 	.short	0x0
        /*00e6*/ 	.short	0x0
        /*00e8*/ 	.word	0x3
        /*00ec*/ 	.word	.L_x_37209@srel
        /*00f0*/ 	.word	.L_x_37210@srel
        /*00f4*/ 	.word	.L_x_37211@srel


	//----- nvinfo : EIATTR_MAX_THREADS
	.align		4
.L_3590:
        /*00f8*/ 	.byte	0x04, 0x05
        /*00fa*/ 	.short	(.L_3592 - .L_3591)
.L_3591:
        /*00fc*/ 	.word	0x00000080
        /*0100*/ 	.word	0x00000001
        /*0104*/ 	.word	0x00000001


	//----- nvinfo : EIATTR_CRS_STACK_SIZE
	.align		4
.L_3592:
        /*0108*/ 	.byte	0x04, 0x1e
        /*010a*/ 	.short	(.L_3594 - .L_3593)
.L_3593:
        /*010c*/ 	.word	0x00000000


	//----- nvinfo : EIATTR_CBANK_PARAM_SIZE
	.align		4
.L_3594:
        /*0110*/ 	.byte	0x03, 0x19
        /*0112*/ 	.short	0x00e8


	//----- nvinfo : EIATTR_PARAM_CBANK
	.align		4
        /*0114*/ 	.byte	0x04, 0x0a
        /*0116*/ 	.short	(.L_3596 - .L_3595)
	.align		4
.L_3595:
        /*0118*/ 	.word	index@(.nv.constant0._ZN10layer_norm13ln_fwd_kernelINS_13Kernel_traitsI6__halfffffjLj1024ELj1ELj4ELj1ELj16ENS_18Kernel_traits_baseILj1024ES2_ffffjLj128EEEEELb1ELb1ELb0ELb1EEEvNS_9FwdParamsE)
        /*011c*/ 	.short	0x0380
        /*011e*/ 	.short	0x00e8


	//----- nvinfo : EIATTR_SW_WAR
	.align		4
.L_3596:
        /*0120*/ 	.byte	0x04, 0x36
        /*0122*/ 	.short	(.L_3598 - .L_3597)
.L_3597:
        /*0124*/ 	.word	0x00000008
.L_3598:


//--------------------- .nv.info._ZN10layer_norm13ln_fwd_kernelINS_13Kernel_traitsI6__halfffffjLj1024ELj1ELj4ELj1ELj16ENS_18Kernel_traits_baseILj1024ES2_ffffjLj128EEEEELb1ELb1ELb1ELb0EEEvNS_9FwdParamsE --------------------------
	.section	.nv.info._ZN10layer_norm13ln_fwd_kernelINS_13Kernel_traitsI6__halfffffjLj1024ELj1ELj4ELj1ELj16ENS_18Kernel_traits_baseILj1024ES2_ffffjLj128EEEEELb1ELb1ELb1ELb0EEEvNS_9FwdParamsE,"",@"SHT_CUDA_INFO"
	.sectionflags	@""
	.align	4


	//----- nvinfo : EIATTR_CUDA_API_VERSION
	.align		4
        /*0000*/ 	.byte	0x04, 0x37
        /*0002*/ 	.short	(.L_3600 - .L_3599)
.L_3599:
        /*0004*/ 	.word	0x00000082


	//----- nvinfo : EIATTR_KPARAM_INFO
	.align		4
.L_3600:
        /*0008*/ 	.byte	0x04, 0x17
        /*000a*/ 	.short	(.L_3602 - .L_3601)
.L_3601:
        /*000c*/ 	.word	0x00000000
        /*0010*/ 	.short	0x0000
        /*0012*/ 	.short	0x0000
        /*0014*/ 	.byte	0x00, 0xf0, 0xa1, 0x03


	//----- nvinfo : EIATTR_SPARSE_MMA_MASK
	.align		4
.L_3602:
        /*0018*/ 	.byte	0x03, 0x50
        /*001a*/ 	.short	0x0000


	//----- nvinfo : EIATTR_MAXREG_COUNT
	.align		4
        /*001c*/ 	.byte	0x03, 0x1b
        /*001e*/ 	.short	0x00ff


	//----- nvinfo : EIATTR_MERCURY_ISA_VERSION
	.align		4
        /*0020*/ 	.byte	0x03, 0x5f
        /*0022*/ 	.short	0x0101


	//----- nvinfo : EIATTR_COOP_GROUP_MASK_REGIDS
	.align		4
        /*0024*/ 	.byte	0x04, 0x29
        /*0026*/ 	.short	(.L_3604 - .L_3603)


	//   ....[0]....
.L_3603:
        /*0028*/ 	.word	0xffffffff


	//   ....[1]....
        /*002c*/ 	.word	0xffffffff


	//   ....[2]....
        /*0030*/ 	.word	0xffffffff


	//   ....[3]....
        /*0034*/ 	.word	0xffffffff


	//   ....[4]....
        /*0038*/ 	.word	0xffffffff


	//   ....[5]....
        /*003c*/ 	.word	0xffffffff


	//   ....[6]....
        /*0040*/ 	.word	0xffffffff


	//   ....[7]....
        /*0044*/ 	.word	0xffffffff


	//   ....[8]....
        /*0048*/ 	.word	0xffffffff


	//   ....[9]....
        /*004c*/ 	.word	0xffffffff


	//   ....[10]....
        /*0050*/ 	.word	0x0500002e


	//   ....[11]....
        /*0054*/ 	.word	0x0500002e


	//   ....[12]....
        /*0058*/ 	.word	0x0500002e


	//   ....[13]....
        /*005c*/ 	.word	0x0500002e


	//   ....[14]....
        /*0060*/ 	.word	0x0500002e


	//   ....[15]....
        /*0064*/ 	.word	0x0500002e


	//   ....[16]....
        /*0068*/ 	.word	0x0500002e


	//   ....[17]....
        /*006c*/ 	.word	0x0500002e


	//   ....[18]....
        /*0070*/ 	.word	0x0500002e


	//   ....[19]....
        /*0074*/ 	.word	0x0500002e


	//----- nvinfo : EIATTR_COOP_GROUP_INSTR_OFFSETS
	.align		4
.L_3604:
        /*0078*/ 	.byte	0x04, 0x28
        /*007a*/ 	.short	(.L_3606 - .L_3605)


	//   ....[0]....
.L_3605:
        /*007c*/ 	.word	0x0001d1b0


	//   ....[1]....
        /*0080*/ 	.word	0x0001d1f0


	//   ....[2]....
        /*0084*/ 	.word	0x0001d210


	//   ....[3]....
        /*0088*/ 	.word	0x0001d230


	//   ....[4]....
        /*008c*/ 	.word	0x0001d250


	//   ....[5]....
        /*0090*/ 	.word	0x0001d6a0


	//   ....[6]....
        /*0094*/ 	.word	0x0001d6c0


	//   ....[7]....
        /*0098*/ 	.word	0x0001d6e0


	//   ....[8]....
        /*009c*/ 	.word	0x0001d700


	//   ....[9]....
        /*00a0*/ 	.word	0x0001d720


	//   ....[10]....
        /*00a4*/ 	.word	0x0001e770


	//   ....[11]....
        /*00a8*/ 	.word	0x0001e800


	//   ....[12]....
        /*00ac*/ 	.word	0x0001e860


	//   ....[13]....
        /*00b0*/ 	.word	0x0001e8c0


	//   ....[14]....
        /*00b4*/ 	.word	0x0001e920


	//   ....[15]....
        /*00b8*/ 	.word	0x0001ede0


	//   ....[16]....
        /*00bc*/ 	.word	0x0001ee40


	//   ....[17]....
        /*00c0*/ 	.word	0x0001eea0


	//   ....[18]....
        /*00c4*/ 	.word	0x0001ef00


	//   ....[19]....
        /*00c8*/ 	.word	0x0001ef60


	//----- nvinfo : EIATTR_VRC_CTA_INIT_COUNT
	.align		4
.L_3606:
        /*00cc*/ 	.byte	0x02, 0x4a
	.zero		1
	.zero		1


	//----- nvinfo : EIATTR_EXIT_INSTR_OFFSETS
	.align		4
        /*00d0*/ 	.byte	0x04, 0x1c
        /*00d2*/ 	.short	(.L_3608 - .L_3607)


	//   ....[0]....
.L_3607:
        /*00d4*/ 	.word	0x00000da0


	//   ....[1]....
        /*00d8*/ 	.word	0x0001e700


	//----- nvinfo : EIATTR_MAX_THREADS
	.align		4
.L_3608:
        /*00dc*/ 	.byte	0x04, 0x05
        /*00de*/ 	.short	(.L_3610 - .L_3609)
.L_3609:
        /*00e0*/ 	.word	0x00000080
        /*00e4*/ 	.word	0x00000001
        /*00e8*/ 	.word	0x00000001


	//----- nvinfo : EIATTR_CRS_STACK_SIZE
	.align		4
.L_3610:
        /*00ec*/ 	.byte	0x04, 0x1e
        /*00ee*/ 	.short	(.L_3612 - .L_3611)
.L_3611:
        /*00f0*/ 	.word	0x00000000


	//----- nvinfo : EIATTR_CBANK_PARAM_SIZE
	.align		4
.L_3612:
        /*00f4*/ 	.byte	0x03, 0x19
        /*00f6*/ 	.short	0x00e8


	//----- nvinfo : EIATTR_PARAM_CBANK
	.align		4
        /*00f8*/ 	.byte	0x04, 0x0a
        /*00fa*/ 	.short	(.L_3614 - .L_3613)
	.align		4
.L_3613:
        /*00fc*/ 	.word	index@(.nv.constant0._ZN10layer_norm13ln_fwd_kernelINS_13Kernel_traitsI6__halfffffjLj1024ELj1ELj4ELj1ELj16ENS_18Kernel_traits_baseILj1024ES2_ffffjLj128EEEEELb1ELb1ELb1ELb0EEEvNS_9FwdParamsE)
        /*0100*/ 	.short	0x0380
        /*0102*/ 	.short	0x00e8


	//----- nvinfo : EIATTR_SW_WAR
	.align		4
.L_3614:
        /*0104*/ 	.byte	0x04, 0x36
        /*0106*/ 	.short	(.L_3616 - .L_3615)
.L_3615:
        /*0108*/ 	.word	0x00000008
.L_3616:


//--------------------- .nv.info._ZN10layer_norm13ln_fwd_kernelINS_13Kernel_traitsI6__halfffffjLj1024ELj1ELj4ELj1ELj16ENS_18Kernel_traits_baseILj1024ES2_ffffjLj128EEEEELb1ELb1ELb1ELb1EEEvNS_9FwdParamsE --------------------------
	.section	.nv.info._ZN10layer_norm13ln_fwd_kernelINS_13Kernel_traitsI6__halfffffjLj1024ELj1ELj4ELj1ELj16ENS_18Kernel_traits_baseILj1024ES2_ffffjLj128EEEEELb1ELb1ELb1ELb1EEEvNS_9FwdParamsE,"",@"SHT_CUDA_INFO"
	.sectionflags	@""
	.align	4


	//----- nvinfo : EIATTR_CUDA_API_VERSION
	.align		4
        /*0000*/ 	.byte	0x04, 0x37
        /*0002*/ 	.short	(.L_3618 - .L_3617)
.L_3617:
        /*0004*/ 	.word	0x00000082


	//----- nvinfo : EIATTR_KPARAM_INFO
	.align		4
.L_3618:
        /*0008*/ 	.byte	0x04, 0x17
        /*000a*/ 	.short	(.L_3620 - .L_3619)
.L_3619:
        /*000c*/ 	.word	0x00000000
        /*0010*/ 	.short	0x0000
        /*0012*/ 	.short	0x0000
        /*0014*/ 	.byte	0x00, 0xf0, 0xa1, 0x03


	//----- nvinfo : EIATTR_SPARSE_MMA_MASK
	.align		4
.L_3620:
        /*0018*/ 	.byte	0x03, 0x50
        /*001a*/ 	.short	0x0000


	//----- nvinfo : EIATTR_MAXREG_COUNT
	.align		4
        /*001c*/ 	.byte	0x03, 0x1b
        /*001e*/ 	.short	0x00ff


	//----- nvinfo : EIATTR_MERCURY_ISA_VERSION
	.align		4
        /*0020*/ 	.byte	0x03, 0x5f
        /*0022*/ 	.short	0x0101


	//----- nvinfo : EIATTR_COOP_GROUP_MASK_REGIDS
	.align		4
        /*0024*/ 	.byte	0x04, 0x29
        /*0026*/ 	.short	(.L_3622 - .L_3621)


	//   ....[0]....
.L_3621:
        /*0028*/ 	.word	0xffffffff


	//   ....[1]....
        /*002c*/ 	.word	0xffffffff


	//   ....[2]....
        /*0030*/ 	.word	0xffffffff


	//   ....[3]....
        /*0034*/ 	.word	0xffffffff


	//   ....[4]....
        /*0038*/ 	.word	0xffffffff


	//   ....[5]....
        /*003c*/ 	.word	0xffffffff


	//   ....[6]....
        /*0040*/ 	.word	0xffffffff


	//   ....[7]....
        /*0044*/ 	.word	0xffffffff


	//   ....[8]....
        /*0048*/ 	.word	0xffffffff


	//   ....[9]....
        /*004c*/ 	.word	0xffffffff


	//   ....[10]....
        /*0050*/ 	.word	0x05000070


	//   ....[11]....
        /*0054*/ 	.word	0x05000070


	//   ....[12]....
        /*0058*/ 	.word	0x05000070


	//   ....[13]....
        /*005c*/ 	.word	0x05000070


	//   ....[14]....
        /*0060*/ 	.word	0x05000070


	//   ....[15]....
        /*0064*/ 	.word	0x05000070


	//   ....[16]....
        /*0068*/ 	.word	0x05000070


	//   ....[17]....
        /*006c*/ 	.word	0x05000070


	//   ....[18]....
        /*0070*/ 	.word	0x05000070


	//   ....[19]....
        /*0074*/ 	.word	0x05000070


	//----- nvinfo : EIATTR_COOP_GROUP_INSTR_OFFSETS
	.align		4
.L_3622:
        /*0078*/ 	.byte	0x04, 0x28
        /*007a*/ 	.short	(.L_3624 - .L_3623)


	//   ....[0]....
.L_3623:
        /*007c*/ 	.word	0x000183e0


	//   ....[1]....
        /*0080*/ 	.word	0x00018410


	//   ....[2]....
        /*0084*/ 	.word	0x00018430


	//   ....[3]....
        /*0088*/ 	.word	0x00018450


	//   ....[4]....
        /*008c*/ 	.word	0x00018470


	//   ....[5]....
        /*0090*/ 	.word	0x000188a0


	//   ....[6]....
        /*0094*/ 	.word	0x000188c0


	//   ....[7]....
        /*0098*/ 	.word	0x000188e0


	//   ....[8]....
        /*009c*/ 	.word	0x00018900


	//   ....[9]....
        /*00a0*/ 	.word	0x00018920


	//   ....[10]....
        /*00a4*/ 	.word	0x00019750


	//   ....[11]....
        /*00a8*/ 	.word	0x00019800


	//   ....[12]....
        /*00ac*/ 	.word	0x00019870


	//   ....[13]....
        /*00b0*/ 	.word	0x000198e0


	//   ....[14]....
        /*00b4*/ 	.word	0x00019950


	//   ....[15]....
        /*00b8*/ 	.word	0x00019de0


	//   ....[16]....
        /*00bc*/ 	.word	0x00019e50


	//   ....[17]....
        /*00c0*/ 	.word	0x00019ec0


	//   ....[18]....
        /*00c4*/ 	.word	0x00019f30


	//   ....[19]....
        /*00c8*/ 	.word	0x00019fa0


	//----- nvinfo : EIATTR_VRC_CTA_INIT_COUNT
	.align		4
.L_3624:
        /*00cc*/ 	.byte	0x02, 0x4a
	.zero		1
	.zero		1


	//----- nvinfo : EIATTR_EXIT_INSTR_OFFSETS
	.align		4
        /*00d0*/ 	.byte	0x04, 0x1c
        /*00d2*/ 	.short	(.L_3626 - .L_3625)


	//   ....[0]....
.L_3625:
        /*00d4*/ 	.word	0x000006d0


	//   ....[1]....
        /*00d8*/ 	.word	0x000196e0


	//----- nvinfo : EIATTR_MAX_THREADS
	.align		4
.L_3626:
        /*00dc*/ 	.byte	0x04, 0x05
        /*00de*/ 	.short	(.L_3628 - .L_3627)
.L_3627:
        /*00e0*/ 	.word	0x00000080
        /*00e4*/ 	.word	0x00000001
        /*00e8*/ 	.word	0x00000001


	//----- nvinfo : EIATTR_CRS_STACK_SIZE
	.align		4
.L_3628:
        /*00ec*/ 	.byte	0x04, 0x1e
        /*00ee*/ 	.short	(.L_3630 - .L_3629)
.L_3629:
        /*00f0*/ 	.word	0x00000000


	//----- nvinfo : EIATTR_CBANK_PARAM_SIZE
	.align		4
.L_3630:
        /*00f4*/ 	.byte	0x03, 0x19
        /*00f6*/ 	.short	0x00e8


	//----- nvinfo : EIATTR_PARAM_CBANK
	.align		4
        /*00f8*/ 	.byte	0x04, 0x0a
        /*00fa*/ 	.short	(.L_3632 - .L_3631)
	.align		4
.L_3631:
        /*00fc*/ 	.word	index@(.nv.constant0._ZN10layer_norm13ln_fwd_kernelINS_13Kernel_traitsI6__halfffffjLj1024ELj1ELj4ELj1ELj16ENS_18Kernel_traits_baseILj1024ES2_ffffjLj128EEEEELb1ELb1ELb1ELb1EEEvNS_9FwdParamsE)
        /*0100*/ 	.short	0x0380
        /*0102*/ 	.short	0x00e8


	//----- nvinfo : EIATTR_SW_WAR
	.align		4
.L_3632:
        /*0104*/ 	.byte	0x04, 0x36
        /*0106*/ 	.short	(.L_3634 - .L_3633)
.L_3633:
        /*0108*/ 	.word	0x00000008
.L_3634:


//--------------------- .nv.info._ZN10layer_norm13ln_fwd_kernelINS_13Kernel_traitsIfffffjLj1024ELj1ELj4ELj1ELj16ENS_18Kernel_traits_baseILj1024EfffffjLj128EEEEELb0ELb0ELb0ELb0EEEvNS_9FwdParamsE --------------------------
	.section	.nv.info._ZN10layer_norm13ln_fwd_kernelINS_13Kernel_traitsIfffffjLj1024ELj1ELj4ELj1ELj16ENS_18Kernel_traits_baseILj1024EfffffjLj128EEEEELb0ELb0ELb0ELb0EEEvNS_9FwdParamsE,"",@"SHT_CUDA_INFO"
	.sectionflags	@""
	.align	4


	//----- nvinfo : EIATTR_CUDA_API_VERSION
	.align		4
        /*0000*/ 	.byte	0x04, 0x37
        /*0002*/ 	.short	(.L_3636 - .L_3635)
.L_3635:
        /*0004*/ 	.word	0x00000082


	//----- nvinfo : EIATTR_KPARAM_INFO
	.align		4
.L_3636:
        /*0008*/ 	.byte	0x04, 0x17
        /*000a*/ 	.short	(.L_3638 - .L_3637)
.L_3637:
        /*000c*/ 	.word	0x00000000
        /*0010*/ 	.short	0x0000
        /*0012*/ 	.short	0x0000
        /*0014*/ 	.byte	0x00, 0xf0, 0xa1, 0x03


	//----- nvinfo : EIATTR_SPARSE_MMA_MASK
	.align		4
.L_3638:
        /*0018*/ 	.byte	0x03, 0x50
        /*001a*/ 	.short	0x0000


	//----- nvinfo : EIATTR_MAXREG_COUNT
	.align		4
        /*001c*/ 	.byte	0x03, 0x1b
        /*001e*/ 	.short	0x00ff


	//----- nvinfo : EIATTR_MERCURY_ISA_VERSION
	.align		4
        /*0020*/ 	.byte	0x03, 0x5f
        /*0022*/ 	.short	0x0101


	//----- nvinfo : EIATTR_COOP_GROUP_MASK_REGIDS
	.align		4
        /*0024*/ 	.byte	0x04, 0x29
        /*0026*/ 	.short	(.L_3640 - .L_3639)


	//   ....[0]....
.L_3639:
        /*0028*/ 	.word	0xffffffff


	//   ....[1]....
        /*002c*/ 	.word	0xffffffff


	//   ....[2]....
        /*0030*/ 	.word	0xffffffff


	//   ....[3]....
        /*0034*/ 	.word	0xffffffff


	//   ....[4]....
        /*0038*/ 	.word	0xffffffff


	//   ....[5]....
        /*003c*/ 	.word	0xffffffff


	//   ....[6]....
        /*0040*/ 	.word	0xffffffff


	//   ....[7]....
        /*0044*/ 	.word	0xffffffff


	//   ....[8]....
        /*0048*/ 	.word	0xffffffff


	//   ....[9]....
        /*004c*/ 	.word	0xffffffff


	//   ....[10]....
        /*0050*/ 	.word	0x05000058


	//   ....[11]....
        /*0054*/ 	.word	0x05000058


	//   ....[12]....
        /*0058*/ 	.word	0x05000058


	//   ....[13]....
        /*005c*/ 	.word	0x05000058


	//   ....[14]....
        /*0060*/ 	.word	0x05000058


	//   ....[15]....
        /*0064*/ 	.word	0x05000058


	//   ....[16]....
        /*0068*/ 	.word	0x05000058


	//   ....[17]....
        /*006c*/ 	.word	0x05000058


	//   ....[18]....
        /*0070*/ 	.word	0x05000058


	//   ....[19]....
        /*0074*/ 	.word	0x05000058


	//----- nvinfo : EIATTR_COOP_GROUP_INSTR_OFFSETS
	.align		4
.L_3640:
        /*0078*/ 	.byte	0x04, 0x28
        /*007a*/ 	.short	(.L_3642 - .L_3641)


	//   ....[0]....
.L_3641:
        /*007c*/ 	.word	0x00001f60


	//   ....[1]....
        /*0080*/ 	.word	0x00001fa0


	//   ....[2]....
        /*0084*/ 	.word	0x00001fc0


	//   ....[3]....
        /*0088*/ 	.word	0x00001fe0


	//   ....[4]....
        /*008c*/ 	.word	0x00002000


	//   ....[5]....
        /*0090*/ 	.word	0x00002470


	//   ....[6]....
        /*0094*/ 	.word	0x00002490


	//   ....[7]....
        /*0098*/ 	.word	0x000024b0


	//   ....[8]....
        /*009c*/ 	.word	0x000024d0


	//   ....[9]....
        /*00a0*/ 	.word	0x000024f0


	//   ....[10]....
        /*00a4*/ 	.word	0x00003080


	//   ....[11]....
        /*00a8*/ 	.word	0x00003130


	//   ....[12]....
        /*00ac*/ 	.word	0x000031a0


	//   ....[13]....
        /*00b0*/ 	.word	0x00003210


	//   ....[14]....
        /*00b4*/ 	.word	0x00003280


	//   ....[15]....
        /*00b8*/ 	.word	0x00003750


	//   ....[16]....
        /*00bc*/ 	.word	0x000037c0


	//   ....[17]....
        /*00c0*/ 	.word	0x00003830


	//   ....[18]....
        /*00c4*/ 	.word	0x000038a0


	//   ....[19]....
        /*00c8*/ 	.word	0x00003910


	//----- nvinfo : EIATTR_VRC_CTA_INIT_COUNT
	.align		4
.L_3642:
        /*00cc*/ 	.byte	0x02, 0x4a
	.zero		1
	.zero		1


	//----- nvinfo : EIATTR_EXIT_INSTR_OFFSETS
	.align		4
        /*00d0*/ 	.byte	0x04, 0x1c
        /*00d2*/ 	.short	(.L_3644 - .L_3643)


	//   ....[0]....
.L_3643:
        /*00d4*/ 	.word	0x000008f0


	//   ....[1]....
        /*00d8*/ 	.word	0x00003010


	//----- nvinfo : EIATTR_MAX_THREADS
	.align		4
.L_3644:
        /*00dc*/ 	.byte	0x04, 0x05
        /*00de*/ 	.short	(.L_3646 - .L_3645)
.L_3645:
        /*00e0*/ 	.word	0x00000080
        /*00e4*/ 	.word	0x00000001
        /*00e8*/ 	.word	0x00000001


	//----- nvinfo : EIATTR_CRS_STACK_SIZE
	.align		4
.L_3646:
        /*00ec*/ 	.byte	0x04, 0x1e
        /*00ee*/ 	.short	(.L_3648 - .L_3647)
.L_3647:
        /*00f0*/ 	.word	0x00000000


	//----- nvinfo : EIATTR_CBANK_PARAM_SIZE
	.align		4
.L_3648:
        /*00f4*/ 	.byte	0x03, 0x19
        /*00f6*/ 	.short	0x00e8


	//----- nvinfo : EIATTR_PARAM_CBANK
	.align		4
        /*00f8*/ 	.byte	0x04, 0x0a
        /*00fa*/ 	.short	(.L_3650 - .L_3649)
	.align		4
.L_3649:
        /*00fc*/ 	.word	index@(.nv.constant0._ZN10layer_norm13ln_fwd_kernelINS_13Kernel_traitsIfffffjLj1024ELj1ELj4ELj1ELj16ENS_18Kernel_traits_baseILj1024EfffffjLj128EEEEELb0ELb0ELb0ELb0EEEvNS_9FwdParamsE)
        /*0100*/ 	.short	0x0380
        /*0102*/ 	.short	0x00e8


	//----- nvinfo : EIATTR_SW_WAR
	.align		4
.L_3650:
        /*0104*/ 	.byte	0x04, 0x36
        /*0106*/ 	.short	(.L_3652 - .L_3651)
.L_3651:
        /*0108*/ 	.word	0x00000008
.L_3652:


//--------------------- .nv.info._ZN10layer_norm13ln_fwd_kernelINS_13Kernel_traitsIfffffjLj1024ELj1ELj4ELj1ELj16ENS_18Kernel_traits_baseILj1024EfffffjLj128EEEEELb0ELb0ELb0ELb1EEEvNS_9FwdParamsE --------------------------
	.section	.nv.info._ZN10layer_norm13ln_fwd_kernelINS_13Kernel_traitsIfffffjLj1024ELj1ELj4ELj1ELj16ENS_18Kernel_traits_baseILj1024EfffffjLj128EEEEELb0ELb0ELb0ELb1EEEvNS_9FwdParamsE,"",@"SHT_CUDA_INFO"
	.sectionflags	@""
	.align	4


	//----- nvinfo : EIATTR_CUDA_API_VERSION
	.align		4
        /*0000*/ 	.byte	0x04, 0x37
        /*0002*/ 	.short	(.L_3654 - .L_3653)
.L_3653:
        /*0004*/ 	.word	0x00000082


	//----- nvinfo : EIATTR_KPARAM_INFO
	.align		4
.L_3654:
        /*0008*/ 	.byte	0x04, 0x17
        /*000a*/ 	.short	(.L_3656 - .L_3655)
.L_3655:
        /*000c*/ 	.word	0x00000000
        /*0010*/ 	.short	0x0000
        /*0012*/ 	.short	0x0000
        /*0014*/ 	.byte	0x00, 0xf0, 0xa1, 0x03


	//----- nvinfo : EIATTR_SPARSE_MMA_MASK
	.align		4
.L_3656:
        /*0018*/ 	.byte	0x03, 0x50
        /*001a*/ 	.short	0x0000


	//----- nvinfo : EIATTR_MAXREG_COUNT
	.align		4
        /*001c*/ 	.byte	0x03, 0x1b
        /*001e*/ 	.short	0x00ff


	//----- nvinfo : EIATTR_MERCURY_ISA_VERSION
	.align		4
        /*0020*/ 	.byte	0x03, 0x5f
        /*0022*/ 	.short	0x0101


	//----- nvinfo : EIATTR_COOP_GROUP_MASK_REGIDS
	.align		4
        /*0024*/ 	.byte	0x04, 0x29
        /*0026*/ 	.short	(.L_3658 - .L_3657)


	//   ....[0]....
.L_3657:
        /*0028*/ 	.word	0xffffffff


	//   ....[1]....
        /*002c*/ 	.word	0xffffffff


	//   ....[2]....
        /*0030*/ 	.word	0xffffffff


	//   ....[3]....
        /*0034*/ 	.word	0xffffffff


	//   ....[4]....
        /*0038*/ 	.word	0xffffffff


	//   ....[5]....
        /*003c*/ 	.word	0xffffffff


	//   ....[6]....
        /*0040*/ 	.word	0xffffffff


	//   ....[7]....
        /*0044*/ 	.word	0xffffffff


	//   ....[8]....
        /*0048*/ 	.word	0xffffffff


	//   ....[9]....
        /*004c*/ 	.word	0xffffffff


	//   ....[10]....
        /*0050*/ 	.word	0x05000074


	//   ....[11]....
        /*0054*/ 	.word	0x05000074


	//   ....[12]....
        /*0058*/ 	.word	0x05000074


	//   ....[13]....
        /*005c*/ 	.word	0x05000074


	//   ....[14]....
        /*0060*/ 	.word	0x05000074


	//   ....[15]....
        /*0064*/ 	.word	0x05000074


	//   ....[16]....
        /*0068*/ 	.word	0x05000074


	//   ....[17]....
        /*006c*/ 	.word	0x05000074


	//   ....[18]....
        /*0070*/ 	.word	0x05000074


	//   ....[19]....
        /*0074*/ 	.word	0x05000074


	//----- nvinfo : EIATTR_COOP_GROUP_INSTR_OFFSETS
	.align		4
.L_3658:
        /*0078*/ 	.byte	0x04, 0x28
        /*007a*/ 	.short	(.L_3660 - .L_3659)


	//   ....[0]....
.L_3659:
        /*007c*/ 	.word	0x000015d0


	//   ....[1]....
        /*0080*/ 	.word	0x000015f0


	//   ....[2]....
        /*0084*/ 	.word	0x00001610


	//   ....[3]....
        /*0088*/ 	.word	0x00001630


	//   ....[4]....
        /*008c*/ 	.word	0x00001660


	//   ....[5]....
        /*0090*/ 	.word	0x00001a90


	//   ....[6]....
        /*0094*/ 	.word	0x00001ab0


	//   ....[7]....
        /*0098*/ 	.word	0x00001ad0


	//   ....[8]....
        /*009c*/ 	.word	0x00001af0


	//   ....[9]....
        /*00a0*/ 	.word	0x00001b10


	//   ....[10]....
        /*00a4*/ 	.word	0x000023c0


	//   ....[11]....
        /*00a8*/ 	.word	0x00002460


	//   ....[12]....
        /*00ac*/ 	.word	0x000024d0


	//   ....[13]....
        /*00b0*/ 	.word	0x00002540


	//   ....[14]....
        /*00b4*/ 	.word	0x000025c0


	//   ....[15]....
        /*00b8*/ 	.word	0x00002a40


	//   ....[16]....
        /*00bc*/ 	.word	0x00002ab0


	//   ....[17]....
        /*00c0*/ 	.word	0x00002b20


	//   ....[18]....
        /*00c4*/ 	.word	0x00002b90


	//   ....[19]....
        /*00c8*/ 	.word	0x00002c00


	//----- nvinfo : EIATTR_VRC_CTA_INIT_COUNT
	.align		4
.L_3660:
        /*00cc*/ 	.byte	0x02, 0x4a
	.zero		1
	.zero		1


	//----- nvinfo : EIATTR_EXIT_INSTR_OFFSETS
	.align		4
        /*00d0*/ 	.byte	0x04, 0x1c
        /*00d2*/ 	.short	(.L_3662 - .L_3661)


	//   ....[0]....
.L_3661:
        /*00d4*/ 	.word	0x00000410


	//   ....[1]....
        /*00d8*/ 	.word	0x00002350


	//----- nvinfo : EIATTR_MAX_THREADS
	.align		4
.L_3662:
        /*00dc*/ 	.byte	0x04, 0x05
        /*00de*/ 	.short	(.L_3664 - .L_3663)
.L_3663:
        /*00e0*/ 	.word	0x00000080
        /*00e4*/ 	.word	0x00000001
        /*00e8*/ 	.word	0x00000001


	//----- nvinfo : EIATTR_CRS_STACK_SIZE
	.align		4
.L_3664:
        /*00ec*/ 	.byte	0x04, 0x1e
        /*00ee*/ 	.short	(.L_3666 - .L_3665)
.L_3665:
        /*00f0*/ 	.word	0x00000000


	//----- nvinfo : EIATTR_CBANK_PARAM_SIZE
	.align		4
.L_3666:
        /*00f4*/ 	.byte	0x03, 0x19
        /*00f6*/ 	.short	0x00e8


	//----- nvinfo : EIATTR_PARAM_CBANK
	.align		4
        /*00f8*/ 	.byte	0x04, 0x0a
        /*00fa*/ 	.short	(.L_3668 - .L_3667)
	.align		4
.L_3667:
        /*00fc*/ 	.word	index@(.nv.constant0._ZN10layer_norm13ln_fwd_kernelINS_13Kernel_traitsIfffffjLj1024ELj1ELj4ELj1ELj16ENS_18Kernel_traits_baseILj1024EfffffjLj128EEEEELb0ELb0ELb0ELb1EEEvNS_9FwdParamsE)
        /*0100*/ 	.short	0x0380
        /*0102*/ 	.short	0x00e8


	//----- nvinfo : EIATTR_SW_WAR
	.align		4
.L_3668:
        /*0104*/ 	.byte	0x04, 0x36
        /*0106*/ 	.short	(.L_3670 - .L_3669)
.L_3669:
        /*0108*/ 	.word	0x00000008
.L_3670:


//--------------------- .nv.info._ZN10layer_norm13ln_fwd_kernelINS_13Kernel_traitsIfffffjLj1024ELj1ELj4ELj1ELj16ENS_18Kernel_traits_baseILj1024EfffffjLj128EEEEELb0ELb0ELb1ELb0EEEvNS_9FwdParamsE --------------------------
	.section	.nv.info._ZN10layer_norm13ln_fwd_kernelINS_13Kernel_traitsIfffffjLj1024ELj1ELj4ELj1ELj16ENS_18Kernel_traits_baseILj1024EfffffjLj128EEEEELb0ELb0ELb1ELb0EEEvNS_9FwdParamsE,"",@"SHT_CUDA_INFO"
	.sectionflags	@""
	.align	4


	//----- nvinfo : EIATTR_CUDA_API_VERSION
	.align		4
        /*0000*/ 	.byte	0x04, 0x37
        /*0002*/ 	.short	(.L_3672 - .L_3671)
.L_3671:
        /*0004*/ 	.word	0x00000082


	//----- nvinfo : EIATTR_KPARAM_INFO
	.align		4
.L_3672:
        /*0008*/ 	.byte	0x04, 0x17
        /*000a*/ 	.short	(.L_3674 - .L_3673)
.L_3673:
        /*000c*/ 	.word	0x00000000
        /*0010*/ 	.short	0x0000
        /*0012*/ 	.short	0x0000
        /*0014*/ 	.byte	0x00, 0xf0, 0xa1, 0x03


	//----- nvinfo : EIATTR_SPARSE_MMA_MASK
	.align		4
.L_3674:
        /*0018*/ 	.byte	0x03, 0x50
        /*001a*/ 	.short	0x0000


	//----- nvinfo : EIATTR_MAXREG_COUNT
	.align		4
        /*001c*/ 	.byte	0x03, 0x1b
        /*001e*/ 	.short	0x00ff


	//----- nvinfo : EIATTR_MERCURY_ISA_VERSION
	.align		4
        /*0020*/ 	.byte	0x03, 0x5f
        /*0022*/ 	.short	0x0101


	//----- nvinfo : EIATTR_COOP_GROUP_MASK_REGIDS
	.align		4
        /*0024*/ 	.byte	0x04, 0x29
        /*0026*/ 	.short	(.L_3676 - .L_3675)


	//   ....[0]....
.L_3675:
        /*0028*/ 	.word	0xffffffff


	//   ....[1]....
        /*002c*/ 	.word	0xffffffff


	//   ....[2]....
        /*0030*/ 	.word	0xffffffff


	//   ....[3]....
        /*0034*/ 	.word	0xffffffff


	//   ....[4]....
        /*0038*/ 	.word	0xffffffff


	//   ....[5]....
        /*003c*/ 	.word	0xffffffff


	//   ....[6]....
        /*0040*/ 	.word	0xffffffff


	//   ....[7]....
        /*0044*/ 	.word	0xffffffff


	//   ....[8]....
        /*0048*/ 	.word	0xffffffff


	//   ....[9]....
        /*004c*/ 	.word	0xffffffff


	//   ....[10]....
        /*0050*/ 	.word	0x05000074


	//   ....[11]....
        /*0054*/ 	.word	0x05000074


	//   ....[12]....
        /*0058*/ 	.word	0x05000074


	//   ....[13]....
        /*005c*/ 	.word	0x05000074


	//   ....[14]....
        /*0060*/ 	.word	0x05000074


	//   ....[15]....
        /*0064*/ 	.word	0x05000074


	//   ....[16]....
        /*0068*/ 	.word	0x05000074


	//   ....[17]....
        /*006c*/ 	.word	0x05000074


	//   ....[18]....
        /*0070*/ 	.word	0x05000074


	//   ....[19]....
        /*0074*/ 	.word	0x05000074


	//----- nvinfo : EIATTR_COOP_GROUP_INSTR_OFFSETS
	.align		4
.L_3676:
        /*0078*/ 	.byte	0x04, 0x28
        /*007a*/ 	.short	(.L_3678 - .L_3677)


	//   ....[0]....
.L_3677:
        /*007c*/ 	.word	0x00001d30


	//   ....[1]....
        /*0080*/ 	.word	0x00001d70


	//   ....[2]....
        /*0084*/ 	.word	0x00001d90


	//   ....[3]....
        /*0088*/ 	.word	0x00001db0


	//   ....[4]....
        /*008c*/ 	.word	0x00001dd0


	//   ....[5]....
        /*0090*/ 	.word	0x00002230


	//   ....[6]....
        /*0094*/ 	.word	0x00002250


	//   ....[7]....
        /*0098*/ 	.word	0x00002270


	//   ....[8]....
        /*009c*/ 	.word	0x00002290


	//   ....[9]....
        /*00a0*/ 	.word	0x000022b0


	//   ....[10]....
        /*00a4*/ 	.word	0x00002ea0


	//   ....[11]....
        /*00a8*/ 	.word	0x00002f50


	//   ....[12]....
        /*00ac*/ 	.word	0x00002fc0


	//   ....[13]....
        /*00b0*/ 	.word	0x00003030


	//   ....[14]....
        /*00b4*/ 	.word	0x000030a0


	//   ....[15]....
        /*00b8*/ 	.word	0x00003550


	//   ....[16]....
        /*00bc*/ 	.word	0x000035c0


	//   ....[17]....
        /*00c0*/ 	.word	0x00003630


	//   ....[18]....
        /*00c4*/ 	.word	0x000036a0


	//   ....[19]....
        /*00c8*/ 	.word	0x00003710


	//----- nvinfo : EIATTR_VRC_CTA_INIT_COUNT
	.align		4
.L_3678:
        /*00cc*/ 	.byte	0x02, 0x4a
	.zero		1
	.zero		1


	//----- nvinfo : EIATTR_EXIT_INSTR_OFFSETS
	.align		4
        /*00d0*/ 	.byte	0x04, 0x1c
        /*00d2*/ 	.short	(.L_3680 - .L_3679)


	//   ....[0]....
.L_3679:
        /*00d4*/ 	.word	0x000008f0


	//   ....[1]....
        /*00d8*/ 	.word	0x00002e30


	//----- nvinfo : EIATTR_MAX_THREADS
	.align		4
.L_3680:
        /*00dc*/ 	.byte	0x04, 0x05
        /*00de*/ 	.short	(.L_3682 - .L_3681)
.L_3681:
        /*00e0*/ 	.word	0x00000080
        /*00e4*/ 	.word	0x00000001
        /*00e8*/ 	.word	0x00000001


	//----- nvinfo : EIATTR_CRS_STACK_SIZE
	.align		4
.L_3682:
        /*00ec*/ 	.byte	0x04, 0x1e
        /*00ee*/ 	.short	(.L_3684 - .L_3683)
.L_3683:
        /*00f0*/ 	.word	0x00000000


	//----- nvinfo : EIATTR_CBANK_PARAM_SIZE
	.align		4
.L_3684:
        /*00f4*/ 	.byte	0x03, 0x19
        /*00f6*/ 	.short	0x00e8


	//----- nvinfo : EIATTR_PARAM_CBANK
	.align		4
        /*00f8*/ 	.byte	0x04, 0x0a
        /*00fa*/ 	.short	(.L_3686 - .L_3685)
	.align		4
.L_3685:
        /*00fc*/ 	.word	index@(.nv.constant0._ZN10layer_norm13ln_fwd_kernelINS_13Kernel_traitsIfffffjLj1024ELj1ELj4ELj1ELj16ENS_18Kernel_traits_baseILj1024EfffffjLj128EEEEELb0ELb0ELb1ELb0EEEvNS_9FwdParamsE)
        /*0100*/ 	.short	0x0380
        /*0102*/ 	.short	0x00e8


	//----- nvinfo : EIATTR_SW_WAR
	.align		4
.L_3686:
        /*0104*/ 	.byte	0x04, 0x36
        /*0106*/ 	.short	(.L_3688 - .L_3687)
.L_3687:
        /*0108*/ 	.word	0x00000008
.L_3688:


//--------------------- .nv.info._ZN10layer_norm13ln_fwd_kernelINS_13Kernel_traitsIfffffjLj1024ELj1ELj4ELj1ELj16ENS_18Kernel_traits_baseILj1024EfffffjLj128EEEEELb0ELb0ELb1ELb1EEEvNS_9FwdParamsE --------------------------
	.section	.nv.info._ZN10layer_norm13ln_fwd_kernelINS_13Kernel_traitsIfffffjLj1024ELj1ELj4ELj1ELj16ENS_18Kernel_traits_baseILj1024EfffffjLj128EEEEELb0ELb0ELb1ELb1EEEvNS_9FwdParamsE,"",@"SHT_CUDA_INFO"
	.sectionflags	@""
	.align	4


	//----- nvinfo : EIATTR_CUDA_API_VERSION
	.align		4
        /*0000*/ 	.byte	0x04, 0x37
        /*0002*/ 	.short	(.L_3690 - .L_3689)
.L_3689:
        /*0004*/ 	.word	0x00000082


	//----- nvinfo : EIATTR_KPARAM_INFO
	.align		4
.L_3690:
        /*0008*/ 	.byte	0x04, 0x17
        /*000a*/ 	.short	(.L_3692 - .L_3691)
.L_3691:
        /*000c*/ 	.word	0x00000000
        /*0010*/ 	.short	0x0000
        /*0012*/ 	.short	0x0000
        /*0014*/ 	.byte	0x00, 0xf0, 0xa1, 0x03


	//----- nvinfo : EIATTR_SPARSE_MMA_MASK
	.align		4
.L_3692:
        /*0018*/ 	.byte	0x03, 0x50
        /*001a*/ 	.short	0x0000


	//----- nvinfo : EIATTR_MAXREG_COUNT
	.align		4
        /*001c*/ 	.byte	0x03, 0x1b
        /*001e*/ 	.short	0x00ff


	//----- nvinfo : EIATTR_MERCURY_ISA_VERSION
	.align		4
        /*0020*/ 	.byte	0x03, 0x5f
        /*0022*/ 	.short	0x0101


	//----- nvinfo : EIATTR_COOP_GROUP_MASK_REGIDS
	.align		4
        /*0024*/ 	.byte	0x04, 0x29
        /*0026*/ 	.short	(.L_3694 - .L_3693)


	//   ....[0]....
.L_3693:
        /*0028*/ 	.word	0xffffffff


	//   ....[1]....
        /*002c*/ 	.word	0xffffffff


	//   ....[2]....
        /*0030*/ 	.word	0xffffffff


	//   ....[3]....
        /*0034*/ 	.word	0xffffffff


	//   ....[4]....
        /*0038*/ 	.word	0xffffffff


	//   ....[5]....
        /*003c*/ 	.word	0xffffffff


	//   ....[6]....
        /*0040*/ 	.word	0xffffffff


	//   ....[7]....
        /*0044*/ 	.word	0xffffffff


	//   ....[8]....
        /*0048*/ 	.word	0xffffffff


	//   ....[9]....
        /*004c*/ 	.word	0xffffffff


	//   ....[10]....
        /*0050*/ 	.word	0x05000071


	//   ....[11]....
        /*0054*/ 	.word	0x05000071


	//   ....[12]....
        /*0058*/ 	.word	0x05000071


	//   ....[13]....
        /*005c*/ 	.word	0x05000071


	//   ....[14]....
        /*0060*/ 	.word	0x05000071


	//   ....[15]....
        /*0064*/ 	.word	0x05000071


	//   ....[16]....
        /*0068*/ 	.word	0x05000071


	//   ....[17]....
        /*006c*/ 	.word	0x05000071


	//   ....[18]....
        /*0070*/ 	.word	0x05000071


	//   ....[19]....
        /*0074*/ 	.word	0x05000071


	//----- nvinfo : EIATTR_COOP_GROUP_INSTR_OFFSETS
	.align		4
.L_3694:
        /*0078*/ 	.byte	0x04, 0x28
        /*007a*/ 	.short	(.L_3696 - .L_3695)


	//   ....[0]....
.L_3695:
        /*007c*/ 	.word	0x000016c0


	//   ....[1]....
        /*0080*/ 	.word	0x000016f0


	//   ....[2]....
        /*0084*/ 	.word	0x00001710


	//   ....[3]....
        /*0088*/ 	.word	0x00001730


	//   ....[4]....
        /*008c*/ 	.word	0x00001750


	//   ....[5]....
        /*0090*/ 	.word	0x00001b80


	//   ....[6]....
        /*0094*/ 	.word	0x00001ba0


	//   ....[7]....
        /*0098*/ 	.word	0x00001bc0


	//   ....[8]....
        /*009c*/ 	.word	0x00001be0


	//   ....[9]....
        /*00a0*/ 	.word	0x00001c00


	//   ....[10]....
        /*00a4*/ 	.word	0x000025a0


	//   ....[11]....
        /*00a8*/ 	.word	0x00002650


	//   ....[12]....
        /*00ac*/ 	.word	0x000026c0


	//   ....[13]....
        /*00b0*/ 	.word	0x00002730


	//   ....[14]....
        /*00b4*/ 	.word	0x000027a0


	//   ....[15]....
        /*00b8*/ 	.word	0x00002c20


	//   ....[16]....
        /*00bc*/ 	.word	0x00002c90


	//   ....[17]....
        /*00c0*/ 	.word	0x00002d00


	//   ....[18]....
        /*00c4*/ 	.word	0x00002d70


	//   ....[19]....
        /*00c8*/ 	.word	0x00002de0


	//----- nvinfo : EIATTR_VRC_CTA_INIT_COUNT
	.align		4
.L_3696:
        /*00cc*/ 	.byte	0x02, 0x4a
	.zero		1
	.zero		1


	//----- nvinfo : EIATTR_EXIT_INSTR_OFFSETS
	.align		4
        /*00d0*/ 	.byte	0x04, 0x1c
        /*00d2*/ 	.short	(.L_3698 - .L_3697)


	//   ....[0]....
.L_3697:
        /*00d4*/ 	.word	0x000003d0


	//   ....[1]....
        /*00d8*/ 	.word	0x00002530


	//----- nvinfo : EIATTR_MAX_THREADS
	.align		4
.L_3698:
        /*00dc*/ 	.byte	0x04, 0x05
        /*00de*/ 	.short	(.L_3700 - .L_3699)
.L_3699:
        /*00e0*/ 	.word	0x00000080
        /*00e4*/ 	.word	0x00000001
        /*00e8*/ 	.word	0x00000001


	//----- nvinfo : EIATTR_CRS_STACK_SIZE
	.align		4
.L_3700:
        /*00ec*/ 	.byte	0x04, 0x1e
        /*00ee*/ 	.short	(.L_3702 - .L_3701)
.L_3701:
        /*00f0*/ 	.word	0x00000000


	//----- nvinfo : EIATTR_CBANK_PARAM_SIZE
	.align		4
.L_3702:
        /*00f4*/ 	.byte	0x03, 0x19
        /*00f6*/ 	.short	0x00e8


	//----- nvinfo : EIATTR_PARAM_CBANK
	.align		4
        /*00f8*/ 	.byte	0x04, 0x0a
        /*00fa*/ 	.short	(.L_3704 - .L_3703)
	.align		4
.L_3703:
        /*00fc*/ 	.word	index@(.nv.constant0._ZN10layer_norm13ln_fwd_kernelINS_13Kernel_traitsIfffffjLj1024ELj1ELj4ELj1ELj16ENS_18Kernel_traits_baseILj1024EfffffjLj128EEEEELb0ELb0ELb1ELb1EEEvNS_9FwdParamsE)
        /*0100*/ 	.short	0x0380
        /*0102*/ 	.short	0x00e8


	//----- nvinfo : EIATTR_SW_WAR
	.align		4
.L_3704:
        /*0104*/ 	.byte	0x04, 0x36
        /*0106*/ 	.short	(.L_3706 - .L_3705)
.L_3705:
        /*0108*/ 	.word	0x00000008
.L_3706:


//--------------------- .nv.info._ZN10layer_norm13ln_fwd_kernelINS_13Kernel_traitsIfffffjLj1024ELj1ELj4ELj1ELj16ENS_18Kernel_traits_baseILj1024EfffffjLj128EEEEELb0ELb1ELb0ELb0EEEvNS_9FwdParamsE --------------------------
	.section	.nv.info._ZN10layer_norm13ln_fwd_kernelINS_13Kernel_traitsIfffffjLj1024ELj1ELj4ELj1ELj16ENS_18Kernel_traits_baseILj1024EfffffjLj128EEEEELb0ELb1ELb0ELb0EEEvNS_9FwdParamsE,"",@"SHT_CUDA_INFO"
	.sectionflags	@""
	.align	4


	//----- nvinfo : EIATTR_CUDA_API_VERSION
	.align		4
        /*0000*/ 	.byte	0x04, 0x37
        /*0002*/ 	.short	(.L_3708 - .L_3707)
.L_3707:
        /*0004*/ 	.word	0x00000082


	//----- nvinfo : EIATTR_KPARAM_INFO
	.align		4
.L_3708:
        /*0008*/ 	.byte	0x04, 0x17
        /*000a*/ 	.short	(.L_3710 - .L_3709)
.L_3709:
        /*000c*/ 	.word	0x00000000
        /*0010*/ 	.short	0x0000
        /*0012*/ 	.short	0x0000
        /*0014*/ 	.byte	0x00, 0xf0, 0xa1, 0x03


	//----- nvinfo : EIATTR_SPARSE_MMA_MASK
	.align		4
.L_3710:
        /*0018*/ 	.byte	0x03, 0x50
        /*001a*/ 	.short	0x0000


	//----- nvinfo : EIATTR_MAXREG_COUNT
	.align		4
        /*001c*/ 	.byte	0x03, 0x1b
        /*001e*/ 	.short	0x00ff


	//----- nvinfo : EIATTR_MERCURY_ISA_VERSION
	.align		4
        /*0020*/ 	.byte	0x03, 0x5f
        /*0022*/ 	.short	0x0101


	//----- nvinfo : EIATTR_COOP_GROUP_MASK_REGIDS
	.align		4
        /*0024*/ 	.byte	0x04, 0x29
        /*0026*/ 	.short	(.L_3712 - .L_3711)


	//   ....[0]....
.L_3711:
        /*0028*/ 	.word	0xffffffff


	//   ....[1]....
        /*002c*/ 	.word	0xffffffff


	//   ....[2]....
        /*0030*/ 	.word	0xffffffff


	//   ....[3]....
        /*0034*/ 	.word	0xffffffff


	//   ....[4]....
        /*0038*/ 	.word	0xffffffff


	//   ....[5]....
        /*003c*/ 	.word	0xffffffff


	//   ....[6]....
        /*0040*/ 	.word	0xffffffff


	//   ....[7]....
        /*0044*/ 	.word	0xffffffff


	//   ....[8]....
        /*0048*/ 	.word	0xffffffff


	//   ....[9]....
        /*004c*/ 	.word	0xffffffff


	//   ....[10]....
        /*0050*/ 	.word	0x05000094


	//   ....[11]....
        /*0054*/ 	.word	0x05000094


	//   ....[12]....
        /*0058*/ 	.word	0x05000094


	//   ....[13]....
        /*005c*/ 	.word	0x05000094


	//   ....[14]....
        /*0060*/ 	.word	0x05000094


	//   ....[15]....
        /*0064*/ 	.word	0x05000094


	//   ....[16]....
        /*0068*/ 	.word	0x05000094


	//   ....[17]....
        /*006c*/ 	.word	0x05000094


	//   ....[18]....
        /*0070*/ 	.word	0x05000094


	//   ....[19]....
        /*0074*/ 	.word	0x05000094


	//----- nvinfo : EIATTR_COOP_GROUP_INSTR_OFFSETS
	.align		4
.L_3712:
        /*0078*/ 	.byte	0x04, 0x28
        /*007a*/ 	.short	(.L_3714 - .L_3713)


	//   ....[0]....
.L_3713:
        /*007c*/ 	.word	0x00001e80


	//   ....[1]....
        /*0080*/ 	.word	0x00001eb0


	//   ....[2]....
        /*0084*/ 	.word	0x00001ee0


	//   ....[3]....
        /*0088*/ 	.word	0x00001f00


	//   ....[4]....
        /*008c*/ 	.word	0x00001f20


	//   ....[5]....
        /*0090*/ 	.word	0x00002380


	//   ....[6]....
        /*0094*/ 	.word	0x000023a0


	//   ....[7]....
        /*0098*/ 	.word	0x000023c0


	//   ....[8]....
        /*009c*/ 	.word	0x000023e0


	//   ....[9]....
        /*00a0*/ 	.word	0x00002400


	//   ....[10]....
        /*00a4*/ 	.word	0x00002f80


	//   ....[11]....
        /*00a8*/ 	.word	0x00003020


	//   ....[12]....
        /*00ac*/ 	.word	0x000030a0


	//   ....[13]....
        /*00b0*/ 	.word	0x00003110


	//   ....[14]....
        /*00b4*/ 	.word	0x00003180


	//   ....[15]....
        /*00b8*/ 	.word	0x00003630


	//   ....[16]....
        /*00bc*/ 	.word	0x000036a0


	//   ....[17]....
        /*00c0*/ 	.word	0x00003710


	//   ....[18]....
        /*00c4*/ 	.word	0x00003780


	//   ....[19]....
        /*00c8*/ 	.word	0x000037f0


	//----- nvinfo : EIATTR_VRC_CTA_INIT_COUNT
	.align		4
.L_3714:
        /*00cc*/ 	.byte	0x02, 0x4a
	.zero		1
	.zero		1


	//----- nvinfo : EIATTR_EXIT_INSTR_OFFSETS
	.align		4
        /*00d0*/ 	.byte	0x04, 0x1c
        /*00d2*/ 	.short	(.L_3716 - .L_3715)


	//   ....[0]....
.L_3715:
        /*00d4*/ 	.word	0x00000bf0


	//   ....[1]....
        /*00d8*/ 	.word	0x00002f10


	//----- nvinfo : EIATTR_MAX_THREADS
	.align		4
.L_3716:
        /*00dc*/ 	.byte	0x04, 0x05
        /*00de*/ 	.short	(.L_3718 - .L_3717)
.L_3717:
        /*00e0*/ 	.word	0x00000080
        /*00e4*/ 	.word	0x00000001
        /*00e8*/ 	.word	0x00000001


	//----- nvinfo : EIATTR_CRS_STACK_SIZE
	.align		4
.L_3718:
        /*00ec*/ 	.byte	0x04, 0x1e
        /*00ee*/ 	.short	(.L_3720 - .L_3719)
.L_3719:
        /*00f0*/ 	.word	0x00000000


	//----- nvinfo : EIATTR_CBANK_PARAM_SIZE
	.align		4
.L_3720:
        /*00f4*/ 	.byte	0x03, 0x19
        /*00f6*/ 	.short	0x00e8


	//----- nvinfo : EIATTR_PARAM_CBANK
	.align		4
        /*00f8*/ 	.byte	0x04, 0x0a
        /*00fa*/ 	.short	(.L_3722 - .L_3721)
	.align		4
.L_3721:
        /*00fc*/ 	.word	index@(.nv.constant0._ZN10layer_norm13ln_fwd_kernelINS_13Kernel_traitsIfffffjLj1024ELj1ELj4ELj1ELj16ENS_18Kernel_traits_baseILj1024EfffffjLj128EEEEELb0ELb1ELb0ELb0EEEvNS_9FwdParamsE)
        /*0100*/ 	.short	0x0380
        /*0102*/ 	.short	0x00e8


	//----- nvinfo : EIATTR_SW_WAR
	.align		4
.L_3722:
        /*0104*/ 	.byte	0x04, 0x36
        /*0106*/ 	.short	(.L_3724 - .L_3723)
.L_3723:
        /*0108*/ 	.word	0x00000008
.L_3724:


//--------------------- .nv.info._ZN10layer_norm13ln_fwd_kernelINS_13Kernel_traitsIfffffjLj1024ELj1ELj4ELj1ELj16ENS_18Kernel_traits_baseILj1024EfffffjLj128EEEEELb0ELb1ELb0ELb1EEEvNS_9FwdParamsE --------------------------
	.section	.nv.info._ZN10layer_norm13ln_fwd_kernelINS_13Kernel_traitsIfffffjLj1024ELj1ELj4ELj1ELj16ENS_18Kernel_traits_baseILj1024EfffffjLj128EEEEELb0ELb1ELb0ELb1EEEvNS_9FwdParamsE,"",@"SHT_CUDA_INFO"
	.sectionflags	@""
	.align	4


	//----- nvinfo : EIATTR_CUDA_API_VERSION
	.align		4
        /*0000*/ 	.byte	0x04, 0x37
        /*0002*/ 	.short	(.L_3726 - .L_3725)
.L_3725:
        /*0004*/ 	.word	0x00000082


	//----- nvinfo : EIATTR_KPARAM_INFO
	.align		4
.L_3726:
        /*0008*/ 	.byte	0x04, 0x17
        /*000a*/ 	.short	(.L_3728 - .L_3727)
.L_3727:
        /*000c*/ 	.word	0x00000000
        /*0010*/ 	.short	0x0000
        /*0012*/ 	.short	0x0000
        /*0014*/ 	.byte	0x00, 0xf0, 0xa1, 0x03


	//----- nvinfo : EIATTR_SPARSE_MMA_MASK
	.align		4
.L_3728:
        /*0018*/ 	.byte	0x03, 0x50
        /*001a*/ 	.short	0x0000


	//----- nvinfo : EIATTR_MAXREG_COUNT
	.align		4
        /*001c*/ 	.byte	0x03, 0x1b
        /*001e*/ 	.short	0x00ff


	//----- nvinfo : EIATTR_MERCURY_ISA_VERSION
	.align		4
        /*0020*/ 	.byte	0x03, 0x5f
        /*0022*/ 	.short	0x0101


	//----- nvinfo : EIATTR_COOP_GROUP_MASK_REGIDS
	.align		4
        /*0024*/ 	.byte	0x04, 0x29
        /*0026*/ 	.short	(.L_3730 - .L_3729)


	//   ....[0]....
.L_3729:
        /*0028*/ 	.word	0xffffffff


	//   ....[1]....
        /*002c*/ 	.word	0xffffffff


	//   ....[2]....
        /*0030*/ 	.word	0xffffffff


	//   ....[3]....
        /*0034*/ 	.word	0xffffffff


	//   ....[4]....
        /*0038*/ 	.word	0xffffffff


	//   ....[5]....
        /*003c*/ 	.word	0xffffffff


	//   ....[6]....
        /*0040*/ 	.word	0xffffffff


	//   ....[7]....
        /*0044*/ 	.word	0xffffffff


	//   ....[8]....
        /*0048*/ 	.word	0xffffffff


	//   ....[9]....
        /*004c*/ 	.word	0xffffffff


	//   ....[10]....
        /*0050*/ 	.word	0xffffffff


	//   ....[11]....
        /*0054*/ 	.word	0xffffffff


	//   ....[12]....
        /*0058*/ 	.word	0xffffffff


	//   ....[13]....
        /*005c*/ 	.word	0xffffffff


	//   ....[14]....
        /*0060*/ 	.word	0xffffffff


	//   ....[15]....
        /*0064*/ 	.word	0xffffffff


	//   ....[16]....
        /*0068*/ 	.word	0xffffffff


	//   ....[17]....
        /*006c*/ 	.word	0xffffffff


	//   ....[18]....
        /*0070*/ 	.word	0xffffffff


	//   ....[19]....
        /*0074*/ 	.word	0xffffffff


	//   ....[20]....
        /*0078*/ 	.word	0x0500008f


	//   ....[21]....
        /*007c*/ 	.word	0x0500008f


	//   ....[22]....
        /*0080*/ 	.word	0x0500008f


	//   ....[23]....
        /*0084*/ 	.word	0x0500008f


	//   ....[24]....
        /*0088*/ 	.word	0x0500008f


	//   ....[25]....
        /*008c*/ 	.word	0x0500008f


	//   ....[26]....
        /*0090*/ 	.word	0x0500008f


	//   ....[27]....
        /*0094*/ 	.word	0x0500008f


	//   ....[28]....
        /*0098*/ 	.word	0x0500008f


	//   ....[29]....
        /*009c*/ 	.word	0x0500008f


	//   ....[30]....
        /*00a0*/ 	.word	0x0500008f


	//   ....[31]....
        /*00a4*/ 	.word	0x0500008f


	//   ....[32]....
        /*00a8*/ 	.word	0x0500008f


	//   ....[33]....
        /*00ac*/ 	.word	0x0500008f


	//   ....[34]....
        /*00b0*/ 	.word	0x0500008f


	//   ....[35]....
        /*00b4*/ 	.word	0x0500008f


	//   ....[36]....
        /*00b8*/ 	.word	0x0500008f


	//   ....[37]....
        /*00bc*/ 	.word	0x0500008f


	//   ....[38]....
        /*00c0*/ 	.word	0x0500008f


	//   ....[39]....
        /*00c4*/ 	.word	0x0500008f


	//----- nvinfo : EIATTR_COOP_GROUP_INSTR_OFFSETS
	.align		4
.L_3730:
        /*00c8*/ 	.byte	0x04, 0x28
        /*00ca*/ 	.short	(.L_3732 - .L_3731)


	//   ....[0]....
.L_3731:
        /*00cc*/ 	.word	0x00001270


	//   ....[1]....
        /*00d0*/ 	.word	0x000012a0


	//   ....[2]....
        /*00d4*/ 	.word	0x000012c0


	//   ....[3]....
        /*00d8*/ 	.word	0x000012e0


	//   ....[4]....
        /*00dc*/ 	.word	0x00001300


	//   ....[5]....
        /*00e0*/ 	.word	0x00001730


	//   ....[6]....
        /*00e4*/ 	.word	0x00001750


	//   ....[7]....
        /*00e8*/ 	.word	0x00001770


	//   ....[8]....
        /*00ec*/ 	.word	0x00001790


	//   ....[9]....
        /*00f0*/ 	.word	0x000017b0


	//   ....[10]....
        /*00f4*/ 	.word	0x00002ad0


	//   ....[11]....
        /*00f8*/ 	.word	0x00002b00


	//   ....[12]....
        /*00fc*/ 	.word	0x00002b20


	//   ....[13]....
        /*0100*/ 	.word	0x00002b40


	//   ....[14]....
        /*0104*/ 	.word	0x00002b60


	//   ....[15]....
        /*0108*/ 	.word	0x00002f90


	//   ....[16]....
        /*010c*/ 	.word	0x00002fb0


	//   ....[17]....
        /*0110*/ 	.word	0x00002fd0


	//   ....[18]....
        /*0114*/ 	.word	0x00002ff0


	//   ....[19]....
        /*0118*/ 	.word	0x00003010


	//   ....[20]....
        /*011c*/ 	.word	0x000038c0


	//   ....[21]....
        /*0120*/ 	.word	0x00003950


	//   ....[22]....
        /*0124*/ 	.word	0x000039b0


	//   ....[23]....
        /*0128*/ 	.word	0x00003a10


	//   ....[24]....
        /*012c*/ 	.word	0x00003a70


	//   ....[25]....
        /*0130*/ 	.word	0x00003ee0


	//   ....[26]....
        /*0134*/ 	.word	0x00003f40


	//   ....[27]....
        /*0138*/ 	.word	0x00003fa0


	//   ....[28]....
        /*013c*/ 	.word	0x00004000


	//   ....[29]....
        /*0140*/ 	.word	0x00004060


	//   ....[30]....
        /*0144*/ 	.word	0x000040e0


	//   ....[31]....
        /*0148*/ 	.word	0x00004170


	//   ....[32]....
        /*014c*/ 	.word	0x000041d0


	//   ....[33]....
        /*0150*/ 	.word	0x00004230


	//   ....[34]....
        /*0154*/ 	.word	0x00004290


	//   ....[35]....
        /*0158*/ 	.word	0x00004700


	//   ....[36]....
        /*015c*/ 	.word	0x00004760


	//   ....[37]....
        /*0160*/ 	.word	0x000047c0


	//   ....[38]....
        /*0164*/ 	.word	0x00004820


	//   ....[39]....
        /*0168*/ 	.word	0x00004880


	//----- nvinfo : EIATTR_VRC_CTA_INIT_COUNT
	.align		4
.L_3732:
        /*016c*/ 	.byte	0x02, 0x4a
	.zero		1
	.zero		1


	//----- nvinfo : EIATTR_EXIT_INSTR_OFFSETS
	.align		4
        /*0170*/ 	.byte	0x04, 0x1c
        /*0172*/ 	.short	(.L_3734 - .L_3733)


	//   ....[0]....
.L_3733:
        /*0174*/ 	.word	0x00000510


	//   ....[1]....
        /*0178*/ 	.word	0x00001ff0


	//   ....[2]....
        /*017c*/ 	.word	0x00003860


	//----- nvinfo : EIATTR_MAX_THREADS
	.align		4
.L_3734:
        /*0180*/ 	.byte	0x04, 0x05
        /*0182*/ 	.short	(.L_3736 - .L_3735)
.L_3735:
        /*0184*/ 	.word	0x00000080
        /*0188*/ 	.word	0x00000001
        /*018c*/ 	.word	0x00000001


	//----- nvinfo : EIATTR_CRS_STACK_SIZE
	.align		4
.L_3736:
        /*0190*/ 	.byte	0x04, 0x1e
        /*0192*/ 	.short	(.L_3738 - .L_3737)
.L_3737:
        /*0194*/ 	.word	0x00000000


	//----- nvinfo : EIATTR_CBANK_PARAM_SIZE
	.align		4
.L_3738:
        /*0198*/ 	.byte	0x03, 0x19
        /*019a*/ 	.short	0x00e8


	//----- nvinfo : EIATTR_PARAM_CBANK
	.align		4
        /*019c*/ 	.byte	0x04, 0x0a
        /*019e*/ 	.short	(.L_3740 - .L_3739)
	.align		4
.L_3739:
        /*01a0*/ 	.word	index@(.nv.constant0._ZN10layer_norm13ln_fwd_kernelINS_13Kernel_traitsIfffffjLj1024ELj1ELj4ELj1ELj16ENS_18Kernel_traits_baseILj1024EfffffjLj128EEEEELb0ELb1ELb0ELb1EEEvNS_9FwdParamsE)
        /*01a4*/ 	.short	0x0380
        /*01a6*/ 	.short	0x00e8


	//----- nvinfo : EIATTR_SW_WAR
	.align		4
.L_3740:
        /*01a8*/ 	.byte	0x04, 0x36
        /*01aa*/ 	.short	(.L_3742 - .L_3741)
.L_3741:
        /*01ac*/ 	.word	0x00000008
.L_3742:


//--------------------- .nv.info._ZN10layer_norm13ln_fwd_kernelINS_13Kernel_traitsIfffffjLj1024ELj1ELj4ELj1ELj16ENS_18Kernel_traits_baseILj1024EfffffjLj128EEEEELb0ELb1ELb1ELb0EEEvNS_9FwdParamsE --------------------------
	.section	.nv.info._ZN10layer_norm13ln_fwd_kernelINS_13Kernel_traitsIfffffjLj1024ELj1ELj4ELj1ELj16ENS_18Kernel_traits_baseILj1024EfffffjLj128EEEEELb0ELb1ELb1ELb0EEEvNS_9FwdParamsE,"",@"SHT_CUDA_INFO"
	.sectionflags	@""
	.align	4


	//----- nvinfo : EIATTR_CUDA_API_VERSION
	.align		4
        /*0000*/ 	.byte	0x04, 0x37
        /*0002*/ 	.short	(.L_3744 - .L_3743)
.L_3743:
        /*0004*/ 	.word	0x00000082


	//----- nvinfo : EIATTR_KPARAM_INFO
	.align		4
.L_3744:
        /*0008*/ 	.byte	0x04, 0x17
        /*000a*/ 	.short	(.L_3746 - .L_3745)
.L_3745:
        /*000c*/ 	.word	0x00000000
        /*0010*/ 	.short	0x0000
        /*0012*/ 	.short	0x0000
        /*0014*/ 	.byte	0x00, 0xf0, 0xa1, 0x03


	//----- nvinfo : EIATTR_SPARSE_MMA_MASK
	.align		4
.L_3746:
        /*0018*/ 	.byte	0x03, 0x50
        /*001a*/ 	.short	0x0000


	//----- nvinfo : EIATTR_MAXREG_COUNT
	.align		4
        /*001c*/ 	.byte	0x03, 0x1b
        /*001e*/ 	.short	0x00ff


	//----- nvinfo : EIATTR_MERCURY_ISA_VERSION
	.align		4
        /*0020*/ 	.byte	0x03, 0x5f
        /*0022*/ 	.short	0x0101


	//----- nvinfo : EIATTR_COOP_GROUP_MASK_REGIDS
	.align		4
        /*0024*/ 	.byte	0x04, 0x29
        /*0026*/ 	.short	(.L_3748 - .L_3747)


	//   ....[0]....
.L_3747:
        /*0028*/ 	.word	0xffffffff


	//   ....[1]....
        /*002c*/ 	.word	0xffffffff


	//   ....[2]....
        /*0030*/ 	.word	0xffffffff


	//   ....[3]....
        /*0034*/ 	.word	0xffffffff


	//   ....[4]....
        /*0038*/ 	.word	0xffffffff


	//   ....[5]....
        /*003c*/ 	.word	0xffffffff


	//   ....[6]....
        /*0040*/ 	.word	0xffffffff


	//   ....[7]....
        /*0044*/ 	.word	0xffffffff


	//   ....[8]....
        /*0048*/ 	.word	0xffffffff


	//   ....[9]....
        /*004c*/ 	.word	0xffffffff


	//   ....[10]....
        /*0050*/ 	.word	0x05000098


	//   ....[11]....
        /*0054*/ 	.word	0x05000098


	//   ....[12]....
        /*0058*/ 	.word	0x05000098


	//   ....[13]....
        /*005c*/ 	.word	0x05000098


	//   ....[14]....
        /*0060*/ 	.word	0x05000098


	//   ....[15]....
        /*0064*/ 	.word	0x05000098


	//   ....[16]....
        /*0068*/ 	.word	0x05000098


	//   ....[17]....
        /*006c*/ 	.word	0x05000098


	//   ....[18]....
        /*0070*/ 	.word	0x05000098


	//   ....[19]....
        /*0074*/ 	.word	0x05000098


	//----- nvinfo : EIATTR_COOP_GROUP_INSTR_OFFSETS
	.align		4
.L_3748:
        /*0078*/ 	.byte	0x04, 0x28
        /*007a*/ 	.short	(.L_3750 - .L_3749)


	//   ....[0]....
.L_3749:
        /*007c*/ 	.word	0x00002c20


	//   ....[1]....
        /*0080*/ 	.word	0x00002c60


	//   ....[2]....
        /*0084*/ 	.word	0x00002c80


	//   ....[3]....
        /*0088*/ 	.word	0x00002ca0


	//   ....[4]....
        /*008c*/ 	.word	0x00002cc0


	//   ....[5]....
        /*0090*/ 	.word	0x00003120


	//   ....[6]....
        /*0094*/ 	.word	0x00003140


	//   ....[7]....
        /*0098*/ 	.word	0x00003160


	//   ....[8]....
        /*009c*/ 	.word	0x00003180


	//   ....[9]....
        /*00a0*/ 	.word	0x000031a0


	//   ....[10]....
        /*00a4*/ 	.word	0x00003d90


	//   ....[11]....
        /*00a8*/ 	.word	0x00003e40


	//   ....[12]....
        /*00ac*/ 	.word	0x00003eb0


	//   ....[13]....
        /*00b0*/ 	.word	0x00003f20


	//   ....[14]....
        /*00b4*/ 	.word	0x00003f90


	//   ....[15]....
        /*00b8*/ 	.word	0x00004440


	//   ....[16]....
        /*00bc*/ 	.word	0x000044b0


	//   ....[17]....
        /*00c0*/ 	.word	0x00004520


	//   ....[18]....
        /*00c4*/ 	.word	0x00004590


	//   ....[19]....
        /*00c8*/ 	.word	0x00004600


	//----- nvinfo : EIATTR_VRC_CTA_INIT_COUNT
	.align		4
.L_3750:
        /*00cc*/ 	.byte	0x02, 0x4a
	.zero		1
	.zero		1


	//----- nvinfo : EIATTR_EXIT_INSTR_OFFSETS
	.align		4
        /*00d0*/ 	.byte	0x04, 0x1c
        /*00d2*/ 	.short	(.L_3752 - .L_3751)


	//   ....[0]....
.L_3751:
        /*00d4*/ 	.word	0x00000bf0


	//   ....[1]....
        /*00d8*/ 	.word	0x00003d20


	//----- nvinfo : EIATTR_MAX_THREADS
	.align		4
.L_3752:
        /*00dc*/ 	.byte	0x04, 0x05
        /*00de*/ 	.short	(.L_3754 - .L_3753)
.L_3753:
        /*00e0*/ 	.word	0x00000080
        /*00e4*/ 	.word	0x00000001
        /*00e8*/ 	.word	0x00000001


	//----- nvinfo : EIATTR_CRS_STACK_SIZE
	.align		4
.L_3754:
        /*00ec*/ 	.byte	0x04, 0x1e
        /*00ee*/ 	.short	(.L_3756 - .L_3755)
.L_3755:
        /*00f0*/ 	.word	0x00000000


	//----- nvinfo : EIATTR_CBANK_PARAM_SIZE
	.align		4
.L_3756:
        /*00f4*/ 	.byte	0x03, 0x19
        /*00f6*/ 	.short	0x00e8


	//----- nvinfo : EIATTR_PARAM_CBANK
	.align		4
        /*00f8*/ 	.byte	0x04, 0x0a
        /*00fa*/ 	.short	(.L_3758 - .L_3757)
	.align		4
.L_3757:
        /*00fc*/ 	.word	index@(.nv.constant0._ZN10layer_norm13ln_fwd_kernelINS_13Kernel_traitsIfffffjLj1024ELj1ELj4ELj1ELj16ENS_18Kernel_traits_baseILj1024EfffffjLj128EEEEELb0ELb1ELb1ELb0EEEvNS_9FwdParamsE)
        /*0100*/ 	.short	0x0380
        /*0102*/ 	.short	0x00e8


	//----- nvinfo : EIATTR_SW_WAR
	.align		4
.L_3758:
        /*0104*/ 	.byte	0x04, 0x36
        /*0106*/ 	.short	(.L_3760 - .L_3759)
.L_3759:
        /*0108*/ 	.word	0x00000008
.L_3760:


//--------------------- .nv.info._ZN10layer_norm13ln_fwd_kernelINS_13Kernel_traitsIfffffjLj1024ELj1ELj4ELj1ELj16ENS_18Kernel_traits_baseILj1024EfffffjLj128EEEEELb0ELb1ELb1ELb1EEEvNS_9FwdParamsE --------------------------
	.section	.nv.info._ZN10layer_norm13ln_fwd_kernelINS_13Kernel_traitsIfffffjLj1024ELj1ELj4ELj1ELj16ENS_18Kernel_traits_baseILj1024EfffffjLj128EEEEELb0ELb1ELb1ELb1EEEvNS_9FwdParamsE,"",@"SHT_CUDA_INFO"
	.sectionflags	@""
	.align	4


	//----- nvinfo : EIATTR_CUDA_API_VERSION
	.align		4
        /*0000*/ 	.byte	0x04, 0x37
        /*0002*/ 	.short	(.L_3762 - .L_3761)
.L_3761:
        /*0004*/ 	.word	0x00000082


	//----- nvinfo : EIATTR_KPARAM_INFO
	.align		4
.L_3762:
        /*0008*/ 	.byte	0x04, 0x17
        /*000a*/ 	.short	(.L_3764 - .L_3763)
.L_3763:
        /*000c*/ 	.word	0x00000000
        /*0010*/ 	.short	0x0000
        /*0012*/ 	.short	0x0000
        /*0014*/ 	.byte	0x00, 0xf0, 0xa1, 0x03


	//----- nvinfo : EIATTR_SPARSE_MMA_MASK
	.align		4
.L_3764:
        /*0018*/ 	.byte	0x03, 0x50
        /*001a*/ 	.short	0x0000


	//----- nvinfo : EIATTR_MAXREG_COUNT
	.align		4
        /*001c*/ 	.byte	0x03, 0x1b
        /*001e*/ 	.short	0x00ff


	//----- nvinfo : EIATTR_MERCURY_ISA_VERSION
	.align		4
        /*0020*/ 	.byte	0x03, 0x5f
        /*0022*/ 	.short	0x0101


	//----- nvinfo : EIATTR_COOP_GROUP_MASK_REGIDS
	.align		4
        /*0024*/ 	.byte	0x04, 0x29
        /*0026*/ 	.short	(.L_3766 - .L_3765)


	//   ....[0]....
.L_3765:
        /*0028*/ 	.word	0xffffffff


	//   ....[1]....
        /*002c*/ 	.word	0xffffffff


	//   ....[2]....
        /*0030*/ 	.word	0xffffffff


	//   ....[3]....
        /*0034*/ 	.word	0xffffffff


	//   ....[4]....
        /*0038*/ 	.word	0xffffffff


	//   ....[5]....
        /*003c*/ 	.word	0xffffffff


	//   ....[6]....
        /*0040*/ 	.word	0xffffffff


	//   ....[7]....
        /*0044*/ 	.word	0xffffffff


	//   ....[8]....
        /*0048*/ 	.word	0xffffffff


	//   ....[9]....
        /*004c*/ 	.word	0xffffffff


	//   ....[10]....
        /*0050*/ 	.word	0x05000095


	//   ....[11]....
        /*0054*/ 	.word	0x05000095


	//   ....[12]....
        /*0058*/ 	.word	0x05000095


	//   ....[13]....
        /*005c*/ 	.word	0x05000095


	//   ....[14]....
        /*0060*/ 	.word	0x05000095


	//   ....[15]....
        /*0064*/ 	.word	0x05000095


	//   ....[16]....
        /*0068*/ 	.word	0x05000095


	//   ....[17]....
        /*006c*/ 	.word	0x05000095


	//   ....[18]....
        /*0070*/ 	.word	0x05000095


	//   ....[19]....
        /*0074*/ 	.word	0x05000095


	//----- nvinfo : EIATTR_COOP_GROUP_INSTR_OFFSETS
	.align		4
.L_3766:
        /*0078*/ 	.byte	0x04, 0x28
        /*007a*/ 	.short	(.L_3768 - .L_3767)


	//   ....[0]....
.L_3767:
        /*007c*/ 	.word	0x00001f90


	//   ....[1]....
        /*0080*/ 	.word	0x00001fc0


	//   ....[2]....
        /*0084*/ 	.word	0x00001fe0


	//   ....[3]....
        /*0088*/ 	.word	0x00002000


	//   ....[4]....
        /*008c*/ 	.word	0x00002020


	//   ....[5]....
        /*0090*/ 	.word	0x00002450


	//   ....[6]....
        /*0094*/ 	.word	0x00002470


	//   ....[7]....
        /*0098*/ 	.word	0x00002490


	//   ....[8]....
        /*009c*/ 	.word	0x000024b0


	//   ....[9]....
        /*00a0*/ 	.word	0x000024d0


	//   ....[10]....
        /*00a4*/ 	.word	0x00002e70


	//   ....[11]....
        /*00a8*/ 	.word	0x00002f20


	//   ....[12]....
        /*00ac*/ 	.word	0x00002f90


	//   ....[13]....
        /*00b0*/ 	.word	0x00003000


	//   ....[14]....
        /*00b4*/ 	.word	0x00003070


	//   ....[15]....
        /*00b8*/ 	.word	0x000034e0


	//   ....[16]....
        /*00bc*/ 	.word	0x00003550


	//   ....[17]....
        /*00c0*/ 	.word	0x000035c0


	//   ....[18]....
        /*00c4*/ 	.word	0x00003630


	//   ....[19]....
        /*00c8*/ 	.word	0x000036a0


	//----- nvinfo : EIATTR_VRC_CTA_INIT_COUNT
	.align		4
.L_3768:
        /*00cc*/ 	.byte	0x02, 0x4a
	.zero		1
	.zero		1


	//----- nvinfo : EIATTR_EXIT_INSTR_OFFSETS
	.align		4
        /*00d0*/ 	.byte	0x04, 0x1c
        /*00d2*/ 	.short	(.L_3770 - .L_3769)


	//   ....[0]....
.L_3769:
        /*00d4*/ 	.word	0x00000510


	//   ....[1]....
        /*00d8*/ 	.word	0x00002e00


	//----- nvinfo : EIATTR_MAX_THREADS
	.align		4
.L_3770:
        /*00dc*/ 	.byte	0x04, 0x05
        /*00de*/ 	.short	(.L_3772 - .L_3771)
.L_3771:
        /*00e0*/ 	.word	0x00000080
        /*00e4*/ 	.word	0x00000001
        /*00e8*/ 	.word	0x00000001


	//----- nvinfo : EIATTR_CRS_STACK_SIZE
	.align		4
.L_3772:
        /*00ec*/ 	.byte	0x04, 0x1e
        /*00ee*/ 	.short	(.L_3774 - .L_3773)
.L_3773:
        /*00f0*/ 	.word	0x00000000


	//----- nvinfo : EIATTR_CBANK_PARAM_SIZE
	.align		4
.L_3774:
        /*00f4*/ 	.byte	0x03, 0x19
        /*00f6*/ 	.short	0x00e8


	//----- nvinfo : EIATTR_PARAM_CBANK
	.align		4
        /*00f8*/ 	.byte	0x04, 0x0a
        /*00fa*/ 	.short	(.L_3776 - .L_3775)
	.align		4
.L_3775:
        /*00fc*/ 	.word	index@(.nv.constant0._ZN10layer_norm13ln_fwd_kernelINS_13Kernel_traitsIfffffjLj1024ELj1ELj4ELj1ELj16ENS_18Kernel_traits_baseILj1024EfffffjLj128EEEEELb0ELb1ELb1ELb1EEEvNS_9FwdParamsE)
        /*0100*/ 	.short	0x0380
        /*0102*/ 	.short	0x00e8


	//----- nvinfo : EIATTR_SW_WAR
	.align		4
.L_3776:
        /*0104*/ 	.byte	0x04, 0x36
        /*0106*/ 	.short	(.L_3778 - .L_3777)
.L_3777:
        /*0108*/ 	.word	0x00000008
.L_3778:


//--------------------- .nv.info._ZN10layer_norm13ln_fwd_kernelINS_13Kernel_traitsIfffffjLj1024ELj1ELj4ELj1ELj16ENS_18Kernel_traits_baseILj1024EfffffjLj128EEEEELb1ELb0ELb0ELb0EEEvNS_9FwdParamsE --------------------------
	.section	.nv.info._ZN10layer_norm13ln_fwd_kernelINS_13Kernel_traitsIfffffjLj1024ELj1ELj4ELj1ELj16ENS_18Kernel_traits_baseILj1024EfffffjLj128EEEEELb1ELb0ELb0ELb0EEEvNS_9FwdParamsE,"",@"SHT_CUDA_INFO"
	.sectionflags	@""
	.align	4


	//----- nvinfo : EIATTR_CUDA_API_VERSION
	.align		4
        /*0000*/ 	.byte	0x04, 0x37
        /*0002*/ 	.short	(.L_3780 - .L_3779)
.L_3779:
        /*0004*/ 	.word	0x00000082


	//----- nvinfo : EIATTR_KPARAM_INFO
	.align		4
.L_3780:
        /*0008*/ 	.byte	0x04, 0x17
        /*000a*/ 	.short	(.L_3782 - .L_3781)
.L_3781:
        /*000c*/ 	.word	0x00000000
        /*0010*/ 	.short	0x0000
        /*0012*/ 	.short	0x0000
        /*0014*/ 	.byte	0x00, 0xf0, 0xa1, 0x03


	//----- nvinfo : EIATTR_SPARSE_MMA_MASK
	.align		4
.L_3782:
        /*0018*/ 	.byte	0x03, 0x50
        /*001a*/ 	.short	0x0000


	//----- nvinfo : EIATTR_MAXREG_COUNT
	.align		4
        /*001c*/ 	.byte	0x03, 0x1b
        /*001e*/ 	.short	0x00ff


	//----- nvinfo : EIATTR_ANNOTATIONS
	.align		4
        /*0020*/ 	.byte	0x04, 0x55
        /*0022*/ 	.short	(.L_3784 - .L_3783)


	//   ....[0]....
.L_3783:
        /*0024*/ 	.word	0x00000001
        /*0028*/ 	.byte	0x30, 0x40, 0x00, 0x00, 0x01, 0x00, 0x00, 0x00, 0x20, 0x97, 0x01, 0x00


	//----- nvinfo : EIATTR_MERCURY_ISA_VERSION
	.align		4
.L_3784:
        /*0034*/ 	.byte	0x03, 0x5f
        /*0036*/ 	.short	0x0101


	//----- nvinfo : EIATTR_COOP_GROUP_MASK_REGIDS
	.align		4
        /*0038*/ 	.byte	0x04, 0x29
        /*003a*/ 	.short	(.L_3786 - .L_3785)


	//   ....[0]....
.L_3785:
        /*003c*/ 	.word	0xffffffff


	//   ....[1]....
        /*0040*/ 	.word	0xffffffff


	//   ....[2]....
        /*0044*/ 	.word	0xffffffff


	//   ....[3]....
        /*0048*/ 	.word	0xffffffff


	//   ....[4]....
        /*004c*/ 	.word	0xffffffff


	//   ....[5]....
        /*0050*/ 	.word	0xffffffff


	//   ....[6]....
        /*0054*/ 	.word	0xffffffff


	//   ....[7]....
        /*0058*/ 	.word	0xffffffff


	//   ....[8]....
        /*005c*/ 	.word	0xffffffff


	//   ....[9]....
        /*0060*/ 	.word	0xffffffff


	//   ....[10]....
        /*0064*/ 	.word	0x0500004c


	//   ....[11]....
        /*0068*/ 	.word	0x0500004c


	//   ....[12]....
        /*006c*/ 	.word	0x0500004c


	//   ....[13]....
        /*0070*/ 	.word	0x0500004c


	//   ....[14]....
        /*0074*/ 	.word	0x0500004c


	//   ....[15]....
        /*0078*/ 	.word	0x0500004c


	//   ....[16]....
        /*007c*/ 	.word	0x0500004c


	//   ....[17]....
        /*0080*/ 	.word	0x0500004c


	//   ....[18]....
        /*0084*/ 	.word	0x0500004c


	//   ....[19]....
        /*0088*/ 	.word	0x0500004c


	//----- nvinfo : EIATTR_COOP_GROUP_INSTR_OFFSETS
	.align		4
.L_3786:
        /*008c*/ 	.byte	0x04, 0x28
        /*008e*/ 	.short	(.L_3788 - .L_3787)


	//   ....[0]....
.L_3787:
        /*0090*/ 	.word	0x00018f70


	//   ....[1]....
        /*0094*/ 	.word	0x00018fb0


	//   ....[2]....
        /*0098*/ 	.word	0x00018fd0


	//   ....[3]....
        /*009c*/ 	.word	0x00018ff0


	//   ....[4]....
        /*00a0*/ 	.word	0x00019010


	//   ....[5]....
        /*00a4*/ 	.word	0x00019460


	//   ....[6]....
        /*00a8*/ 	.word	0x00019480


	//   ....[7]....
        /*00ac*/ 	.word	0x000194a0


	//   ....[8]....
        /*00b0*/ 	.word	0x000194c0


	//   ....[9]....
        /*00b4*/ 	.word	0x000194e0


	//   ....[10]....
        /*00b8*/ 	.word	0x0001a0a0


	//   ....[11]....
        /*00bc*/ 	.word	0x0001a120


	//   ....[12]....
        /*00c0*/ 	.word	0x0001a180


	//   ....[13]....
        /*00c4*/ 	.word	0x0001a1e0


	//   ....[14]....
        /*00c8*/ 	.word	0x0001a240


	//   ....[15]....
        /*00cc*/ 	.word	0x0001a6f0


	//   ....[16]....
        /*00d0*/ 	.word	0x0001a750


	//   ....[17]....
        /*00d4*/ 	.word	0x0001a7b0


	//   ....[18]....
        /*00d8*/ 	.word	0x0001a810


	//   ....[19]....
        /*00dc*/ 	.word	0x0001a870


	//----- nvinfo : EIATTR_VRC_CTA_INIT_COUNT
	.align		4
.L_3788:
        /*00e0*/ 	.byte	0x02, 0x4a
	.zero		1
	.zero		1


	//----- nvinfo : EIATTR_EXIT_INSTR_OFFSETS
	.align		4
        /*00e4*/ 	.byte	0x04, 0x1c
        /*00e6*/ 	.short	(.L_3790 - .L_3789)


	//   ....[0]....
.L_3789:
        /*00e8*/ 	.word	0x00000b30


	//   ....[1]....
        /*00ec*/ 	.word	0x0001a030


	//----- nvinfo : EIATTR_INDIRECT_BRANCH_TARGETS
	.align		4
.L_3790:
        /*00f0*/ 	.byte	0x04, 0x34
        /*00f2*/ 	.short	(.L_3792 - .L_3791)


	//   ....[0]....
.L_3791:
        /*00f4*/ 	.word	.L_x_37212@srel
        /*00f8*/ 	.short	0x0
        /*00fa*/ 	.short	0x0
        /*00fc*/ 	.word	0x3
        /*0100*/ 	.word	.L_x_37213@srel
        /*0104*/ 	.word	.L_x_37214@srel
        /*0108*/ 	.word	.L_x_37215@srel


	//----- nvinfo : EIATTR_MAX_THREADS
	.align		4
.L_3792:
        /*010c*/ 	.byte	0x04, 0x05
        /*010e*/ 	.short	(.L_3794 - .L_3793)
.L_3793:
        /*0110*/ 	.word	0x00000080
        /*0114*/ 	.word	0x00000001
        /*0118*/ 	.word	0x00000001


	//----- nvinfo : EIATTR_CRS_STACK_SIZE
	.align		4
.L_3794:
        /*011c*/ 	.byte	0x04, 0x1e
        /*011e*/ 	.short	(.L_3796 - .L_3795)
.L_3795:
        /*0120*/ 	.word	0x00000000


	//----- nvinfo : EIATTR_CBANK_PARAM_SIZE
	.align		4
.L_3796:
        /*0124*/ 	.byte	0x03, 0x19
        /*0126*/ 	.short	0x00e8


	//----- nvinfo : EIATTR_PARAM_CBANK
	.align		4
        /*0128*/ 	.byte	0x04, 0x0a
        /*012a*/ 	.short	(.L_3798 - .L_3797)
	.align		4
.L_3797:
        /*012c*/ 	.word	index@(.nv.constant0._ZN10layer_norm13ln_fwd_kernelINS_13Kernel_traitsIfffffjLj1024ELj1ELj4ELj1ELj16ENS_18Kernel_traits_baseILj1024EfffffjLj128EEEEELb1ELb0ELb0ELb0EEEvNS_9FwdParamsE)
        /*0130*/ 	.short	0x0380
        /*0132*/ 	.short	0x00e8


	//----- nvinfo : EIATTR_SW_WAR
	.align		4
.L_3798:
        /*0134*/ 	.byte	0x04, 0x36
        /*0136*/ 	.short	(.L_3800 - .L_3799)
.L_3799:
        /*0138*/ 	.word	0x00000008
.L_3800:


//--------------------- .nv.info._ZN10layer_norm13ln_fwd_kernelINS_13Kernel_traitsIfffffjLj1024ELj1ELj4ELj1ELj16ENS_18Kernel_traits_baseILj1024EfffffjLj128EEEEELb1ELb0ELb0ELb1EEEvNS_9FwdParamsE --------------------------
	.section	.nv.info._ZN10layer_norm13ln_fwd_kernelINS_13Kernel_traitsIfffffjLj1024ELj1ELj4ELj1ELj16ENS_18Kernel_traits_baseILj1024EfffffjLj128EEEEELb1ELb0ELb0ELb1EEEvNS_9FwdParamsE,"",@"SHT_CUDA_INFO"
	.sectionflags	@""
	.align	4


	//----- nvinfo : EIATTR_CUDA_API_VERSION
	.align		4
        /*0000*/ 	.byte	0x04, 0x37
        /*0002*/ 	.short	(.L_3802 - .L_3801)
.L_3801:
        /*0004*/ 	.word	0x00000082


	//----- nvinfo : EIATTR_KPARAM_INFO
	.align		4
.L_3802:
        /*0008*/ 	.byte	0x04, 0x17
        /*000a*/ 	.short	(.L_3804 - .L_3803)
.L_3803:
        /*000c*/ 	.word	0x00000000
        /*0010*/ 	.short	0x0000
        /*0012*/ 	.short	0x0000
        /*0014*/ 	.byte	0x00, 0xf0, 0xa1, 0x03


	//----- nvinfo : EIATTR_SPARSE_MMA_MASK
	.align		4
.L_3804:
        /*0018*/ 	.byte	0x03, 0x50
        /*001a*/ 	.short	0x0000


	//----- nvinfo : EIATTR_MAXREG_COUNT
	.align		4
        /*001c*/ 	.byte	0x03, 0x1b
        /*001e*/ 	.short	0x00ff


	//----- nvinfo : EIATTR_MERCURY_ISA_VERSION
	.align		4
        /*0020*/ 	.byte	0x03, 0x5f
        /*0022*/ 	.short	0x0101


	//----- nvinfo : EIATTR_COOP_GROUP_MASK_REGIDS
	.align		4
        /*0024*/ 	.byte	0x04, 0x29
        /*0026*/ 	.short	(.L_3806 - .L_3805)


	//   ....[0]....
.L_3805:
        /*0028*/ 	.word	0xffffffff


	//   ....[1]....
        /*002c*/ 	.word	0xffffffff


	//   ....[2]....
        /*0030*/ 	.word	0xffffffff


	//   ....[3]....
        /*0034*/ 	.word	0xffffffff


	//   ....[4]....
        /*0038*/ 	.word	0xffffffff


	//   ....[5]....
        /*003c*/ 	.word	0xffffffff


	//   ....[6]....
        /*0040*/ 	.word	0xffffffff


	//   ....[7]....
        /*0044*/ 	.word	0xffffffff


	//   ....[8]....
        /*0048*/ 	.word	0xffffffff


	//   ....[9]....
        /*004c*/ 	.word	0xffffffff


	//   ....[10]....
        /*0050*/ 	.word	0x0500006a


	//   ....[11]....
        /*0054*/ 	.word	0x0500006a


	//   ....[12]....
        /*0058*/ 	.word	0x0500006a


	//   ....[13]....
        /*005c*/ 	.word	0x0500006a


	//   ....[14]....
        /*0060*/ 	.word	0x0500006a


	//   ....[15]....
        /*0064*/ 	.word	0x0500006a


	//   ....[16]....
        /*0068*/ 	.word	0x0500006a


	//   ....[17]....
        /*006c*/ 	.word	0x0500006a


	//   ....[18]....
        /*0070*/ 	.word	0x0500006a


	//   ....[19]....
        /*0074*/ 	.word	0x0500006a


	//----- nvinfo : EIATTR_COOP_GROUP_INSTR_OFFSETS
	.align		4
.L_3806:
        /*0078*/ 	.byte	0x04, 0x28
        /*007a*/ 	.short	(.L_3808 - .L_3807)


	//   ....[0]....
.L_3807:
        /*007c*/ 	.word	0x000152b0


	//   ....[1]....
        /*0080*/ 	.word	0x000152d0


	//   ....[2]....
        /*0084*/ 	.word	0x000152f0


	//   ....[3]....
        /*0088*/ 	.word	0x00015310


	//   ....[4]....
        /*008c*/ 	.word	0x00015340


	//   ....[5]....
        /*0090*/ 	.word	0x00015770


	//   ....[6]....
        /*0094*/ 	.word	0x00015790


	//   ....[7]....
        /*0098*/ 	.word	0x000157b0


	//   ....[8]....
        /*009c*/ 	.word	0x000157d0


	//   ....[9]....
        /*00a0*/ 	.word	0x000157f0


	//   ....[10]....
        /*00a4*/ 	.word	0x000160c0


	//   ....[11]....
        /*00a8*/ 	.word	0x00016160


	//   ....[12]....
        /*00ac*/ 	.word	0x000161d0


	//   ....[13]....
        /*00b0*/ 	.word	0x00016240


	//   ....[14]....
        /*00b4*/ 	.word	0x000162c0


	//   ....[15]....
        /*00b8*/ 	.word	0x00016740


	//   ....[16]....
        /*00bc*/ 	.word	0x000167b0


	//   ....[17]....
        /*00c0*/ 	.word	0x00016820


	//   ....[18]....
        /*00c4*/ 	.word	0x00016890


	//   ....[19]....
        /*00c8*/ 	.word	0x00016900


	//----- nvinfo : EIATTR_VRC_CTA_INIT_COUNT
	.align		4
.L_3808:
        /*00cc*/ 	.byte	0x02, 0x4a
	.zero		1
	.zero		1


	//----- nvinfo : EIATTR_EXIT_INSTR_OFFSETS
	.align		4
        /*00d0*/ 	.byte	0x04, 0x1c
        /*00d2*/ 	.short	(.L_3810 - .L_3809)


	//   ....[0]....
.L_3809:
        /*00d4*/ 	.word	0x00000630


	//   ....[1]....
        /*00d8*/ 	.word	0x00016050


	//----- nvinfo : EIATTR_INDIRECT_BRANCH_TARGETS
	.align		4
.L_3810:
        /*00dc*/ 	.byte	0x04, 0x34
        /*00de*/ 	.short	(.L_3812 - .L_3811)


	//   ....[0]....
.L_3811:
        /*00e0*/ 	.word	.L_x_37216@srel
        /*00e4*/ 	.short	0x0
        /*00e6*/ 	.short	0x0
        /*00e8*/ 	.word	0x3
        /*00ec*/ 	.word	.L_x_37217@srel
        /*00f0*/ 	.word	.L_x_37218@srel
        /*00f4*/ 	.word	.L_x_37219@srel


	//----- nvinfo : EIATTR_MAX_THREADS
	.align		4
.L_3812:
        /*00f8*/ 	.byte	0x04, 0x05
        /*00fa*/ 	.short	(.L_3814 - .L_3813)
.L_3813:
        /*00fc*/ 	.word	0x00000080
        /*0100*/ 	.word	0x00000001
        /*0104*/ 	.word	0x00000001


	//----- nvinfo : EIATTR_CRS_STACK_SIZE
	.align		4
.L_3814:
        /*0108*/ 	.byte	0x04, 0x1e
        /*010a*/ 	.short	(.L_3816 - .L_3815)
.L_3815:
        /*010c*/ 	.word	0x00000000


	//----- nvinfo : EIATTR_CBANK_PARAM_SIZE
	.align		4
.L_3816:
        /*0110*/ 	.byte	0x03, 0x19
        /*0112*/ 	.short	0x00e8


	//----- nvinfo : EIATTR_PARAM_CBANK
	.align		4
        /*0114*/ 	.byte	0x04, 0x0a
        /*0116*/ 	.short	(.L_3818 - .L_3817)
	.align		4
.L_3817:
        /*0118*/ 	.word	index@(.nv.constant0._ZN10layer_norm13ln_fwd_kernelINS_13Kernel_traitsIfffffjLj1024ELj1ELj4ELj1ELj16ENS_18Kernel_traits_baseILj1024EfffffjLj128EEEEELb1ELb0ELb0ELb1EEEvNS_9FwdParamsE)
        /*011c*/ 	.short	0x0380
        /*011e*/ 	.short	0x00e8


	//----- nvinfo : EIATTR_SW_WAR
	.align		4
.L_3818:
        /*0120*/ 	.byte	0x04, 0x36
        /*0122*/ 	.short	(.L_3820 - .L_3819)
.L_3819:
        /*0124*/ 	.word	0x00000008
.L_3820:


//--------------------- .nv.info._ZN10layer_norm13ln_fwd_kernelINS_13Kernel_traitsIfffffjLj1024ELj1ELj4ELj1ELj16ENS_18Kernel_traits_baseILj1024EfffffjLj128EEEEELb1ELb0ELb1ELb0EEEvNS_9FwdParamsE --------------------------
	.section	.nv.info._ZN10layer_norm13ln_fwd_kernelINS_13Kernel_traitsIfffffjLj1024ELj1ELj4ELj1ELj16ENS_18Kernel_traits_baseILj1024EfffffjLj128EEEEELb1ELb0ELb1ELb0EEEvNS_9FwdParamsE,"",@"SHT_CUDA_INFO"
	.sectionflags	@""
	.align	4


	//----- nvinfo : EIATTR_CUDA_API_VERSION
	.align		4
        /*0000*/ 	.byte	0x04, 0x37
        /*0002*/ 	.short	(.L_3822 - .L_3821)
.L_3821:
        /*0004*/ 	.word	0x00000082


	//----- nvinfo : EIATTR_KPARAM_INFO
	.align		4
.L_3822:
        /*0008*/ 	.byte	0x04, 0x17
        /*000a*/ 	.short	(.L_3824 - .L_3823)
.L_3823:
        /*000c*/ 	.word	0x00000000
        /*0010*/ 	.short	0x0000
        /*0012*/ 	.short	0x0000
        /*0014*/ 	.byte	0x00, 0xf0, 0xa1, 0x03


	//----- nvinfo : EIATTR_SPARSE_MMA_MASK
	.align		4
.L_3824:
        /*0018*/ 	.byte	0x03, 0x50
        /*001a*/ 	.short	0x0000


	//----- nvinfo : EIATTR_MAXREG_COUNT
	.align		4
        /*001c*/ 	.byte	0x03, 0x1b
        /*001e*/ 	.short	0x00ff


	//----- nvinfo : EIATTR_MERCURY_ISA_VERSION
	.align		4
        /*0020*/ 	.byte	0x03, 0x5f
        /*0022*/ 	.short	0x0101


	//----- nvinfo : EIATTR_COOP_GROUP_MASK_REGIDS
	.align		4
        /*0024*/ 	.byte	0x04, 0x29
        /*0026*/ 	.short	(.L_3826 - .L_3825)


	//   ....[0]....
.L_3825:
        /*0028*/ 	.word	0xffffffff


	//   ....[1]....
        /*002c*/ 	.word	0xffffffff


	//   ....[2]....
        /*0030*/ 	.word	0xffffffff


	//   ....[3]....
        /*0034*/ 	.word	0xffffffff


	//   ....[4]....
        /*0038*/ 	.word	0xffffffff


	//   ....[5]....
        /*003c*/ 	.word	0xffffffff


	//   ....[6]....
        /*0040*/ 	.word	0xffffffff


	//   ....[7]....
        /*0044*/ 	.word	0xffffffff


	//   ....[8]....
        /*0048*/ 	.word	0xffffffff


	//   ....[9]....
        /*004c*/ 	.word	0xffffffff


	//   ....[10]....
        /*0050*/ 	.word	0x0500007a


	//   ....[11]....
        /*0054*/ 	.word	0x0500007a


	//   ....[12]....
        /*0058*/ 	.word	0x0500007a


	//   ....[13]....
        /*005c*/ 	.word	0x0500007a


	//   ....[14]....
        /*0060*/ 	.word	0x0500007a


	//   ....[15]....
        /*0064*/ 	.word	0x0500007a


	//   ....[16]....
        /*0068*/ 	.word	0x0500007a


	//   ....[17]....
        /*006c*/ 	.word	0x0500007a


	//   ....[18]....
        /*0070*/ 	.word	0x0500007a


	//   ....[19]....
        /*0074*/ 	.word	0x0500007a


	//----- nvinfo : EIATTR_COOP_GROUP_INSTR_OFFSETS
	.align		4
.L_3826:
        /*0078*/ 	.byte	0x04, 0x28
        /*007a*/ 	.short	(.L_3828 - .L_3827)


	//   ....[0]....
.L_3827:
        /*007c*/ 	.word	0x000179b0


	//   ....[1]....
        /*0080*/ 	.word	0x000179e0


	//   ....[2]....
        /*0084*/ 	.word	0x00017a00


	//   ....[3]....
        /*0088*/ 	.word	0x00017a20


	//   ....[4]....
        /*008c*/ 	.word	0x00017a50


	//   ....[5]....
        /*0090*/ 	.word	0x00017eb0


	//   ....[6]....
        /*0094*/ 	.word	0x00017ed0


	//   ....[7]....
        /*0098*/ 	.word	0x00017ef0


	//   ....[8]....
        /*009c*/ 	.word	0x00017f10


	//   ....[9]....
        /*00a0*/ 	.word	0x00017f30


	//   ....[10]....
        /*00a4*/ 	.word	0x00018b40


	//   ....[11]....
        /*00a8*/ 	.word	0x00018bc0


	//   ....[12]....
        /*00ac*/ 	.word	0x00018c10


	//   ....[13]....
        /*00b0*/ 	.word	0x00018c70


	//   ....[14]....
        /*00b4*/ 	.word	0x00018ce0


	//   ....[15]....
        /*00b8*/ 	.word	0x00019190


	//   ....[16]....
        /*00bc*/ 	.word	0x000191e0


	//   ....[17]....
        /*00c0*/ 	.word	0x00019230


	//   ....[18]....
        /*00c4*/ 	.word	0x00019280


	//   ....[19]....
        /*00c8*/ 	.word	0x000192d0


	//----- nvinfo : EIATTR_VRC_CTA_INIT_COUNT
	.align		4
.L_3828:
        /*00cc*/ 	.byte	0x02, 0x4a
	.zero		1
	.zero		1


	//----- nvinfo : EIATTR_EXIT_INSTR_OFFSETS
	.align		4
        /*00d0*/ 	.byte	0x04, 0x1c
        /*00d2*/ 	.short	(.L_3830 - .L_3829)


	//   ....[0]....
.L_3829:
        /*00d4*/ 	.word	0x00000b30


	//   ....[1]....
        /*00d8*/ 	.word	0x00018ad0


	//----- nvinfo : EIATTR_MAX_THREADS
	.align		4
.L_3830:
        /*00dc*/ 	.byte	0x04, 0x05
        /*00de*/ 	.short	(.L_3832 - .L_3831)
.L_3831:
        /*00e0*/ 	.word	0x00000080
        /*00e4*/ 	.word	0x00000001
        /*00e8*/ 	.word	0x00000001


	//----- nvinfo : EIATTR_CRS_STACK_SIZE
	.align		4
.L_3832:
        /*00ec*/ 	.byte	0x04, 0x1e
        /*00ee*/ 	.short	(.L_3834 - .L_3833)
.L_3833:
        /*00f0*/ 	.word	0x00000000


	//----- nvinfo : EIATTR_CBANK_PARAM_SIZE
	.align		4
.L_3834:
        /*00f4*/ 	.byte	0x03, 0x19
        /*00f6*/ 	.short	0x00e8


	//----- nvinfo : EIATTR_PARAM_CBANK
	.align		4
        /*00f8*/ 	.byte	0x04, 0x0a
        /*00fa*/ 	.short	(.L_3836 - .L_3835)
	.align		4
.L_3835:
        /*00fc*/ 	.word	index@(.nv.constant0._ZN10layer_norm13ln_fwd_kernelINS_13Kernel_traitsIfffffjLj1024ELj1ELj4ELj1ELj16ENS_18Kernel_traits_baseILj1024EfffffjLj128EEEEELb1ELb0ELb1ELb0EEEvNS_9FwdParamsE)
        /*0100*/ 	.short	0x0380
        /*0102*/ 	.short	0x00e8


	//----- nvinfo : EIATTR_SW_WAR
	.align		4
.L_3836:
        /*0104*/ 	.byte	0x04, 0x36
        /*0106*/ 	.short	(.L_3838 - .L_3837)
.L_3837:
        /*0108*/ 	.word	0x00000008
.L_3838:


//--------------------- .nv.info._ZN10layer_norm13ln_fwd_kernelINS_13Kernel_traitsIfffffjLj1024ELj1ELj4ELj1ELj16ENS_18Kernel_traits_baseILj1024EfffffjLj128EEEEELb1ELb0ELb1ELb1EEEvNS_9FwdParamsE --------------------------
	.section	.nv.info._ZN10layer_norm13ln_fwd_kernelINS_13Kernel_traitsIfffffjLj1024ELj1ELj4ELj1ELj16ENS_18Kernel_traits_baseILj1024EfffffjLj128EEEEELb1ELb0ELb1ELb1EEEvNS_9FwdParamsE,"",@"SHT_CUDA_INFO"
	.sectionflags	@""
	.align	4


	//----- nvinfo : EIATTR_CUDA_API_VERSION
	.align		4
        /*0000*/ 	.byte	0x04, 0x37
        /*0002*/ 	.short	(.L_3840 - .L_3839)
.L_3839:
        /*0004*/ 	.word	0x00000082


	//----- nvinfo : EIATTR_KPARAM_INFO
	.align		4
.L_3840:
        /*0008*/ 	.byte	0x04, 0x17
        /*000a*/ 	.short	(.L_3842 - .L_3841)
.L_3841:
        /*000c*/ 	.word	0x00000000
        /*0010*/ 	.short	0x0000
        /*0012*/ 	.short	0x0000
        /*0014*/ 	.byte	0x00, 0xf0, 0xa1, 0x03


	//----- nvinfo : EIATTR_SPARSE_MMA_MASK
	.align		4
.L_3842:
        /*0018*/ 	.byte	0x03, 0x50
        /*001a*/ 	.short	0x0000


	//----- nvinfo : EIATTR_MAXREG_COUNT
	.align		4
        /*001c*/ 	.byte	0x03, 0x1b
        /*001e*/ 	.short	0x00ff


	//----- nvinfo : EIATTR_MERCURY_ISA_VERSION
	.align		4
        /*0020*/ 	.byte	0x03, 0x5f
        /*0022*/ 	.short	0x0101


	//----- nvinfo : EIATTR_COOP_GROUP_MASK_REGIDS
	.align		4
        /*0024*/ 	.byte	0x04, 0x29
        /*0026*/ 	.short	(.L_3844 - .L_3843)


	//   ....[0]....
.L_3843:
        /*0028*/ 	.word	0xffffffff


	//   ....[1]....
        /*002c*/ 	.word	0xffffffff


	//   ....[2]....
        /*0030*/ 	.word	0xffffffff


	//   ....[3]....
        /*0034*/ 	.word	0xffffffff


	//   ....[4]....
        /*0038*/ 	.word	0xffffffff


	//   ....[5]....
        /*003c*/ 	.word	0xffffffff


	//   ....[6]....
        /*0040*/ 	.word	0xffffffff


	//   ....[7]....
        /*0044*/ 	.word	0xffffffff


	//   ....[8]....
        /*0048*/ 	.word	0xffffffff


	//   ....[9]....
        /*004c*/ 	.word	0xffffffff


	//   ....[10]....
        /*0050*/ 	.word	0x05000078


	//   ....[11]....
        /*0054*/ 	.word	0x05000078


	//   ....[12]....
        /*0058*/ 	.word	0x05000078


	//   ....[13]....
        /*005c*/ 	.word	0x05000078


	//   ....[14]....
        /*0060*/ 	.word	0x05000078


	//   ....[15]....
        /*0064*/ 	.word	0x05000078


	//   ....[16]....
        /*0068*/ 	.word	0x05000078


	//   ....[17]....
        /*006c*/ 	.word	0x05000078


	//   ....[18]....
        /*0070*/ 	.word	0x05000078


	//   ....[19]....
        /*0074*/ 	.word	0x05000078


	//----- nvinfo : EIATTR_COOP_GROUP_INSTR_OFFSETS
	.align		4
.L_3844:
        /*0078*/ 	.byte	0x04, 0x28
        /*007a*/ 	.short	(.L_3846 - .L_3845)


	//   ....[0]....
.L_3845:
        /*007c*/ 	.word	0x00017160


	//   ....[1]....
        /*0080*/ 	.word	0x00017190


	//   ....[2]....
        /*0084*/ 	.word	0x000171b0


	//   ....[3]....
        /*0088*/ 	.word	0x000171d0


	//   ....[4]....
        /*008c*/ 	.word	0x000171f0


	//   ....[5]....
        /*0090*/ 	.word	0x00017620


	//   ....[6]....
        /*0094*/ 	.word	0x00017640


	//   ....[7]....
        /*0098*/ 	.word	0x00017660


	//   ....[8]....
        /*009c*/ 	.word	0x00017680


	//   ....[9]....
        /*00a0*/ 	.word	0x000176a0


	//   ....[10]....
        /*00a4*/ 	.word	0x00018050


	//   ....[11]....
        /*00a8*/ 	.word	0x000180e0


	//   ....[12]....
        /*00ac*/ 	.word	0x00018140


	//   ....[13]....
        /*00b0*/ 	.word	0x000181a0


	//   ....[14]....
        /*00b4*/ 	.word	0x000181f0


	//   ....[15]....
        /*00b8*/ 	.word	0x00018660


	//   ....[16]....
        /*00bc*/ 	.word	0x000186c0


	//   ....[17]....
        /*00c0*/ 	.word	0x00018720


	//   ....[18]....
        /*00c4*/ 	.word	0x00018770


	//   ....[19]....
        /*00c8*/ 	.word	0x000187c0


	//----- nvinfo : EIATTR_VRC_CTA_INIT_COUNT
	.align		4
.L_3846:
        /*00cc*/ 	.byte	0x02, 0x4a
	.zero		1
	.zero		1


	//----- nvinfo : EIATTR_EXIT_INSTR_OFFSETS
	.align		4
        /*00d0*/ 	.byte	0x04, 0x1c
        /*00d2*/ 	.short	(.L_3848 - .L_3847)


	//   ....[0]....
.L_3847:
        /*00d4*/ 	.word	0x00000610


	//   ....[1]....
        /*00d8*/ 	.word	0x00017fe0


	//----- nvinfo : EIATTR_MAX_THREADS
	.align		4
.L_3848:
        /*00dc*/ 	.byte	0x04, 0x05
        /*00de*/ 	.short	(.L_3850 - .L_3849)
.L_3849:
        /*00e0*/ 	.word	0x00000080
        /*00e4*/ 	.word	0x00000001
        /*00e8*/ 	.word	0x00000001


	//----- nvinfo : EIATTR_CRS_STACK_SIZE
	.align		4
.L_3850:
        /*00ec*/ 	.byte	0x04, 0x1e
        /*00ee*/ 	.short	(.L_3852 - .L_3851)
.L_3851:
        /*00f0*/ 	.word	0x00000000


	//----- nvinfo : EIATTR_CBANK_PARAM_SIZE
	.align		4
.L_3852:
        /*00f4*/ 	.byte	0x03, 0x19
        /*00f6*/ 	.short	0x00e8


	//----- nvinfo : EIATTR_PARAM_CBANK
	.align		4
        /*00f8*/ 	.byte	0x04, 0x0a
        /*00fa*/ 	.short	(.L_3854 - .L_3853)
	.align		4
.L_3853:
        /*00fc*/ 	.word	index@(.nv.constant0._ZN10layer_norm13ln_fwd_kernelINS_13Kernel_traitsIfffffjLj1024ELj1ELj4ELj1ELj16ENS_18Kernel_traits_baseILj1024EfffffjLj128EEEEELb1ELb0ELb1ELb1EEEvNS_9FwdParamsE)
        /*0100*/ 	.short	0x0380
        /*0102*/ 	.short	0x00e8


	//----- nvinfo : EIATTR_SW_WAR
	.align		4
.L_3854:
        /*0104*/ 	.byte	0x04, 0x36
        /*0106*/ 	.short	(.L_3856 - .L_3855)
.L_3855:
        /*0108*/ 	.word	0x00000008
.L_3856:


//--------------------- .nv.info._ZN10layer_norm13ln_fwd_kernelINS_13Kernel_traitsIfffffjLj1024ELj1ELj4ELj1ELj16ENS_18Kernel_traits_baseILj1024EfffffjLj128EEEEELb1ELb1ELb0ELb0EEEvNS_9FwdParamsE --------------------------
	.section	.nv.info._ZN10layer_norm13ln_fwd_kernelINS_13Kernel_traitsIfffffjLj1024ELj1ELj4ELj1ELj16ENS_18Kernel_traits_baseILj1024EfffffjLj128EEEEELb1ELb1ELb0ELb0EEEvNS_9FwdParamsE,"",@"SHT_CUDA_INFO"
	.sectionflags	@""
	.align	4


	//----- nvinfo : EIATTR_CUDA_API_VERSION
	.align		4
        /*0000*/ 	.byte	0x04, 0x37
        /*0002*/ 	.short	(.L_3858 - .L_3857)
.L_3857:
        /*0004*/ 	.word	0x00000082


	//----- nvinfo : EIATTR_KPARAM_INFO
	.align		4
.L_3858:
        /*0008*/ 	.byte	0x04, 0x17
        /*000a*/ 	.short	(.L_3860 - .L_3859)
.L_3859:
        /*000c*/ 	.word	0x00000000
        /*0010*/ 	.short	0x0000
        /*0012*/ 	.short	0x0000
        /*0014*/ 	.byte	0x00, 0xf0, 0xa1, 0x03


	//----- nvinfo : EIATTR_SPARSE_MMA_MASK
	.align		4
.L_3860:
        /*0018*/ 	.byte	0x03, 0x50
        /*001a*/ 	.short	0x0000


	//----- nvinfo : EIATTR_MAXREG_COUNT
	.align		4
        /*001c*/ 	.byte	0x03, 0x1b
        /*001e*/ 	.short	0x00ff


	//----- nvinfo : EIATTR_MERCURY_ISA_VERSION
	.align		4
        /*0020*/ 	.byte	0x03, 0x5f
        /*0022*/ 	.short	0x0101


	//----- nvinfo : EIATTR_COOP_GROUP_MASK_REGIDS
	.align		4
        /*0024*/ 	.byte	0x04, 0x29
        /*0026*/ 	.short	(.L_3862 - .L_3861)


	//   ....[0]....
.L_3861:
        /*0028*/ 	.word	0xffffffff


	//   ....[1]....
        /*002c*/ 	.word	0xffffffff


	//   ....[2]....
        /*0030*/ 	.word	0xffffffff


	//   ....[3]....
        /*0034*/ 	.word	0xffffffff


	//   ....[4]....
        /*0038*/ 	.word	0xffffffff


	//   ....[5]....
        /*003c*/ 	.word	0xffffffff


	//   ....[6]....
        /*0040*/ 	.word	0xffffffff


	//   ....[7]....
        /*0044*/ 	.word	0xffffffff


	//   ....[8]....
        /*0048*/ 	.word	0xffffffff


	//   ....[9]....
        /*004c*/ 	.word	0xffffffff


	//   ....[10]....
        /*0050*/ 	.word	0x0500008f


	//   ....[11]....
        /*0054*/ 	.word	0x0500008f


	//   ....[12]....
        /*0058*/ 	.word	0x0500008f


	//   ....[13]....
        /*005c*/ 	.word	0x0500008f


	//   ....[14]....
        /*0060*/ 	.word	0x0500008f


	//   ....[15]....
        /*0064*/ 	.word	0x0500008f


	//   ....[16]....
        /*0068*/ 	.word	0x0500008f


	//   ....[17]....
        /*006c*/ 	.word	0x0500008f


	//   ....[18]....
        /*0070*/ 	.word	0x0500008f


	//   ....[19]....
        /*0074*/ 	.word	0x0500008f


	//----- nvinfo : EIATTR_COOP_GROUP_INSTR_OFFSETS
	.align		4
.L_3862:
        /*0078*/ 	.byte	0x04, 0x28
        /*007a*/ 	.short	(.L_3864 - .L_3863)


	//   ....[0]....
.L_3863:
        /*007c*/ 	.word	0x00018240


	//   ....[1]....
        /*0080*/ 	.word	0x00018280


	//   ....[2]....
        /*0084*/ 	.word	0x000182a0


	//   ....[3]....
        /*0088*/ 	.word	0x000182c0


	//   ....[4]....
        /*008c*/ 	.word	0x000182e0


	//   ....[5]....
        /*0090*/ 	.word	0x00018730


	//   ....[6]....
        /*0094*/ 	.word	0x00018750


	//   ....[7]....
        /*0098*/ 	.word	0x00018770


	//   ....[8]....
        /*009c*/ 	.word	0x00018790


	//   ....[9]....
        /*00a0*/ 	.word	0x000187b0


	//   ....[10]....
        /*00a4*/ 	.word	0x00019350


	//   ....[11]....
        /*00a8*/ 	.word	0x000193f0


	//   ....[12]....
        /*00ac*/ 	.word	0x00019450


	//   ....[13]....
        /*00b0*/ 	.word	0x000194b0


	//   ....[14]....
        /*00b4*/ 	.word	0x00019500


	//   ....[15]....
        /*00b8*/ 	.word	0x000199c0


	//   ....[16]....
        /*00bc*/ 	.word	0x00019a20


	//   ....[17]....
        /*00c0*/ 	.word	0x00019a80


	//   ....[18]....
        /*00c4*/ 	.word	0x00019ae0


	//   ....[19]....
        /*00c8*/ 	.word	0x00019b40


	//----- nvinfo : EIATTR_VRC_CTA_INIT_COUNT
	.align		4
.L_3864:
        /*00cc*/ 	.byte	0x02, 0x4a
	.zero		1
	.zero		1


	//----- nvinfo : EIATTR_EXIT_INSTR_OFFSETS
	.align		4
        /*00d0*/ 	.byte	0x04, 0x1c
        /*00d2*/ 	.short	(.L_3866 - .L_3865)


	//   ....[0]....
.L_3865:
        /*00d4*/ 	.word	0x00000e10


	//   ....[1]....
        /*00d8*/ 	.word	0x000192e0


	//----- nvinfo : EIATTR_INDIRECT_BRANCH_TARGETS
	.align		4
.L_3866:
        /*00dc*/ 	.byte	0x04, 0x34
        /*00de*/ 	.short	(.L_3868 - .L_3867)


	//   ....[0]....
.L_3867:
        /*00e0*/ 	.word	.L_x_37220@srel
        /*00e4*/ 	.short	0x0
        /*00e6*/ 	.short	0x0
        /*00e8*/ 	.word	0x3
        /*00ec*/ 	.word	.L_x_37221@srel
        /*00f0*/ 	.word	.L_x_37222@srel
        /*00f4*/ 	.word	.L_x_37223@srel


	//----- nvinfo : EIATTR_MAX_THREADS
	.align		4
.L_3868:
        /*00f8*/ 	.byte	0x04, 0x05
        /*00fa*/ 	.short	(.L_3870 - .L_3869)
.L_3869:
        /*00fc*/ 	.word	0x00000080
        /*0100*/ 	.word	0x00000001
        /*0104*/ 	.word	0x00000001


	//----- nvinfo : EIATTR_CRS_STACK_SIZE
	.align		4
.L_3870:
        /*0108*/ 	.byte	0x04, 0x1e
        /*010a*/ 	.short	(.L_3872 - .L_3871)
.L_3871:
        /*010c*/ 	.word	0x00000000


	//----- nvinfo : EIATTR_CBANK_PARAM_SIZE
	.align		4
.L_3872:
        /*0110*/ 	.byte	0x03, 0x19
        /*0112*/ 	.short	0x00e8


	//----- nvinfo : EIATTR_PARAM_CBANK
	.align		4
        /*0114*/ 	.byte	0x04, 0x0a
        /*0116*/ 	.short	(.L_3874 - .L_3873)
	.align		4
.L_3873:
        /*0118*/ 	.word	index@(.nv.constant0._ZN10layer_norm13ln_fwd_kernelINS_13Kernel_traitsIfffffjLj1024ELj1ELj4ELj1ELj16ENS_18Kernel_traits_baseILj1024EfffffjLj128EEEEELb1ELb1ELb0ELb0EEEvNS_9FwdParamsE)
        /*011c*/ 	.short	0x0380
        /*011e*/ 	.short	0x00e8


	//----- nvinfo : EIATTR_SW_WAR
	.align		4
.L_3874:
        /*0120*/ 	.byte	0x04, 0x36
        /*0122*/ 	.short	(.L_3876 - .L_3875)
.L_3875:
        /*0124*/ 	.word	0x00000008
.L_3876:


//--------------------- .nv.info._ZN10layer_norm13ln_fwd_kernelINS_13Kernel_traitsIfffffjLj1024ELj1ELj4ELj1ELj16ENS_18Kernel_traits_baseILj1024EfffffjLj128EEEEELb1ELb1ELb0ELb1EEEvNS_9FwdParamsE --------------------------
	.section	.nv.info._ZN10layer_norm13ln_fwd_kernelINS_13Kernel_traitsIfffffjLj1024ELj1ELj4ELj1ELj16ENS_18Kernel_traits_baseILj1024EfffffjLj128EEEEELb1ELb1ELb0ELb1EEEvNS_9FwdParamsE,"",@"SHT_CUDA_INFO"
	.sectionflags	@""
	.align	4


	//----- nvinfo : EIATTR_CUDA_API_VERSION
	.align		4
        /*0000*/ 	.byte	0x04, 0x37
        /*0002*/ 	.short	(.L_3878 - .L_3877)
.L_3877:
        /*0004*/ 	.word	0x00000082


	//----- nvinfo : EIATTR_KPARAM_INFO
	.align		4
.L_3878:
        /*0008*/ 	.byte	0x04, 0x17
        /*000a*/ 	.short	(.L_3880 - .L_3879)
.L_3879:
        /*000c*/ 	.word	0x00000000
        /*0010*/ 	.short	0x0000
        /*0012*/ 	.short	0x0000
        /*0014*/ 	.byte	0x00, 0xf0, 0xa1, 0x03


	//----- nvinfo : EIATTR_SPARSE_MMA_MASK
	.align		4
.L_3880:
        /*0018*/ 	.byte	0x03, 0x50
        /*001a*/ 	.short	0x0000


	//----- nvinfo : EIATTR_MAXREG_COUNT
	.align		4
        /*001c*/ 	.byte	0x03, 0x1b
        /*001e*/ 	.short	0x00ff


	//----- nvinfo : EIATTR_MERCURY_ISA_VERSION
	.align		4
        /*0020*/ 	.byte	0x03, 0x5f
        /*0022*/ 	.short	0x0101


	//----- nvinfo : EIATTR_COOP_GROUP_MASK_REGIDS
	.align		4
        /*0024*/ 	.byte	0x04, 0x29
        /*0026*/ 	.short	(.L_3882 - .L_3881)


	//   ....[0]....
.L_3881:
        /*0028*/ 	.word	0xffffffff


	//   ....[1]....
        /*002c*/ 	.word	0xffffffff


	//   ....[2]....
        /*0030*/ 	.word	0xffffffff


	//   ....[3]....
        /*0034*/ 	.word	0xffffffff


	//   ....[4]....
        /*0038*/ 	.word	0xffffffff


	//   ....[5]....
        /*003c*/ 	.word	0xffffffff


	//   ....[6]....
        /*0040*/ 	.word	0xffffffff


	//   ....[7]....
        /*0044*/ 	.word	0xffffffff


	//   ....[8]....
        /*0048*/ 	.word	0xffffffff


	//   ....[9]....
        /*004c*/ 	.word	0xffffffff


	//   ....[10]....
        /*0050*/ 	.word	0x050000a0


	//   ....[11]....
        /*0054*/ 	.word	0x050000a0


	//   ....[12]....
        /*0058*/ 	.word	0x050000a0


	//   ....[13]....
        /*005c*/ 	.word	0x050000a0


	//   ....[14]....
        /*0060*/ 	.word	0x050000a0


	//   ....[15]....
        /*0064*/ 	.word	0x050000a0


	//   ....[16]....
        /*0068*/ 	.word	0x050000a0


	//   ....[17]....
        /*006c*/ 	.word	0x050000a0


	//   ....[18]....
        /*0070*/ 	.word	0x050000a0


	//   ....[19]....
        /*0074*/ 	.word	0x050000a0


	//----- nvinfo : EIATTR_COOP_GROUP_INSTR_OFFSETS
	.align		4
.L_3882:
        /*0078*/ 	.byte	0x04, 0x28
        /*007a*/ 	.short	(.L_3884 - .L_3883)


	//   ....[0]....
.L_3883:
        /*007c*/ 	.word	0x000157d0


	//   ....[1]....
        /*0080*/ 	.word	0x000157f0


	//   ....[2]....
        /*0084*/ 	.word	0x00015810


	//   ....[3]....
        /*0088*/ 	.word	0x00015830


	//   ....[4]....
        /*008c*/ 	.word	0x00015860


	//   ....[5]....
        /*0090*/ 	.word	0x00015c90


	//   ....[6]....
        /*0094*/ 	.word	0x00015cb0


	//   ....[7]....
        /*0098*/ 	.word	0x00015cd0


	//   ....[8]....
        /*009c*/ 	.word	0x00015cf0


	//   ....[9]....
        /*00a0*/ 	.word	0x00015d10


	//   ....[10]....
        /*00a4*/ 	.word	0x000165c0


	//   ....[11]....
        /*00a8*/ 	.word	0x00016660


	//   ....[12]....
        /*00ac*/ 	.word	0x000166d0


	//   ....[13]....
        /*00b0*/ 	.word	0x00016740


	//   ....[14]....
        /*00b4*/ 	.word	0x000167c0


	//   ....[15]....
        /*00b8*/ 	.word	0x00016c40


	//   ....[16]....
        /*00bc*/ 	.word	0x00016cb0


	//   ....[17]....
        /*00c0*/ 	.word	0x00016d20


	//   ....[18]....
        /*00c4*/ 	.word	0x00016d90


	//   ....[19]....
        /*00c8*/ 	.word	0x00016e00


	//----- nvinfo : EIATTR_VRC_CTA_INIT_COUNT
	.align		4
.L_3884:
        /*00cc*/ 	.byte	0x02, 0x4a
	.zero		1
	.zero		1


	//----- nvinfo : EIATTR_EXIT_INSTR_OFFSETS
	.align		4
        /*00d0*/ 	.byte	0x04, 0x1c
        /*00d2*/ 	.short	(.L_3886 - .L_3885)


	//   ....[0]....
.L_3885:
        /*00d4*/ 	.word	0x00000750


	//   ....[1]....
        /*00d8*/ 	.word	0x00016550


	//----- nvinfo : EIATTR_INDIRECT_BRANCH_TARGETS
	.align		4
.L_3886:
        /*00dc*/ 	.byte	0x04, 0x34
        /*00de*/ 	.short	(.L_3888 - .L_3887)


	//   ....[0]....
.L_3887:
        /*00e0*/ 	.word	.L_x_37224@srel
        /*00e4*/ 	.short	0x0
        /*00e6*/ 	.short	0x0
        /*00e8*/ 	.word	0x3
        /*00ec*/ 	.word	.L_x_37225@srel
        /*00f0*/ 	.word	.L_x_37226@srel
        /*00f4*/ 	.word	.L_x_37227@srel


	//----- nvinfo : EIATTR_MAX_THREADS
	.align		4
.L_3888:
        /*00f8*/ 	.byte	0x04, 0x05
        /*00fa*/ 	.short	(.L_3890 - .L_3889)
.L_3889:
        /*00fc*/ 	.word	0x00000080
        /*0100*/ 	.word	0x00000001
        /*0104*/ 	.word	0x00000001


	//----- nvinfo : EIATTR_CRS_STACK_SIZE
	.align		4
.L_3890:
        /*0108*/ 	.byte	0x04, 0x1e
        /*010a*/ 	.short	(.L_3892 - .L_3891)
.L_3891:
        /*010c*/ 	.word	0x00000000


	//----- nvinfo : EIATTR_CBANK_PARAM_SIZE
	.align		4
.L_3892:
        /*0110*/ 	.byte	0x03, 0x19
        /*0112*/ 	.short	0x00e8


	//----- nvinfo : EIATTR_PARAM_CBANK
	.align		4
        /*0114*/ 	.byte	0x04, 0x0a
        /*0116*/ 	.short	(.L_3894 - .L_3893)
	.align		4
.L_3893:
        /*0118*/ 	.word	index@(.nv.constant0._ZN10layer_norm13ln_fwd_kernelINS_13Kernel_traitsIfffffjLj1024ELj1ELj4ELj1ELj16ENS_18Kernel_traits_baseILj1024EfffffjLj128EEEEELb1ELb1ELb0ELb1EEEvNS_9FwdParamsE)
        /*011c*/ 	.short	0x0380
        /*011e*/ 	.short	0x00e8


	//----- nvinfo : EIATTR_SW_WAR
	.align		4
.L_3894:
        /*0120*/ 	.byte	0x04, 0x36
        /*0122*/ 	.short	(.L_3896 - .L_3895)
.L_3895:
        /*0124*/ 	.word	0x00000008
.L_3896:


//--------------------- .nv.info._ZN10layer_norm13ln_fwd_kernelINS_13Kernel_traitsIfffffjLj1024ELj1ELj4ELj1ELj16ENS_18Kernel_traits_baseILj1024EfffffjLj128EEEEELb1ELb1ELb1ELb0EEEvNS_9FwdParamsE --------------------------
	.section	.nv.info._ZN10layer_norm13ln_fwd_kernelINS_13Kernel_traitsIfffffjLj1024ELj1ELj4ELj1ELj16ENS_18Kernel_traits_baseILj1024EfffffjLj128EEEEELb1ELb1ELb1ELb0EEEvNS_9FwdParamsE,"",@"SHT_CUDA_INFO"
	.sectionflags	@""
	.align	4


	//----- nvinfo : EIATTR_CUDA_API_VERSION
	.align		4
        /*0000*/ 	.byte	0x04, 0x37
        /*0002*/ 	.short	(.L_3898 - .L_3897)
.L_3897:
        /*0004*/ 	.word	0x00000082


	//----- nvinfo : EIATTR_KPARAM_INFO
	.align		4
.L_3898:
        /*0008*/ 	.byte	0x04, 0x17
        /*000a*/ 	.short	(.L_3900 - .L_3899)
.L_3899:
        /*000c*/ 	.word	0x00000000
        /*0010*/ 	.short	0x0000
        /*0012*/ 	.short	0x0000
        /*0014*/ 	.byte	0x00, 0xf0, 0xa1, 0x03


	//----- nvinfo : EIATTR_SPARSE_MMA_MASK
	.align		4
.L_3900:
        /*0018*/ 	.byte	0x03, 0x50
        /*001a*/ 	.short	0x0000


	//----- nvinfo : EIATTR_MAXREG_COUNT
	.align		4
        /*001c*/ 	.byte	0x03, 0x1b
        /*001e*/ 	.short	0x00ff


	//----- nvinfo : EIATTR_MERCURY_ISA_VERSION
	.align		4
        /*0020*/ 	.byte	0x03, 0x5f
        /*0022*/ 	.short	0x0101


	//----- nvinfo : EIATTR_COOP_GROUP_MASK_REGIDS
	.align		4
        /*0024*/ 	.byte	0x04, 0x29
        /*0026*/ 	.short	(.L_3902 - .L_3901)


	//   ....[0]....
.L_3901:
        /*0028*/ 	.word	0xffffffff


	//   ....[1]....
        /*002c*/ 	.word	0xffffffff


	//   ....[2]....
        /*0030*/ 	.word	0xffffffff


	//   ....[3]....
        /*0034*/ 	.word	0xffffffff


	//   ....[4]....
        /*0038*/ 	.word	0xffffffff


	//   ....[5]....
        /*003c*/ 	.word	0xffffffff


	//   ....[6]....
        /*0040*/ 	.word	0xffffffff


	//   ....[7]....
        /*0044*/ 	.word	0xffffffff


	//   ....[8]....
        /*0048*/ 	.word	0xffffffff


	//   ....[9]....
        /*004c*/ 	.word	0xffffffff


	//   ....[10]....
        /*0050*/ 	.word	0x050000a2


	//   ....[11]....
        /*0054*/ 	.word	0x050000a2


	//   ....[12]....
        /*0058*/ 	.word	0x050000a2


	//   ....[13]....
        /*005c*/ 	.word	0x050000a2


	//   ....[14]....
        /*0060*/ 	.word	0x050000a2


	//   ....[15]....
        /*0064*/ 	.word	0x050000a2


	//   ....[16]....
        /*0068*/ 	.word	0x050000a2


	//   ....[17]....
        /*006c*/ 	.word	0x050000a2


	//   ....[18]....
        /*0070*/ 	.word	0x050000a2


	//   ....[19]....
        /*0074*/ 	.word	0x050000a2


	//----- nvinfo : EIATTR_COOP_GROUP_INSTR_OFFSETS
	.align		4
.L_3902:
        /*0078*/ 	.byte	0x04, 0x28
        /*007a*/ 	.short	(.L_3904 - .L_3903)


	//   ....[0]....
.L_3903:
        /*007c*/ 	.word	0x0001c1d0


	//   ....[1]....
        /*0080*/ 	.word	0x0001c210


	//   ....[2]....
        /*0084*/ 	.word	0x0001c230


	//   ....[3]....
        /*0088*/ 	.word	0x0001c250


	//   ....[4]....
        /*008c*/ 	.word	0x0001c270


	//   ....[5]....
        /*0090*/ 	.word	0x0001c6c0


	//   ....[6]....
        /*0094*/ 	.word	0x0001c6e0


	//   ....[7]....
        /*0098*/ 	.word	0x0001c700


	//   ....[8]....
        /*009c*/ 	.word	0x0001c720


	//   ....[9]....
        /*00a0*/ 	.word	0x0001c740


	//   ....[10]....
        /*00a4*/ 	.word	0x0001d350


	//   ....[11]....
        /*00a8*/ 	.word	0x0001d400


	//   ....[12]....
        /*00ac*/ 	.word	0x0001d470


	//   ....[13]....
        /*00b0*/ 	.word	0x0001d4e0


	//   ....[14]....
        /*00b4*/ 	.word	0x0001d550


	//   ....[15]....
        /*00b8*/ 	.word	0x0001da00


	//   ....[16]....
        /*00bc*/ 	.word	0x0001da70


	//   ....[17]....
        /*00c0*/ 	.word	0x0001dae0


	//   ....[18]....
        /*00c4*/ 	.word	0x0001db50


	//   ....[19]....
        /*00c8*/ 	.word	0x0001dbc0


	//----- nvinfo : EIATTR_VRC_CTA_INIT_COUNT
	.align		4
.L_3904:
        /*00cc*/ 	.byte	0x02, 0x4a
	.zero		1
	.zero		1


	//----- nvinfo : EIATTR_EXIT_INSTR_OFFSETS
	.align		4
        /*00d0*/ 	.byte	0x04, 0x1c
        /*00d2*/ 	.short	(.L_3906 - .L_3905)


	//   ....[0]....
.L_3905:
        /*00d4*/ 	.word	0x00000e40


	//   ....[1]....
        /*00d8*/ 	.word	0x0001d2e0


	//----- nvinfo : EIATTR_MAX_THREADS
	.align		4
.L_3906:
        /*00dc*/ 	.byte	0x04, 0x05
        /*00de*/ 	.short	(.L_3908 - .L_3907)
.L_3907:
        /*00e0*/ 	.word	0x00000080
        /*00e4*/ 	.word	0x00000001
        /*00e8*/ 	.word	0x00000001


	//----- nvinfo : EIATTR_CRS_STACK_SIZE
	.align		4
.L_3908:
        /*00ec*/ 	.byte	0x04, 0x1e
        /*00ee*/ 	.short	(.L_3910 - .L_3909)
.L_3909:
        /*00f0*/ 	.word	0x00000000


	//----- nvinfo : EIATTR_CBANK_PARAM_SIZE
	.align		4
.L_3910:
        /*00f4*/ 	.byte	0x03, 0x19
        /*00f6*/ 	.short	0x00e8


	//----- nvinfo : EIATTR_PARAM_CBANK
	.align		4
        /*00f8*/ 	.byte	0x04, 0x0a
        /*00fa*/ 	.short	(.L_3912 - .L_3911)
	.align		4
.L_3911:
        /*00fc*/ 	.word	index@(.nv.constant0._ZN10layer_norm13ln_fwd_kernelINS_13Kernel_traitsIfffffjLj1024ELj1ELj4ELj1ELj16ENS_18Kernel_traits_baseILj1024EfffffjLj128EEEEELb1ELb1ELb1ELb0EEEvNS_9FwdParamsE)
        /*0100*/ 	.short	0x0380
        /*0102*/ 	.short	0x00e8


	//----- nvinfo : EIATTR_SW_WAR
	.align		4
.L_3912:
        /*0104*/ 	.byte	0x04, 0x36
        /*0106*/ 	.short	(.L_3914 - .L_3913)
.L_3913:
        /*0108*/ 	.word	0x00000008
.L_3914:


//--------------------- .nv.info._ZN10layer_norm13ln_fwd_kernelINS_13Kernel_traitsIfffffjLj1024ELj1ELj4ELj1ELj16ENS_18Kernel_traits_baseILj1024EfffffjLj128EEEEELb1ELb1ELb1ELb1EEEvNS_9FwdParamsE --------------------------
	.section	.nv.info._ZN10layer_norm13ln_fwd_kernelINS_13Kernel_traitsIfffffjLj1024ELj1ELj4ELj1ELj16ENS_18Kernel_traits_baseILj1024EfffffjLj128EEEEELb1ELb1ELb1ELb1EEEvNS_9FwdParamsE,"",@"SHT_CUDA_INFO"
	.sectionflags	@""
	.align	4


	//----- nvinfo : EIATTR_CUDA_API_VERSION
	.align		4
        /*0000*/ 	.byte	0x04, 0x37
        /*0002*/ 	.short	(.L_3916 - .L_3915)
.L_3915:
        /*0004*/ 	.word	0x00000082


	//----- nvinfo : EIATTR_KPARAM_INFO
	.align		4
.L_3916:
        /*0008*/ 	.byte	0x04, 0x17
        /*000a*/ 	.short	(.L_3918 - .L_3917)
.L_3917:
        /*000c*/ 	.word	0x00000000
        /*0010*/ 	.short	0x0000
        /*0012*/ 	.short	0x0000
        /*0014*/ 	.byte	0x00, 0xf0, 0xa1, 0x03


	//----- nvinfo : EIATTR_SPARSE_MMA_MASK
	.align		4
.L_3918:
        /*0018*/ 	.byte	0x03, 0x50
        /*001a*/ 	.short	0x0000


	//----- nvinfo : EIATTR_MAXREG_COUNT
	.align		4
        /*001c*/ 	.byte	0x03, 0x1b
        /*001e*/ 	.short	0x00ff


	//----- nvinfo : EIATTR_MERCURY_ISA_VERSION
	.align		4
        /*0020*/ 	.byte	0x03, 0x5f
        /*0022*/ 	.short	0x0101


	//----- nvinfo : EIATTR_COOP_GROUP_MASK_REGIDS
	.align		4
        /*0024*/ 	.byte	0x04, 0x29
        /*0026*/ 	.short	(.L_3920 - .L_3919)


	//   ....[0]....
.L_3919:
        /*0028*/ 	.word	0xffffffff


	//   ....[1]....
        /*002c*/ 	.word	0xffffffff


	//   ....[2]....
        /*0030*/ 	.word	0xffffffff


	//   ....[3]....
        /*0034*/ 	.word	0xffffffff


	//   ....[4]....
        /*0038*/ 	.word	0xffffffff


	//   ....[5]....
        /*003c*/ 	.word	0xffffffff


	//   ....[6]....
        /*0040*/ 	.word	0xffffffff


	//   ....[7]....
        /*0044*/ 	.word	0xffffffff


	//   ....[8]....
        /*0048*/ 	.word	0xffffffff


	//   ....[9]....
        /*004c*/ 	.word	0xffffffff


	//   ....[10]....
        /*0050*/ 	.word	0x050000a8


	//   ....[11]....
        /*0054*/ 	.word	0x050000a8


	//   ....[12]....
        /*0058*/ 	.word	0x050000a8


	//   ....[13]....
        /*005c*/ 	.word	0x050000a8


	//   ....[14]....
        /*0060*/ 	.word	0x050000a8


	//   ....[15]....
        /*0064*/ 	.word	0x050000a8


	//   ....[16]....
        /*0068*/ 	.word	0x050000a8


	//   ....[17]....
        /*006c*/ 	.word	0x050000a8


	//   ....[18]....
        /*0070*/ 	.word	0x050000a8


	//   ....[19]....
        /*0074*/ 	.word	0x050000a8


	//----- nvinfo : EIATTR_COOP_GROUP_INSTR_OFFSETS
	.align		4
.L_3920:
        /*0078*/ 	.byte	0x04, 0x28
        /*007a*/ 	.short	(.L_3922 - .L_3921)


	//   ....[0]....
.L_3921:
        /*007c*/ 	.word	0x00017430


	//   ....[1]....
        /*0080*/ 	.word	0x00017450


	//   ....[2]....
        /*0084*/ 	.word	0x00017470


	//   ....[3]....
        /*0088*/ 	.word	0x00017490


	//   ....[4]....
        /*008c*/ 	.word	0x000174c0


	//   ....[5]....
        /*0090*/ 	.word	0x000178f0


	//   ....[6]....
        /*0094*/ 	.word	0x00017910


	//   ....[7]....
        /*0098*/ 	.word	0x00017930


	//   ....[8]....
        /*009c*/ 	.word	0x00017950


	//   ....[9]....
        /*00a0*/ 	.word	0x00017970


	//   ....[10]....
        /*00a4*/ 	.word	0x00018330


	//   ....[11]....
        /*00a8*/ 	.word	0x000183d0


	//   ....[12]....
        /*00ac*/ 	.word	0x00018440


	//   ....[13]....
        /*00b0*/ 	.word	0x000184b0


	//   ....[14]....
        /*00b4*/ 	.word	0x00018530


	//   ....[15]....
        /*00b8*/ 	.word	0x000189b0


	//   ....[16]....
        /*00bc*/ 	.word	0x00018a20


	//   ....[17]....
        /*00c0*/ 	.word	0x00018a90


	//   ....[18]....
        /*00c4*/ 	.word	0x00018b00


	//   ....[19]....
        /*00c8*/ 	.word	0x00018b70


	//----- nvinfo : EIATTR_VRC_CTA_INIT_COUNT
	.align		4
.L_3922:
        /*00cc*/ 	.byte	0x02, 0x4a
	.zero		1
	.zero		1


	//----- nvinfo : EIATTR_EXIT_INSTR_OFFSETS
	.align		4
        /*00d0*/ 	.byte	0x04, 0x1c
        /*00d2*/ 	.short	(.L_3924 - .L_3923)


	//   ....[0]....
.L_3923:
        /*00d4*/ 	.word	0x00000750


	//   ....[1]....
        /*00d8*/ 	.word	0x000182c0


	//----- nvinfo : EIATTR_MAX_THREADS
	.align		4
.L_3924:
        /*00dc*/ 	.byte	0x04, 0x05
        /*00de*/ 	.short	(.L_3926 - .L_3925)
.L_3925:
        /*00e0*/ 	.word	0x00000080
        /*00e4*/ 	.word	0x00000001
        /*00e8*/ 	.word	0x00000001


	//----- nvinfo : EIATTR_CRS_STACK_SIZE
	.align		4
.L_3926:
        /*00ec*/ 	.byte	0x04, 0x1e
        /*00ee*/ 	.short	(.L_3928 - .L_3927)
.L_3927:
        /*00f0*/ 	.word	0x00000000


	//----- nvinfo : EIATTR_CBANK_PARAM_SIZE
	.align		4
.L_3928:
        /*00f4*/ 	.byte	0x03, 0x19
        /*00f6*/ 	.short	0x00e8


	//----- nvinfo : EIATTR_PARAM_CBANK
	.align		4
        /*00f8*/ 	.byte	0x04, 0x0a
        /*00fa*/ 	.short	(.L_3930 - .L_3929)
	.align		4
.L_3929:
        /*00fc*/ 	.word	index@(.nv.constant0._ZN10layer_norm13ln_fwd_kernelINS_13Kernel_traitsIfffffjLj1024ELj1ELj4ELj1ELj16ENS_18Kernel_traits_baseILj1024EfffffjLj128EEEEELb1ELb1ELb1ELb1EEEvNS_9FwdParamsE)
        /*0100*/ 	.short	0x0380
        /*0102*/ 	.short	0x00e8


	//----- nvinfo : EIATTR_SW_WAR
	.align		4
.L_3930:
        /*0104*/ 	.byte	0x04, 0x36
        /*0106*/ 	.short	(.L_3932 - .L_3931)
.L_3931:
        /*0108*/ 	.word	0x00000008
.L_3932:


//--------------------- .nv.callgraph             --------------------------
	.section	.nv.callgraph,"",@"SHT_CUDA_CALLGRAPH"
	.align	4
	.sectionentsize	8
	.align		4
        /*0000*/ 	.word	0x00000000
	.align		4
        /*0004*/ 	.word	0xffffffff
	.align		4
        /*0008*/ 	.word	0x00000000
	.align		4
        /*000c*/ 	.word	0xfffffffe
	.align		4
        /*0010*/ 	.word	0x00000000
	.align		4
        /*0014*/ 	.word	0xfffffffd
	.align		4
        /*0018*/ 	.word	0x00000000
	.align		4
        /*001c*/ 	.word	0xfffffffc


//--------------------- .nv.constant4             --------------------------
	.section	.nv.constant4,"a",@progbits
	.align	8
	.align		8
.nv.constant4:
        /*0000*/ 	.dword	precalc_xorwow_matrix
	.align		8
        /*0008*/ 	.dword	precalc_xorwow_offset_matrix
	.align		8
        /*0010*/ 	.dword	mrg32k3aM1
	.align		8
        /*0018*/ 	.dword	mrg32k3aM2
	.align		8
        /*0020*/ 	.dword	mrg32k3aM1SubSeq
	.align		8
        /*0028*/ 	.dword	mrg32k3aM2SubSeq
	.align		8
        /*0030*/ 	.dword	mrg32k3aM1Seq
	.align		8
        /*0038*/ 	.dword	mrg32k3aM2Seq


//--------------------- .nv.constant3             --------------------------
	.section	.nv.constant3,"a",@progbits
	.align	8
.nv.constant3:
	.type		__cr_lgamma_table,@object
	.size		__cr_lgamma_table,(.L_8 - __cr_lgamma_table)
__cr_lgamma_table:
        /*0000*/ 	.byte	0x00, 0x00, 0x00, 0x00, 0x00, 0x00, 0x00, 0x00, 0x00, 0x00, 0x00, 0x00, 0x00, 0x00, 0x00, 0x00
        /*0010*/ 	.byte	0xef, 0x39, 0xfa, 0xfe, 0x42, 0x2e, 0xe6, 0x3f, 0x02, 0x20, 0x2a, 0xfa, 0x0b, 0xab, 0xfc, 0x3f
        /*0020*/ 	.byte	0xf9, 0x2c, 0x92, 0x7c, 0xa7, 0x6c, 0x09, 0x40, 0xc9, 0x79, 0x44, 0x3c, 0x64, 0x26, 0x13, 0x40
        /*0030*/ 	.byte	0xca, 0x01, 0xcf, 0x3a, 0x27, 0x51, 0x1a, 0x40, 0x30, 0xcc, 0x2d, 0xf3, 0xe1, 0x0c, 0x21, 0x40
        /*0040*/ 	.byte	0x0d, 0xb7, 0xfc, 0x82, 0x8e, 0x35, 0x25, 0x40
.L_8:


//--------------------- .nv.constant2._ZN10layer_norm13ln_fwd_kernelINS_13Kernel_traitsI13__nv_bfloat16S2_S2_S2_fjLj1024ELj1ELj4ELj1ELj16ENS_18Kernel_traits_baseILj1024ES2_S2_S2_S2_fjLj128EEEEELb1ELb0ELb0ELb0EEEvNS_9FwdParamsE --------------------------
	.section	.nv.constant2._ZN10layer_norm13ln_fwd_kernelINS_13Kernel_traitsI13__nv_bfloat16S2_S2_S2_fjLj1024ELj1ELj4ELj1ELj16ENS_18Kernel_traits_baseILj1024ES2_S2_S2_S2_fjLj128EEEEELb1ELb0ELb0ELb0EEEvNS_9FwdParamsE,"a",@progbits
	.sectionflags	@""
	.align	4
.nv.constant2._ZN10layer_norm13ln_fwd_kernelINS_13Kernel_traitsI13__nv_bfloat16S2_S2_S2_fjLj1024ELj1ELj4ELj1ELj16ENS_18Kernel_traits_baseILj1024ES2_S2_S2_S2_fjLj128EEEEELb1ELb0ELb0ELb0EEEvNS_9FwdParamsE:
        /*0000*/ 	.byte	0xd0, 0x10, 0x00, 0x00, 0x10, 0x11, 0x00, 0x00, 0x90, 0x10, 0x00, 0x00


//--------------------- .nv.constant2._ZN10layer_norm13ln_fwd_kernelINS_13Kernel_traitsI13__nv_bfloat16S2_S2_S2_fjLj1024ELj1ELj4ELj1ELj16ENS_18Kernel_traits_baseILj1024ES2_S2_S2_S2_fjLj128EEEEELb1ELb0ELb0ELb1EEEvNS_9FwdParamsE --------------------------
	.section	.nv.constant2._ZN10layer_norm13ln_fwd_kernelINS_13Kernel_traitsI13__nv_bfloat16S2_S2_S2_fjLj1024ELj1ELj4ELj1ELj16ENS_18Kernel_traits_baseILj1024ES2_S2_S2_S2_fjLj128EEEEELb1ELb0ELb0ELb1EEEvNS_9FwdParamsE,"a",@progbits
	.sectionflags	@""
	.align	4
.nv.constant2._ZN10layer_norm13ln_fwd_kernelINS_13Kernel_traitsI13__nv_bfloat16S2_S2_S2_fjLj1024ELj1ELj4ELj1ELj16ENS_18Kernel_traits_baseILj1024ES2_S2_S2_S2_fjLj128EEEEELb1ELb0ELb0ELb1EEEvNS_9FwdParamsE:
        /*0000*/ 	.byte	0xb0, 0x0f, 0x00, 0x00, 0xf0, 0x0f, 0x00, 0x00, 0x70, 0x0f, 0x00, 0x00


//--------------------- .nv.constant2._ZN10layer_norm13ln_fwd_kernelINS_13Kernel_traitsI13__nv_bfloat16S2_S2_S2_fjLj1024ELj1ELj4ELj1ELj16ENS_18Kernel_traits_baseILj1024ES2_S2_S2_S2_fjLj128EEEEELb1ELb1ELb0ELb0EEEvNS_9FwdParamsE --------------------------
	.section	.nv.constant2._ZN10layer_norm13ln_fwd_kernelINS_13Kernel_traitsI13__nv_bfloat16S2_S2_S2_fjLj1024ELj1ELj4ELj1ELj16ENS_18Kernel_traits_baseILj1024ES2_S2_S2_S2_fjLj128EEEEELb1ELb1ELb0ELb0EEEvNS_9FwdParamsE,"a",@progbits
	.sectionflags	@""
	.align	4
.nv.constant2._ZN10layer_norm13ln_fwd_kernelINS_13Kernel_traitsI13__nv_bfloat16S2_S2_S2_fjLj1024ELj1ELj4ELj1ELj16ENS_18Kernel_traits_baseILj1024ES2_S2_S2_S2_fjLj128EEEEELb1ELb1ELb0ELb0EEEvNS_9FwdParamsE:
        /*0000*/ 	.byte	0x10, 0x12, 0x00, 0x00, 0x50, 0x12, 0x00, 0x00, 0xd0, 0x11, 0x00, 0x00


//--------------------- .nv.constant2._ZN10layer_norm13ln_fwd_kernelINS_13Kernel_traitsI13__nv_bfloat16S2_S2_S2_fjLj1024ELj1ELj4ELj1ELj16ENS_18Kernel_traits_baseILj1024ES2_S2_S2_S2_fjLj128EEEEELb1ELb1ELb0ELb1EEEvNS_9FwdParamsE --------------------------
	.section	.nv.constant2._ZN10layer_norm13ln_fwd_kernelINS_13Kernel_traitsI13__nv_bfloat16S2_S2_S2_fjLj1024ELj1ELj4ELj1ELj16ENS_18Kernel_traits_baseILj1024ES2_S2_S2_S2_fjLj128EEEEELb1ELb1ELb0ELb1EEEvNS_9FwdParamsE,"a",@progbits
	.sectionflags	@""
	.align	4
.nv.constant2._ZN10layer_norm13ln_fwd_kernelINS_13Kernel_traitsI13__nv_bfloat16S2_S2_S2_fjLj1024ELj1ELj4ELj1ELj16ENS_18Kernel_traits_baseILj1024ES2_S2_S2_S2_fjLj128EEEEELb1ELb1ELb0ELb1EEEvNS_9FwdParamsE:
        /*0000*/ 	.byte	0xe0, 0x12, 0x00, 0x00, 0x20, 0x13, 0x00, 0x00, 0xa0, 0x12, 0x00, 0x00


//--------------------- .nv.constant2._ZN10layer_norm13ln_fwd_kernelINS_13Kernel_traitsI6__halfS2_S2_S2_fjLj1024ELj1ELj4ELj1ELj16ENS_18Kernel_traits_baseILj1024ES2_S2_S2_S2_fjLj128EEEEELb1ELb0ELb0ELb0EEEvNS_9FwdParamsE --------------------------
	.section	.nv.constant2._ZN10layer_norm13ln_fwd_kernelINS_13Kernel_traitsI6__halfS2_S2_S2_fjLj1024ELj1ELj4ELj1ELj16ENS_18Kernel_traits_baseILj1024ES2_S2_S2_S2_fjLj128EEEEELb1ELb0ELb0ELb0EEEvNS_9FwdParamsE,"a",@progbits
	.sectionflags	@""
	.align	4
.nv.constant2._ZN10layer_norm13ln_fwd_kernelINS_13Kernel_traitsI6__halfS2_S2_S2_fjLj1024ELj1ELj4ELj1ELj16ENS_18Kernel_traits_baseILj1024ES2_S2_S2_S2_fjLj128EEEEELb1ELb0ELb0ELb0EEEvNS_9FwdParamsE:
        /*0000*/ 	.byte	0xd0, 0x0e, 0x00, 0x00, 0x10, 0x0f, 0x00, 0x00, 0x90, 0x0e, 0x00, 0x00


//--------------------- .nv.constant2._ZN10layer_norm13ln_fwd_kernelINS_13Kernel_traitsI6__halfS2_S2_S2_fjLj1024ELj1ELj4ELj1ELj16ENS_18Kernel_traits_baseILj1024ES2_S2_S2_S2_fjLj128EEEEELb1ELb0ELb0ELb1EEEvNS_9FwdParamsE --------------------------
	.section	.nv.constant2._ZN10layer_norm13ln_fwd_kernelINS_13Kernel_traitsI6__halfS2_S2_S2_fjLj1024ELj1ELj4ELj1ELj16ENS_18Kernel_traits_baseILj1024ES2_S2_S2_S2_fjLj128EEEEELb1ELb0ELb0ELb1EEEvNS_9FwdParamsE,"a",@progbits
	.sectionflags	@""
	.align	4
.nv.constant2._ZN10layer_norm13ln_fwd_kernelINS_13Kernel_traitsI6__halfS2_S2_S2_fjLj1024ELj1ELj4ELj1ELj16ENS_18Kernel_traits_baseILj1024ES2_S2_S2_S2_fjLj128EEEEELb1ELb0ELb0ELb1EEEvNS_9FwdParamsE:
        /*0000*/ 	.byte	0x80, 0x0d, 0x00, 0x00, 0xc0, 0x0d, 0x00, 0x00, 0x40, 0x0d, 0x00, 0x00


//--------------------- .nv.constant2._ZN10layer_norm13ln_fwd_kernelINS_13Kernel_traitsI6__halfS2_S2_S2_fjLj1024ELj1ELj4ELj1ELj16ENS_18Kernel_traits_baseILj1024ES2_S2_S2_S2_fjLj128EEEEELb1ELb1ELb0ELb0EEEvNS_9FwdParamsE --------------------------
	.section	.nv.constant2._ZN10layer_norm13ln_fwd_kernelINS_13Kernel_traitsI6__halfS2_S2_S2_fjLj1024ELj1ELj4ELj1ELj16ENS_18Kernel_traits_baseILj1024ES2_S2_S2_S2_fjLj128EEEEELb1ELb1ELb0ELb0EEEvNS_9FwdParamsE,"a",@progbits
	.sectionflags	@""
	.align	4
.nv.constant2._ZN10layer_norm13ln_fwd_kernelINS_13Kernel_traitsI6__halfS2_S2_S2_fjLj1024ELj1ELj4ELj1ELj16ENS_18Kernel_traits_baseILj1024ES2_S2_S2_S2_fjLj128EEEEELb1ELb1ELb0ELb0EEEvNS_9FwdParamsE:
        /*0000*/ 	.byte	0x40, 0x10, 0x00, 0x00, 0x80, 0x10, 0x00, 0x00, 0x00, 0x10, 0x00, 0x00


//--------------------- .nv.constant2._ZN10layer_norm13ln_fwd_kernelINS_13Kernel_traitsI6__halfS2_S2_S2_fjLj1024ELj1ELj4ELj1ELj16ENS_18Kernel_traits_baseILj1024ES2_S2_S2_S2_fjLj128EEEEELb1ELb1ELb0ELb1EEEvNS_9FwdParamsE --------------------------
	.section	.nv.constant2._ZN10layer_norm13ln_fwd_kernelINS_13Kernel_traitsI6__halfS2_S2_S2_fjLj1024ELj1ELj4ELj1ELj16ENS_18Kernel_traits_baseILj1024ES2_S2_S2_S2_fjLj128EEEEELb1ELb1ELb0ELb1EEEvNS_9FwdParamsE,"a",@progbits
	.sectionflags	@""
	.align	4
.nv.constant2._ZN10layer_norm13ln_fwd_kernelINS_13Kernel_traitsI6__halfS2_S2_S2_fjLj1024ELj1ELj4ELj1ELj16ENS_18Kernel_traits_baseILj1024ES2_S2_S2_S2_fjLj128EEEEELb1ELb1ELb0ELb1EEEvNS_9FwdParamsE:
        /*0000*/ 	.byte	0xc0, 0x10, 0x00, 0x00, 0x00, 0x11, 0x00, 0x00, 0x80, 0x10, 0x00, 0x00


//--------------------- .nv.constant2._ZN10layer_norm13ln_fwd_kernelINS_13Kernel_traitsIf13__nv_bfloat16S2_S2_fjLj1024ELj1ELj4ELj1ELj16ENS_18Kernel_traits_baseILj1024EfS2_S2_S2_fjLj128EEEEELb1ELb0ELb0ELb0EEEvNS_9FwdParamsE --------------------------
	.section	.nv.constant2._ZN10layer_norm13ln_fwd_kernelINS_13Kernel_traitsIf13__nv_bfloat16S2_S2_fjLj1024ELj1ELj4ELj1ELj16ENS_18Kernel_traits_baseILj1024EfS2_S2_S2_fjLj128EEEEELb1ELb0ELb0ELb0EEEvNS_9FwdParamsE,"a",@progbits
	.sectionflags	@""
	.align	4
.nv.constant2._ZN10layer_norm13ln_fwd_kernelINS_13Kernel_traitsIf13__nv_bfloat16S2_S2_fjLj1024ELj1ELj4ELj1ELj16ENS_18Kernel_traits_baseILj1024EfS2_S2_S2_fjLj128EEEEELb1ELb0ELb0ELb0EEEvNS_9FwdParamsE:
        /*0000*/ 	.byte	0xe0, 0x0f, 0x00, 0x00, 0x20, 0x10, 0x00, 0x00, 0xa0, 0x0f, 0x00, 0x00


//--------------------- .nv.constant2._ZN10layer_norm13ln_fwd_kernelINS_13Kernel_traitsIf13__nv_bfloat16S2_S2_fjLj1024ELj1ELj4ELj1ELj16ENS_18Kernel_traits_baseILj1024EfS2_S2_S2_fjLj128EEEEELb1ELb0ELb0ELb1EEEvNS_9FwdParamsE --------------------------
	.section	.nv.constant2._ZN10layer_norm13ln_fwd_kernelINS_13Kernel_traitsIf13__nv_bfloat16S2_S2_fjLj1024ELj1ELj4ELj1ELj16ENS_18Kernel_traits_baseILj1024EfS2_S2_S2_fjLj128EEEEELb1ELb0ELb0ELb1EEEvNS_9FwdParamsE,"a",@progbits
	.sectionflags	@""
	.align	4
.nv.constant2._ZN10layer_norm13ln_fwd_kernelINS_13Kernel_traitsIf13__nv_bfloat16S2_S2_fjLj1024ELj1ELj4ELj1ELj16ENS_18Kernel_traits_baseILj1024EfS2_S2_S2_fjLj128EEEEELb1ELb0ELb0ELb1EEEvNS_9FwdParamsE:
        /*0000*/ 	.byte	0x60, 0x0d, 0x00, 0x00, 0xa0, 0x0d, 0x00, 0x00, 0x20, 0x0d, 0x00, 0x00


//--------------------- .nv.constant2._ZN10layer_norm13ln_fwd_kernelINS_13Kernel_traitsIf13__nv_bfloat16S2_S2_fjLj1024ELj1ELj4ELj1ELj16ENS_18Kernel_traits_baseILj1024EfS2_S2_S2_fjLj128EEEEELb1ELb1ELb0ELb0EEEvNS_9FwdParamsE --------------------------
	.section	.nv.constant2._ZN10layer_norm13ln_fwd_kernelINS_13Kernel_traitsIf13__nv_bfloat16S2_S2_fjLj1024ELj1ELj4ELj1ELj16ENS_18Kernel_traits_baseILj1024EfS2_S2_S2_fjLj128EEEEELb1ELb1ELb0ELb0EEEvNS_9FwdParamsE,"a",@progbits
	.sectionflags	@""
	.align	4
.nv.constant2._ZN10layer_norm13ln_fwd_kernelINS_13Kernel_traitsIf13__nv_bfloat16S2_S2_fjLj1024ELj1ELj4ELj1ELj16ENS_18Kernel_traits_baseILj1024EfS2_S2_S2_fjLj128EEEEELb1ELb1ELb0ELb0EEEvNS_9FwdParamsE:
        /*0000*/ 	.byte	0xd0, 0x11, 0x00, 0x00, 0x10, 0x12, 0x00, 0x00, 0x90, 0x11, 0x00, 0x00


//--------------------- .nv.constant2._ZN10layer_norm13ln_fwd_kernelINS_13Kernel_traitsIf13__nv_bfloat16S2_S2_fjLj1024ELj1ELj4ELj1ELj16ENS_18Kernel_traits_baseILj1024EfS2_S2_S2_fjLj128EEEEELb1ELb1ELb0ELb1EEEvNS_9FwdParamsE --------------------------
	.section	.nv.constant2._ZN10layer_norm13ln_fwd_kernelINS_13Kernel_traitsIf13__nv_bfloat16S2_S2_fjLj1024ELj1ELj4ELj1ELj16ENS_18Kernel_traits_baseILj1024EfS2_S2_S2_fjLj128EEEEELb1ELb1ELb0ELb1EEEvNS_9FwdParamsE,"a",@progbits
	.sectionflags	@""
	.align	4
.nv.constant2._ZN10layer_norm13ln_fwd_kernelINS_13Kernel_traitsIf13__nv_bfloat16S2_S2_fjLj1024ELj1ELj4ELj1ELj16ENS_18Kernel_traits_baseILj1024EfS2_S2_S2_fjLj128EEEEELb1ELb1ELb0ELb1EEEvNS_9FwdParamsE:
        /*0000*/ 	.byte	0xd0, 0x0e, 0x00, 0x00, 0x10, 0x0f, 0x00, 0x00, 0x90, 0x0e, 0x00, 0x00


//--------------------- .nv.constant2._ZN10layer_norm13ln_fwd_kernelINS_13Kernel_traitsI13__nv_bfloat16S2_fS2_fjLj1024ELj1ELj4ELj1ELj16ENS_18Kernel_traits_baseILj1024ES2_S2_fS2_fjLj128EEEEELb1ELb0ELb0ELb0EEEvNS_9FwdParamsE --------------------------
	.section	.nv.constant2._ZN10layer_norm13ln_fwd_kernelINS_13Kernel_traitsI13__nv_bfloat16S2_fS2_fjLj1024ELj1ELj4ELj1ELj16ENS_18Kernel_traits_baseILj1024ES2_S2_fS2_fjLj128EEEEELb1ELb0ELb0ELb0EEEvNS_9FwdParamsE,"a",@progbits
	.sectionflags	@""
	.align	4
.nv.constant2._ZN10layer_norm13ln_fwd_kernelINS_13Kernel_traitsI13__nv_bfloat16S2_fS2_fjLj1024ELj1ELj4ELj1ELj16ENS_18Kernel_traits_baseILj1024ES2_S2_fS2_fjLj128EEEEELb1ELb0ELb0ELb0EEEvNS_9FwdParamsE:
        /*0000*/ 	.byte	0x10, 0x10, 0x00, 0x00, 0x50, 0x10, 0x00, 0x00, 0xd0, 0x0f, 0x00, 0x00


//--------------------- .nv.constant2._ZN10layer_norm13ln_fwd_kernelINS_13Kernel_traitsI13__nv_bfloat16S2_fS2_fjLj1024ELj1ELj4ELj1ELj16ENS_18Kernel_traits_baseILj1024ES2_S2_fS2_fjLj128EEEEELb1ELb0ELb0ELb1EEEvNS_9FwdParamsE --------------------------
	.section	.nv.constant2._ZN10layer_norm13ln_fwd_kernelINS_13Kernel_traitsI13__nv_bfloat16S2_fS2_fjLj1024ELj1ELj4ELj1ELj16ENS_18Kernel_traits_baseILj1024ES2_S2_fS2_fjLj128EEEEELb1ELb0ELb0ELb1EEEvNS_9FwdParamsE,"a",@progbits
	.sectionflags	@""
	.align	4
.nv.constant2._ZN10layer_norm13ln_fwd_kernelINS_13Kernel_traitsI13__nv_bfloat16S2_fS2_fjLj1024ELj1ELj4ELj1ELj16ENS_18Kernel_traits_baseILj1024ES2_S2_fS2_fjLj128EEEEELb1ELb0ELb0ELb1EEEvNS_9FwdParamsE:
        /*0000*/ 	.byte	0x30, 0x10, 0x00, 0x00, 0x70, 0x10, 0x00, 0x00, 0xf0, 0x0f, 0x00, 0x00


//--------------------- .nv.constant2._ZN10layer_norm13ln_fwd_kernelINS_13Kernel_traitsI13__nv_bfloat16S2_fS2_fjLj1024ELj1ELj4ELj1ELj16ENS_18Kernel_traits_baseILj1024ES2_S2_fS2_fjLj128EEEEELb1ELb1ELb0ELb0EEEvNS_9FwdParamsE --------------------------
	.section	.nv.constant2._ZN10layer_norm13ln_fwd_kernelINS_13Kernel_traitsI13__nv_bfloat16S2_fS2_fjLj1024ELj1ELj4ELj1ELj16ENS_18Kernel_traits_baseILj1024ES2_S2_fS2_fjLj128EEEEELb1ELb1ELb0ELb0EEEvNS_9FwdParamsE,"a",@progbits
	.sectionflags	@""
	.align	4
.nv.constant2._ZN10layer_norm13ln_fwd_kernelINS_13Kernel_traitsI13__nv_bfloat16S2_fS2_fjLj1024ELj1ELj4ELj1ELj16ENS_18Kernel_traits_baseILj1024ES2_S2_fS2_fjLj128EEEEELb1ELb1ELb0ELb0EEEvNS_9FwdParamsE:
        /*0000*/ 	.byte	0xa0, 0x12, 0x00, 0x00, 0xe0, 0x12, 0x00, 0x00, 0x60, 0x12, 0x00, 0x00


//--------------------- .nv.constant2._ZN10layer_norm13ln_fwd_kernelINS_13Kernel_traitsI13__nv_bfloat16S2_fS2_fjLj1024ELj1ELj4ELj1ELj16ENS_18Kernel_traits_baseILj1024ES2_S2_fS2_fjLj128EEEEELb1ELb1ELb0ELb1EEEvNS_9FwdParamsE --------------------------
	.section	.nv.constant2._ZN10layer_norm13ln_fwd_kernelINS_13Kernel_traitsI13__nv_bfloat16S2_fS2_fjLj1024ELj1ELj4ELj1ELj16ENS_18Kernel_traits_baseILj1024ES2_S2_fS2_fjLj128EEEEELb1ELb1ELb0ELb1EEEvNS_9FwdParamsE,"a",@progbits
	.sectionflags	@""
	.align	4
.nv.constant2._ZN10layer_norm13ln_fwd_kernelINS_13Kernel_traitsI13__nv_bfloat16S2_fS2_fjLj1024ELj1ELj4ELj1ELj16ENS_18Kernel_traits_baseILj1024ES2_S2_fS2_fjLj128EEEEELb1ELb1ELb0ELb1EEEvNS_9FwdParamsE:
        /*0000*/ 	.byte	0x60, 0x13, 0x00, 0x00, 0xa0, 0x13, 0x00, 0x00, 0x20, 0x13, 0x00, 0x00


//--------------------- .nv.constant2._ZN10layer_norm13ln_fwd_kernelINS_13Kernel_traitsIf13__nv_bfloat16fS2_fjLj1024ELj1ELj4ELj1ELj16ENS_18Kernel_traits_baseILj1024EfS2_fS2_fjLj128EEEEELb1ELb0ELb0ELb0EEEvNS_9FwdParamsE --------------------------
	.section	.nv.constant2._ZN10layer_norm13ln_fwd_kernelINS_13Kernel_traitsIf13__nv_bfloat16fS2_fjLj1024ELj1ELj4ELj1ELj16ENS_18Kernel_traits_baseILj1024EfS2_fS2_fjLj128EEEEELb1ELb0ELb0ELb0EEEvNS_9FwdParamsE,"a",@progbits
	.sectionflags	@""
	.align	4
.nv.constant2._ZN10layer_norm13ln_fwd_kernelINS_13Kernel_traitsIf13__nv_bfloat16fS2_fjLj1024ELj1ELj4ELj1ELj16ENS_18Kernel_traits_baseILj1024EfS2_fS2_fjLj128EEEEELb1ELb0ELb0ELb0EEEvNS_9FwdParamsE:
        /*0000*/ 	.byte	0xf0, 0x0f, 0x00, 0x00, 0x30, 0x10, 0x00, 0x00, 0xb0, 0x0f, 0x00, 0x00


//--------------------- .nv.constant2._ZN10layer_norm13ln_fwd_kernelINS_13Kernel_traitsIf13__nv_bfloat16fS2_fjLj1024ELj1ELj4ELj1ELj16ENS_18Kernel_traits_baseILj1024EfS2_fS2_fjLj128EEEEELb1ELb0ELb0ELb1EEEvNS_9FwdParamsE --------------------------
	.section	.nv.constant2._ZN10layer_norm13ln_fwd_kernelINS_13Kernel_traitsIf13__nv_bfloat16fS2_fjLj1024ELj1ELj4ELj1ELj16ENS_18Kernel_traits_baseILj1024EfS2_fS2_fjLj128EEEEELb1ELb0ELb0ELb1EEEvNS_9FwdParamsE,"a",@progbits
	.sectionflags	@""
	.align	4
.nv.constant2._ZN10layer_norm13ln_fwd_kernelINS_13Kernel_traitsIf13__nv_bfloat16fS2_fjLj1024ELj1ELj4ELj1ELj16ENS_18Kernel_traits_baseILj1024EfS2_fS2_fjLj128EEEEELb1ELb0ELb0ELb1EEEvNS_9FwdParamsE:
        /*0000*/ 	.byte	0xd0, 0x0d, 0x00, 0x00, 0x10, 0x0e, 0x00, 0x00, 0x90, 0x0d, 0x00, 0x00


//--------------------- .nv.constant2._ZN10layer_norm13ln_fwd_kernelINS_13Kernel_traitsIf13__nv_bfloat16fS2_fjLj1024ELj1ELj4ELj1ELj16ENS_18Kernel_traits_baseILj1024EfS2_fS2_fjLj128EEEEELb1ELb1ELb0ELb0EEEvNS_9FwdParamsE --------------------------
	.section	.nv.constant2._ZN10layer_norm13ln_fwd_kernelINS_13Kernel_traitsIf13__nv_bfloat16fS2_fjLj1024ELj1ELj4ELj1ELj16ENS_18Kernel_traits_baseILj1024EfS2_fS2_fjLj128EEEEELb1ELb1ELb0ELb0EEEvNS_9FwdParamsE,"a",@progbits
	.sectionflags	@""
	.align	4
.nv.constant2._ZN10layer_norm13ln_fwd_kernelINS_13Kernel_traitsIf13__nv_bfloat16fS2_fjLj1024ELj1ELj4ELj1ELj16ENS_18Kernel_traits_baseILj1024EfS2_fS2_fjLj128EEEEELb1ELb1ELb0ELb0EEEvNS_9FwdParamsE:
        /*0000*/ 	.byte	0x00, 0x12, 0x00, 0x00, 0x40, 0x12, 0x00, 0x00, 0xc0, 0x11, 0x00, 0x00


//--------------------- .nv.constant2._ZN10layer_norm13ln_fwd_kernelINS_13Kernel_traitsIf13__nv_bfloat16fS2_fjLj1024ELj1ELj4ELj1ELj16ENS_18Kernel_traits_baseILj1024EfS2_fS2_fjLj128EEEEELb1ELb1ELb0ELb1EEEvNS_9FwdParamsE --------------------------
	.section	.nv.constant2._ZN10layer_norm13ln_fwd_kernelINS_13Kernel_traitsIf13__nv_bfloat16fS2_fjLj1024ELj1ELj4ELj1ELj16ENS_18Kernel_traits_baseILj1024EfS2_fS2_fjLj128EEEEELb1ELb1ELb0ELb1EEEvNS_9FwdParamsE,"a",@progbits
	.sectionflags	@""
	.align	4
.nv.constant2._ZN10layer_norm13ln_fwd_kernelINS_13Kernel_traitsIf13__nv_bfloat16fS2_fjLj1024ELj1ELj4ELj1ELj16ENS_18Kernel_traits_baseILj1024EfS2_fS2_fjLj128EEEEELb1ELb1ELb0ELb1EEEvNS_9FwdParamsE:
        /*0000*/ 	.byte	0x10, 0x0f, 0x00, 0x00, 0x50, 0x0f, 0x00, 0x00, 0xd0, 0x0e, 0x00, 0x00


//--------------------- .nv.constant2._ZN10layer_norm13ln_fwd_kernelINS_13Kernel_traitsIf6__halfS2_S2_fjLj1024ELj1ELj4ELj1ELj16ENS_18Kernel_traits_baseILj1024EfS2_S2_S2_fjLj128EEEEELb1ELb0ELb0ELb0EEEvNS_9FwdParamsE --------------------------
	.section	.nv.constant2._ZN10layer_norm13ln_fwd_kernelINS_13Kernel_traitsIf6__halfS2_S2_fjLj1024ELj1ELj4ELj1ELj16ENS_18Kernel_traits_baseILj1024EfS2_S2_S2_fjLj128EEEEELb1ELb0ELb0ELb0EEEvNS_9FwdParamsE,"a",@progbits
	.sectionflags	@""
	.align	4
.nv.constant2._ZN10layer_norm13ln_fwd_kernelINS_13Kernel_traitsIf6__halfS2_S2_fjLj1024ELj1ELj4ELj1ELj16ENS_18Kernel_traits_baseILj1024EfS2_S2_S2_fjLj128EEEEELb1ELb0ELb0ELb0EEEvNS_9FwdParamsE:
        /*0000*/ 	.byte	0x00, 0x10, 0x00, 0x00, 0x40, 0x10, 0x00, 0x00, 0xc0, 0x0f, 0x00, 0x00


//--------------------- .nv.constant2._ZN10layer_norm13ln_fwd_kernelINS_13Kernel_traitsIf6__halfS2_S2_fjLj1024ELj1ELj4ELj1ELj16ENS_18Kernel_traits_baseILj1024EfS2_S2_S2_fjLj128EEEEELb1ELb0ELb0ELb1EEEvNS_9FwdParamsE --------------------------
	.section	.nv.constant2._ZN10layer_norm13ln_fwd_kernelINS_13Kernel_traitsIf6__halfS2_S2_fjLj1024ELj1ELj4ELj1ELj16ENS_18Kernel_traits_baseILj1024EfS2_S2_S2_fjLj128EEEEELb1ELb0ELb0ELb1EEEvNS_9FwdParamsE,"a",@progbits
	.sectionflags	@""
	.align	4
.nv.constant2._ZN10layer_norm13ln_fwd_kernelINS_13Kernel_traitsIf6__halfS2_S2_fjLj1024ELj1ELj4ELj1ELj16ENS_18Kernel_traits_baseILj1024EfS2_S2_S2_fjLj128EEEEELb1ELb0ELb0ELb1EEEvNS_9FwdParamsE:
        /*0000*/ 	.byte	0x60, 0x0d, 0x00, 0x00, 0xa0, 0x0d, 0x00, 0x00, 0x20, 0x0d, 0x00, 0x00


//--------------------- .nv.constant2._ZN10layer_norm13ln_fwd_kernelINS_13Kernel_traitsIf6__halfS2_S2_fjLj1024ELj1ELj4ELj1ELj16ENS_18Kernel_traits_baseILj1024EfS2_S2_S2_fjLj128EEEEELb1ELb1ELb0ELb0EEEvNS_9FwdParamsE --------------------------
	.section	.nv.constant2._ZN10layer_norm13ln_fwd_kernelINS_13Kernel_traitsIf6__halfS2_S2_fjLj1024ELj1ELj4ELj1ELj16ENS_18Kernel_traits_baseILj1024EfS2_S2_S2_fjLj128EEEEELb1ELb1ELb0ELb0EEEvNS_9FwdParamsE,"a",@progbits
	.sectionflags	@""
	.align	4
.nv.constant2._ZN10layer_norm13ln_fwd_kernelINS_13Kernel_traitsIf6__halfS2_S2_fjLj1024ELj1ELj4ELj1ELj16ENS_18Kernel_traits_baseILj1024EfS2_S2_S2_fjLj128EEEEELb1ELb1ELb0ELb0EEEvNS_9FwdParamsE:
        /*0000*/ 	.byte	0xf0, 0x11, 0x00, 0x00, 0x30, 0x12, 0x00, 0x00, 0xb0, 0x11, 0x00, 0x00


//--------------------- .nv.constant2._ZN10layer_norm13ln_fwd_kernelINS_13Kernel_traitsIf6__halfS2_S2_fjLj1024ELj1ELj4ELj1ELj16ENS_18Kernel_traits_baseILj1024EfS2_S2_S2_fjLj128EEEEELb1ELb1ELb0ELb1EEEvNS_9FwdParamsE --------------------------
	.section	.nv.constant2._ZN10layer_norm13ln_fwd_kernelINS_13Kernel_traitsIf6__halfS2_S2_fjLj1024ELj1ELj4ELj1ELj16ENS_18Kernel_traits_baseILj1024EfS2_S2_S2_fjLj128EEEEELb1ELb1ELb0ELb1EEEvNS_9FwdParamsE,"a",@progbits
	.sectionflags	@""
	.align	4
.nv.constant2._ZN10layer_norm13ln_fwd_kernelINS_13Kernel_traitsIf6__halfS2_S2_fjLj1024ELj1ELj4ELj1ELj16ENS_18Kernel_traits_baseILj1024EfS2_S2_S2_fjLj128EEEEELb1ELb1ELb0ELb1EEEvNS_9FwdParamsE:
        /*0000*/ 	.byte	0xd0, 0x0e, 0x00, 0x00, 0x10, 0x0f, 0x00, 0x00, 0x90, 0x0e, 0x00, 0x00


//--------------------- .nv.constant2._ZN10layer_norm13ln_fwd_kernelINS_13Kernel_traitsI6__halfS2_fS2_fjLj1024ELj1ELj4ELj1ELj16ENS_18Kernel_traits_baseILj1024ES2_S2_fS2_fjLj128EEEEELb1ELb0ELb0ELb0EEEvNS_9FwdParamsE --------------------------
	.section	.nv.constant2._ZN10layer_norm13ln_fwd_kernelINS_13Kernel_traitsI6__halfS2_fS2_fjLj1024ELj1ELj4ELj1ELj16ENS_18Kernel_traits_baseILj1024ES2_S2_fS2_fjLj128EEEEELb1ELb0ELb0ELb0EEEvNS_9FwdParamsE,"a",@progbits
	.sectionflags	@""
	.align	4
.nv.constant2._ZN10layer_norm13ln_fwd_kernelINS_13Kernel_traitsI6__halfS2_fS2_fjLj1024ELj1ELj4ELj1ELj16ENS_18Kernel_traits_baseILj1024ES2_S2_fS2_fjLj128EEEEELb1ELb0ELb0ELb0EEEvNS_9FwdParamsE:
        /*0000*/ 	.byte	0xe0, 0x0e, 0x00, 0x00, 0x20, 0x0f, 0x00, 0x00, 0xa0, 0x0e, 0x00, 0x00


//--------------------- .nv.constant2._ZN10layer_norm13ln_fwd_kernelINS_13Kernel_traitsI6__halfS2_fS2_fjLj1024ELj1ELj4ELj1ELj16ENS_18Kernel_traits_baseILj1024ES2_S2_fS2_fjLj128EEEEELb1ELb0ELb0ELb1EEEvNS_9FwdParamsE --------------------------
	.section	.nv.constant2._ZN10layer_norm13ln_fwd_kernelINS_13Kernel_traitsI6__halfS2_fS2_fjLj1024ELj1ELj4ELj1ELj16ENS_18Kernel_traits_baseILj1024ES2_S2_fS2_fjLj128EEEEELb1ELb0ELb0ELb1EEEvNS_9FwdParamsE,"a",@progbits
	.sectionflags	@""
	.align	4
.nv.constant2._ZN10layer_norm13ln_fwd_kernelINS_13Kernel_traitsI6__halfS2_fS2_fjLj1024ELj1ELj4ELj1ELj16ENS_18Kernel_traits_baseILj1024ES2_S2_fS2_fjLj128EEEEELb1ELb0ELb0ELb1EEEvNS_9FwdParamsE:
        /*0000*/ 	.byte	0x10, 0x10, 0x00, 0x00, 0x50, 0x10, 0x00, 0x00, 0xd0, 0x0f, 0x00, 0x00


//--------------------- .nv.constant2._ZN10layer_norm13ln_fwd_kernelINS_13Kernel_traitsI6__halfS2_fS2_fjLj1024ELj1ELj4ELj1ELj16ENS_18Kernel_traits_baseILj1024ES2_S2_fS2_fjLj128EEEEELb1ELb1ELb0ELb0EEEvNS_9FwdParamsE --------------------------
	.section	.nv.constant2._ZN10layer_norm13ln_fwd_kernelINS_13Kernel_traitsI6__halfS2_fS2_fjLj1024ELj1ELj4ELj1ELj16ENS_18Kernel_traits_baseILj1024ES2_S2_fS2_fjLj128EEEEELb1ELb1ELb0ELb0EEEvNS_9FwdParamsE,"a",@progbits
	.sectionflags	@""
	.align	4
.nv.constant2._ZN10layer_norm13ln_fwd_kernelINS_13Kernel_traitsI6__halfS2_fS2_fjLj1024ELj1ELj4ELj1ELj16ENS_18Kernel_traits_baseILj1024ES2_S2_fS2_fjLj128EEEEELb1ELb1ELb0ELb0EEEvNS_9FwdParamsE:
        /*0000*/ 	.byte	0x50, 0x10, 0x00, 0x00, 0x90, 0x10, 0x00, 0x00, 0x10, 0x10, 0x00, 0x00


//--------------------- .nv.constant2._ZN10layer_norm13ln_fwd_kernelINS_13Kernel_traitsI6__halfS2_fS2_fjLj1024ELj1ELj4ELj1ELj16ENS_18Kernel_traits_baseILj1024ES2_S2_fS2_fjLj128EEEEELb1ELb1ELb0ELb1EEEvNS_9FwdParamsE --------------------------
	.section	.nv.constant2._ZN10layer_norm13ln_fwd_kernelINS_13Kernel_traitsI6__halfS2_fS2_fjLj1024ELj1ELj4ELj1ELj16ENS_18Kernel_traits_baseILj1024ES2_S2_fS2_fjLj128EEEEELb1ELb1ELb0ELb1EEEvNS_9FwdParamsE,"a",@progbits
	.sectionflags	@""
	.align	4
.nv.constant2._ZN10layer_norm13ln_fwd_kernelINS_13Kernel_traitsI6__halfS2_fS2_fjLj1024ELj1ELj4ELj1ELj16ENS_18Kernel_traits_baseILj1024ES2_S2_fS2_fjLj128EEEEELb1ELb1ELb0ELb1EEEvNS_9FwdParamsE:
        /*0000*/ 	.byte	0xa0, 0x10, 0x00, 0x00, 0xe0, 0x10, 0x00, 0x00, 0x60, 0x10, 0x00, 0x00


//--------------------- .nv.constant2._ZN10layer_norm13ln_fwd_kernelINS_13Kernel_traitsIf6__halffS2_fjLj1024ELj1ELj4ELj1ELj16ENS_18Kernel_traits_baseILj1024EfS2_fS2_fjLj128EEEEELb1ELb0ELb0ELb0EEEvNS_9FwdParamsE --------------------------
	.section	.nv.constant2._ZN10layer_norm13ln_fwd_kernelINS_13Kernel_traitsIf6__halffS2_fjLj1024ELj1ELj4ELj1ELj16ENS_18Kernel_traits_baseILj1024EfS2_fS2_fjLj128EEEEELb1ELb0ELb0ELb0EEEvNS_9FwdParamsE,"a",@progbits
	.sectionflags	@""
	.align	4
.nv.constant2._ZN10layer_norm13ln_fwd_kernelINS_13Kernel_traitsIf6__halffS2_fjLj1024ELj1ELj4ELj1ELj16ENS_18Kernel_traits_baseILj1024EfS2_fS2_fjLj128EEEEELb1ELb0ELb0ELb0EEEvNS_9FwdParamsE:
        /*0000*/ 	.byte	0xf0, 0x0f, 0x00, 0x00, 0x30, 0x10, 0x00, 0x00, 0xb0, 0x0f, 0x00, 0x00


//--------------------- .nv.constant2._ZN10layer_norm13ln_fwd_kernelINS_13Kernel_traitsIf6__halffS2_fjLj1024ELj1ELj4ELj1ELj16ENS_18Kernel_traits_baseILj1024EfS2_fS2_fjLj128EEEEELb1ELb0ELb0ELb1EEEvNS_9FwdParamsE --------------------------
	.section	.nv.constant2._ZN10layer_norm13ln_fwd_kernelINS_13Kernel_traitsIf6__halffS2_fjLj1024ELj1ELj4ELj1ELj16ENS_18Kernel_traits_baseILj1024EfS2_fS2_fjLj128EEEEELb1ELb0ELb0ELb1EEEvNS_9FwdParamsE,"a",@progbits
	.sectionflags	@""
	.align	4
.nv.constant2._ZN10layer_norm13ln_fwd_kernelINS_13Kernel_traitsIf6__halffS2_fjLj1024ELj1ELj4ELj1ELj16ENS_18Kernel_traits_baseILj1024EfS2_fS2_fjLj128EEEEELb1ELb0ELb0ELb1EEEvNS_9FwdParamsE:
        /*0000*/ 	.byte	0xd0, 0x0d, 0x00, 0x00, 0x10, 0x0e, 0x00, 0x00, 0x90, 0x0d, 0x00, 0x00


//--------------------- .nv.constant2._ZN10layer_norm13ln_fwd_kernelINS_13Kernel_traitsIf6__halffS2_fjLj1024ELj1ELj4ELj1ELj16ENS_18Kernel_traits_baseILj1024EfS2_fS2_fjLj128EEEEELb1ELb1ELb0ELb0EEEvNS_9FwdParamsE --------------------------
	.section	.nv.constant2._ZN10layer_norm13ln_fwd_kernelINS_13Kernel_traitsIf6__halffS2_fjLj1024ELj1ELj4ELj1ELj16ENS_18Kernel_traits_baseILj1024EfS2_fS2_fjLj128EEEEELb1ELb1ELb0ELb0EEEvNS_9FwdParamsE,"a",@progbits
	.sectionflags	@""
	.align	4
.nv.constant2._ZN10layer_norm13ln_fwd_kernelINS_13Kernel_traitsIf6__halffS2_fjLj1024ELj1ELj4ELj1ELj16ENS_18Kernel_traits_baseILj1024EfS2_fS2_fjLj128EEEEELb1ELb1ELb0ELb0EEEvNS_9FwdParamsE:
        /*0000*/ 	.byte	0x00, 0x12, 0x00, 0x00, 0x40, 0x12, 0x00, 0x00, 0xc0, 0x11, 0x00, 0x00


//--------------------- .nv.constant2._ZN10layer_norm13ln_fwd_kernelINS_13Kernel_traitsIf6__halffS2_fjLj1024ELj1ELj4ELj1ELj16ENS_18Kernel_traits_baseILj1024EfS2_fS2_fjLj128EEEEELb1ELb1ELb0ELb1EEEvNS_9FwdParamsE --------------------------
	.section	.nv.constant2._ZN10layer_norm13ln_fwd_kernelINS_13Kernel_traitsIf6__halffS2_fjLj1024ELj1ELj4ELj1ELj16ENS_18Kernel_traits_baseILj1024EfS2_fS2_fjLj128EEEEELb1ELb1ELb0ELb1EEEvNS_9FwdParamsE,"a",@progbits
	.sectionflags	@""
	.align	4
.nv.constant2._ZN10layer_norm13ln_fwd_kernelINS_13Kernel_traitsIf6__halffS2_fjLj1024ELj1ELj4ELj1ELj16ENS_18Kernel_traits_baseILj1024EfS2_fS2_fjLj128EEEEELb1ELb1ELb0ELb1EEEvNS_9FwdParamsE:
        /*0000*/ 	.byte	0x10, 0x0f, 0x00, 0x00, 0x50, 0x0f, 0x00, 0x00, 0xd0, 0x0e, 0x00, 0x00


//--------------------- .nv.constant2._ZN10layer_norm13ln_fwd_kernelINS_13Kernel_traitsI6__halfffffjLj1024ELj1ELj4ELj1ELj16ENS_18Kernel_traits_baseILj1024ES2_ffffjLj128EEEEELb1ELb0ELb0ELb0EEEvNS_9FwdParamsE --------------------------
	.section	.nv.constant2._ZN10layer_norm13ln_fwd_kernelINS_13Kernel_traitsI6__halfffffjLj1024ELj1ELj4ELj1ELj16ENS_18Kernel_traits_baseILj1024ES2_ffffjLj128EEEEELb1ELb0ELb0ELb0EEEvNS_9FwdParamsE,"a",@progbits
	.sectionflags	@""
	.align	4
.nv.constant2._ZN10layer_norm13ln_fwd_kernelINS_13Kernel_traitsI6__halfffffjLj1024ELj1ELj4ELj1ELj16ENS_18Kernel_traits_baseILj1024ES2_ffffjLj128EEEEELb1ELb0ELb0ELb0EEEvNS_9FwdParamsE:
        /*0000*/ 	.byte	0x20, 0x15, 0x00, 0x00, 0x60, 0x15, 0x00, 0x00, 0xe0, 0x14, 0x00, 0x00


//--------------------- .nv.constant2._ZN10layer_norm13ln_fwd_kernelINS_13Kernel_traitsI6__halfffffjLj1024ELj1ELj4ELj1ELj16ENS_18Kernel_traits_baseILj1024ES2_ffffjLj128EEEEELb1ELb0ELb0ELb1EEEvNS_9FwdParamsE --------------------------
	.section	.nv.constant2._ZN10layer_norm13ln_fwd_kernelINS_13Kernel_traitsI6__halfffffjLj1024ELj1ELj4ELj1ELj16ENS_18Kernel_traits_baseILj1024ES2_ffffjLj128EEEEELb1ELb0ELb0ELb1EEEvNS_9FwdParamsE,"a",@progbits
	.sectionflags	@""
	.align	4
.nv.constant2._ZN10layer_norm13ln_fwd_kernelINS_13Kernel_traitsI6__halfffffjLj1024ELj1ELj4ELj1ELj16ENS_18Kernel_traits_baseILj1024ES2_ffffjLj128EEEEELb1ELb0ELb0ELb1EEEvNS_9FwdParamsE:
        /*0000*/ 	.byte	0x90, 0x13, 0x00, 0x00, 0xd0, 0x13, 0x00, 0x00, 0x50, 0x13, 0x00, 0x00


//--------------------- .nv.constant2._ZN10layer_norm13ln_fwd_kernelINS_13Kernel_traitsI6__halfffffjLj1024ELj1ELj4ELj1ELj16ENS_18Kernel_traits_baseILj1024ES2_ffffjLj128EEEEELb1ELb1ELb0ELb0EEEvNS_9FwdParamsE --------------------------
	.section	.nv.constant2._ZN10layer_norm13ln_fwd_kernelINS_13Kernel_traitsI6__halfffffjLj1024ELj1ELj4ELj1ELj16ENS_18Kernel_traits_baseILj1024ES2_ffffjLj128EEEEELb1ELb1ELb0ELb0EEEvNS_9FwdParamsE,"a",@progbits
	.sectionflags	@""
	.align	4
.nv.constant2._ZN10layer_norm13ln_fwd_kernelINS_13Kernel_traitsI6__halfffffjLj1024ELj1ELj4ELj1ELj16ENS_18Kernel_traits_baseILj1024ES2_ffffjLj128EEEEELb1ELb1ELb0ELb0EEEvNS_9FwdParamsE:
        /*0000*/ 	.byte	0x30, 0x1b, 0x00, 0x00, 0x70, 0x1b, 0x00, 0x00, 0xf0, 0x1a, 0x00, 0x00


//--------------------- .nv.constant2._ZN10layer_norm13ln_fwd_kernelINS_13Kernel_traitsI6__halfffffjLj1024ELj1ELj4ELj1ELj16ENS_18Kernel_traits_baseILj1024ES2_ffffjLj128EEEEELb1ELb1ELb0ELb1EEEvNS_9FwdParamsE --------------------------
	.section	.nv.constant2._ZN10layer_norm13ln_fwd_kernelINS_13Kernel_traitsI6__halfffffjLj1024ELj1ELj4ELj1ELj16ENS_18Kernel_traits_baseILj1024ES2_ffffjLj128EEEEELb1ELb1ELb0ELb1EEEvNS_9FwdParamsE,"a",@progbits
	.sectionflags	@""
	.align	4
.nv.constant2._ZN10layer_norm13ln_fwd_kernelINS_13Kernel_traitsI6__halfffffjLj1024ELj1ELj4ELj1ELj16ENS_18Kernel_traits_baseILj1024ES2_ffffjLj128EEEEELb1ELb1ELb0ELb1EEEvNS_9FwdParamsE:
        /*0000*/ 	.byte	0x30, 0x18, 0x00, 0x00, 0x70, 0x18, 0x00, 0x00, 0xf0, 0x17, 0x00, 0x00


//--------------------- .nv.constant2._ZN10layer_norm13ln_fwd_kernelINS_13Kernel_traitsIfffffjLj1024ELj1ELj4ELj1ELj16ENS_18Kernel_traits_baseILj1024EfffffjLj128EEEEELb1ELb0ELb0ELb0EEEvNS_9FwdParamsE --------------------------
	.section	.nv.constant2._ZN10layer_norm13ln_fwd_kernelINS_13Kernel_traitsIfffffjLj1024ELj1ELj4ELj1ELj16ENS_18Kernel_traits_baseILj1024EfffffjLj128EEEEELb1ELb0ELb0ELb0EEEvNS_9FwdParamsE,"a",@progbits
	.sectionflags	@""
	.align	4
.nv.constant2._ZN10layer_norm13ln_fwd_kernelINS_13Kernel_traitsIfffffjLj1024ELj1ELj4ELj1ELj16ENS_18Kernel_traits_baseILj1024EfffffjLj128EEEEELb1ELb0ELb0ELb0EEEvNS_9FwdParamsE:
        /*0000*/ 	.byte	0x50, 0x12, 0x00, 0x00, 0x90, 0x12, 0x00, 0x00, 0x10, 0x12, 0x00, 0x00


//--------------------- .nv.constant2._ZN10layer_norm13ln_fwd_kernelINS_13Kernel_traitsIfffffjLj1024ELj1ELj4ELj1ELj16ENS_18Kernel_traits_baseILj1024EfffffjLj128EEEEELb1ELb0ELb0ELb1EEEvNS_9FwdParamsE --------------------------
	.section	.nv.constant2._ZN10layer_norm13ln_fwd_kernelINS_13Kernel_traitsIfffffjLj1024ELj1ELj4ELj1ELj16ENS_18Kernel_traits_baseILj1024EfffffjLj128EEEEELb1ELb0ELb0ELb1EEEvNS_9FwdParamsE,"a",@progbits
	.sectionflags	@""
	.align	4
.nv.constant2._ZN10layer_norm13ln_fwd_kernelINS_13Kernel_traitsIfffffjLj1024ELj1ELj4ELj1ELj16ENS_18Kernel_traits_baseILj1024EfffffjLj128EEEEELb1ELb0ELb0ELb1EEEvNS_9FwdParamsE:
        /*0000*/ 	.byte	0x30, 0x0d, 0x00, 0x00, 0x70, 0x0d, 0x00, 0x00, 0xf0, 0x0c, 0x00, 0x00


//--------------------- .nv.constant2._ZN10layer_norm13ln_fwd_kernelINS_13Kernel_traitsIfffffjLj1024ELj1ELj4ELj1ELj16ENS_18Kernel_traits_baseILj1024EfffffjLj128EEEEELb1ELb1ELb0ELb0EEEvNS_9FwdParamsE --------------------------
	.section	.nv.constant2._ZN10layer_norm13ln_fwd_kernelINS_13Kernel_traitsIfffffjLj1024ELj1ELj4ELj1ELj16ENS_18Kernel_traits_baseILj1024EfffffjLj128EEEEELb1ELb1ELb0ELb0EEEvNS_9FwdParamsE,"a",@progbits
	.sectionflags	@""
	.align	4
.nv.constant2._ZN10layer_norm13ln_fwd_kernelINS_13Kernel_traitsIfffffjLj1024ELj1ELj4ELj1ELj16ENS_18Kernel_traits_baseILj1024EfffffjLj128EEEEELb1ELb1ELb0ELb0EEEvNS_9FwdParamsE:
        /*0000*/ 	.byte	0x20, 0x15, 0x00, 0x00, 0x60, 0x15, 0x00, 0x00, 0xe0, 0x14, 0x00, 0x00


//--------------------- .nv.constant2._ZN10layer_norm13ln_fwd_kernelINS_13Kernel_traitsIfffffjLj1024ELj1ELj4ELj1ELj16ENS_18Kernel_traits_baseILj1024EfffffjLj128EEEEELb1ELb1ELb0ELb1EEEvNS_9FwdParamsE --------------------------
	.section	.nv.constant2._ZN10layer_norm13ln_fwd_kernelINS_13Kernel_traitsIfffffjLj1024ELj1ELj4ELj1ELj16ENS_18Kernel_traits_baseILj1024EfffffjLj128EEEEELb1ELb1ELb0ELb1EEEvNS_9FwdParamsE,"a",@progbits
	.sectionflags	@""
	.align	4
.nv.constant2._ZN10layer_norm13ln_fwd_kernelINS_13Kernel_traitsIfffffjLj1024ELj1ELj4ELj1ELj16ENS_18Kernel_traits_baseILj1024EfffffjLj128EEEEELb1ELb1ELb0ELb1EEEvNS_9FwdParamsE:
        /*0000*/ 	.byte	0xa0, 0x0e, 0x00, 0x00, 0xe0, 0x0e, 0x00, 0x00, 0x60, 0x0e, 0x00, 0x00


//--------------------- .text._ZN10layer_norm13ln_fwd_kernelINS_13Kernel_traitsI13__nv_bfloat16S2_S2_S2_fjLj1024ELj1ELj4ELj1ELj16ENS_18Kernel_traits_baseILj1024ES2_S2_S2_S2_fjLj128EEEEELb0ELb0ELb0ELb0EEEvNS_9FwdParamsE --------------------------
	.section	.text._ZN10layer_norm13ln_fwd_kernelINS_13Kernel_traitsI13__nv_bfloat16S2_S2_S2_fjLj1024ELj1ELj4ELj1ELj16ENS_18Kernel_traits_baseILj1024ES2_S2_S2_S2_fjLj128EEEEELb0ELb0ELb0ELb0EEEvNS_9FwdParamsE,"ax",@progbits
	.align	128
        .global         _ZN10layer_norm13ln_fwd_kernelINS_13Kernel_traitsI13__nv_bfloat16S2_S2_S2_fjLj1024ELj1ELj4ELj1ELj16ENS_18Kernel_traits_baseILj1024ES2_S2_S2_S2_fjLj128EEEEELb0ELb0ELb0ELb0EEEvNS_9FwdParamsE
        .type           _ZN10layer_norm13ln_fwd_kernelINS_13Kernel_traitsI13__nv_bfloat16S2_S2_S2_fjLj1024ELj1ELj4ELj1ELj16ENS_18Kernel_traits_baseILj1024ES2_S2_S2_S2_fjLj128EEEEELb0ELb0ELb0ELb0EEEvNS_9FwdParamsE,@function
        .size           _ZN10layer_norm13ln_fwd_kernelINS_13Kernel_traitsI13__nv_bfloat16S2_S2_S2_fjLj1024ELj1ELj4ELj1ELj16ENS_18Kernel_traits_baseILj1024ES2_S2_S2_S2_fjLj128EEEEELb0ELb0ELb0ELb0EEEvNS_9FwdParamsE,(.L_x_37228 - _ZN10layer_norm13ln_fwd_kernelINS_13Kernel_traitsI13__nv_bfloat16S2_S2_S2_fjLj1024ELj1ELj4ELj1ELj16ENS_18Kernel_traits_baseILj1024ES2_S2_S2_S2_fjLj128EEEEELb0ELb0ELb0ELb0EEEvNS_9FwdParamsE)
        .other          _ZN10layer_norm13ln_fwd_kernelINS_13Kernel_traitsI13__nv_bfloat16S2_S2_S2_fjLj1024ELj1ELj4ELj1ELj16ENS_18Kernel_traits_baseILj1024ES2_S2_S2_S2_fjLj128EEEEELb0ELb0ELb0ELb0EEEvNS_9FwdParamsE,@"STO_CUDA_ENTRY STV_DEFAULT"
_ZN10layer_norm13ln_fwd_kernelINS_13Kernel_traitsI13__nv_bfloat16S2_S2_S2_fjLj1024ELj1ELj4ELj1ELj16ENS_18Kernel_traits_baseILj1024ES2_S2_S2_S2_fjLj128EEEEELb0ELb0ELb0ELb0EEEvNS_9FwdParamsE:
.text._ZN10layer_norm13ln_fwd_kernelINS_13Kernel_traitsI13__nv_bfloat16S2_S2_S2_fjLj1024ELj1ELj4ELj1ELj16ENS_18Kernel_traits_baseILj1024ES2_S2_S2_S2_fjLj128EEEEELb0ELb0ELb0ELb0EEEvNS_9FwdParamsE:
[----:B------:R-:W-:Y:S01]  /*0000*/  LDC R1, c[0x0][0x37c] ;  /* 0x0000df00ff017b82 */ /* 0x000fe20000000800 */
[----:B------:R-:W0:Y:S01]  /*0010*/  S2R R74, SR_TID.X ;  /* 0x00000000004a7919 */ /* 0x000e220000002100 */
[----:B------:R-:W1:Y:S06]  /*0020*/  LDCU.64 UR10, c[0x0][0x438] ;  /* 0x00008700ff0a77ac */ /* 0x000e6c0008000a00 */
[----:B------:R-:W2:Y:S01]  /*0030*/  LDC R3, c[0x0][0x388] ;  /* 0x0000e200ff037b82 */ /* 0x000ea20000000800 */
[----:B------:R-:W-:Y:S01]  /*0040*/  BSSY.RECONVERGENT B0, `(.L_x_0) ;  /* 0x0000053000007945 */ /* 0x000fe20003800200 */
[----:B------:R-:W3:Y:S01]  /*0050*/  LDCU.64 UR6, c[0x0][0x3a0] ;  /* 0x00007400ff0677ac */ /* 0x000ee20008000a00 */
[----:B------:R-:W3:Y:S05]  /*0060*/  LDCU.64 UR8, c[0x0][0x3e0] ;  /* 0x00007c00ff0877ac */ /* 0x000eea0008000a00 */
[----:B------:R-:W4:Y:S01]  /*0070*/  S2UR UR4, SR_CTAID.X ;  /* 0x00000000000479c3 */ /* 0x000f220000002500 */
[----:B-1----:R-:W-:-:S04]  /*0080*/  UISETP.NE.U32.AND UP1, UPT, UR10, URZ, UPT ;  /* 0x000000ff0a00728c */ /* 0x002fc8000bf25070 */
[----:B------:R-:W-:Y:S01]  /*0090*/  UISETP.NE.AND.EX UP1, UPT, UR11, URZ, UPT, UP1 ;  /* 0x000000ff0b00728c */ /* 0x000fe2000bf25310 */
[----:B--2---:R-:W-:Y:S01]  /*00a0*/  SHF.R.S32.HI R0, RZ, 0x1f, R3 ;  /* 0x0000001fff007819 */ /* 0x004fe20000011403 */
[----:B---3--:R-:W-:-:S03]  /*00b0*/  ULOP3.LUT UP0, URZ, UR6, UR8, URZ, 0xfc, !UPT ;  /* 0x0000000806ff7292 */ /* 0x008fc6000f80fcff */
[----:B------:R-:W-:Y:S01]  /*00c0*/  LEA.HI R0, R0, R3, RZ, 0x3 ;  /* 0x0000000300007211 */ /* 0x000fe200078f18ff */
[----:B------:R-:W-:Y:S01]  /*00d0*/  ULOP3.LUT UP0, URZ, UR7, UR9, URZ, 0xfc, UP0 ;  /* 0x0000000907ff7292 */ /* 0x000fe2000800fcff */
[----:B0-----:R-:W-:Y:S01]  /*00e0*/  LOP3.LUT R75, R74, 0x1f, RZ, 0xc, !PT ;  /* 0x0000001f4a4b7812 */ /* 0x001fe200078e0cff */
[----:B------:R-:W0:Y:S01]  /*00f0*/  LDCU.64 UR6, c[0x0][0x358] ;  /* 0x00006b00ff0677ac */ /* 0x000e220008000a00 */
[----:B------:R-:W-:Y:S02]  /*0100*/  SHF.R.U32.HI R73, RZ, 0x5, R74 ;  /* 0x00000005ff497819 */ /* 0x000fe4000001164a */
[----:B------:R-:W-:Y:S01]  /*0110*/  LEA.HI.SX32 R75, R0, R75, 0x1d ;  /* 0x0000004b004b7211 */ /* 0x000fe200078feaff */
[----:B----4-:R-:W-:Y:S01]  /*0120*/  USHF.L.U32 UR4, UR4, 0x2, URZ ;  /* 0x0000000204047899 */ /* 0x010fe200080006ff */
[----:B------:R-:W-:-:S05]  /*0130*/  LOP3.LUT R74, R74, 0x1f, RZ, 0xc0, !PT ;  /* 0x0000001f4a4a7812 */ /* 0x000fca00078ec0ff */
[----:B------:R-:W-:Y:S01]  /*0140*/  LOP3.LUT R73, R73, UR4, RZ, 0xfc, !PT ;  /* 0x0000000449497c12 */ /* 0x000fe2000f8efcff */
[----:B------:R-:W-:Y:S06]  /*0150*/  BRA.U !UP1, `(.L_x_1) ;  /* 0x0000000109887547 */ /* 0x000fec000b800000 */
[C---:B------:R-:W-:Y:S02]  /*0160*/  ISETP.GE.U32.AND P1, PT, R75.reuse, 0x40, PT ;  /* 0x000000404b00780c */ /* 0x040fe40003f26070 */
[C---:B------:R-:W-:Y:S02]  /*0170*/  ISETP.GE.U32.AND P2, PT, R75.reuse, 0x60, PT ;  /* 0x000000604b00780c */ /* 0x040fe40003f46070 */
[----:B------:R-:W-:Y:S02]  /*0180*/  ISETP.GE.U32.AND P0, PT, R75, 0x20, PT ;  /* 0x000000204b00780c */ /* 0x000fe40003f06070 */
[----:B------:R-:W-:-:S07]  /*0190*/  MOV R15, R74 ;  /* 0x0000004a000f7202 */ /* 0x000fce0000000f00 */
[----:B------:R-:W1:Y:S04]  /*01a0*/  @P1 LDC.64 R6, c[0x0][0x3d0] ;  /* 0x0000f400ff061b82 */ /* 0x000e680000000a00 */
[----:B------:R-:W-:-:S04]  /*01b0*/  @P0 LOP3.LUT R15, R74, 0x20, RZ, 0xfc, !PT ;  /* 0x000000204a0f0812 */ /* 0x000fc800078efcff */
[----:B------:R-:W2:Y:S08]  /*01c0*/  @P1 LDC.64 R8, c[0x0][0x438] ;  /* 0x00010e00ff081b82 */ /* 0x000eb00000000a00 */
[----:B------:R-:W3:Y:S08]  /*01d0*/  @P2 LDC.64 R10, c[0x0][0x3d0] ;  /* 0x0000f400ff0a2b82 */ /* 0x000ef00000000a00 */
[----:B------:R-:W4:Y:S01]  /*01e0*/  @P2 LDC.64 R12, c[0x0][0x438] ;  /* 0x00010e00ff0c2b82 */ /* 0x000f220000000a00 */
[----:B-1----:R-:W-:-:S05]  /*01f0*/  @P1 IMAD.WIDE.U32 R6, R15, 0x10, R6 ;  /* 0x000000100f061825 */ /* 0x002fca00078e0006 */
[----:B0-----:R0:W5:Y:S01]  /*0200*/  @P1 LDG.E.128 R48, desc[UR6][R6.64] ;  /* 0x0000000606301981 */ /* 0x001162000c1e1d00 */
[C---:B--2---:R-:W-:Y:S01]  /*0210*/  @P1 IMAD.WIDE.U32 R8, R15.reuse, 0x10, R8 ;  /* 0x000000100f081825 */ /* 0x044fe200078e0008 */
[----:B------:R-:W-:Y:S01]  /*0220*/  @P1 IADD3 R15, PT, PT, R15, 0x20, RZ ;  /* 0x000000200f0f1810 */ /* 0x000fe20007ffe0ff */
[----:B------:R-:W1:Y:S03]  /*0230*/  @P0 LDC.64 R2, c[0x0][0x3d0] ;  /* 0x0000f400ff020b82 */ /* 0x000e660000000a00 */
[----:B------:R0:W5:Y:S01]  /*0240*/  @P1 LD.E.128 R44, desc[UR6][R8.64] ;  /* 0x00000006082c1980 */ /* 0x000162000c101d00 */
[----:B---3--:R-:W-:-:S04]  /*0250*/  @P2 IMAD.WIDE.U32 R10, R15, 0x10, R10 ;  /* 0x000000100f0a2825 */ /* 0x008fc800078e000a */
[----:B------:R-:W2:Y:S01]  /*0260*/  @P0 LDC.64 R4, c[0x0][0x438] ;  /* 0x00010e00ff040b82 */ /* 0x000ea20000000a00 */
[----:B------:R0:W5:Y:S01]  /*0270*/  @P2 LDG.E.128 R40, desc[UR6][R10.64] ;  /* 0x000000060a282981 */ /* 0x000162000c1e1d00 */
[----:B----4-:R-:W-:-:S05]  /*0280*/  @P2 IMAD.WIDE.U32 R12, R15, 0x10, R12 ;  /* 0x000000100f0c2825 */ /* 0x010fca00078e000c */
[----:B------:R0:W5:Y:S01]  /*0290*/  @P2 LD.E.128 R36, desc[UR6][R12.64] ;  /* 0x000000060c242980 */ /* 0x000162000c101d00 */
[----:B-1----:R-:W-:-:S05]  /*02a0*/  @P0 IMAD.WIDE.U32 R2, R74, 0x10, R2 ;  /* 0x000000104a020825 */ /* 0x002fca00078e0002 */
[----:B------:R0:W5:Y:S01]  /*02b0*/  @P0 LDG.E.128 R56, desc[UR6][R2.64] ;  /* 0x0000000602380981 */ /* 0x000162000c1e1d00 */
[----:B--2---:R-:W-:-:S05]  /*02c0*/  @P0 IMAD.WIDE.U32 R4, R74, 0x10, R4 ;  /* 0x000000104a040825 */ /* 0x004fca00078e0004 */
[----:B------:R0:W5:Y:S01]  /*02d0*/  @P0 LD.E.128 R52, desc[UR6][R4.64] ;  /* 0x0000000604340980 */ /* 0x000162000c101d00 */
[----:B------:R-:W-:Y:S02]  /*02e0*/  ISETP.GE.U32.AND P0, PT, R75, 0x80, PT ;  /* 0x000000804b00780c */ /* 0x000fe40003f06070 */
[----:B------:R-:W-:-:S11]  /*02f0*/  @P2 IADD3 R15, PT, PT, R15, 0x20, RZ ;  /* 0x000000200f0f2810 */ /* 0x000fd60007ffe0ff */
[----:B0-----:R-:W-:Y:S05]  /*0300*/  @!P0 BRA `(.L_x_2) ;  /* 0x0000000000988947 */ /* 0x001fea0003800000 */
[----:B------:R-:W0:Y:S08]  /*0310*/  LDC.64 R32, c[0x0][0x3d0] ;  /* 0x0000f400ff207b82 */ /* 0x000e300000000a00 */
[----:B------:R-:W1:Y:S01]  /*0320*/  LDC.64 R28, c[0x0][0x438] ;  /* 0x00010e00ff1c7b82 */ /* 0x000e620000000a00 */
[----:B0-----:R-:W-:-:S06]  /*0330*/  IMAD.WIDE.U32 R32, R15, 0x10, R32 ;  /* 0x000000100f207825 */ /* 0x001fcc00078e0020 */
[----:B------:R-:W5:Y:S01]  /*0340*/  LDG.E.128 R32, desc[UR6][R32.64] ;  /* 0x0000000620207981 */ /* 0x000f62000c1e1d00 */
[----:B-1----:R-:W-:-:S06]  /*0350*/  IMAD.WIDE.U32 R28, R15, 0x10, R28 ;  /* 0x000000100f1c7825 */ /* 0x002fcc00078e001c */
[----:B------:R-:W5:Y:S01]  /*0360*/  LD.E.128 R28, desc[UR6][R28.64] ;  /* 0x000000061c1c7980 */ /* 0x000f62000c101d00 */
[----:B------:R-:W-:Y:S05]  /*0370*/  BRA `(.L_x_2) ;  /* 0x00000000007c7947 */ /* 0x000fea0003800000 */
.L_x_1:
[C---:B------:R-:W-:Y:S02]  /*0380*/  ISETP.GE.U32.AND P1, PT, R75.reuse, 0x40, PT ;  /* 0x000000404b00780c */ /* 0x040fe40003f26070 */
[C---:B------:R-:W-:Y:S02]  /*0390*/  ISETP.GE.U32.AND P2, PT, R75.reuse, 0x60, PT ;  /* 0x000000604b00780c */ /* 0x040fe40003f46070 */
[C---:B------:R-:W-:Y:S02]  /*03a0*/  ISETP.GE.U32.AND P0, PT, R75.reuse, 0x20, PT ;  /* 0x000000204b00780c */ /* 0x040fe40003f06070 */
[----:B------:R-:W-:Y:S02]  /*03b0*/  ISETP.GE.U32.AND P3, PT, R75, 0x80, PT ;  /* 0x000000804b00780c */ /* 0x000fe40003f66070 */
[----:B------:R-:W-:-:S05]  /*03c0*/  MOV R13, R74 ;  /* 0x0000004a000d7202 */ /* 0x000fca0000000f00 */
[----:B------:R-:W1:Y:S04]  /*03d0*/  @P1 LDC.64 R2, c[0x0][0x3d0] ;  /* 0x0000f400ff021b82 */ /* 0x000e680000000a00 */
[----:B------:R-:W-:-:S04]  /*03e0*/  @P0 LOP3.LUT R13, R74, 0x20, RZ, 0xfc, !PT ;  /* 0x000000204a0d0812 */ /* 0x000fc800078efcff */
[----:B------:R-:W2:Y:S08]  /*03f0*/  @P2 LDC.64 R4, c[0x0][0x3d0] ;  /* 0x0000f400ff042b82 */ /* 0x000eb00000000a00 */
[----:B------:R-:W3:Y:S08]  /*0400*/  @P3 LDC.64 R10, c[0x0][0x3d0] ;  /* 0x0000f400ff0a3b82 */ /* 0x000ef00000000a00 */
[----:B------:R-:W4:Y:S01]  /*0410*/  @P0 LDC.64 R6, c[0x0][0x3d0] ;  /* 0x0000f400ff060b82 */ /* 0x000f220000000a00 */
[C---:B-1----:R-:W-:Y:S01]  /*0420*/  @P1 IMAD.WIDE.U32 R2, R13.reuse, 0x10, R2 ;  /* 0x000000100d021825 */ /* 0x042fe200078e0002 */
[----:B------:R-:W-:-:S04]  /*0430*/  @P1 IADD3 R13, PT, PT, R13, 0x20, RZ ;  /* 0x000000200d0d1810 */ /* 0x000fc80007ffe0ff */
[----:B0-----:R0:W5:Y:S01]  /*0440*/  @P1 LDG.E.128 R48, desc[UR6][R2.64] ;  /* 0x0000000602301981 */ /* 0x001162000c1e1d00 */
[C---:B--2---:R-:W-:Y:S01]  /*0450*/  @P2 IMAD.WIDE.U32 R8, R13.reuse, 0x10, R4 ;  /* 0x000000100d082825 */ /* 0x044fe200078e0004 */
[----:B------:R-:W-:-:S04]  /*0460*/  @P2 IADD3 R13, PT, PT, R13, 0x20, RZ ;  /* 0x000000200d0d2810 */ /* 0x000fc80007ffe0ff */
[----:B------:R0:W5:Y:S01]  /*0470*/  @P2 LDG.E.128 R40, desc[UR6][R8.64] ;  /* 0x0000000608282981 */ /* 0x000162000c1e1d00 */
[----:B---3--:R-:W-:-:S05]  /*0480*/  @P3 IMAD.WIDE.U32 R4, R13, 0x10, R10 ;  /* 0x000000100d043825 */ /* 0x008fca00078e000a */
[----:B------:R0:W5:Y:S01]  /*0490*/  @P3 LDG.E.128 R32, desc[UR6][R4.64] ;  /* 0x0000000604203981 */ /* 0x000162000c1e1d00 */
[----:B----4-:R-:W-:-:S05]  /*04a0*/  @P0 IMAD.WIDE.U32 R6, R74, 0x10, R6 ;  /* 0x000000104a060825 */ /* 0x010fca00078e0006 */
[----:B------:R0:W5:Y:S01]  /*04b0*/  @P0 LDG.E.128 R56, desc[UR6][R6.64] ;  /* 0x0000000606380981 */ /* 0x000162000c1e1d00 */
[----:B------:R-:W-:Y:S02]  /*04c0*/  HFMA2 R38, -RZ, RZ, 0, 0 ;  /* 0x00000000ff267431 */ /* 0x000fe400000001ff */
[----:B------:R-:W-:Y:S01]  /*04d0*/  HFMA2 R54, -RZ, RZ, 0, 0 ;  /* 0x00000000ff367431 */ /* 0x000fe200000001ff */
[----:B------:R-:W-:Y:S02]  /*04e0*/  CS2R R36, SRZ ;  /* 0x0000000000247805 */ /* 0x000fe4000001ff00 */
[----:B------:R-:W-:Y:S02]  /*04f0*/  MOV R46, RZ ;  /* 0x000000ff002e7202 */ /* 0x000fe40000000f00 */
[----:B------:R-:W-:Y:S02]  /*0500*/  CS2R R44, SRZ ;  /* 0x00000000002c7805 */ /* 0x000fe4000001ff00 */
[----:B------:R-:W-:-:S02]  /*0510*/  CS2R R52, SRZ ;  /* 0x0000000000347805 */ /* 0x000fc4000001ff00 */
[----:B------:R-:W-:Y:S02]  /*0520*/  @P3 CS2R R30, SRZ ;  /* 0x00000000001e3805 */ /* 0x000fe4000001ff00 */
[----:B------:R-:W-:Y:S02]  /*0530*/  @P3 CS2R R28, SRZ ;  /* 0x00000000001c3805 */ /* 0x000fe4000001ff00 */
[----:B------:R-:W-:Y:S01]  /*0540*/  @P1 MOV R47, RZ ;  /* 0x000000ff002f1202 */ /* 0x000fe20000000f00 */
[----:B------:R-:W-:Y:S01]  /*0550*/  @P2 IMAD.MOV.U32 R39, RZ, RZ, RZ ;  /* 0x000000ffff272224 */ /* 0x000fe200078e00ff */
[----:B0-----:R-:W-:-:S07]  /*0560*/  @P0 MOV R55, RZ ;  /* 0x000000ff00370202 */ /* 0x001fce0000000f00 */
.L_x_2:
[----:B------:R-:W-:Y:S05]  /*0570*/  BSYNC.RECONVERGENT B0 ;  /* 0x0000000000007941 */ /* 0x000fea0003800200 */
.L_x_0:
[----:B------:R-:W0:Y:S02]  /*0580*/  LDCU UR4, c[0x0][0x384] ;  /* 0x00007080ff0477ac */ /* 0x000e240008000800 */
[----:B0-----:R-:W-:-:S13]  /*0590*/  ISETP.GE.AND P0, PT, R73, UR4, PT ;  /* 0x0000000449007c0c */ /* 0x001fda000bf06270 */
[----:B------:R-:W-:Y:S05]  /*05a0*/  @P0 EXIT ;  /* 0x000000000000094d */ /* 0x000fea0003800000 */
[----:B------:R-:W0:Y:S01]  /*05b0*/  LDCU.U8 UR4, c[0x0][0x410] ;  /* 0x00008200ff0477ac */ /* 0x000e220008000000 */
[----:B-----5:R-:W-:Y:S02]  /*05c0*/  PRMT R72, R31, 0x7632, R72 ;  /* 0x000076321f487816 */ /* 0x020fe40000000048 */
[----:B------:R-:W-:Y:S01]  /*05d0*/  PRMT R71, R35, 0x7632, R71 ;  /* 0x0000763223477816 */ /* 0x000fe20000000047 */
[----:B------:R-:W-:Y:S01]  /*05e0*/  UISETP.NE.U32.AND UP1, UPT, UR8, URZ, UPT ;  /* 0x000000ff0800728c */ /* 0x000fe2000bf25070 */
[----:B------:R-:W-:Y:S01]  /*05f0*/  PRMT R70, R30, 0x7632, R70 ;  /* 0x000076321e467816 */ /* 0x000fe20000000046 */
[----:B------:R-:W1:Y:S01]  /*0600*/  LDCU UR10, c[0x0][0x388] ;  /* 0x00007100ff0a77ac */ /* 0x000e620008000800 */
[----:B------:R-:W-:Y:S02]  /*0610*/  PRMT R69, R34, 0x7632, R69 ;  /* 0x0000763222457816 */ /* 0x000fe40000000045 */
[----:B------:R-:W-:Y:S01]  /*0620*/  PRMT R68, R29, 0x7632, R68 ;  /* 0x000076321d447816 */ /* 0x000fe20000000044 */
[----:B------:R-:W-:Y:S01]  /*0630*/  UISETP.NE.AND.EX UP1, UPT, UR9, URZ, UPT, UP1 ;  /* 0x000000ff0900728c */ /* 0x000fe2000bf25310 */
[----:B------:R-:W-:Y:S01]  /*0640*/  PRMT R67, R33, 0x7632, R67 ;  /* 0x0000763221437816 */ /* 0x000fe20000000043 */
[----:B------:R-:W2:Y:S01]  /*0650*/  LDCU UR8, c[0x0][0x448] ;  /* 0x00008900ff0877ac */ /* 0x000ea20008000800 */
[----:B------:R-:W-:-:S02]  /*0660*/  PRMT R66, R28, 0x7632, R66 ;  /* 0x000076321c427816 */ /* 0x000fc40000000042 */
[----:B------:R-:W-:Y:S01]  /*0670*/  PRMT R65, R32, 0x7632, R65 ;  /* 0x0000763220417816 */ /* 0x000fe20000000041 */
[----:B------:R-:W3:Y:S01]  /*0680*/  LDCU.64 UR12, c[0x0][0x3a0] ;  /* 0x00007400ff0c77ac */ /* 0x000ee20008000a00 */
[----:B------:R-:W-:Y:S02]  /*0690*/  PRMT R64, R39, 0x7632, R64 ;  /* 0x0000763227407816 */ /* 0x000fe40000000040 */
[----:B------:R-:W-:Y:S01]  /*06a0*/  PRMT R23, R43, 0x7632, R23 ;  /* 0x000076322b177816 */ /* 0x000fe20000000017 */
[----:B------:R-:W4:Y:S01]  /*06b0*/  LDCU.64 UR14, c[0x0][0x3e0] ;  /* 0x00007c00ff0e77ac */ /* 0x000f220008000a00 */
[----:B------:R-:W-:Y:S02]  /*06c0*/  PRMT R22, R38, 0x7632, R22 ;  /* 0x0000763226167816 */ /* 0x000fe40000000016 */
[----:B------:R-:W-:Y:S01]  /*06d0*/  PRMT R21, R42, 0x7632, R21 ;  /* 0x000076322a157816 */ /* 0x000fe20000000015 */
[----:B0-----:R-:W-:Y:S01]  /*06e0*/  UISETP.NE.AND UP2, UPT, UR4, URZ, UPT ;  /* 0x000000ff0400728c */ /* 0x001fe2000bf45270 */
[----:B------:R-:W-:-:S02]  /*06f0*/  PRMT R20, R37, 0x7632, R20 ;  /* 0x0000763225147816 */ /* 0x000fc40000000014 */
[----:B------:R-:W-:Y:S02]  /*0700*/  PRMT R19, R41, 0x7632, R19 ;  /* 0x0000763229137816 */ /* 0x000fe40000000013 */
[----:B------:R-:W-:Y:S02]  /*0710*/  PRMT R18, R36, 0x7632, R18 ;  /* 0x0000763224127816 */ /* 0x000fe40000000012 */
[----:B------:R-:W-:Y:S02]  /*0720*/  PRMT R17, R40, 0x7632, R17 ;  /* 0x0000763228117816 */ /* 0x000fe40000000011 */
[----:B------:R-:W-:Y:S02]  /*0730*/  PRMT R16, R47, 0x7632, R16 ;  /* 0x000076322f107816 */ /* 0x000fe40000000010 */
[----:B------:R-:W-:Y:S02]  /*0740*/  PRMT R15, R51, 0x7632, R15 ;  /* 0x00007632330f7816 */ /* 0x000fe4000000000f */
        /* <DEDUP_REMOVED lines=9> */
[----:B------:R-:W-:Y:S02]  /*07e0*/  PLOP3.LUT P1, PT, PT, PT, UP1, 0x80, 0x8 ;  /* 0x000000000008781c */ /* 0x000fe40003f2f018 */
[----:B------:R-:W-:Y:S02]  /*07f0*/  PRMT R5, R58, 0x7632, R5 ;  /* 0x000076323a057816 */ /* 0x000fe40000000005 */
[----:B------:R-:W-:Y:S02]  /*0800*/  PRMT R4, R53, 0x7632, R4 ;  /* 0x0000763235047816 */ /* 0x000fe40000000004 */
[----:B------:R-:W-:-:S02]  /*0810*/  PRMT R3, R57, 0x7632, R3 ;  /* 0x0000763239037816 */ /* 0x000fc40000000003 */
[----:B------:R-:W-:Y:S02]  /*0820*/  PRMT R2, R52, 0x7632, R2 ;  /* 0x0000763234027816 */ /* 0x000fe40000000002 */
[----:B-1234-:R-:W-:-:S07]  /*0830*/  PRMT R0, R56, 0x7632, R0 ;  /* 0x0000763238007816 */ /* 0x01efce0000000000 */
.L_x_32:
[----:B------:R-:W0:Y:S02]  /*0840*/  @P1 LDC.64 R60, c[0x0][0x3e0] ;  /* 0x0000f800ff3c1b82 */ /* 0x000e240000000a00 */
[----:B0-----:R-:W-:-:S06]  /*0850*/  @P1 IMAD.WIDE R60, R73, 0x2, R60 ;  /* 0x00000002493c1825 */ /* 0x001fcc00078e023c */
[----:B------:R-:W2:Y:S01]  /*0860*/  @P1 LDG.E.U16 R60, desc[UR6][R60.64] ;  /* 0x000000063c3c1981 */ /* 0x000ea2000c1e1500 */
[----:B------:R-:W-:Y:S01]  /*0870*/  IMAD R62, R73, UR10, RZ ;  /* 0x0000000a493e7c24 */ /* 0x000fe2000f8e02ff */
[----:B------:R-:W-:Y:S01]  /*0880*/  ISETP.GE.U32.AND P0, PT, R75, 0x20, PT ;  /* 0x000000204b00780c */ /* 0x000fe20003f06070 */
[----:B------:R-:W-:Y:S01]  /*0890*/  HFMA2 R109, -RZ, RZ, 1.875, 0 ;  /* 0x3f800000ff6d7431 */ /* 0x000fe200000001ff */
[----:B------:R-:W-:Y:S02]  /*08a0*/  BSSY.RECONVERGENT B0, `(.L_x_3) ;  /* 0x000006d000007945 */ /* 0x000fe40003800200 */
[----:B------:R-:W-:-:S04]  /*08b0*/  SHF.R.S32.HI R63, RZ, 0x1f, R62 ;  /* 0x0000001fff3f7819 */ /* 0x000fc8000001143e */
[----:B------:R-:W-:-:S04]  /*08c0*/  LEA.HI R63, R63, R62, RZ, 0x3 ;  /* 0x0000003e3f3f7211 */ /* 0x000fc800078f18ff */
[----:B------:R-:W-:-:S04]  /*08d0*/  LEA.HI.SX32 R76, R63, R74, 0x1d ;  /* 0x0000004a3f4c7211 */ /* 0x000fc800078feaff */
[----:B------:R-:W-:Y:S02]  /*08e0*/  MOV R110, R76 ;  /* 0x0000004c006e7202 */ /* 0x000fe40000000f00 */
[----:B--2---:R-:W-:Y:S01]  /*08f0*/  @P1 SHF.L.U32 R109, R60, 0x10, RZ ;  /* 0x000000103c6d1819 */ /* 0x004fe200000006ff */
[----:B------:R-:W-:Y:S06]  /*0900*/  @!P0 BRA `(.L_x_4) ;  /* 0x0000000400988947 */ /* 0x000fec0003800000 */
[----:B------:R-:W0:Y:S02]  /*0910*/  LDC.64 R60, c[0x0][0x390] ;  /* 0x0000e400ff3c7b82 */ /* 0x000e240000000a00 */
[----:B0-----:R-:W-:-:S06]  /*0920*/  IMAD.WIDE.U32 R60, R76, 0x10, R60 ;  /* 0x000000104c3c7825 */ /* 0x001fcc00078e003c */
[----:B------:R-:W5:Y:S01]  /*0930*/  LDG.E.128 R60, desc[UR6][R60.64] ;  /* 0x000000063c3c7981 */ /* 0x000f62000c1e1d00 */
[----:B------:R-:W-:-:S04]  /*0940*/  UISETP.NE.U32.AND UP1, UPT, UR12, URZ, UPT ;  /* 0x000000ff0c00728c */ /* 0x000fc8000bf25070 */
[----:B------:R-:W-:-:S09]  /*0950*/  UISETP.NE.AND.EX UP1, UPT, UR13, URZ, UPT, UP1 ;  /* 0x000000ff0d00728c */ /* 0x000fd2000bf25310 */
[----:B------:R-:W-:Y:S05]  /*0960*/  BRA.U !UP1, `(.L_x_5) ;  /* 0x0000000109a07547 */ /* 0x000fea000b800000 */
[----:B------:R-:W0:Y:S02]  /*0970*/  LDC.64 R24, c[0x0][0x3a0] ;  /* 0x0000e800ff187b82 */ /* 0x000e240000000a00 */
[----:B0-----:R-:W-:-:S06]  /*0980*/  IMAD.WIDE.U32 R24, R76, 0x10, R24 ;  /* 0x000000104c187825 */ /* 0x001fcc00078e0018 */
[----:B------:R-:W2:Y:S01]  /*0990*/  LDG.E.128 R24, desc[UR6][R24.64] ;  /* 0x0000000618187981 */ /* 0x000ea2000c1e1d00 */
[C---:B-----5:R-:W-:Y:S02]  /*09a0*/  PRMT R81, R62.reuse, 0x7632, R81 ;  /* 0x000076323e517816 */ /* 0x060fe40000000051 */
[----:B------:R-:W-:Y:S02]  /*09b0*/  SHF.L.U32 R84, R62, 0x10, RZ ;  /* 0x000000103e547819 */ /* 0x000fe400000006ff */
[C---:B------:R-:W-:Y:S02]  /*09c0*/  SHF.L.U32 R82, R61.reuse, 0x10, RZ ;  /* 0x000000103d527819 */ /* 0x040fe400000006ff */
[----:B------:R-:W-:Y:S02]  /*09d0*/  PRMT R80, R61, 0x7632, R80 ;  /* 0x000076323d507816 */ /* 0x000fe40000000050 */
[----:B------:R-:W-:Y:S02]  /*09e0*/  PRMT R79, R60, 0x7632, R79 ;  /* 0x000076323c4f7816 */ /* 0x000fe4000000004f */
[----:B------:R-:W-:-:S02]  /*09f0*/  PRMT R110, R63, 0x7632, R110 ;  /* 0x000076323f6e7816 */ /* 0x000fc4000000006e */
[----:B------:R-:W-:Y:S02]  /*0a00*/  SHF.L.U32 R112, R63, 0x10, RZ ;  /* 0x000000103f707819 */ /* 0x000fe400000006ff */
[----:B------:R-:W-:Y:S02]  /*0a10*/  SHF.L.U32 R60, R60, 0x10, RZ ;  /* 0x000000103c3c7819 */ /* 0x000fe400000006ff */
[----:B------:R-:W-:Y:S02]  /*0a20*/  SHF.L.U32 R80, R80, 0x10, RZ ;  /* 0x0000001050507819 */ /* 0x000fe400000006ff */
[----:B------:R-:W-:Y:S02]  /*0a30*/  SHF.L.U32 R110, R110, 0x10, RZ ;  /* 0x000000106e6e7819 */ /* 0x000fe400000006ff */
[C---:B--2---:R-:W-:Y:S01]  /*0a40*/  PRMT R62, R25.reuse, 0x7632, R62 ;  /* 0x00007632193e7816 */ /* 0x044fe2000000003e */
[----:B------:R-:W-:Y:S01]  /*0a50*/  IMAD.U32 R25, R25, 0x10000, RZ ;  /* 0x0001000019197824 */ /* 0x000fe200078e00ff */
[----:B------:R-:W-:-:S02]  /*0a60*/  PRMT R61, R24, 0x7632, R61 ;  /* 0x00007632183d7816 */ /* 0x000fc4000000003d */
[----:B------:R-:W-:Y:S01]  /*0a70*/  PRMT R83, R26, 0x7632, R83 ;  /* 0x000076321a537816 */ /* 0x000fe20000000053 */
[-C--:B------:R-:W-:Y:S01]  /*0a80*/  FFMA.FTZ R85, R82, R109.reuse, R25 ;  /* 0x0000006d52557223 */ /* 0x080fe20000010019 */
[----:B------:R-:W-:Y:S02]  /*0a90*/  PRMT R113, R27, 0x7632, R113 ;  /* 0x000076321b717816 */ /* 0x000fe40000000071 */
[----:B------:R-:W-:Y:S02]  /*0aa0*/  SHF.L.U32 R111, R26, 0x10, RZ ;  /* 0x000000101a6f7819 */ /* 0x000fe400000006ff */
[----:B------:R-:W-:Y:S02]  /*0ab0*/  SHF.L.U32 R63, R24, 0x10, RZ ;  /* 0x00000010183f7819 */ /* 0x000fe400000006ff */
[----:B------:R-:W-:Y:S01]  /*0ac0*/  SHF.L.U32 R26, R81, 0x10, RZ ;  /* 0x00000010511a7819 */ /* 0x000fe200000006ff */
[-C--:B------:R-:W-:Y:S01]  /*0ad0*/  FFMA.FTZ R84, R84, R109.reuse, R111 ;  /* 0x0000006d54547223 */ /* 0x080fe2000001006f */
[----:B------:R-:W-:Y:S01]  /*0ae0*/  SHF.L.U32 R27, R27, 0x10, RZ ;  /* 0x000000101b1b7819 */ /* 0x000fe200000006ff */
[----:B------:R-:W-:Y:S01]  /*0af0*/  FFMA.FTZ R86, R60, R109, R63 ;  /* 0x0000006d3c567223 */ /* 0x000fe2000001003f */
[----:B------:R-:W-:-:S02]  /*0b00*/  SHF.L.U32 R24, R79, 0x10, RZ ;  /* 0x000000104f187819 */ /* 0x000fc400000006ff */
[----:B------:R-:W-:Y:S02]  /*0b10*/  SHF.L.U32 R113, R113, 0x10, RZ ;  /* 0x0000001071717819 */ /* 0x000fe400000006ff */
[----:B------:R-:W-:Y:S01]  /*0b20*/  SHF.L.U32 R81, R83, 0x10, RZ ;  /* 0x0000001053517819 */ /* 0x000fe200000006ff */
[-C--:B------:R-:W-:Y:S01]  /*0b30*/  FFMA.FTZ R83, R112, R109.reuse, R27 ;  /* 0x0000006d70537223 */ /* 0x080fe2000001001b */
[----:B------:R-:W-:Y:S01]  /*0b40*/  SHF.L.U32 R25, R62, 0x10, RZ ;  /* 0x000000103e197819 */ /* 0x000fe200000006ff */
[-C--:B------:R-:W-:Y:S01]  /*0b50*/  FFMA.FTZ R82, R110, R109.reuse, R113 ;  /* 0x0000006d6e527223 */ /* 0x080fe20000010071 */
[----:B------:R-:W-:Y:S01]  /*0b60*/  SHF.L.U32 R61, R61, 0x10, RZ ;  /* 0x000000103d3d7819 */ /* 0x000fe200000006ff */
[-C--:B------:R-:W-:Y:S02]  /*0b70*/  FFMA.FTZ R81, R26, R109.reuse, R81 ;  /* 0x0000006d1a517223 */ /* 0x080fe40000010051 */
[----:B------:R-:W-:Y:S01]  /*0b80*/  FFMA.FTZ R80, R80, R109, R25 ;  /* 0x0000006d50507223 */ /* 0x000fe20000010019 */
[----:B------:R-:W-:Y:S01]  /*0b90*/  F2FP.BF16.F32.PACK_AB R27, R82, R83 ;  /* 0x00000053521b723e */ /* 0x000fe200000010ff */
[----:B------:R-:W-:Y:S01]  /*0ba0*/  FFMA.FTZ R79, R24, R109, R61 ;  /* 0x0000006d184f7223 */ /* 0x000fe2000001003d */
[----:B------:R-:W-:-:S02]  /*0bb0*/  F2FP.BF16.F32.PACK_AB R26, R81, R84 ;  /* 0x00000054511a723e */ /* 0x000fc400000010ff */
[----:B------:R-:W-:Y:S02]  /*0bc0*/  F2FP.BF16.F32.PACK_AB R25, R80, R85 ;  /* 0x000000555019723e */ /* 0x000fe400000010ff */
[----:B------:R-:W-:Y:S01]  /*0bd0*/  F2FP.BF16.F32.PACK_AB R24, R79, R86 ;  /* 0x000000564f18723e */ /* 0x000fe200000010ff */
[----:B------:R-:W-:Y:S06]  /*0be0*/  BRA `(.L_x_6) ;  /* 0x0000000000c47947 */ /* 0x000fec0003800000 */
.L_x_5:
[----:B------:R-:W-:-:S04]  /*0bf0*/  UISETP.NE.U32.AND UP1, UPT, UR14, URZ, UPT ;  /* 0x000000ff0e00728c */ /* 0x000fc8000bf25070 */
[----:B------:R-:W-:-:S06]  /*0c00*/  UISETP.NE.AND.EX UP1, UPT, UR15, URZ, UPT, UP1 ;  /* 0x000000ff0f00728c */ /* 0x000fcc000bf25310 */
[----:B------:R-:W-:-:S13]  /*0c10*/  PLOP3.LUT P1, PT, PT, PT, UP1, 0x80, 0x8 ;  /* 0x000000000008781c */ /* 0x000fda0003f2f018 */
[----:B------:R-:W-:Y:S05]  /*0c20*/  @!P1 BRA `(.L_x_7) ;  /* 0x0000000000649947 */ /* 0x000fea0003800000 */
[C---:B-----5:R-:W-:Y:S01]  /*0c30*/  PRMT R24, R60.reuse, 0x7632, R24 ;  /* 0x000076323c187816 */ /* 0x060fe20000000018 */
[----:B------:R-:W-:Y:S01]  /*0c40*/  IMAD.U32 R60, R60, 0x10000, RZ ;  /* 0x000100003c3c7824 */ /* 0x000fe200078e00ff */
[C---:B------:R-:W-:Y:S02]  /*0c50*/  SHF.L.U32 R26, R61.reuse, 0x10, RZ ;  /* 0x000000103d1a7819 */ /* 0x040fe400000006ff */
[----:B------:R-:W-:Y:S01]  /*0c60*/  PRMT R25, R61, 0x7632, R25 ;  /* 0x000076323d197816 */ /* 0x000fe20000000019 */
[-C--:B------:R-:W-:Y:S01]  /*0c70*/  FMUL.FTZ R86, R60, R109.reuse ;  /* 0x0000006d3c567220 */ /* 0x080fe20000410000 */
[----:B------:R-:W-:Y:S01]  /*0c80*/  PRMT R27, R62, 0x7632, R27 ;  /* 0x000076323e1b7816 */ /* 0x000fe2000000001b */
[----:B------:R-:W-:Y:S01]  /*0c90*/  FMUL.FTZ R85, R26, R109 ;  /* 0x0000006d1a557220 */ /* 0x000fe20000410000 */
[C---:B------:R-:W-:Y:S02]  /*0ca0*/  PRMT R61, R63.reuse, 0x7632, R61 ;  /* 0x000076323f3d7816 */ /* 0x040fe4000000003d */
[----:B------:R-:W-:-:S02]  /*0cb0*/  SHF.L.U32 R82, R63, 0x10, RZ ;  /* 0x000000103f527819 */ /* 0x000fc400000006ff */
[----:B------:R-:W-:Y:S02]  /*0cc0*/  SHF.L.U32 R62, R62, 0x10, RZ ;  /* 0x000000103e3e7819 */ /* 0x000fe400000006ff */
[----:B------:R-:W-:Y:S01]  /*0cd0*/  SHF.L.U32 R24, R24, 0x10, RZ ;  /* 0x0000001018187819 */ /* 0x000fe200000006ff */
[-C--:B------:R-:W-:Y:S01]  /*0ce0*/  FMUL.FTZ R83, R82, R109.reuse ;  /* 0x0000006d52537220 */ /* 0x080fe20000410000 */
[----:B------:R-:W-:Y:S01]  /*0cf0*/  SHF.L.U32 R60, R61, 0x10, RZ ;  /* 0x000000103d3c7819 */ /* 0x000fe200000006ff */
[-C--:B------:R-:W-:Y:S01]  /*0d00*/  FMUL.FTZ R84, R62, R109.reuse ;  /* 0x0000006d3e547220 */ /* 0x080fe20000410000 */
[----:B------:R-:W-:Y:S01]  /*0d10*/  SHF.L.U32 R26, R27, 0x10, RZ ;  /* 0x000000101b1a7819 */ /* 0x000fe200000006ff */
[-C--:B------:R-:W-:Y:S01]  /*0d20*/  FMUL.FTZ R79, R24, R109.reuse ;  /* 0x0000006d184f7220 */ /* 0x080fe20000410000 */
[----:B------:R-:W-:Y:S01]  /*0d30*/  SHF.L.U32 R80, R25, 0x10, RZ ;  /* 0x0000001019507819 */ /* 0x000fe200000006ff */
[-C--:B------:R-:W-:Y:S02]  /*0d40*/  FMUL.FTZ R82, R60, R109.reuse ;  /* 0x0000006d3c527220 */ /* 0x080fe40000410000 */
[-C--:B------:R-:W-:Y:S01]  /*0d50*/  FMUL.FTZ R81, R26, R109.reuse ;  /* 0x0000006d1a517220 */ /* 0x080fe20000410000 */
[----:B------:R-:W-:Y:S01]  /*0d60*/  F2FP.BF16.F32.PACK_AB R24, R79, R86 ;  /* 0x000000564f18723e */ /* 0x000fe200000010ff */
[----:B------:R-:W-:Y:S01]  /*0d70*/  FMUL.FTZ R80, R80, R109 ;  /* 0x0000006d50507220 */ /* 0x000fe20000410000 */
[----:B------:R-:W-:-:S02]  /*0d80*/  F2FP.BF16.F32.PACK_AB R27, R82, R83 ;  /* 0x00000053521b723e */ /* 0x000fc400000010ff */
[----:B------:R-:W-:Y:S02]  /*0d90*/  F2FP.BF16.F32.PACK_AB R26, R81, R84 ;  /* 0x00000054511a723e */ /* 0x000fe400000010ff */
[----:B------:R-:W-:Y:S01]  /*0da0*/  F2FP.BF16.F32.PACK_AB R25, R80, R85 ;  /* 0x000000555019723e */ /* 0x000fe200000010ff */
[----:B------:R-:W-:Y:S06]  /*0db0*/  BRA `(.L_x_6) ;  /* 0x0000000000507947 */ /* 0x000fec0003800000 */
.L_x_7:
[----:B-----5:R-:W-:Y:S01]  /*0dc0*/  PRMT R80, R61, 0x7632, R80 ;  /* 0x000076323d507816 */ /* 0x020fe20000000050 */
[----:B------:R-:W-:Y:S01]  /*0dd0*/  IMAD.U32 R110, R63, 0x10000, RZ ;  /* 0x000100003f6e7824 */ /* 0x000fe200078e00ff */
[----:B------:R-:W-:Y:S02]  /*0de0*/  SHF.L.U32 R82, R61, 0x10, RZ ;  /* 0x000000103d527819 */ /* 0x000fe400000006ff */
[----:B------:R-:W-:Y:S01]  /*0df0*/  PRMT R79, R60, 0x7632, R79 ;  /* 0x000076323c4f7816 */ /* 0x000fe2000000004f */
[-C--:B------:R-:W-:Y:S01]  /*0e00*/  FMUL.FTZ R83, R110, R109.reuse ;  /* 0x0000006d6e537220 */ /* 0x080fe20000410000 */
[----:B------:R-:W-:Y:S01]  /*0e10*/  PRMT R61, R62, 0x7632, R61 ;  /* 0x000076323e3d7816 */ /* 0x000fe2000000003d */
[----:B------:R-:W-:Y:S01]  /*0e20*/  FMUL.FTZ R85, R82, R109 ;  /* 0x0000006d52557220 */ /* 0x000fe20000410000 */
[----:B------:R-:W-:Y:S02]  /*0e30*/  SHF.L.U32 R60, R60, 0x10, RZ ;  /* 0x000000103c3c7819 */ /* 0x000fe400000006ff */
[----:B------:R-:W-:-:S02]  /*0e40*/  SHF.L.U32 R62, R62, 0x10, RZ ;  /* 0x000000103e3e7819 */ /* 0x000fc400000006ff */
[----:B------:R-:W-:Y:S01]  /*0e50*/  PRMT R81, R63, 0x7632, R81 ;  /* 0x000076323f517816 */ /* 0x000fe20000000051 */
[-C--:B------:R-:W-:Y:S01]  /*0e60*/  FMUL.FTZ R86, R60, R109.reuse ;  /* 0x0000006d3c567220 */ /* 0x080fe20000410000 */
[----:B------:R-:W-:Y:S01]  /*0e70*/  SHF.L.U32 R60, R79, 0x10, RZ ;  /* 0x000000104f3c7819 */ /* 0x000fe200000006ff */
[-C--:B------:R-:W-:Y:S01]  /*0e80*/  FMUL.FTZ R84, R62, R109.reuse ;  /* 0x0000006d3e547220 */ /* 0x080fe20000410000 */
[----:B------:R-:W-:Y:S02]  /*0e90*/  SHF.L.U32 R80, R80, 0x10, RZ ;  /* 0x0000001050507819 */ /* 0x000fe400000006ff */
[----:B------:R-:W-:Y:S01]  /*0ea0*/  SHF.L.U32 R62, R61, 0x10, RZ ;  /* 0x000000103d3e7819 */ /* 0x000fe200000006ff */
[-C--:B------:R-:W-:Y:S01]  /*0eb0*/  FMUL.FTZ R79, R60, R109.reuse ;  /* 0x0000006d3c4f7220 */ /* 0x080fe20000410000 */
[----:B------:R-:W-:Y:S01]  /*0ec0*/  SHF.L.U32 R82, R81, 0x10, RZ ;  /* 0x0000001051527819 */ /* 0x000fe200000006ff */
[-C--:B------:R-:W-:Y:S02]  /*0ed0*/  FMUL.FTZ R80, R80, R109.reuse ;  /* 0x0000006d50507220 */ /* 0x080fe40000410000 */
[----:B------:R-:W-:-:S02]  /*0ee0*/  FMUL.FTZ R81, R62, R109 ;  /* 0x0000006d3e517220 */ /* 0x000fc40000410000 */
[----:B------:R-:W-:-:S07]  /*0ef0*/  FMUL.FTZ R82, R82, R109 ;  /* 0x0000006d52527220 */ /* 0x000fce0000410000 */
.L_x_6:
[----:B------:R-:W0:Y:S01]  /*0f00*/  @UP0 LDCU.64 UR4, c[0x0][0x3a8] ;  /* 0x00007500ff0407ac */ /* 0x000e220008000a00 */
[----:B------:R-:W-:Y:S01]  /*0f10*/  PLOP3.LUT P2, PT, PT, PT, UP0, 0x80, 0x8 ;  /* 0x000000000008781c */ /* 0x000fe20003f4f008 */
[----:B------:R-:W-:Y:S01]  /*0f20*/  HFMA2 R61, -RZ, RZ, 0, 9.5367431640625e-07 ;  /* 0x00000010ff3d7431 */ /* 0x000fe200000001ff */
[----:B------:R-:W-:Y:S02]  /*0f30*/  PLOP3.LUT P3, PT, PT, PT, UP0, 0x80, 0x8 ;  /* 0x000000000008781c */ /* 0x000fe40003f6f008 */
[----:B------:R-:W-:-:S09]  /*0f40*/  IADD3 R110, PT, PT, R76, 0x20, RZ ;  /* 0x000000204c6e7810 */ /* 0x000fd20007ffe0ff */
[----:B0-----:R-:W-:-:S05]  /*0f50*/  @P2 IMAD.WIDE.U32 R60, R76, R61, UR4 ;  /* 0x000000044c3c2e25 */ /* 0x001fca000f8e003d */
[----:B------:R0:W-:Y:S02]  /*0f60*/  @P3 STG.E.128 desc[UR6][R60.64], R24 ;  /* 0x000000183c003986 */ /* 0x0001e4000c101d06 */
.L_x_4:
[----:B------:R-:W-:Y:S05]  /*0f70*/  BSYNC.RECONVERGENT B0 ;  /* 0x0000000000007941 */ /* 0x000fea0003800200 */
.L_x_3:
[----:B------:R-:W-:Y:S01]  /*0f80*/  ISETP.GE.U32.AND P2, PT, R75, 0x40, PT ;  /* 0x000000404b00780c */ /* 0x000fe20003f46070 */
[----:B------:R-:W-:Y:S03]  /*0f90*/  BSSY.RECONVERGENT B0, `(.L_x_8) ;  /* 0x0000068000007945 */ /* 0x000fe60003800200 */
[----:B0-----:R-:W-:-:S09]  /*0fa0*/  P2R R60, PR, RZ, 0x4 ;  /* 0x00000004ff3c7803 */ /* 0x001fd20000000000 */
[----:B------:R-:W-:Y:S05]  /*0fb0*/  @!P2 BRA `(.L_x_9) ;  /* 0x000000040094a947 */ /* 0x000fea0003800000 */
        /* <DEDUP_REMOVED lines=11> */
[C---:B------:R-:W-:Y:S02]  /*1070*/  PRMT R87, R60.reuse, 0x7632, R87 ;  /* 0x000076323c577816 */ /* 0x040fe40000000057 */
[----:B------:R-:W-:Y:S02]  /*1080*/  SHF.L.U32 R60, R60, 0x10, RZ ;  /* 0x000000103c3c7819 */ /* 0x000fe400000006ff */
[----:B------:R-:W-:Y:S02]  /*1090*/  SHF.L.U32 R90, R61, 0x10, RZ ;  /* 0x000000103d5a7819 */ /* 0x000fe400000006ff */
[----:B------:R-:W-:-:S02]  /*10a0*/  PRMT R112, R63, 0x7632, R112 ;  /* 0x000076323f707816 */ /* 0x000fc40000000070 */
[----:B------:R-:W-:Y:S02]  /*10b0*/  SHF.L.U32 R114, R63, 0x10, RZ ;  /* 0x000000103f727819 */ /* 0x000fe400000006ff */
[----:B------:R-:W-:Y:S02]  /*10c0*/  PRMT R88, R61, 0x7632, R88 ;  /* 0x000076323d587816 */ /* 0x000fe40000000058 */
[----:B------:R-:W-:Y:S02]  /*10d0*/  SHF.L.U32 R112, R112, 0x10, RZ ;  /* 0x0000001070707819 */ /* 0x000fe400000006ff */
[----:B------:R-:W-:Y:S02]  /*10e0*/  SHF.L.U32 R88, R88, 0x10, RZ ;  /* 0x0000001058587819 */ /* 0x000fe400000006ff */
[C---:B--2---:R-:W-:Y:S01]  /*10f0*/  PRMT R62, R25.reuse, 0x7632, R62 ;  /* 0x00007632193e7816 */ /* 0x044fe2000000003e */
[----:B------:R-:W-:Y:S01]  /*1100*/  IMAD.U32 R63, R24, 0x10000, RZ ;  /* 0x00010000183f7824 */ /* 0x000fe200078e00ff */
[----:B------:R-:W-:-:S02]  /*1110*/  SHF.L.U32 R25, R25, 0x10, RZ ;  /* 0x0000001019197819 */ /* 0x000fc400000006ff */
[----:B------:R-:W-:Y:S01]  /*1120*/  PRMT R111, R26, 0x7632, R111 ;  /* 0x000076321a6f7816 */ /* 0x000fe2000000006f */
[-C--:B------:R-:W-:Y:S01]  /*1130*/  FFMA.FTZ R78, R60, R109.reuse, R63 ;  /* 0x0000006d3c4e7223 */ /* 0x080fe2000001003f */
[----:B------:R-:W-:Y:S01]  /*1140*/  SHF.L.U32 R89, R26, 0x10, RZ ;  /* 0x000000101a597819 */ /* 0x000fe200000006ff */
[-C--:B------:R-:W-:Y:S01]  /*1150*/  FFMA.FTZ R77, R90, R109.reuse, R25 ;  /* 0x0000006d5a4d7223 */ /* 0x080fe20000010019 */
[----:B------:R-:W-:Y:S02]  /*1160*/  PRMT R61, R24, 0x7632, R61 ;  /* 0x00007632183d7816 */ /* 0x000fe4000000003d */
[C---:B------:R-:W-:Y:S01]  /*1170*/  PRMT R26, R27.reuse, 0x7632, R26 ;  /* 0x000076321b1a7816 */ /* 0x040fe2000000001a */
[----:B------:R-:W-:Y:S01]  /*1180*/  FFMA.FTZ R89, R92, R109, R89 ;  /* 0x0000006d5c597223 */ /* 0x000fe20000010059 */
[----:B------:R-:W-:Y:S01]  /*1190*/  SHF.L.U32 R27, R27, 0x10, RZ ;  /* 0x000000101b1b7819 */ /* 0x000fe200000006ff */
[----:B------:R-:W-:Y:S01]  /*11a0*/  IMAD.U32 R61, R61, 0x10000, RZ ;  /* 0x000100003d3d7824 */ /* 0x000fe200078e00ff */
[----:B------:R-:W-:-:S02]  /*11b0*/  SHF.L.U32 R24, R87, 0x10, RZ ;  /* 0x0000001057187819 */ /* 0x000fc400000006ff */
[----:B------:R-:W-:Y:S01]  /*11c0*/  SHF.L.U32 R90, R91, 0x10, RZ ;  /* 0x000000105b5a7819 */ /* 0x000fe200000006ff */
[-C--:B------:R-:W-:Y:S01]  /*11d0*/  FFMA.FTZ R91, R114, R109.reuse, R27 ;  /* 0x0000006d725b7223 */ /* 0x080fe2000001001b */
[----:B------:R-:W-:Y:S01]  /*11e0*/  SHF.L.U32 R63, R26, 0x10, RZ ;  /* 0x000000101a3f7819 */ /* 0x000fe200000006ff */
[-C--:B------:R-:W-:Y:S01]  /*11f0*/  FFMA.FTZ R87, R24, R109.reuse, R61 ;  /* 0x0000006d18577223 */ /* 0x080fe2000001003d */
[----:B------:R-:W-:Y:S02]  /*1200*/  SHF.L.U32 R111, R111, 0x10, RZ ;  /* 0x000000106f6f7819 */ /* 0x000fe400000006ff */
[----:B------:R-:W-:Y:S01]  /*1210*/  SHF.L.U32 R25, R62, 0x10, RZ ;  /* 0x000000103e197819 */ /* 0x000fe200000006ff */
[-C--:B------:R-:W-:Y:S01]  /*1220*/  FFMA.FTZ R92, R112, R109.reuse, R63 ;  /* 0x0000006d705c7223 */ /* 0x080fe2000001003f */
[----:B------:R-:W-:Y:S01]  /*1230*/  F2FP.BF16.F32.PACK_AB R24, R87, R78 ;  /* 0x0000004e5718723e */ /* 0x000fe200000010ff */
[-C--:B------:R-:W-:Y:S02]  /*1240*/  FFMA.FTZ R90, R90, R109.reuse, R111 ;  /* 0x0000006d5a5a7223 */ /* 0x080fe4000001006f */
[----:B------:R-:W-:Y:S01]  /*1250*/  FFMA.FTZ R88, R88, R109, R25 ;  /* 0x0000006d58587223 */ /* 0x000fe20000010019 */
[----:B------:R-:W-:-:S02]  /*1260*/  F2FP.BF16.F32.PACK_AB R27, R92, R91 ;  /* 0x0000005b5c1b723e */ /* 0x000fc400000010ff */
[----:B------:R-:W-:Y:S02]  /*1270*/  F2FP.BF16.F32.PACK_AB R26, R90, R89 ;  /* 0x000000595a1a723e */ /* 0x000fe400000010ff */
[----:B------:R-:W-:Y:S01]  /*1280*/  F2FP.BF16.F32.PACK_AB R25, R88, R77 ;  /* 0x0000004d5819723e */ /* 0x000fe200000010ff */
[----:B------:R-:W-:Y:S06]  /*1290*/  BRA `(.L_x_11) ;  /* 0x0000000000c07947 */ /* 0x000fec0003800000 */
.L_x_10:
[----:B------:R-:W-:-:S04]  /*12a0*/  UISETP.NE.U32.AND UP1, UPT, UR14, URZ, UPT ;  /* 0x000000ff0e00728c */ /* 0x000fc8000bf25070 */
[----:B------:R-:W-:-:S09]  /*12b0*/  UISETP.NE.AND.EX UP1, UPT, UR15, URZ, UPT, UP1 ;  /* 0x000000ff0f00728c */ /* 0x000fd2000bf25310 */
[----:B------:R-:W-:Y:S05]  /*12c0*/  BRA.U UP1, `(.L_x_12) ;  /* 0x0000000101547547 */ /* 0x000fea000b800000 */
[C---:B-----5:R-:W-:Y:S02]  /*12d0*/  PRMT R77, R60.reuse, 0x7632, R77 ;  /* 0x000076323c4d7816 */ /* 0x060fe4000000004d */
[----:B------:R-:W-:Y:S02]  /*12e0*/  SHF.L.U32 R60, R60, 0x10, RZ ;  /* 0x000000103c3c7819 */ /* 0x000fe400000006ff */
[C---:B------:R-:W-:Y:S02]  /*12f0*/  PRMT R87, R61.reuse, 0x7632, R87 ;  /* 0x000076323d577816 */ /* 0x040fe40000000057 */
[----:B------:R-:W-:Y:S01]  /*1300*/  SHF.L.U32 R88, R61, 0x10, RZ ;  /* 0x000000103d587819 */ /* 0x000fe200000006ff */
[----:B------:R-:W-:Y:S01]  /*1310*/  FMUL.FTZ R78, R60, R109 ;  /* 0x0000006d3c4e7220 */ /* 0x000fe20000410000 */
[C---:B------:R-:W-:Y:S02]  /*1320*/  PRMT R61, R62.reuse, 0x7632, R61 ;  /* 0x000076323e3d7816 */ /* 0x040fe4000000003d */
[----:B------:R-:W-:-:S02]  /*1330*/  SHF.L.U32 R62, R62, 0x10, RZ ;  /* 0x000000103e3e7819 */ /* 0x000fc400000006ff */
[----:B------:R-:W-:Y:S02]  /*1340*/  PRMT R91, R63, 0x7632, R91 ;  /* 0x000076323f5b7816 */ /* 0x000fe4000000005b */
[----:B------:R-:W-:Y:S01]  /*1350*/  SHF.L.U32 R60, R77, 0x10, RZ ;  /* 0x000000104d3c7819 */ /* 0x000fe200000006ff */
[-C--:B------:R-:W-:Y:S01]  /*1360*/  FMUL.FTZ R77, R88, R109.reuse ;  /* 0x0000006d584d7220 */ /* 0x080fe20000410000 */
[----:B------:R-:W-:Y:S01]  /*1370*/  SHF.L.U32 R92, R63, 0x10, RZ ;  /* 0x000000103f5c7819 */ /* 0x000fe200000006ff */
[-C--:B------:R-:W-:Y:S01]  /*1380*/  FMUL.FTZ R89, R62, R109.reuse ;  /* 0x0000006d3e597220 */ /* 0x080fe20000410000 */
[----:B------:R-:W-:Y:S01]  /*1390*/  SHF.L.U32 R88, R87, 0x10, RZ ;  /* 0x0000001057587819 */ /* 0x000fe200000006ff */
[-C--:B------:R-:W-:Y:S01]  /*13a0*/  FMUL.FTZ R87, R60, R109.reuse ;  /* 0x0000006d3c577220 */ /* 0x080fe20000410000 */
[----:B------:R-:W-:Y:S02]  /*13b0*/  SHF.L.U32 R90, R61, 0x10, RZ ;  /* 0x000000103d5a7819 */ /* 0x000fe400000006ff */
[----:B------:R-:W-:Y:S01]  /*13c0*/  SHF.L.U32 R62, R91, 0x10, RZ ;  /* 0x000000105b3e7819 */ /* 0x000fe200000006ff */
[-C--:B------:R-:W-:Y:S01]  /*13d0*/  FMUL.FTZ R91, R92, R109.reuse ;  /* 0x0000006d5c5b7220 */ /* 0x080fe20000410000 */
[-C--:B------:R-:W-:Y:S01]  /*13e0*/  FMUL.FTZ R88, R88, R109.reuse ;  /* 0x0000006d58587220 */ /* 0x080fe20000410000 */
[----:B------:R-:W-:-:S02]  /*13f0*/  FMUL.FTZ R90, R90, R109 ;  /* 0x0000006d5a5a7220 */ /* 0x000fc40000410000 */
[----:B------:R-:W-:Y:S01]  /*1400*/  FMUL.FTZ R92, R62, R109 ;  /* 0x0000006d3e5c7220 */ /* 0x000fe20000410000 */
[----:B------:R-:W-:Y:S06]  /*1410*/  BRA `(.L_x_11) ;  /* 0x0000000000607947 */ /* 0x000fec0003800000 */
.L_x_12:
[C---:B-----5:R-:W-:Y:S02]  /*1420*/  SHF.L.U32 R26, R61.reuse, 0x10, RZ ;  /* 0x000000103d1a7819 */ /* 0x060fe400000006ff */
[----:B------:R-:W-:Y:S02]  /*1430*/  PRMT R25, R61, 0x7632, R25 ;  /* 0x000076323d197816 */ /* 0x000fe40000000019 */
[----:B------:R-:W-:Y:S01]  /*1440*/  PRMT R24, R60, 0x7632, R24 ;  /* 0x000076323c187816 */ /* 0x000fe20000000018 */
[-C--:B------:R-:W-:Y:S01]  /*1450*/  FMUL.FTZ R77, R26, R109.reuse ;  /* 0x0000006d1a4d7220 */ /* 0x080fe20000410000 */
[C---:B------:R-:W-:Y:S01]  /*1460*/  PRMT R27, R62.reuse, 0x7632, R27 ;  /* 0x000076323e1b7816 */ /* 0x040fe2000000001b */
[----:B------:R-:W-:Y:S01]  /*1470*/  IMAD.U32 R62, R62, 0x10000, RZ ;  /* 0x000100003e3e7824 */ /* 0x000fe200078e00ff */
[C---:B------:R-:W-:Y:S02]  /*1480*/  PRMT R61, R63.reuse, 0x7632, R61 ;  /* 0x000076323f3d7816 */ /* 0x040fe4000000003d */
[----:B------:R-:W-:Y:S01]  /*1490*/  SHF.L.U32 R92, R63, 0x10, RZ ;  /* 0x000000103f5c7819 */ /* 0x000fe200000006ff */
[----:B------:R-:W-:Y:S01]  /*14a0*/  FMUL.FTZ R89, R62, R109 ;  /* 0x0000006d3e597220 */ /* 0x000fe20000410000 */
[----:B------:R-:W-:-:S02]  /*14b0*/  SHF.L.U32 R60, R60, 0x10, RZ ;  /* 0x000000103c3c7819 */ /* 0x000fc400000006ff */
        /* <DEDUP_REMOVED lines=13> */
[----:B------:R-:W-:-:S07]  /*1590*/  F2FP.BF16.F32.PACK_AB R25, R88, R77 ;  /* 0x0000004d5819723e */ /* 0x000fce00000010ff */
.L_x_11:
[----:B------:R-:W0:Y:S01]  /*15a0*/  @UP0 LDCU.64 UR4, c[0x0][0x3a8] ;  /* 0x00007500ff0407ac */ /* 0x000e220008000a00 */
[----:B------:R-:W-:Y:S02]  /*15b0*/  PLOP3.LUT P2, PT, PT, PT, UP0, 0x80, 0x8 ;  /* 0x000000000008781c */ /* 0x000fe40003f4f008 */
[----:B------:R-:W-:Y:S02]  /*15c0*/  PLOP3.LUT P3, PT, PT, PT, UP0, 0x80, 0x8 ;  /* 0x000000000008781c */ /* 0x000fe40003f6f008 */
[----:B------:R-:W-:-:S09]  /*15d0*/  MOV R61, 0x10 ;  /* 0x00000010003d7802 */ /* 0x000fd20000000f00 */
[C---:B0-----:R-:W-:Y:S01]  /*15e0*/  @P2 IMAD.WIDE.U32 R60, R110.reuse, R61, UR4 ;  /* 0x000000046e3c2e25 */ /* 0x041fe2000f8e003d */
[----:B------:R-:W-:-:S04]  /*15f0*/  IADD3 R110, PT, PT, R110, 0x20, RZ ;  /* 0x000000206e6e7810 */ /* 0x000fc80007ffe0ff */
[----:B------:R0:W-:Y:S03]  /*1600*/  @P3 STG.E.128 desc[UR6][R60.64], R24 ;  /* 0x000000183c003986 */ /* 0x0001e6000c101d06 */
.L_x_9:
[----:B------:R-:W-:Y:S05]  /*1610*/  BSYNC.RECONVERGENT B0 ;  /* 0x0000000000007941 */ /* 0x000fea0003800200 */
.L_x_8:
        /* <DEDUP_REMOVED lines=13> */
[----:B-----5:R-:W-:Y:S01]  /*16f0*/  PRMT R96, R61, 0x7632, R96 ;  /* 0x000076323d607816 */ /* 0x020fe20000000060 */
[----:B------:R-:W-:Y:S01]  /*1700*/  IMAD.U32 R112, R63, 0x10000, RZ ;  /* 0x000100003f707824 */ /* 0x000fe200078e00ff */
[----:B------:R-:W-:Y:S02]  /*1710*/  SHF.L.U32 R98, R61, 0x10, RZ ;  /* 0x000000103d627819 */ /* 0x000fe400000006ff */
[----:B------:R-:W-:Y:S02]  /*1720*/  PRMT R100, R63, 0x7632, R100 ;  /* 0x000076323f647816 */ /* 0x000fe40000000064 */
[----:B------:R-:W-:Y:S02]  /*1730*/  PRMT R94, R60, 0x7632, R94 ;  /* 0x000076323c5e7816 */ /* 0x000fe4000000005e */
[----:B------:R-:W-:Y:S02]  /*1740*/  PRMT R99, R62, 0x7632, R99 ;  /* 0x000076323e637816 */ /* 0x000fe40000000063 */
[----:B------:R-:W-:-:S02]  /*1750*/  SHF.L.U32 R60, R60, 0x10, RZ ;  /* 0x000000103c3c7819 */ /* 0x000fc400000006ff */
[----:B------:R-:W-:Y:S02]  /*1760*/  SHF.L.U32 R62, R62, 0x10, RZ ;  /* 0x000000103e3e7819 */ /* 0x000fe400000006ff */
[----:B------:R-:W-:Y:S02]  /*1770*/  SHF.L.U32 R94, R94, 0x10, RZ ;  /* 0x000000105e5e7819 */ /* 0x000fe400000006ff */
[----:B------:R-:W-:Y:S02]  /*1780*/  SHF.L.U32 R96, R96, 0x10, RZ ;  /* 0x0000001060607819 */ /* 0x000fe400000006ff */
[----:B------:R-:W-:Y:S02]  /*1790*/  SHF.L.U32 R100, R100, 0x10, RZ ;  /* 0x0000001064647819 */ /* 0x000fe400000006ff */
[C---:B--2---:R-:W-:Y:S02]  /*17a0*/  PRMT R61, R24.reuse, 0x7632, R61 ;  /* 0x00007632183d7816 */ /* 0x044fe4000000003d */
[----:B------:R-:W-:-:S02]  /*17b0*/  SHF.L.U32 R93, R24, 0x10, RZ ;  /* 0x00000010185d7819 */ /* 0x000fc400000006ff */
[C---:B------:R-:W-:Y:S02]  /*17c0*/  PRMT R24, R25.reuse, 0x7632, R24 ;  /* 0x0000763219187816 */ /* 0x040fe40000000018 */
[----:B------:R-:W-:Y:S01]  /*17d0*/  SHF.L.U32 R25, R25, 0x10, RZ ;  /* 0x0000001019197819 */ /* 0x000fe200000006ff */
[-C--:B------:R-:W-:Y:S01]  /*17e0*/  FFMA.FTZ R93, R60, R109.reuse, R93 ;  /* 0x0000006d3c5d7223 */ /* 0x080fe2000001005d */
[C---:B------:R-:W-:Y:S02]  /*17f0*/  PRMT R63, R26.reuse, 0x7632, R63 ;  /* 0x000076321a3f7816 */ /* 0x040fe4000000003f */
[----:B------:R-:W-:Y:S01]  /*1800*/  SHF.L.U32 R97, R26, 0x10, RZ ;  /* 0x000000101a617819 */ /* 0x000fe200000006ff */
[-C--:B------:R-:W-:Y:S01]  /*1810*/  FFMA.FTZ R95, R98, R109.reuse, R25 ;  /* 0x0000006d625f7223 */ /* 0x080fe20000010019 */
[C---:B------:R-:W-:Y:S01]  /*1820*/  PRMT R26, R27.reuse, 0x7632, R26 ;  /* 0x000076321b1a7816 */ /* 0x040fe2000000001a */
[----:B------:R-:W-:Y:S01]  /*1830*/  IMAD.U32 R25, R24, 0x10000, RZ ;  /* 0x0001000018197824 */ /* 0x000fe200078e00ff */
[----:B------:R-:W-:Y:S01]  /*1840*/  SHF.L.U32 R27, R27, 0x10, RZ ;  /* 0x000000101b1b7819 */ /* 0x000fe200000006ff */
[-C--:B------:R-:W-:Y:S01]  /*1850*/  FFMA.FTZ R97, R62, R109.reuse, R97 ;  /* 0x0000006d3e617223 */ /* 0x080fe20000010061 */
[----:B------:R-:W-:Y:S01]  /*1860*/  SHF.L.U32 R98, R99, 0x10, RZ ;  /* 0x0000001063627819 */ /* 0x000fe200000006ff */
[-C--:B------:R-:W-:Y:S01]  /*1870*/  FFMA.FTZ R96, R96, R109.reuse, R25 ;  /* 0x0000006d60607223 */ /* 0x080fe20000010019 */
[----:B------:R-:W-:Y:S01]  /*1880*/  SHF.L.U32 R111, R26, 0x10, RZ ;  /* 0x000000101a6f7819 */ /* 0x000fe200000006ff */
[----:B------:R-:W-:Y:S01]  /*1890*/  FFMA.FTZ R99, R112, R109, R27 ;  /* 0x0000006d70637223 */ /* 0x000fe2000001001b */
[----:B------:R-:W-:-:S02]  /*18a0*/  SHF.L.U32 R63, R63, 0x10, RZ ;  /* 0x000000103f3f7819 */ /* 0x000fc400000006ff */
[----:B------:R-:W-:Y:S01]  /*18b0*/  SHF.L.U32 R61, R61, 0x10, RZ ;  /* 0x000000103d3d7819 */ /* 0x000fe200000006ff */
[----:B------:R-:W-:Y:S01]  /*18c0*/  FFMA.FTZ R100, R100, R109, R111 ;  /* 0x0000006d64647223 */ /* 0x000fe2000001006f */
[----:B------:R-:W-:Y:S01]  /*18d0*/  F2FP.BF16.F32.PACK_AB R25, R96, R95 ;  /* 0x0000005f6019723e */ /* 0x000fe200000010ff */
[-C--:B------:R-:W-:Y:S02]  /*18e0*/  FFMA.FTZ R98, R98, R109.reuse, R63 ;  /* 0x0000006d62627223 */ /* 0x080fe4000001003f */
[----:B------:R-:W-:Y:S01]  /*18f0*/  FFMA.FTZ R94, R94, R109, R61 ;  /* 0x0000006d5e5e7223 */ /* 0x000fe2000001003d */
[----:B------:R-:W-:Y:S02]  /*1900*/  F2FP.BF16.F32.PACK_AB R27, R100, R99 ;  /* 0x00000063641b723e */ /* 0x000fe400000010ff */
[----:B------:R-:W-:Y:S02]  /*1910*/  F2FP.BF16.F32.PACK_AB R26, R98, R97 ;  /* 0x00000061621a723e */ /* 0x000fe400000010ff */
[----:B------:R-:W-:Y:S01]  /*1920*/  F2FP.BF16.F32.PACK_AB R24, R94, R93 ;  /* 0x0000005d5e18723e */ /* 0x000fe200000010ff */
[----:B------:R-:W-:Y:S06]  /*1930*/  BRA `(.L_x_16) ;  /* 0x0000000000c07947 */ /* 0x000fec0003800000 */
.L_x_15:
[----:B------:R-:W-:-:S04]  /*1940*/  UISETP.NE.U32.AND UP1, UPT, UR14, URZ, UPT ;  /* 0x000000ff0e00728c */ /* 0x000fc8000bf25070 */
[----:B------:R-:W-:-:S09]  /*1950*/  UISETP.NE.AND.EX UP1, UPT, UR15, URZ, UPT, UP1 ;  /* 0x000000ff0f00728c */ /* 0x000fd2000bf25310 */
[----:B------:R-:W-:Y:S05]  /*1960*/  BRA.U UP1, `(.L_x_17) ;  /* 0x0000000101547547 */ /* 0x000fea000b800000 */
[C---:B-----5:R-:W-:Y:S02]  /*1970*/  PRMT R94, R60.reuse, 0x7632, R94 ;  /* 0x000076323c5e7816 */ /* 0x060fe4000000005e */
[----:B------:R-:W-:Y:S02]  /*1980*/  SHF.L.U32 R60, R60, 0x10, RZ ;  /* 0x000000103c3c7819 */ /* 0x000fe400000006ff */
[C---:B------:R-:W-:Y:S02]  /*1990*/  SHF.L.U32 R98, R61.reuse, 0x10, RZ ;  /* 0x000000103d627819 */ /* 0x040fe400000006ff */
[----:B------:R-:W-:Y:S01]  /*19a0*/  PRMT R96, R61, 0x7632, R96 ;  /* 0x000076323d607816 */ /* 0x000fe20000000060 */
[-C--:B------:R-:W-:Y:S01]  /*19b0*/  FMUL.FTZ R93, R60, R109.reuse ;  /* 0x0000006d3c5d7220 */ /* 0x080fe20000410000 */
[----:B------:R-:W-:Y:S01]  /*19c0*/  PRMT R61, R62, 0x7632, R61 ;  /* 0x000076323e3d7816 */ /* 0x000fe2000000003d */
[----:B------:R-:W-:Y:S01]  /*19d0*/  FMUL.FTZ R95, R98, R109 ;  /* 0x0000006d625f7220 */ /* 0x000fe20000410000 */
[----:B------:R-:W-:-:S02]  /*19e0*/  PRMT R99, R63, 0x7632, R99 ;  /* 0x000076323f637816 */ /* 0x000fc40000000063 */
[----:B------:R-:W-:Y:S02]  /*19f0*/  SHF.L.U32 R100, R63, 0x10, RZ ;  /* 0x000000103f647819 */ /* 0x000fe400000006ff */
[----:B------:R-:W-:Y:S02]  /*1a00*/  SHF.L.U32 R62, R62, 0x10, RZ ;  /* 0x000000103e3e7819 */ /* 0x000fe400000006ff */
[----:B------:R-:W-:Y:S02]  /*1a10*/  SHF.L.U32 R94, R94, 0x10, RZ ;  /* 0x000000105e5e7819 */ /* 0x000fe400000006ff */
[----:B------:R-:W-:Y:S01]  /*1a20*/  SHF.L.U32 R96, R96, 0x10, RZ ;  /* 0x0000001060607819 */ /* 0x000fe200000006ff */
[-C--:B------:R-:W-:Y:S01]  /*1a30*/  FMUL.FTZ R97, R62, R109.reuse ;  /* 0x0000006d3e617220 */ /* 0x080fe20000410000 */
[----:B------:R-:W-:Y:S01]  /*1a40*/  SHF.L.U32 R98, R61, 0x10, RZ ;  /* 0x000000103d627819 */ /* 0x000fe200000006ff */
[-C--:B------:R-:W-:Y:S01]  /*1a50*/  FMUL.FTZ R94, R94, R109.reuse ;  /* 0x0000006d5e5e7220 */ /* 0x080fe20000410000 */
[----:B------:R-:W-:Y:S01]  /*1a60*/  SHF.L.U32 R60, R99, 0x10, RZ ;  /* 0x00000010633c7819 */ /* 0x000fe200000006ff */
[-C--:B------:R-:W-:Y:S01]  /*1a70*/  FMUL.FTZ R99, R100, R109.reuse ;  /* 0x0000006d64637220 */ /* 0x080fe20000410000 */
[-C--:B------:R-:W-:Y:S01]  /*1a80*/  FMUL.FTZ R96, R96, R109.reuse ;  /* 0x0000006d60607220 */ /* 0x080fe20000410000 */
[----:B------:R-:W-:-:S02]  /*1a90*/  FMUL.FTZ R98, R98, R109 ;  /* 0x0000006d62627220 */ /* 0x000fc40000410000 */
[----:B------:R-:W-:Y:S01]  /*1aa0*/  FMUL.FTZ R100, R60, R109 ;  /* 0x0000006d3c647220 */ /* 0x000fe20000410000 */
[----:B------:R-:W-:Y:S06]  /*1ab0*/  BRA `(.L_x_16) ;  /* 0x0000000000607947 */ /* 0x000fec0003800000 */
.L_x_17:
[C---:B-----5:R-:W-:Y:S01]  /*1ac0*/  PRMT R25, R61.reuse, 0x7632, R25 ;  /* 0x000076323d197816 */ /* 0x060fe20000000019 */
[----:B------:R-:W-:Y:S01]  /*1ad0*/  IMAD.U32 R26, R61, 0x10000, RZ ;  /* 0x000100003d1a7824 */ /* 0x000fe200078e00ff */
[----:B------:R-:W-:Y:S02]  /*1ae0*/  PRMT R24, R60, 0x7632, R24 ;  /* 0x000076323c187816 */ /* 0x000fe40000000018 */
[----:B------:R-:W-:Y:S01]  /*1af0*/  PRMT R27, R62, 0x7632, R27 ;  /* 0x000076323e1b7816 */ /* 0x000fe2000000001b */
[----:B------:R-:W-:Y:S01]  /*1b00*/  FMUL.FTZ R95, R26, R109 ;  /* 0x0000006d1a5f7220 */ /* 0x000fe20000410000 */
[C---:B------:R-:W-:Y:S02]  /*1b10*/  PRMT R61, R63.reuse, 0x7632, R61 ;  /* 0x000076323f3d7816 */ /* 0x040fe4000000003d */
[----:B------:R-:W-:Y:S02]  /*1b20*/  SHF.L.U32 R94, R63, 0x10, RZ ;  /* 0x000000103f5e7819 */ /* 0x000fe400000006ff */
        /* <DEDUP_REMOVED lines=11> */
[----:B------:R-:W-:Y:S01]  /*1be0*/  FMUL.FTZ R98, R98, R109 ;  /* 0x0000006d62627220 */ /* 0x000fe20000410000 */
[----:B------:R-:W-:Y:S01]  /*1bf0*/  F2FP.BF16.F32.PACK_AB R24, R94, R93 ;  /* 0x0000005d5e18723e */ /* 0x000fe200000010ff */
[----:B------:R-:W-:Y:S01]  /*1c00*/  FMUL.FTZ R96, R96, R109 ;  /* 0x0000006d60607220 */ /* 0x000fe20000410000 */
[----:B------:R-:W-:-:S02]  /*1c10*/  F2FP.BF16.F32.PACK_AB R27, R100, R99 ;  /* 0x00000063641b723e */ /* 0x000fc400000010ff */
[----:B------:R-:W-:Y:S02]  /*1c20*/  F2FP.BF16.F32.PACK_AB R26, R98, R97 ;  /* 0x00000061621a723e */ /* 0x000fe400000010ff */
[----:B------:R-:W-:-:S07]  /*1c30*/  F2FP.BF16.F32.PACK_AB R25, R96, R95 ;  /* 0x0000005f6019723e */ /* 0x000fce00000010ff */
.L_x_16:
[----:B------:R-:W0:Y:S01]  /*1c40*/  @UP0 LDCU.64 UR4, c[0x0][0x3a8] ;  /* 0x00007500ff0407ac */ /* 0x000e220008000a00 */
[----:B------:R-:W-:Y:S01]  /*1c50*/  PLOP3.LUT P2, PT, PT, PT, UP0, 0x80, 0x8 ;  /* 0x000000000008781c */ /* 0x000fe20003f4f008 */
[----:B------:R-:W-:Y:S01]  /*1c60*/  HFMA2 R61, -RZ, RZ, 0, 9.5367431640625e-07 ;  /* 0x00000010ff3d7431 */ /* 0x000fe200000001ff */
[----:B------:R-:W-:-:S11]  /*1c70*/  PLOP3.LUT P3, PT, PT, PT, UP0, 0x80, 0x8 ;  /* 0x000000000008781c */ /* 0x000fd60003f6f008 */
[C---:B0-----:R-:W-:Y:S01]  /*1c80*/  @P2 IMAD.WIDE.U32 R60, R110.reuse, R61, UR4 ;  /* 0x000000046e3c2e25 */ /* 0x041fe2000f8e003d */
[----:B------:R-:W-:-:S04]  /*1c90*/  IADD3 R110, PT, PT, R110, 0x20, RZ ;  /* 0x000000206e6e7810 */ /* 0x000fc80007ffe0ff */
[----:B------:R0:W-:Y:S03]  /*1ca0*/  @P3 STG.E.128 desc[UR6][R60.64], R24 ;  /* 0x000000183c003986 */ /* 0x0001e6000c101d06 */
.L_x_14:
[----:B------:R-:W-:Y:S05]  /*1cb0*/  BSYNC.RECONVERGENT B0 ;  /* 0x0000000000007941 */ /* 0x000fea0003800200 */
.L_x_13:
        /* <DEDUP_REMOVED lines=13> */
[----:B-----5:R-:W-:Y:S01]  /*1d90*/  SHF.L.U32 R108, R63, 0x10, RZ ;  /* 0x000000103f6c7819 */ /* 0x020fe200000006ff */
[----:B------:R-:W-:Y:S01]  /*1da0*/  IMAD.U32 R102, R61, 0x10000, RZ ;  /* 0x000100003d667824 */ /* 0x000fe200078e00ff */
[----:B------:R-:W-:Y:S02]  /*1db0*/  PRMT R106, R63, 0x7632, R106 ;  /* 0x000076323f6a7816 */ /* 0x000fe4000000006a */
[----:B------:R-:W-:Y:S02]  /*1dc0*/  PRMT R63, R60, 0x7632, R63 ;  /* 0x000076323c3f7816 */ /* 0x000fe4000000003f */
[----:B------:R-:W-:Y:S02]  /*1dd0*/  PRMT R104, R61, 0x7632, R104 ;  /* 0x000076323d687816 */ /* 0x000fe40000000068 */
[----:B------:R-:W-:Y:S02]  /*1de0*/  PRMT R61, R62, 0x7632, R61 ;  /* 0x000076323e3d7816 */ /* 0x000fe4000000003d */
[----:B------:R-:W-:-:S02]  /*1df0*/  SHF.L.U32 R60, R60, 0x10, RZ ;  /* 0x000000103c3c7819 */ /* 0x000fc400000006ff */
[----:B------:R-:W-:Y:S02]  /*1e00*/  SHF.L.U32 R62, R62, 0x10, RZ ;  /* 0x000000103e3e7819 */ /* 0x000fe400000006ff */
[----:B------:R-:W-:Y:S02]  /*1e10*/  SHF.L.U32 R104, R104, 0x10, RZ ;  /* 0x0000001068687819 */ /* 0x000fe400000006ff */
[C---:B--2---:R-:W-:Y:S02]  /*1e20*/  PRMT R112, R27.reuse, 0x7632, R112 ;  /* 0x000076321b707816 */ /* 0x044fe40000000070 */
[----:B------:R-:W-:Y:S02]  /*1e30*/  SHF.L.U32 R107, R27, 0x10, RZ ;  /* 0x000000101b6b7819 */ /* 0x000fe400000006ff */
[C---:B------:R-:W-:Y:S02]  /*1e40*/  PRMT R27, R24.reuse, 0x7632, R27 ;  /* 0x00007632181b7816 */ /* 0x040fe4000000001b */
[----:B------:R-:W-:Y:S01]  /*1e50*/  SHF.L.U32 R101, R24, 0x10, RZ ;  /* 0x0000001018657819 */ /* 0x000fe200000006ff */
[----:B------:R-:W-:Y:S01]  /*1e60*/  FFMA.FTZ R107, R108, R109, R107 ;  /* 0x0000006d6c6b7223 */ /* 0x000fe2000001006b */
[----:B------:R-:W-:-:S02]  /*1e70*/  PRMT R24, R25, 0x7632, R24 ;  /* 0x0000763219187816 */ /* 0x000fc40000000018 */
[----:B------:R-:W-:Y:S01]  /*1e80*/  SHF.L.U32 R25, R25, 0x10, RZ ;  /* 0x0000001019197819 */ /* 0x000fe200000006ff */
[-C--:B------:R-:W-:Y:S01]  /*1e90*/  FFMA.FTZ R101, R60, R109.reuse, R101 ;  /* 0x0000006d3c657223 */ /* 0x080fe20000010065 */
[----:B------:R-:W-:Y:S02]  /*1ea0*/  PRMT R105, R26, 0x7632, R105 ;  /* 0x000076321a697816 */ /* 0x000fe40000000069 */
[----:B------:R-:W-:Y:S01]  /*1eb0*/  SHF.L.U32 R108, R106, 0x10, RZ ;  /* 0x000000106a6c7819 */ /* 0x000fe200000006ff */
[-C--:B------:R-:W-:Y:S01]  /*1ec0*/  FFMA.FTZ R103, R102, R109.reuse, R25 ;  /* 0x0000006d66677223 */ /* 0x080fe20000010019 */
[----:B------:R-:W-:Y:S02]  /*1ed0*/  SHF.L.U32 R102, R63, 0x10, RZ ;  /* 0x000000103f667819 */ /* 0x000fe400000006ff */
[----:B------:R-:W-:Y:S02]  /*1ee0*/  SHF.L.U32 R111, R26, 0x10, RZ ;  /* 0x000000101a6f7819 */ /* 0x000fe400000006ff */
[----:B------:R-:W-:Y:S01]  /*1ef0*/  SHF.L.U32 R106, R61, 0x10, RZ ;  /* 0x000000103d6a7819 */ /* 0x000fe200000006ff */
[----:B------:R-:W-:Y:S01]  /*1f00*/  IMAD.U32 R61, R105, 0x10000, RZ ;  /* 0x00010000693d7824 */ /* 0x000fe200078e00ff */
[----:B------:R-:W-:Y:S01]  /*1f10*/  SHF.L.U32 R63, R112, 0x10, RZ ;  /* 0x00000010703f7819 */ /* 0x000fe200000006ff */
[-C--:B------:R-:W-:Y:S01]  /*1f20*/  FFMA.FTZ R105, R62, R109.reuse, R111 ;  /* 0x0000006d3e697223 */ /* 0x080fe2000001006f */
[----:B------:R-:W-:Y:S01]  /*1f30*/  SHF.L.U32 R25, R24, 0x10, RZ ;  /* 0x0000001018197819 */ /* 0x000fe200000006ff */
[-C--:B------:R-:W-:Y:S01]  /*1f40*/  FFMA.FTZ R106, R106, R109.reuse, R61 ;  /* 0x0000006d6a6a7223 */ /* 0x080fe2000001003d */
[----:B------:R-:W-:Y:S01]  /*1f50*/  SHF.L.U32 R27, R27, 0x10, RZ ;  /* 0x000000101b1b7819 */ /* 0x000fe200000006ff */
[----:B------:R-:W-:-:S02]  /*1f60*/  FFMA.FTZ R108, R108, R109, R63 ;  /* 0x0000006d6c6c7223 */ /* 0x000fc4000001003f */
[----:B------:R-:W-:Y:S01]  /*1f70*/  FFMA.FTZ R104, R104, R109, R25 ;  /* 0x0000006d68687223 */ /* 0x000fe20000010019 */
[----:B------:R-:W-:Y:S01]  /*1f80*/  F2FP.BF16.F32.PACK_AB R26, R106, R105 ;  /* 0x000000696a1a723e */ /* 0x000fe200000010ff */
[----:B------:R-:W-:Y:S01]  /*1f90*/  FFMA.FTZ R102, R102, R109, R27 ;  /* 0x0000006d66667223 */ /* 0x000fe2000001001b */
[----:B------:R-:W-:Y:S02]  /*1fa0*/  F2FP.BF16.F32.PACK_AB R27, R108, R107 ;  /* 0x0000006b6c1b723e */ /* 0x000fe400000010ff */
[----:B------:R-:W-:Y:S02]  /*1fb0*/  F2FP.BF16.F32.PACK_AB R25, R104, R103 ;  /* 0x000000676819723e */ /* 0x000fe400000010ff */
[----:B------:R-:W-:Y:S01]  /*1fc0*/  F2FP.BF16.F32.PACK_AB R24, R102, R101 ;  /* 0x000000656618723e */ /* 0x000fe200000010ff */
[----:B------:R-:W-:Y:S06]  /*1fd0*/  BRA `(.L_x_21) ;  /* 0x0000000000c07947 */ /* 0x000fec0003800000 */
.L_x_20:
[----:B------:R-:W-:-:S04]  /*1fe0*/  UISETP.NE.U32.AND UP1, UPT, UR14, URZ, UPT ;  /* 0x000000ff0e00728c */ /* 0x000fc8000bf25070 */
[----:B------:R-:W-:-:S09]  /*1ff0*/  UISETP.NE.AND.EX UP1, UPT, UR15, URZ, UPT, UP1 ;  /* 0x000000ff0f00728c */ /* 0x000fd2000bf25310 */
[----:B------:R-:W-:Y:S05]  /*2000*/  BRA.U UP1, `(.L_x_22) ;  /* 0x0000000101547547 */ /* 0x000fea000b800000 */
[----:B-----5:R-:W-:Y:S02]  /*2010*/  SHF.L.U32 R102, R63, 0x10, RZ ;  /* 0x000000103f667819 */ /* 0x020fe400000006ff */
[----:B------:R-:W-:Y:S02]  /*2020*/  SHF.L.U32 R106, R61, 0x10, RZ ;  /* 0x000000103d6a7819 */ /* 0x000fe400000006ff */
[----:B------:R-:W-:Y:S01]  /*2030*/  PRMT R101, R63, 0x7632, R101 ;  /* 0x000076323f657816 */ /* 0x000fe20000000065 */
[-C--:B------:R-:W-:Y:S01]  /*2040*/  FMUL.FTZ R107, R102, R109.reuse ;  /* 0x0000006d666b7220 */ /* 0x080fe20000410000 */
[----:B------:R-:W-:Y:S01]  /*2050*/  PRMT R104, R61, 0x7632, R104 ;  /* 0x000076323d687816 */ /* 0x000fe20000000068 */
[----:B------:R-:W-:Y:S01]  /*2060*/  FMUL.FTZ R103, R106, R109 ;  /* 0x0000006d6a677220 */ /* 0x000fe20000410000 */
[----:B------:R-:W-:Y:S02]  /*2070*/  PRMT R63, R60, 0x7632, R63 ;  /* 0x000076323c3f7816 */ /* 0x000fe4000000003f */
[----:B------:R-:W-:-:S02]  /*2080*/  PRMT R61, R62, 0x7632, R61 ;  /* 0x000076323e3d7816 */ /* 0x000fc4000000003d */
        /* <DEDUP_REMOVED lines=9> */
[----:B------:R-:W-:-:S02]  /*2120*/  FMUL.FTZ R102, R102, R109 ;  /* 0x0000006d66667220 */ /* 0x000fc40000410000 */
[-C--:B------:R-:W-:Y:S02]  /*2130*/  FMUL.FTZ R104, R104, R109.reuse ;  /* 0x0000006d68687220 */ /* 0x080fe40000410000 */
[----:B------:R-:W-:Y:S01]  /*2140*/  FMUL.FTZ R106, R106, R109 ;  /* 0x0000006d6a6a7220 */ /* 0x000fe20000410000 */
[----:B------:R-:W-:Y:S06]  /*2150*/  BRA `(.L_x_21) ;  /* 0x0000000000607947 */ /* 0x000fec0003800000 */
.L_x_22:
[C---:B-----5:R-:W-:Y:S01]  /*2160*/  PRMT R101, R63.reuse, 0x7632, R101 ;  /* 0x000076323f657816 */ /* 0x060fe20000000065 */
[----:B------:R-:W-:Y:S01]  /*2170*/  IMAD.U32 R102, R63, 0x10000, RZ ;  /* 0x000100003f667824 */ /* 0x000fe200078e00ff */
[----:B------:R-:W-:Y:S02]  /*2180*/  PRMT R24, R60, 0x7632, R24 ;  /* 0x000076323c187816 */ /* 0x000fe40000000018 */
[C---:B------:R-:W-:Y:S01]  /*2190*/  PRMT R25, R61.reuse, 0x7632, R25 ;  /* 0x000076323d197816 */ /* 0x040fe20000000019 */
[----:B------:R-:W-:Y:S01]  /*21a0*/  FMUL.FTZ R107, R102, R109 ;  /* 0x0000006d666b7220 */ /* 0x000fe20000410000 */
[----:B------:R-:W-:Y:S02]  /*21b0*/  PRMT R27, R62, 0x7632, R27 ;  /* 0x000076323e1b7816 */ /* 0x000fe4000000001b */
[----:B------:R-:W-:Y:S02]  /*21c0*/  SHF.L.U32 R60, R60, 0x10, RZ ;  /* 0x000000103c3c7819 */ /* 0x000fe400000006ff */
        /* <DEDUP_REMOVED lines=13> */
[----:B------:R-:W-:Y:S02]  /*22a0*/  F2FP.BF16.F32.PACK_AB R27, R108, R107 ;  /* 0x0000006b6c1b723e */ /* 0x000fe400000010ff */
[----:B------:R-:W-:Y:S02]  /*22b0*/  F2FP.BF16.F32.PACK_AB R26, R106, R105 ;  /* 0x000000696a1a723e */ /* 0x000fe400000010ff */
[----:B------:R-:W-:Y:S02]  /*22c0*/  F2FP.BF16.F32.PACK_AB R25, R104, R103 ;  /* 0x000000676819723e */ /* 0x000fe400000010ff */
[----:B------:R-:W-:-:S07]  /*22d0*/  F2FP.BF16.F32.PACK_AB R24, R102, R101 ;  /* 0x000000656618723e */ /* 0x000fce00000010ff */
.L_x_21:
[----:B------:R-:W0:Y:S01]  /*22e0*/  @UP0 LDCU.64 UR4, c[0x0][0x3a8] ;  /* 0x00007500ff0407ac */ /* 0x000e220008000a00 */
[----:B------:R-:W-:Y:S02]  /*22f0*/  PLOP3.LUT P2, PT, PT, PT, UP0, 0x80, 0x8 ;  /* 0x000000000008781c */ /* 0x000fe40003f4f008 */
[----:B------:R-:W-:Y:S02]  /*2300*/  PLOP3.LUT P3, PT, PT, PT, UP0, 0x80, 0x8 ;  /* 0x000000000008781c */ /* 0x000fe40003f6f008 */
[----:B------:R-:W-:-:S09]  /*2310*/  MOV R61, 0x10 ;  /* 0x00000010003d7802 */ /* 0x000fd20000000f00 */
[----:B0-----:R-:W-:-:S05]  /*2320*/  @P2 IMAD.WIDE.U32 R60, R110, R61, UR4 ;  /* 0x000000046e3c2e25 */ /* 0x001fca000f8e003d */
[----:B------:R0:W-:Y:S02]  /*2330*/  @P3 STG.E.128 desc[UR6][R60.64], R24 ;  /* 0x000000183c003986 */ /* 0x0001e4000c101d06 */
.L_x_19:
[----:B------:R-:W-:Y:S05]  /*2340*/  BSYNC.RECONVERGENT B0 ;  /* 0x0000000000007941 */ /* 0x000fea0003800200 */
.L_x_18:
[----:B0-----:R-:W-:Y:S01]  /*2350*/  FADD.FTZ R60, RZ, R86 ;  /* 0x00000056ff3c7221 */ /* 0x001fe20000010000 */
[C---:B------:R-:W-:Y:S01]  /*2360*/  ISETP.GT.U32.AND P2, PT, R75.reuse, 0x3f, PT ;  /* 0x0000003f4b00780c */ /* 0x040fe20003f44070 */
[----:B------:R-:W-:Y:S01]  /*2370*/  UMOV UR4, 0xffffffff ;  /* 0xffffffff00047882 */ /* 0x000fe20000000000 */
[----:B------:R-:W-:Y:S01]  /*2380*/  ISETP.GT.U32.AND P3, PT, R75, 0x5f, PT ;  /* 0x0000005f4b00780c */ /* 0x000fe20003f64070 */
[----:B------:R-:W-:Y:S01]  /*2390*/  FADD.FTZ R60, R79, R60 ;  /* 0x0000003c4f3c7221 */ /* 0x000fe20000010000 */
[----:B------:R-:W-:Y:S02]  /*23a0*/  ISETP.GT.U32.AND P4, PT, R75, 0x7f, PT ;  /* 0x0000007f4b00780c */ /* 0x000fe40003f84070 */
[----:B------:R-:W-:Y:S01]  /*23b0*/  ISETP.NE.AND P5, PT, R74, RZ, PT ;  /* 0x000000ff4a00720c */ /* 0x000fe20003fa5270 */
[----:B------:R-:W-:-:S04]  /*23c0*/  FADD.FTZ R61, R85, R60 ;  /* 0x0000003c553d7221 */ /* 0x000fc80000010000 */
[----:B------:R-:W-:-:S04]  /*23d0*/  FADD.FTZ R61, R80, R61 ;  /* 0x0000003d503d7221 */ /* 0x000fc80000010000 */
[----:B------:R-:W-:-:S04]  /*23e0*/  FADD.FTZ R60, R84, R61 ;  /* 0x0000003d543c7221 */ /* 0x000fc80000010000 */
[----:B------:R-:W-:-:S04]  /*23f0*/  FADD.FTZ R60, R81, R60 ;  /* 0x0000003c513c7221 */ /* 0x000fc80000010000 */
[----:B------:R-:W-:-:S04]  /*2400*/  FADD.FTZ R61, R83, R60 ;  /* 0x0000003c533d7221 */ /* 0x000fc80000010000 */
[----:B------:R-:W-:-:S05]  /*2410*/  FADD.FTZ R61, R82, R61 ;  /* 0x0000003d523d7221 */ /* 0x000fca0000010000 */
[----:B------:R-:W-:-:S05]  /*2420*/  FSEL R60, R61, RZ, P0 ;  /* 0x000000ff3d3c7208 */ /* 0x000fca0000000000 */
[----:B------:R-:W-:-:S04]  /*2430*/  FADD.FTZ R62, R78, R60 ;  /* 0x0000003c4e3e7221 */ /* 0x000fc80000010000 */
[----:B------:R-:W-:-:S04]  /*2440*/  FADD.FTZ R62, R87, R62 ;  /* 0x0000003e573e7221 */ /* 0x000fc80000010000 */
[----:B------:R-:W-:-:S04]  /*2450*/  FADD.FTZ R61, R77, R62 ;  /* 0x0000003e4d3d7221 */ /* 0x000fc80000010000 */
[----:B------:R-:W-:-:S04]  /*2460*/  FADD.FTZ R62, R88, R61 ;  /* 0x0000003d583e7221 */ /* 0x000fc80000010000 */
[----:B------:R-:W-:-:S04]  /*2470*/  FADD.FTZ R61, R89, R62 ;  /* 0x0000003e593d7221 */ /* 0x000fc80000010000 */
[----:B------:R-:W-:-:S04]  /*2480*/  FADD.FTZ R62, R90, R61 ;  /* 0x0000003d5a3e7221 */ /* 0x000fc80000010000 */
[----:B------:R-:W-:-:S04]  /*2490*/  FADD.FTZ R61, R91, R62 ;  /* 0x0000003e5b3d7221 */ /* 0x000fc80000010000 */
[----:B------:R-:W-:-:S04]  /*24a0*/  @P2 FADD.FTZ R60, R92, R61 ;  /* 0x0000003d5c3c2221 */ /* 0x000fc80000010000 */
        /* <DEDUP_REMOVED lines=15> */
[----:B------:R-:W-:Y:S01]  /*25a0*/  @P4 FADD.FTZ R60, R108, R61 ;  /* 0x0000003d6c3c4221 */ /* 0x000fe20000010000 */
[----:B------:R-:W-:Y:S06]  /*25b0*/  BRA.DIV UR4, `(.L_x_23) ;  /* 0x0000001204e07947 */ /* 0x000fec000b800000 */
[----:B------:R-:W0:Y:S01]  /*25c0*/  SHFL.BFLY PT, R61, R60, 0x1, 0x1f ;  /* 0x0c201f003c3d7f89 */ /* 0x000e2200000e0000 */
[----:B------:R-:W1:Y:S01]  /*25d0*/  LDC R109, c[0x0][0x400] ;  /* 0x00010000ff6d7b82 */ /* 0x000e620000000800 */
[----:B0-----:R-:W-:-:S05]  /*25e0*/  FADD.FTZ R61, R60, R61 ;  /* 0x0000003d3c3d7221 */ /* 0x001fca0000010000 */
[----:B------:R-:W0:Y:S02]  /*25f0*/  SHFL.BFLY PT, R62, R61, 0x2, 0x1f ;  /* 0x0c401f003d3e7f89 */ /* 0x000e2400000e0000 */
[----:B0-----:R-:W-:-:S05]  /*2600*/  FADD.FTZ R62, R61, R62 ;  /* 0x0000003e3d3e7221 */ /* 0x001fca0000010000 */
[----:B------:R-:W0:Y:S02]  /*2610*/  SHFL.BFLY PT, R63, R62, 0x4, 0x1f ;  /* 0x0c801f003e3f7f89 */ /* 0x000e2400000e0000 */
[----:B0-----:R-:W-:-:S05]  /*2620*/  FADD.FTZ R63, R62, R63 ;  /* 0x0000003f3e3f7221 */ /* 0x001fca0000010000 */
[----:B------:R-:W0:Y:S02]  /*2630*/  SHFL.BFLY PT, R110, R63, 0x8, 0x1f ;  /* 0x0d001f003f6e7f89 */ /* 0x000e2400000e0000 */
[----:B0-----:R-:W-:-:S05]  /*2640*/  FADD.FTZ R110, R63, R110 ;  /* 0x0000006e3f6e7221 */ /* 0x001fca0000010000 */
[----:B------:R-:W0:Y:S02]  /*2650*/  SHFL.BFLY PT, R111, R110, 0x10, 0x1f ;  /* 0x0e001f006e6f7f89 */ /* 0x000e2400000e0000 */
[----:B0-----:R-:W-:-:S04]  /*2660*/  FADD.FTZ R112, R110, R111 ;  /* 0x0000006f6e707221 */ /* 0x001fc80000010000 */
[----:B-1----:R-:W-:-:S04]  /*2670*/  FMUL.FTZ R111, R112, R109 ;  /* 0x0000006d706f7220 */ /* 0x002fc80000410000 */
[--C-:B------:R-:W-:Y:S01]  /*2680*/  FADD.FTZ R60, R86, -R111.reuse ;  /* 0x8000006f563c7221 */ /* 0x100fe20000010000 */
[--C-:B------:R-:W-:Y:S01]  /*2690*/  FADD.FTZ R61, R79, -R111.reuse ;  /* 0x8000006f4f3d7221 */ /* 0x100fe20000010000 */
[--C-:B------:R-:W-:Y:S01]  /*26a0*/  FADD.FTZ R113, R85, -R111.reuse ;  /* 0x8000006f55717221 */ /* 0x100fe20000010000 */
[--C-:B------:R-:W-:Y:S01]  /*26b0*/  FADD.FTZ R63, R84, -R111.reuse ;  /* 0x8000006f543f7221 */ /* 0x100fe20000010000 */
[----:B------:R-:W-:Y:S01]  /*26c0*/  FFMA.FTZ R60, R60, R60, RZ ;  /* 0x0000003c3c3c7223 */ /* 0x000fe200000100ff */
[--C-:B------:R-:W-:Y:S01]  /*26d0*/  FADD.FTZ R62, R87, -R111.reuse ;  /* 0x8000006f573e7221 */ /* 0x100fe20000010000 */
[--C-:B------:R-:W-:Y:S02]  /*26e0*/  FADD.FTZ R110, R77, -R111.reuse ;  /* 0x8000006f4d6e7221 */ /* 0x100fe40000010000 */
[----:B------:R-:W-:Y:S01]  /*26f0*/  FFMA.FTZ R60, R61, R61, R60 ;  /* 0x0000003d3d3c7223 */ /* 0x000fe2000001003c */
[----:B------:R-:W-:-:S03]  /*2700*/  FADD.FTZ R61, R80, -R111 ;  /* 0x8000006f503d7221 */ /* 0x000fc60000010000 */
[----:B------:R-:W-:-:S04]  /*2710*/  FFMA.FTZ R60, R113, R113, R60 ;  /* 0x00000071713c7223 */ /* 0x000fc8000001003c */
[----:B------:R-:W-:Y:S01]  /*2720*/  FFMA.FTZ R60, R61, R61, R60 ;  /* 0x0000003d3d3c7223 */ /* 0x000fe2000001003c */
[----:B------:R-:W-:-:S03]  /*2730*/  FADD.FTZ R61, R81, -R111 ;  /* 0x8000006f513d7221 */ /* 0x000fc60000010000 */
[----:B------:R-:W-:Y:S01]  /*2740*/  FFMA.FTZ R60, R63, R63, R60 ;  /* 0x0000003f3f3c7223 */ /* 0x000fe2000001003c */
[----:B------:R-:W-:-:S03]  /*2750*/  FADD.FTZ R63, R83, -R111 ;  /* 0x8000006f533f7221 */ /* 0x000fc60000010000 */
[----:B------:R-:W-:Y:S01]  /*2760*/  FFMA.FTZ R60, R61, R61, R60 ;  /* 0x0000003d3d3c7223 */ /* 0x000fe2000001003c */
[----:B------:R-:W-:-:S03]  /*2770*/  FADD.FTZ R61, R82, -R111 ;  /* 0x8000006f523d7221 */ /* 0x000fc60000010000 */
[----:B------:R-:W-:-:S04]  /*2780*/  FFMA.FTZ R60, R63, R63, R60 ;  /* 0x0000003f3f3c7223 */ /* 0x000fc8000001003c */
[----:B------:R-:W-:Y:S01]  /*2790*/  FFMA.FTZ R60, R61, R61, R60 ;  /* 0x0000003d3d3c7223 */ /* 0x000fe2000001003c */
[----:B------:R-:W-:-:S04]  /*27a0*/  FADD.FTZ R61, R78, -R111 ;  /* 0x8000006f4e3d7221 */ /* 0x000fc80000010000 */
[----:B------:R-:W-:-:S05]  /*27b0*/  FSEL R60, R60, RZ, P0 ;  /* 0x000000ff3c3c7208 */ /* 0x000fca0000000000 */
[----:B------:R-:W-:-:S04]  /*27c0*/  FFMA.FTZ R61, R61, R61, R60 ;  /* 0x0000003d3d3d7223 */ /* 0x000fc8000001003c */
[----:B------:R-:W-:Y:S01]  /*27d0*/  FFMA.FTZ R61, R62, R62, R61 ;  /* 0x0000003e3e3d7223 */ /* 0x000fe2000001003d */
[----:B------:R-:W-:-:S03]  /*27e0*/  FADD.FTZ R62, R88, -R111 ;  /* 0x8000006f583e7221 */ /* 0x000fc60000010000 */
        /* <DEDUP_REMOVED lines=10> */
[----:B------:R-:W-:Y:S01]  /*2890*/  @P2 FFMA.FTZ R60, R62, R62, R61 ;  /* 0x0000003e3e3c2223 */ /* 0x000fe2000001003d */
[--C-:B------:R-:W-:Y:S01]  /*28a0*/  FADD.FTZ R61, R93, -R111.reuse ;  /* 0x8000006f5d3d7221 */ /* 0x100fe20000010000 */
        /* <DEDUP_REMOVED lines=28> */
[----:B------:R-:W-:-:S04]  /*2a70*/  FFMA.FTZ R61, R110, R110, R61 ;  /* 0x0000006e6e3d7223 */ /* 0x000fc8000001003d */
[----:B------:R-:W-:-:S05]  /*2a80*/  @P4 FFMA.FTZ R60, R62, R62, R61 ;  /* 0x0000003e3e3c4223 */ /* 0x000fca000001003d */
[----:B------:R-:W0:Y:S02]  /*2a90*/  SHFL.BFLY PT, R61, R60, 0x1, 0x1f ;  /* 0x0c201f003c3d7f89 */ /* 0x000e2400000e0000 */
[----:B0-----:R-:W-:-:S05]  /*2aa0*/  FADD.FTZ R61, R60, R61 ;  /* 0x0000003d3c3d7221 */ /* 0x001fca0000010000 */
[----:B------:R-:W0:Y:S02]  /*2ab0*/  SHFL.BFLY PT, R62, R61, 0x2, 0x1f ;  /* 0x0c401f003d3e7f89 */ /* 0x000e2400000e0000 */
[----:B0-----:R-:W-:-:S05]  /*2ac0*/  FADD.FTZ R62, R61, R62 ;  /* 0x0000003e3d3e7221 */ /* 0x001fca0000010000 */
[----:B------:R-:W0:Y:S02]  /*2ad0*/  SHFL.BFLY PT, R63, R62, 0x4, 0x1f ;  /* 0x0c801f003e3f7f89 */ /* 0x000e2400000e0000 */
[----:B0-----:R-:W-:-:S05]  /*2ae0*/  FADD.FTZ R63, R62, R63 ;  /* 0x0000003f3e3f7221 */ /* 0x001fca0000010000 */
[----:B------:R-:W0:Y:S02]  /*2af0*/  SHFL.BFLY PT, R110, R63, 0x8, 0x1f ;  /* 0x0d001f003f6e7f89 */ /* 0x000e2400000e0000 */
[----:B0-----:R-:W-:-:S05]  /*2b00*/  FADD.FTZ R110, R63, R110 ;  /* 0x0000006e3f6e7221 */ /* 0x001fca0000010000 */
[----:B------:R0:W1:Y:S02]  /*2b10*/  SHFL.BFLY PT, R113, R110, 0x10, 0x1f ;  /* 0x0e001f006e717f89 */ /* 0x00006400000e0000 */
.L_x_44:
[----:B-1----:R-:W-:Y:S01]  /*2b20*/  FADD.FTZ R112, R110, R113 ;  /* 0x000000716e707221 */ /* 0x002fe20000010000 */
[----:B0-----:R-:W-:Y:S01]  /*2b30*/  FMUL.FTZ R110, R111, R111 ;  /* 0x0000006f6f6e7220 */ /* 0x001fe20000410000 */
[----:B------:R-:W0:Y:S01]  /*2b40*/  @!P5 LDC.64 R62, c[0x0][0x3c0] ;  /* 0x0000f000ff3edb82 */ /* 0x000e220000000a00 */
[----:B------:R-:W-:Y:S01]  /*2b50*/  PLOP3.LUT P2, PT, PT, PT, UP2, 0x40, 0x4 ;  /* 0x000000000004781c */ /* 0x000fe20003f4e828 */
[----:B------:R-:W-:Y:S01]  /*2b60*/  FFMA.FTZ R109, R112, R109, UR8 ;  /* 0x00000008706d7e23 */ /* 0x000fe2000801006d */
[----:B------:R-:W-:Y:S02]  /*2b70*/  BSSY.RECONVERGENT B0, `(.L_x_24) ;  /* 0x000003c000007945 */ /* 0x000fe40003800200 */
[----:B------:R-:W-:Y:S02]  /*2b80*/  FSEL R110, R110, RZ, !P2 ;  /* 0x000000ff6e6e7208 */ /* 0x000fe40005000000 */
[----:B------:R-:W-:Y:S01]  /*2b90*/  PLOP3.LUT P2, PT, PT, PT, UP2, 0x40, 0x4 ;  /* 0x000000000004781c */ /* 0x000fe20003f4e828 */
[----:B------:R-:W1:Y:S02]  /*2ba0*/  @!P5 LDC.64 R60, c[0x0][0x3c8] ;  /* 0x0000f200ff3cdb82 */ /* 0x000e640000000a00 */
[----:B------:R-:W-:Y:S01]  /*2bb0*/  FADD.FTZ R110, R109, R110 ;  /* 0x0000006e6d6e7221 */ /* 0x000fe20000010000 */
[----:B------:R-:W-:-:S03]  /*2bc0*/  FSEL R109, R111, RZ, P2 ;  /* 0x000000ff6f6d7208 */ /* 0x000fc60001000000 */
[----:B------:R-:W2:Y:S01]  /*2bd0*/  MUFU.RSQ R112, R110 ;  /* 0x0000006e00707308 */ /* 0x000ea20000001400 */
[----:B0-----:R-:W-:-:S05]  /*2be0*/  @!P5 IMAD.WIDE R62, R73, 0x4, R62 ;  /* 0x00000004493ed825 */ /* 0x001fca00078e023e */
[----:B------:R0:W-:Y:S01]  /*2bf0*/  @!P5 STG.E desc[UR6][R62.64], R111 ;  /* 0x0000006f3e00d986 */ /* 0x0001e2000c101906 */
[----:B-1----:R-:W-:-:S05]  /*2c00*/  @!P5 IMAD.WIDE R60, R73, 0x4, R60 ;  /* 0x00000004493cd825 */ /* 0x002fca00078e023c */
[----:B--2---:R0:W-:Y:S01]  /*2c10*/  @!P5 STG.E desc[UR6][R60.64], R112 ;  /* 0x000000703c00d986 */ /* 0x0041e2000c101906 */
[----:B------:R-:W-:Y:S05]  /*2c20*/  @!P0 BRA `(.L_x_25) ;  /* 0x0000000000c08947 */ /* 0x000fea0003800000 */
[--C-:B0-----:R-:W-:Y:S01]  /*2c30*/  FADD.FTZ R61, R86, -R109.reuse ;  /* 0x8000006d563d7221 */ /* 0x101fe20000010000 */
[----:B------:R-:W-:Y:S01]  /*2c40*/  SHF.L.U32 R63, R56, 0x10, RZ ;  /* 0x00000010383f7819 */ /* 0x000fe200000006ff */
[----:B------:R-:W-:Y:S01]  /*2c50*/  FADD.FTZ R113, R85, -R109 ;  /* 0x8000006d55717221 */ /* 0x000fe20000010000 */
[----:B------:R-:W-:Y:S01]  /*2c60*/  SHF.L.U32 R111, R52, 0x10, RZ ;  /* 0x00000010346f7819 */ /* 0x000fe200000006ff */
[C---:B------:R-:W-:Y:S01]  /*2c70*/  FMUL.FTZ R60, R112.reuse, R61 ;  /* 0x0000003d703c7220 */ /* 0x040fe20000410000 */
[----:B------:R-:W-:Y:S01]  /*2c80*/  SHF.L.U32 R110, R53, 0x10, RZ ;  /* 0x00000010356e7819 */ /* 0x000fe200000006ff */
[----:B------:R-:W-:Y:S02]  /*2c90*/  IMAD.U32 R62, R57, 0x10000, RZ ;  /* 0x00010000393e7824 */ /* 0x000fe400078e00ff */
[----:B------:R-:W-:Y:S01]  /*2ca0*/  FMUL.FTZ R61, R112, R113 ;  /* 0x00000071703d7220 */ /* 0x000fe20000410000 */
[----:B------:R-:W-:Y:S01]  /*2cb0*/  FFMA.FTZ R60, R60, R63, R111 ;  /* 0x0000003f3c3c7223 */ /* 0x000fe2000001006f */
[--C-:B------:R-:W-:Y:S01]  /*2cc0*/  FADD.FTZ R63, R80, -R109.reuse ;  /* 0x8000006d503f7221 */ /* 0x100fe20000010000 */
[----:B------:R-:W-:Y:S01]  /*2cd0*/  SHF.L.U32 R114, R3, 0x10, RZ ;  /* 0x0000001003727819 */ /* 0x000fe200000006ff */
[----:B------:R-:W-:Y:S01]  /*2ce0*/  FFMA.FTZ R61, R61, R62, R110 ;  /* 0x0000003e3d3d7223 */ /* 0x000fe2000001006e */
[----:B------:R-:W-:Y:S01]  /*2cf0*/  SHF.L.U32 R62, R4, 0x10, RZ ;  /* 0x00000010043e7819 */ /* 0x000fe200000006ff */
[----:B------:R-:W-:Y:S01]  /*2d00*/  FADD.FTZ R111, R84, -R109 ;  /* 0x8000006d546f7221 */ /* 0x000fe20000010000 */
[----:B------:R-:W-:Y:S01]  /*2d10*/  FMUL.FTZ R63, R112, R63 ;  /* 0x0000003f703f7220 */ /* 0x000fe20000410000 */
[----:B------:R-:W-:-:S02]  /*2d20*/  SHF.L.U32 R110, R58, 0x10, RZ ;  /* 0x000000103a6e7819 */ /* 0x000fc400000006ff */
[----:B------:R-:W-:Y:S01]  /*2d30*/  SHF.L.U32 R116, R54, 0x10, RZ ;  /* 0x0000001036747819 */ /* 0x000fe200000006ff */
[----:B------:R-:W-:Y:S01]  /*2d40*/  FMUL.FTZ R111, R112, R111 ;  /* 0x0000006f706f7220 */ /* 0x000fe20000410000 */
[----:B------:R-:W-:Y:S01]  /*2d50*/  FFMA.FTZ R114, R63, R114, R62 ;  /* 0x000000723f727223 */ /* 0x000fe2000001003e */
[--C-:B------:R-:W-:Y:S01]  /*2d60*/  FADD.FTZ R63, R81, -R109.reuse ;  /* 0x8000006d513f7221 */ /* 0x100fe20000010000 */
[----:B------:R-:W-:Y:S01]  /*2d70*/  SHF.L.U32 R118, R2, 0x10, RZ ;  /* 0x0000001002767819 */ /* 0x000fe200000006ff */
[----:B------:R-:W-:Y:S01]  /*2d80*/  FFMA.FTZ R62, R111, R110, R116 ;  /* 0x0000006e6f3e7223 */ /* 0x000fe20000010074 */
[----:B------:R-:W-:Y:S01]  /*2d90*/  SHF.L.U32 R110, R5, 0x10, RZ ;  /* 0x00000010056e7819 */ /* 0x000fe200000006ff */
[----:B------:R-:W-:Y:S01]  /*2da0*/  FMUL.FTZ R63, R112, R63 ;  /* 0x0000003f703f7220 */ /* 0x000fe20000410000 */
[----:B------:R-:W-:Y:S01]  /*2db0*/  SHF.L.U32 R116, R6, 0x10, RZ ;  /* 0x0000001006747819 */ /* 0x000fe200000006ff */
[----:B------:R-:W-:Y:S01]  /*2dc0*/  FADD.FTZ R111, R83, -R109 ;  /* 0x8000006d536f7221 */ /* 0x000fe20000010000 */
[----:B------:R-:W-:-:S03]  /*2dd0*/  F2FP.BF16.F32.PACK_AB R61, R114, R61 ;  /* 0x0000003d723d723e */ /* 0x000fc600000010ff */
        /* <DEDUP_REMOVED lines=9> */
[----:B------:R-:W-:-:S04]  /*2e70*/  IMAD.U32 R116, R8, 0x10000, RZ ;  /* 0x0001000008747824 */ /* 0x000fc800078e00ff */
[----:B------:R-:W-:Y:S01]  /*2e80*/  FFMA.FTZ R120, R63, R110, R116 ;  /* 0x0000006e3f787223 */ /* 0x000fe20000010074 */
[----:B------:R-:W-:Y:S01]  /*2e90*/  FADD.FTZ R63, R79, -R109 ;  /* 0x8000006d4f3f7221 */ /* 0x000fe20000010000 */
[----:B------:R-:W0:Y:S01]  /*2ea0*/  LDC.64 R110, c[0x0][0x428] ;  /* 0x00010a00ff6e7b82 */ /* 0x000e220000000a00 */
[----:B------:R-:W-:Y:S02]  /*2eb0*/  SHF.L.U32 R116, R0, 0x10, RZ ;  /* 0x0000001000747819 */ /* 0x000fe400000006ff */
[----:B------:R-:W-:-:S04]  /*2ec0*/  FMUL.FTZ R63, R112, R63 ;  /* 0x0000003f703f7220 */ /* 0x000fc80000410000 */
[----:B------:R-:W-:Y:S01]  /*2ed0*/  FFMA.FTZ R115, R63, R116, R118 ;  /* 0x000000743f737223 */ /* 0x000fe20000010076 */
[----:B------:R-:W-:-:S04]  /*2ee0*/  F2FP.BF16.F32.PACK_AB R63, R120, R117 ;  /* 0x00000075783f723e */ /* 0x000fc800000010ff */
[----:B------:R-:W-:Y:S01]  /*2ef0*/  F2FP.BF16.F32.PACK_AB R60, R115, R60 ;  /* 0x0000003c733c723e */ /* 0x000fe200000010ff */
[C---:B0-----:R-:W-:Y:S01]  /*2f00*/  IMAD.WIDE.U32 R110, R76.reuse, 0x10, R110 ;  /* 0x000000104c6e7825 */ /* 0x041fe200078e006e */
[----:B------:R-:W-:-:S04]  /*2f10*/  IADD3 R76, PT, PT, R76, 0x20, RZ ;  /* 0x000000204c4c7810 */ /* 0x000fc80007ffe0ff */
[----:B------:R1:W-:Y:S03]  /*2f20*/  STG.E.128 desc[UR6][R110.64], R60 ;  /* 0x0000003c6e007986 */ /* 0x0003e6000c101d06 */
.L_x_25:
[----:B------:R-:W-:Y:S05]  /*2f30*/  BSYNC.RECONVERGENT B0 ;  /* 0x0000000000007941 */ /* 0x000fea0003800200 */
.L_x_24:
[----:B------:R-:W-:Y:S01]  /*2f40*/  ISETP.GE.U32.AND P0, PT, R75, 0x40, PT ;  /* 0x000000404b00780c */ /* 0x000fe20003f06070 */
[----:B------:R-:W-:-:S12]  /*2f50*/  BSSY.RECONVERGENT B0, `(.L_x_26) ;  /* 0x0000032000007945 */ /* 0x000fd80003800200 */
[----:B------:R-:W-:Y:S05]  /*2f60*/  @!P0 BRA `(.L_x_27) ;  /* 0x0000000000c08947 */ /* 0x000fea0003800000 */
[--C-:B01----:R-:W-:Y:S01]  /*2f70*/  FADD.FTZ R61, R78, -R109.reuse ;  /* 0x8000006d4e3d7221 */ /* 0x103fe20000010000 */
[----:B------:R-:W-:Y:S01]  /*2f80*/  SHF.L.U32 R63, R48, 0x10, RZ ;  /* 0x00000010303f7819 */ /* 0x000fe200000006ff */
[----:B------:R-:W-:Y:S01]  /*2f90*/  FADD.FTZ R113, R77, -R109 ;  /* 0x8000006d4d717221 */ /* 0x000fe20000010000 */
[----:B------:R-:W-:Y:S01]  /*2fa0*/  SHF.L.U32 R111, R44, 0x10, RZ ;  /* 0x000000102c6f7819 */ /* 0x000fe200000006ff */
[C---:B------:R-:W-:Y:S01]  /*2fb0*/  FMUL.FTZ R60, R112.reuse, R61 ;  /* 0x0000003d703c7220 */ /* 0x040fe20000410000 */
[----:B------:R-:W-:Y:S01]  /*2fc0*/  SHF.L.U32 R62, R49, 0x10, RZ ;  /* 0x00000010313e7819 */ /* 0x000fe200000006ff */
[----:B------:R-:W-:Y:S01]  /*2fd0*/  FMUL.FTZ R61, R112, R113 ;  /* 0x00000071703d7220 */ /* 0x000fe20000410000 */
[----:B------:R-:W-:Y:S01]  /*2fe0*/  SHF.L.U32 R110, R45, 0x10, RZ ;  /* 0x000000102d6e7819 */ /* 0x000fe200000006ff */
[----:B------:R-:W-:Y:S01]  /*2ff0*/  FFMA.FTZ R60, R60, R63, R111 ;  /* 0x0000003f3c3c7223 */ /* 0x000fe2000001006f */
[--C-:B------:R-:W-:Y:S01]  /*3000*/  FADD.FTZ R63, R88, -R109.reuse ;  /* 0x8000006d583f7221 */ /* 0x100fe20000010000 */
[----:B------:R-:W-:Y:S01]  /*3010*/  SHF.L.U32 R114, R11, 0x10, RZ ;  /* 0x000000100b727819 */ /* 0x000fe200000006ff */
[----:B------:R-:W-:Y:S01]  /*3020*/  FADD.FTZ R111, R89, -R109 ;  /* 0x8000006d596f7221 */ /* 0x000fe20000010000 */
[----:B------:R-:W-:Y:S01]  /*3030*/  FFMA.FTZ R61, R61, R62, R110 ;  /* 0x0000003e3d3d7223 */ /* 0x000fe2000001006e */
[----:B------:R-:W-:Y:S01]  /*3040*/  SHF.L.U32 R62, R12, 0x10, RZ ;  /* 0x000000100c3e7819 */ /* 0x000fe200000006ff */
[----:B------:R-:W-:Y:S01]  /*3050*/  FMUL.FTZ R63, R112, R63 ;  /* 0x0000003f703f7220 */ /* 0x000fe20000410000 */
[----:B------:R-:W-:Y:S01]  /*3060*/  SHF.L.U32 R110, R50, 0x10, RZ ;  /* 0x00000010326e7819 */ /* 0x000fe200000006ff */
[----:B------:R-:W-:-:S02]  /*3070*/  IMAD.U32 R116, R46, 0x10000, RZ ;  /* 0x000100002e747824 */ /* 0x000fc400078e00ff */
        /* <DEDUP_REMOVED lines=19> */
[----:B------:R-:W-:-:S05]  /*31b0*/  SHF.L.U32 R116, R16, 0x10, RZ ;  /* 0x0000001010747819 */ /* 0x000fca00000006ff */
        /* <DEDUP_REMOVED lines=11> */
.L_x_27:
[----:B------:R-:W-:Y:S05]  /*3270*/  BSYNC.RECONVERGENT B0 ;  /* 0x0000000000007941 */ /* 0x000fea0003800200 */
.L_x_26:
[----:B------:R-:W-:Y:S01]  /*3280*/  ISETP.GE.U32.AND P0, PT, R75, 0x60, PT ;  /* 0x000000604b00780c */ /* 0x000fe20003f06070 */
[----:B------:R-:W-:-:S12]  /*3290*/  BSSY.RECONVERGENT B0, `(.L_x_28) ;  /* 0x0000032000007945 */ /* 0x000fd80003800200 */
[----:B------:R-:W-:Y:S05]  /*32a0*/  @!P0 BRA `(.L_x_29) ;  /* 0x0000000000c08947 */ /* 0x000fea0003800000 */
[--C-:B012---:R-:W-:Y:S01]  /*32b0*/  FADD.FTZ R61, R93, -R109.reuse ;  /* 0x8000006d5d3d7221 */ /* 0x107fe20000010000 */
[----:B------:R-:W-:Y:S01]  /*32c0*/  SHF.L.U32 R63, R40, 0x10, RZ ;  /* 0x00000010283f7819 */ /* 0x000fe200000006ff */
[----:B------:R-:W-:Y:S01]  /*32d0*/  FADD.FTZ R113, R95, -R109 ;  /* 0x8000006d5f717221 */ /* 0x000fe20000010000 */
[----:B------:R-:W-:Y:S02]  /*32e0*/  IMAD.U32 R111, R36, 0x10000, RZ ;  /* 0x00010000246f7824 */ /* 0x000fe400078e00ff */
[C---:B------:R-:W-:Y:S01]  /*32f0*/  FMUL.FTZ R60, R112.reuse, R61 ;  /* 0x0000003d703c7220 */ /* 0x040fe20000410000 */
[----:B------:R-:W-:Y:S01]  /*3300*/  SHF.L.U32 R62, R41, 0x10, RZ ;  /* 0x00000010293e7819 */ /* 0x000fe200000006ff */
[----:B------:R-:W-:Y:S01]  /*3310*/  FMUL.FTZ R61, R112, R113 ;  /* 0x00000071703d7220 */ /* 0x000fe20000410000 */
[----:B------:R-:W-:Y:S01]  /*3320*/  SHF.L.U32 R110, R37, 0x10, RZ ;  /* 0x00000010256e7819 */ /* 0x000fe200000006ff */
[----:B------:R-:W-:Y:S01]  /*3330*/  FFMA.FTZ R60, R60, R63, R111 ;  /* 0x0000003f3c3c7223 */ /* 0x000fe2000001006f */
[--C-:B------:R-:W-:Y:S01]  /*3340*/  FADD.FTZ R63, R96, -R109.reuse ;  /* 0x8000006d603f7221 */ /* 0x100fe20000010000 */
[----:B------:R-:W-:Y:S01]  /*3350*/  SHF.L.U32 R114, R19, 0x10, RZ ;  /* 0x0000001013727819 */ /* 0x000fe200000006ff */
[--C-:B------:R-:W-:Y:S01]  /*3360*/  FADD.FTZ R111, R97, -R109.reuse ;  /* 0x8000006d616f7221 */ /* 0x100fe20000010000 */
[----:B------:R-:W-:Y:S01]  /*3370*/  FFMA.FTZ R61, R61, R62, R110 ;  /* 0x0000003e3d3d7223 */ /* 0x000fe2000001006e */
[----:B------:R-:W-:Y:S01]  /*3380*/  SHF.L.U32 R62, R20, 0x10, RZ ;  /* 0x00000010143e7819 */ /* 0x000fe200000006ff */
[----:B------:R-:W-:Y:S01]  /*3390*/  FMUL.FTZ R63, R112, R63 ;  /* 0x0000003f703f7220 */ /* 0x000fe20000410000 */
[----:B------:R-:W-:Y:S01]  /*33a0*/  SHF.L.U32 R110, R42, 0x10, RZ ;  /* 0x000000102a6e7819 */ /* 0x000fe200000006ff */
[----:B------:R-:W-:Y:S01]  /*33b0*/  FMUL.FTZ R111, R112, R111 ;  /* 0x0000006f706f7220 */ /* 0x000fe20000410000 */
[----:B------:R-:W-:Y:S01]  /*33c0*/  SHF.L.U32 R116, R38, 0x10, RZ ;  /* 0x0000001026747819 */ /* 0x000fe200000006ff */
[----:B------:R-:W-:Y:S01]  /*33d0*/  FFMA.FTZ R114, R63, R114, R62 ;  /* 0x000000723f727223 */ /* 0x000fe2000001003e */
[----:B------:R-:W-:Y:S01]  /*33e0*/  FADD.FTZ R63, R98, -R109 ;  /* 0x8000006d623f7221 */ /* 0x000fe20000010000 */
[----:B------:R-:W-:-:S02]  /*33f0*/  SHF.L.U32 R118, R18, 0x10, RZ ;  /* 0x0000001012767819 */ /* 0x000fc400000006ff */
        /* <DEDUP_REMOVED lines=13> */
[----:B------:R-:W-:Y:S01]  /*34d0*/  IMAD.U32 R110, R23, 0x10000, RZ ;  /* 0x00010000176e7824 */ /* 0x000fe200078e00ff */
[----:B------:R-:W-:Y:S01]  /*34e0*/  SHF.L.U32 R116, R64, 0x10, RZ ;  /* 0x0000001040747819 */ /* 0x000fe200000006ff */
[----:B------:R-:W-:-:S04]  /*34f0*/  FMUL.FTZ R63, R112, R63 ;  /* 0x0000003f703f7220 */ /* 0x000fc80000410000 */
        /* <DEDUP_REMOVED lines=11> */
.L_x_29:
[----:B------:R-:W-:Y:S05]  /*35b0*/  BSYNC.RECONVERGENT B0 ;  /* 0x0000000000007941 */ /* 0x000fea0003800200 */
.L_x_28:
[----:B------:R-:W-:Y:S01]  /*35c0*/  ISETP.GE.U32.AND P0, PT, R75, 0x80, PT ;  /* 0x000000804b00780c */ /* 0x000fe20003f06070 */
[----:B------:R-:W-:-:S12]  /*35d0*/  BSSY.RECONVERGENT B0, `(.L_x_30) ;  /* 0x0000031000007945 */ /* 0x000fd80003800200 */
[----:B------:R-:W-:Y:S05]  /*35e0*/  @!P0 BRA `(.L_x_31) ;  /* 0x0000000000bc8947 */ /* 0x000fea0003800000 */
[--C-:B0123--:R-:W-:Y:S01]  /*35f0*/  FADD.FTZ R61, R101, -R109.reuse ;  /* 0x8000006d653d7221 */ /* 0x10ffe20000010000 */
[----:B------:R-:W-:Y:S01]  /*3600*/  SHF.L.U32 R60, R32, 0x10, RZ ;  /* 0x00000010203c7819 */ /* 0x000fe200000006ff */
[--C-:B------:R-:W-:Y:S01]  /*3610*/  FADD.FTZ R63, R103, -R109.reuse ;  /* 0x8000006d673f7221 */ /* 0x100fe20000010000 */
        /* <DEDUP_REMOVED lines=11> */
[----:B------:R-:W-:Y:S01]  /*36d0*/  FADD.FTZ R63, R105, -R109 ;  /* 0x8000006d693f7221 */ /* 0x000fe20000010000 */
        /* <DEDUP_REMOVED lines=10> */
[--C-:B------:R-:W-:Y:S01]  /*3780*/  FADD.FTZ R63, R107, -R109.reuse ;  /* 0x8000006d6b3f7221 */ /* 0x100fe20000010000 */
[----:B------:R-:W-:Y:S01]  /*3790*/  SHF.L.U32 R116, R72, 0x10, RZ ;  /* 0x0000001048747819 */ /* 0x000fe200000006ff */
[C---:B------:R-:W-:Y:S01]  /*37a0*/  FMUL.FTZ R111, R112.reuse, R111 ;  /* 0x0000006f706f7220 */ /* 0x040fe20000410000 */
        /* <DEDUP_REMOVED lines=8> */
[----:B------:R-:W0:Y:S01]  /*3830*/  LDC.64 R60, c[0x0][0x428] ;  /* 0x00010a00ff3c7b82 */ /* 0x000e220000000a00 */
[----:B------:R-:W-:Y:S01]  /*3840*/  FMUL.FTZ R109, R112, R109 ;  /* 0x0000006d706d7220 */ /* 0x000fe20000410000 */
[----:B------:R-:W-:Y:S02]  /*3850*/  SHF.L.U32 R112, R66, 0x10, RZ ;  /* 0x0000001042707819 */ /* 0x000fe400000006ff */
[----:B------:R-:W-:Y:S01]  /*3860*/  FFMA.FTZ R116, R111, R110, R116 ;  /* 0x0000006e6f747223 */ /* 0x000fe20000010074 */
[----:B------:R-:W-:-:S04]  /*3870*/  SHF.L.U32 R110, R65, 0x10, RZ ;  /* 0x00000010416e7819 */ /* 0x000fc800000006ff */
[----:B------:R-:W-:Y:S01]  /*3880*/  F2FP.BF16.F32.PACK_AB R63, R116, R63 ;  /* 0x0000003f743f723e */ /* 0x000fe200000010ff */
[----:B------:R-:W-:Y:S01]  /*3890*/  FFMA.FTZ R112, R109, R110, R112 ;  /* 0x0000006e6d707223 */ /* 0x000fe20000010070 */
[----:B0-----:R-:W-:Y:S01]  /*38a0*/  IMAD.WIDE.U32 R110, R76, 0x10, R60 ;  /* 0x000000104c6e7825 */ /* 0x001fe200078e003c */
[----:B------:R-:W-:-:S03]  /*38b0*/  F2FP.BF16.F32.PACK_AB R61, R115, R114 ;  /* 0x00000072733d723e */ /* 0x000fc600000010ff */
[----:B------:R-:W-:-:S05]  /*38c0*/  F2FP.BF16.F32.PACK_AB R60, R112, R113 ;  /* 0x00000071703c723e */ /* 0x000fca00000010ff */
[----:B------:R4:W-:Y:S02]  /*38d0*/  STG.E.128 desc[UR6][R110.64], R60 ;  /* 0x0000003c6e007986 */ /* 0x0009e4000c101d06 */
.L_x_31:
[----:B------:R-:W-:Y:S05]  /*38e0*/  BSYNC.RECONVERGENT B0 ;  /* 0x0000000000007941 */ /* 0x000fea0003800200 */
.L_x_30:
[----:B01234-:R-:W0:Y:S02]  /*38f0*/  LDC.64 R60, c[0x0][0x380] ;  /* 0x0000e000ff3c7b82 */ /* 0x01fe240000000a00 */
[----:B0-----:R-:W-:-:S04]  /*3900*/  LEA R73, R60, R73, 0x2 ;  /* 0x000000493c497211 */ /* 0x001fc800078e10ff */
[----:B------:R-:W-:-:S13]  /*3910*/  ISETP.GE.AND P0, PT, R73, R61, PT ;  /* 0x0000003d4900720c */ /* 0x000fda0003f06270 */
[----:B------:R-:W-:Y:S05]  /*3920*/  @!P0 BRA `(.L_x_32) ;  /* 0xffffffcc00c48947 */ /* 0x000fea000383ffff */
[----:B------:R-:W-:Y:S05]  /*3930*/  EXIT ;  /* 0x000000000000794d */ /* 0x000fea0003800000 */
.L_x_23:
[----:B------:R-:W-:Y:S01]  /*3940*/  HFMA2 R114, -RZ, RZ, 0, 5.9604644775390625e-08 ;  /* 0x00000001ff727431 */ /* 0x000fe200000001ff */
[----:B------:R-:W-:Y:S01]  /*3950*/  BSSY B0, `(.L_x_33) ;  /* 0x0000007000007945 */ /* 0x000fe20003800000 */
[----:B------:R-:W-:Y:S01]  /*3960*/  IMAD.MOV.U32 R115, RZ, RZ, R60 ;  /* 0x000000ffff737224 */ /* 0x000fe200078e003c */
[----:B------:R-:W-:Y:S02]  /*3970*/  MOV R117, 0x1f ;  /* 0x0000001f00757802 */ /* 0x000fe40000000f00 */
[----:B------:R-:W-:-:S07]  /*3980*/  MOV R112, 0xffffffff ;  /* 0xffffffff00707802 */ /* 0x000fce0000000f00 */
[----:B------:R-:W-:Y:S05]  /*3990*/  WARPSYNC.COLLECTIVE R112, `(.L_x_34) ;  /* 0x0000000070087348 */ /* 0x000fea0003c00000 */
[----:B------:R0:W1:Y:S02]  /*39a0*/  SHFL.BFLY P6, R113, R115, R114, R117 ;  /* 0x0c00007273717389 */ /* 0x00006400000c0075 */
[----:B01----:R-:W-:Y:S05]  /*39b0*/  ENDCOLLECTIVE ;  /* 0x000000000000791b */ /* 0x003fea0003800000 */
.L_x_34:
[----:B------:R-:W-:Y:S05]  /*39c0*/  BSYNC B0 ;  /* 0x0000000000007941 */ /* 0x000fea0003800000 */
.L_x_33:
[----:B------:R-:W-:Y:S01]  /*39d0*/  MOV R61, R113 ;  /* 0x00000071003d7202 */ /* 0x000fe20000000f00 */
[----:B------:R-:W-:Y:S01]  /*39e0*/  HFMA2 R114, -RZ, RZ, 0, 1.1920928955078125e-07 ;  /* 0x00000002ff727431 */ /* 0x000fe200000001ff */
[----:B------:R-:W-:Y:S01]  /*39f0*/  MOV R117, 0x1f ;  /* 0x0000001f00757802 */ /* 0x000fe20000000f00 */
[----:B------:R-:W0:Y:S01]  /*3a00*/  LDC R109, c[0x0][0x400] ;  /* 0x00010000ff6d7b82 */ /* 0x000e220000000800 */
[----:B------:R-:W-:Y:S01]  /*3a10*/  MOV R112, 0xffffffff ;  /* 0xffffffff00707802 */ /* 0x000fe20000000f00 */
[----:B------:R-:W-:-:S05]  /*3a20*/  FADD.FTZ R61, R60, R61 ;  /* 0x0000003d3c3d7221 */ /* 0x000fca0000010000 */
[----:B------:R-:W-:-:S07]  /*3a30*/  MOV R115, R61 ;  /* 0x0000003d00737202 */ /* 0x000fce0000000f00 */
[----:B0-----:R-:W-:Y:S05]  /*3a40*/  WARPSYNC.COLLECTIVE R112, `(.L_x_35) ;  /* 0x0000000070087348 */ /* 0x001fea0003c00000 */
[----:B------:R1:W2:Y:S02]  /*3a50*/  SHFL.BFLY P6, R113, R115, R114, R117 ;  /* 0x0c00007273717389 */ /* 0x0002a400000c0075 */
[----:B012---:R-:W-:Y:S05]  /*3a60*/  ENDCOLLECTIVE ;  /* 0x000000000000791b */ /* 0x007fea0003800000 */
.L_x_35:
[----:B------:R-:W-:Y:S01]  /*3a70*/  IMAD.MOV.U32 R114, RZ, RZ, 0x4 ;  /* 0x00000004ff727424 */ /* 0x000fe200078e00ff */
[----:B------:R-:W-:-:S05]  /*3a80*/  MOV R62, R113 ;  /* 0x00000071003e7202 */ /* 0x000fca0000000f00 */
[----:B------:R-:W-:-:S05]  /*3a90*/  FADD.FTZ R62, R61, R62 ;  /* 0x0000003e3d3e7221 */ /* 0x000fca0000010000 */
[----:B------:R-:W-:-:S07]  /*3aa0*/  MOV R115, R62 ;  /* 0x0000003e00737202 */ /* 0x000fce0000000f00 */
[----:B------:R-:W-:Y:S05]  /*3ab0*/  WARPSYNC.COLLECTIVE R112, `(.L_x_36) ;  /* 0x0000000070087348 */ /* 0x000fea0003c00000 */
[----:B------:R0:W1:Y:S02]  /*3ac0*/  SHFL.BFLY P6, R113, R115, R114, R117 ;  /* 0x0c00007273717389 */ /* 0x00006400000c0075 */
[----:B01----:R-:W-:Y:S05]  /*3ad0*/  ENDCOLLECTIVE ;  /* 0x000000000000791b */ /* 0x003fea0003800000 */
.L_x_36:
[----:B------:R-:W-:Y:S01]  /*3ae0*/  HFMA2 R114, -RZ, RZ, 0, 4.76837158203125e-07 ;  /* 0x00000008ff727431 */ /* 0x000fe200000001ff */
[----:B------:R-:W-:-:S05]  /*3af0*/  MOV R63, R113 ;  /* 0x00000071003f7202 */ /* 0x000fca0000000f00 */
[----:B------:R-:W-:-:S05]  /*3b00*/  FADD.FTZ R63, R62, R63 ;  /* 0x0000003f3e3f7221 */ /* 0x000fca0000010000 */
[----:B------:R-:W-:-:S07]  /*3b10*/  MOV R115, R63 ;  /* 0x0000003f00737202 */ /* 0x000fce0000000f00 */
[----:B------:R-:W-:Y:S05]  /*3b20*/  WARPSYNC.COLLECTIVE R112, `(.L_x_37) ;  /* 0x0000000070087348 */ /* 0x000fea0003c00000 */
[----:B------:R0:W1:Y:S02]  /*3b30*/  SHFL.BFLY P6, R113, R115, R114, R117 ;  /* 0x0c00007273717389 */ /* 0x00006400000c0075 */
[----:B01----:R-:W-:Y:S05]  /*3b40*/  ENDCOLLECTIVE ;  /* 0x000000000000791b */ /* 0x003fea0003800000 */
.L_x_37:
[----:B------:R-:W-:Y:S01]  /*3b50*/  HFMA2 R114, -RZ, RZ, 0, 9.5367431640625e-07 ;  /* 0x00000010ff727431 */ /* 0x000fe200000001ff */
[----:B------:R-:W-:-:S05]  /*3b60*/  MOV R110, R113 ;  /* 0x00000071006e7202 */ /* 0x000fca0000000f00 */
[----:B------:R-:W-:-:S05]  /*3b70*/  FADD.FTZ R110, R63, R110 ;  /* 0x0000006e3f6e7221 */ /* 0x000fca0000010000 */
[----:B------:R-:W-:-:S07]  /*3b80*/  MOV R115, R110 ;  /* 0x0000006e00737202 */ /* 0x000fce0000000f00 */
[----:B------:R-:W-:Y:S05]  /*3b90*/  WARPSYNC.COLLECTIVE R112, `(.L_x_38) ;  /* 0x0000000070087348 */ /* 0x000fea0003c00000 */
[----:B------:R0:W1:Y:S02]  /*3ba0*/  SHFL.BFLY P6, R113, R115, R114, R117 ;  /* 0x0c00007273717389 */ /* 0x00006400000c0075 */
[----:B01----:R-:W-:Y:S05]  /*3bb0*/  ENDCOLLECTIVE ;  /* 0x000000000000791b */ /* 0x003fea0003800000 */
.L_x_38:
[----:B------:R-:W-:Y:S01]  /*3bc0*/  HFMA2 R114, -RZ, RZ, 0, 5.9604644775390625e-08 ;  /* 0x00000001ff727431 */ /* 0x000fe200000001ff */
[----:B------:R-:W-:-:S05]  /*3bd0*/  MOV R111, R113 ;  /* 0x00000071006f7202 */ /* 0x000fca0000000f00 */
[----:B------:R-:W-:-:S04]  /*3be0*/  FADD.FTZ R110, R110, R111 ;  /* 0x0000006f6e6e7221 */ /* 0x000fc80000010000 */
[----:B------:R-:W-:-:S04]  /*3bf0*/  FMUL.FTZ R111, R110, R109 ;  /* 0x0000006d6e6f7220 */ /* 0x000fc80000410000 */
[--C-:B------:R-:W-:Y:S01]  /*3c00*/  FADD.FTZ R60, R86, -R111.reuse ;  /* 0x8000006f563c7221 */ /* 0x100fe20000010000 */
[--C-:B------:R-:W-:Y:S01]  /*3c10*/  FADD.FTZ R61, R79, -R111.reuse ;  /* 0x8000006f4f3d7221 */ /* 0x100fe20000010000 */
[----:B------:R-:W-:Y:S02]  /*3c20*/  FADD.FTZ R62, R87, -R111 ;  /* 0x8000006f573e7221 */ /* 0x000fe40000010000 */
[----:B------:R-:W-:-:S04]  /*3c30*/  FFMA.FTZ R60, R60, R60, RZ ;  /* 0x0000003c3c3c7223 */ /* 0x000fc800000100ff */
[----:B------:R-:W-:Y:S01]  /*3c40*/  FFMA.FTZ R60, R61, R61, R60 ;  /* 0x0000003d3d3c7223 */ /* 0x000fe2000001003c */
[----:B------:R-:W-:-:S04]  /*3c50*/  FADD.FTZ R61, R85, -R111 ;  /* 0x8000006f553d7221 */ /* 0x000fc80000010000 */
        /* <DEDUP_REMOVED lines=12> */
[----:B------:R-:W-:-:S05]  /*3d20*/  FSEL R60, R60, RZ, P0 ;  /* 0x000000ff3c3c7208 */ /* 0x000fca0000000000 */
[----:B------:R-:W-:-:S04]  /*3d30*/  FFMA.FTZ R61, R61, R61, R60 ;  /* 0x0000003d3d3d7223 */ /* 0x000fc8000001003c */
        /* <DEDUP_REMOVED lines=12> */
[----:B------:R-:W-:Y:S01]  /*3e00*/  @P2 FFMA.FTZ R60, R62, R62, R61 ;  /* 0x0000003e3e3c2223 */ /* 0x000fe2000001003d */
[--C-:B------:R-:W-:Y:S01]  /*3e10*/  FADD.FTZ R61, R93, -R111.reuse ;  /* 0x8000006f5d3d7221 */ /* 0x100fe20000010000 */
[----:B------:R-:W-:-:S03]  /*3e20*/  FADD.FTZ R62, R94, -R111 ;  /* 0x8000006f5e3e7221 */ /* 0x000fc60000010000 */
        /* <DEDUP_REMOVED lines=29> */
[----:B------:R-:W-:-:S05]  /*4000*/  @P4 FFMA.FTZ R60, R62, R62, R61 ;  /* 0x0000003e3e3c4223 */ /* 0x000fca000001003d */
[----:B------:R-:W-:-:S07]  /*4010*/  MOV R115, R60 ;  /* 0x0000003c00737202 */ /* 0x000fce0000000f00 */
[----:B------:R-:W-:Y:S05]  /*4020*/  WARPSYNC.COLLECTIVE R112, `(.L_x_39) ;  /* 0x0000000070087348 */ /* 0x000fea0003c00000 */
[----:B------:R0:W1:Y:S02]  /*4030*/  SHFL.BFLY P6, R113, R115, R114, R117 ;  /* 0x0c00007273717389 */ /* 0x00006400000c0075 */
[----:B01----:R-:W-:Y:S05]  /*4040*/  ENDCOLLECTIVE ;  /* 0x000000000000791b */ /* 0x003fea0003800000 */
.L_x_39:
[----:B------:R-:W-:Y:S01]  /*4050*/  HFMA2 R114, -RZ, RZ, 0, 1.1920928955078125e-07 ;  /* 0x00000002ff727431 */ /* 0x000fe200000001ff */
[----:B------:R-:W-:-:S05]  /*4060*/  MOV R61, R113 ;  /* 0x00000071003d7202 */ /* 0x000fca0000000f00 */
[----:B------:R-:W-:-:S04]  /*4070*/  FADD.FTZ R61, R60, R61 ;  /* 0x0000003d3c3d7221 */ /* 0x000fc80000010000 */
[----:B------:R-:W-:-:S07]  /*4080*/  IMAD.MOV.U32 R115, RZ, RZ, R61 ;  /* 0x000000ffff737224 */ /* 0x000fce00078e003d */
[----:B------:R-:W-:Y:S05]  /*4090*/  WARPSYNC.COLLECTIVE R112, `(.L_x_40) ;  /* 0x0000000070087348 */ /* 0x000fea0003c00000 */
[----:B------:R0:W1:Y:S02]  /*40a0*/  SHFL.BFLY P6, R113, R115, R114, R117 ;  /* 0x0c00007273717389 */ /* 0x00006400000c0075 */
[----:B01----:R-:W-:Y:S05]  /*40b0*/  ENDCOLLECTIVE ;  /* 0x000000000000791b */ /* 0x003fea0003800000 */
.L_x_40:
[----:B------:R-:W-:Y:S01]  /*40c0*/  HFMA2 R114, -RZ, RZ, 0, 2.384185791015625e-07 ;  /* 0x00000004ff727431 */ /* 0x000fe200000001ff */
[----:B------:R-:W-:-:S05]  /*40d0*/  MOV R62, R113 ;  /* 0x00000071003e7202 */ /* 0x000fca0000000f00 */
[----:B------:R-:W-:-:S05]  /*40e0*/  FADD.FTZ R62, R61, R62 ;  /* 0x0000003e3d3e7221 */ /* 0x000fca0000010000 */
[----:B------:R-:W-:-:S07]  /*40f0*/  MOV R115, R62 ;  /* 0x0000003e00737202 */ /* 0x000fce0000000f00 */
[----:B------:R-:W-:Y:S05]  /*4100*/  WARPSYNC.COLLECTIVE R112, `(.L_x_41) ;  /* 0x0000000070087348 */ /* 0x000fea0003c00000 */
[----:B------:R0:W1:Y:S02]  /*4110*/  SHFL.BFLY P6, R113, R115, R114, R117 ;  /* 0x0c00007273717389 */ /* 0x00006400000c0075 */
[----:B01----:R-:W-:Y:S05]  /*4120*/  ENDCOLLECTIVE ;  /* 0x000000000000791b */ /* 0x003fea0003800000 */
.L_x_41:
[----:B------:R-:W-:Y:S01]  /*4130*/  HFMA2 R114, -RZ, RZ, 0, 4.76837158203125e-07 ;  /* 0x00000008ff727431 */ /* 0x000fe200000001ff */
[----:B------:R-:W-:-:S05]  /*4140*/  MOV R63, R113 ;  /* 0x00000071003f7202 */ /* 0x000fca0000000f00 */
[----:B------:R-:W-:-:S05]  /*4150*/  FADD.FTZ R63, R62, R63 ;  /* 0x0000003f3e3f7221 */ /* 0x000fca0000010000 */
[----:B------:R-:W-:-:S07]  /*4160*/  MOV R115, R63 ;  /* 0x0000003f00737202 */ /* 0x000fce0000000f00 */
[----:B------:R-:W-:Y:S05]  /*4170*/  WARPSYNC.COLLECTIVE R112, `(.L_x_42) ;  /* 0x0000000070087348 */ /* 0x000fea0003c00000 */
[----:B------:R0:W1:Y:S02]  /*4180*/  SHFL.BFLY P6, R113, R115, R114, R117 ;  /* 0x0c00007273717389 */ /* 0x00006400000c0075 */
[----:B01----:R-:W-:Y:S05]  /*4190*/  ENDCOLLECTIVE ;  /* 0x000000000000791b */ /* 0x003fea0003800000 */
.L_x_42:
[----:B------:R-:W-:Y:S01]  /*41a0*/  HFMA2 R114, -RZ, RZ, 0, 9.5367431640625e-07 ;  /* 0x00000010ff727431 */ /* 0x000fe200000001ff */
[----:B------:R-:W-:-:S05]  /*41b0*/  MOV R110, R113 ;  /* 0x00000071006e7202 */ /* 0x000fca0000000f00 */
[----:B------:R-:W-:-:S05]  /*41c0*/  FADD.FTZ R110, R63, R110 ;  /* 0x0000006e3f6e7221 */ /* 0x000fca0000010000 */
[----:B------:R-:W-:-:S07]  /*41d0*/  MOV R115, R110 ;  /* 0x0000006e00737202 */ /* 0x000fce0000000f00 */
[----:B------:R-:W-:Y:S05]  /*41e0*/  WARPSYNC.COLLECTIVE R112, `(.L_x_43) ;  /* 0x0000000070087348 */ /* 0x000fea0003c00000 */
[----:B------:R0:W1:Y:S02]  /*41f0*/  SHFL.BFLY P6, R113, R115, R114, R117 ;  /* 0x0c00007273717389 */ /* 0x00006400000c0075 */
[----:B01----:R-:W-:Y:S05]  /*4200*/  ENDCOLLECTIVE ;  /* 0x000000000000791b */ /* 0x003fea0003800000 */
.L_x_43:
[----:B------:R-:W-:Y:S05]  /*4210*/  BRA `(.L_x_44) ;  /* 0xffffffe800407947 */ /* 0x000fea000383ffff */
.L_x_45:
[----:B------:R-:W-:-:S00]  /*4220*/  BRA `(.L_x_45) ;  /* 0xfffffffc00fc7947 */ /* 0x000fc0000383ffff */
[----:B------:R-:W-:-:S00]  /*4230*/  NOP ;  /* 0x0000000000007918 */ /* 0x000fc00000000000 */
        /* <DEDUP_REMOVED lines=12> */
.L_x_37228:


//--------------------- .text._ZN10layer_norm13ln_fwd_kernelINS_13Kernel_traitsI13__nv_bfloat16S2_S2_S2_fjLj1024ELj1ELj4ELj1ELj16ENS_18Kernel_traits_baseILj1024ES2_S2_S2_S2_fjLj128EEEEELb0ELb0ELb0ELb1EEEvNS_9FwdParamsE --------------------------
	.section	.text._ZN10layer_norm13ln_fwd_kernelINS_13Kernel_traitsI13__nv_bfloat16S2_S2_S2_fjLj1024ELj1ELj4ELj1ELj16ENS_18Kernel_traits_baseILj1024ES2_S2_S2_S2_fjLj128EEEEELb0ELb0ELb0ELb1EEEvNS_9FwdParamsE,"ax",@progbits
	.align	128
        .global         _ZN10layer_norm13ln_fwd_kernelINS_13Kernel_traitsI13__nv_bfloat16S2_S2_S2_fjLj1024ELj1ELj4ELj1ELj16ENS_18Kernel_traits_baseILj1024ES2_S2_S2_S2_fjLj128EEEEELb0ELb0ELb0ELb1EEEvNS_9FwdParamsE
        .type           _ZN10layer_norm13ln_fwd_kernelINS_13Kernel_traitsI13__nv_bfloat16S2_S2_S2_fjLj1024ELj1ELj4ELj1ELj16ENS_18Kernel_traits_baseILj1024ES2_S2_S2_S2_fjLj128EEEEELb0ELb0ELb0ELb1EEEvNS_9FwdParamsE,@function
        .size           _ZN10layer_norm13ln_fwd_kernelINS_13Kernel_traitsI13__nv_bfloat16S2_S2_S2_fjLj1024ELj1ELj4ELj1ELj16ENS_18Kernel_traits_baseILj1024ES2_S2_S2_S2_fjLj128EEEEELb0ELb0ELb0ELb1EEEvNS_9FwdParamsE,(.L_x_37229 - _ZN10layer_norm13ln_fwd_kernelINS_13Kernel_traitsI13__nv_bfloat16S2_S2_S2_fjLj1024ELj1ELj4ELj1ELj16ENS_18Kernel_traits_baseILj1024ES2_S2_S2_S2_fjLj128EEEEELb0ELb0ELb0ELb1EEEvNS_9FwdParamsE)
        .other          _ZN10layer_norm13ln_fwd_kernelINS_13Kernel_traitsI13__nv_bfloat16S2_S2_S2_fjLj1024ELj1ELj4ELj1ELj16ENS_18Kernel_traits_baseILj1024ES2_S2_S2_S2_fjLj128EEEEELb0ELb0ELb0ELb1EEEvNS_9FwdParamsE,@"STO_CUDA_ENTRY STV_DEFAULT"
_ZN10layer_norm13ln_fwd_kernelINS_13Kernel_traitsI13__nv_bfloat16S2_S2_S2_fjLj1024ELj1ELj4ELj1ELj16ENS_18Kernel_traits_baseILj1024ES2_S2_S2_S2_fjLj128EEEEELb0ELb0ELb0ELb1EEEvNS_9FwdParamsE:
.text._ZN10layer_norm13ln_fwd_kernelINS_13Kernel_traitsI13__nv_bfloat16S2_S2_S2_fjLj1024ELj1ELj4ELj1ELj16ENS_18Kernel_traits_baseILj1024ES2_S2_S2_S2_fjLj128EEEEELb0ELb0ELb0ELb1EEEvNS_9FwdParamsE:
[----:B------:R-:W-:Y:S01]  /*0000*/  LDC R1, c[0x0][0x37c] ;  /* 0x0000df00ff017b82 */ /* 0x000fe20000000800 */
[----:B------:R-:W0:Y:S01]  /*0010*/  LDCU.64 UR4, c[0x0][0x438] ;  /* 0x00008700ff0477ac */ /* 0x000e220008000a00 */
[----:B------:R-:W1:Y:S06]  /*0020*/  S2R R75, SR_TID.X ;  /* 0x00000000004b7919 */ /* 0x000e6c0000002100 */
[----:B------:R-:W2:Y:S01]  /*0030*/  LDC.64 R2, c[0x0][0x3d0] ;  /* 0x0000f400ff027b82 */ /* 0x000ea20000000a00 */
[----:B------:R-:W3:Y:S01]  /*0040*/  LDCU.64 UR6, c[0x0][0x358] ;  /* 0x00006b00ff0677ac */ /* 0x000ee20008000a00 */
[----:B------:R-:W4:Y:S01]  /*0050*/  LDCU.64 UR8, c[0x0][0x3a0] ;  /* 0x00007400ff0877ac */ /* 0x000f220008000a00 */
[----:B0-----:R-:W-:-:S04]  /*0060*/  ISETP.NE.U32.AND P1, PT, RZ, UR4, PT ;  /* 0x00000004ff007c0c */ /* 0x001fc8000bf25070 */
[----:B------:R-:W-:Y:S02]  /*0070*/  ISETP.NE.AND.EX P1, PT, RZ, UR5, PT, P1 ;  /* 0x00000005ff007c0c */ /* 0x000fe4000bf25310 */
[----:B-1----:R-:W-:Y:S01]  /*0080*/  LOP3.LUT R88, R75, 0x1f, RZ, 0xc0, !PT ;  /* 0x0000001f4b587812 */ /* 0x002fe200078ec0ff */
[----:B------:R-:W0:Y:S01]  /*0090*/  S2UR UR4, SR_CTAID.X ;  /* 0x00000000000479c3 */ /* 0x000e220000002500 */
[----:B------:R-:W1:Y:S03]  /*00a0*/  LDCU UR5, c[0x0][0x384] ;  /* 0x00007080ff0577ac */ /* 0x000e660008000800 */
[----:B--2---:R-:W-:-:S06]  /*00b0*/  IMAD.WIDE.U32 R2, R88, 0x10, R2 ;  /* 0x0000001058027825 */ /* 0x004fcc00078e0002 */
[----:B------:R-:W2:Y:S01]  /*00c0*/  @P1 LDC.64 R8, c[0x0][0x438] ;  /* 0x00010e00ff081b82 */ /* 0x000ea20000000a00 */
[----:B---3--:R-:W3:Y:S04]  /*00d0*/  LDG.E.128 R12, desc[UR6][R2.64] ;  /* 0x00000006020c7981 */ /* 0x008ee8000c1e1d00 */
[----:B------:R-:W3:Y:S04]  /*00e0*/  LDG.E.128 R16, desc[UR6][R2.64+0x200] ;  /* 0x0002000602107981 */ /* 0x000ee8000c1e1d00 */
[----:B------:R-:W3:Y:S04]  /*00f0*/  LDG.E.128 R20, desc[UR6][R2.64+0x400] ;  /* 0x0004000602147981 */ /* 0x000ee8000c1e1d00 */
[----:B------:R4:W3:Y:S01]  /*0100*/  LDG.E.128 R4, desc[UR6][R2.64+0x600] ;  /* 0x0006000602047981 */ /* 0x0008e2000c1e1d00 */
[----:B------:R-:W-:Y:S01]  /*0110*/  SHF.R.U32.HI R75, RZ, 0x5, R75 ;  /* 0x00000005ff4b7819 */ /* 0x000fe2000001164b */
[----:B0-----:R-:W-:Y:S01]  /*0120*/  USHF.L.U32 UR4, UR4, 0x2, URZ ;  /* 0x0000000204047899 */ /* 0x001fe200080006ff */
[----:B----4-:R-:W0:Y:S01]  /*0130*/  LDC.64 R2, c[0x0][0x3e0] ;  /* 0x0000f800ff027b82 */ /* 0x010e220000000a00 */
[----:B--2---:R-:W-:-:S05]  /*0140*/  @P1 IMAD.WIDE.U32 R8, R88, 0x10, R8 ;  /* 0x0000001058081825 */ /* 0x004fca00078e0008 */
[----:B------:R2:W5:Y:S04]  /*0150*/  @P1 LDG.E.128 R24, desc[UR6][R8.64] ;  /* 0x0000000608181981 */ /* 0x000568000c1e1d00 */
[----:B------:R2:W5:Y:S04]  /*0160*/  @P1 LDG.E.128 R28, desc[UR6][R8.64+0x200] ;  /* 0x00020006081c1981 */ /* 0x000568000c1e1d00 */
[----:B------:R2:W5:Y:S04]  /*0170*/  @P1 LDG.E.128 R32, desc[UR6][R8.64+0x400] ;  /* 0x0004000608201981 */ /* 0x000568000c1e1d00 */
[----:B------:R2:W5:Y:S01]  /*0180*/  @P1 LDG.E.128 R36, desc[UR6][R8.64+0x600] ;  /* 0x0006000608241981 */ /* 0x000562000c1e1d00 */
[----:B------:R-:W-:-:S04]  /*0190*/  LOP3.LUT R75, R75, UR4, RZ, 0xfc, !PT ;  /* 0x000000044b4b7c12 */ /* 0x000fc8000f8efcff */
[----:B-1----:R-:W-:Y:S02]  /*01a0*/  ISETP.GE.AND P2, PT, R75, UR5, PT ;  /* 0x000000054b007c0c */ /* 0x002fe4000bf46270 */
[----:B0-----:R-:W-:-:S04]  /*01b0*/  LOP3.LUT P0, RZ, R2, UR8, RZ, 0xfc, !PT ;  /* 0x0000000802ff7c12 */ /* 0x001fc8000f80fcff */
[----:B------:R-:W-:Y:S02]  /*01c0*/  LOP3.LUT P0, RZ, R3, UR9, RZ, 0xfc, P0 ;  /* 0x0000000903ff7c12 */ /* 0x000fe4000800fcff */
[----:B---3--:R-:W-:Y:S02]  /*01d0*/  @P1 MOV R87, R12 ;  /* 0x0000000c00571202 */ /* 0x008fe40000000f00 */
[----:B------:R-:W-:Y:S02]  /*01e0*/  @P1 MOV R86, R13 ;  /* 0x0000000d00561202 */ /* 0x000fe40000000f00 */
[----:B------:R-:W-:Y:S02]  /*01f0*/  @P1 MOV R85, R14 ;  /* 0x0000000e00551202 */ /* 0x000fe40000000f00 */
[----:B------:R-:W-:Y:S02]  /*0200*/  @P1 MOV R84, R15 ;  /* 0x0000000f00541202 */ /* 0x000fe40000000f00 */
[----:B------:R-:W-:-:S02]  /*0210*/  @P1 MOV R83, R16 ;  /* 0x0000001000531202 */ /* 0x000fc40000000f00 */
[----:B------:R-:W-:Y:S02]  /*0220*/  @P1 MOV R82, R17 ;  /* 0x0000001100521202 */ /* 0x000fe40000000f00 */
[----:B------:R-:W-:Y:S01]  /*0230*/  @P1 MOV R79, R18 ;  /* 0x00000012004f1202 */ /* 0x000fe20000000f00 */
[----:B------:R-:W-:Y:S01]  /*0240*/  @!P1 IMAD.MOV.U32 R79, RZ, RZ, R18 ;  /* 0x000000ffff4f9224 */ /* 0x000fe200078e0012 */
[----:B------:R-:W-:Y:S01]  /*0250*/  @P1 MOV R78, R19 ;  /* 0x00000013004e1202 */ /* 0x000fe20000000f00 */
[----:B------:R-:W-:Y:S01]  /*0260*/  @P1 IMAD.MOV.U32 R71, RZ, RZ, R5 ;  /* 0x000000ffff471224 */ /* 0x000fe200078e0005 */
[----:B------:R-:W-:Y:S02]  /*0270*/  @P1 MOV R77, R20 ;  /* 0x00000014004d1202 */ /* 0x000fe40000000f00 */
[----:B------:R-:W-:Y:S02]  /*0280*/  @P1 MOV R76, R21 ;  /* 0x00000015004c1202 */ /* 0x000fe40000000f00 */
[----:B------:R-:W-:-:S02]  /*0290*/  @P1 MOV R74, R22 ;  /* 0x00000016004a1202 */ /* 0x000fc40000000f00 */
[----:B------:R-:W-:Y:S02]  /*02a0*/  @P1 MOV R73, R23 ;  /* 0x0000001700491202 */ /* 0x000fe40000000f00 */
[----:B------:R-:W-:Y:S02]  /*02b0*/  @P1 MOV R72, R4 ;  /* 0x0000000400481202 */ /* 0x000fe40000000f00 */
[----:B------:R-:W-:Y:S02]  /*02c0*/  @!P1 MOV R87, R12 ;  /* 0x0000000c00579202 */ /* 0x000fe40000000f00 */
[----:B------:R-:W-:Y:S02]  /*02d0*/  @!P1 MOV R86, R13 ;  /* 0x0000000d00569202 */ /* 0x000fe40000000f00 */
[----:B------:R-:W-:Y:S02]  /*02e0*/  @!P1 MOV R85, R14 ;  /* 0x0000000e00559202 */ /* 0x000fe40000000f00 */
[----:B------:R-:W-:-:S02]  /*02f0*/  @!P1 MOV R84, R15 ;  /* 0x0000000f00549202 */ /* 0x000fc40000000f00 */
[----:B------:R-:W-:Y:S02]  /*0300*/  @!P1 MOV R83, R16 ;  /* 0x0000001000539202 */ /* 0x000fe40000000f00 */
[----:B------:R-:W-:Y:S02]  /*0310*/  @!P1 MOV R82, R17 ;  /* 0x0000001100529202 */ /* 0x000fe40000000f00 */
[----:B------:R-:W-:Y:S02]  /*0320*/  @!P1 MOV R78, R19 ;  /* 0x00000013004e9202 */ /* 0x000fe40000000f00 */
[----:B------:R-:W-:Y:S02]  /*0330*/  @!P1 MOV R77, R20 ;  /* 0x00000014004d9202 */ /* 0x000fe40000000f00 */
[----:B------:R-:W-:Y:S02]  /*0340*/  @!P1 MOV R76, R21 ;  /* 0x00000015004c9202 */ /* 0x000fe40000000f00 */
[----:B------:R-:W-:-:S02]  /*0350*/  @!P1 MOV R74, R22 ;  /* 0x00000016004a9202 */ /* 0x000fc40000000f00 */
[----:B------:R-:W-:Y:S02]  /*0360*/  @!P1 MOV R73, R23 ;  /* 0x0000001700499202 */ /* 0x000fe40000000f00 */
[----:B------:R-:W-:Y:S02]  /*0370*/  @!P1 MOV R72, R4 ;  /* 0x0000000400489202 */ /* 0x000fe40000000f00 */
[----:B------:R-:W-:Y:S02]  /*0380*/  @P1 MOV R70, R6 ;  /* 0x0000000600461202 */ /* 0x000fe40000000f00 */
[----:B------:R-:W-:Y:S01]  /*0390*/  @P1 MOV R69, R7 ;  /* 0x0000000700451202 */ /* 0x000fe20000000f00 */
[----:B--2---:R-:W-:Y:S06]  /*03a0*/  @P2 EXIT ;  /* 0x000000000000294d */ /* 0x004fec0003800000 */
[----:B------:R-:W0:Y:S01]  /*03b0*/  LDCU.U8 UR4, c[0x0][0x410] ;  /* 0x00008200ff0477ac */ /* 0x000e220008000000 */
[----:B-----5:R-:W-:Y:S02]  /*03c0*/  @!P1 CS2R R26, SRZ ;  /* 0x00000000001a9805 */ /* 0x020fe4000001ff00 */
[----:B------:R-:W-:Y:S02]  /*03d0*/  @!P1 CS2R R24, SRZ ;  /* 0x0000000000189805 */ /* 0x000fe4000001ff00 */
[----:B------:R-:W-:Y:S02]  /*03e0*/  @!P1 CS2R R30, SRZ ;  /* 0x00000000001e9805 */ /* 0x000fe4000001ff00 */
[----:B------:R-:W-:Y:S02]  /*03f0*/  @!P1 CS2R R28, SRZ ;  /* 0x00000000001c9805 */ /* 0x000fe4000001ff00 */
[----:B------:R-:W-:Y:S02]  /*0400*/  @!P1 CS2R R34, SRZ ;  /* 0x0000000000229805 */ /* 0x000fe4000001ff00 */
[----:B------:R-:W-:-:S02]  /*0410*/  @!P1 CS2R R32, SRZ ;  /* 0x0000000000209805 */ /* 0x000fc4000001ff00 */
[----:B------:R-:W-:Y:S02]  /*0420*/  @!P1 CS2R R38, SRZ ;  /* 0x0000000000269805 */ /* 0x000fe4000001ff00 */
[----:B------:R-:W-:Y:S02]  /*0430*/  @!P1 CS2R R36, SRZ ;  /* 0x0000000000249805 */ /* 0x000fe4000001ff00 */
[----:B------:R-:W-:Y:S01]  /*0440*/  ISETP.NE.U32.AND P2, PT, R2, RZ, PT ;  /* 0x000000ff0200720c */ /* 0x000fe20003f45070 */
[----:B------:R-:W1:Y:S01]  /*0450*/  LDCU UR5, c[0x0][0x388] ;  /* 0x00007100ff0577ac */ /* 0x000e620008000800 */
[----:B------:R-:W-:Y:S02]  /*0460*/  @!P1 MOV R71, R5 ;  /* 0x0000000500479202 */ /* 0x000fe40000000f00 */
[----:B------:R-:W-:Y:S01]  /*0470*/  @!P1 MOV R70, R6 ;  /* 0x0000000600469202 */ /* 0x000fe20000000f00 */
[----:B------:R-:W2:Y:S01]  /*0480*/  LDCU UR8, c[0x0][0x448] ;  /* 0x00008900ff0877ac */ /* 0x000ea20008000800 */
[----:B------:R-:W-:-:S02]  /*0490*/  @!P1 MOV R69, R7 ;  /* 0x0000000700459202 */ /* 0x000fc40000000f00 */
[----:B------:R-:W-:Y:S01]  /*04a0*/  ISETP.NE.AND.EX P2, PT, R3, RZ, PT, P2 ;  /* 0x000000ff0300720c */ /* 0x000fe20003f45320 */
[----:B------:R-:W3:Y:S01]  /*04b0*/  LDCU.64 UR12, c[0x0][0x3e0] ;  /* 0x00007c00ff0c77ac */ /* 0x000ee20008000a00 */
[----:B------:R-:W-:Y:S02]  /*04c0*/  PRMT R68, R39, 0x7632, R68 ;  /* 0x0000763227447816 */ /* 0x000fe40000000044 */
[----:B------:R-:W-:Y:S01]  /*04d0*/  PRMT R67, R69, 0x7632, R67 ;  /* 0x0000763245437816 */ /* 0x000fe20000000043 */
[----:B------:R-:W4:Y:S01]  /*04e0*/  LDCU.64 UR10, c[0x0][0x3a0] ;  /* 0x00007400ff0a77ac */ /* 0x000f220008000a00 */
        /* <DEDUP_REMOVED lines=24> */
[----:B0-----:R-:W-:Y:S02]  /*0670*/  ISETP.NE.AND P1, PT, RZ, UR4, PT ;  /* 0x00000004ff007c0c */ /* 0x001fe4000bf25270 */
[----:B------:R-:W-:Y:S02]  /*0680*/  PRMT R6, R26, 0x7632, R6 ;  /* 0x000076321a067816 */ /* 0x000fe40000000006 */
[----:B------:R-:W-:-:S02]  /*0690*/  PRMT R5, R85, 0x7632, R5 ;  /* 0x0000763255057816 */ /* 0x000fc40000000005 */
[----:B------:R-:W-:Y:S02]  /*06a0*/  PRMT R4, R25, 0x7632, R4 ;  /* 0x0000763219047816 */ /* 0x000fe40000000004 */
[----:B------:R-:W-:Y:S02]  /*06b0*/  PRMT R3, R86, 0x7632, R3 ;  /* 0x0000763256037816 */ /* 0x000fe40000000003 */
[----:B------:R-:W-:Y:S02]  /*06c0*/  PRMT R2, R24, 0x7632, R2 ;  /* 0x0000763218027816 */ /* 0x000fe40000000002 */
[----:B-1234-:R-:W-:-:S07]  /*06d0*/  PRMT R0, R87, 0x7632, R0 ;  /* 0x0000763257007816 */ /* 0x01efce0000000000 */
.L_x_59:
[----:B0-----:R-:W0:Y:S01]  /*06e0*/  @P2 LDC.64 R50, c[0x0][0x3e0] ;  /* 0x0000f800ff322b82 */ /* 0x001e220000000a00 */
[----:B------:R-:W-:-:S05]  /*06f0*/  IMAD R44, R75, UR5, RZ ;  /* 0x000000054b2c7c24 */ /* 0x000fca000f8e02ff */
[----:B------:R-:W-:Y:S02]  /*0700*/  SHF.R.S32.HI R45, RZ, 0x1f, R44 ;  /* 0x0000001fff2d7819 */ /* 0x000fe4000001142c */
[----:B------:R-:W1:Y:S02]  /*0710*/  LDC.64 R106, c[0x0][0x390] ;  /* 0x0000e400ff6a7b82 */ /* 0x000e640000000a00 */
[----:B------:R-:W-:-:S04]  /*0720*/  LEA.HI R45, R45, R44, RZ, 0x3 ;  /* 0x0000002c2d2d7211 */ /* 0x000fc800078f18ff */
[----:B------:R-:W-:Y:S01]  /*0730*/  LEA.HI.SX32 R48, R45, R88, 0x1d ;  /* 0x000000582d307211 */ /* 0x000fe200078feaff */
[----:B0-----:R-:W-:-:S06]  /*0740*/  @P2 IMAD.WIDE R50, R75, 0x2, R50 ;  /* 0x000000024b322825 */ /* 0x001fcc00078e0232 */
[----:B------:R-:W2:Y:S01]  /*0750*/  @P2 LDG.E.U16 R50, desc[UR6][R50.64] ;  /* 0x0000000632322981 */ /* 0x000ea2000c1e1500 */
[----:B-1----:R-:W-:-:S06]  /*0760*/  IMAD.WIDE.U32 R44, R48, 0x10, R106 ;  /* 0x00000010302c7825 */ /* 0x002fcc00078e006a */
[----:B------:R-:W5:Y:S01]  /*0770*/  LDG.E.128 R44, desc[UR6][R44.64] ;  /* 0x000000062c2c7981 */ /* 0x000f62000c1e1d00 */
[----:B------:R-:W-:Y:S01]  /*0780*/  UISETP.NE.U32.AND UP0, UPT, UR10, URZ, UPT ;  /* 0x000000ff0a00728c */ /* 0x000fe2000bf05070 */
[----:B------:R-:W-:-:S03]  /*0790*/  HFMA2 R49, -RZ, RZ, 1.875, 0 ;  /* 0x3f800000ff317431 */ /* 0x000fc600000001ff */
[----:B------:R-:W-:Y:S01]  /*07a0*/  UISETP.NE.AND.EX UP0, UPT, UR11, URZ, UPT, UP0 ;  /* 0x000000ff0b00728c */ /* 0x000fe2000bf05300 */
[----:B--2---:R-:W-:-:S08]  /*07b0*/  @P2 SHF.L.U32 R49, R50, 0x10, RZ ;  /* 0x0000001032312819 */ /* 0x004fd000000006ff */
        /* <DEDUP_REMOVED lines=8> */
[C---:B------:R-:W-:Y:S02]  /*0840*/  PRMT R50, R44.reuse, 0x7632, R50 ;  /* 0x000076322c327816 */ /* 0x040fe40000000032 */
[----:B------:R-:W-:-:S02]  /*0850*/  SHF.L.U32 R44, R44, 0x10, RZ ;  /* 0x000000102c2c7819 */ /* 0x000fc400000006ff */
[C---:B------:R-:W-:Y:S02]  /*0860*/  PRMT R53, R46.reuse, 0x7632, R53 ;  /* 0x000076322e357816 */ /* 0x040fe40000000035 */
[----:B------:R-:W-:Y:S02]  /*0870*/  SHF.L.U32 R46, R46, 0x10, RZ ;  /* 0x000000102e2e7819 */ /* 0x000fe400000006ff */
[----:B------:R-:W-:Y:S02]  /*0880*/  SHF.L.U32 R50, R50, 0x10, RZ ;  /* 0x0000001032327819 */ /* 0x000fe400000006ff */
[----:B--2---:R-:W-:Y:S01]  /*0890*/  PRMT R45, R40, 0x7632, R45 ;  /* 0x00007632282d7816 */ /* 0x004fe2000000002d */
[----:B------:R-:W-:Y:S01]  /*08a0*/  IMAD.U32 R55, R42, 0x10000, RZ ;  /* 0x000100002a377824 */ /* 0x000fe200078e00ff */
[----:B------:R-:W-:Y:S02]  /*08b0*/  SHF.L.U32 R47, R40, 0x10, RZ ;  /* 0x00000010282f7819 */ /* 0x000fe400000006ff */
[C---:B------:R-:W-:Y:S01]  /*08c0*/  PRMT R40, R41.reuse, 0x7632, R40 ;  /* 0x0000763229287816 */ /* 0x040fe20000000028 */
[-C--:B------:R-:W-:Y:S01]  /*08d0*/  FFMA.FTZ R56, R46, R49.reuse, R55 ;  /* 0x000000312e387223 */ /* 0x080fe20000010037 */
[----:B------:R-:W-:Y:S01]  /*08e0*/  SHF.L.U32 R41, R41, 0x10, RZ ;  /* 0x0000001029297819 */ /* 0x000fe200000006ff */
[----:B------:R-:W-:Y:S01]  /*08f0*/  FFMA.FTZ R58, R44, R49, R47 ;  /* 0x000000312c3a7223 */ /* 0x000fe2000001002f */
[----:B------:R-:W-:-:S02]  /*0900*/  PRMT R54, R42, 0x7632, R54 ;  /* 0x000076322a367816 */ /* 0x000fc40000000036 */
[----:B------:R-:W-:Y:S01]  /*0910*/  PRMT R81, R43, 0x7632, R81 ;  /* 0x000076322b517816 */ /* 0x000fe20000000051 */
[-C--:B------:R-:W-:Y:S01]  /*0920*/  FFMA.FTZ R57, R52, R49.reuse, R41 ;  /* 0x0000003134397223 */ /* 0x080fe20000010029 */
[----:B------:R-:W-:Y:S02]  /*0930*/  SHF.L.U32 R42, R53, 0x10, RZ ;  /* 0x00000010352a7819 */ /* 0x000fe400000006ff */
[----:B------:R-:W-:Y:S02]  /*0940*/  SHF.L.U32 R43, R43, 0x10, RZ ;  /* 0x000000102b2b7819 */ /* 0x000fe400000006ff */
[----:B------:R-:W-:Y:S02]  /*0950*/  SHF.L.U32 R52, R51, 0x10, RZ ;  /* 0x0000001033347819 */ /* 0x000fe400000006ff */
[----:B------:R-:W-:Y:S01]  /*0960*/  SHF.L.U32 R44, R59, 0x10, RZ ;  /* 0x000000103b2c7819 */ /* 0x000fe200000006ff */
[----:B------:R-:W-:Y:S01]  /*0970*/  FFMA.FTZ R55, R80, R49, R43 ;  /* 0x0000003150377223 */ /* 0x000fe2000001002b */
[----:B------:R-:W-:-:S02]  /*0980*/  SHF.L.U32 R81, R81, 0x10, RZ ;  /* 0x0000001051517819 */ /* 0x000fc400000006ff */
[----:B------:R-:W-:Y:S02]  /*0990*/  SHF.L.U32 R53, R54, 0x10, RZ ;  /* 0x0000001036357819 */ /* 0x000fe400000006ff */
        /* <DEDUP_REMOVED lines=11> */
.L_x_46:
[----:B------:R-:W-:-:S04]  /*0a50*/  UISETP.NE.U32.AND UP1, UPT, UR12, URZ, UPT ;  /* 0x000000ff0c00728c */ /* 0x000fc8000bf25070 */
[----:B------:R-:W-:-:S06]  /*0a60*/  UISETP.NE.AND.EX UP1, UPT, UR13, URZ, UPT, UP1 ;  /* 0x000000ff0d00728c */ /* 0x000fcc000bf25310 */
[----:B------:R-:W-:-:S13]  /*0a70*/  PLOP3.LUT P2, PT, PT, PT, UP1, 0x80, 0x8 ;  /* 0x000000000008781c */ /* 0x000fda0003f4f018 */
[----:B------:R-:W-:Y:S05]  /*0a80*/  @!P2 BRA `(.L_x_48) ;  /* 0x000000000064a947 */ /* 0x000fea0003800000 */
[C---:B-----5:R-:W-:Y:S02]  /*0a90*/  SHF.L.U32 R42, R45.reuse, 0x10, RZ ;  /* 0x000000102d2a7819 */ /* 0x060fe400000006ff */
[----:B------:R-:W-:Y:S02]  /*0aa0*/  PRMT R41, R45, 0x7632, R41 ;  /* 0x000076322d297816 */ /* 0x000fe40000000029 */
[----:B------:R-:W-:Y:S01]  /*0ab0*/  PRMT R40, R44, 0x7632, R40 ;  /* 0x000076322c287816 */ /* 0x000fe20000000028 */
[----:B------:R-:W-:Y:S01]  /*0ac0*/  FMUL.FTZ R57, R42, R49 ;  /* 0x000000312a397220 */ /* 0x000fe20000410000 */
[----:B------:R-:W-:Y:S02]  /*0ad0*/  PRMT R43, R46, 0x7632, R43 ;  /* 0x000076322e2b7816 */ /* 0x000fe4000000002b */
[----:B------:R-:W-:Y:S01]  /*0ae0*/  PRMT R45, R47, 0x7632, R45 ;  /* 0x000076322f2d7816 */ /* 0x000fe2000000002d */
[----:B------:R-:W-:Y:S01]  /*0af0*/  IMAD.U32 R40, R40, 0x10000, RZ ;  /* 0x0001000028287824 */ /* 0x000fe200078e00ff */
        /* <DEDUP_REMOVED lines=11> */
[----:B------:R-:W-:Y:S01]  /*0bb0*/  F2FP.BF16.F32.PACK_AB R40, R51, R58 ;  /* 0x0000003a3328723e */ /* 0x000fe200000010ff */
[----:B------:R-:W-:-:S02]  /*0bc0*/  FMUL.FTZ R53, R42, R49 ;  /* 0x000000312a357220 */ /* 0x000fc40000410000 */
[----:B------:R-:W-:Y:S01]  /*0bd0*/  FMUL.FTZ R52, R52, R49 ;  /* 0x0000003134347220 */ /* 0x000fe20000410000 */
[----:B------:R-:W-:Y:S02]  /*0be0*/  F2FP.BF16.F32.PACK_AB R43, R54, R55 ;  /* 0x00000037362b723e */ /* 0x000fe400000010ff */
[----:B------:R-:W-:Y:S02]  /*0bf0*/  F2FP.BF16.F32.PACK_AB R42, R53, R56 ;  /* 0x00000038352a723e */ /* 0x000fe400000010ff */
[----:B------:R-:W-:Y:S01]  /*0c00*/  F2FP.BF16.F32.PACK_AB R41, R52, R57 ;  /* 0x000000393429723e */ /* 0x000fe200000010ff */
[----:B------:R-:W-:Y:S06]  /*0c10*/  BRA `(.L_x_47) ;  /* 0x0000000000507947 */ /* 0x000fec0003800000 */
.L_x_48:
[C---:B-----5:R-:W-:Y:S02]  /*0c20*/  PRMT R51, R45.reuse, 0x7632, R51 ;  /* 0x000076322d337816 */ /* 0x060fe40000000033 */
[----:B------:R-:W-:Y:S02]  /*0c30*/  SHF.L.U32 R52, R45, 0x10, RZ ;  /* 0x000000102d347819 */ /* 0x000fe400000006ff */
[----:B------:R-:W-:Y:S02]  /*0c40*/  PRMT R50, R44, 0x7632, R50 ;  /* 0x000076322c327816 */ /* 0x000fe40000000032 */
[----:B------:R-:W-:Y:S01]  /*0c50*/  PRMT R45, R46, 0x7632, R45 ;  /* 0x000076322e2d7816 */ /* 0x000fe2000000002d */
[----:B------:R-:W-:Y:S01]  /*0c60*/  FMUL.FTZ R57, R52, R49 ;  /* 0x0000003134397220 */ /* 0x000fe20000410000 */
[----:B------:R-:W-:Y:S02]  /*0c70*/  SHF.L.U32 R44, R44, 0x10, RZ ;  /* 0x000000102c2c7819 */ /* 0x000fe400000006ff */
[----:B------:R-:W-:-:S02]  /*0c80*/  SHF.L.U32 R46, R46, 0x10, RZ ;  /* 0x000000102e2e7819 */ /* 0x000fc400000006ff */
[C---:B------:R-:W-:Y:S01]  /*0c90*/  PRMT R53, R47.reuse, 0x7632, R53 ;  /* 0x000076322f357816 */ /* 0x040fe20000000035 */
[-C--:B------:R-:W-:Y:S01]  /*0ca0*/  FMUL.FTZ R58, R44, R49.reuse ;  /* 0x000000312c3a7220 */ /* 0x080fe20000410000 */
[----:B------:R-:W-:Y:S01]  /*0cb0*/  SHF.L.U32 R54, R47, 0x10, RZ ;  /* 0x000000102f367819 */ /* 0x000fe200000006ff */
[-C--:B------:R-:W-:Y:S01]  /*0cc0*/  FMUL.FTZ R56, R46, R49.reuse ;  /* 0x000000312e387220 */ /* 0x080fe20000410000 */
[----:B------:R-:W-:Y:S02]  /*0cd0*/  SHF.L.U32 R50, R50, 0x10, RZ ;  /* 0x0000001032327819 */ /* 0x000fe400000006ff */
[----:B------:R-:W-:Y:S01]  /*0ce0*/  SHF.L.U32 R52, R51, 0x10, RZ ;  /* 0x0000001033347819 */ /* 0x000fe200000006ff */
[-C--:B------:R-:W-:Y:S01]  /*0cf0*/  FMUL.FTZ R55, R54, R49.reuse ;  /* 0x0000003136377220 */ /* 0x080fe20000410000 */
[----:B------:R-:W-:Y:S01]  /*0d00*/  SHF.L.U32 R44, R45, 0x10, RZ ;  /* 0x000000102d2c7819 */ /* 0x000fe200000006ff */
[-C--:B------:R-:W-:Y:S01]  /*0d10*/  FMUL.FTZ R51, R50, R49.reuse ;  /* 0x0000003132337220 */ /* 0x080fe20000410000 */
[----:B------:R-:W-:Y:S01]  /*0d20*/  SHF.L.U32 R46, R53, 0x10, RZ ;  /* 0x00000010352e7819 */ /* 0x000fe200000006ff */
[----:B------:R-:W-:-:S02]  /*0d30*/  FMUL.FTZ R52, R52, R49 ;  /* 0x0000003134347220 */ /* 0x000fc40000410000 */
[-C--:B------:R-:W-:Y:S02]  /*0d40*/  FMUL.FTZ R53, R44, R49.reuse ;  /* 0x000000312c357220 */ /* 0x080fe40000410000 */
[----:B------:R-:W-:-:S07]  /*0d50*/  FMUL.FTZ R54, R46, R49 ;  /* 0x000000312e367220 */ /* 0x000fce0000410000 */
.L_x_47:
[----:B------:R-:W0:Y:S01]  /*0d60*/  @P0 LDC.64 R80, c[0x0][0x3a8] ;  /* 0x0000ea00ff500b82 */ /* 0x000e220000000a00 */
[----:B------:R-:W-:-:S05]  /*0d70*/  IADD3 R50, PT, PT, R48, 0x20, RZ ;  /* 0x0000002030327810 */ /* 0x000fca0007ffe0ff */
[----:B------:R-:W-:-:S04]  /*0d80*/  IMAD.WIDE.U32 R44, R50, 0x10, R106 ;  /* 0x00000010322c7825 */ /* 0x000fc800078e006a */
[----:B0-----:R-:W-:-:S05]  /*0d90*/  @P0 IMAD.WIDE.U32 R80, R48, 0x10, R80 ;  /* 0x0000001030500825 */ /* 0x001fca00078e0050 */
[----:B------:R0:W-:Y:S04]  /*0da0*/  @P0 STG.E.128 desc[UR6][R80.64], R40 ;  /* 0x0000002850000986 */ /* 0x0001e8000c101d06 */
[----:B------:R-:W5:Y:S01]  /*0db0*/  LDG.E.128 R44, desc[UR6][R44.64] ;  /* 0x000000062c2c7981 */ /* 0x000f62000c1e1d00 */
[----:B------:R-:W-:Y:S05]  /*0dc0*/  BRA.U !UP0, `(.L_x_49) ;  /* 0x0000000108a07547 */ /* 0x000fea000b800000 */
[----:B0-----:R-:W0:Y:S02]  /*0dd0*/  LDC.64 R40, c[0x0][0x3a0] ;  /* 0x0000e800ff287b82 */ /* 0x001e240000000a00 */
[----:B0-----:R-:W-:-:S06]  /*0de0*/  IMAD.WIDE.U32 R40, R50, 0x10, R40 ;  /* 0x0000001032287825 */ /* 0x001fcc00078e0028 */
[----:B------:R-:W2:Y:S01]  /*0df0*/  LDG.E.128 R40, desc[UR6][R40.64] ;  /* 0x0000000628287981 */ /* 0x000ea2000c1e1d00 */
[C---:B-----5:R-:W-:Y:S01]  /*0e00*/  PRMT R59, R44.reuse, 0x7632, R59 ;  /* 0x000076322c3b7816 */ /* 0x060fe2000000003b */
[C---:B------:R-:W-:Y:S01]  /*0e10*/  IMAD.U32 R94, R45.reuse, 0x10000, RZ ;  /* 0x000100002d5e7824 */ /* 0x040fe200078e00ff */
[----:B------:R-:W-:Y:S02]  /*0e20*/  SHF.L.U32 R44, R44, 0x10, RZ ;  /* 0x000000102c2c7819 */ /* 0x000fe400000006ff */
[----:B------:R-:W-:Y:S02]  /*0e30*/  PRMT R81, R45, 0x7632, R81 ;  /* 0x000076322d517816 */ /* 0x000fe40000000051 */
[C---:B------:R-:W-:Y:S02]  /*0e40*/  PRMT R91, R47.reuse, 0x7632, R91 ;  /* 0x000076322f5b7816 */ /* 0x040fe4000000005b */
[----:B------:R-:W-:Y:S02]  /*0e50*/  SHF.L.U32 R92, R47, 0x10, RZ ;  /* 0x000000102f5c7819 */ /* 0x000fe400000006ff */
[----:B------:R-:W-:-:S02]  /*0e60*/  PRMT R89, R46, 0x7632, R89 ;  /* 0x000076322e597816 */ /* 0x000fc40000000059 */
[----:B------:R-:W-:Y:S02]  /*0e70*/  SHF.L.U32 R46, R46, 0x10, RZ ;  /* 0x000000102e2e7819 */ /* 0x000fe400000006ff */
[----:B------:R-:W-:Y:S02]  /*0e80*/  SHF.L.U32 R80, R59, 0x10, RZ ;  /* 0x000000103b507819 */ /* 0x000fe400000006ff */
[----:B------:R-:W-:Y:S02]  /*0e90*/  SHF.L.U32 R90, R89, 0x10, RZ ;  /* 0x00000010595a7819 */ /* 0x000fe400000006ff */
[C---:B--2---:R-:W-:Y:S02]  /*0ea0*/  SHF.L.U32 R95, R40.reuse, 0x10, RZ ;  /* 0x00000010285f7819 */ /* 0x044fe400000006ff */
[----:B------:R-:W-:Y:S02]  /*0eb0*/  PRMT R45, R40, 0x7632, R45 ;  /* 0x00007632282d7816 */ /* 0x000fe4000000002d */
[----:B------:R-:W-:Y:S01]  /*0ec0*/  PRMT R40, R41, 0x7632, R40 ;  /* 0x0000763229287816 */ /* 0x000fe20000000028 */
[----:B------:R-:W-:Y:S01]  /*0ed0*/  FFMA.FTZ R95, R44, R49, R95 ;  /* 0x000000312c5f7223 */ /* 0x000fe2000001005f */
[----:B------:R-:W-:Y:S01]  /*0ee0*/  PRMT R47, R42, 0x7632, R47 ;  /* 0x000076322a2f7816 */ /* 0x000fe2000000002f */
[----:B------:R-:W-:Y:S01]  /*0ef0*/  IMAD.U32 R45, R45, 0x10000, RZ ;  /* 0x000100002d2d7824 */ /* 0x000fe200078e00ff */
[----:B------:R-:W-:-:S02]  /*0f00*/  PRMT R96, R43, 0x7632, R96 ;  /* 0x000076322b607816 */ /* 0x000fc40000000060 */
[----:B------:R-:W-:Y:S01]  /*0f10*/  SHF.L.U32 R93, R42, 0x10, RZ ;  /* 0x000000102a5d7819 */ /* 0x000fe200000006ff */
[-C--:B------:R-:W-:Y:S01]  /*0f20*/  FFMA.FTZ R80, R80, R49.reuse, R45 ;  /* 0x0000003150507223 */ /* 0x080fe2000001002d */
[----:B------:R-:W-:Y:S02]  /*0f30*/  SHF.L.U32 R42, R81, 0x10, RZ ;  /* 0x00000010512a7819 */ /* 0x000fe400000006ff */
[----:B------:R-:W-:Y:S01]  /*0f40*/  SHF.L.U32 R44, R91, 0x10, RZ ;  /* 0x000000105b2c7819 */ /* 0x000fe200000006ff */
[-C--:B------:R-:W-:Y:S01]  /*0f50*/  FFMA.FTZ R93, R46, R49.reuse, R93 ;  /* 0x000000312e5d7223 */ /* 0x080fe2000001005d */
[----:B------:R-:W-:Y:S02]  /*0f60*/  SHF.L.U32 R41, R41, 0x10, RZ ;  /* 0x0000001029297819 */ /* 0x000fe400000006ff */
[----:B------:R-:W-:Y:S02]  /*0f70*/  SHF.L.U32 R43, R43, 0x10, RZ ;  /* 0x000000102b2b7819 */ /* 0x000fe400000006ff */
[----:B------:R-:W-:Y:S01]  /*0f80*/  SHF.L.U32 R91, R96, 0x10, RZ ;  /* 0x00000010605b7819 */ /* 0x000fe200000006ff */
[-C--:B------:R-:W-:Y:S01]  /*0f90*/  FFMA.FTZ R94, R94, R49.reuse, R41 ;  /* 0x000000315e5e7223 */ /* 0x080fe20000010029 */
[----:B------:R-:W-:Y:S01]  /*0fa0*/  SHF.L.U32 R47, R47, 0x10, RZ ;  /* 0x000000102f2f7819 */ /* 0x000fe200000006ff */
[-C--:B------:R-:W-:Y:S01]  /*0fb0*/  FFMA.FTZ R92, R92, R49.reuse, R43 ;  /* 0x000000315c5c7223 */ /* 0x080fe2000001002b */
[----:B------:R-:W-:Y:S01]  /*0fc0*/  SHF.L.U32 R81, R40, 0x10, RZ ;  /* 0x0000001028517819 */ /* 0x000fe200000006ff */
[----:B------:R-:W-:Y:S01]  /*0fd0*/  FFMA.FTZ R91, R44, R49, R91 ;  /* 0x000000312c5b7223 */ /* 0x000fe2000001005b */
[----:B------:R-:W-:Y:S01]  /*0fe0*/  F2FP.BF16.F32.PACK_AB R40, R80, R95 ;  /* 0x0000005f5028723e */ /* 0x000fe200000010ff */
[----:B------:R-:W-:-:S02]  /*0ff0*/  FFMA.FTZ R90, R90, R49, R47 ;  /* 0x000000315a5a7223 */ /* 0x000fc4000001002f */
[----:B------:R-:W-:Y:S01]  /*1000*/  FFMA.FTZ R81, R42, R49, R81 ;  /* 0x000000312a517223 */ /* 0x000fe20000010051 */
[----:B------:R-:W-:Y:S02]  /*1010*/  F2FP.BF16.F32.PACK_AB R43, R91, R92 ;  /* 0x0000005c5b2b723e */ /* 0x000fe400000010ff */
[----:B------:R-:W-:Y:S02]  /*1020*/  F2FP.BF16.F32.PACK_AB R42, R90, R93 ;  /* 0x0000005d5a2a723e */ /* 0x000fe400000010ff */
[----:B------:R-:W-:Y:S01]  /*1030*/  F2FP.BF16.F32.PACK_AB R41, R81, R94 ;  /* 0x0000005e5129723e */ /* 0x000fe200000010ff */
[----:B------:R-:W-:Y:S06]  /*1040*/  BRA `(.L_x_50) ;  /* 0x0000000000c07947 */ /* 0x000fec0003800000 */
.L_x_49:
[----:B------:R-:W-:-:S04]  /*1050*/  UISETP.NE.U32.AND UP1, UPT, UR12, URZ, UPT ;  /* 0x000000ff0c00728c */ /* 0x000fc8000bf25070 */
[----:B------:R-:W-:-:S09]  /*1060*/  UISETP.NE.AND.EX UP1, UPT, UR13, URZ, UPT, UP1 ;  /* 0x000000ff0d00728c */ /* 0x000fd2000bf25310 */
[----:B------:R-:W-:Y:S05]  /*1070*/  BRA.U UP1, `(.L_x_51) ;  /* 0x0000000101547547 */ /* 0x000fea000b800000 */
[C---:B0----5:R-:W-:Y:S02]  /*1080*/  PRMT R81, R45.reuse, 0x7632, R81 ;  /* 0x000076322d517816 */ /* 0x061fe40000000051 */
        /* <DEDUP_REMOVED lines=20> */
.L_x_51:
[C---:B0----5:R-:W-:Y:S02]  /*11d0*/  PRMT R40, R44.reuse, 0x7632, R40 ;  /* 0x000076322c287816 */ /* 0x061fe40000000028 */
[----:B------:R-:W-:Y:S02]  /*11e0*/  SHF.L.U32 R44, R44, 0x10, RZ ;  /* 0x000000102c2c7819 */ /* 0x000fe400000006ff */
[----:B------:R-:W-:Y:S02]  /*11f0*/  PRMT R42, R46, 0x7632, R42 ;  /* 0x000076322e2a7816 */ /* 0x000fe4000000002a */
[----:B------:R-:W-:Y:S01]  /*1200*/  PRMT R41, R45, 0x7632, R41 ;  /* 0x000076322d297816 */ /* 0x000fe20000000029 */
[----:B------:R-:W-:Y:S01]  /*1210*/  FMUL.FTZ R95, R44, R49 ;  /* 0x000000312c5f7220 */ /* 0x000fe20000410000 */
[----:B------:R-:W-:Y:S02]  /*1220*/  PRMT R43, R47, 0x7632, R43 ;  /* 0x000076322f2b7816 */ /* 0x000fe4000000002b */
[----:B------:R-:W-:-:S02]  /*1230*/  SHF.L.U32 R90, R42, 0x10, RZ ;  /* 0x000000102a5a7819 */ /* 0x000fc400000006ff */
[----:B------:R-:W-:Y:S01]  /*1240*/  SHF.L.U32 R94, R45, 0x10, RZ ;  /* 0x000000102d5e7819 */ /* 0x000fe200000006ff */
[----:B------:R-:W-:Y:S01]  /*1250*/  IMAD.U32 R44, R43, 0x10000, RZ ;  /* 0x000100002b2c7824 */ /* 0x000fe200078e00ff */
        /* <DEDUP_REMOVED lines=15> */
.L_x_50:
        /* <DEDUP_REMOVED lines=19> */
[C---:B--2---:R-:W-:Y:S02]  /*1480*/  PRMT R46, R41.reuse, 0x7632, R46 ;  /* 0x00007632292e7816 */ /* 0x044fe4000000002e */
[----:B------:R-:W-:Y:S02]  /*1490*/  SHF.L.U32 R97, R42, 0x10, RZ ;  /* 0x000000102a617819 */ /* 0x000fe400000006ff */
[----:B------:R-:W-:-:S02]  /*14a0*/  SHF.L.U32 R41, R41, 0x10, RZ ;  /* 0x0000001029297819 */ /* 0x000fc400000006ff */
[----:B------:R-:W-:Y:S01]  /*14b0*/  PRMT R103, R43, 0x7632, R103 ;  /* 0x000076322b677816 */ /* 0x000fe20000000067 */
[-C--:B------:R-:W-:Y:S01]  /*14c0*/  FFMA.FTZ R97, R100, R49.reuse, R97 ;  /* 0x0000003164617223 */ /* 0x080fe20000010061 */
[----:B------:R-:W-:Y:S01]  /*14d0*/  PRMT R45, R40, 0x7632, R45 ;  /* 0x00007632282d7816 */ /* 0x000fe2000000002d */
[-C--:B------:R-:W-:Y:S01]  /*14e0*/  FFMA.FTZ R96, R96, R49.reuse, R41 ;  /* 0x0000003160607223 */ /* 0x080fe20000010029 */
[----:B------:R-:W-:Y:S01]  /*14f0*/  PRMT R101, R42, 0x7632, R101 ;  /* 0x000076322a657816 */ /* 0x000fe20000000065 */
[----:B------:R-:W-:Y:S01]  /*1500*/  IMAD.U32 R100, R99, 0x10000, RZ ;  /* 0x0001000063647824 */ /* 0x000fe200078e00ff */
[----:B------:R-:W-:Y:S02]  /*1510*/  SHF.L.U32 R47, R40, 0x10, RZ ;  /* 0x00000010282f7819 */ /* 0x000fe400000006ff */
[----:B------:R-:W-:Y:S02]  /*1520*/  SHF.L.U32 R103, R103, 0x10, RZ ;  /* 0x0000001067677819 */ /* 0x000fe400000006ff */
[----:B------:R-:W-:Y:S01]  /*1530*/  SHF.L.U32 R43, R43, 0x10, RZ ;  /* 0x000000102b2b7819 */ /* 0x000fe200000006ff */
[----:B------:R-:W-:Y:S01]  /*1540*/  FFMA.FTZ R104, R44, R49, R47 ;  /* 0x000000312c687223 */ /* 0x000fe2000001002f */
        /* <DEDUP_REMOVED lines=15> */
.L_x_52:
[----:B------:R-:W-:-:S04]  /*1640*/  UISETP.NE.U32.AND UP1, UPT, UR12, URZ, UPT ;  /* 0x000000ff0c00728c */ /* 0x000fc8000bf25070 */
[----:B------:R-:W-:-:S09]  /*1650*/  UISETP.NE.AND.EX UP1, UPT, UR13, URZ, UPT, UP1 ;  /* 0x000000ff0d00728c */ /* 0x000fd2000bf25310 */
[----:B------:R-:W-:Y:S05]  /*1660*/  BRA.U UP1, `(.L_x_54) ;  /* 0x0000000101547547 */ /* 0x000fea000b800000 */
[C---:B-----5:R-:W-:Y:S02]  /*1670*/  PRMT R89, R44.reuse, 0x7632, R89 ;  /* 0x000076322c597816 */ /* 0x060fe40000000059 */
[----:B------:R-:W-:Y:S02]  /*1680*/  SHF.L.U32 R44, R44, 0x10, RZ ;  /* 0x000000102c2c7819 */ /* 0x000fe400000006ff */
[C---:B0-----:R-:W-:Y:S02]  /*1690*/  PRMT R97, R45.reuse, 0x7632, R97 ;  /* 0x000076322d617816 */ /* 0x041fe40000000061 */
[----:B------:R-:W-:Y:S01]  /*16a0*/  SHF.L.U32 R96, R45, 0x10, RZ ;  /* 0x000000102d607819 */ /* 0x000fe200000006ff */
[-C--:B------:R-:W-:Y:S01]  /*16b0*/  FMUL.FTZ R104, R44, R49.reuse ;  /* 0x000000312c687220 */ /* 0x080fe20000410000 */
[----:B------:R-:W-:Y:S02]  /*16c0*/  PRMT R45, R46, 0x7632, R45 ;  /* 0x000076322e2d7816 */ /* 0x000fe4000000002d */
[----:B------:R-:W-:Y:S01]  /*16d0*/  PRMT R99, R47, 0x7632, R99 ;  /* 0x000076322f637816 */ /* 0x000fe20000000063 */
[----:B------:R-:W-:Y:S01]  /*16e0*/  FMUL.FTZ R96, R96, R49 ;  /* 0x0000003160607220 */ /* 0x000fe20000410000 */
[----:B------:R-:W-:-:S02]  /*16f0*/  SHF.L.U32 R98, R46, 0x10, RZ ;  /* 0x000000102e627819 */ /* 0x000fc400000006ff */
        /* <DEDUP_REMOVED lines=12> */
.L_x_54:
[C---:B0----5:R-:W-:Y:S01]  /*17c0*/  PRMT R40, R44.reuse, 0x7632, R40 ;  /* 0x000076322c287816 */ /* 0x061fe20000000028 */
[----:B------:R-:W-:Y:S01]  /*17d0*/  IMAD.U32 R44, R44, 0x10000, RZ ;  /* 0x000100002c2c7824 */ /* 0x000fe200078e00ff */
[----:B------:R-:W-:Y:S02]  /*17e0*/  PRMT R42, R46, 0x7632, R42 ;  /* 0x000076322e2a7816 */ /* 0x000fe4000000002a */
[----:B------:R-:W-:Y:S01]  /*17f0*/  PRMT R41, R45, 0x7632, R41 ;  /* 0x000076322d297816 */ /* 0x000fe20000000029 */
[----:B------:R-:W-:Y:S01]  /*1800*/  FMUL.FTZ R104, R44, R49 ;  /* 0x000000312c687220 */ /* 0x000fe20000410000 */
[----:B------:R-:W-:Y:S02]  /*1810*/  PRMT R43, R47, 0x7632, R43 ;  /* 0x000076322f2b7816 */ /* 0x000fe4000000002b */
        /* <DEDUP_REMOVED lines=12> */
[----:B------:R-:W-:-:S02]  /*18e0*/  FMUL.FTZ R101, R44, R49 ;  /* 0x000000312c657220 */ /* 0x000fc40000410000 */
[----:B------:R-:W-:Y:S01]  /*18f0*/  FMUL.FTZ R99, R42, R49 ;  /* 0x000000312a637220 */ /* 0x000fe20000410000 */
[----:B------:R-:W-:Y:S02]  /*1900*/  F2FP.BF16.F32.PACK_AB R42, R100, R97 ;  /* 0x00000061642a723e */ /* 0x000fe400000010ff */
[----:B------:R-:W-:Y:S02]  /*1910*/  F2FP.BF16.F32.PACK_AB R43, R101, R98 ;  /* 0x00000062652b723e */ /* 0x000fe400000010ff */
[----:B------:R-:W-:Y:S02]  /*1920*/  F2FP.BF16.F32.PACK_AB R41, R99, R96 ;  /* 0x000000606329723e */ /* 0x000fe400000010ff */
[----:B------:R-:W-:-:S07]  /*1930*/  F2FP.BF16.F32.PACK_AB R40, R103, R104 ;  /* 0x000000686728723e */ /* 0x000fce00000010ff */
.L_x_53:
[----:B------:R-:W0:Y:S01]  /*1940*/  @P0 LDC.64 R44, c[0x0][0x3a8] ;  /* 0x0000ea00ff2c0b82 */ /* 0x000e220000000a00 */
[----:B------:R-:W-:Y:S01]  /*1950*/  IADD3 R102, PT, PT, R48, 0x60, RZ ;  /* 0x0000006030667810 */ /* 0x000fe20007ffe0ff */
[----:B0-----:R-:W-:-:S04]  /*1960*/  @P0 IMAD.WIDE.U32 R108, R59, 0x10, R44 ;  /* 0x000000103b6c0825 */ /* 0x001fc800078e002c */
[----:B------:R-:W-:Y:S01]  /*1970*/  IMAD.WIDE.U32 R44, R102, 0x10, R106 ;  /* 0x00000010662c7825 */ /* 0x000fe200078e006a */
[----:B------:R0:W-:Y:S05]  /*1980*/  @P0 STG.E.128 desc[UR6][R108.64], R40 ;  /* 0x000000286c000986 */ /* 0x0001ea000c101d06 */
[----:B------:R-:W5:Y:S01]  /*1990*/  LDG.E.128 R44, desc[UR6][R44.64] ;  /* 0x000000062c2c7981 */ /* 0x000f62000c1e1d00 */
[----:B------:R-:W-:Y:S05]  /*19a0*/  BRA.U !UP0, `(.L_x_55) ;  /* 0x0000000108a07547 */ /* 0x000fea000b800000 */
[----:B0-----:R-:W0:Y:S02]  /*19b0*/  LDC.64 R40, c[0x0][0x3a0] ;  /* 0x0000e800ff287b82 */ /* 0x001e240000000a00 */
        /* <DEDUP_REMOVED lines=11> */
[----:B--2---:R-:W-:Y:S01]  /*1a70*/  SHF.L.U32 R105, R43, 0x10, RZ ;  /* 0x000000102b697819 */ /* 0x004fe200000006ff */
[----:B------:R-:W-:Y:S01]  /*1a80*/  IMAD.U32 R45, R40, 0x10000, RZ ;  /* 0x00010000282d7824 */ /* 0x000fe200078e00ff */
[C---:B------:R-:W-:Y:S02]  /*1a90*/  PRMT R107, R41.reuse, 0x7632, R107 ;  /* 0x00007632296b7816 */ /* 0x040fe4000000006b */
[----:B------:R-:W-:Y:S01]  /*1aa0*/  SHF.L.U32 R41, R41, 0x10, RZ ;  /* 0x0000001029297819 */ /* 0x000fe200000006ff */
[-C--:B------:R-:W-:Y:S01]  /*1ab0*/  FFMA.FTZ R105, R106, R49.reuse, R105 ;  /* 0x000000316a697223 */ /* 0x080fe20000010069 */
[----:B------:R-:W-:Y:S01]  /*1ac0*/  PRMT R113, R43, 0x7632, R113 ;  /* 0x000076322b717816 */ /* 0x000fe20000000071 */
[-C--:B------:R-:W-:Y:S01]  /*1ad0*/  FFMA.FTZ R106, R44, R49.reuse, R45 ;  /* 0x000000312c6a7223 */ /* 0x080fe2000001002d */
[----:B------:R-:W-:Y:S01]  /*1ae0*/  PRMT R43, R40, 0x7632, R43 ;  /* 0x00007632282b7816 */ /* 0x000fe2000000002b */
[----:B------:R-:W-:Y:S01]  /*1af0*/  FFMA.FTZ R45, R108, R49, R41 ;  /* 0x000000316c2d7223 */ /* 0x000fe20000010029 */
[----:B------:R-:W-:-:S02]  /*1b00*/  PRMT R110, R42, 0x7632, R110 ;  /* 0x000076322a6e7816 */ /* 0x000fc4000000006e */
[----:B------:R-:W-:Y:S02]  /*1b10*/  SHF.L.U32 R111, R42, 0x10, RZ ;  /* 0x000000102a6f7819 */ /* 0x000fe400000006ff */
        /* <DEDUP_REMOVED lines=9> */
[-C--:B------:R-:W-:Y:S02]  /*1bb0*/  FFMA.FTZ R110, R112, R49.reuse, R113 ;  /* 0x00000031706e7223 */ /* 0x080fe40000010071 */
[----:B------:R-:W-:Y:S01]  /*1bc0*/  FFMA.FTZ R46, R42, R49, R41 ;  /* 0x000000312a2e7223 */ /* 0x000fe20000010029 */
[----:B------:R-:W-:Y:S01]  /*1bd0*/  F2FP.BF16.F32.PACK_AB R41, R108, R45 ;  /* 0x0000002d6c29723e */ /* 0x000fe200000010ff */
[----:B------:R-:W-:Y:S01]  /*1be0*/  FFMA.FTZ R107, R40, R49, R43 ;  /* 0x00000031286b7223 */ /* 0x000fe2000001002b */
[----:B------:R-:W-:Y:S02]  /*1bf0*/  F2FP.BF16.F32.PACK_AB R43, R110, R105 ;  /* 0x000000696e2b723e */ /* 0x000fe400000010ff */
[----:B------:R-:W-:-:S02]  /*1c00*/  F2FP.BF16.F32.PACK_AB R42, R46, R47 ;  /* 0x0000002f2e2a723e */ /* 0x000fc400000010ff */
[----:B------:R-:W-:Y:S01]  /*1c10*/  F2FP.BF16.F32.PACK_AB R40, R107, R106 ;  /* 0x0000006a6b28723e */ /* 0x000fe200000010ff */
[----:B------:R-:W-:Y:S06]  /*1c20*/  BRA `(.L_x_56) ;  /* 0x0000000000c07947 */ /* 0x000fec0003800000 */
.L_x_55:
        /* <DEDUP_REMOVED lines=8> */
[C---:B0-----:R-:W-:Y:S02]  /*1cb0*/  SHF.L.U32 R108, R45.reuse, 0x10, RZ ;  /* 0x000000102d6c7819 */ /* 0x041fe400000006ff */
[----:B------:R-:W-:-:S02]  /*1cc0*/  PRMT R89, R45, 0x7632, R89 ;  /* 0x000076322d597816 */ /* 0x000fc40000000059 */
[----:B------:R-:W-:Y:S01]  /*1cd0*/  PRMT R107, R46, 0x7632, R107 ;  /* 0x000076322e6b7816 */ /* 0x000fe2000000006b */
[-C--:B------:R-:W-:Y:S01]  /*1ce0*/  FMUL.FTZ R45, R108, R49.reuse ;  /* 0x000000316c2d7220 */ /* 0x080fe20000410000 */
[----:B------:R-:W-:Y:S01]  /*1cf0*/  SHF.L.U32 R110, R106, 0x10, RZ ;  /* 0x000000106a6e7819 */ /* 0x000fe200000006ff */
[-C--:B------:R-:W-:Y:S01]  /*1d00*/  FMUL.FTZ R106, R44, R49.reuse ;  /* 0x000000312c6a7220 */ /* 0x080fe20000410000 */
[----:B------:R-:W-:Y:S01]  /*1d10*/  IMAD.U32 R46, R46, 0x10000, RZ ;  /* 0x000100002e2e7824 */ /* 0x000fe200078e00ff */
[----:B------:R-:W-:Y:S02]  /*1d20*/  SHF.L.U32 R44, R47, 0x10, RZ ;  /* 0x000000102f2c7819 */ /* 0x000fe400000006ff */
        /* <DEDUP_REMOVED lines=8> */
.L_x_57:
[C---:B-----5:R-:W-:Y:S02]  /*1db0*/  SHF.L.U32 R106, R47.reuse, 0x10, RZ ;  /* 0x000000102f6a7819 */ /* 0x060fe400000006ff */
[C---:B0-----:R-:W-:Y:S02]  /*1dc0*/  PRMT R40, R44.reuse, 0x7632, R40 ;  /* 0x000076322c287816 */ /* 0x041fe40000000028 */
[----:B------:R-:W-:Y:S01]  /*1dd0*/  SHF.L.U32 R44, R44, 0x10, RZ ;  /* 0x000000102c2c7819 */ /* 0x000fe200000006ff */
[-C--:B------:R-:W-:Y:S01]  /*1de0*/  FMUL.FTZ R105, R106, R49.reuse ;  /* 0x000000316a697220 */ /* 0x080fe20000410000 */
[----:B------:R-:W-:Y:S02]  /*1df0*/  PRMT R89, R47, 0x7632, R89 ;  /* 0x000076322f597816 */ /* 0x000fe40000000059 */
[----:B------:R-:W-:Y:S01]  /*1e00*/  PRMT R41, R45, 0x7632, R41 ;  /* 0x000076322d297816 */ /* 0x000fe20000000029 */
[----:B------:R-:W-:Y:S01]  /*1e10*/  FMUL.FTZ R106, R44, R49 ;  /* 0x000000312c6a7220 */ /* 0x000fe20000410000 */
        /* <DEDUP_REMOVED lines=11> */
[----:B------:R-:W-:Y:S01]  /*1ed0*/  FMUL.FTZ R46, R44, R49 ;  /* 0x000000312c2e7220 */ /* 0x000fe20000410000 */
[----:B------:R-:W-:Y:S01]  /*1ee0*/  F2FP.BF16.F32.PACK_AB R43, R110, R105 ;  /* 0x000000696e2b723e */ /* 0x000fe200000010ff */
[----:B------:R-:W-:Y:S01]  /*1ef0*/  FMUL.FTZ R108, R108, R49 ;  /* 0x000000316c6c7220 */ /* 0x000fe20000410000 */
[----:B------:R-:W-:Y:S02]  /*1f00*/  F2FP.BF16.F32.PACK_AB R40, R107, R106 ;  /* 0x0000006a6b28723e */ /* 0x000fe400000010ff */
[----:B------:R-:W-:Y:S02]  /*1f10*/  F2FP.BF16.F32.PACK_AB R42, R46, R47 ;  /* 0x0000002f2e2a723e */ /* 0x000fe400000010ff */
[----:B------:R-:W-:-:S07]  /*1f20*/  F2FP.BF16.F32.PACK_AB R41, R108, R45 ;  /* 0x0000002d6c29723e */ /* 0x000fce00000010ff */
.L_x_56:
[----:B------:R-:W-:Y:S01]  /*1f30*/  FADD.FTZ R44, RZ, R58 ;  /* 0x0000003aff2c7221 */ /* 0x000fe20000010000 */
[----:B------:R-:W0:Y:S01]  /*1f40*/  @P0 LDC.64 R112, c[0x0][0x3a8] ;  /* 0x0000ea00ff700b82 */ /* 0x000e220000000a00 */
[----:B------:R-:W-:Y:S01]  /*1f50*/  UMOV UR4, 0xffffffff ;  /* 0xffffffff00047882 */ /* 0x000fe20000000000 */
[----:B------:R-:W-:Y:S01]  /*1f60*/  ISETP.NE.AND P3, PT, R88, RZ, PT ;  /* 0x000000ff5800720c */ /* 0x000fe20003f65270 */
[----:B------:R-:W-:-:S04]  /*1f70*/  FADD.FTZ R44, R44, R51 ;  /* 0x000000332c2c7221 */ /* 0x000fc80000010000 */
[----:B------:R-:W-:-:S04]  /*1f80*/  FADD.FTZ R49, R44, R57 ;  /* 0x000000392c317221 */ /* 0x000fc80000010000 */
[----:B------:R-:W-:-:S04]  /*1f90*/  FADD.FTZ R49, R49, R52 ;  /* 0x0000003431317221 */ /* 0x000fc80000010000 */
[----:B------:R-:W-:-:S04]  /*1fa0*/  FADD.FTZ R44, R49, R56 ;  /* 0x00000038312c7221 */ /* 0x000fc80000010000 */
[----:B------:R-:W-:-:S04]  /*1fb0*/  FADD.FTZ R44, R44, R53 ;  /* 0x000000352c2c7221 */ /* 0x000fc80000010000 */
[----:B------:R-:W-:Y:S01]  /*1fc0*/  FADD.FTZ R49, R44, R55 ;  /* 0x000000372c317221 */ /* 0x000fe20000010000 */
[----:B0-----:R-:W-:-:S04]  /*1fd0*/  @P0 IMAD.WIDE.U32 R112, R102, 0x10, R112 ;  /* 0x0000001066700825 */ /* 0x001fc800078e0070 */
[----:B------:R-:W-:Y:S01]  /*1fe0*/  FADD.FTZ R44, R49, R54 ;  /* 0x00000036312c7221 */ /* 0x000fe20000010000 */
[----:B------:R0:W-:Y:S03]  /*1ff0*/  @P0 STG.E.128 desc[UR6][R112.64], R40 ;  /* 0x0000002870000986 */ /* 0x0001e6000c101d06 */
[----:B------:R-:W-:-:S04]  /*2000*/  FADD.FTZ R49, R44, R95 ;  /* 0x0000005f2c317221 */ /* 0x000fc80000010000 */
        /* <DEDUP_REMOVED lines=22> */
[----:B------:R-:W-:Y:S01]  /*2170*/  FADD.FTZ R49, R49, R110 ;  /* 0x0000006e31317221 */ /* 0x000fe20000010000 */
[----:B0-----:R-:W-:Y:S06]  /*2180*/  BRA.DIV UR4, `(.L_x_58) ;  /* 0x0000001204807947 */ /* 0x001fec000b800000 */
[----:B------:R-:W0:Y:S02]  /*2190*/  SHFL.BFLY PT, R44, R49, 0x1, 0x1f ;  /* 0x0c201f00312c7f89 */ /* 0x000e2400000e0000 */
[----:B0-----:R-:W-:-:S05]  /*21a0*/  FADD.FTZ R109, R49, R44 ;  /* 0x0000002c316d7221 */ /* 0x001fca0000010000 */
[----:B------:R-:W0:Y:S02]  /*21b0*/  SHFL.BFLY PT, R44, R109, 0x2, 0x1f ;  /* 0x0c401f006d2c7f89 */ /* 0x000e2400000e0000 */
[----:B0-----:R-:W-:-:S05]  /*21c0*/  FADD.FTZ R111, R109, R44 ;  /* 0x0000002c6d6f7221 */ /* 0x001fca0000010000 */
[----:B------:R-:W0:Y:S02]  /*21d0*/  SHFL.BFLY PT, R44, R111, 0x4, 0x1f ;  /* 0x0c801f006f2c7f89 */ /* 0x000e2400000e0000 */
[----:B0-----:R-:W-:-:S05]  /*21e0*/  FADD.FTZ R112, R111, R44 ;  /* 0x0000002c6f707221 */ /* 0x001fca0000010000 */
[----:B------:R-:W0:Y:S02]  /*21f0*/  SHFL.BFLY PT, R89, R112, 0x8, 0x1f ;  /* 0x0d001f0070597f89 */ /* 0x000e2400000e0000 */
[----:B0-----:R-:W-:Y:S02]  /*2200*/  FADD.FTZ R113, R112, R89 ;  /* 0x0000005970717221 */ /* 0x001fe40000010000 */
[----:B------:R-:W0:Y:S03]  /*2210*/  LDC R89, c[0x0][0x400] ;  /* 0x00010000ff597b82 */ /* 0x000e260000000800 */
[----:B------:R-:W1:Y:S02]  /*2220*/  SHFL.BFLY PT, R44, R113, 0x10, 0x1f ;  /* 0x0e001f00712c7f89 */ /* 0x000e6400000e0000 */
[----:B-1----:R-:W-:-:S04]  /*2230*/  FADD.FTZ R44, R113, R44 ;  /* 0x0000002c712c7221 */ /* 0x002fc80000010000 */
[----:B0-----:R-:W-:-:S04]  /*2240*/  FMUL.FTZ R49, R44, R89 ;  /* 0x000000592c317220 */ /* 0x001fc80000410000 */
[C---:B------:R-:W-:Y:S01]  /*2250*/  FADD.FTZ R44, -R49.reuse, R58 ;  /* 0x0000003a312c7221 */ /* 0x040fe20000010100 */
[C---:B------:R-:W-:Y:S01]  /*2260*/  FADD.FTZ R109, -R49.reuse, R51 ;  /* 0x00000033316d7221 */ /* 0x040fe20000010100 */
[----:B------:R-:W-:Y:S02]  /*2270*/  FADD.FTZ R111, -R49, R57 ;  /* 0x00000039316f7221 */ /* 0x000fe40000010100 */
[----:B------:R-:W-:-:S04]  /*2280*/  FFMA.FTZ R44, R44, R44, RZ ;  /* 0x0000002c2c2c7223 */ /* 0x000fc800000100ff */
[----:B------:R-:W-:Y:S01]  /*2290*/  FFMA.FTZ R44, R109, R109, R44 ;  /* 0x0000006d6d2c7223 */ /* 0x000fe2000001002c */
[----:B------:R-:W-:-:S03]  /*22a0*/  FADD.FTZ R109, -R49, R52 ;  /* 0x00000034316d7221 */ /* 0x000fc60000010100 */
        /* <DEDUP_REMOVED lines=56> */
[----:B------:R-:W-:-:S04]  /*2630*/  FFMA.FTZ R44, R111, R111, R44 ;  /* 0x0000006f6f2c7223 */ /* 0x000fc8000001002c */
[----:B------:R-:W-:-:S05]  /*2640*/  FFMA.FTZ R44, R109, R109, R44 ;  /* 0x0000006d6d2c7223 */ /* 0x000fca000001002c */
        /* <DEDUP_REMOVED lines=9> */
.L_x_71:
[C---:B------:R-:W-:Y:S01]  /*26e0*/  FMUL.FTZ R44, R49.reuse, R49 ;  /* 0x00000031312c7220 */ /* 0x040fe20000410000 */
[----:B01----:R-:W-:Y:S01]  /*26f0*/  FADD.FTZ R114, R114, R113 ;  /* 0x0000007172727221 */ /* 0x003fe20000010000 */
[----:B------:R-:W-:Y:S01]  /*2700*/  FSEL R109, R49, RZ, !P1 ;  /* 0x000000ff316d7208 */ /* 0x000fe20004800000 */
[----:B------:R-:W-:Y:S01]  /*2710*/  IMAD.U32 R113, R24, 0x10000, RZ ;  /* 0x0001000018717824 */ /* 0x000fe200078e00ff */
[----:B------:R-:W-:Y:S01]  /*2720*/  SHF.L.U32 R111, R87, 0x10, RZ ;  /* 0x00000010576f7819 */ /* 0x000fe200000006ff */
[----:B------:R-:W-:Y:S01]  /*2730*/  FFMA.FTZ R89, R114, R89, UR8 ;  /* 0x0000000872597e23 */ /* 0x000fe20008010059 */
[----:B------:R-:W-:Y:S01]  /*2740*/  FSEL R44, R44, RZ, P1 ;  /* 0x000000ff2c2c7208 */ /* 0x000fe20000800000 */
[C---:B------:R-:W-:Y:S01]  /*2750*/  FADD.FTZ R58, -R109.reuse, R58 ;  /* 0x0000003a6d3a7221 */ /* 0x040fe20000010100 */
[C---:B------:R-:W-:Y:S01]  /*2760*/  FADD.FTZ R52, -R109.reuse, R52 ;  /* 0x000000346d347221 */ /* 0x040fe20000010100 */
[----:B------:R-:W-:Y:S01]  /*2770*/  FADD.FTZ R56, -R109, R56 ;  /* 0x000000386d387221 */ /* 0x000fe20000010100 */
[----:B------:R-:W-:Y:S01]  /*2780*/  SHF.L.U32 R115, R85, 0x10, RZ ;  /* 0x0000001055737819 */ /* 0x000fe200000006ff */
[----:B------:R-:W-:Y:S01]  /*2790*/  FADD.FTZ R89, R89, R44 ;  /* 0x0000002c59597221 */ /* 0x000fe20000010000 */
[----:B------:R-:W-:Y:S01]  /*27a0*/  SHF.L.U32 R117, R26, 0x10, RZ ;  /* 0x000000101a757819 */ /* 0x000fe200000006ff */
[C---:B------:R-:W-:Y:S01]  /*27b0*/  FADD.FTZ R54, -R109.reuse, R54 ;  /* 0x000000366d367221 */ /* 0x040fe20000010100 */
[----:B------:R-:W-:Y:S01]  /*27c0*/  SHF.L.U32 R112, R0, 0x10, RZ ;  /* 0x0000001000707819 */ /* 0x000fe200000006ff */
[C---:B------:R-:W-:Y:S01]  /*27d0*/  FADD.FTZ R80, -R109.reuse, R80 ;  /* 0x000000506d507221 */ /* 0x040fe20000010100 */
[----:B------:R-:W-:Y:S01]  /*27e0*/  SHF.L.U32 R114, R2, 0x10, RZ ;  /* 0x0000001002727819 */ /* 0x000fe200000006ff */
[----:B------:R-:W0:Y:S01]  /*27f0*/  MUFU.RSQ R89, R89 ;  /* 0x0000005900597308 */ /* 0x000e220000001400 */
[C---:B------:R-:W-:Y:S01]  /*2800*/  FADD.FTZ R94, -R109.reuse, R94 ;  /* 0x0000005e6d5e7221 */ /* 0x040fe20000010100 */
        /* <DEDUP_REMOVED lines=9> */
[----:B------:R-:W-:Y:S01]  /*28a0*/  SHF.L.U32 R118, R86, 0x10, RZ ;  /* 0x0000001056767819 */ /* 0x000fe200000006ff */
[----:B------:R-:W-:Y:S01]  /*28b0*/  FADD.FTZ R46, -R109, R46 ;  /* 0x0000002e6d2e7221 */ /* 0x000fe20000010100 */
[----:B------:R-:W-:Y:S01]  /*28c0*/  SHF.L.U32 R120, R25, 0x10, RZ ;  /* 0x0000001019787819 */ /* 0x000fe200000006ff */
[----:B------:R-:W-:Y:S01]  /*28d0*/  FADD.FTZ R110, -R109, R110 ;  /* 0x0000006e6d6e7221 */ /* 0x000fe20000010100 */
[----:B0-----:R-:W-:Y:S01]  /*28e0*/  FMUL.FTZ R44, R89, R58 ;  /* 0x0000003a592c7220 */ /* 0x001fe20000410000 */
[----:B------:R-:W-:Y:S01]  /*28f0*/  FADD.FTZ R58, -R109, R51 ;  /* 0x000000336d3a7221 */ /* 0x000fe20000010100 */
[C---:B------:R-:W-:Y:S01]  /*2900*/  FMUL.FTZ R52, R89.reuse, R52 ;  /* 0x0000003459347220 */ /* 0x040fe20000410000 */
[----:B------:R-:W-:Y:S01]  /*2910*/  FMUL.FTZ R54, R89, R54 ;  /* 0x0000003659367220 */ /* 0x000fe20000410000 */
[----:B------:R-:W-:Y:S01]  /*2920*/  FFMA.FTZ R44, R44, R111, R113 ;  /* 0x0000006f2c2c7223 */ /* 0x000fe20000010071 */
[----:B------:R-:W-:Y:S01]  /*2930*/  SHF.L.U32 R111, R3, 0x10, RZ ;  /* 0x00000010036f7819 */ /* 0x000fe200000006ff */
[C---:B------:R-:W-:Y:S01]  /*2940*/  FMUL.FTZ R51, R89.reuse, R58 ;  /* 0x0000003a59337220 */ /* 0x040fe20000410000 */
[----:B------:R-:W-:Y:S01]  /*2950*/  SHF.L.U32 R113, R4, 0x10, RZ ;  /* 0x0000001004717819 */ /* 0x000fe200000006ff */
[C---:B------:R-:W-:Y:S01]  /*2960*/  FMUL.FTZ R58, R89.reuse, R56 ;  /* 0x00000038593a7220 */ /* 0x040fe20000410000 */
[----:B------:R-:W-:Y:S01]  /*2970*/  FMUL.FTZ R94, R89, R94 ;  /* 0x0000005e595e7220 */ /* 0x000fe20000410000 */
[----:B------:R-:W-:Y:S01]  /*2980*/  FFMA.FTZ R51, R51, R112, R114 ;  /* 0x0000007033337223 */ /* 0x000fe20000010072 */
[----:B------:R-:W-:Y:S01]  /*2990*/  FMUL.FTZ R90, R89, R90 ;  /* 0x0000005a595a7220 */ /* 0x000fe20000410000 */
[----:B------:R-:W-:Y:S01]  /*29a0*/  FFMA.FTZ R56, R52, R111, R113 ;  /* 0x0000006f34387223 */ /* 0x000fe20000010071 */
[----:B------:R-:W-:Y:S01]  /*29b0*/  FFMA.FTZ R111, R58, R115, R117 ;  /* 0x000000733a6f7223 */ /* 0x000fe20000010075 */
[C---:B------:R-:W-:Y:S01]  /*29c0*/  FADD.FTZ R52, -R109.reuse, R53 ;  /* 0x000000356d347221 */ /* 0x040fe20000010100 */
[----:B------:R-:W-:Y:S01]  /*29d0*/  FADD.FTZ R58, -R109, R55 ;  /* 0x000000376d3a7221 */ /* 0x000fe20000010100 */
[----:B------:R-:W-:Y:S01]  /*29e0*/  SHF.L.U32 R113, R5, 0x10, RZ ;  /* 0x0000001005717819 */ /* 0x000fe200000006ff */
[----:B------:R-:W-:Y:S01]  /*29f0*/  IMAD.U32 R117, R31, 0x10000, RZ ;  /* 0x000100001f757824 */ /* 0x000fe200078e00ff */
[----:B------:R-:W-:Y:S01]  /*2a00*/  SHF.L.U32 R115, R6, 0x10, RZ ;  /* 0x0000001006737819 */ /* 0x000fe200000006ff */
[C---:B------:R-:W-:Y:S01]  /*2a10*/  FMUL.FTZ R52, R89.reuse, R52 ;  /* 0x0000003459347220 */ /* 0x040fe20000410000 */
[----:B------:R-:W-:Y:S01]  /*2a20*/  SHF.L.U32 R53, R84, 0x10, RZ ;  /* 0x0000001054357819 */ /* 0x000fe200000006ff */
[----:B------:R-:W-:Y:S01]  /*2a30*/  FMUL.FTZ R58, R89, R58 ;  /* 0x0000003a593a7220 */ /* 0x000fe20000410000 */
[----:B------:R-:W-:Y:S01]  /*2a40*/  SHF.L.U32 R55, R27, 0x10, RZ ;  /* 0x000000101b377819 */ /* 0x000fe200000006ff */
[----:B------:R-:W-:Y:S01]  /*2a50*/  FFMA.FTZ R112, R52, R113, R115 ;  /* 0x0000007134707223 */ /* 0x000fe20000010073 */
[----:B------:R-:W-:Y:S01]  /*2a60*/  FADD.FTZ R52, -R109, R95 ;  /* 0x0000005f6d347221 */ /* 0x000fe20000010100 */
[----:B------:R-:W-:Y:S01]  /*2a70*/  SHF.L.U32 R95, R83, 0x10, RZ ;  /* 0x00000010535f7819 */ /* 0x000fe200000006ff */
[----:B------:R-:W-:Y:S01]  /*2a80*/  FMUL.FTZ R104, R89, R104 ;  /* 0x0000006859687220 */ /* 0x000fe20000410000 */
[----:B------:R-:W-:Y:S01]  /*2a90*/  FFMA.FTZ R113, R58, R53, R55 ;  /* 0x000000353a717223 */ /* 0x000fe20000010037 */
[----:B------:R-:W-:Y:S01]  /*2aa0*/  SHF.L.U32 R53, R7, 0x10, RZ ;  /* 0x0000001007357819 */ /* 0x000fe200000006ff */
[----:B------:R-:W-:Y:S01]  /*2ab0*/  IMAD.U32 R55, R8, 0x10000, RZ ;  /* 0x0001000008377824 */ /* 0x000fe200078e00ff */
[----:B------:R-:W-:Y:S01]  /*2ac0*/  SHF.L.U32 R115, R28, 0x10, RZ ;  /* 0x000000101c737819 */ /* 0x000fe200000006ff */
[----:B------:R-:W-:Y:S01]  /*2ad0*/  FMUL.FTZ R52, R89, R52 ;  /* 0x0000003459347220 */ /* 0x000fe20000410000 */
[----:B------:R-:W-:Y:S01]  /*2ae0*/  SHF.L.U32 R58, R10, 0x10, RZ ;  /* 0x000000100a3a7819 */ /* 0x000fe200000006ff */
[----:B------:R-:W-:Y:S01]  /*2af0*/  FFMA.FTZ R114, R54, R53, R55 ;  /* 0x0000003536727223 */ /* 0x000fe20000010037 */
[----:B------:R-:W-:Y:S01]  /*2b00*/  SHF.L.U32 R54, R9, 0x10, RZ ;  /* 0x0000001009367819 */ /* 0x000fe200000006ff */
[C---:B------:R-:W-:Y:S01]  /*2b10*/  FMUL.FTZ R53, R89.reuse, R80 ;  /* 0x0000005059357220 */ /* 0x040fe20000410000 */
[----:B------:R-:W-:Y:S01]  /*2b20*/  FFMA.FTZ R52, R52, R95, R115 ;  /* 0x0000005f34347223 */ /* 0x000fe20000010073 */
[----:B------:R-:W-:Y:S01]  /*2b30*/  SHF.L.U32 R55, R82, 0x10, RZ ;  /* 0x0000001052377819 */ /* 0x000fe200000006ff */
[----:B------:R-:W-:Y:S01]  /*2b40*/  FMUL.FTZ R96, R89, R96 ;  /* 0x0000006059607220 */ /* 0x000fe20000410000 */
[----:B------:R-:W-:Y:S01]  /*2b50*/  SHF.L.U32 R95, R29, 0x10, RZ ;  /* 0x000000101d5f7819 */ /* 0x000fe200000006ff */
[----:B------:R-:W-:Y:S01]  /*2b60*/  FFMA.FTZ R53, R53, R54, R58 ;  /* 0x0000003635357223 */ /* 0x000fe2000001003a */
[----:B------:R-:W-:Y:S01]  /*2b70*/  FADD.FTZ R58, -R109, R81 ;  /* 0x000000516d3a7221 */ /* 0x000fe20000010100 */
[----:B------:R-:W-:Y:S01]  /*2b80*/  SHF.L.U32 R80, R11, 0x10, RZ ;  /* 0x000000100b507819 */ /* 0x000fe200000006ff */
[C---:B------:R-:W-:Y:S01]  /*2b90*/  FMUL.FTZ R98, R89.reuse, R98 ;  /* 0x0000006259627220 */ /* 0x040fe20000410000 */
[----:B------:R-:W-:Y:S01]  /*2ba0*/  FFMA.FTZ R54, R94, R55, R95 ;  /* 0x000000375e367223 */ /* 0x000fe2000001005f */
[----:B------:R-:W-:Y:S01]  /*2bb0*/  SHF.L.U32 R94, R12, 0x10, RZ ;  /* 0x000000100c5e7819 */ /* 0x000fe200000006ff */
[----:B------:R-:W-:Y:S01]  /*2bc0*/  FMUL.FTZ R55, R89, R58 ;  /* 0x0000003a59377220 */ /* 0x000fe20000410000 */
[----:B------:R-:W-:Y:S01]  /*2bd0*/  SHF.L.U32 R81, R13, 0x10, RZ ;  /* 0x000000100d517819 */ /* 0x000fe200000006ff */
[----:B------:R-:W-:Y:S01]  /*2be0*/  FADD.FTZ R58, -R109, R91 ;  /* 0x0000005b6d3a7221 */ /* 0x000fe20000010100 */
[----:B------:R-:W-:Y:S01]  /*2bf0*/  SHF.L.U32 R95, R14, 0x10, RZ ;  /* 0x000000100e5f7819 */ /* 0x000fe200000006ff */
[----:B------:R-:W-:Y:S01]  /*2c00*/  FFMA.FTZ R55, R55, R80, R94 ;  /* 0x0000005037377223 */ /* 0x000fe2000001005e */
[----:B------:R-:W-:Y:S01]  /*2c10*/  SHF.L.U32 R115, R78, 0x10, RZ ;  /* 0x000000104e737819 */ /* 0x000fe200000006ff */
[----:B------:R-:W-:Y:S01]  /*2c20*/  FMUL.FTZ R80, R89, R92 ;  /* 0x0000005c59507220 */ /* 0x000fe20000410000 */
[----:B------:R-:W-:Y:S01]  /*2c30*/  SHF.L.U32 R91, R77, 0x10, RZ ;  /* 0x000000104d5b7819 */ /* 0x000fe200000006ff */
[----:B------:R-:W-:Y:S01]  /*2c40*/  FFMA.FTZ R92, R90, R81, R95 ;  /* 0x000000515a5c7223 */ /* 0x000fe2000001005f */
[----:B------:R-:W-:Y:S01]  /*2c50*/  SHF.L.U32 R81, R15, 0x10, RZ ;  /* 0x000000100f517819 */ /* 0x000fe200000006ff */
        /* <DEDUP_REMOVED lines=17> */
[----:B------:R-:W-:Y:S01]  /*2d70*/  FADD.FTZ R96, -R109, R97 ;  /* 0x000000616d607221 */ /* 0x000fe20000010100 */
[----:B------:R-:W-:Y:S01]  /*2d80*/  SHF.L.U32 R103, R20, 0x10, RZ ;  /* 0x0000001014677819 */ /* 0x000fe200000006ff */
[C---:B------:R-:W-:Y:S01]  /*2d90*/  FMUL.FTZ R94, R89.reuse, R94 ;  /* 0x0000005e595e7220 */ /* 0x040fe20000410000 */
[----:B------:R-:W-:Y:S01]  /*2da0*/  SHF.L.U32 R97, R74, 0x10, RZ ;  /* 0x000000104a617819 */ /* 0x000fe200000006ff */
[----:B------:R-:W-:Y:S01]  /*2db0*/  FMUL.FTZ R96, R89, R96 ;  /* 0x0000006059607220 */ /* 0x000fe20000410000 */
[----:B------:R-:W-:-:S02]  /*2dc0*/  IMAD.U32 R104, R22, 0x10000, RZ ;  /* 0x0001000016687824 */ /* 0x000fc400078e00ff */
[----:B------:R-:W-:Y:S01]  /*2dd0*/  FFMA.FTZ R95, R94, R95, R103 ;  /* 0x0000005f5e5f7223 */ /* 0x000fe20000010067 */
[----:B------:R-:W-:Y:S01]  /*2de0*/  SHF.L.U32 R94, R21, 0x10, RZ ;  /* 0x00000010155e7819 */ /* 0x000fe200000006ff */
[----:B------:R-:W-:Y:S01]  /*2df0*/  FFMA.FTZ R96, R96, R97, R99 ;  /* 0x0000006160607223 */ /* 0x000fe20000010063 */
[----:B------:R-:W-:Y:S01]  /*2e00*/  FMUL.FTZ R99, R89, R100 ;  /* 0x0000006459637220 */ /* 0x000fe20000410000 */
        /* <DEDUP_REMOVED lines=11> */
[C---:B------:R-:W-:Y:S01]  /*2ec0*/  FADD.FTZ R98, -R109.reuse, R107 ;  /* 0x0000006b6d627221 */ /* 0x040fe20000010100 */
        /* <DEDUP_REMOVED lines=8> */
[----:B------:R-:W-:Y:S01]  /*2f50*/  FADD.FTZ R116, -R109, R45 ;  /* 0x0000002d6d747221 */ /* 0x000fe20000010100 */
[----:B------:R-:W-:Y:S01]  /*2f60*/  SHF.L.U32 R45, R71, 0x10, RZ ;  /* 0x00000010472d7819 */ /* 0x000fe200000006ff */
[----:B------:R-:W-:Y:S01]  /*2f70*/  FMUL.FTZ R46, R89, R46 ;  /* 0x0000002e592e7220 */ /* 0x000fe20000410000 */
[----:B------:R-:W-:Y:S01]  /*2f80*/  FFMA.FTZ R97, R97, R104, R106 ;  /* 0x0000006861617223 */ /* 0x000fe2000001006a */
[----:B------:R-:W-:Y:S01]  /*2f90*/  SHF.L.U32 R101, R37, 0x10, RZ ;  /* 0x0000001025657819 */ /* 0x000fe200000006ff */
[----:B------:R-:W0:Y:S01]  /*2fa0*/  @!P3 LDC.64 R106, c[0x0][0x3c0] ;  /* 0x0000f000ff6abb82 */ /* 0x000e220000000a00 */
[----:B------:R-:W-:Y:S01]  /*2fb0*/  FMUL.FTZ R98, R89, R116 ;  /* 0x0000007459627220 */ /* 0x000fe20000410000 */
[----:B------:R-:W-:Y:S01]  /*2fc0*/  SHF.L.U32 R104, R63, 0x10, RZ ;  /* 0x000000103f687819 */ /* 0x000fe200000006ff */
[----:B------:R-:W-:Y:S01]  /*2fd0*/  FFMA.FTZ R57, R57, R118, R120 ;  /* 0x0000007639397223 */ /* 0x000fe20000010078 */
[----:B------:R-:W-:Y:S01]  /*2fe0*/  SHF.L.U32 R116, R64, 0x10, RZ ;  /* 0x0000001040747819 */ /* 0x000fe200000006ff */
[----:B------:R-:W-:Y:S01]  /*2ff0*/  FFMA.FTZ R98, R98, R45, R101 ;  /* 0x0000002d62627223 */ /* 0x000fe20000010065 */
[----:B------:R-:W-:Y:S01]  /*3000*/  FMUL.FTZ R101, R89, R108 ;  /* 0x0000006c59657220 */ /* 0x000fe20000410000 */
[----:B------:R-:W-:Y:S01]  /*3010*/  FADD.FTZ R108, -R109, R47 ;  /* 0x0000002f6d6c7221 */ /* 0x000fe20000010100 */
[----:B------:R-:W-:Y:S01]  /*3020*/  SHF.L.U32 R45, R70, 0x10, RZ ;  /* 0x00000010462d7819 */ /* 0x000fe200000006ff */
[----:B------:R-:W-:-:S02]  /*3030*/  IMAD.U32 R47, R38, 0x10000, RZ ;  /* 0x00010000262f7824 */ /* 0x000fc400078e00ff */
[----:B------:R-:W-:Y:S01]  /*3040*/  FFMA.FTZ R101, R101, R104, R116 ;  /* 0x0000006865657223 */ /* 0x000fe20000010074 */
[----:B------:R-:W-:Y:S01]  /*3050*/  FMUL.FTZ R104, R89, R108 ;  /* 0x0000006c59687220 */ /* 0x000fe20000410000 */
[----:B------:R-:W-:Y:S02]  /*3060*/  SHF.L.U32 R103, R65, 0x10, RZ ;  /* 0x0000001041677819 */ /* 0x000fe400000006ff */
[----:B------:R-:W-:Y:S01]  /*3070*/  SHF.L.U32 R118, R79, 0x10, RZ ;  /* 0x000000104f767819 */ /* 0x000fe200000006ff */
[----:B------:R-:W-:Y:S01]  /*3080*/  FFMA.FTZ R104, R104, R45, R47 ;  /* 0x0000002d68687223 */ /* 0x000fe2000001002f */
[----:B------:R-:W-:Y:S02]  /*3090*/  SHF.L.U32 R45, R66, 0x10, RZ ;  /* 0x00000010422d7819 */ /* 0x000fe400000006ff */
[----:B------:R-:W-:Y:S02]  /*30a0*/  SHF.L.U32 R120, R30, 0x10, RZ ;  /* 0x000000101e787819 */ /* 0x000fe400000006ff */
[----:B------:R-:W-:Y:S01]  /*30b0*/  F2FP.BF16.F32.PACK_AB R44, R51, R44 ;  /* 0x0000002c332c723e */ /* 0x000fe200000010ff */
[----:B------:R-:W-:Y:S01]  /*30c0*/  FFMA.FTZ R103, R46, R103, R45 ;  /* 0x000000672e677223 */ /* 0x000fe2000001002d */
[----:B------:R-:W-:Y:S01]  /*30d0*/  F2FP.BF16.F32.PACK_AB R51, R81, R80 ;  /* 0x000000505133723e */ /* 0x000fe200000010ff */
[----:B------:R-:W-:Y:S01]  /*30e0*/  FFMA.FTZ R93, R93, R118, R120 ;  /* 0x000000765d5d7223 */ /* 0x000fe20000010078 */
[----:B0-----:R-:W-:-:S04]  /*30f0*/  @!P3 IMAD.WIDE R46, R75, 0x4, R106 ;  /* 0x000000044b2eb825 */ /* 0x001fc800078e026a */
[----:B------:R-:W-:Y:S01]  /*3100*/  FADD.FTZ R106, -R109, R105 ;  /* 0x000000696d6a7221 */ /* 0x000fe20000010100 */
[----:B------:R-:W0:Y:S01]  /*3110*/  LDC.64 R120, c[0x0][0x428] ;  /* 0x00010a00ff787b82 */ /* 0x000e220000000a00 */
[----:B------:R-:W-:Y:S01]  /*3120*/  SHF.L.U32 R45, R69, 0x10, RZ ;  /* 0x00000010452d7819 */ /* 0x000fe200000006ff */
[----:B------:R-:W-:Y:S01]  /*3130*/  FMUL.FTZ R107, R89, R110 ;  /* 0x0000006e596b7220 */ /* 0x000fe20000410000 */
[----:B------:R-:W-:Y:S01]  /*3140*/  SHF.L.U32 R105, R39, 0x10, RZ ;  /* 0x0000001027697819 */ /* 0x000fe200000006ff */
[----:B------:R-:W-:Y:S01]  /*3150*/  FMUL.FTZ R106, R89, R106 ;  /* 0x0000006a596a7220 */ /* 0x000fe20000410000 */
[----:B------:R-:W-:Y:S01]  /*3160*/  SHF.L.U32 R116, R67, 0x10, RZ ;  /* 0x0000001043747819 */ /* 0x000fe200000006ff */
[----:B------:R1:W-:Y:S01]  /*3170*/  @!P3 STG.E desc[UR6][R46.64], R49 ;  /* 0x000000312e00b986 */ /* 0x0003e2000c101906 */
[----:B------:R-:W-:Y:S01]  /*3180*/  SHF.L.U32 R118, R68, 0x10, RZ ;  /* 0x0000001044767819 */ /* 0x000fe200000006ff */
[----:B------:R-:W2:Y:S01]  /*3190*/  @!P3 LDC.64 R108, c[0x0][0x3c8] ;  /* 0x0000f200ff6cbb82 */ /* 0x000ea20000000a00 */
[----:B------:R-:W-:Y:S01]  /*31a0*/  FFMA.FTZ R110, R106, R45, R105 ;  /* 0x0000002d6a6e7223 */ /* 0x000fe20000010069 */
[----:B------:R-:W-:-:S02]  /*31b0*/  F2FP.BF16.F32.PACK_AB R45, R56, R57 ;  /* 0x00000039382d723e */ /* 0x000fc400000010ff */
[----:B------:R-:W-:Y:S01]  /*31c0*/  FFMA.FTZ R105, R107, R116, R118 ;  /* 0x000000746b697223 */ /* 0x000fe20000010076 */
[----:B------:R-:W-:Y:S02]  /*31d0*/  F2FP.BF16.F32.PACK_AB R57, R101, R98 ;  /* 0x000000626539723e */ /* 0x000fe400000010ff */
[----:B------:R-:W-:Y:S01]  /*31e0*/  F2FP.BF16.F32.PACK_AB R56, R97, R94 ;  /* 0x0000005e6138723e */ /* 0x000fe200000010ff */
[----:B------:R-:W3:Y:S01]  /*31f0*/  LDC.64 R80, c[0x0][0x380] ;  /* 0x0000e000ff507b82 */ /* 0x000ee20000000a00 */
[----:B-1----:R-:W-:Y:S02]  /*3200*/  F2FP.BF16.F32.PACK_AB R47, R114, R113 ;  /* 0x00000071722f723e */ /* 0x002fe400000010ff */
[----:B------:R-:W-:Y:S02]  /*3210*/  F2FP.BF16.F32.PACK_AB R46, R112, R111 ;  /* 0x0000006f702e723e */ /* 0x000fe400000010ff */
[----:B------:R-:W-:Y:S01]  /*3220*/  F2FP.BF16.F32.PACK_AB R49, R55, R54 ;  /* 0x000000363731723e */ /* 0x000fe200000010ff */
[----:B0-----:R-:W-:Y:S01]  /*3230*/  IMAD.WIDE.U32 R106, R48, 0x10, R120 ;  /* 0x00000010306a7825 */ /* 0x001fe200078e0078 */
[----:B------:R-:W-:-:S02]  /*3240*/  F2FP.BF16.F32.PACK_AB R48, R53, R52 ;  /* 0x000000343530723e */ /* 0x000fc400000010ff */
[----:B------:R-:W-:Y:S01]  /*3250*/  F2FP.BF16.F32.PACK_AB R55, R115, R100 ;  /* 0x000000647337723e */ /* 0x000fe200000010ff */
[----:B------:R-:W-:Y:S01]  /*3260*/  IMAD.WIDE.U32 R116, R50, 0x10, R120 ;  /* 0x0000001032747825 */ /* 0x000fe200078e0078 */
[----:B------:R-:W-:Y:S02]  /*3270*/  F2FP.BF16.F32.PACK_AB R50, R92, R93 ;  /* 0x0000005d5c32723e */ /* 0x000fe400000010ff */
[----:B------:R-:W-:Y:S01]  /*3280*/  F2FP.BF16.F32.PACK_AB R54, R99, R96 ;  /* 0x000000606336723e */ /* 0x000fe200000010ff */
[----:B--2---:R-:W-:Y:S01]  /*3290*/  @!P3 IMAD.WIDE R108, R75, 0x4, R108 ;  /* 0x000000044b6cb825 */ /* 0x004fe200078e026c */
[----:B------:R-:W-:Y:S02]  /*32a0*/  F2FP.BF16.F32.PACK_AB R53, R95, R90 ;  /* 0x0000005a5f35723e */ /* 0x000fe400000010ff */
[----:B------:R-:W-:Y:S01]  /*32b0*/  F2FP.BF16.F32.PACK_AB R52, R91, R58 ;  /* 0x0000003a5b34723e */ /* 0x000fe200000010ff */
[--C-:B------:R-:W-:Y:S01]  /*32c0*/  IMAD.WIDE.U32 R118, R59, 0x10, R120.reuse ;  /* 0x000000103b767825 */ /* 0x100fe200078e0078 */
[----:B------:R-:W-:Y:S01]  /*32d0*/  F2FP.BF16.F32.PACK_AB R59, R105, R110 ;  /* 0x0000006e693b723e */ /* 0x000fe200000010ff */
[----:B------:R0:W-:Y:S01]  /*32e0*/  @!P3 STG.E desc[UR6][R108.64], R89 ;  /* 0x000000596c00b986 */ /* 0x0001e2000c101906 */
[----:B------:R-:W-:Y:S01]  /*32f0*/  F2FP.BF16.F32.PACK_AB R58, R103, R104 ;  /* 0x00000068673a723e */ /* 0x000fe200000010ff */
[----:B------:R-:W-:Y:S01]  /*3300*/  IMAD.WIDE.U32 R120, R102, 0x10, R120 ;  /* 0x0000001066787825 */ /* 0x000fe200078e0078 */
[----:B---3--:R-:W-:Y:S01]  /*3310*/  LEA R75, R80, R75, 0x2 ;  /* 0x0000004b504b7211 */ /* 0x008fe200078e10ff */
[----:B------:R0:W-:Y:S03]  /*3320*/  STG.E.128 desc[UR6][R106.64], R44 ;  /* 0x0000002c6a007986 */ /* 0x0001e6000c101d06 */
[----:B------:R-:W-:Y:S01]  /*3330*/  ISETP.GE.AND P3, PT, R75, R81, PT ;  /* 0x000000514b00720c */ /* 0x000fe20003f66270 */
[----:B------:R0:W-:Y:S04]  /*3340*/  STG.E.128 desc[UR6][R116.64], R48 ;  /* 0x0000003074007986 */ /* 0x0001e8000c101d06 */
[----:B------:R0:W-:Y:S04]  /*3350*/  STG.E.128 desc[UR6][R118.64], R52 ;  /* 0x0000003476007986 */ /* 0x0001e8000c101d06 */
[----:B------:R0:W-:Y:S04]  /*3360*/  STG.E.128 desc[UR6][R120.64], R56 ;  /* 0x0000003878007986 */ /* 0x0001e8000c101d06 */
[----:B------:R-:W-:Y:S05]  /*3370*/  @!P3 BRA `(.L_x_59) ;  /* 0xffffffd000d8b947 */ /* 0x000fea000383ffff */
[----:B------:R-:W-:Y:S05]  /*3380*/  EXIT ;  /* 0x000000000000794d */ /* 0x000fea0003800000 */
.L_x_58:
[----:B------:R-:W-:Y:S01]  /*3390*/  HFMA2 R117, -RZ, RZ, 0, 5.9604644775390625e-08 ;  /* 0x00000001ff757431 */ /* 0x000fe200000001ff */
[----:B------:R-:W-:Y:S01]  /*33a0*/  BSSY B0, `(.L_x_60) ;  /* 0x0000007000007945 */ /* 0x000fe20003800000 */
[----:B------:R-:W-:Y:S02]  /*33b0*/  MOV R118, R49 ;  /* 0x0000003100767202 */ /* 0x000fe40000000f00 */
[----:B------:R-:W-:Y:S02]  /*33c0*/  MOV R120, 0x1f ;  /* 0x0000001f00787802 */ /* 0x000fe40000000f00 */
[----:B------:R-:W-:-:S07]  /*33d0*/  MOV R115, 0xffffffff ;  /* 0xffffffff00737802 */ /* 0x000fce0000000f00 */
[----:B------:R-:W-:Y:S05]  /*33e0*/  WARPSYNC.COLLECTIVE R115, `(.L_x_61) ;  /* 0x0000000073087348 */ /* 0x000fea0003c00000 */
[----:B------:R0:W1:Y:S02]  /*33f0*/  SHFL.BFLY P4, R116, R118, R117, R120 ;  /* 0x0c00007576747389 */ /* 0x0000640000080078 */
[----:B01----:R-:W-:Y:S05]  /*3400*/  ENDCOLLECTIVE ;  /* 0x000000000000791b */ /* 0x003fea0003800000 */
.L_x_61:
[----:B------:R-:W-:Y:S05]  /*3410*/  BSYNC B0 ;  /* 0x0000000000007941 */ /* 0x000fea0003800000 */
.L_x_60:
[----:B------:R-:W-:Y:S01]  /*3420*/  MOV R44, R116 ;  /* 0x00000074002c7202 */ /* 0x000fe20000000f00 */
[----:B------:R-:W-:Y:S02]  /*3430*/  HFMA2 R120, -RZ, RZ, 0, 1.847743988037109375e-06 ;  /* 0x0000001fff787431 */ /* 0x000fe400000001ff */
[----:B------:R-:W-:Y:S01]  /*3440*/  IMAD.MOV.U32 R117, RZ, RZ, 0x2 ;  /* 0x00000002ff757424 */ /* 0x000fe200078e00ff */
[----:B------:R-:W-:Y:S01]  /*3450*/  MOV R115, 0xffffffff ;  /* 0xffffffff00737802 */ /* 0x000fe20000000f00 */
[----:B------:R-:W-:-:S05]  /*3460*/  FADD.FTZ R109, R49, R44 ;  /* 0x0000002c316d7221 */ /* 0x000fca0000010000 */
[----:B------:R-:W-:-:S07]  /*3470*/  MOV R118, R109 ;  /* 0x0000006d00767202 */ /* 0x000fce0000000f00 */
[----:B------:R-:W-:Y:S05]  /*3480*/  WARPSYNC.COLLECTIVE R115, `(.L_x_62) ;  /* 0x0000000073087348 */ /* 0x000fea0003c00000 */
[----:B------:R0:W1:Y:S02]  /*3490*/  SHFL.BFLY P4, R116, R118, R117, R120 ;  /* 0x0c00007576747389 */ /* 0x0000640000080078 */
[----:B01----:R-:W-:Y:S05]  /*34a0*/  ENDCOLLECTIVE ;  /* 0x000000000000791b */ /* 0x003fea0003800000 */
.L_x_62:
[----:B------:R-:W-:Y:S01]  /*34b0*/  HFMA2 R117, -RZ, RZ, 0, 2.384185791015625e-07 ;  /* 0x00000004ff757431 */ /* 0x000fe200000001ff */
[----:B------:R-:W-:-:S05]  /*34c0*/  MOV R44, R116 ;  /* 0x00000074002c7202 */ /* 0x000fca0000000f00 */
[----:B------:R-:W-:-:S05]  /*34d0*/  FADD.FTZ R111, R109, R44 ;  /* 0x0000002c6d6f7221 */ /* 0x000fca0000010000 */
[----:B------:R-:W-:-:S07]  /*34e0*/  MOV R118, R111 ;  /* 0x0000006f00767202 */ /* 0x000fce0000000f00 */
[----:B------:R-:W-:Y:S05]  /*34f0*/  WARPSYNC.COLLECTIVE R115, `(.L_x_63) ;  /* 0x0000000073087348 */ /* 0x000fea0003c00000 */
[----:B------:R0:W1:Y:S02]  /*3500*/  SHFL.BFLY P4, R116, R118, R117, R120 ;  /* 0x0c00007576747389 */ /* 0x0000640000080078 */
[----:B01----:R-:W-:Y:S05]  /*3510*/  ENDCOLLECTIVE ;  /* 0x000000000000791b */ /* 0x003fea0003800000 */
.L_x_63:
[----:B------:R-:W-:Y:S01]  /*3520*/  HFMA2 R117, -RZ, RZ, 0, 4.76837158203125e-07 ;  /* 0x00000008ff757431 */ /* 0x000fe200000001ff */
[----:B------:R-:W-:-:S05]  /*3530*/  MOV R44, R116 ;  /* 0x00000074002c7202 */ /* 0x000fca0000000f00 */
[----:B------:R-:W-:-:S05]  /*3540*/  FADD.FTZ R112, R111, R44 ;  /* 0x0000002c6f707221 */ /* 0x000fca0000010000 */
[----:B------:R-:W-:-:S07]  /*3550*/  MOV R118, R112 ;  /* 0x0000007000767202 */ /* 0x000fce0000000f00 */
[----:B------:R-:W-:Y:S05]  /*3560*/  WARPSYNC.COLLECTIVE R115, `(.L_x_64) ;  /* 0x0000000073087348 */ /* 0x000fea0003c00000 */
[----:B------:R0:W1:Y:S02]  /*3570*/  SHFL.BFLY P4, R116, R118, R117, R120 ;  /* 0x0c00007576747389 */ /* 0x0000640000080078 */
[----:B01----:R-:W-:Y:S05]  /*3580*/  ENDCOLLECTIVE ;  /* 0x000000000000791b */ /* 0x003fea0003800000 */
.L_x_64:
[----:B------:R-:W-:Y:S01]  /*3590*/  HFMA2 R117, -RZ, RZ, 0, 9.5367431640625e-07 ;  /* 0x00000010ff757431 */ /* 0x000fe200000001ff */
[----:B------:R-:W-:-:S05]  /*35a0*/  MOV R89, R116 ;  /* 0x0000007400597202 */ /* 0x000fca0000000f00 */
[----:B------:R-:W-:Y:S02]  /*35b0*/  FADD.FTZ R113, R112, R89 ;  /* 0x0000005970717221 */ /* 0x000fe40000010000 */
[----:B------:R-:W0:Y:S03]  /*35c0*/  LDC R89, c[0x0][0x400] ;  /* 0x00010000ff597b82 */ /* 0x000e260000000800 */
[----:B------:R-:W-:-:S07]  /*35d0*/  MOV R118, R113 ;  /* 0x0000007100767202 */ /* 0x000fce0000000f00 */
[----:B0-----:R-:W-:Y:S05]  /*35e0*/  WARPSYNC.COLLECTIVE R115, `(.L_x_65) ;  /* 0x0000000073087348 */ /* 0x001fea0003c00000 */
[----:B------:R1:W2:Y:S02]  /*35f0*/  SHFL.BFLY P4, R116, R118, R117, R120 ;  /* 0x0c00007576747389 */ /* 0x0002a40000080078 */
[----:B012---:R-:W-:Y:S05]  /*3600*/  ENDCOLLECTIVE ;  /* 0x000000000000791b */ /* 0x007fea0003800000 */
.L_x_65:
[----:B------:R-:W-:Y:S01]  /*3610*/  IMAD.MOV.U32 R117, RZ, RZ, 0x1 ;  /* 0x00000001ff757424 */ /* 0x000fe200078e00ff */
[----:B------:R-:W-:-:S05]  /*3620*/  MOV R44, R116 ;  /* 0x00000074002c7202 */ /* 0x000fca0000000f00 */
[----:B------:R-:W-:-:S04]  /*3630*/  FADD.FTZ R44, R113, R44 ;  /* 0x0000002c712c7221 */ /* 0x000fc80000010000 */
[----:B------:R-:W-:-:S04]  /*3640*/  FMUL.FTZ R49, R44, R89 ;  /* 0x000000592c317220 */ /* 0x000fc80000410000 */
[C---:B------:R-:W-:Y:S01]  /*3650*/  FADD.FTZ R44, -R49.reuse, R58 ;  /* 0x0000003a312c7221 */ /* 0x040fe20000010100 */
[----:B------:R-:W-:-:S03]  /*3660*/  FADD.FTZ R109, -R49, R51 ;  /* 0x00000033316d7221 */ /* 0x000fc60000010100 */
[----:B------:R-:W-:-:S04]  /*3670*/  FFMA.FTZ R44, R44, R44, RZ ;  /* 0x0000002c2c2c7223 */ /* 0x000fc800000100ff */
[----:B------:R-:W-:Y:S01]  /*3680*/  FFMA.FTZ R44, R109, R109, R44 ;  /* 0x0000006d6d2c7223 */ /* 0x000fe2000001002c */
[----:B------:R-:W-:-:S04]  /*3690*/  FADD.FTZ R109, -R49, R57 ;  /* 0x00000039316d7221 */ /* 0x000fc80000010100 */
        /* <DEDUP_REMOVED lines=58> */
[----:B------:R-:W-:-:S05]  /*3a40*/  FFMA.FTZ R44, R109, R109, R44 ;  /* 0x0000006d6d2c7223 */ /* 0x000fca000001002c */
[----:B------:R-:W-:-:S07]  /*3a50*/  MOV R118, R44 ;  /* 0x0000002c00767202 */ /* 0x000fce0000000f00 */
[----:B------:R-:W-:Y:S05]  /*3a60*/  WARPSYNC.COLLECTIVE R115, `(.L_x_66) ;  /* 0x0000000073087348 */ /* 0x000fea0003c00000 */
[----:B------:R0:W1:Y:S02]  /*3a70*/  SHFL.BFLY P4, R116, R118, R117, R120 ;  /* 0x0c00007576747389 */ /* 0x0000640000080078 */
[----:B01----:R-:W-:Y:S05]  /*3a80*/  ENDCOLLECTIVE ;  /* 0x000000000000791b */ /* 0x003fea0003800000 */
.L_x_66:
[----:B------:R-:W-:Y:S01]  /*3a90*/  HFMA2 R117, -RZ, RZ, 0, 1.1920928955078125e-07 ;  /* 0x00000002ff757431 */ /* 0x000fe200000001ff */
[----:B------:R-:W-:-:S05]  /*3aa0*/  MOV R109, R116 ;  /* 0x00000074006d7202 */ /* 0x000fca0000000f00 */
[----:B------:R-:W-:-:S05]  /*3ab0*/  FADD.FTZ R109, R44, R109 ;  /* 0x0000006d2c6d7221 */ /* 0x000fca0000010000 */
[----:B------:R-:W-:-:S07]  /*3ac0*/  MOV R118, R109 ;  /* 0x0000006d00767202 */ /* 0x000fce0000000f00 */
[----:B------:R-:W-:Y:S05]  /*3ad0*/  WARPSYNC.COLLECTIVE R115, `(.L_x_67) ;  /* 0x0000000073087348 */ /* 0x000fea0003c00000 */
[----:B------:R0:W1:Y:S02]  /*3ae0*/  SHFL.BFLY P4, R116, R118, R117, R120 ;  /* 0x0c00007576747389 */ /* 0x0000640000080078 */
[----:B01----:R-:W-:Y:S05]  /*3af0*/  ENDCOLLECTIVE ;  /* 0x000000000000791b */ /* 0x003fea0003800000 */
.L_x_67:
[----:B------:R-:W-:Y:S01]  /*3b00*/  HFMA2 R117, -RZ, RZ, 0, 2.384185791015625e-07 ;  /* 0x00000004ff757431 */ /* 0x000fe200000001ff */
[----:B------:R-:W-:-:S05]  /*3b10*/  MOV R112, R116 ;  /* 0x0000007400707202 */ /* 0x000fca0000000f00 */
[----:B------:R-:W-:-:S05]  /*3b20*/  FADD.FTZ R112, R109, R112 ;  /* 0x000000706d707221 */ /* 0x000fca0000010000 */
[----:B------:R-:W-:-:S07]  /*3b30*/  MOV R118, R112 ;  /* 0x0000007000767202 */ /* 0x000fce0000000f00 */
[----:B------:R-:W-:Y:S05]  /*3b40*/  WARPSYNC.COLLECTIVE R115, `(.L_x_68) ;  /* 0x0000000073087348 */ /* 0x000fea0003c00000 */
[----:B------:R0:W1:Y:S02]  /*3b50*/  SHFL.BFLY P4, R116, R118, R117, R120 ;  /* 0x0c00007576747389 */ /* 0x0000640000080078 */
[----:B01----:R-:W-:Y:S05]  /*3b60*/  ENDCOLLECTIVE ;  /* 0x000000000000791b */ /* 0x003fea0003800000 */
.L_x_68:
[----:B------:R-:W-:Y:S01]  /*3b70*/  HFMA2 R117, -RZ, RZ, 0, 4.76837158203125e-07 ;  /* 0x00000008ff757431 */ /* 0x000fe200000001ff */
[----:B------:R-:W-:-:S05]  /*3b80*/  MOV R111, R116 ;  /* 0x00000074006f7202 */ /* 0x000fca0000000f00 */
[----:B------:R-:W-:-:S05]  /*3b90*/  FADD.FTZ R111, R112, R111 ;  /* 0x0000006f706f7221 */ /* 0x000fca0000010000 */
[----:B------:R-:W-:-:S07]  /*3ba0*/  MOV R118, R111 ;  /* 0x0000006f00767202 */ /* 0x000fce0000000f00 */
[----:B------:R-:W-:Y:S05]  /*3bb0*/  WARPSYNC.COLLECTIVE R115, `(.L_x_69) ;  /* 0x0000000073087348 */ /* 0x000fea0003c00000 */
[----:B------:R0:W1:Y:S02]  /*3bc0*/  SHFL.BFLY P4, R116, R118, R117, R120 ;  /* 0x0c00007576747389 */ /* 0x0000640000080078 */
[----:B01----:R-:W-:Y:S05]  /*3bd0*/  ENDCOLLECTIVE ;  /* 0x000000000000791b */ /* 0x003fea0003800000 */
.L_x_69:
[----:B------:R-:W-:Y:S01]  /*3be0*/  HFMA2 R117, -RZ, RZ, 0, 9.5367431640625e-07 ;  /* 0x00000010ff757431 */ /* 0x000fe200000001ff */
[----:B------:R-:W-:-:S05]  /*3bf0*/  MOV R114, R116 ;  /* 0x0000007400727202 */ /* 0x000fca0000000f00 */
[----:B------:R-:W-:-:S05]  /*3c00*/  FADD.FTZ R114, R111, R114 ;  /* 0x000000726f727221 */ /* 0x000fca0000010000 */
[----:B------:R-:W-:-:S07]  /*3c10*/  MOV R118, R114 ;  /* 0x0000007200767202 */ /* 0x000fce0000000f00 */
[----:B------:R-:W-:Y:S05]  /*3c20*/  WARPSYNC.COLLECTIVE R115, `(.L_x_70) ;  /* 0x0000000073087348 */ /* 0x000fea0003c00000 */
[----:B------:R0:W1:Y:S02]  /*3c30*/  SHFL.BFLY P4, R116, R118, R117, R120 ;  /* 0x0c00007576747389 */ /* 0x0000640000080078 */
[----:B01----:R-:W-:Y:S05]  /*3c40*/  ENDCOLLECTIVE ;  /* 0x000000000000791b */ /* 0x003fea0003800000 */
.L_x_70:
[----:B------:R-:W-:Y:S01]  /*3c50*/  MOV R113, R116 ;  /* 0x0000007400717202 */ /* 0x000fe20000000f00 */
[----:B------:R-:W-:Y:S06]  /*3c60*/  BRA `(.L_x_71) ;  /* 0xffffffe8009c7947 */ /* 0x000fec000383ffff */
.L_x_72:
        /* <DEDUP_REMOVED lines=9> */
.L_x_37229:


//--------------------- .text._ZN10layer_norm13ln_fwd_kernelINS_13Kernel_traitsI13__nv_bfloat16S2_S2_S2_fjLj1024ELj1ELj4ELj1ELj16ENS_18Kernel_traits_baseILj1024ES2_S2_S2_S2_fjLj128EEEEELb0ELb0ELb1ELb0EEEvNS_9FwdParamsE --------------------------
	.section	.text._ZN10layer_norm13ln_fwd_kernelINS_13Kernel_traitsI13__nv_bfloat16S2_S2_S2_fjLj1024ELj1ELj4ELj1ELj16ENS_18Kernel_traits_baseILj1024ES2_S2_S2_S2_fjLj128EEEEELb0ELb0ELb1ELb0EEEvNS_9FwdParamsE,"ax",@progbits
	.align	128
        .global         _ZN10layer_norm13ln_fwd_kernelINS_13Kernel_traitsI13__nv_bfloat16S2_S2_S2_fjLj1024ELj1ELj4ELj1ELj16ENS_18Kernel_traits_baseILj1024ES2_S2_S2_S2_fjLj128EEEEELb0ELb0ELb1ELb0EEEvNS_9FwdParamsE
        .type           _ZN10layer_norm13ln_fwd_kernelINS_13Kernel_traitsI13__nv_bfloat16S2_S2_S2_fjLj1024ELj1ELj4ELj1ELj16ENS_18Kernel_traits_baseILj1024ES2_S2_S2_S2_fjLj128EEEEELb0ELb0ELb1ELb0EEEvNS_9FwdParamsE,@function
        .size           _ZN10layer_norm13ln_fwd_kernelINS_13Kernel_traitsI13__nv_bfloat16S2_S2_S2_fjLj1024ELj1ELj4ELj1ELj16ENS_18Kernel_traits_baseILj1024ES2_S2_S2_S2_fjLj128EEEEELb0ELb0ELb1ELb0EEEvNS_9FwdParamsE,(.L_x_37230 - _ZN10layer_norm13ln_fwd_kernelINS_13Kernel_traitsI13__nv_bfloat16S2_S2_S2_fjLj1024ELj1ELj4ELj1ELj16ENS_18Kernel_traits_baseILj1024ES2_S2_S2_S2_fjLj128EEEEELb0ELb0ELb1ELb0EEEvNS_9FwdParamsE)
        .other          _ZN10layer_norm13ln_fwd_kernelINS_13Kernel_traitsI13__nv_bfloat16S2_S2_S2_fjLj1024ELj1ELj4ELj1ELj16ENS_18Kernel_traits_baseILj1024ES2_S2_S2_S2_fjLj128EEEEELb0ELb0ELb1ELb0EEEvNS_9FwdParamsE,@"STO_CUDA_ENTRY STV_DEFAULT"
_ZN10layer_norm13ln_fwd_kernelINS_13Kernel_traitsI13__nv_bfloat16S2_S2_S2_fjLj1024ELj1ELj4ELj1ELj16ENS_18Kernel_traits_baseILj1024ES2_S2_S2_S2_fjLj128EEEEELb0ELb0ELb1ELb0EEEvNS_9FwdParamsE:
.text._ZN10layer_norm13ln_fwd_kernelINS_13Kernel_traitsI13__nv_bfloat16S2_S2_S2_fjLj1024ELj1ELj4ELj1ELj16ENS_18Kernel_traits_baseILj1024ES2_S2_S2_S2_fjLj128EEEEELb0ELb0ELb1ELb0EEEvNS_9FwdParamsE:
[----:B------:R-:W-:Y:S01]  /*0000*/  LDC R1, c[0x0][0x37c] ;  /* 0x0000df00ff017b82 */ /* 0x000fe20000000800 */
[----:B------:R-:W0:Y:S07]  /*0010*/  S2R R75, SR_TID.X ;  /* 0x00000000004b7919 */ /* 0x000e2e0000002100 */
[----:B------:R-:W1:Y:S01]  /*0020*/  LDC R3, c[0x0][0x388] ;  /* 0x0000e200ff037b82 */ /* 0x000e620000000800 */
[----:B------:R-:W2:Y:S01]  /*0030*/  LDCU.64 UR8, c[0x0][0x438] ;  /* 0x00008700ff0877ac */ /* 0x000ea20008000a00 */
[----:B------:R-:W-:Y:S01]  /*0040*/  BSSY.RECONVERGENT B0, `(.L_x_73) ;  /* 0x000004f000007945 */ /* 0x000fe20003800200 */
[----:B------:R-:W3:Y:S05]  /*0050*/  LDCU.64 UR6, c[0x0][0x358] ;  /* 0x00006b00ff0677ac */ /* 0x000eea0008000a00 */
[----:B------:R-:W4:Y:S01]  /*0060*/  S2UR UR4, SR_CTAID.X ;  /* 0x00000000000479c3 */ /* 0x000f220000002500 */
[----:B--2---:R-:W-:-:S04]  /*0070*/  UISETP.NE.U32.AND UP0, UPT, UR8, URZ, UPT ;  /* 0x000000ff0800728c */ /* 0x004fc8000bf05070 */
[----:B------:R-:W-:Y:S01]  /*0080*/  UISETP.NE.AND.EX UP0, UPT, UR9, URZ, UPT, UP0 ;  /* 0x000000ff0900728c */ /* 0x000fe2000bf05300 */
[----:B-1----:R-:W-:-:S04]  /*0090*/  SHF.R.S32.HI R0, RZ, 0x1f, R3 ;  /* 0x0000001fff007819 */ /* 0x002fc80000011403 */
[----:B------:R-:W-:Y:S02]  /*00a0*/  LEA.HI R0, R0, R3, RZ, 0x3 ;  /* 0x0000000300007211 */ /* 0x000fe400078f18ff */
[C---:B0-----:R-:W-:Y:S01]  /*00b0*/  LOP3.LUT R3, R75.reuse, 0x1f, RZ, 0xc, !PT ;  /* 0x0000001f4b037812 */ /* 0x041fe200078e0cff */
[----:B----4-:R-:W-:Y:S01]  /*00c0*/  USHF.L.U32 UR4, UR4, 0x2, URZ ;  /* 0x0000000204047899 */ /* 0x010fe200080006ff */
[----:B------:R-:W-:Y:S02]  /*00d0*/  SHF.R.U32.HI R74, RZ, 0x5, R75 ;  /* 0x00000005ff4a7819 */ /* 0x000fe4000001164b */
[----:B------:R-:W-:Y:S02]  /*00e0*/  LEA.HI.SX32 R76, R0, R3, 0x1d ;  /* 0x00000003004c7211 */ /* 0x000fe400078feaff */
[----:B------:R-:W-:Y:S02]  /*00f0*/  LOP3.LUT R75, R75, 0x1f, RZ, 0xc0, !PT ;  /* 0x0000001f4b4b7812 */ /* 0x000fe400078ec0ff */
[----:B------:R-:W-:Y:S01]  /*0100*/  LOP3.LUT R74, R74, UR4, RZ, 0xfc, !PT ;  /* 0x000000044a4a7c12 */ /* 0x000fe2000f8efcff */
[----:B---3--:R-:W-:Y:S06]  /*0110*/  BRA.U !UP0, `(.L_x_74) ;  /* 0x0000000108887547 */ /* 0x008fec000b800000 */
[C---:B------:R-:W-:Y:S02]  /*0120*/  ISETP.GE.U32.AND P1, PT, R76.reuse, 0x40, PT ;  /* 0x000000404c00780c */ /* 0x040fe40003f26070 */
[C---:B------:R-:W-:Y:S02]  /*0130*/  ISETP.GE.U32.AND P2, PT, R76.reuse, 0x60, PT ;  /* 0x000000604c00780c */ /* 0x040fe40003f46070 */
[----:B------:R-:W-:Y:S02]  /*0140*/  ISETP.GE.U32.AND P0, PT, R76, 0x20, PT ;  /* 0x000000204c00780c */ /* 0x000fe40003f06070 */
[----:B------:R-:W-:-:S07]  /*0150*/  MOV R15, R75 ;  /* 0x0000004b000f7202 */ /* 0x000fce0000000f00 */
[----:B------:R-:W0:Y:S04]  /*0160*/  @P1 LDC.64 R6, c[0x0][0x3d0] ;  /* 0x0000f400ff061b82 */ /* 0x000e280000000a00 */
[----:B------:R-:W-:-:S04]  /*0170*/  @P0 LOP3.LUT R15, R75, 0x20, RZ, 0xfc, !PT ;  /* 0x000000204b0f0812 */ /* 0x000fc800078efcff */
[----:B------:R-:W1:Y:S08]  /*0180*/  @P1 LDC.64 R8, c[0x0][0x438] ;  /* 0x00010e00ff081b82 */ /* 0x000e700000000a00 */
[----:B------:R-:W2:Y:S08]  /*0190*/  @P2 LDC.64 R10, c[0x0][0x3d0] ;  /* 0x0000f400ff0a2b82 */ /* 0x000eb00000000a00 */
[----:B------:R-:W3:Y:S01]  /*01a0*/  @P2 LDC.64 R12, c[0x0][0x438] ;  /* 0x00010e00ff0c2b82 */ /* 0x000ee20000000a00 */
[----:B0-----:R-:W-:-:S05]  /*01b0*/  @P1 IMAD.WIDE.U32 R6, R15, 0x10, R6 ;  /* 0x000000100f061825 */ /* 0x001fca00078e0006 */
[----:B------:R0:W5:Y:S01]  /*01c0*/  @P1 LDG.E.128 R48, desc[UR6][R6.64] ;  /* 0x0000000606301981 */ /* 0x000162000c1e1d00 */
[C---:B-1----:R-:W-:Y:S01]  /*01d0*/  @P1 IMAD.WIDE.U32 R8, R15.reuse, 0x10, R8 ;  /* 0x000000100f081825 */ /* 0x042fe200078e0008 */
[----:B------:R-:W-:Y:S01]  /*01e0*/  @P1 IADD3 R15, PT, PT, R15, 0x20, RZ ;  /* 0x000000200f0f1810 */ /* 0x000fe20007ffe0ff */
[----:B------:R-:W1:Y:S03]  /*01f0*/  @P0 LDC.64 R2, c[0x0][0x3d0] ;  /* 0x0000f400ff020b82 */ /* 0x000e660000000a00 */
[----:B------:R0:W5:Y:S01]  /*0200*/  @P1 LD.E.128 R44, desc[UR6][R8.64] ;  /* 0x00000006082c1980 */ /* 0x000162000c101d00 */
[----:B--2---:R-:W-:-:S04]  /*0210*/  @P2 IMAD.WIDE.U32 R10, R15, 0x10, R10 ;  /* 0x000000100f0a2825 */ /* 0x004fc800078e000a */
[----:B------:R-:W2:Y:S01]  /*0220*/  @P0 LDC.64 R4, c[0x0][0x438] ;  /* 0x00010e00ff040b82 */ /* 0x000ea20000000a00 */
[----:B------:R0:W5:Y:S01]  /*0230*/  @P2 LDG.E.128 R40, desc[UR6][R10.64] ;  /* 0x000000060a282981 */ /* 0x000162000c1e1d00 */
[----:B---3--:R-:W-:-:S05]  /*0240*/  @P2 IMAD.WIDE.U32 R12, R15, 0x10, R12 ;  /* 0x000000100f0c2825 */ /* 0x008fca00078e000c */
        /* <DEDUP_REMOVED lines=15> */
.L_x_74:
[C---:B------:R-:W-:Y:S01]  /*0340*/  ISETP.GE.U32.AND P1, PT, R76.reuse, 0x40, PT ;  /* 0x000000404c00780c */ /* 0x040fe20003f26070 */
[----:B------:R-:W-:Y:S01]  /*0350*/  IMAD.MOV.U32 R13, RZ, RZ, R75 ;  /* 0x000000ffff0d7224 */ /* 0x000fe200078e004b */
[C---:B------:R-:W-:Y:S02]  /*0360*/  ISETP.GE.U32.AND P2, PT, R76.reuse, 0x60, PT ;  /* 0x000000604c00780c */ /* 0x040fe40003f46070 */
[C---:B------:R-:W-:Y:S02]  /*0370*/  ISETP.GE.U32.AND P0, PT, R76.reuse, 0x20, PT ;  /* 0x000000204c00780c */ /* 0x040fe40003f06070 */
[----:B------:R-:W-:-:S07]  /*0380*/  ISETP.GE.U32.AND P3, PT, R76, 0x80, PT ;  /* 0x000000804c00780c */ /* 0x000fce0003f66070 */
[----:B------:R-:W0:Y:S04]  /*0390*/  @P1 LDC.64 R2, c[0x0][0x3d0] ;  /* 0x0000f400ff021b82 */ /* 0x000e280000000a00 */
[----:B------:R-:W-:-:S04]  /*03a0*/  @P0 LOP3.LUT R13, R75, 0x20, RZ, 0xfc, !PT ;  /* 0x000000204b0d0812 */ /* 0x000fc800078efcff */
[----:B------:R-:W1:Y:S08]  /*03b0*/  @P2 LDC.64 R4, c[0x0][0x3d0] ;  /* 0x0000f400ff042b82 */ /* 0x000e700000000a00 */
[----:B------:R-:W2:Y:S08]  /*03c0*/  @P3 LDC.64 R10, c[0x0][0x3d0] ;  /* 0x0000f400ff0a3b82 */ /* 0x000eb00000000a00 */
[----:B------:R-:W3:Y:S01]  /*03d0*/  @P0 LDC.64 R6, c[0x0][0x3d0] ;  /* 0x0000f400ff060b82 */ /* 0x000ee20000000a00 */
[C---:B0-----:R-:W-:Y:S01]  /*03e0*/  @P1 IMAD.WIDE.U32 R2, R13.reuse, 0x10, R2 ;  /* 0x000000100d021825 */ /* 0x041fe200078e0002 */
[----:B------:R-:W-:-:S04]  /*03f0*/  @P1 IADD3 R13, PT, PT, R13, 0x20, RZ ;  /* 0x000000200d0d1810 */ /* 0x000fc80007ffe0ff */
[----:B------:R0:W5:Y:S01]  /*0400*/  @P1 LDG.E.128 R48, desc[UR6][R2.64] ;  /* 0x0000000602301981 */ /* 0x000162000c1e1d00 */
[C---:B-1----:R-:W-:Y:S01]  /*0410*/  @P2 IMAD.WIDE.U32 R8, R13.reuse, 0x10, R4 ;  /* 0x000000100d082825 */ /* 0x042fe200078e0004 */
[----:B------:R-:W-:-:S04]  /*0420*/  @P2 IADD3 R13, PT, PT, R13, 0x20, RZ ;  /* 0x000000200d0d2810 */ /* 0x000fc80007ffe0ff */
[----:B------:R0:W5:Y:S01]  /*0430*/  @P2 LDG.E.128 R40, desc[UR6][R8.64] ;  /* 0x0000000608282981 */ /* 0x000162000c1e1d00 */
[----:B--2---:R-:W-:-:S05]  /*0440*/  @P3 IMAD.WIDE.U32 R4, R13, 0x10, R10 ;  /* 0x000000100d043825 */ /* 0x004fca00078e000a */
[----:B------:R0:W5:Y:S01]  /*0450*/  @P3 LDG.E.128 R32, desc[UR6][R4.64] ;  /* 0x0000000604203981 */ /* 0x000162000c1e1d00 */
[----:B---3--:R-:W-:-:S05]  /*0460*/  @P0 IMAD.WIDE.U32 R6, R75, 0x10, R6 ;  /* 0x000000104b060825 */ /* 0x008fca00078e0006 */
[----:B------:R0:W5:Y:S01]  /*0470*/  @P0 LDG.E.128 R56, desc[UR6][R6.64] ;  /* 0x0000000606380981 */ /* 0x000162000c1e1d00 */
[----:B------:R-:W-:Y:S01]  /*0480*/  HFMA2 R38, -RZ, RZ, 0, 0 ;  /* 0x00000000ff267431 */ /* 0x000fe200000001ff */
[----:B------:R-:W-:Y:S01]  /*0490*/  CS2R R36, SRZ ;  /* 0x0000000000247805 */ /* 0x000fe2000001ff00 */
[----:B------:R-:W-:Y:S01]  /*04a0*/  IMAD.MOV.U32 R46, RZ, RZ, RZ ;  /* 0x000000ffff2e7224 */ /* 0x000fe200078e00ff */
[----:B------:R-:W-:Y:S02]  /*04b0*/  CS2R R44, SRZ ;  /* 0x00000000002c7805 */ /* 0x000fe4000001ff00 */
[----:B------:R-:W-:Y:S02]  /*04c0*/  MOV R54, RZ ;  /* 0x000000ff00367202 */ /* 0x000fe40000000f00 */
[----:B------:R-:W-:Y:S02]  /*04d0*/  CS2R R52, SRZ ;  /* 0x0000000000347805 */ /* 0x000fe4000001ff00 */
[----:B------:R-:W-:-:S02]  /*04e0*/  @P3 CS2R R30, SRZ ;  /* 0x00000000001e3805 */ /* 0x000fc4000001ff00 */
[----:B------:R-:W-:Y:S02]  /*04f0*/  @P3 CS2R R28, SRZ ;  /* 0x00000000001c3805 */ /* 0x000fe4000001ff00 */
[----:B------:R-:W-:Y:S01]  /*0500*/  @P1 MOV R47, RZ ;  /* 0x000000ff002f1202 */ /* 0x000fe20000000f00 */
[----:B------:R-:W-:Y:S01]  /*0510*/  @P0 IMAD.MOV.U32 R55, RZ, RZ, RZ ;  /* 0x000000ffff370224 */ /* 0x000fe200078e00ff */
[----:B0-----:R-:W-:-:S07]  /*0520*/  @P2 MOV R39, RZ ;  /* 0x000000ff00272202 */ /* 0x001fce0000000f00 */
.L_x_75:
[----:B------:R-:W-:Y:S05]  /*0530*/  BSYNC.RECONVERGENT B0 ;  /* 0x0000000000007941 */ /* 0x000fea0003800200 */
.L_x_73:
[----:B------:R-:W0:Y:S02]  /*0540*/  LDCU UR4, c[0x0][0x384] ;  /* 0x00007080ff0477ac */ /* 0x000e240008000800 */
[----:B0-----:R-:W-:-:S13]  /*0550*/  ISETP.GE.AND P0, PT, R74, UR4, PT ;  /* 0x000000044a007c0c */ /* 0x001fda000bf06270 */
[----:B------:R-:W-:Y:S05]  /*0560*/  @P0 EXIT ;  /* 0x000000000000094d */ /* 0x000fea0003800000 */
[----:B-----5:R-:W-:Y:S01]  /*0570*/  PRMT R73, R31, 0x7632, R73 ;  /* 0x000076321f497816 */ /* 0x020fe20000000049 */
[----:B------:R-:W0:Y:S01]  /*0580*/  LDCU.U8 UR8, c[0x0][0x410] ;  /* 0x00008200ff0877ac */ /* 0x000e220008000000 */
[----:B------:R-:W-:Y:S02]  /*0590*/  PRMT R72, R35, 0x7632, R72 ;  /* 0x0000763223487816 */ /* 0x000fe40000000048 */
[----:B------:R-:W-:Y:S01]  /*05a0*/  PRMT R71, R30, 0x7632, R71 ;  /* 0x000076321e477816 */ /* 0x000fe20000000047 */
[----:B------:R-:W1:Y:S01]  /*05b0*/  LDCU UR9, c[0x0][0x448] ;  /* 0x00008900ff0977ac */ /* 0x000e620008000800 */
[----:B------:R-:W-:Y:S02]  /*05c0*/  PRMT R70, R34, 0x7632, R70 ;  /* 0x0000763222467816 */ /* 0x000fe40000000046 */
[----:B------:R-:W-:Y:S01]  /*05d0*/  PRMT R69, R29, 0x7632, R69 ;  /* 0x000076321d457816 */ /* 0x000fe20000000045 */
[----:B------:R-:W2:Y:S01]  /*05e0*/  LDCU.64 UR4, c[0x0][0x3a0] ;  /* 0x00007400ff0477ac */ /* 0x000ea20008000a00 */
        /* <DEDUP_REMOVED lines=26> */
[----:B012---:R-:W-:-:S07]  /*0790*/  PRMT R2, R56, 0x7632, R2 ;  /* 0x0000763238027816 */ /* 0x007fce0000000002 */
.L_x_109:
[----:B------:R-:W0:Y:S08]  /*07a0*/  LDC.64 R60, c[0x0][0x3f0] ;  /* 0x0000fc00ff3c7b82 */ /* 0x000e300000000a00 */
[----:B------:R-:W1:Y:S01]  /*07b0*/  LDC R109, c[0x0][0x388] ;  /* 0x0000e200ff6d7b82 */ /* 0x000e620000000800 */
[----:B0-----:R-:W-:-:S07]  /*07c0*/  IMAD.WIDE R62, R74, 0x4, R60 ;  /* 0x000000044a3e7825 */ /* 0x001fce00078e023c */
[----:B------:R-:W0:Y:S01]  /*07d0*/  LDC.64 R60, c[0x0][0x3f8] ;  /* 0x0000fe00ff3c7b82 */ /* 0x000e220000000a00 */
[----:B------:R-:W2:Y:S01]  /*07e0*/  LDG.E R111, desc[UR6][R62.64] ;  /* 0x000000063e6f7981 */ /* 0x000ea2000c1e1900 */
[----:B0-----:R-:W-:-:S05]  /*07f0*/  IMAD.WIDE R60, R74, 0x4, R60 ;  /* 0x000000044a3c7825 */ /* 0x001fca00078e023c */
[----:B------:R0:W5:Y:S01]  /*0800*/  LDG.E R108, desc[UR6][R60.64] ;  /* 0x000000063c6c7981 */ /* 0x000162000c1e1900 */
[----:B------:R-:W-:Y:S01]  /*0810*/  ISETP.GE.U32.AND P0, PT, R76, 0x20, PT ;  /* 0x000000204c00780c */ /* 0x000fe20003f06070 */
[----:B------:R-:W-:Y:S01]  /*0820*/  BSSY.RECONVERGENT B0, `(.L_x_76) ;  /* 0x0000083000007945 */ /* 0x000fe20003800200 */
[----:B--2---:R-:W-:-:S13]  /*0830*/  ISETP.GE.AND P2, PT, R111, 0x1, PT ;  /* 0x000000016f00780c */ /* 0x004fda0003f46270 */
[----:B------:R-:W-:-:S05]  /*0840*/  @P2 IADD3 R110, PT, PT, R111, -0x1, RZ ;  /* 0xffffffff6f6e2810 */ /* 0x000fca0007ffe0ff */
[-C--:B-1----:R-:W-:Y:S02]  /*0850*/  @P2 IMAD R112, R110, R109.reuse, RZ ;  /* 0x0000006d6e702224 */ /* 0x082fe400078e02ff */
[----:B------:R-:W-:-:S03]  /*0860*/  IMAD R110, R74, R109, RZ ;  /* 0x0000006d4a6e7224 */ /* 0x000fc600078e02ff */
[----:B------:R-:W-:Y:S02]  /*0870*/  @P2 SHF.R.S32.HI R115, RZ, 0x1f, R112 ;  /* 0x0000001fff732819 */ /* 0x000fe40000011470 */
[----:B------:R-:W-:Y:S02]  /*0880*/  SHF.R.S32.HI R113, RZ, 0x1f, R110 ;  /* 0x0000001fff717819 */ /* 0x000fe4000001146e */
[----:B------:R-:W-:Y:S01]  /*0890*/  @P2 LEA.HI R62, R115, R112, RZ, 0x3 ;  /* 0x00000070733e2211 */ /* 0x000fe200078f18ff */
[----:B------:R-:W-:Y:S01]  /*08a0*/  HFMA2 R112, -RZ, RZ, 0, 0 ;  /* 0x00000000ff707431 */ /* 0x000fe200000001ff */
[----:B------:R-:W-:-:S04]  /*08b0*/  LEA.HI R110, R113, R110, RZ, 0x3 ;  /* 0x0000006e716e7211 */ /* 0x000fc800078f18ff */
[-C--:B------:R-:W-:Y:S02]  /*08c0*/  LEA.HI.SX32 R110, R110, R75.reuse, 0x1d ;  /* 0x0000004b6e6e7211 */ /* 0x080fe400078feaff */
[----:B------:R-:W-:Y:S01]  /*08d0*/  @P2 LEA.HI.SX32 R112, R62, R75, 0x1d ;  /* 0x0000004b3e702211 */ /* 0x000fe200078feaff */
[----:B0-----:R-:W-:Y:S06]  /*08e0*/  @!P0 BRA `(.L_x_77) ;  /* 0x0000000400d88947 */ /* 0x001fec0003800000 */
[----:B------:R-:W-:Y:S04]  /*08f0*/  BSSY.RECONVERGENT B1, `(.L_x_78) ;  /* 0x0000005000017945 */ /* 0x000fe80003800200 */
[----:B------:R-:W-:Y:S05]  /*0900*/  @!P2 BRA `(.L_x_79) ;  /* 0x00000000000ca947 */ /* 0x000fea0003800000 */
[----:B------:R-:W0:Y:S02]  /*0910*/  LDC.64 R24, c[0x0][0x390] ;  /* 0x0000e400ff187b82 */ /* 0x000e240000000a00 */
[----:B0-----:R-:W-:-:S06]  /*0920*/  IMAD.WIDE.U32 R24, R112, 0x10, R24 ;  /* 0x0000001070187825 */ /* 0x001fcc00078e0018 */
[----:B------:R-:W5:Y:S02]  /*0930*/  LDG.E.128 R24, desc[UR6][R24.64] ;  /* 0x0000000618187981 */ /* 0x000f64000c1e1d00 */
.L_x_79:
[----:B------:R-:W-:Y:S05]  /*0940*/  BSYNC.RECONVERGENT B1 ;  /* 0x0000000000017941 */ /* 0x000fea0003800200 */
.L_x_78:
[----:B------:R-:W-:-:S04]  /*0950*/  UISETP.NE.U32.AND UP0, UPT, UR4, URZ, UPT ;  /* 0x000000ff0400728c */ /* 0x000fc8000bf05070 */
[----:B------:R-:W-:-:S09]  /*0960*/  UISETP.NE.AND.EX UP0, UPT, UR5, URZ, UPT, UP0 ;  /* 0x000000ff0500728c */ /* 0x000fd2000bf05300 */
[----:B------:R-:W-:Y:S05]  /*0970*/  BRA.U !UP0, `(.L_x_80) ;  /* 0x0000000108e87547 */ /* 0x000fea000b800000 */
[----:B------:R-:W0:Y:S02]  /*0980*/  LDC.64 R60, c[0x0][0x3a0] ;  /* 0x0000e800ff3c7b82 */ /* 0x000e240000000a00 */
[----:B0-----:R-:W-:-:S06]  /*0990*/  IMAD.WIDE.U32 R60, R110, 0x10, R60 ;  /* 0x000000106e3c7825 */ /* 0x001fcc00078e003c */
[----:B------:R-:W2:Y:S01]  /*09a0*/  LDG.E.128 R60, desc[UR6][R60.64] ;  /* 0x000000063c3c7981 */ /* 0x000ea2000c1e1d00 */
[----:B------:R-:W-:-:S13]  /*09b0*/  ISETP.GT.AND P1, PT, R111, RZ, PT ;  /* 0x000000ff6f00720c */ /* 0x000fda0003f24270 */
[----:B------:R-:W0:Y:S01]  /*09c0*/  @P1 LDC R82, c[0x0][0x40c] ;  /* 0x00010300ff521b82 */ /* 0x000e220000000800 */
[----:B-----5:R-:W-:Y:S02]  /*09d0*/  @P1 PRMT R80, R24, 0x7632, R80 ;  /* 0x0000763218501816 */ /* 0x020fe40000000050 */
[C---:B------:R-:W-:Y:S02]  /*09e0*/  @P1 SHF.L.U32 R91, R25.reuse, 0x10, RZ ;  /* 0x00000010195b1819 */ /* 0x040fe400000006ff */
[----:B------:R-:W-:Y:S01]  /*09f0*/  @P1 PRMT R90, R25, 0x7632, R90 ;  /* 0x00007632195a1816 */ /* 0x000fe2000000005a */
[----:B------:R-:W-:Y:S02]  /*0a00*/  @P1 IMAD.U32 R81, R80, 0x10000, RZ ;  /* 0x0001000050511824 */ /* 0x000fe400078e00ff */
[----:B------:R-:W1:Y:S02]  /*0a10*/  @P1 LDC R100, c[0x0][0x40c] ;  /* 0x00010300ff641b82 */ /* 0x000e640000000800 */
[----:B------:R-:W-:-:S06]  /*0a20*/  @P1 IMAD.U32 R90, R90, 0x10000, RZ ;  /* 0x000100005a5a1824 */ /* 0x000fcc00078e00ff */
[----:B------:R-:W3:Y:S08]  /*0a30*/  @P1 LDC R113, c[0x0][0x40c] ;  /* 0x00010300ff711b82 */ /* 0x000ef00000000800 */
[----:B------:R-:W4:Y:S08]  /*0a40*/  @P1 LDC R101, c[0x0][0x40c] ;  /* 0x00010300ff651b82 */ /* 0x000f300000000800 */
[----:B------:R-:W3:Y:S01]  /*0a50*/  @P1 LDC R114, c[0x0][0x40c] ;  /* 0x00010300ff721b82 */ /* 0x000ee20000000800 */
[----:B--2---:R-:W-:-:S02]  /*0a60*/  PRMT R0, R60, 0x7632, R0 ;  /* 0x000076323c007816 */ /* 0x004fc40000000000 */
[----:B------:R-:W-:Y:S02]  /*0a70*/  PRMT R80, R61, 0x7632, R80 ;  /* 0x000076323d507816 */ /* 0x000fe40000000050 */
[----:B------:R-:W-:-:S05]  /*0a80*/  SHF.L.U32 R0, R0, 0x10, RZ ;  /* 0x0000001000007819 */ /* 0x000fca00000006ff */
[----:B0-----:R-:W-:Y:S01]  /*0a90*/  @P1 FFMA.FTZ R0, R81, R82, R0 ;  /* 0x0000005251001223 */ /* 0x001fe20000010000 */
[----:B------:R-:W-:Y:S02]  /*0aa0*/  SHF.L.U32 R82, R61, 0x10, RZ ;  /* 0x000000103d527819 */ /* 0x000fe400000006ff */
[----:B------:R-:W0:Y:S01]  /*0ab0*/  @P1 LDC R61, c[0x0][0x40c] ;  /* 0x00010300ff3d1b82 */ /* 0x000e220000000800 */
[----:B------:R-:W-:Y:S02]  /*0ac0*/  SHF.L.U32 R81, R80, 0x10, RZ ;  /* 0x0000001050517819 */ /* 0x000fe400000006ff */
[----:B-1----:R-:W-:Y:S01]  /*0ad0*/  @P1 FFMA.FTZ R82, R91, R100, R82 ;  /* 0x000000645b521223 */ /* 0x002fe20000010052 */
[----:B------:R-:W-:Y:S02]  /*0ae0*/  SHF.L.U32 R80, R62, 0x10, RZ ;  /* 0x000000103e507819 */ /* 0x000fe400000006ff */
[----:B------:R-:W-:Y:S01]  /*0af0*/  @P1 SHF.L.U32 R91, R26, 0x10, RZ ;  /* 0x000000101a5b1819 */ /* 0x000fe200000006ff */
[----:B----4-:R-:W-:Y:S01]  /*0b00*/  @P1 FFMA.FTZ R81, R90, R101, R81 ;  /* 0x000000655a511223 */ /* 0x010fe20000010051 */
[----:B------:R-:W1:Y:S01]  /*0b10*/  @P1 LDC R100, c[0x0][0x40c] ;  /* 0x00010300ff641b82 */ /* 0x000e620000000800 */
[----:B------:R-:W-:-:S02]  /*0b20*/  PRMT R62, R62, 0x7632, R62 ;  /* 0x000076323e3e7816 */ /* 0x000fc4000000003e */
[----:B---3--:R-:W-:Y:S01]  /*0b30*/  @P1 FFMA.FTZ R80, R91, R113, R80 ;  /* 0x000000715b501223 */ /* 0x008fe20000010050 */
[----:B------:R-:W-:Y:S02]  /*0b40*/  @P1 PRMT R91, R26, 0x7632, R91 ;  /* 0x000076321a5b1816 */ /* 0x000fe4000000005b */
[----:B------:R-:W-:Y:S02]  /*0b50*/  SHF.L.U32 R90, R62, 0x10, RZ ;  /* 0x000000103e5a7819 */ /* 0x000fe400000006ff */
[----:B------:R-:W2:Y:S01]  /*0b60*/  @P1 LDC R113, c[0x0][0x40c] ;  /* 0x00010300ff711b82 */ /* 0x000ea20000000800 */
[----:B------:R-:W-:Y:S01]  /*0b70*/  @P1 IMAD.U32 R91, R91, 0x10000, RZ ;  /* 0x000100005b5b1824 */ /* 0x000fe200078e00ff */
[C---:B------:R-:W-:Y:S02]  /*0b80*/  SHF.L.U32 R62, R63.reuse, 0x10, RZ ;  /* 0x000000103f3e7819 */ /* 0x040fe400000006ff */
[----:B------:R-:W-:Y:S01]  /*0b90*/  PRMT R63, R63, 0x7632, R63 ;  /* 0x000076323f3f7816 */ /* 0x000fe2000000003f */
[----:B0-----:R-:W-:Y:S01]  /*0ba0*/  @P1 FFMA.FTZ R90, R91, R61, R90 ;  /* 0x0000003d5b5a1223 */ /* 0x001fe2000001005a */
[----:B------:R-:W-:-:S02]  /*0bb0*/  @P1 SHF.L.U32 R61, R27, 0x10, RZ ;  /* 0x000000101b3d1819 */ /* 0x000fc400000006ff */
[----:B------:R-:W-:Y:S02]  /*0bc0*/  @!P1 MOV R91, R62 ;  /* 0x0000003e005b9202 */ /* 0x000fe40000000f00 */
[----:B------:R-:W-:Y:S02]  /*0bd0*/  SHF.L.U32 R101, R63, 0x10, RZ ;  /* 0x000000103f657819 */ /* 0x000fe400000006ff */
[----:B------:R-:W-:Y:S01]  /*0be0*/  F2FP.BF16.F32.PACK_AB R115, RZ, R90 ;  /* 0x0000005aff73723e */ /* 0x000fe200000010ff */
[----:B-1----:R-:W-:Y:S01]  /*0bf0*/  @P1 FFMA.FTZ R91, R61, R100, R62 ;  /* 0x000000643d5b1223 */ /* 0x002fe2000001003e */
[----:B------:R-:W-:Y:S01]  /*0c00*/  @P1 PRMT R61, R27, 0x7632, R61 ;  /* 0x000076321b3d1816 */ /* 0x000fe2000000003d */
[----:B------:R-:W-:Y:S01]  /*0c10*/  IMAD.U32 R100, R60, 0x10000, RZ ;  /* 0x000100003c647824 */ /* 0x000fe200078e00ff */
[----:B------:R-:W-:Y:S02]  /*0c20*/  @P1 SHF.L.U32 R60, R24, 0x10, RZ ;  /* 0x00000010183c1819 */ /* 0x000fe400000006ff */
[----:B------:R-:W-:-:S02]  /*0c30*/  @P1 SHF.L.U32 R62, R61, 0x10, RZ ;  /* 0x000000103d3e1819 */ /* 0x000fc400000006ff */
[----:B------:R-:W-:Y:S01]  /*0c40*/  F2FP.BF16.F32.PACK_AB R61, RZ, R82 ;  /* 0x00000052ff3d723e */ /* 0x000fe200000010ff */
[----:B--2---:R-:W-:Y:S01]  /*0c50*/  @P1 FFMA.FTZ R100, R60, R113, R100 ;  /* 0x000000713c641223 */ /* 0x004fe20000010064 */
[----:B------:R-:W-:Y:S01]  /*0c60*/  F2FP.BF16.F32.PACK_AB R113, RZ, R0 ;  /* 0x00000000ff71723e */ /* 0x000fe200000010ff */
[----:B------:R-:W-:Y:S01]  /*0c70*/  @P1 FFMA.FTZ R101, R62, R114, R101 ;  /* 0x000000723e651223 */ /* 0x000fe20000010065 */
[----:B------:R-:W-:Y:S02]  /*0c80*/  F2FP.BF16.F32.PACK_AB R62, RZ, R81 ;  /* 0x00000051ff3e723e */ /* 0x000fe400000010ff */
[----:B------:R-:W-:Y:S02]  /*0c90*/  F2FP.BF16.F32.PACK_AB R114, RZ, R80 ;  /* 0x00000050ff72723e */ /* 0x000fe400000010ff */
[----:B------:R-:W-:Y:S02]  /*0ca0*/  F2FP.BF16.F32.PACK_AB R116, RZ, R91 ;  /* 0x0000005bff74723e */ /* 0x000fe400000010ff */
[----:B------:R-:W-:-:S02]  /*0cb0*/  F2FP.BF16.F32.PACK_AB R60, RZ, R100 ;  /* 0x00000064ff3c723e */ /* 0x000fc400000010ff */
[----:B------:R-:W-:Y:S02]  /*0cc0*/  F2FP.BF16.F32.PACK_AB R63, RZ, R101 ;  /* 0x00000065ff3f723e */ /* 0x000fe400000010ff */
[----:B------:R-:W-:Y:S02]  /*0cd0*/  PRMT R61, R61, 0x5410, R62 ;  /* 0x000054103d3d7816 */ /* 0x000fe4000000003e */
[----:B------:R-:W-:Y:S02]  /*0ce0*/  PRMT R62, R114, 0x5410, R115 ;  /* 0x00005410723e7816 */ /* 0x000fe40000000073 */
[----:B------:R-:W-:Y:S02]  /*0cf0*/  PRMT R60, R60, 0x5410, R113 ;  /* 0x000054103c3c7816 */ /* 0x000fe40000000071 */
[----:B------:R-:W-:Y:S01]  /*0d00*/  PRMT R63, R116, 0x5410, R63 ;  /* 0x00005410743f7816 */ /* 0x000fe2000000003f */
[----:B------:R-:W-:Y:S06]  /*0d10*/  BRA `(.L_x_81) ;  /* 0x0000000000b87947 */ /* 0x000fec0003800000 */
.L_x_80:
[----:B------:R-:W0:Y:S01]  /*0d20*/  @P2 LDC R62, c[0x0][0x40c] ;  /* 0x00010300ff3e2b82 */ /* 0x000e220000000800 */
[----:B-----5:R-:W-:Y:S01]  /*0d30*/  @P2 PRMT R61, R25, 0x7632, R61 ;  /* 0x00007632193d2816 */ /* 0x020fe2000000003d */
[----:B------:R-:W-:Y:S01]  /*0d40*/  HFMA2 R81, -RZ, RZ, 0, 0 ;  /* 0x00000000ff517431 */ /* 0x000fe200000001ff */
[----:B------:R-:W-:Y:S01]  /*0d50*/  @P2 PRMT R60, R24, 0x7632, R60 ;  /* 0x00007632183c2816 */ /* 0x000fe2000000003c */
[----:B------:R-:W-:Y:S01]  /*0d60*/  IMAD.MOV.U32 R0, RZ, RZ, RZ ;  /* 0x000000ffff007224 */ /* 0x000fe200078e00ff */
[----:B------:R-:W-:Y:S02]  /*0d70*/  @P2 SHF.L.U32 R61, R61, 0x10, RZ ;  /* 0x000000103d3d2819 */ /* 0x000fe400000006ff */
[----:B------:R-:W-:Y:S02]  /*0d80*/  CS2R R100, SRZ ;  /* 0x0000000000647805 */ /* 0x000fe4000001ff00 */
[----:B------:R-:W-:Y:S01]  /*0d90*/  @P2 SHF.L.U32 R60, R60, 0x10, RZ ;  /* 0x000000103c3c2819 */ /* 0x000fe200000006ff */
[----:B------:R-:W1:Y:S01]  /*0da0*/  @P2 LDC R91, c[0x0][0x40c] ;  /* 0x00010300ff5b2b82 */ /* 0x000e620000000800 */
[----:B------:R-:W-:-:S07]  /*0db0*/  MOV R82, RZ ;  /* 0x000000ff00527202 */ /* 0x000fce0000000f00 */
[----:B------:R-:W2:Y:S08]  /*0dc0*/  @P2 LDC R80, c[0x0][0x40c] ;  /* 0x00010300ff502b82 */ /* 0x000eb00000000800 */
[----:B------:R-:W3:Y:S01]  /*0dd0*/  @P2 LDC R115, c[0x0][0x40c] ;  /* 0x00010300ff732b82 */ /* 0x000ee20000000800 */
[----:B0-----:R-:W-:Y:S01]  /*0de0*/  @P2 FMUL.FTZ R81, R61, R62 ;  /* 0x0000003e3d512220 */ /* 0x001fe20000410000 */
[----:B------:R-:W-:-:S02]  /*0df0*/  @P2 PRMT R61, R27, 0x7632, R61 ;  /* 0x000076321b3d2816 */ /* 0x000fc4000000003d */
[----:B------:R-:W-:Y:S02]  /*0e00*/  @P2 SHF.L.U32 R62, R24, 0x10, RZ ;  /* 0x00000010183e2819 */ /* 0x000fe400000006ff */
[----:B------:R-:W-:Y:S02]  /*0e10*/  @P2 SHF.L.U32 R61, R61, 0x10, RZ ;  /* 0x000000103d3d2819 */ /* 0x000fe400000006ff */
[----:B------:R-:W0:Y:S01]  /*0e20*/  @P2 LDC R63, c[0x0][0x40c] ;  /* 0x00010300ff3f2b82 */ /* 0x000e220000000800 */
[----:B-1----:R-:W-:Y:S01]  /*0e30*/  @P2 FMUL.FTZ R0, R60, R91 ;  /* 0x0000005b3c002220 */ /* 0x002fe20000410000 */
[----:B------:R-:W-:Y:S02]  /*0e40*/  @P2 PRMT R60, R26, 0x7632, R60 ;  /* 0x000076321a3c2816 */ /* 0x000fe4000000003c */
[----:B------:R-:W-:-:S03]  /*0e50*/  CS2R R90, SRZ ;  /* 0x00000000005a7805 */ /* 0x000fc6000001ff00 */
[----:B------:R-:W-:Y:S01]  /*0e60*/  @P2 IMAD.U32 R60, R60, 0x10000, RZ ;  /* 0x000100003c3c2824 */ /* 0x000fe200078e00ff */
[----:B------:R-:W1:Y:S01]  /*0e70*/  @P2 LDC R113, c[0x0][0x40c] ;  /* 0x00010300ff712b82 */ /* 0x000e620000000800 */
[----:B--2---:R-:W-:Y:S01]  /*0e80*/  @P2 FMUL.FTZ R101, R61, R80 ;  /* 0x000000503d652220 */ /* 0x004fe20000410000 */
[----:B------:R-:W-:Y:S01]  /*0e90*/  HFMA2 R80, -RZ, RZ, 0, 0 ;  /* 0x00000000ff507431 */ /* 0x000fe200000001ff */
[----:B------:R-:W-:-:S03]  /*0ea0*/  @P2 SHF.L.U32 R61, R26, 0x10, RZ ;  /* 0x000000101a3d2819 */ /* 0x000fc600000006ff */
[----:B------:R-:W-:Y:S02]  /*0eb0*/  F2FP.BF16.F32.PACK_AB R116, RZ, R101 ;  /* 0x00000065ff74723e */ /* 0x000fe400000010ff */
[----:B------:R-:W2:Y:S01]  /*0ec0*/  @P2 LDC R114, c[0x0][0x40c] ;  /* 0x00010300ff722b82 */ /* 0x000ea20000000800 */
[----:B---3--:R-:W-:Y:S01]  /*0ed0*/  @P2 FMUL.FTZ R90, R60, R115 ;  /* 0x000000733c5a2220 */ /* 0x008fe20000410000 */
[----:B------:R-:W-:-:S06]  /*0ee0*/  @P2 IMAD.U32 R60, R25, 0x10000, RZ ;  /* 0x00010000193c2824 */ /* 0x000fcc00078e00ff */
[----:B------:R-:W3:Y:S01]  /*0ef0*/  @P2 LDC R117, c[0x0][0x40c] ;  /* 0x00010300ff752b82 */ /* 0x000ee20000000800 */
[----:B0-----:R-:W-:Y:S01]  /*0f00*/  @P2 FMUL.FTZ R100, R62, R63 ;  /* 0x0000003f3e642220 */ /* 0x001fe20000410000 */
[----:B------:R-:W-:Y:S02]  /*0f10*/  @P2 SHF.L.U32 R62, R27, 0x10, RZ ;  /* 0x000000101b3e2819 */ /* 0x000fe400000006ff */
[----:B------:R-:W-:Y:S01]  /*0f20*/  F2FP.BF16.F32.PACK_AB R63, RZ, R81 ;  /* 0x00000051ff3f723e */ /* 0x000fe200000010ff */
[----:B-1----:R-:W-:Y:S01]  /*0f30*/  @P2 FMUL.FTZ R82, R60, R113 ;  /* 0x000000713c522220 */ /* 0x002fe20000410000 */
[----:B------:R-:W-:Y:S01]  /*0f40*/  F2FP.BF16.F32.PACK_AB R60, RZ, R100 ;  /* 0x00000064ff3c723e */ /* 0x000fe200000010ff */
[----:B--2---:R-:W-:Y:S01]  /*0f50*/  @P2 FMUL.FTZ R80, R61, R114 ;  /* 0x000000723d502220 */ /* 0x004fe20000410000 */
[----:B------:R-:W-:Y:S02]  /*0f60*/  F2FP.BF16.F32.PACK_AB R61, RZ, R0 ;  /* 0x00000000ff3d723e */ /* 0x000fe400000010ff */
[----:B------:R-:W-:-:S02]  /*0f70*/  F2FP.BF16.F32.PACK_AB R114, RZ, R90 ;  /* 0x0000005aff72723e */ /* 0x000fc400000010ff */
[----:B------:R-:W-:Y:S02]  /*0f80*/  F2FP.BF16.F32.PACK_AB R113, RZ, R80 ;  /* 0x00000050ff71723e */ /* 0x000fe400000010ff */
[----:B------:R-:W-:Y:S01]  /*0f90*/  PRMT R60, R60, 0x5410, R61 ;  /* 0x000054103c3c7816 */ /* 0x000fe2000000003d */
[----:B---3--:R-:W-:Y:S01]  /*0fa0*/  @P2 FMUL.FTZ R91, R62, R117 ;  /* 0x000000753e5b2220 */ /* 0x008fe20000410000 */
[----:B------:R-:W-:-:S04]  /*0fb0*/  F2FP.BF16.F32.PACK_AB R62, RZ, R82 ;  /* 0x00000052ff3e723e */ /* 0x000fc800000010ff */
[----:B------:R-:W-:Y:S02]  /*0fc0*/  F2FP.BF16.F32.PACK_AB R115, RZ, R91 ;  /* 0x0000005bff73723e */ /* 0x000fe400000010ff */
[----:B------:R-:W-:Y:S02]  /*0fd0*/  PRMT R61, R62, 0x5410, R63 ;  /* 0x000054103e3d7816 */ /* 0x000fe4000000003f */
[----:B------:R-:W-:Y:S02]  /*0fe0*/  PRMT R62, R113, 0x5410, R114 ;  /* 0x00005410713e7816 */ /* 0x000fe40000000072 */
[----:B------:R-:W-:-:S07]  /*0ff0*/  PRMT R63, R115, 0x5410, R116 ;  /* 0x00005410733f7816 */ /* 0x000fce0000000074 */
.L_x_81:
[----:B------:R-:W0:Y:S01]  /*1000*/  LDC.64 R114, c[0x0][0x3a8] ;  /* 0x0000ea00ff727b82 */ /* 0x000e220000000a00 */
[----:B------:R-:W-:Y:S02]  /*1010*/  VIADD R112, R112, 0x20 ;  /* 0x0000002070707836 */ /* 0x000fe40000000000 */
[C---:B0-----:R-:W-:Y:S01]  /*1020*/  IMAD.WIDE.U32 R114, R110.reuse, 0x10, R114 ;  /* 0x000000106e727825 */ /* 0x041fe200078e0072 */
[----:B------:R-:W-:-:S04]  /*1030*/  IADD3 R110, PT, PT, R110, 0x20, RZ ;  /* 0x000000206e6e7810 */ /* 0x000fc80007ffe0ff */
[----:B------:R0:W-:Y:S03]  /*1040*/  STG.E.128 desc[UR6][R114.64], R60 ;  /* 0x0000003c72007986 */ /* 0x0001e6000c101d06 */
.L_x_77:
[----:B------:R-:W-:Y:S05]  /*1050*/  BSYNC.RECONVERGENT B0 ;  /* 0x0000000000007941 */ /* 0x000fea0003800200 */
.L_x_76:
[----:B------:R-:W-:Y:S01]  /*1060*/  ISETP.GE.U32.AND P1, PT, R76, 0x40, PT ;  /* 0x000000404c00780c */ /* 0x000fe20003f26070 */
[----:B------:R-:W-:Y:S03]  /*1070*/  BSSY.RECONVERGENT B0, `(.L_x_82) ;  /* 0x000007b000007945 */ /* 0x000fe60003800200 */
[----:B0-----:R-:W-:-:S09]  /*1080*/  P2R R60, PR, RZ, 0x2 ;  /* 0x00000002ff3c7803 */ /* 0x001fd20000000000 */
[----:B------:R-:W-:Y:S05]  /*1090*/  @!P1 BRA `(.L_x_83) ;  /* 0x0000000400e09947 */ /* 0x000fea0003800000 */
[----:B------:R-:W-:Y:S04]  /*10a0*/  BSSY.RECONVERGENT B1, `(.L_x_84) ;  /* 0x0000005000017945 */ /* 0x000fe80003800200 */
[----:B------:R-:W-:Y:S05]  /*10b0*/  @!P2 BRA `(.L_x_85) ;  /* 0x00000000000ca947 */ /* 0x000fea0003800000 */
[----:B------:R-:W0:Y:S02]  /*10c0*/  LDC.64 R24, c[0x0][0x390] ;  /* 0x0000e400ff187b82 */ /* 0x000e240000000a00 */
[----:B0-----:R-:W-:-:S06]  /*10d0*/  IMAD.WIDE.U32 R24, R112, 0x10, R24 ;  /* 0x0000001070187825 */ /* 0x001fcc00078e0018 */
[----:B------:R-:W5:Y:S02]  /*10e0*/  LDG.E.128 R24, desc[UR6][R24.64] ;  /* 0x0000000618187981 */ /* 0x000f64000c1e1d00 */
.L_x_85:
[----:B------:R-:W-:Y:S05]  /*10f0*/  BSYNC.RECONVERGENT B1 ;  /* 0x0000000000017941 */ /* 0x000fea0003800200 */
.L_x_84:
        /* <DEDUP_REMOVED lines=8> */
[----:B-----5:R-:W-:Y:S01]  /*1180*/  @P1 PRMT R79, R24, 0x7632, R79 ;  /* 0x00007632184f1816 */ /* 0x020fe2000000004f */
[----:B------:R-:W-:-:S03]  /*1190*/  @P1 IMAD.U32 R92, R25, 0x10000, RZ ;  /* 0x00010000195c1824 */ /* 0x000fc600078e00ff */
[----:B------:R-:W-:-:S03]  /*11a0*/  @P1 SHF.L.U32 R84, R79, 0x10, RZ ;  /* 0x000000104f541819 */ /* 0x000fc600000006ff */
[----:B------:R-:W1:Y:S08]  /*11b0*/  @P1 LDC R102, c[0x0][0x40c] ;  /* 0x00010300ff661b82 */ /* 0x000e700000000800 */
[----:B------:R-:W3:Y:S08]  /*11c0*/  @P1 LDC R93, c[0x0][0x40c] ;  /* 0x00010300ff5d1b82 */ /* 0x000ef00000000800 */
[----:B------:R-:W4:Y:S08]  /*11d0*/  @P1 LDC R103, c[0x0][0x40c] ;  /* 0x00010300ff671b82 */ /* 0x000f300000000800 */
[----:B------:R-:W4:Y:S08]  /*11e0*/  @P1 LDC R113, c[0x0][0x40c] ;  /* 0x00010300ff711b82 */ /* 0x000f300000000800 */
[----:B------:R-:W4:Y:S01]  /*11f0*/  @P1 LDC R114, c[0x0][0x40c] ;  /* 0x00010300ff721b82 */ /* 0x000f220000000800 */
[----:B--2---:R-:W-:-:S02]  /*1200*/  PRMT R77, R60, 0x7632, R77 ;  /* 0x000076323c4d7816 */ /* 0x004fc4000000004d */
[----:B------:R-:W-:Y:S02]  /*1210*/  SHF.L.U32 R79, R61, 0x10, RZ ;  /* 0x000000103d4f7819 */ /* 0x000fe400000006ff */
[----:B------:R-:W-:-:S03]  /*1220*/  SHF.L.U32 R77, R77, 0x10, RZ ;  /* 0x000000104d4d7819 */ /* 0x000fc600000006ff */
[----:B---3--:R-:W-:Y:S01]  /*1230*/  @P1 FFMA.FTZ R79, R92, R93, R79 ;  /* 0x0000005d5c4f1223 */ /* 0x008fe2000001004f */
[----:B------:R-:W-:Y:S02]  /*1240*/  IMAD.U32 R92, R62, 0x10000, RZ ;  /* 0x000100003e5c7824 */ /* 0x000fe400078e00ff */
[----:B0-----:R-:W-:Y:S01]  /*1250*/  @P1 FFMA.FTZ R77, R84, R83, R77 ;  /* 0x00000053544d1223 */ /* 0x001fe2000001004d */
[----:B------:R-:W-:Y:S02]  /*1260*/  PRMT R83, R61, 0x7632, R83 ;  /* 0x000076323d537816 */ /* 0x000fe40000000053 */
[----:B------:R-:W-:Y:S01]  /*1270*/  @P1 PRMT R84, R25, 0x7632, R84 ;  /* 0x0000763219541816 */ /* 0x000fe20000000054 */
[----:B------:R-:W0:Y:S01]  /*1280*/  @P1 LDC R61, c[0x0][0x40c] ;  /* 0x00010300ff3d1b82 */ /* 0x000e220000000800 */
[----:B------:R-:W-:Y:S02]  /*1290*/  SHF.L.U32 R83, R83, 0x10, RZ ;  /* 0x0000001053537819 */ /* 0x000fe400000006ff */
[----:B------:R-:W-:-:S02]  /*12a0*/  @P1 SHF.L.U32 R84, R84, 0x10, RZ ;  /* 0x0000001054541819 */ /* 0x000fc400000006ff */
[----:B------:R-:W-:Y:S02]  /*12b0*/  @P1 SHF.L.U32 R93, R26, 0x10, RZ ;  /* 0x000000101a5d1819 */ /* 0x000fe400000006ff */
[----:B------:R-:W-:Y:S01]  /*12c0*/  PRMT R62, R62, 0x7632, R62 ;  /* 0x000076323e3e7816 */ /* 0x000fe2000000003e */
[----:B-1----:R-:W-:Y:S01]  /*12d0*/  @P1 FFMA.FTZ R83, R84, R102, R83 ;  /* 0x0000006654531223 */ /* 0x002fe20000010053 */
[----:B------:R-:W-:Y:S01]  /*12e0*/  @!P1 MOV R84, R92 ;  /* 0x0000005c00549202 */ /* 0x000fe20000000f00 */
[----:B------:R-:W1:Y:S01]  /*12f0*/  @P1 LDC R102, c[0x0][0x40c] ;  /* 0x00010300ff661b82 */ /* 0x000e620000000800 */
[----:B----4-:R-:W-:Y:S01]  /*1300*/  @P1 FFMA.FTZ R84, R93, R103, R92 ;  /* 0x000000675d541223 */ /* 0x010fe2000001005c */
[----:B------:R-:W-:Y:S02]  /*1310*/  @P1 PRMT R93, R26, 0x7632, R93 ;  /* 0x000076321a5d1816 */ /* 0x000fe4000000005d */
[----:B------:R-:W-:Y:S02]  /*1320*/  SHF.L.U32 R92, R62, 0x10, RZ ;  /* 0x000000103e5c7819 */ /* 0x000fe400000006ff */
[----:B------:R-:W-:Y:S01]  /*1330*/  SHF.L.U32 R62, R63, 0x10, RZ ;  /* 0x000000103f3e7819 */ /* 0x000fe200000006ff */
[----:B------:R-:W-:Y:S01]  /*1340*/  @P1 IMAD.U32 R93, R93, 0x10000, RZ ;  /* 0x000100005d5d1824 */ /* 0x000fe200078e00ff */
[----:B------:R-:W-:-:S04]  /*1350*/  PRMT R63, R63, 0x7632, R63 ;  /* 0x000076323f3f7816 */ /* 0x000fc8000000003f */
[----:B------:R-:W-:Y:S01]  /*1360*/  SHF.L.U32 R103, R63, 0x10, RZ ;  /* 0x000000103f677819 */ /* 0x000fe200000006ff */
[----:B0-----:R-:W-:Y:S01]  /*1370*/  @P1 FFMA.FTZ R92, R93, R61, R92 ;  /* 0x0000003d5d5c1223 */ /* 0x001fe2000001005c */
[----:B------:R-:W-:Y:S02]  /*1380*/  @P1 SHF.L.U32 R61, R27, 0x10, RZ ;  /* 0x000000101b3d1819 */ /* 0x000fe400000006ff */
[----:B------:R-:W-:Y:S02]  /*1390*/  @!P1 MOV R93, R62 ;  /* 0x0000003e005d9202 */ /* 0x000fe40000000f00 */
[----:B------:R-:W-:Y:S02]  /*13a0*/  @P1 SHF.L.U32 R63, R24, 0x10, RZ ;  /* 0x00000010183f1819 */ /* 0x000fe400000006ff */
[----:B------:R-:W-:Y:S01]  /*13b0*/  F2FP.BF16.F32.PACK_AB R115, RZ, R92 ;  /* 0x0000005cff73723e */ /* 0x000fe200000010ff */
[----:B-1----:R-:W-:Y:S01]  /*13c0*/  @P1 FFMA.FTZ R93, R61, R102, R62 ;  /* 0x000000663d5d1223 */ /* 0x002fe2000001003e */
[----:B------:R-:W-:Y:S01]  /*13d0*/  @P1 PRMT R61, R27, 0x7632, R61 ;  /* 0x000076321b3d1816 */ /* 0x000fe2000000003d */
[----:B------:R-:W-:Y:S01]  /*13e0*/  IMAD.U32 R102, R60, 0x10000, RZ ;  /* 0x000100003c667824 */ /* 0x000fe200078e00ff */
[----:B------:R-:W-:-:S02]  /*13f0*/  F2FP.BF16.F32.PACK_AB R62, RZ, R83 ;  /* 0x00000053ff3e723e */ /* 0x000fc400000010ff */
[----:B------:R-:W-:Y:S01]  /*1400*/  @P1 SHF.L.U32 R60, R61, 0x10, RZ ;  /* 0x000000103d3c1819 */ /* 0x000fe200000006ff */
[----:B------:R-:W-:Y:S01]  /*1410*/  @P1 FFMA.FTZ R102, R63, R113, R102 ;  /* 0x000000713f661223 */ /* 0x000fe20000010066 */
[----:B------:R-:W-:Y:S02]  /*1420*/  F2FP.BF16.F32.PACK_AB R61, RZ, R79 ;  /* 0x0000004fff3d723e */ /* 0x000fe400000010ff */
[----:B------:R-:W-:Y:S01]  /*1430*/  F2FP.BF16.F32.PACK_AB R113, RZ, R77 ;  /* 0x0000004dff71723e */ /* 0x000fe200000010ff */
[----:B------:R-:W-:Y:S01]  /*1440*/  @P1 FFMA.FTZ R103, R60, R114, R103 ;  /* 0x000000723c671223 */ /* 0x000fe20000010067 */
        /* <DEDUP_REMOVED lines=9> */
.L_x_86:
[----:B------:R-:W0:Y:S01]  /*14e0*/  @P2 LDC R79, c[0x0][0x40c] ;  /* 0x00010300ff4f2b82 */ /* 0x000e220000000800 */
[----:B-----5:R-:W-:Y:S01]  /*14f0*/  @P2 PRMT R60, R24, 0x7632, R60 ;  /* 0x00007632183c2816 */ /* 0x020fe2000000003c */
[----:B------:R-:W-:Y:S01]  /*1500*/  HFMA2 R83, -RZ, RZ, 0, 0 ;  /* 0x00000000ff537431 */ /* 0x000fe200000001ff */
[----:B------:R-:W-:Y:S01]  /*1510*/  @P2 PRMT R61, R25, 0x7632, R61 ;  /* 0x00007632193d2816 */ /* 0x000fe2000000003d */
[----:B------:R-:W-:Y:S01]  /*1520*/  IMAD.MOV.U32 R77, RZ, RZ, RZ ;  /* 0x000000ffff4d7224 */ /* 0x000fe200078e00ff */
[----:B------:R-:W-:Y:S01]  /*1530*/  @P2 SHF.L.U32 R60, R60, 0x10, RZ ;  /* 0x000000103c3c2819 */ /* 0x000fe200000006ff */
[----:B------:R-:W-:Y:S01]  /*1540*/  IMAD.MOV.U32 R92, RZ, RZ, RZ ;  /* 0x000000ffff5c7224 */ /* 0x000fe200078e00ff */
[----:B------:R-:W-:Y:S01]  /*1550*/  @P2 SHF.L.U32 R61, R61, 0x10, RZ ;  /* 0x000000103d3d2819 */ /* 0x000fe200000006ff */
[----:B------:R-:W1:Y:S01]  /*1560*/  @P2 LDC R62, c[0x0][0x40c] ;  /* 0x00010300ff3e2b82 */ /* 0x000e620000000800 */
[----:B------:R-:W-:-:S07]  /*1570*/  CS2R R102, SRZ ;  /* 0x0000000000667805 */ /* 0x000fce000001ff00 */
[----:B------:R-:W2:Y:S08]  /*1580*/  @P2 LDC R93, c[0x0][0x40c] ;  /* 0x00010300ff5d2b82 */ /* 0x000eb00000000800 */
[----:B------:R-:W3:Y:S01]  /*1590*/  @P2 LDC R84, c[0x0][0x40c] ;  /* 0x00010300ff542b82 */ /* 0x000ee20000000800 */
[----:B0-----:R-:W-:Y:S01]  /*15a0*/  @P2 FMUL.FTZ R77, R60, R79 ;  /* 0x0000004f3c4d2220 */ /* 0x001fe20000410000 */
[----:B------:R-:W-:Y:S01]  /*15b0*/  @P2 PRMT R60, R26, 0x7632, R60 ;  /* 0x000076321a3c2816 */ /* 0x000fe2000000003c */
[----:B------:R-:W-:-:S03]  /*15c0*/  IMAD.MOV.U32 R79, RZ, RZ, RZ ;  /* 0x000000ffff4f7224 */ /* 0x000fc600078e00ff */
[----:B------:R-:W-:Y:S02]  /*15d0*/  @P2 SHF.L.U32 R60, R60, 0x10, RZ ;  /* 0x000000103c3c2819 */ /* 0x000fe400000006ff */
[----:B------:R-:W0:Y:S01]  /*15e0*/  @P2 LDC R63, c[0x0][0x40c] ;  /* 0x00010300ff3f2b82 */ /* 0x000e220000000800 */
[----:B-1----:R-:W-:Y:S01]  /*15f0*/  @P2 FMUL.FTZ R83, R61, R62 ;  /* 0x0000003e3d532220 */ /* 0x002fe20000410000 */
[----:B------:R-:W-:Y:S02]  /*1600*/  @P2 PRMT R61, R27, 0x7632, R61 ;  /* 0x000076321b3d2816 */ /* 0x000fe4000000003d */
[----:B------:R-:W-:Y:S02]  /*1610*/  @P2 SHF.L.U32 R62, R24, 0x10, RZ ;  /* 0x00000010183e2819 */ /* 0x000fe400000006ff */
[----:B------:R-:W-:Y:S02]  /*1620*/  @P2 SHF.L.U32 R61, R61, 0x10, RZ ;  /* 0x000000103d3d2819 */ /* 0x000fe400000006ff */
[----:B------:R-:W1:Y:S01]  /*1630*/  @P2 LDC R113, c[0x0][0x40c] ;  /* 0x00010300ff712b82 */ /* 0x000e620000000800 */
[----:B--2---:R-:W-:Y:S01]  /*1640*/  @P2 FMUL.FTZ R92, R60, R93 ;  /* 0x0000005d3c5c2220 */ /* 0x004fe20000410000 */
[----:B------:R-:W-:Y:S01]  /*1650*/  @P2 SHF.L.U32 R60, R25, 0x10, RZ ;  /* 0x00000010193c2819 */ /* 0x000fe200000006ff */
[----:B------:R-:W-:-:S05]  /*1660*/  IMAD.MOV.U32 R93, RZ, RZ, RZ ;  /* 0x000000ffff5d7224 */ /* 0x000fca00078e00ff */
[----:B------:R-:W2:Y:S01]  /*1670*/  @P2 LDC R114, c[0x0][0x40c] ;  /* 0x00010300ff722b82 */ /* 0x000ea20000000800 */
[----:B---3--:R-:W-:Y:S01]  /*1680*/  @P2 FMUL.FTZ R103, R61, R84 ;  /* 0x000000543d672220 */ /* 0x008fe20000410000 */
[----:B------:R-:W-:Y:S02]  /*1690*/  @P2 SHF.L.U32 R61, R26, 0x10, RZ ;  /* 0x000000101a3d2819 */ /* 0x000fe400000006ff */
[----:B------:R-:W-:Y:S02]  /*16a0*/  MOV R84, RZ ;  /* 0x000000ff00547202 */ /* 0x000fe40000000f00 */
[----:B------:R-:W-:Y:S02]  /*16b0*/  F2FP.BF16.F32.PACK_AB R116, RZ, R103 ;  /* 0x00000067ff74723e */ /* 0x000fe400000010ff */
[----:B------:R-:W3:Y:S01]  /*16c0*/  @P2 LDC R115, c[0x0][0x40c] ;  /* 0x00010300ff732b82 */ /* 0x000ee20000000800 */
[----:B0-----:R-:W-:Y:S01]  /*16d0*/  @P2 FMUL.FTZ R102, R62, R63 ;  /* 0x0000003f3e662220 */ /* 0x001fe20000410000 */
[----:B------:R-:W-:-:S02]  /*16e0*/  @P2 SHF.L.U32 R62, R27, 0x10, RZ ;  /* 0x000000101b3e2819 */ /* 0x000fc400000006ff */
[----:B------:R-:W-:Y:S01]  /*16f0*/  F2FP.BF16.F32.PACK_AB R63, RZ, R83 ;  /* 0x00000053ff3f723e */ /* 0x000fe200000010ff */
[----:B-1----:R-:W-:Y:S01]  /*1700*/  @P2 FMUL.FTZ R79, R60, R113 ;  /* 0x000000713c4f2220 */ /* 0x002fe20000410000 */
[----:B------:R-:W-:Y:S01]  /*1710*/  F2FP.BF16.F32.PACK_AB R60, RZ, R102 ;  /* 0x00000066ff3c723e */ /* 0x000fe200000010ff */
[----:B--2---:R-:W-:Y:S01]  /*1720*/  @P2 FMUL.FTZ R84, R61, R114 ;  /* 0x000000723d542220 */ /* 0x004fe20000410000 */
[----:B------:R-:W-:Y:S02]  /*1730*/  F2FP.BF16.F32.PACK_AB R61, RZ, R77 ;  /* 0x0000004dff3d723e */ /* 0x000fe400000010ff */
[----:B------:R-:W-:Y:S02]  /*1740*/  F2FP.BF16.F32.PACK_AB R114, RZ, R92 ;  /* 0x0000005cff72723e */ /* 0x000fe400000010ff */
        /* <DEDUP_REMOVED lines=8> */
.L_x_87:
[----:B------:R-:W0:Y:S01]  /*17d0*/  LDC.64 R114, c[0x0][0x3a8] ;  /* 0x0000ea00ff727b82 */ /* 0x000e220000000a00 */
[----:B------:R-:W-:Y:S01]  /*17e0*/  IADD3 R112, PT, PT, R112, 0x20, RZ ;  /* 0x0000002070707810 */ /* 0x000fe20007ffe0ff */
[C---:B0-----:R-:W-:Y:S01]  /*17f0*/  IMAD.WIDE.U32 R114, R110.reuse, 0x10, R114 ;  /* 0x000000106e727825 */ /* 0x041fe200078e0072 */
[----:B------:R-:W-:-:S04]  /*1800*/  IADD3 R110, PT, PT, R110, 0x20, RZ ;  /* 0x000000206e6e7810 */ /* 0x000fc80007ffe0ff */
[----:B------:R0:W-:Y:S03]  /*1810*/  STG.E.128 desc[UR6][R114.64], R60 ;  /* 0x0000003c72007986 */ /* 0x0001e6000c101d06 */
.L_x_83:
[----:B------:R-:W-:Y:S05]  /*1820*/  BSYNC.RECONVERGENT B0 ;  /* 0x0000000000007941 */ /* 0x000fea0003800200 */
.L_x_82:
        /* <DEDUP_REMOVED lines=9> */
.L_x_91:
[----:B------:R-:W-:Y:S05]  /*18c0*/  BSYNC.RECONVERGENT B1 ;  /* 0x0000000000017941 */ /* 0x000fea0003800200 */
.L_x_90:
        /* <DEDUP_REMOVED lines=9> */
[----:B------:R-:W-:Y:S02]  /*1960*/  @P1 PRMT R87, R25, 0x7632, R87 ;  /* 0x0000763219571816 */ /* 0x000fe40000000057 */
[----:B------:R-:W-:Y:S02]  /*1970*/  @P1 SHF.L.U32 R85, R85, 0x10, RZ ;  /* 0x0000001055551819 */ /* 0x000fe400000006ff */
[----:B------:R-:W-:Y:S01]  /*1980*/  @P1 SHF.L.U32 R87, R87, 0x10, RZ ;  /* 0x0000001057571819 */ /* 0x000fe200000006ff */
[----:B------:R-:W1:Y:S01]  /*1990*/  @P1 LDC R104, c[0x0][0x40c] ;  /* 0x00010300ff681b82 */ /* 0x000e620000000800 */
[----:B------:R-:W-:-:S07]  /*19a0*/  @P1 SHF.L.U32 R94, R25, 0x10, RZ ;  /* 0x00000010195e1819 */ /* 0x000fce00000006ff */
[----:B------:R-:W3:Y:S08]  /*19b0*/  @P1 LDC R95, c[0x0][0x40c] ;  /* 0x00010300ff5f1b82 */ /* 0x000ef00000000800 */
[----:B------:R-:W4:Y:S08]  /*19c0*/  @P1 LDC R105, c[0x0][0x40c] ;  /* 0x00010300ff691b82 */ /* 0x000f300000000800 */
[----:B------:R-:W4:Y:S08]  /*19d0*/  @P1 LDC R113, c[0x0][0x40c] ;  /* 0x00010300ff711b82 */ /* 0x000f300000000800 */
[----:B------:R-:W4:Y:S01]  /*19e0*/  @P1 LDC R114, c[0x0][0x40c] ;  /* 0x00010300ff721b82 */ /* 0x000f220000000800 */
[----:B--2---:R-:W-:-:S05]  /*19f0*/  PRMT R78, R60, 0x7632, R78 ;  /* 0x000076323c4e7816 */ /* 0x004fca000000004e */
[----:B------:R-:W-:-:S04]  /*1a00*/  IMAD.U32 R78, R78, 0x10000, RZ ;  /* 0x000100004e4e7824 */ /* 0x000fc800078e00ff */
[----:B0-----:R-:W-:Y:S01]  /*1a10*/  @P1 FFMA.FTZ R78, R85, R86, R78 ;  /* 0x00000056554e1223 */ /* 0x001fe2000001004e */
[C---:B------:R-:W-:Y:S02]  /*1a20*/  PRMT R86, R61.reuse, 0x7632, R86 ;  /* 0x000076323d567816 */ /* 0x040fe40000000056 */
[----:B------:R-:W-:Y:S02]  /*1a30*/  SHF.L.U32 R85, R61, 0x10, RZ ;  /* 0x000000103d557819 */ /* 0x000fe400000006ff */
[----:B------:R-:W0:Y:S01]  /*1a40*/  @P1 LDC R61, c[0x0][0x40c] ;  /* 0x00010300ff3d1b82 */ /* 0x000e220000000800 */
[----:B------:R-:W-:Y:S02]  /*1a50*/  IMAD.U32 R86, R86, 0x10000, RZ ;  /* 0x0001000056567824 */ /* 0x000fe400078e00ff */
[----:B---3--:R-:W-:Y:S01]  /*1a60*/  @P1 FFMA.FTZ R85, R94, R95, R85 ;  /* 0x0000005f5e551223 */ /* 0x008fe20000010055 */
[----:B------:R-:W-:Y:S01]  /*1a70*/  SHF.L.U32 R94, R62, 0x10, RZ ;  /* 0x000000103e5e7819 */ /* 0x000fe200000006ff */
[----:B-1----:R-:W-:Y:S01]  /*1a80*/  @P1 FFMA.FTZ R86, R87, R104, R86 ;  /* 0x0000006857561223 */ /* 0x002fe20000010056 */
[----:B------:R-:W-:-:S02]  /*1a90*/  @P1 SHF.L.U32 R95, R26, 0x10, RZ ;  /* 0x000000101a5f1819 */ /* 0x000fc400000006ff */
[----:B------:R-:W1:Y:S01]  /*1aa0*/  @P1 LDC R104, c[0x0][0x40c] ;  /* 0x00010300ff681b82 */ /* 0x000e620000000800 */
[----:B------:R-:W-:Y:S01]  /*1ab0*/  @!P1 IMAD.MOV.U32 R87, RZ, RZ, R94 ;  /* 0x000000ffff579224 */ /* 0x000fe200078e005e */
[----:B------:R-:W-:Y:S01]  /*1ac0*/  PRMT R62, R62, 0x7632, R62 ;  /* 0x000076323e3e7816 */ /* 0x000fe2000000003e */
[----:B----4-:R-:W-:Y:S01]  /*1ad0*/  @P1 FFMA.FTZ R87, R95, R105, R94 ;  /* 0x000000695f571223 */ /* 0x010fe2000001005e */
[----:B------:R-:W-:Y:S02]  /*1ae0*/  @P1 PRMT R95, R26, 0x7632, R95 ;  /* 0x000076321a5f1816 */ /* 0x000fe4000000005f */
[----:B------:R-:W-:Y:S02]  /*1af0*/  SHF.L.U32 R94, R62, 0x10, RZ ;  /* 0x000000103e5e7819 */ /* 0x000fe400000006ff */
[----:B------:R-:W-:Y:S02]  /*1b00*/  @P1 SHF.L.U32 R95, R95, 0x10, RZ ;  /* 0x000000105f5f1819 */ /* 0x000fe400000006ff */
[----:B------:R-:W-:-:S02]  /*1b10*/  SHF.L.U32 R62, R63, 0x10, RZ ;  /* 0x000000103f3e7819 */ /* 0x000fc400000006ff */
[----:B------:R-:W-:Y:S01]  /*1b20*/  PRMT R63, R63, 0x7632, R63 ;  /* 0x000076323f3f7816 */ /* 0x000fe2000000003f */
[----:B0-----:R-:W-:Y:S01]  /*1b30*/  @P1 FFMA.FTZ R94, R95, R61, R94 ;  /* 0x0000003d5f5e1223 */ /* 0x001fe2000001005e */
[----:B------:R-:W-:Y:S01]  /*1b40*/  @P1 IMAD.U32 R61, R27, 0x10000, RZ ;  /* 0x000100001b3d1824 */ /* 0x000fe200078e00ff */
[----:B------:R-:W-:Y:S02]  /*1b50*/  @!P1 MOV R95, R62 ;  /* 0x0000003e005f9202 */ /* 0x000fe40000000f00 */
[----:B------:R-:W-:Y:S01]  /*1b60*/  SHF.L.U32 R105, R63, 0x10, RZ ;  /* 0x000000103f697819 */ /* 0x000fe200000006ff */
[----:B------:R-:W-:Y:S01]  /*1b70*/  @P1 IMAD.U32 R63, R24, 0x10000, RZ ;  /* 0x00010000183f1824 */ /* 0x000fe200078e00ff */
[----:B------:R-:W-:Y:S01]  /*1b80*/  F2FP.BF16.F32.PACK_AB R115, RZ, R94 ;  /* 0x0000005eff73723e */ /* 0x000fe200000010ff */
[----:B-1----:R-:W-:Y:S01]  /*1b90*/  @P1 FFMA.FTZ R95, R61, R104, R62 ;  /* 0x000000683d5f1223 */ /* 0x002fe2000001003e */
[----:B------:R-:W-:Y:S02]  /*1ba0*/  @P1 PRMT R61, R27, 0x7632, R61 ;  /* 0x000076321b3d1816 */ /* 0x000fe4000000003d */
[----:B------:R-:W-:-:S02]  /*1bb0*/  SHF.L.U32 R104, R60, 0x10, RZ ;  /* 0x000000103c687819 */ /* 0x000fc400000006ff */
[----:B------:R-:W-:Y:S02]  /*1bc0*/  @P1 SHF.L.U32 R60, R61, 0x10, RZ ;  /* 0x000000103d3c1819 */ /* 0x000fe400000006ff */
[----:B------:R-:W-:Y:S01]  /*1bd0*/  F2FP.BF16.F32.PACK_AB R61, RZ, R85 ;  /* 0x00000055ff3d723e */ /* 0x000fe200000010ff */
[----:B------:R-:W-:Y:S01]  /*1be0*/  @P1 FFMA.FTZ R104, R63, R113, R104 ;  /* 0x000000713f681223 */ /* 0x000fe20000010068 */
[----:B------:R-:W-:Y:S01]  /*1bf0*/  F2FP.BF16.F32.PACK_AB R62, RZ, R86 ;  /* 0x00000056ff3e723e */ /* 0x000fe200000010ff */
[----:B------:R-:W-:Y:S01]  /*1c00*/  @P1 FFMA.FTZ R105, R60, R114, R105 ;  /* 0x000000723c691223 */ /* 0x000fe20000010069 */
[----:B------:R-:W-:Y:S02]  /*1c10*/  F2FP.BF16.F32.PACK_AB R113, RZ, R78 ;  /* 0x0000004eff71723e */ /* 0x000fe400000010ff */
[----:B------:R-:W-:Y:S02]  /*1c20*/  F2FP.BF16.F32.PACK_AB R114, RZ, R87 ;  /* 0x00000057ff72723e */ /* 0x000fe400000010ff */
[----:B------:R-:W-:-:S02]  /*1c30*/  F2FP.BF16.F32.PACK_AB R116, RZ, R95 ;  /* 0x0000005fff74723e */ /* 0x000fc400000010ff */
[----:B------:R-:W-:Y:S02]  /*1c40*/  F2FP.BF16.F32.PACK_AB R60, RZ, R104 ;  /* 0x00000068ff3c723e */ /* 0x000fe400000010ff */
[----:B------:R-:W-:Y:S02]  /*1c50*/  F2FP.BF16.F32.PACK_AB R63, RZ, R105 ;  /* 0x00000069ff3f723e */ /* 0x000fe400000010ff */
[----:B------:R-:W-:Y:S02]  /*1c60*/  PRMT R61, R61, 0x5410, R62 ;  /* 0x000054103d3d7816 */ /* 0x000fe4000000003e */
[----:B------:R-:W-:Y:S02]  /*1c70*/  PRMT R62, R114, 0x5410, R115 ;  /* 0x00005410723e7816 */ /* 0x000fe40000000073 */
[----:B------:R-:W-:Y:S02]  /*1c80*/  PRMT R60, R60, 0x5410, R113 ;  /* 0x000054103c3c7816 */ /* 0x000fe40000000071 */
[----:B------:R-:W-:Y:S01]  /*1c90*/  PRMT R63, R116, 0x5410, R63 ;  /* 0x00005410743f7816 */ /* 0x000fe2000000003f */
[----:B------:R-:W-:Y:S06]  /*1ca0*/  BRA `(.L_x_93) ;  /* 0x0000000000b87947 */ /* 0x000fec0003800000 */
.L_x_92:
[----:B------:R-:W0:Y:S01]  /*1cb0*/  @P2 LDC R85, c[0x0][0x40c] ;  /* 0x00010300ff552b82 */ /* 0x000e220000000800 */
[----:B-----5:R-:W-:Y:S01]  /*1cc0*/  @P2 PRMT R60, R24, 0x7632, R60 ;  /* 0x00007632183c2816 */ /* 0x020fe2000000003c */
[----:B------:R-:W-:Y:S01]  /*1cd0*/  HFMA2 R78, -RZ, RZ, 0, 0 ;  /* 0x00000000ff4e7431 */ /* 0x000fe200000001ff */
[----:B------:R-:W-:Y:S02]  /*1ce0*/  @P2 PRMT R61, R25, 0x7632, R61 ;  /* 0x00007632193d2816 */ /* 0x000fe4000000003d */
[----:B------:R-:W-:Y:S02]  /*1cf0*/  CS2R R94, SRZ ;  /* 0x00000000005e7805 */ /* 0x000fe4000001ff00 */
[----:B------:R-:W-:Y:S01]  /*1d00*/  MOV R86, RZ ;  /* 0x000000ff00567202 */ /* 0x000fe20000000f00 */
[----:B------:R-:W-:Y:S01]  /*1d10*/  @P2 IMAD.U32 R60, R60, 0x10000, RZ ;  /* 0x000100003c3c2824 */ /* 0x000fe200078e00ff */
[----:B------:R-:W-:Y:S01]  /*1d20*/  @P2 SHF.L.U32 R61, R61, 0x10, RZ ;  /* 0x000000103d3d2819 */ /* 0x000fe200000006ff */
[----:B------:R-:W1:Y:S01]  /*1d30*/  @P2 LDC R62, c[0x0][0x40c] ;  /* 0x00010300ff3e2b82 */ /* 0x000e620000000800 */
[----:B------:R-:W-:-:S07]  /*1d40*/  CS2R R104, SRZ ;  /* 0x0000000000687805 */ /* 0x000fce000001ff00 */
[----:B------:R-:W2:Y:S08]  /*1d50*/  @P2 LDC R87, c[0x0][0x40c] ;  /* 0x00010300ff572b82 */ /* 0x000eb00000000800 */
[----:B------:R-:W3:Y:S01]  /*1d60*/  @P2 LDC R63, c[0x0][0x40c] ;  /* 0x00010300ff3f2b82 */ /* 0x000ee20000000800 */
[----:B0-----:R-:W-:Y:S01]  /*1d70*/  @P2 FMUL.FTZ R78, R60, R85 ;  /* 0x000000553c4e2220 */ /* 0x001fe20000410000 */
[----:B------:R-:W-:Y:S01]  /*1d80*/  @P2 PRMT R60, R26, 0x7632, R60 ;  /* 0x000076321a3c2816 */ /* 0x000fe2000000003c */
[----:B------:R-:W-:-:S03]  /*1d90*/  HFMA2 R85, -RZ, RZ, 0, 0 ;  /* 0x00000000ff557431 */ /* 0x000fc600000001ff */
[----:B------:R-:W-:Y:S02]  /*1da0*/  @P2 SHF.L.U32 R60, R60, 0x10, RZ ;  /* 0x000000103c3c2819 */ /* 0x000fe400000006ff */
[----:B------:R-:W0:Y:S01]  /*1db0*/  @P2 LDC R116, c[0x0][0x40c] ;  /* 0x00010300ff742b82 */ /* 0x000e220000000800 */
[----:B-1----:R-:W-:Y:S01]  /*1dc0*/  @P2 FMUL.FTZ R86, R61, R62 ;  /* 0x0000003e3d562220 */ /* 0x002fe20000410000 */
[----:B------:R-:W-:Y:S01]  /*1dd0*/  @P2 PRMT R61, R27, 0x7632, R61 ;  /* 0x000076321b3d2816 */ /* 0x000fe2000000003d */
[----:B------:R-:W-:-:S03]  /*1de0*/  @P2 IMAD.U32 R62, R24, 0x10000, RZ ;  /* 0x00010000183e2824 */ /* 0x000fc600078e00ff */
[----:B------:R-:W-:Y:S02]  /*1df0*/  @P2 SHF.L.U32 R61, R61, 0x10, RZ ;  /* 0x000000103d3d2819 */ /* 0x000fe400000006ff */
[----:B------:R-:W1:Y:S01]  /*1e00*/  @P2 LDC R113, c[0x0][0x40c] ;  /* 0x00010300ff712b82 */ /* 0x000e620000000800 */
[----:B--2---:R-:W-:Y:S01]  /*1e10*/  @P2 FMUL.FTZ R94, R60, R87 ;  /* 0x000000573c5e2220 */ /* 0x004fe20000410000 */
[----:B------:R-:W-:Y:S02]  /*1e20*/  @P2 SHF.L.U32 R60, R25, 0x10, RZ ;  /* 0x00000010193c2819 */ /* 0x000fe400000006ff */
[----:B------:R-:W-:-:S04]  /*1e30*/  MOV R87, RZ ;  /* 0x000000ff00577202 */ /* 0x000fc80000000f00 */
[----:B------:R-:W2:Y:S01]  /*1e40*/  @P2 LDC R114, c[0x0][0x40c] ;  /* 0x00010300ff722b82 */ /* 0x000ea20000000800 */
[----:B---3--:R-:W-:Y:S01]  /*1e50*/  @P2 FMUL.FTZ R104, R62, R63 ;  /* 0x0000003f3e682220 */ /* 0x008fe20000410000 */
[----:B------:R-:W-:Y:S02]  /*1e60*/  @P2 SHF.L.U32 R62, R27, 0x10, RZ ;  /* 0x000000101b3e2819 */ /* 0x000fe400000006ff */
[----:B------:R-:W-:-:S04]  /*1e70*/  F2FP.BF16.F32.PACK_AB R63, RZ, R86 ;  /* 0x00000056ff3f723e */ /* 0x000fc800000010ff */
[----:B------:R-:W3:Y:S01]  /*1e80*/  @P2 LDC R115, c[0x0][0x40c] ;  /* 0x00010300ff732b82 */ /* 0x000ee20000000800 */
[----:B0-----:R-:W-:Y:S01]  /*1e90*/  @P2 FMUL.FTZ R105, R61, R116 ;  /* 0x000000743d692220 */ /* 0x001fe20000410000 */
[----:B------:R-:W-:-:S04]  /*1ea0*/  @P2 IMAD.U32 R61, R26, 0x10000, RZ ;  /* 0x000100001a3d2824 */ /* 0x000fc800078e00ff */
        /* <DEDUP_REMOVED lines=14> */
.L_x_93:
[----:B------:R-:W0:Y:S01]  /*1f90*/  LDC.64 R114, c[0x0][0x3a8] ;  /* 0x0000ea00ff727b82 */ /* 0x000e220000000a00 */
[----:B------:R-:W-:Y:S01]  /*1fa0*/  IADD3 R112, PT, PT, R112, 0x20, RZ ;  /* 0x0000002070707810 */ /* 0x000fe20007ffe0ff */
[C---:B0-----:R-:W-:Y:S01]  /*1fb0*/  IMAD.WIDE.U32 R114, R110.reuse, 0x10, R114 ;  /* 0x000000106e727825 */ /* 0x041fe200078e0072 */
[----:B------:R-:W-:-:S04]  /*1fc0*/  IADD3 R110, PT, PT, R110, 0x20, RZ ;  /* 0x000000206e6e7810 */ /* 0x000fc80007ffe0ff */
[----:B------:R0:W-:Y:S03]  /*1fd0*/  STG.E.128 desc[UR6][R114.64], R60 ;  /* 0x0000003c72007986 */ /* 0x0001e6000c101d06 */
.L_x_89:
[----:B------:R-:W-:Y:S05]  /*1fe0*/  BSYNC.RECONVERGENT B0 ;  /* 0x0000000000007941 */ /* 0x000fea0003800200 */
.L_x_88:
[----:B------:R-:W-:Y:S01]  /*1ff0*/  ISETP.GE.U32.AND P1, PT, R76, 0x80, PT ;  /* 0x000000804c00780c */ /* 0x000fe20003f26070 */
[----:B------:R-:W-:-:S12]  /*2000*/  BSSY.RECONVERGENT B0, `(.L_x_94) ;  /* 0x0000077000007945 */ /* 0x000fd80003800200 */
[----:B------:R-:W-:Y:S05]  /*2010*/  @!P1 BRA `(.L_x_95) ;  /* 0x0000000400d49947 */ /* 0x000fea0003800000 */
[----:B------:R-:W-:Y:S04]  /*2020*/  BSSY.RECONVERGENT B1, `(.L_x_96) ;  /* 0x0000005000017945 */ /* 0x000fe80003800200 */
[----:B------:R-:W-:Y:S05]  /*2030*/  @!P2 BRA `(.L_x_97) ;  /* 0x00000000000ca947 */ /* 0x000fea0003800000 */
[----:B------:R-:W1:Y:S02]  /*2040*/  LDC.64 R24, c[0x0][0x390] ;  /* 0x0000e400ff187b82 */ /* 0x000e640000000a00 */
[----:B-1----:R-:W-:-:S06]  /*2050*/  IMAD.WIDE.U32 R24, R112, 0x10, R24 ;  /* 0x0000001070187825 */ /* 0x002fcc00078e0018 */
[----:B------:R-:W5:Y:S02]  /*2060*/  LDG.E.128 R24, desc[UR6][R24.64] ;  /* 0x0000000618187981 */ /* 0x000f64000c1e1d00 */
.L_x_97:
[----:B------:R-:W-:Y:S05]  /*2070*/  BSYNC.RECONVERGENT B1 ;  /* 0x0000000000017941 */ /* 0x000fea0003800200 */
.L_x_96:
[----:B------:R-:W-:-:S04]  /*2080*/  UISETP.NE.U32.AND UP0, UPT, UR4, URZ, UPT ;  /* 0x000000ff0400728c */ /* 0x000fc8000bf05070 */
[----:B------:R-:W-:-:S09]  /*2090*/  UISETP.NE.AND.EX UP0, UPT, UR5, URZ, UPT, UP0 ;  /* 0x000000ff0500728c */ /* 0x000fd2000bf05300 */
[----:B------:R-:W-:Y:S05]  /*20a0*/  BRA.U !UP0, `(.L_x_98) ;  /* 0x0000000108e47547 */ /* 0x000fea000b800000 */
[----:B0-----:R-:W0:Y:S02]  /*20b0*/  LDC.64 R60, c[0x0][0x3a0] ;  /* 0x0000e800ff3c7b82 */ /* 0x001e240000000a00 */
[----:B0-----:R-:W-:-:S06]  /*20c0*/  IMAD.WIDE.U32 R60, R110, 0x10, R60 ;  /* 0x000000106e3c7825 */ /* 0x001fcc00078e003c */
[----:B------:R-:W2:Y:S01]  /*20d0*/  LDG.E.128 R60, desc[UR6][R60.64] ;  /* 0x000000063c3c7981 */ /* 0x000ea2000c1e1d00 */
[----:B------:R-:W-:-:S13]  /*20e0*/  ISETP.GT.AND P2, PT, R111, RZ, PT ;  /* 0x000000ff6f00720c */ /* 0x000fda0003f44270 */
[----:B------:R-:W0:Y:S01]  /*20f0*/  @P2 LDC R99, c[0x0][0x40c] ;  /* 0x00010300ff632b82 */ /* 0x000e220000000800 */
[C---:B-----5:R-:W-:Y:S01]  /*2100*/  @P2 PRMT R96, R25.reuse, 0x7632, R96 ;  /* 0x0000763219602816 */ /* 0x060fe20000000060 */
[----:B------:R-:W-:Y:S01]  /*2110*/  @P2 IMAD.U32 R106, R26, 0x10000, RZ ;  /* 0x000100001a6a2824 */ /* 0x000fe200078e00ff */
[----:B------:R-:W-:Y:S02]  /*2120*/  @P2 SHF.L.U32 R97, R25, 0x10, RZ ;  /* 0x0000001019612819 */ /* 0x000fe400000006ff */
[----:B------:R-:W-:-:S03]  /*2130*/  @P2 SHF.L.U32 R96, R96, 0x10, RZ ;  /* 0x0000001060602819 */ /* 0x000fc600000006ff */
[----:B------:R-:W1:Y:S08]  /*2140*/  @P2 LDC R98, c[0x0][0x40c] ;  /* 0x00010300ff622b82 */ /* 0x000e700000000800 */
[----:B------:R-:W3:Y:S08]  /*2150*/  @P2 LDC R111, c[0x0][0x40c] ;  /* 0x00010300ff6f2b82 */ /* 0x000ef00000000800 */
[----:B------:R-:W4:Y:S08]  /*2160*/  @P2 LDC R107, c[0x0][0x40c] ;  /* 0x00010300ff6b2b82 */ /* 0x000f300000000800 */
[----:B------:R-:W3:Y:S08]  /*2170*/  @P2 LDC R112, c[0x0][0x40c] ;  /* 0x00010300ff702b82 */ /* 0x000ef00000000800 */
[----:B------:R-:W3:Y:S01]  /*2180*/  @P2 LDC R113, c[0x0][0x40c] ;  /* 0x00010300ff712b82 */ /* 0x000ee20000000800 */
[C---:B--2---:R-:W-:Y:S01]  /*2190*/  PRMT R89, R61.reuse, 0x7632, R89 ;  /* 0x000076323d597816 */ /* 0x044fe20000000059 */
[----:B------:R-:W-:Y:S01]  /*21a0*/  IMAD.U32 R88, R61, 0x10000, RZ ;  /* 0x000100003d587824 */ /* 0x000fe200078e00ff */
[----:B------:R-:W-:-:S02]  /*21b0*/  PRMT R61, R62, 0x7632, R61 ;  /* 0x000076323e3d7816 */ /* 0x000fc4000000003d */
[----:B------:R-:W-:Y:S01]  /*21c0*/  SHF.L.U32 R89, R89, 0x10, RZ ;  /* 0x0000001059597819 */ /* 0x000fe200000006ff */
[----:B-1----:R-:W-:Y:S01]  /*21d0*/  @P2 FFMA.FTZ R88, R97, R98, R88 ;  /* 0x0000006261582223 */ /* 0x002fe20000010058 */
[----:B------:R-:W-:Y:S02]  /*21e0*/  SHF.L.U32 R98, R61, 0x10, RZ ;  /* 0x000000103d627819 */ /* 0x000fe400000006ff */
[----:B------:R-:W1:Y:S01]  /*21f0*/  @P2 LDC R61, c[0x0][0x40c] ;  /* 0x00010300ff3d2b82 */ /* 0x000e620000000800 */
[----:B0-----:R-:W-:Y:S01]  /*2200*/  @P2 FFMA.FTZ R89, R96, R99, R89 ;  /* 0x0000006360592223 */ /* 0x001fe20000010059 */
[----:B------:R-:W-:Y:S02]  /*2210*/  @P2 PRMT R96, R26, 0x7632, R96 ;  /* 0x000076321a602816 */ /* 0x000fe40000000060 */
[----:B------:R-:W-:Y:S02]  /*2220*/  SHF.L.U32 R97, R62, 0x10, RZ ;  /* 0x000000103e617819 */ /* 0x000fe400000006ff */
[----:B------:R-:W-:-:S02]  /*2230*/  @P2 SHF.L.U32 R99, R96, 0x10, RZ ;  /* 0x0000001060632819 */ /* 0x000fc400000006ff */
[----:B------:R-:W-:Y:S01]  /*2240*/  PRMT R62, R60, 0x7632, R62 ;  /* 0x000076323c3e7816 */ /* 0x000fe2000000003e */
[----:B----4-:R-:W-:Y:S01]  /*2250*/  @P2 FFMA.FTZ R97, R106, R107, R97 ;  /* 0x0000006b6a612223 */ /* 0x010fe20000010061 */
[----:B------:R-:W-:Y:S02]  /*2260*/  @P2 IMAD.U32 R106, R27, 0x10000, RZ ;  /* 0x000100001b6a2824 */ /* 0x000fe400078e00ff */
[----:B---3--:R-:W-:Y:S01]  /*2270*/  @P2 FFMA.FTZ R98, R99, R111, R98 ;  /* 0x0000006f63622223 */ /* 0x008fe20000010062 */
[----:B------:R-:W-:Y:S01]  /*2280*/  SHF.L.U32 R99, R63, 0x10, RZ ;  /* 0x000000103f637819 */ /* 0x000fe200000006ff */
[----:B------:R-:W0:Y:S01]  /*2290*/  @P2 LDC R111, c[0x0][0x40c] ;  /* 0x00010300ff6f2b82 */ /* 0x000e220000000800 */
[----:B------:R-:W-:Y:S02]  /*22a0*/  @P2 PRMT R63, R24, 0x7632, R63 ;  /* 0x00007632183f2816 */ /* 0x000fe4000000003f */
[----:B------:R-:W-:Y:S01]  /*22b0*/  SHF.L.U32 R96, R62, 0x10, RZ ;  /* 0x000000103e607819 */ /* 0x000fe200000006ff */
[----:B------:R-:W-:Y:S01]  /*22c0*/  @P2 FFMA.FTZ R99, R106, R112, R99 ;  /* 0x000000706a632223 */ /* 0x000fe20000010063 */
[C---:B------:R-:W-:Y:S01]  /*22d0*/  @P2 SHF.L.U32 R107, R63.reuse, 0x10, RZ ;  /* 0x000000103f6b2819 */ /* 0x040fe200000006ff */
[----:B------:R-:W-:Y:S01]  /*22e0*/  IMAD.U32 R106, R60, 0x10000, RZ ;  /* 0x000100003c6a7824 */ /* 0x000fe200078e00ff */
[----:B------:R-:W-:-:S02]  /*22f0*/  PRMT R63, R63, 0x7632, R63 ;  /* 0x000076323f3f7816 */ /* 0x000fc4000000003f */
[----:B------:R-:W-:Y:S01]  /*2300*/  @P2 PRMT R60, R27, 0x7632, R60 ;  /* 0x000076321b3c2816 */ /* 0x000fe2000000003c */
[----:B-1----:R-:W-:Y:S01]  /*2310*/  @P2 FFMA.FTZ R96, R107, R61, R96 ;  /* 0x0000003d6b602223 */ /* 0x002fe20000010060 */
[----:B------:R-:W-:Y:S02]  /*2320*/  SHF.L.U32 R107, R63, 0x10, RZ ;  /* 0x000000103f6b7819 */ /* 0x000fe400000006ff */
[----:B------:R-:W-:Y:S02]  /*2330*/  @P2 SHF.L.U32 R61, R24, 0x10, RZ ;  /* 0x00000010183d2819 */ /* 0x000fe400000006ff */
[----:B------:R-:W-:Y:S02]  /*2340*/  @P2 SHF.L.U32 R60, R60, 0x10, RZ ;  /* 0x000000103c3c2819 */ /* 0x000fe400000006ff */
[----:B------:R-:W-:Y:S02]  /*2350*/  F2FP.BF16.F32.PACK_AB R62, RZ, R89 ;  /* 0x00000059ff3e723e */ /* 0x000fe400000010ff */
[----:B------:R-:W-:Y:S01]  /*2360*/  F2FP.BF16.F32.PACK_AB R112, RZ, R97 ;  /* 0x00000061ff70723e */ /* 0x000fe200000010ff */
[----:B------:R-:W-:Y:S01]  /*2370*/  @P2 FFMA.FTZ R107, R60, R113, R107 ;  /* 0x000000713c6b2223 */ /* 0x000fe2000001006b */
[----:B------:R-:W-:Y:S01]  /*2380*/  F2FP.BF16.F32.PACK_AB R113, RZ, R98 ;  /* 0x00000062ff71723e */ /* 0x000fe200000010ff */
[----:B0-----:R-:W-:Y:S01]  /*2390*/  @P2 FFMA.FTZ R106, R61, R111, R106 ;  /* 0x0000006f3d6a2223 */ /* 0x001fe2000001006a */
[----:B------:R-:W-:-:S02]  /*23a0*/  F2FP.BF16.F32.PACK_AB R61, RZ, R88 ;  /* 0x00000058ff3d723e */ /* 0x000fc400000010ff */
[----:B------:R-:W-:Y:S02]  /*23b0*/  F2FP.BF16.F32.PACK_AB R114, RZ, R99 ;  /* 0x00000063ff72723e */ /* 0x000fe400000010ff */
[----:B------:R-:W-:Y:S02]  /*23c0*/  F2FP.BF16.F32.PACK_AB R111, RZ, R96 ;  /* 0x00000060ff6f723e */ /* 0x000fe400000010ff */
[----:B------:R-:W-:Y:S02]  /*23d0*/  F2FP.BF16.F32.PACK_AB R60, RZ, R106 ;  /* 0x0000006aff3c723e */ /* 0x000fe400000010ff */
[----:B------:R-:W-:Y:S02]  /*23e0*/  F2FP.BF16.F32.PACK_AB R63, RZ, R107 ;  /* 0x0000006bff3f723e */ /* 0x000fe400000010ff */
[----:B------:R-:W-:Y:S02]  /*23f0*/  PRMT R61, R61, 0x5410, R62 ;  /* 0x000054103d3d7816 */ /* 0x000fe4000000003e */
[----:B------:R-:W-:-:S02]  /*2400*/  PRMT R62, R112, 0x5410, R113 ;  /* 0x00005410703e7816 */ /* 0x000fc40000000071 */
[----:B------:R-:W-:Y:S02]  /*2410*/  PRMT R60, R60, 0x5410, R111 ;  /* 0x000054103c3c7816 */ /* 0x000fe4000000006f */
[----:B------:R-:W-:Y:S01]  /*2420*/  PRMT R63, R114, 0x5410, R63 ;  /* 0x00005410723f7816 */ /* 0x000fe2000000003f */
[----:B------:R-:W-:Y:S06]  /*2430*/  BRA `(.L_x_99) ;  /* 0x0000000000c07947 */ /* 0x000fec0003800000 */
.L_x_98:
[----:B------:R-:W1:Y:S01]  /*2440*/  @P2 LDC R111, c[0x0][0x40c] ;  /* 0x00010300ff6f2b82 */ /* 0x000e620000000800 */
[----:B-----5:R-:W-:Y:S01]  /*2450*/  @P2 PRMT R88, R24, 0x7632, R88 ;  /* 0x0000763218582816 */ /* 0x020fe20000000058 */
[----:B------:R-:W-:Y:S01]  /*2460*/  HFMA2 R89, -RZ, RZ, 0, 0 ;  /* 0x00000000ff597431 */ /* 0x000fe200000001ff */
[----:B------:R-:W-:Y:S01]  /*2470*/  @P2 PRMT R97, R25, 0x7632, R97 ;  /* 0x0000763219612816 */ /* 0x000fe20000000061 */
[----:B------:R-:W-:Y:S01]  /*2480*/  HFMA2 R107, -RZ, RZ, 0, 0 ;  /* 0x00000000ff6b7431 */ /* 0x000fe200000001ff */
[----:B------:R-:W-:Y:S01]  /*2490*/  @P2 PRMT R99, R26, 0x7632, R99 ;  /* 0x000076321a632816 */ /* 0x000fe20000000063 */
[----:B------:R-:W-:Y:S01]  /*24a0*/  IMAD.MOV.U32 R96, RZ, RZ, RZ ;  /* 0x000000ffff607224 */ /* 0x000fe200078e00ff */
[----:B------:R-:W-:Y:S01]  /*24b0*/  @P2 PRMT R106, R27, 0x7632, R106 ;  /* 0x000076321b6a2816 */ /* 0x000fe2000000006a */
[----:B------:R-:W2:Y:S01]  /*24c0*/  @P2 LDC R112, c[0x0][0x40c] ;  /* 0x00010300ff702b82 */ /* 0x000ea20000000800 */
[----:B------:R-:W-:Y:S01]  /*24d0*/  @P2 SHF.L.U32 R88, R88, 0x10, RZ ;  /* 0x0000001058582819 */ /* 0x000fe200000006ff */
[----:B------:R-:W-:Y:S01]  /*24e0*/  @P2 IMAD.U32 R97, R97, 0x10000, RZ ;  /* 0x0001000061612824 */ /* 0x000fe200078e00ff */
[----:B------:R-:W-:-:S02]  /*24f0*/  @P2 SHF.L.U32 R99, R99, 0x10, RZ ;  /* 0x0000001063632819 */ /* 0x000fc400000006ff */
[----:B------:R-:W-:Y:S02]  /*2500*/  @P2 SHF.L.U32 R106, R106, 0x10, RZ ;  /* 0x000000106a6a2819 */ /* 0x000fe400000006ff */
[----:B------:R-:W-:Y:S01]  /*2510*/  MOV R98, RZ ;  /* 0x000000ff00627202 */ /* 0x000fe20000000f00 */
[----:B0-----:R-:W0:Y:S08]  /*2520*/  @P2 LDC R114, c[0x0][0x40c] ;  /* 0x00010300ff722b82 */ /* 0x001e300000000800 */
[----:B------:R-:W3:Y:S01]  /*2530*/  @P2 LDC R113, c[0x0][0x40c] ;  /* 0x00010300ff712b82 */ /* 0x000ee20000000800 */
[----:B-1----:R-:W-:Y:S01]  /*2540*/  @P2 FMUL.FTZ R96, R88, R111 ;  /* 0x0000006f58602220 */ /* 0x002fe20000410000 */
[----:B------:R-:W-:-:S02]  /*2550*/  @P2 SHF.L.U32 R111, R24, 0x10, RZ ;  /* 0x00000010186f2819 */ /* 0x000fc400000006ff */
[----:B------:R-:W-:-:S04]  /*2560*/  MOV R88, RZ ;  /* 0x000000ff00587202 */ /* 0x000fc80000000f00 */
[----:B------:R-:W1:Y:S01]  /*2570*/  @P2 LDC R60, c[0x0][0x40c] ;  /* 0x00010300ff3c2b82 */ /* 0x000e620000000800 */
[----:B--2---:R-:W-:Y:S01]  /*2580*/  @P2 FMUL.FTZ R89, R97, R112 ;  /* 0x0000007061592220 */ /* 0x004fe20000410000 */
[----:B------:R-:W-:Y:S01]  /*2590*/  @P2 SHF.L.U32 R112, R25, 0x10, RZ ;  /* 0x0000001019702819 */ /* 0x000fe200000006ff */
[----:B------:R-:W-:-:S05]  /*25a0*/  IMAD.MOV.U32 R97, RZ, RZ, RZ ;  /* 0x000000ffff617224 */ /* 0x000fca00078e00ff */
[----:B------:R-:W2:Y:S01]  /*25b0*/  @P2 LDC R61, c[0x0][0x40c] ;  /* 0x00010300ff3d2b82 */ /* 0x000ea20000000800 */
[----:B0-----:R-:W-:Y:S01]  /*25c0*/  @P2 FMUL.FTZ R98, R99, R114 ;  /* 0x0000007263622220 */ /* 0x001fe20000410000 */
[----:B------:R-:W-:Y:S01]  /*25d0*/  HFMA2 R99, -RZ, RZ, 0, 0 ;  /* 0x00000000ff637431 */ /* 0x000fe200000001ff */
[----:B------:R-:W-:-:S05]  /*25e0*/  @P2 SHF.L.U32 R114, R27, 0x10, RZ ;  /* 0x000000101b722819 */ /* 0x000fca00000006ff */
[----:B------:R-:W0:Y:S01]  /*25f0*/  @P2 LDC R62, c[0x0][0x40c] ;  /* 0x00010300ff3e2b82 */ /* 0x000e220000000800 */
[----:B---3--:R-:W-:Y:S01]  /*2600*/  @P2 FMUL.FTZ R107, R106, R113 ;  /* 0x000000716a6b2220 */ /* 0x008fe20000410000 */
[----:B------:R-:W-:Y:S01]  /*2610*/  @P2 SHF.L.U32 R113, R26, 0x10, RZ ;  /* 0x000000101a712819 */ /* 0x000fe200000006ff */
[----:B------:R-:W-:-:S05]  /*2620*/  IMAD.MOV.U32 R106, RZ, RZ, RZ ;  /* 0x000000ffff6a7224 */ /* 0x000fca00078e00ff */
[----:B------:R-:W3:Y:S01]  /*2630*/  @P2 LDC R63, c[0x0][0x40c] ;  /* 0x00010300ff3f2b82 */ /* 0x000ee20000000800 */
[----:B-1----:R-:W-:-:S05]  /*2640*/  @P2 FMUL.FTZ R106, R111, R60 ;  /* 0x0000003c6f6a2220 */ /* 0x002fca0000410000 */
[----:B------:R-:W-:Y:S01]  /*2650*/  F2FP.BF16.F32.PACK_AB R60, RZ, R106 ;  /* 0x0000006aff3c723e */ /* 0x000fe200000010ff */
[----:B--2---:R-:W-:Y:S01]  /*2660*/  @P2 FMUL.FTZ R88, R112, R61 ;  /* 0x0000003d70582220 */ /* 0x004fe20000410000 */
[----:B------:R-:W-:Y:S02]  /*2670*/  F2FP.BF16.F32.PACK_AB R61, RZ, R96 ;  /* 0x00000060ff3d723e */ /* 0x000fe400000010ff */
[----:B------:R-:W-:Y:S02]  /*2680*/  F2FP.BF16.F32.PACK_AB R112, RZ, R98 ;  /* 0x00000062ff70723e */ /* 0x000fe400000010ff */
[----:B------:R-:W-:Y:S01]  /*2690*/  PRMT R60, R60, 0x5410, R61 ;  /* 0x000054103c3c7816 */ /* 0x000fe2000000003d */
[----:B0-----:R-:W-:Y:S01]  /*26a0*/  @P2 FMUL.FTZ R97, R113, R62 ;  /* 0x0000003e71612220 */ /* 0x001fe20000410000 */
[----:B------:R-:W-:-:S04]  /*26b0*/  F2FP.BF16.F32.PACK_AB R62, RZ, R88 ;  /* 0x00000058ff3e723e */ /* 0x000fc800000010ff */
[----:B------:R-:W-:Y:S01]  /*26c0*/  F2FP.BF16.F32.PACK_AB R111, RZ, R97 ;  /* 0x00000061ff6f723e */ /* 0x000fe200000010ff */
[----:B---3--:R-:W-:Y:S01]  /*26d0*/  @P2 FMUL.FTZ R99, R114, R63 ;  /* 0x0000003f72632220 */ /* 0x008fe20000410000 */
[----:B------:R-:W-:Y:S02]  /*26e0*/  F2FP.BF16.F32.PACK_AB R63, RZ, R89 ;  /* 0x00000059ff3f723e */ /* 0x000fe400000010ff */
[----:B------:R-:W-:Y:S02]  /*26f0*/  F2FP.BF16.F32.PACK_AB R114, RZ, R107 ;  /* 0x0000006bff72723e */ /* 0x000fe400000010ff */
[----:B------:R-:W-:Y:S02]  /*2700*/  F2FP.BF16.F32.PACK_AB R113, RZ, R99 ;  /* 0x00000063ff71723e */ /* 0x000fe400000010ff */
[----:B------:R-:W-:Y:S02]  /*2710*/  PRMT R61, R62, 0x5410, R63 ;  /* 0x000054103e3d7816 */ /* 0x000fe4000000003f */
[----:B------:R-:W-:-:S02]  /*2720*/  PRMT R62, R111, 0x5410, R112 ;  /* 0x000054106f3e7816 */ /* 0x000fc40000000070 */
[----:B------:R-:W-:-:S07]  /*2730*/  PRMT R63, R113, 0x5410, R114 ;  /* 0x00005410713f7816 */ /* 0x000fce0000000072 */
.L_x_99:
[----:B------:R-:W0:Y:S02]  /*2740*/  LDC.64 R112, c[0x0][0x3a8] ;  /* 0x0000ea00ff707b82 */ /* 0x000e240000000a00 */
[----:B0-----:R-:W-:-:S05]  /*2750*/  IMAD.WIDE.U32 R112, R110, 0x10, R112 ;  /* 0x000000106e707825 */ /* 0x001fca00078e0070 */
[----:B------:R1:W-:Y:S02]  /*2760*/  STG.E.128 desc[UR6][R112.64], R60 ;  /* 0x0000003c70007986 */ /* 0x0003e4000c101d06 */
.L_x_95:
[----:B------:R-:W-:Y:S05]  /*2770*/  BSYNC.RECONVERGENT B0 ;  /* 0x0000000000007941 */ /* 0x000fea0003800200 */
.L_x_94:
[----:B01----:R-:W-:Y:S01]  /*2780*/  FADD.FTZ R61, RZ, R100 ;  /* 0x00000064ff3d7221 */ /* 0x003fe20000010000 */
        /* <DEDUP_REMOVED lines=124> */
.L_x_121:
[----:B-1----:R-:W-:Y:S01]  /*2f50*/  FADD.FTZ R115, R112, R113 ;  /* 0x0000007170737221 */ /* 0x002fe20000010000 */
[----:B0-----:R-:W-:Y:S01]  /*2f60*/  FMUL.FTZ R112, R111, R111 ;  /* 0x0000006f6f707220 */ /* 0x001fe20000410000 */
[----:B------:R-:W-:Y:S01]  /*2f70*/  ISETP.NE.AND P2, PT, RZ, UR8, PT ;  /* 0x00000008ff007c0c */ /* 0x000fe2000bf45270 */
[----:B------:R-:W0:Y:S01]  /*2f80*/  @!P5 LDC.64 R62, c[0x0][0x3c0] ;  /* 0x0000f000ff3edb82 */ /* 0x000e220000000a00 */
[----:B------:R-:W-:Y:S01]  /*2f90*/  FFMA.FTZ R110, R115, R110, UR9 ;  /* 0x00000009736e7e23 */ /* 0x000fe2000801006e */
[----:B-----5:R-:W-:Y:S01]  /*2fa0*/  ISETP.GE.AND P3, PT, R108, 0x1, PT ;  /* 0x000000016c00780c */ /* 0x020fe20003f66270 */
[----:B------:R-:W-:Y:S01]  /*2fb0*/  BSSY.RECONVERGENT B0, `(.L_x_101) ;  /* 0x00000db000007945 */ /* 0x000fe20003800200 */
[----:B------:R-:W-:-:S04]  /*2fc0*/  FSEL R113, R112, RZ, P2 ;  /* 0x000000ff70717208 */ /* 0x000fc80001000000 */
[----:B------:R-:W1:Y:S01]  /*2fd0*/  @!P5 LDC.64 R60, c[0x0][0x3c8] ;  /* 0x0000f200ff3cdb82 */ /* 0x000e620000000a00 */
[----:B------:R-:W-:-:S06]  /*2fe0*/  FADD.FTZ R110, R110, R113 ;  /* 0x000000716e6e7221 */ /* 0x000fcc0000010000 */
[----:B------:R-:W2:Y:S01]  /*2ff0*/  MUFU.RSQ R110, R110 ;  /* 0x0000006e006e7308 */ /* 0x000ea20000001400 */
[----:B0-----:R-:W-:-:S05]  /*3000*/  @!P5 IMAD.WIDE R62, R74, 0x4, R62 ;  /* 0x000000044a3ed825 */ /* 0x001fca00078e023e */
[----:B------:R0:W-:Y:S01]  /*3010*/  @!P5 STG.E desc[UR6][R62.64], R111 ;  /* 0x0000006f3e00d986 */ /* 0x0001e2000c101906 */
[----:B-1----:R-:W-:-:S05]  /*3020*/  @!P5 IMAD.WIDE R60, R74, 0x4, R60 ;  /* 0x000000044a3cd825 */ /* 0x002fca00078e023c */
[----:B--2---:R0:W-:Y:S01]  /*3030*/  @!P5 STG.E desc[UR6][R60.64], R110 ;  /* 0x0000006e3c00d986 */ /* 0x0041e2000c101906 */
[----:B------:R-:W-:Y:S05]  /*3040*/  @!P3 BRA `(.L_x_102) ;  /* 0x0000000c0044b947 */ /* 0x000fea0003800000 */
[----:B------:R-:W-:Y:S01]  /*3050*/  VIADD R108, R108, 0xffffffff ;  /* 0xffffffff6c6c7836 */ /* 0x000fe20000000000 */
[----:B------:R-:W-:Y:S01]  /*3060*/  BSSY.RECONVERGENT B1, `(.L_x_103) ;  /* 0x0000037000017945 */ /* 0x000fe20003800200 */
[----:B0-----:R-:W-:Y:S02]  /*3070*/  FSEL R111, R111, RZ, !P2 ;  /* 0x000000ff6f6f7208 */ /* 0x001fe40005000000 */
[----:B------:R-:W-:-:S05]  /*3080*/  IMAD R108, R108, R109, RZ ;  /* 0x0000006d6c6c7224 */ /* 0x000fca00078e02ff */
[----:B------:R-:W-:-:S04]  /*3090*/  SHF.R.S32.HI R61, RZ, 0x1f, R108 ;  /* 0x0000001fff3d7819 */ /* 0x000fc8000001146c */
[----:B------:R-:W-:-:S04]  /*30a0*/  LEA.HI R108, R61, R108, RZ, 0x3 ;  /* 0x0000006c3d6c7211 */ /* 0x000fc800078f18ff */
[----:B------:R-:W-:Y:S01]  /*30b0*/  LEA.HI.SX32 R113, R108, R75, 0x1d ;  /* 0x0000004b6c717211 */ /* 0x000fe200078feaff */
[----:B------:R-:W-:Y:S06]  /*30c0*/  @!P0 BRA `(.L_x_104) ;  /* 0x0000000000c08947 */ /* 0x000fec0003800000 */
[--C-:B------:R-:W-:Y:S01]  /*30d0*/  FADD.FTZ R61, R100, -R111.reuse ;  /* 0x8000006f643d7221 */ /* 0x100fe20000010000 */
        /* <DEDUP_REMOVED lines=19> */
[----:B------:R-:W-:Y:S02]  /*3210*/  IMAD.U32 R116, R3, 0x10000, RZ ;  /* 0x0001000003747824 */ /* 0x000fe400078e00ff */
        /* <DEDUP_REMOVED lines=8> */
[----:B------:R-:W-:Y:S02]  /*32a0*/  IMAD.U32 R114, R55, 0x10000, RZ ;  /* 0x0001000037727824 */ /* 0x000fe400078e00ff */
[----:B------:R-:W-:Y:S01]  /*32b0*/  FMUL.FTZ R109, R110, R109 ;  /* 0x0000006d6e6d7220 */ /* 0x000fe20000410000 */
[----:B------:R-:W-:Y:S01]  /*32c0*/  FADD.FTZ R63, R101, -R111 ;  /* 0x8000006f653f7221 */ /* 0x000fe20000010000 */
[----:B------:R-:W-:Y:S02]  /*32d0*/  F2FP.BF16.F32.PACK_AB R62, R115, R62 ;  /* 0x0000003e733e723e */ /* 0x000fe400000010ff */
        /* <DEDUP_REMOVED lines=15> */
.L_x_104:
[----:B------:R-:W-:Y:S05]  /*33d0*/  BSYNC.RECONVERGENT B1 ;  /* 0x0000000000017941 */ /* 0x000fea0003800200 */
.L_x_103:
[----:B------:R-:W-:Y:S01]  /*33e0*/  ISETP.GE.U32.AND P0, PT, R76, 0x40, PT ;  /* 0x000000404c00780c */ /* 0x000fe20003f06070 */
[----:B------:R-:W-:-:S12]  /*33f0*/  BSSY.RECONVERGENT B1, `(.L_x_105) ;  /* 0x0000032000017945 */ /* 0x000fd80003800200 */
        /* <DEDUP_REMOVED lines=41> */
[----:B------:R-:W-:Y:S02]  /*3690*/  IMAD.U32 R114, R10, 0x10000, RZ ;  /* 0x000100000a727824 */ /* 0x000fe400078e00ff */
[----:B------:R-:W-:-:S04]  /*36a0*/  FMUL.FTZ R63, R110, R63 ;  /* 0x0000003f6e3f7220 */ /* 0x000fc80000410000 */
[----:B------:R-:W-:Y:S01]  /*36b0*/  FFMA.FTZ R117, R63, R114, R116 ;  /* 0x000000723f757223 */ /* 0x000fe20000010074 */
[----:B------:R-:W-:-:S04]  /*36c0*/  F2FP.BF16.F32.PACK_AB R63, R119, R118 ;  /* 0x00000076773f723e */ /* 0x000fc800000010ff */
[----:B------:R-:W-:Y:S01]  /*36d0*/  F2FP.BF16.F32.PACK_AB R60, R117, R60 ;  /* 0x0000003c753c723e */ /* 0x000fe200000010ff */
[C---:B0-----:R-:W-:Y:S01]  /*36e0*/  IMAD.WIDE.U32 R108, R113.reuse, 0x10, R108 ;  /* 0x00000010716c7825 */ /* 0x041fe200078e006c */
[----:B------:R-:W-:-:S04]  /*36f0*/  IADD3 R113, PT, PT, R113, 0x20, RZ ;  /* 0x0000002071717810 */ /* 0x000fc80007ffe0ff */
[----:B------:R1:W-:Y:S03]  /*3700*/  STG.E.128 desc[UR6][R108.64], R60 ;  /* 0x0000003c6c007986 */ /* 0x0003e6000c101d06 */
.L_x_106:
[----:B------:R-:W-:Y:S05]  /*3710*/  BSYNC.RECONVERGENT B1 ;  /* 0x0000000000017941 */ /* 0x000fea0003800200 */
.L_x_105:
[----:B------:R-:W-:Y:S01]  /*3720*/  ISETP.GE.U32.AND P0, PT, R76, 0x60, PT ;  /* 0x000000604c00780c */ /* 0x000fe20003f06070 */
[----:B------:R-:W-:-:S12]  /*3730*/  BSSY.RECONVERGENT B1, `(.L_x_107) ;  /* 0x0000032000017945 */ /* 0x000fd80003800200 */
[----:B------:R-:W-:Y:S05]  /*3740*/  @!P0 BRA `(.L_x_108) ;  /* 0x0000000000c08947 */ /* 0x000fea0003800000 */
[--C-:B01----:R-:W-:Y:S01]  /*3750*/  FADD.FTZ R61, R104, -R111.reuse ;  /* 0x8000006f683d7221 */ /* 0x103fe20000010000 */
[----:B------:R-:W-:Y:S01]  /*3760*/  SHF.L.U32 R63, R40, 0x10, RZ ;  /* 0x00000010283f7819 */ /* 0x000fe200000006ff */
[----:B------:R-:W-:Y:S02]  /*3770*/  IMAD.U32 R109, R36, 0x10000, RZ ;  /* 0x00010000246d7824 */ /* 0x000fe400078e00ff */
[----:B------:R-:W-:Y:S01]  /*3780*/  FADD.FTZ R115, R85, -R111 ;  /* 0x8000006f55737221 */ /* 0x000fe20000010000 */
[C---:B------:R-:W-:Y:S01]  /*3790*/  FMUL.FTZ R60, R110.reuse, R61 ;  /* 0x0000003d6e3c7220 */ /* 0x040fe20000410000 */
[----:B------:R-:W-:Y:S02]  /*37a0*/  SHF.L.U32 R62, R41, 0x10, RZ ;  /* 0x00000010293e7819 */ /* 0x000fe400000006ff */
[----:B------:R-:W-:Y:S01]  /*37b0*/  SHF.L.U32 R108, R37, 0x10, RZ ;  /* 0x00000010256c7819 */ /* 0x000fe200000006ff */
[----:B------:R-:W-:Y:S01]  /*37c0*/  FMUL.FTZ R61, R110, R115 ;  /* 0x000000736e3d7220 */ /* 0x000fe20000410000 */
[----:B------:R-:W-:Y:S01]  /*37d0*/  FFMA.FTZ R60, R60, R63, R109 ;  /* 0x0000003f3c3c7223 */ /* 0x000fe2000001006d */
[--C-:B------:R-:W-:Y:S01]  /*37e0*/  FADD.FTZ R63, R86, -R111.reuse ;  /* 0x8000006f563f7221 */ /* 0x100fe20000010000 */
[----:B------:R-:W-:Y:S01]  /*37f0*/  SHF.L.U32 R112, R20, 0x10, RZ ;  /* 0x0000001014707819 */ /* 0x000fe200000006ff */
[----:B------:R-:W-:Y:S01]  /*3800*/  FFMA.FTZ R61, R61, R62, R108 ;  /* 0x0000003e3d3d7223 */ /* 0x000fe2000001006c */
[----:B------:R-:W-:Y:S01]  /*3810*/  FADD.FTZ R109, R87, -R111 ;  /* 0x8000006f576d7221 */ /* 0x000fe20000010000 */
[----:B------:R-:W-:-:S02]  /*3820*/  IMAD.U32 R62, R21, 0x10000, RZ ;  /* 0x00010000153e7824 */ /* 0x000fc400078e00ff */
[----:B------:R-:W-:Y:S01]  /*3830*/  FMUL.FTZ R63, R110, R63 ;  /* 0x0000003f6e3f7220 */ /* 0x000fe20000410000 */
[----:B------:R-:W-:Y:S01]  /*3840*/  SHF.L.U32 R108, R42, 0x10, RZ ;  /* 0x000000102a6c7819 */ /* 0x000fe200000006ff */
[----:B------:R-:W-:Y:S01]  /*3850*/  FMUL.FTZ R109, R110, R109 ;  /* 0x0000006d6e6d7220 */ /* 0x000fe20000410000 */
[----:B------:R-:W-:Y:S01]  /*3860*/  SHF.L.U32 R114, R38, 0x10, RZ ;  /* 0x0000001026727819 */ /* 0x000fe200000006ff */
[----:B------:R-:W-:Y:S01]  /*3870*/  FFMA.FTZ R112, R63, R112, R62 ;  /* 0x000000703f707223 */ /* 0x000fe2000001003e */
[----:B------:R-:W-:Y:S01]  /*3880*/  FADD.FTZ R63, R94, -R111 ;  /* 0x8000006f5e3f7221 */ /* 0x000fe20000010000 */
[----:B------:R-:W-:Y:S02]  /*3890*/  SHF.L.U32 R116, R19, 0x10, RZ ;  /* 0x0000001013747819 */ /* 0x000fe400000006ff */
[----:B------:R-:W-:Y:S01]  /*38a0*/  FFMA.FTZ R62, R109, R108, R114 ;  /* 0x0000006c6d3e7223 */ /* 0x000fe20000010072 */
[----:B------:R-:W-:Y:S01]  /*38b0*/  SHF.L.U32 R108, R22, 0x10, RZ ;  /* 0x00000010166c7819 */ /* 0x000fe200000006ff */
[----:B------:R-:W-:-:S02]  /*38c0*/  IMAD.U32 R114, R23, 0x10000, RZ ;  /* 0x0001000017727824 */ /* 0x000fc400078e00ff */
[----:B------:R-:W-:Y:S01]  /*38d0*/  FMUL.FTZ R63, R110, R63 ;  /* 0x0000003f6e3f7220 */ /* 0x000fe20000410000 */
[--C-:B------:R-:W-:Y:S01]  /*38e0*/  FADD.FTZ R109, R95, -R111.reuse ;  /* 0x8000006f5f6d7221 */ /* 0x100fe20000010000 */
[----:B------:R-:W-:Y:S02]  /*38f0*/  F2FP.BF16.F32.PACK_AB R61, R112, R61 ;  /* 0x0000003d703d723e */ /* 0x000fe400000010ff */
        /* <DEDUP_REMOVED lines=21> */
.L_x_108:
[----:B------:R-:W-:Y:S05]  /*3a50*/  BSYNC.RECONVERGENT B1 ;  /* 0x0000000000017941 */ /* 0x000fea0003800200 */
.L_x_107:
[----:B------:R-:W-:Y:S05]  /*3a60*/  @!P1 BRA `(.L_x_102) ;  /* 0x0000000000bc9947 */ /* 0x000fea0003800000 */
[--C-:B012---:R-:W-:Y:S01]  /*3a70*/  FADD.FTZ R61, R106, -R111.reuse ;  /* 0x8000006f6a3d7221 */ /* 0x107fe20000010000 */
[----:B------:R-:W-:Y:S01]  /*3a80*/  SHF.L.U32 R60, R28, 0x10, RZ ;  /* 0x000000101c3c7819 */ /* 0x000fe200000006ff */
[--C-:B------:R-:W-:Y:S01]  /*3a90*/  FADD.FTZ R63, R88, -R111.reuse ;  /* 0x8000006f583f7221 */ /* 0x100fe20000010000 */
[----:B------:R-:W-:Y:S02]  /*3aa0*/  IMAD.U32 R112, R32, 0x10000, RZ ;  /* 0x0001000020707824 */ /* 0x000fe400078e00ff */
[C---:B------:R-:W-:Y:S01]  /*3ab0*/  FMUL.FTZ R61, R110.reuse, R61 ;  /* 0x0000003d6e3d7220 */ /* 0x040fe20000410000 */
[----:B------:R-:W-:Y:S01]  /*3ac0*/  SHF.L.U32 R114, R33, 0x10, RZ ;  /* 0x0000001021727819 */ /* 0x000fe200000006ff */
[----:B------:R-:W-:Y:S01]  /*3ad0*/  FMUL.FTZ R63, R110, R63 ;  /* 0x0000003f6e3f7220 */ /* 0x000fe20000410000 */
[----:B------:R-:W-:Y:S01]  /*3ae0*/  SHF.L.U32 R62, R29, 0x10, RZ ;  /* 0x000000101d3e7819 */ /* 0x000fe200000006ff */
[----:B------:R-:W-:Y:S01]  /*3af0*/  FFMA.FTZ R112, R61, R112, R60 ;  /* 0x000000703d707223 */ /* 0x000fe2000001003c */
[--C-:B------:R-:W-:Y:S01]  /*3b00*/  FADD.FTZ R61, R89, -R111.reuse ;  /* 0x8000006f593d7221 */ /* 0x100fe20000010000 */
[----:B------:R-:W-:Y:S01]  /*3b10*/  IMAD.U32 R60, R68, 0x10000, RZ ;  /* 0x00010000443c7824 */ /* 0x000fe200078e00ff */
[----:B------:R-:W-:Y:S01]  /*3b20*/  SHF.L.U32 R108, R34, 0x10, RZ ;  /* 0x00000010226c7819 */ /* 0x000fe200000006ff */
[----:B------:R-:W-:Y:S01]  /*3b30*/  FFMA.FTZ R114, R63, R114, R62 ;  /* 0x000000723f727223 */ /* 0x000fe2000001003e */
[----:B------:R-:W-:Y:S01]  /*3b40*/  SHF.L.U32 R62, R69, 0x10, RZ ;  /* 0x00000010453e7819 */ /* 0x000fe200000006ff */
[--C-:B------:R-:W-:Y:S01]  /*3b50*/  FADD.FTZ R63, R97, -R111.reuse ;  /* 0x8000006f613f7221 */ /* 0x100fe20000010000 */
[----:B------:R-:W-:Y:S01]  /*3b60*/  FMUL.FTZ R61, R110, R61 ;  /* 0x0000003d6e3d7220 */ /* 0x000fe20000410000 */
[----:B------:R-:W-:Y:S01]  /*3b70*/  SHF.L.U32 R116, R30, 0x10, RZ ;  /* 0x000000101e747819 */ /* 0x000fe200000006ff */
[--C-:B------:R-:W-:Y:S01]  /*3b80*/  FADD.FTZ R109, R107, -R111.reuse ;  /* 0x8000006f6b6d7221 */ /* 0x100fe20000010000 */
[----:B------:R-:W-:Y:S01]  /*3b90*/  FMUL.FTZ R63, R110, R63 ;  /* 0x0000003f6e3f7220 */ /* 0x000fe20000410000 */
[----:B------:R-:W-:Y:S01]  /*3ba0*/  FFMA.FTZ R115, R61, R60, R62 ;  /* 0x0000003c3d737223 */ /* 0x000fe2000001003e */
[----:B------:R-:W-:Y:S01]  /*3bb0*/  FADD.FTZ R61, R98, -R111 ;  /* 0x8000006f623d7221 */ /* 0x000fe20000010000 */
[----:B------:R-:W-:-:S02]  /*3bc0*/  IMAD.U32 R60, R70, 0x10000, RZ ;  /* 0x00010000463c7824 */ /* 0x000fc400078e00ff */
[----:B------:R-:W-:Y:S01]  /*3bd0*/  FFMA.FTZ R62, R63, R108, R116 ;  /* 0x0000006c3f3e7223 */ /* 0x000fe20000010074 */
[----:B------:R-:W-:Y:S01]  /*3be0*/  SHF.L.U32 R108, R71, 0x10, RZ ;  /* 0x00000010476c7819 */ /* 0x000fe200000006ff */
[C---:B------:R-:W-:Y:S01]  /*3bf0*/  FMUL.FTZ R61, R110.reuse, R61 ;  /* 0x0000003d6e3d7220 */ /* 0x040fe20000410000 */
        /* <DEDUP_REMOVED lines=11> */
[----:B------:R-:W0:Y:S01]  /*3cb0*/  LDC.64 R60, c[0x0][0x428] ;  /* 0x00010a00ff3c7b82 */ /* 0x000e220000000a00 */
[----:B------:R-:W-:Y:S01]  /*3cc0*/  FMUL.FTZ R111, R110, R111 ;  /* 0x0000006f6e6f7220 */ /* 0x000fe20000410000 */
[----:B------:R-:W-:Y:S01]  /*3cd0*/  SHF.L.U32 R110, R67, 0x10, RZ ;  /* 0x00000010436e7819 */ /* 0x000fe200000006ff */
        /* <DEDUP_REMOVED lines=8> */
.L_x_102:
[----:B------:R-:W-:Y:S05]  /*3d60*/  BSYNC.RECONVERGENT B0 ;  /* 0x0000000000007941 */ /* 0x000fea0003800200 */
.L_x_101:
[----:B0123--:R-:W0:Y:S02]  /*3d70*/  LDC.64 R60, c[0x0][0x380] ;  /* 0x0000e000ff3c7b82 */ /* 0x00fe240000000a00 */
[----:B0-----:R-:W-:-:S05]  /*3d80*/  IMAD R74, R60, 0x4, R74 ;  /* 0x000000043c4a7824 */ /* 0x001fca00078e024a */
[----:B------:R-:W-:-:S13]  /*3d90*/  ISETP.GE.AND P0, PT, R74, R61, PT ;  /* 0x0000003d4a00720c */ /* 0x000fda0003f06270 */
[----:B------:R-:W-:Y:S05]  /*3da0*/  @!P0 BRA `(.L_x_109) ;  /* 0xffffffc8007c8947 */ /* 0x000fea000383ffff */
[----:B------:R-:W-:Y:S05]  /*3db0*/  EXIT ;  /* 0x000000000000794d */ /* 0x000fea0003800000 */
.L_x_100:
[----:B------:R-:W-:Y:S01]  /*3dc0*/  HFMA2 R116, -RZ, RZ, 0, 5.9604644775390625e-08 ;  /* 0x00000001ff747431 */ /* 0x000fe200000001ff */
[----:B------:R-:W-:Y:S01]  /*3dd0*/  BSSY B0, `(.L_x_110) ;  /* 0x0000007000007945 */ /* 0x000fe20003800000 */
[----:B------:R-:W-:Y:S01]  /*3de0*/  MOV R117, R61 ;  /* 0x0000003d00757202 */ /* 0x000fe20000000f00 */
[----:B------:R-:W-:Y:S01]  /*3df0*/  IMAD.MOV.U32 R114, RZ, RZ, -0x1 ;  /* 0xffffffffff727424 */ /* 0x000fe200078e00ff */
[----:B------:R-:W-:-:S07]  /*3e00*/  MOV R119, 0x1f ;  /* 0x0000001f00777802 */ /* 0x000fce0000000f00 */
[----:B-----5:R-:W-:Y:S05]  /*3e10*/  WARPSYNC.COLLECTIVE R114, `(.L_x_111) ;  /* 0x0000000072087348 */ /* 0x020fea0003c00000 */
[----:B------:R0:W1:Y:S02]  /*3e20*/  SHFL.BFLY P6, R115, R117, R116, R119 ;  /* 0x0c00007475737389 */ /* 0x00006400000c0077 */
[----:B01---5:R-:W-:Y:S05]  /*3e30*/  ENDCOLLECTIVE ;  /* 0x000000000000791b */ /* 0x023fea0003800000 */
.L_x_111:
[----:B------:R-:W-:Y:S05]  /*3e40*/  BSYNC B0 ;  /* 0x0000000000007941 */ /* 0x000fea0003800000 */
.L_x_110:
[----:B------:R-:W-:Y:S01]  /*3e50*/  MOV R60, R115 ;  /* 0x00000073003c7202 */ /* 0x000fe20000000f00 */
[----:B------:R-:W-:Y:S02]  /*3e60*/  HFMA2 R116, -RZ, RZ, 0, 1.1920928955078125e-07 ;  /* 0x00000002ff747431 */ /* 0x000fe400000001ff */
[----:B------:R-:W-:Y:S01]  /*3e70*/  IMAD.MOV.U32 R119, RZ, RZ, 0x1f ;  /* 0x0000001fff777424 */ /* 0x000fe200078e00ff */
[----:B------:R-:W-:Y:S01]  /*3e80*/  MOV R114, 0xffffffff ;  /* 0xffffffff00727802 */ /* 0x000fe20000000f00 */
[----:B------:R-:W0:Y:S01]  /*3e90*/  LDC R110, c[0x0][0x400] ;  /* 0x00010000ff6e7b82 */ /* 0x000e220000000800 */
[----:B------:R-:W-:-:S05]  /*3ea0*/  FADD.FTZ R62, R61, R60 ;  /* 0x0000003c3d3e7221 */ /* 0x000fca0000010000 */
[----:B------:R-:W-:-:S07]  /*3eb0*/  MOV R117, R62 ;  /* 0x0000003e00757202 */ /* 0x000fce0000000f00 */
[----:B0-----:R-:W-:Y:S05]  /*3ec0*/  WARPSYNC.COLLECTIVE R114, `(.L_x_112) ;  /* 0x0000000072087348 */ /* 0x001fea0003c00000 */
[----:B------:R1:W2:Y:S02]  /*3ed0*/  SHFL.BFLY P6, R115, R117, R116, R119 ;  /* 0x0c00007475737389 */ /* 0x0002a400000c0077 */
[----:B012---:R-:W-:Y:S05]  /*3ee0*/  ENDCOLLECTIVE ;  /* 0x000000000000791b */ /* 0x007fea0003800000 */
.L_x_112:
[----:B------:R-:W-:Y:S01]  /*3ef0*/  IMAD.MOV.U32 R116, RZ, RZ, 0x4 ;  /* 0x00000004ff747424 */ /* 0x000fe200078e00ff */
[----:B------:R-:W-:-:S05]  /*3f00*/  MOV R63, R115 ;  /* 0x00000073003f7202 */ /* 0x000fca0000000f00 */
[----:B------:R-:W-:-:S05]  /*3f10*/  FADD.FTZ R63, R62, R63 ;  /* 0x0000003f3e3f7221 */ /* 0x000fca0000010000 */
[----:B------:R-:W-:-:S07]  /*3f20*/  MOV R117, R63 ;  /* 0x0000003f00757202 */ /* 0x000fce0000000f00 */
[----:B------:R-:W-:Y:S05]  /*3f30*/  WARPSYNC.COLLECTIVE R114, `(.L_x_113) ;  /* 0x0000000072087348 */ /* 0x000fea0003c00000 */
[----:B------:R0:W1:Y:S02]  /*3f40*/  SHFL.BFLY P6, R115, R117, R116, R119 ;  /* 0x0c00007475737389 */ /* 0x00006400000c0077 */
[----:B01----:R-:W-:Y:S05]  /*3f50*/  ENDCOLLECTIVE ;  /* 0x000000000000791b */ /* 0x003fea0003800000 */
.L_x_113:
[----:B------:R-:W-:Y:S01]  /*3f60*/  HFMA2 R116, -RZ, RZ, 0, 4.76837158203125e-07 ;  /* 0x00000008ff747431 */ /* 0x000fe200000001ff */
[----:B------:R-:W-:-:S05]  /*3f70*/  MOV R60, R115 ;  /* 0x00000073003c7202 */ /* 0x000fca0000000f00 */
[----:B------:R-:W-:-:S05]  /*3f80*/  FADD.FTZ R112, R63, R60 ;  /* 0x0000003c3f707221 */ /* 0x000fca0000010000 */
[----:B------:R-:W-:-:S07]  /*3f90*/  MOV R117, R112 ;  /* 0x0000007000757202 */ /* 0x000fce0000000f00 */
[----:B------:R-:W-:Y:S05]  /*3fa0*/  WARPSYNC.COLLECTIVE R114, `(.L_x_114) ;  /* 0x0000000072087348 */ /* 0x000fea0003c00000 */
[----:B------:R0:W1:Y:S02]  /*3fb0*/  SHFL.BFLY P6, R115, R117, R116, R119 ;  /* 0x0c00007475737389 */ /* 0x00006400000c0077 */
[----:B01----:R-:W-:Y:S05]  /*3fc0*/  ENDCOLLECTIVE ;  /* 0x000000000000791b */ /* 0x003fea0003800000 */
.L_x_114:
[----:B------:R-:W-:Y:S02]  /*3fd0*/  HFMA2 R116, -RZ, RZ, 0, 9.5367431640625e-07 ;  /* 0x00000010ff747431 */ /* 0x000fe400000001ff */
[----:B------:R-:W-:-:S04]  /*3fe0*/  IMAD.MOV.U32 R111, RZ, RZ, R115 ;  /* 0x000000ffff6f7224 */ /* 0x000fc800078e0073 */
[----:B------:R-:W-:-:S05]  /*3ff0*/  FADD.FTZ R113, R112, R111 ;  /* 0x0000006f70717221 */ /* 0x000fca0000010000 */
[----:B------:R-:W-:-:S07]  /*4000*/  MOV R117, R113 ;  /* 0x0000007100757202 */ /* 0x000fce0000000f00 */
[----:B------:R-:W-:Y:S05]  /*4010*/  WARPSYNC.COLLECTIVE R114, `(.L_x_115) ;  /* 0x0000000072087348 */ /* 0x000fea0003c00000 */
[----:B------:R0:W1:Y:S02]  /*4020*/  SHFL.BFLY P6, R115, R117, R116, R119 ;  /* 0x0c00007475737389 */ /* 0x00006400000c0077 */
[----:B01----:R-:W-:Y:S05]  /*4030*/  ENDCOLLECTIVE ;  /* 0x000000000000791b */ /* 0x003fea0003800000 */
.L_x_115:
        /* <DEDUP_REMOVED lines=68> */
[----:B------:R-:W-:-:S04]  /*4480*/  @P4 FFMA.FTZ R60, R62, R62, R61 ;  /* 0x0000003e3e3c4223 */ /* 0x000fc8000001003d */
[----:B------:R-:W-:-:S07]  /*4490*/  IMAD.MOV.U32 R117, RZ, RZ, R60 ;  /* 0x000000ffff757224 */ /* 0x000fce00078e003c */
[----:B------:R-:W-:Y:S05]  /*44a0*/  WARPSYNC.COLLECTIVE R114, `(.L_x_116) ;  /* 0x0000000072087348 */ /* 0x000fea0003c00000 */
[----:B------:R0:W1:Y:S02]  /*44b0*/  SHFL.BFLY P6, R115, R117, R116, R119 ;  /* 0x0c00007475737389 */ /* 0x00006400000c0077 */
[----:B01----:R-:W-:Y:S05]  /*44c0*/  ENDCOLLECTIVE ;  /* 0x000000000000791b */ /* 0x003fea0003800000 */
.L_x_116:
[----:B------:R-:W-:Y:S01]  /*44d0*/  HFMA2 R116, -RZ, RZ, 0, 1.1920928955078125e-07 ;  /* 0x00000002ff747431 */ /* 0x000fe200000001ff */
[----:B------:R-:W-:-:S05]  /*44e0*/  MOV R61, R115 ;  /* 0x00000073003d7202 */ /* 0x000fca0000000f00 */
[----:B------:R-:W-:-:S05]  /*44f0*/  FADD.FTZ R61, R60, R61 ;  /* 0x0000003d3c3d7221 */ /* 0x000fca0000010000 */
[----:B------:R-:W-:-:S07]  /*4500*/  MOV R117, R61 ;  /* 0x0000003d00757202 */ /* 0x000fce0000000f00 */
[----:B------:R-:W-:Y:S05]  /*4510*/  WARPSYNC.COLLECTIVE R114, `(.L_x_117) ;  /* 0x0000000072087348 */ /* 0x000fea0003c00000 */
[----:B------:R0:W1:Y:S02]  /*4520*/  SHFL.BFLY P6, R115, R117, R116, R119 ;  /* 0x0c00007475737389 */ /* 0x00006400000c0077 */
[----:B01----:R-:W-:Y:S05]  /*4530*/  ENDCOLLECTIVE ;  /* 0x000000000000791b */ /* 0x003fea0003800000 */
.L_x_117:
[----:B------:R-:W-:Y:S02]  /*4540*/  HFMA2 R116, -RZ, RZ, 0, 2.384185791015625e-07 ;  /* 0x00000004ff747431 */ /* 0x000fe400000001ff */
[----:B------:R-:W-:-:S04]  /*4550*/  IMAD.MOV.U32 R62, RZ, RZ, R115 ;  /* 0x000000ffff3e7224 */ /* 0x000fc800078e0073 */
[----:B------:R-:W-:-:S05]  /*4560*/  FADD.FTZ R62, R61, R62 ;  /* 0x0000003e3d3e7221 */ /* 0x000fca0000010000 */
[----:B------:R-:W-:-:S07]  /*4570*/  MOV R117, R62 ;  /* 0x0000003e00757202 */ /* 0x000fce0000000f00 */
[----:B------:R-:W-:Y:S05]  /*4580*/  WARPSYNC.COLLECTIVE R114, `(.L_x_118) ;  /* 0x0000000072087348 */ /* 0x000fea0003c00000 */
[----:B------:R0:W1:Y:S02]  /*4590*/  SHFL.BFLY P6, R115, R117, R116, R119 ;  /* 0x0c00007475737389 */ /* 0x00006400000c0077 */
[----:B01----:R-:W-:Y:S05]  /*45a0*/  ENDCOLLECTIVE ;  /* 0x000000000000791b */ /* 0x003fea0003800000 */
.L_x_118:
[----:B------:R-:W-:Y:S01]  /*45b0*/  IMAD.MOV.U32 R116, RZ, RZ, 0x8 ;  /* 0x00000008ff747424 */ /* 0x000fe200078e00ff */
[----:B------:R-:W-:-:S05]  /*45c0*/  MOV R63, R115 ;  /* 0x00000073003f7202 */ /* 0x000fca0000000f00 */
[----:B------:R-:W-:-:S05]  /*45d0*/  FADD.FTZ R63, R62, R63 ;  /* 0x0000003f3e3f7221 */ /* 0x000fca0000010000 */
[----:B------:R-:W-:-:S07]  /*45e0*/  MOV R117, R63 ;  /* 0x0000003f00757202 */ /* 0x000fce0000000f00 */
[----:B------:R-:W-:Y:S05]  /*45f0*/  WARPSYNC.COLLECTIVE R114, `(.L_x_119) ;  /* 0x0000000072087348 */ /* 0x000fea0003c00000 */
[----:B------:R0:W1:Y:S02]  /*4600*/  SHFL.BFLY P6, R115, R117, R116, R119 ;  /* 0x0c00007475737389 */ /* 0x00006400000c0077 */
[----:B01----:R-:W-:Y:S05]  /*4610*/  ENDCOLLECTIVE ;  /* 0x000000000000791b */ /* 0x003fea0003800000 */
.L_x_119:
[----:B------:R-:W-:Y:S01]  /*4620*/  HFMA2 R116, -RZ, RZ, 0, 9.5367431640625e-07 ;  /* 0x00000010ff747431 */ /* 0x000fe200000001ff */
[----:B------:R-:W-:-:S05]  /*4630*/  MOV R112, R115 ;  /* 0x0000007300707202 */ /* 0x000fca0000000f00 */
[----:B------:R-:W-:-:S05]  /*4640*/  FADD.FTZ R112, R63, R112 ;  /* 0x000000703f707221 */ /* 0x000fca0000010000 */
[----:B------:R-:W-:-:S07]  /*4650*/  MOV R117, R112 ;  /* 0x0000007000757202 */ /* 0x000fce0000000f00 */
[----:B------:R-:W-:Y:S05]  /*4660*/  WARPSYNC.COLLECTIVE R114, `(.L_x_120) ;  /* 0x0000000072087348 */ /* 0x000fea0003c00000 */
[----:B------:R0:W1:Y:S02]  /*4670*/  SHFL.BFLY P6, R115, R117, R116, R119 ;  /* 0x0c00007475737389 */ /* 0x00006400000c0077 */
[----:B01----:R-:W-:Y:S05]  /*4680*/  ENDCOLLECTIVE ;  /* 0x000000000000791b */ /* 0x003fea0003800000 */
.L_x_120:
[----:B------:R-:W-:Y:S01]  /*4690*/  MOV R113, R115 ;  /* 0x0000007300717202 */ /* 0x000fe20000000f00 */
[----:B------:R-:W-:Y:S06]  /*46a0*/  BRA `(.L_x_121) ;  /* 0xffffffe800287947 */ /* 0x000fec000383ffff */
.L_x_122:
        /* <DEDUP_REMOVED lines=13> */
.L_x_37230:


//--------------------- .text._ZN10layer_norm13ln_fwd_kernelINS_13Kernel_traitsI13__nv_bfloat16S2_S2_S2_fjLj1024ELj1ELj4ELj1ELj16ENS_18Kernel_traits_baseILj1024ES2_S2_S2_S2_fjLj128EEEEELb0ELb0ELb1ELb1EEEvNS_9FwdParamsE --------------------------
	.section	.text._ZN10layer_norm13ln_fwd_kernelINS_13Kernel_traitsI13__nv_bfloat16S2_S2_S2_fjLj1024ELj1ELj4ELj1ELj16ENS_18Kernel_traits_baseILj1024ES2_S2_S2_S2_fjLj128EEEEELb0ELb0ELb1ELb1EEEvNS_9FwdParamsE,"ax",@progbits
	.align	128
        .global         _ZN10layer_norm13ln_fwd_kernelINS_13Kernel_traitsI13__nv_bfloat16S2_S2_S2_fjLj1024ELj1ELj4ELj1ELj16ENS_18Kernel_traits_baseILj1024ES2_S2_S2_S2_fjLj128EEEEELb0ELb0ELb1ELb1EEEvNS_9FwdParamsE
        .type           _ZN10layer_norm13ln_fwd_kernelINS_13Kernel_traitsI13__nv_bfloat16S2_S2_S2_fjLj1024ELj1ELj4ELj1ELj16ENS_18Kernel_traits_baseILj1024ES2_S2_S2_S2_fjLj128EEEEELb0ELb0ELb1ELb1EEEvNS_9FwdParamsE,@function
        .size           _ZN10layer_norm13ln_fwd_kernelINS_13Kernel_traitsI13__nv_bfloat16S2_S2_S2_fjLj1024ELj1ELj4ELj1ELj16ENS_18Kernel_traits_baseILj1024ES2_S2_S2_S2_fjLj128EEEEELb0ELb0ELb1ELb1EEEvNS_9FwdParamsE,(.L_x_37231 - _ZN10layer_norm13ln_fwd_kernelINS_13Kernel_traitsI13__nv_bfloat16S2_S2_S2_fjLj1024ELj1ELj4ELj1ELj16ENS_18Kernel_traits_baseILj1024ES2_S2_S2_S2_fjLj128EEEEELb0ELb0ELb1ELb1EEEvNS_9FwdParamsE)
        .other          _ZN10layer_norm13ln_fwd_kernelINS_13Kernel_traitsI13__nv_bfloat16S2_S2_S2_fjLj1024ELj1ELj4ELj1ELj16ENS_18Kernel_traits_baseILj1024ES2_S2_S2_S2_fjLj128EEEEELb0ELb0ELb1ELb1EEEvNS_9FwdParamsE,@"STO_CUDA_ENTRY STV_DEFAULT"
_ZN10layer_norm13ln_fwd_kernelINS_13Kernel_traitsI13__nv_bfloat16S2_S2_S2_fjLj1024ELj1ELj4ELj1ELj16ENS_18Kernel_traits_baseILj1024ES2_S2_S2_S2_fjLj128EEEEELb0ELb0ELb1ELb1EEEvNS_9FwdParamsE:
.text._ZN10layer_norm13ln_fwd_kernelINS_13Kernel_traitsI13__nv_bfloat16S2_S2_S2_fjLj1024ELj1ELj4ELj1ELj16ENS_18Kernel_traits_baseILj1024ES2_S2_S2_S2_fjLj128EEEEELb0ELb0ELb1ELb1EEEvNS_9FwdParamsE:
[----:B------:R-:W-:Y:S01]  /*0000*/  LDC R1, c[0x0][0x37c] ;  /* 0x0000df00ff017b82 */ /* 0x000fe20000000800 */
[----:B------:R-:W0:Y:S01]  /*0010*/  S2R R44, SR_TID.X ;  /* 0x00000000002c7919 */ /* 0x000e220000002100 */
[----:B------:R-:W1:Y:S06]  /*0020*/  LDCU.64 UR4, c[0x0][0x438] ;  /* 0x00008700ff0477ac */ /* 0x000e6c0008000a00 */
[----:B------:R-:W2:Y:S01]  /*0030*/  LDC.64 R6, c[0x0][0x3d0] ;  /* 0x0000f400ff067b82 */ /* 0x000ea20000000a00 */
[----:B------:R-:W3:Y:S01]  /*0040*/  LDCU.64 UR6, c[0x0][0x358] ;  /* 0x00006b00ff0677ac */ /* 0x000ee20008000a00 */
[----:B-1----:R-:W-:-:S04]  /*0050*/  ISETP.NE.U32.AND P0, PT, RZ, UR4, PT ;  /* 0x00000004ff007c0c */ /* 0x002fc8000bf05070 */
[----:B------:R-:W-:Y:S02]  /*0060*/  ISETP.NE.AND.EX P0, PT, RZ, UR5, PT, P0 ;  /* 0x00000005ff007c0c */ /* 0x000fe4000bf05300 */
[----:B0-----:R-:W-:Y:S01]  /*0070*/  LOP3.LUT R0, R44, 0x1f, RZ, 0xc0, !PT ;  /* 0x0000001f2c007812 */ /* 0x001fe200078ec0ff */
[----:B------:R-:W0:Y:S01]  /*0080*/  S2UR UR4, SR_CTAID.X ;  /* 0x00000000000479c3 */ /* 0x000e220000002500 */
[----:B------:R-:W1:Y:S03]  /*0090*/  LDCU UR5, c[0x0][0x384] ;  /* 0x00007080ff0577ac */ /* 0x000e660008000800 */
[----:B--2---:R-:W-:-:S06]  /*00a0*/  IMAD.WIDE.U32 R6, R0, 0x10, R6 ;  /* 0x0000001000067825 */ /* 0x004fcc00078e0006 */
[----:B------:R-:W2:Y:S01]  /*00b0*/  @P0 LDC.64 R8, c[0x0][0x438] ;  /* 0x00010e00ff080b82 */ /* 0x000ea20000000a00 */
[----:B---3--:R-:W3:Y:S04]  /*00c0*/  LDG.E.128 R16, desc[UR6][R6.64+0x200] ;  /* 0x0002000606107981 */ /* 0x008ee8000c1e1d00 */
[----:B------:R-:W4:Y:S04]  /*00d0*/  LDG.E.128 R12, desc[UR6][R6.64] ;  /* 0x00000006060c7981 */ /* 0x000f28000c1e1d00 */
[----:B------:R-:W4:Y:S04]  /*00e0*/  LDG.E.128 R20, desc[UR6][R6.64+0x400] ;  /* 0x0004000606147981 */ /* 0x000f28000c1e1d00 */
[----:B------:R-:W4:Y:S01]  /*00f0*/  LDG.E.128 R40, desc[UR6][R6.64+0x600] ;  /* 0x0006000606287981 */ /* 0x000f22000c1e1d00 */
[----:B--2---:R-:W-:-:S05]  /*0100*/  @P0 IMAD.WIDE.U32 R8, R0, 0x10, R8 ;  /* 0x0000001000080825 */ /* 0x004fca00078e0008 */
[----:B------:R-:W5:Y:S04]  /*0110*/  @P0 LDG.E.128 R24, desc[UR6][R8.64] ;  /* 0x0000000608180981 */ /* 0x000f68000c1e1d00 */
[----:B------:R-:W5:Y:S04]  /*0120*/  @P0 LDG.E.128 R28, desc[UR6][R8.64+0x200] ;  /* 0x00020006081c0981 */ /* 0x000f68000c1e1d00 */
[----:B------:R-:W5:Y:S04]  /*0130*/  @P0 LDG.E.128 R32, desc[UR6][R8.64+0x400] ;  /* 0x0004000608200981 */ /* 0x000f68000c1e1d00 */
[----:B------:R3:W5:Y:S01]  /*0140*/  @P0 LDG.E.128 R36, desc[UR6][R8.64+0x600] ;  /* 0x0006000608240981 */ /* 0x000762000c1e1d00 */
[----:B0-----:R-:W-:Y:S01]  /*0150*/  USHF.L.U32 UR4, UR4, 0x2, URZ ;  /* 0x0000000204047899 */ /* 0x001fe200080006ff */
[----:B---3--:R-:W-:-:S02]  /*0160*/  @P0 MOV R8, R18 ;  /* 0x0000001200080202 */ /* 0x008fc40000000f00 */
[----:B------:R-:W-:Y:S02]  /*0170*/  @!P0 MOV R8, R18 ;  /* 0x0000001200088202 */ /* 0x000fe40000000f00 */
[----:B------:R-:W-:-:S04]  /*0180*/  SHF.R.U32.HI R18, RZ, 0x5, R44 ;  /* 0x00000005ff127819 */ /* 0x000fc8000001162c */
[----:B------:R-:W-:-:S04]  /*0190*/  LOP3.LUT R18, R18, UR4, RZ, 0xfc, !PT ;  /* 0x0000000412127c12 */ /* 0x000fc8000f8efcff */
[----:B-1----:R-:W-:Y:S01]  /*01a0*/  ISETP.GE.AND P1, PT, R18, UR5, PT ;  /* 0x0000000512007c0c */ /* 0x002fe2000bf26270 */
[----:B------:R-:W-:Y:S01]  /*01b0*/  @P0 IMAD.MOV.U32 R6, RZ, RZ, R16 ;  /* 0x000000ffff060224 */ /* 0x000fe200078e0010 */
[----:B----4-:R-:W-:Y:S01]  /*01c0*/  @P0 MOV R2, R12 ;  /* 0x0000000c00020202 */ /* 0x010fe20000000f00 */
[----:B------:R-:W-:Y:S01]  /*01d0*/  @!P0 IMAD.MOV.U32 R2, RZ, RZ, R12 ;  /* 0x000000ffff028224 */ /* 0x000fe200078e000c */
[----:B------:R-:W-:Y:S01]  /*01e0*/  @P0 MOV R3, R13 ;  /* 0x0000000d00030202 */ /* 0x000fe20000000f00 */
[----:B------:R-:W-:Y:S01]  /*01f0*/  @!P0 IMAD.MOV.U32 R6, RZ, RZ, R16 ;  /* 0x000000ffff068224 */ /* 0x000fe200078e0010 */
[-C--:B------:R-:W-:Y:S02]  /*0200*/  @P0 MOV R4, R14.reuse ;  /* 0x0000000e00040202 */ /* 0x080fe40000000f00 */
[----:B------:R-:W-:Y:S02]  /*0210*/  @P0 MOV R5, R15 ;  /* 0x0000000f00050202 */ /* 0x000fe40000000f00 */
[----:B------:R-:W-:Y:S01]  /*0220*/  @P0 MOV R7, R17 ;  /* 0x0000001100070202 */ /* 0x000fe20000000f00 */
[----:B------:R-:W-:Y:S01]  /*0230*/  @P0 IMAD.MOV.U32 R10, RZ, RZ, R20 ;  /* 0x000000ffff0a0224 */ /* 0x000fe200078e0014 */
[----:B------:R-:W-:Y:S01]  /*0240*/  @!P0 MOV R3, R13 ;  /* 0x0000000d00038202 */ /* 0x000fe20000000f00 */
[----:B------:R-:W-:Y:S01]  /*0250*/  @P0 IMAD.MOV.U32 R12, RZ, RZ, R22 ;  /* 0x000000ffff0c0224 */ /* 0x000fe200078e0016 */
[----:B------:R-:W-:Y:S01]  /*0260*/  @!P0 MOV R4, R14 ;  /* 0x0000000e00048202 */ /* 0x000fe20000000f00 */
[----:B------:R-:W-:Y:S01]  /*0270*/  @P0 IMAD.MOV.U32 R16, RZ, RZ, R42 ;  /* 0x000000ffff100224 */ /* 0x000fe200078e002a */
[----:B------:R-:W-:-:S02]  /*0280*/  @!P0 MOV R5, R15 ;  /* 0x0000000f00058202 */ /* 0x000fc40000000f00 */
[----:B------:R-:W-:Y:S01]  /*0290*/  @!P0 MOV R7, R17 ;  /* 0x0000001100078202 */ /* 0x000fe20000000f00 */
[----:B------:R-:W-:Y:S01]  /*02a0*/  @!P0 IMAD.MOV.U32 R12, RZ, RZ, R22 ;  /* 0x000000ffff0c8224 */ /* 0x000fe200078e0016 */
[----:B------:R-:W-:Y:S02]  /*02b0*/  @P0 MOV R9, R19 ;  /* 0x0000001300090202 */ /* 0x000fe40000000f00 */
[----:B------:R-:W-:Y:S02]  /*02c0*/  @!P0 CS2R R26, SRZ ;  /* 0x00000000001a8805 */ /* 0x000fe4000001ff00 */
[----:B------:R-:W-:Y:S02]  /*02d0*/  @P0 MOV R11, R21 ;  /* 0x00000015000b0202 */ /* 0x000fe40000000f00 */
[----:B------:R-:W-:Y:S02]  /*02e0*/  @!P0 CS2R R24, SRZ ;  /* 0x0000000000188805 */ /* 0x000fe4000001ff00 */
[----:B------:R-:W-:-:S02]  /*02f0*/  @P0 MOV R13, R23 ;  /* 0x00000017000d0202 */ /* 0x000fc40000000f00 */
[----:B------:R-:W-:Y:S02]  /*0300*/  @!P0 CS2R R30, SRZ ;  /* 0x00000000001e8805 */ /* 0x000fe4000001ff00 */
[----:B------:R-:W-:Y:S02]  /*0310*/  @P0 MOV R14, R40 ;  /* 0x00000028000e0202 */ /* 0x000fe40000000f00 */
[----:B------:R-:W-:Y:S02]  /*0320*/  @!P0 CS2R R28, SRZ ;  /* 0x00000000001c8805 */ /* 0x000fe4000001ff00 */
[----:B------:R-:W-:Y:S02]  /*0330*/  @P0 MOV R15, R41 ;  /* 0x00000029000f0202 */ /* 0x000fe40000000f00 */
[----:B------:R-:W-:Y:S02]  /*0340*/  @!P0 CS2R R34, SRZ ;  /* 0x0000000000228805 */ /* 0x000fe4000001ff00 */
[----:B------:R-:W-:Y:S01]  /*0350*/  @P0 MOV R17, R43 ;  /* 0x0000002b00110202 */ /* 0x000fe20000000f00 */
[----:B------:R-:W-:Y:S01]  /*0360*/  @!P0 IMAD.MOV.U32 R17, RZ, RZ, R43 ;  /* 0x000000ffff118224 */ /* 0x000fe200078e002b */
[----:B------:R-:W-:-:S02]  /*0370*/  @!P0 MOV R9, R19 ;  /* 0x0000001300098202 */ /* 0x000fc40000000f00 */
[----:B------:R-:W-:Y:S02]  /*0380*/  @!P0 CS2R R32, SRZ ;  /* 0x0000000000208805 */ /* 0x000fe4000001ff00 */
[----:B------:R-:W-:Y:S02]  /*0390*/  @!P0 MOV R10, R20 ;  /* 0x00000014000a8202 */ /* 0x000fe40000000f00 */
[----:B------:R-:W-:Y:S02]  /*03a0*/  @!P0 MOV R11, R21 ;  /* 0x00000015000b8202 */ /* 0x000fe40000000f00 */
[----:B------:R-:W-:Y:S02]  /*03b0*/  @!P0 MOV R13, R23 ;  /* 0x00000017000d8202 */ /* 0x000fe40000000f00 */
[----:B------:R-:W-:Y:S02]  /*03c0*/  @!P0 MOV R14, R40 ;  /* 0x00000028000e8202 */ /* 0x000fe40000000f00 */
[----:B------:R-:W-:-:S02]  /*03d0*/  @!P0 MOV R15, R41 ;  /* 0x00000029000f8202 */ /* 0x000fc40000000f00 */
[----:B------:R-:W-:Y:S02]  /*03e0*/  @!P0 MOV R16, R42 ;  /* 0x0000002a00108202 */ /* 0x000fe40000000f00 */
[----:B------:R-:W-:Y:S01]  /*03f0*/  @!P0 MOV R39, RZ ;  /* 0x000000ff00278202 */ /* 0x000fe20000000f00 */
[----:B------:R-:W-:Y:S06]  /*0400*/  @P1 EXIT ;  /* 0x000000000000194d */ /* 0x000fec0003800000 */
[----:B------:R-:W0:Y:S01]  /*0410*/  LDCU.U8 UR4, c[0x0][0x410] ;  /* 0x00008200ff0477ac */ /* 0x000e220008000000 */
[----:B-----5:R-:W-:Y:S02]  /*0420*/  @!P0 CS2R R36, SRZ ;  /* 0x0000000000248805 */ /* 0x020fe4000001ff00 */
[----:B------:R-:W-:Y:S02]  /*0430*/  @!P0 MOV R38, RZ ;  /* 0x000000ff00268202 */ /* 0x000fe40000000f00 */
        /* <DEDUP_REMOVED lines=28> */
[----:B0-----:R-:W-:Y:S02]  /*0600*/  ISETP.NE.AND P0, PT, RZ, UR4, PT ;  /* 0x00000004ff007c0c */ /* 0x001fe4000bf05270 */
[----:B------:R-:W-:-:S02]  /*0610*/  PRMT R85, R26, 0x7632, R85 ;  /* 0x000076321a557816 */ /* 0x000fc40000000055 */
[----:B------:R-:W-:Y:S02]  /*0620*/  PRMT R86, R4, 0x7632, R86 ;  /* 0x0000763204567816 */ /* 0x000fe40000000056 */
[----:B------:R-:W-:Y:S02]  /*0630*/  PRMT R87, R25, 0x7632, R87 ;  /* 0x0000763219577816 */ /* 0x000fe40000000057 */
[----:B------:R-:W-:Y:S02]  /*0640*/  PRMT R88, R3, 0x7632, R88 ;  /* 0x0000763203587816 */ /* 0x000fe40000000058 */
[----:B------:R-:W-:Y:S02]  /*0650*/  PRMT R89, R24, 0x7632, R89 ;  /* 0x0000763218597816 */ /* 0x000fe40000000059 */
[----:B-12---:R-:W-:-:S07]  /*0660*/  PRMT R90, R2, 0x7632, R90 ;  /* 0x00007632025a7816 */ /* 0x006fce000000005a */
.L_x_134:
[----:B------:R-:W0:Y:S08]  /*0670*/  LDC.64 R80, c[0x0][0x3f0] ;  /* 0x0000fc00ff507b82 */ /* 0x000e300000000a00 */
[----:B------:R-:W1:Y:S01]  /*0680*/  LDC R51, c[0x0][0x388] ;  /* 0x0000e200ff337b82 */ /* 0x000e620000000800 */
[----:B0-----:R-:W-:-:S06]  /*0690*/  IMAD.WIDE R80, R18, 0x4, R80 ;  /* 0x0000000412507825 */ /* 0x001fcc00078e0250 */
[----:B------:R-:W2:Y:S01]  /*06a0*/  LDG.E R80, desc[UR6][R80.64] ;  /* 0x0000000650507981 */ /* 0x000ea2000c1e1900 */
[----:B------:R-:W-:Y:S01]  /*06b0*/  IMAD.MOV.U32 R104, RZ, RZ, RZ ;  /* 0x000000ffff687224 */ /* 0x000fe200078e00ff */
[----:B--2---:R-:W-:-:S13]  /*06c0*/  ISETP.GE.AND P1, PT, R80, 0x1, PT ;  /* 0x000000015000780c */ /* 0x004fda0003f26270 */
[----:B------:R-:W-:Y:S01]  /*06d0*/  @P1 IADD3 R46, PT, PT, R80, -0x1, RZ ;  /* 0xffffffff502e1810 */ /* 0x000fe20007ffe0ff */
[----:B------:R-:W0:Y:S04]  /*06e0*/  @P1 LDC.64 R44, c[0x0][0x390] ;  /* 0x0000e400ff2c1b82 */ /* 0x000e280000000a00 */
[----:B-1----:R-:W-:-:S04]  /*06f0*/  @P1 IMAD R48, R46, R51, RZ ;  /* 0x000000332e301224 */ /* 0x002fc800078e02ff */
[----:B------:R-:W1:Y:S01]  /*0700*/  LDC.64 R46, c[0x0][0x3f8] ;  /* 0x0000fe00ff2e7b82 */ /* 0x000e620000000a00 */
[----:B------:R-:W-:-:S04]  /*0710*/  @P1 SHF.R.S32.HI R49, RZ, 0x1f, R48 ;  /* 0x0000001fff311819 */ /* 0x000fc80000011430 */
[----:B------:R-:W-:-:S04]  /*0720*/  @P1 LEA.HI R49, R49, R48, RZ, 0x3 ;  /* 0x0000003031311211 */ /* 0x000fc800078f18ff */
[----:B------:R-:W-:-:S05]  /*0730*/  @P1 LEA.HI.SX32 R104, R49, R0, 0x1d ;  /* 0x0000000031681211 */ /* 0x000fca00078feaff */
[----:B0-----:R-:W-:-:S05]  /*0740*/  @P1 IMAD.WIDE.U32 R44, R104, 0x10, R44 ;  /* 0x00000010682c1825 */ /* 0x001fca00078e002c */
[----:B------:R-:W2:Y:S01]  /*0750*/  @P1 LDG.E.128 R40, desc[UR6][R44.64] ;  /* 0x000000062c281981 */ /* 0x000ea2000c1e1d00 */
[----:B-1----:R-:W-:-:S05]  /*0760*/  IMAD.WIDE R46, R18, 0x4, R46 ;  /* 0x00000004122e7825 */ /* 0x002fca00078e022e */
[----:B------:R0:W5:Y:S01]  /*0770*/  LDG.E R50, desc[UR6][R46.64] ;  /* 0x000000062e327981 */ /* 0x000162000c1e1900 */
[----:B------:R-:W-:Y:S01]  /*0780*/  UISETP.NE.U32.AND UP0, UPT, UR8, URZ, UPT ;  /* 0x000000ff0800728c */ /* 0x000fe2000bf05070 */
[----:B------:R-:W-:-:S03]  /*0790*/  IMAD R48, R18, R51, RZ ;  /* 0x0000003312307224 */ /* 0x000fc600078e02ff */
[----:B------:R-:W-:Y:S02]  /*07a0*/  UISETP.NE.AND.EX UP0, UPT, UR9, URZ, UPT, UP0 ;  /* 0x000000ff0900728c */ /* 0x000fe4000bf05300 */
[----:B------:R-:W-:-:S04]  /*07b0*/  SHF.R.S32.HI R49, RZ, 0x1f, R48 ;  /* 0x0000001fff317819 */ /* 0x000fc80000011430 */
[----:B------:R-:W-:-:S04]  /*07c0*/  LEA.HI R49, R49, R48, RZ, 0x3 ;  /* 0x0000003031317211 */ /* 0x000fc800078f18ff */
[----:B------:R-:W-:Y:S02]  /*07d0*/  LEA.HI.SX32 R105, R49, R0, 0x1d ;  /* 0x0000000031697211 */ /* 0x000fe400078feaff */
[----:B--2---:R-:W-:Y:S02]  /*07e0*/  PRMT R48, R43, 0x7632, R48 ;  /* 0x000076322b307816 */ /* 0x004fe40000000030 */
[----:B------:R-:W-:Y:S02]  /*07f0*/  PRMT R49, R42, 0x7632, R49 ;  /* 0x000076322a317816 */ /* 0x000fe40000000031 */
[----:B------:R-:W-:Y:S02]  /*0800*/  PRMT R52, R41, 0x7632, R52 ;  /* 0x0000763229347816 */ /* 0x000fe40000000034 */
[----:B------:R-:W-:Y:S01]  /*0810*/  PRMT R53, R40, 0x7632, R53 ;  /* 0x0000763228357816 */ /* 0x000fe20000000035 */
[----:B0-----:R-:W-:Y:S06]  /*0820*/  BRA.U !UP0, `(.L_x_123) ;  /* 0x0000000108d87547 */ /* 0x001fec000b800000 */
[----:B------:R-:W0:Y:S02]  /*0830*/  LDC.64 R44, c[0x0][0x3a0] ;  /* 0x0000e800ff2c7b82 */ /* 0x000e240000000a00 */
[----:B0-----:R-:W-:-:S06]  /*0840*/  IMAD.WIDE.U32 R44, R105, 0x10, R44 ;  /* 0x00000010692c7825 */ /* 0x001fcc00078e002c */
[----:B------:R-:W2:Y:S01]  /*0850*/  LDG.E.128 R44, desc[UR6][R44.64] ;  /* 0x000000062c2c7981 */ /* 0x000ea2000c1e1d00 */
[----:B------:R-:W-:-:S13]  /*0860*/  ISETP.GT.AND P2, PT, R80, RZ, PT ;  /* 0x000000ff5000720c */ /* 0x000fda0003f44270 */
[----:B------:R-:W0:Y:S01]  /*0870*/  @P2 LDC R82, c[0x0][0x40c] ;  /* 0x00010300ff522b82 */ /* 0x000e220000000800 */
[----:B------:R-:W-:Y:S02]  /*0880*/  @P2 SHF.L.U32 R55, R53, 0x10, RZ ;  /* 0x0000001035372819 */ /* 0x000fe400000006ff */
[----:B------:R-:W-:Y:S02]  /*0890*/  @P2 SHF.L.U32 R57, R52, 0x10, RZ ;  /* 0x0000001034392819 */ /* 0x000fe400000006ff */
[----:B------:R-:W-:Y:S02]  /*08a0*/  @P2 SHF.L.U32 R58, R41, 0x10, RZ ;  /* 0x00000010293a2819 */ /* 0x000fe400000006ff */
[----:B------:R-:W-:Y:S01]  /*08b0*/  @P2 SHF.L.U32 R49, R49, 0x10, RZ ;  /* 0x0000001031312819 */ /* 0x000fe200000006ff */
[----:B------:R-:W1:Y:S08]  /*08c0*/  @P2 LDC R83, c[0x0][0x40c] ;  /* 0x00010300ff532b82 */ /* 0x000e700000000800 */
[----:B------:R-:W3:Y:S08]  /*08d0*/  @P2 LDC R91, c[0x0][0x40c] ;  /* 0x00010300ff5b2b82 */ /* 0x000ef00000000800 */
[----:B------:R-:W4:Y:S08]  /*08e0*/  @P2 LDC R92, c[0x0][0x40c] ;  /* 0x00010300ff5c2b82 */ /* 0x000f300000000800 */
[----:B------:R-:W4:Y:S08]  /*08f0*/  @P2 LDC R93, c[0x0][0x40c] ;  /* 0x00010300ff5d2b82 */ /* 0x000f300000000800 */
[----:B------:R-:W4:Y:S08]  /*0900*/  @P2 LDC R94, c[0x0][0x40c] ;  /* 0x00010300ff5e2b82 */ /* 0x000f300000000800 */
[----:B------:R-:W4:Y:S08]  /*0910*/  @P2 LDC R81, c[0x0][0x40c] ;  /* 0x00010300ff512b82 */ /* 0x000f300000000800 */
[----:B------:R-:W4:Y:S01]  /*0920*/  @P2 LDC R95, c[0x0][0x40c] ;  /* 0x00010300ff5f2b82 */ /* 0x000f220000000800 */
[----:B--2---:R-:W-:Y:S01]  /*0930*/  IMAD.U32 R53, R45, 0x10000, RZ ;  /* 0x000100002d357824 */ /* 0x004fe200078e00ff */
[----:B------:R-:W-:-:S02]  /*0940*/  PRMT R52, R44, 0x7632, R52 ;  /* 0x000076322c347816 */ /* 0x000fc40000000034 */
[----:B------:R-:W-:Y:S01]  /*0950*/  PRMT R45, R45, 0x7632, R45 ;  /* 0x000076322d2d7816 */ /* 0x000fe2000000002d */
[----:B-1----:R-:W-:Y:S01]  /*0960*/  @P2 FFMA.FTZ R53, R58, R83, R53 ;  /* 0x000000533a352223 */ /* 0x002fe20000010035 */
[----:B------:R-:W-:Y:S02]  /*0970*/  SHF.L.U32 R54, R52, 0x10, RZ ;  /* 0x0000001034367819 */ /* 0x000fe400000006ff */
[----:B------:R-:W-:Y:S01]  /*0980*/  SHF.L.U32 R56, R44, 0x10, RZ ;  /* 0x000000102c387819 */ /* 0x000fe200000006ff */
[----:B------:R-:W-:Y:S01]  /*0990*/  IMAD.U32 R52, R45, 0x10000, RZ ;  /* 0x000100002d347824 */ /* 0x000fe200078e00ff */
[----:B------:R-:W-:Y:S01]  /*09a0*/  PRMT R44, R46, 0x7632, R44 ;  /* 0x000076322e2c7816 */ /* 0x000fe2000000002c */
[----:B0-----:R-:W-:Y:S01]  /*09b0*/  @P2 FFMA.FTZ R54, R55, R82, R54 ;  /* 0x0000005237362223 */ /* 0x001fe20000010036 */
[----:B------:R-:W-:Y:S01]  /*09c0*/  SHF.L.U32 R45, R47, 0x10, RZ ;  /* 0x000000102f2d7819 */ /* 0x000fe200000006ff */
[----:B---3--:R-:W-:Y:S01]  /*09d0*/  @P2 FFMA.FTZ R52, R57, R91, R52 ;  /* 0x0000005b39342223 */ /* 0x008fe20000010034 */
[----:B------:R-:W-:-:S02]  /*09e0*/  PRMT R47, R47, 0x7632, R47 ;  /* 0x000076322f2f7816 */ /* 0x000fc4000000002f */
[----:B------:R-:W-:Y:S02]  /*09f0*/  @P2 SHF.L.U32 R82, R48, 0x10, RZ ;  /* 0x0000001030522819 */ /* 0x000fe400000006ff */
[----:B------:R-:W-:Y:S01]  /*0a00*/  SHF.L.U32 R58, R44, 0x10, RZ ;  /* 0x000000102c3a7819 */ /* 0x000fe200000006ff */
[----:B------:R-:W-:Y:S01]  /*0a10*/  IMAD.U32 R55, R47, 0x10000, RZ ;  /* 0x000100002f377824 */ /* 0x000fe200078e00ff */
[----:B------:R-:W-:Y:S01]  /*0a20*/  SHF.L.U32 R59, R46, 0x10, RZ ;  /* 0x000000102e3b7819 */ /* 0x000fe200000006ff */
[----:B------:R-:W-:Y:S01]  /*0a30*/  @P2 IMAD.U32 R46, R42, 0x10000, RZ ;  /* 0x000100002a2e2824 */ /* 0x000fe200078e00ff */
[----:B------:R-:W-:Y:S01]  /*0a40*/  @P2 SHF.L.U32 R48, R43, 0x10, RZ ;  /* 0x000000102b302819 */ /* 0x000fe200000006ff */
[----:B----4-:R-:W-:Y:S01]  /*0a50*/  @P2 FFMA.FTZ R58, R49, R93, R58 ;  /* 0x0000005d313a2223 */ /* 0x010fe2000001003a */
[----:B------:R-:W-:Y:S01]  /*0a60*/  @P2 SHF.L.U32 R44, R40, 0x10, RZ ;  /* 0x00000010282c2819 */ /* 0x000fe200000006ff */
[----:B------:R-:W-:Y:S01]  /*0a70*/  @P2 FFMA.FTZ R59, R46, R92, R59 ;  /* 0x0000005c2e3b2223 */ /* 0x000fe2000001003b */
[----:B------:R-:W-:Y:S01]  /*0a80*/  @!P2 MOV R57, R45 ;  /* 0x0000002d0039a202 */ /* 0x000fe20000000f00 */
[----:B------:R-:W-:Y:S01]  /*0a90*/  @P2 FFMA.FTZ R57, R48, R94, R45 ;  /* 0x0000005e30392223 */ /* 0x000fe2000001002d */
[----:B------:R-:W-:Y:S01]  /*0aa0*/  @P2 FFMA.FTZ R55, R82, R95, R55 ;  /* 0x0000005f52372223 */ /* 0x000fe20000010037 */
[----:B------:R-:W-:Y:S01]  /*0ab0*/  @P2 FFMA.FTZ R56, R44, R81, R56 ;  /* 0x000000512c382223 */ /* 0x000fe20000010038 */
[----:B------:R-:W-:-:S02]  /*0ac0*/  F2FP.BF16.F32.PACK_AB R45, RZ, R53 ;  /* 0x00000035ff2d723e */ /* 0x000fc400000010ff */
[----:B------:R-:W-:Y:S02]  /*0ad0*/  F2FP.BF16.F32.PACK_AB R46, RZ, R52 ;  /* 0x00000034ff2e723e */ /* 0x000fe400000010ff */
[----:B------:R-:W-:Y:S02]  /*0ae0*/  F2FP.BF16.F32.PACK_AB R48, RZ, R54 ;  /* 0x00000036ff30723e */ /* 0x000fe400000010ff */
        /* <DEDUP_REMOVED lines=10> */
.L_x_123:
[----:B------:R-:W0:Y:S01]  /*0b90*/  @P1 LDC R44, c[0x0][0x40c] ;  /* 0x00010300ff2c1b82 */ /* 0x000e220000000800 */
[----:B------:R-:W-:Y:S01]  /*0ba0*/  HFMA2 R54, -RZ, RZ, 0, 0 ;  /* 0x00000000ff367431 */ /* 0x000fe200000001ff */
[----:B------:R-:W-:Y:S01]  /*0bb0*/  @P1 SHF.L.U32 R53, R53, 0x10, RZ ;  /* 0x0000001035351819 */ /* 0x000fe200000006ff */
[----:B------:R-:W-:Y:S01]  /*0bc0*/  @P1 IMAD.U32 R49, R49, 0x10000, RZ ;  /* 0x0001000031311824 */ /* 0x000fe200078e00ff */
[----:B------:R-:W-:Y:S02]  /*0bd0*/  @P1 SHF.L.U32 R46, R52, 0x10, RZ ;  /* 0x00000010342e1819 */ /* 0x000fe400000006ff */
[----:B------:R-:W-:Y:S02]  /*0be0*/  CS2R R58, SRZ ;  /* 0x00000000003a7805 */ /* 0x000fe4000001ff00 */
[----:B------:R-:W-:Y:S01]  /*0bf0*/  MOV R52, RZ ;  /* 0x000000ff00347202 */ /* 0x000fe20000000f00 */
[----:B------:R-:W1:Y:S01]  /*0c00*/  @P1 LDC R55, c[0x0][0x40c] ;  /* 0x00010300ff371b82 */ /* 0x000e620000000800 */
[----:B------:R-:W-:Y:S01]  /*0c10*/  @P1 SHF.L.U32 R83, R48, 0x10, RZ ;  /* 0x0000001030531819 */ /* 0x000fe200000006ff */
[----:B------:R-:W-:-:S06]  /*0c20*/  @P1 IMAD.U32 R48, R42, 0x10000, RZ ;  /* 0x000100002a301824 */ /* 0x000fcc00078e00ff */
[----:B------:R-:W2:Y:S08]  /*0c30*/  @P1 LDC R56, c[0x0][0x40c] ;  /* 0x00010300ff381b82 */ /* 0x000eb00000000800 */
[----:B------:R-:W3:Y:S01]  /*0c40*/  @P1 LDC R45, c[0x0][0x40c] ;  /* 0x00010300ff2d1b82 */ /* 0x000ee20000000800 */
[----:B0-----:R-:W-:Y:S01]  /*0c50*/  @P1 FMUL.FTZ R54, R53, R44 ;  /* 0x0000002c35361220 */ /* 0x001fe20000410000 */
[----:B------:R-:W-:Y:S01]  /*0c60*/  @P1 SHF.L.U32 R44, R40, 0x10, RZ ;  /* 0x00000010282c1819 */ /* 0x000fe200000006ff */
[----:B------:R-:W-:-:S05]  /*0c70*/  HFMA2 R53, -RZ, RZ, 0, 0 ;  /* 0x00000000ff357431 */ /* 0x000fca00000001ff */
[----:B------:R-:W0:Y:S01]  /*0c80*/  @P1 LDC R47, c[0x0][0x40c] ;  /* 0x00010300ff2f1b82 */ /* 0x000e220000000800 */
[----:B-1----:R-:W-:Y:S01]  /*0c90*/  @P1 FMUL.FTZ R52, R46, R55 ;  /* 0x000000372e341220 */ /* 0x002fe20000410000 */
[----:B------:R-:W-:Y:S01]  /*0ca0*/  @P1 SHF.L.U32 R46, R41, 0x10, RZ ;  /* 0x00000010292e1819 */ /* 0x000fe200000006ff */
[----:B------:R-:W-:-:S05]  /*0cb0*/  IMAD.MOV.U32 R55, RZ, RZ, RZ ;  /* 0x000000ffff377224 */ /* 0x000fca00078e00ff */
[----:B------:R-:W1:Y:S01]  /*0cc0*/  @P1 LDC R92, c[0x0][0x40c] ;  /* 0x00010300ff5c1b82 */ /* 0x000e620000000800 */
[----:B--2---:R-:W-:Y:S01]  /*0cd0*/  @P1 FMUL.FTZ R58, R49, R56 ;  /* 0x00000038313a1220 */ /* 0x004fe20000410000 */
[----:B------:R-:W-:Y:S02]  /*0ce0*/  @P1 SHF.L.U32 R49, R43, 0x10, RZ ;  /* 0x000000102b311819 */ /* 0x000fe400000006ff */
[----:B------:R-:W-:-:S04]  /*0cf0*/  CS2R R56, SRZ ;  /* 0x0000000000387805 */ /* 0x000fc8000001ff00 */
[----:B------:R-:W2:Y:S01]  /*0d00*/  @P1 LDC R81, c[0x0][0x40c] ;  /* 0x00010300ff511b82 */ /* 0x000ea20000000800 */
[----:B---3--:R-:W-:Y:S01]  /*0d10*/  @P1 FMUL.FTZ R56, R44, R45 ;  /* 0x0000002d2c381220 */ /* 0x008fe20000410000 */
[----:B------:R-:W-:-:S04]  /*0d20*/  F2FP.BF16.F32.PACK_AB R45, RZ, R54 ;  /* 0x00000036ff2d723e */ /* 0x000fc800000010ff */
[----:B------:R-:W-:Y:S02]  /*0d30*/  F2FP.BF16.F32.PACK_AB R44, RZ, R56 ;  /* 0x00000038ff2c723e */ /* 0x000fe400000010ff */
[----:B------:R-:W3:Y:S01]  /*0d40*/  @P1 LDC R82, c[0x0][0x40c] ;  /* 0x00010300ff521b82 */ /* 0x000ee20000000800 */
[----:B0-----:R-:W-:Y:S01]  /*0d50*/  @P1 FMUL.FTZ R53, R46, R47 ;  /* 0x0000002f2e351220 */ /* 0x001fe20000410000 */
[----:B------:R-:W-:Y:S02]  /*0d60*/  F2FP.BF16.F32.PACK_AB R47, RZ, R52 ;  /* 0x00000034ff2f723e */ /* 0x000fe400000010ff */
[----:B------:R-:W-:Y:S02]  /*0d70*/  PRMT R44, R44, 0x5410, R45 ;  /* 0x000054102c2c7816 */ /* 0x000fe4000000002d */
[----:B------:R-:W-:Y:S01]  /*0d80*/  F2FP.BF16.F32.PACK_AB R46, RZ, R53 ;  /* 0x00000035ff2e723e */ /* 0x000fe200000010ff */
[----:B-1----:R-:W-:-:S03]  /*0d90*/  @P1 FMUL.FTZ R55, R83, R92 ;  /* 0x0000005c53371220 */ /* 0x002fc60000410000 */
[----:B------:R-:W-:Y:S01]  /*0da0*/  PRMT R45, R46, 0x5410, R47 ;  /* 0x000054102e2d7816 */ /* 0x000fe2000000002f */
[----:B--2---:R-:W-:-:S05]  /*0db0*/  @P1 FMUL.FTZ R59, R48, R81 ;  /* 0x00000051303b1220 */ /* 0x004fca0000410000 */
[----:B------:R-:W-:Y:S01]  /*0dc0*/  F2FP.BF16.F32.PACK_AB R48, RZ, R59 ;  /* 0x0000003bff30723e */ /* 0x000fe200000010ff */
[----:B---3--:R-:W-:Y:S01]  /*0dd0*/  @P1 FMUL.FTZ R57, R49, R82 ;  /* 0x0000005231391220 */ /* 0x008fe20000410000 */
[----:B------:R-:W-:Y:S02]  /*0de0*/  F2FP.BF16.F32.PACK_AB R49, RZ, R58 ;  /* 0x0000003aff31723e */ /* 0x000fe400000010ff */
[----:B------:R-:W-:Y:S02]  /*0df0*/  F2FP.BF16.F32.PACK_AB R82, RZ, R55 ;  /* 0x00000037ff52723e */ /* 0x000fe400000010ff */
[----:B------:R-:W-:Y:S02]  /*0e00*/  F2FP.BF16.F32.PACK_AB R81, RZ, R57 ;  /* 0x00000039ff51723e */ /* 0x000fe400000010ff */
[----:B------:R-:W-:Y:S02]  /*0e10*/  PRMT R46, R48, 0x5410, R49 ;  /* 0x00005410302e7816 */ /* 0x000fe40000000031 */
[----:B------:R-:W-:-:S07]  /*0e20*/  PRMT R47, R81, 0x5410, R82 ;  /* 0x00005410512f7816 */ /* 0x000fce0000000052 */
.L_x_124:
[----:B------:R-:W0:Y:S01]  /*0e30*/  LDC.64 R48, c[0x0][0x3a8] ;  /* 0x0000ea00ff307b82 */ /* 0x000e220000000a00 */
[----:B------:R-:W-:-:S07]  /*0e40*/  @P1 IADD3 R81, PT, PT, R104, 0x20, RZ ;  /* 0x0000002068511810 */ /* 0x000fce0007ffe0ff */
[----:B------:R-:W1:Y:S01]  /*0e50*/  @P1 LDC.64 R82, c[0x0][0x390] ;  /* 0x0000e400ff521b82 */ /* 0x000e620000000a00 */
[----:B0-----:R-:W-:-:S05]  /*0e60*/  IMAD.WIDE.U32 R92, R105, 0x10, R48 ;  /* 0x00000010695c7825 */ /* 0x001fca00078e0030 */
[----:B------:R0:W-:Y:S01]  /*0e70*/  STG.E.128 desc[UR6][R92.64], R44 ;  /* 0x0000002c5c007986 */ /* 0x0001e2000c101d06 */
[----:B-1----:R-:W-:-:S05]  /*0e80*/  @P1 IMAD.WIDE.U32 R82, R81, 0x10, R82 ;  /* 0x0000001051521825 */ /* 0x002fca00078e0052 */
[----:B------:R-:W2:Y:S01]  /*0e90*/  @P1 LDG.E.128 R40, desc[UR6][R82.64] ;  /* 0x0000000652281981 */ /* 0x000ea2000c1e1d00 */
[----:B------:R-:W-:Y:S02]  /*0ea0*/  IADD3 R99, PT, PT, R105, 0x20, RZ ;  /* 0x0000002069637810 */ /* 0x000fe40007ffe0ff */
        /* <DEDUP_REMOVED lines=10> */
[----:B------:R-:W-:Y:S01]  /*0f50*/  @P2 SHF.L.U32 R106, R81, 0x10, RZ ;  /* 0x00000010516a2819 */ /* 0x000fe200000006ff */
[----:B------:R-:W-:Y:S01]  /*0f60*/  @P2 IMAD.U32 R102, R95, 0x10000, RZ ;  /* 0x000100005f662824 */ /* 0x000fe200078e00ff */
[----:B------:R-:W-:-:S05]  /*0f70*/  @P2 SHF.L.U32 R107, R41, 0x10, RZ ;  /* 0x00000010296b2819 */ /* 0x000fca00000006ff */
[----:B------:R-:W1:Y:S08]  /*0f80*/  @P2 LDC R109, c[0x0][0x40c] ;  /* 0x00010300ff6d2b82 */ /* 0x000e700000000800 */
[----:B------:R-:W3:Y:S08]  /*0f90*/  @P2 LDC R108, c[0x0][0x40c] ;  /* 0x00010300ff6c2b82 */ /* 0x000ef00000000800 */
[----:B------:R-:W4:Y:S08]  /*0fa0*/  @P2 LDC R96, c[0x0][0x40c] ;  /* 0x00010300ff602b82 */ /* 0x000f300000000800 */
[----:B------:R-:W4:Y:S08]  /*0fb0*/  @P2 LDC R97, c[0x0][0x40c] ;  /* 0x00010300ff612b82 */ /* 0x000f300000000800 */
[----:B------:R-:W4:Y:S08]  /*0fc0*/  @P2 LDC R98, c[0x0][0x40c] ;  /* 0x00010300ff622b82 */ /* 0x000f300000000800 */
[----:B------:R-:W4:Y:S08]  /*0fd0*/  @P2 LDC R100, c[0x0][0x40c] ;  /* 0x00010300ff642b82 */ /* 0x000f300000000800 */
[----:B------:R-:W4:Y:S01]  /*0fe0*/  @P2 LDC R101, c[0x0][0x40c] ;  /* 0x00010300ff652b82 */ /* 0x000f220000000800 */
[C---:B--2---:R-:W-:Y:S01]  /*0ff0*/  PRMT R81, R44.reuse, 0x7632, R81 ;  /* 0x000076322c517816 */ /* 0x044fe20000000051 */
[----:B------:R-:W-:Y:S01]  /*1000*/  IMAD.U32 R93, R47, 0x10000, RZ ;  /* 0x000100002f5d7824 */ /* 0x000fe200078e00ff */
[C---:B------:R-:W-:Y:S01]  /*1010*/  SHF.L.U32 R82, R45.reuse, 0x10, RZ ;  /* 0x000000102d527819 */ /* 0x040fe200000006ff */
[----:B------:R-:W-:Y:S01]  /*1020*/  IMAD.U32 R92, R44, 0x10000, RZ ;  /* 0x000100002c5c7824 */ /* 0x000fe200078e00ff */
[----:B------:R-:W-:-:S02]  /*1030*/  PRMT R45, R45, 0x7632, R45 ;  /* 0x000076322d2d7816 */ /* 0x000fc4000000002d */
[----:B------:R-:W-:Y:S01]  /*1040*/  SHF.L.U32 R83, R81, 0x10, RZ ;  /* 0x0000001051537819 */ /* 0x000fe200000006ff */
[----:B---3--:R-:W-:Y:S01]  /*1050*/  @P2 FFMA.FTZ R82, R107, R108, R82 ;  /* 0x0000006c6b522223 */ /* 0x008fe20000010052 */
[----:B------:R-:W-:Y:S02]  /*1060*/  SHF.L.U32 R95, R46, 0x10, RZ ;  /* 0x000000102e5f7819 */ /* 0x000fe400000006ff */
[----:B------:R-:W-:Y:S01]  /*1070*/  SHF.L.U32 R81, R45, 0x10, RZ ;  /* 0x000000102d517819 */ /* 0x000fe200000006ff */
[----:B0-----:R-:W-:Y:S01]  /*1080*/  @P2 FFMA.FTZ R83, R102, R103, R83 ;  /* 0x0000006766532223 */ /* 0x001fe20000010053 */
[----:B------:R-:W-:Y:S02]  /*1090*/  PRMT R46, R46, 0x7632, R46 ;  /* 0x000076322e2e7816 */ /* 0x000fe4000000002e */
[----:B------:R-:W-:Y:S01]  /*10a0*/  PRMT R47, R47, 0x7632, R47 ;  /* 0x000076322f2f7816 */ /* 0x000fe2000000002f */
[----:B-1----:R-:W-:Y:S01]  /*10b0*/  @P2 FFMA.FTZ R81, R106, R109, R81 ;  /* 0x0000006d6a512223 */ /* 0x002fe20000010051 */
[----:B------:R-:W-:Y:S01]  /*10c0*/  @P2 SHF.L.U32 R45, R94, 0x10, RZ ;  /* 0x000000105e2d2819 */ /* 0x000fe200000006ff */
[----:B------:R-:W-:Y:S01]  /*10d0*/  @P2 IMAD.U32 R106, R43, 0x10000, RZ ;  /* 0x000100002b6a2824 */ /* 0x000fe200078e00ff */
[----:B------:R-:W-:-:S02]  /*10e0*/  @P2 SHF.L.U32 R44, R91, 0x10, RZ ;  /* 0x000000105b2c2819 */ /* 0x000fc400000006ff */
[----:B------:R-:W-:Y:S01]  /*10f0*/  @P2 SHF.L.U32 R102, R42, 0x10, RZ ;  /* 0x000000102a662819 */ /* 0x000fe200000006ff */
[----:B----4-:R-:W-:Y:S01]  /*1100*/  @P2 FFMA.FTZ R93, R106, R98, R93 ;  /* 0x000000626a5d2223 */ /* 0x010fe2000001005d */
[----:B------:R-:W-:Y:S02]  /*1110*/  SHF.L.U32 R94, R46, 0x10, RZ ;  /* 0x000000102e5e7819 */ /* 0x000fe400000006ff */
[----:B------:R-:W-:Y:S01]  /*1120*/  @P2 SHF.L.U32 R103, R40, 0x10, RZ ;  /* 0x0000001028672819 */ /* 0x000fe200000006ff */
[----:B------:R-:W-:Y:S01]  /*1130*/  @P2 FFMA.FTZ R95, R102, R96, R95 ;  /* 0x00000060665f2223 */ /* 0x000fe2000001005f */
[----:B------:R-:W-:Y:S01]  /*1140*/  SHF.L.U32 R91, R47, 0x10, RZ ;  /* 0x000000102f5b7819 */ /* 0x000fe200000006ff */
[----:B------:R-:W-:Y:S01]  /*1150*/  @P2 FFMA.FTZ R94, R45, R97, R94 ;  /* 0x000000612d5e2223 */ /* 0x000fe2000001005e */
[----:B------:R-:W-:Y:S01]  /*1160*/  F2FP.BF16.F32.PACK_AB R45, RZ, R82 ;  /* 0x00000052ff2d723e */ /* 0x000fe200000010ff */
[----:B------:R-:W-:Y:S01]  /*1170*/  @P2 FFMA.FTZ R92, R103, R100, R92 ;  /* 0x00000064675c2223 */ /* 0x000fe2000001005c */
[----:B------:R-:W-:Y:S01]  /*1180*/  F2FP.BF16.F32.PACK_AB R46, RZ, R81 ;  /* 0x00000051ff2e723e */ /* 0x000fe200000010ff */
[----:B------:R-:W-:Y:S01]  /*1190*/  @P2 FFMA.FTZ R91, R44, R101, R91 ;  /* 0x000000652c5b2223 */ /* 0x000fe2000001005b */
[----:B------:R-:W-:-:S02]  /*11a0*/  F2FP.BF16.F32.PACK_AB R96, RZ, R83 ;  /* 0x00000053ff60723e */ /* 0x000fc400000010ff */
[----:B------:R-:W-:Y:S02]  /*11b0*/  F2FP.BF16.F32.PACK_AB R97, RZ, R95 ;  /* 0x0000005fff61723e */ /* 0x000fe400000010ff */
[----:B------:R-:W-:Y:S02]  /*11c0*/  F2FP.BF16.F32.PACK_AB R98, RZ, R94 ;  /* 0x0000005eff62723e */ /* 0x000fe400000010ff */
[----:B------:R-:W-:Y:S02]  /*11d0*/  F2FP.BF16.F32.PACK_AB R100, RZ, R93 ;  /* 0x0000005dff64723e */ /* 0x000fe400000010ff */
[----:B------:R-:W-:Y:S02]  /*11e0*/  F2FP.BF16.F32.PACK_AB R44, RZ, R92 ;  /* 0x0000005cff2c723e */ /* 0x000fe400000010ff */
[----:B------:R-:W-:Y:S02]  /*11f0*/  F2FP.BF16.F32.PACK_AB R47, RZ, R91 ;  /* 0x0000005bff2f723e */ /* 0x000fe400000010ff */
[----:B------:R-:W-:-:S02]  /*1200*/  PRMT R45, R45, 0x5410, R46 ;  /* 0x000054102d2d7816 */ /* 0x000fc4000000002e */
[----:B------:R-:W-:Y:S02]  /*1210*/  PRMT R46, R97, 0x5410, R98 ;  /* 0x00005410612e7816 */ /* 0x000fe40000000062 */
[----:B------:R-:W-:Y:S02]  /*1220*/  PRMT R44, R44, 0x5410, R96 ;  /* 0x000054102c2c7816 */ /* 0x000fe40000000060 */
[----:B------:R-:W-:Y:S01]  /*1230*/  PRMT R47, R100, 0x5410, R47 ;  /* 0x00005410642f7816 */ /* 0x000fe2000000002f */
[----:B------:R-:W-:Y:S06]  /*1240*/  BRA `(.L_x_126) ;  /* 0x0000000000ac7947 */ /* 0x000fec0003800000 */
.L_x_125:
[----:B------:R-:W0:Y:S01]  /*1250*/  @P1 LDC R101, c[0x0][0x40c] ;  /* 0x00010300ff651b82 */ /* 0x000e220000000800 */
[----:B------:R-:W-:Y:S01]  /*1260*/  @P1 SHF.L.U32 R82, R94, 0x10, RZ ;  /* 0x000000105e521819 */ /* 0x000fe200000006ff */
[----:B------:R-:W-:Y:S01]  /*1270*/  HFMA2 R94, -RZ, RZ, 0, 0 ;  /* 0x00000000ff5e7431 */ /* 0x000fe200000001ff */
[----:B------:R-:W-:Y:S01]  /*1280*/  @P1 SHF.L.U32 R46, R81, 0x10, RZ ;  /* 0x00000010512e1819 */ /* 0x000fe200000006ff */
[----:B------:R-:W-:Y:S01]  /*1290*/  @P1 IMAD.U32 R95, R95, 0x10000, RZ ;  /* 0x000100005f5f1824 */ /* 0x000fe200078e00ff */
[----:B------:R-:W-:Y:S01]  /*12a0*/  MOV R83, RZ ;  /* 0x000000ff00537202 */ /* 0x000fe20000000f00 */
[----:B------:R-:W-:Y:S01]  /*12b0*/  IMAD.MOV.U32 R81, RZ, RZ, RZ ;  /* 0x000000ffff517224 */ /* 0x000fe200078e00ff */
[----:B------:R-:W-:Y:S01]  /*12c0*/  @P1 SHF.L.U32 R100, R91, 0x10, RZ ;  /* 0x000000105b641819 */ /* 0x000fe200000006ff */
[----:B------:R-:W1:Y:S01]  /*12d0*/  @P1 LDC R44, c[0x0][0x40c] ;  /* 0x00010300ff2c1b82 */ /* 0x000e620000000800 */
[----:B------:R-:W-:Y:S01]  /*12e0*/  @P1 SHF.L.U32 R98, R43, 0x10, RZ ;  /* 0x000000102b621819 */ /* 0x000fe200000006ff */
[----:B------:R-:W-:Y:S01]  /*12f0*/  @P1 IMAD.U32 R96, R42, 0x10000, RZ ;  /* 0x000100002a601824 */ /* 0x000fe200078e00ff */
[----:B------:R-:W-:-:S05]  /*1300*/  MOV R91, RZ ;  /* 0x000000ff005b7202 */ /* 0x000fca0000000f00 */
[----:B------:R-:W2:Y:S08]  /*1310*/  @P1 LDC R93, c[0x0][0x40c] ;  /* 0x00010300ff5d1b82 */ /* 0x000eb00000000800 */
[----:B------:R-:W3:Y:S01]  /*1320*/  @P1 LDC R45, c[0x0][0x40c] ;  /* 0x00010300ff2d1b82 */ /* 0x000ee20000000800 */
[----:B0-----:R-:W-:Y:S01]  /*1330*/  @P1 FMUL.FTZ R94, R82, R101 ;  /* 0x00000065525e1220 */ /* 0x001fe20000410000 */
[----:B------:R-:W-:-:S06]  /*1340*/  HFMA2 R82, -RZ, RZ, 0, 0 ;  /* 0x00000000ff527431 */ /* 0x000fcc00000001ff */
[----:B------:R-:W0:Y:S01]  /*1350*/  @P1 LDC R47, c[0x0][0x40c] ;  /* 0x00010300ff2f1b82 */ /* 0x000e220000000800 */
[----:B-1----:R-:W-:Y:S01]  /*1360*/  @P1 FMUL.FTZ R83, R95, R44 ;  /* 0x0000002c5f531220 */ /* 0x002fe20000410000 */
[----:B------:R-:W-:Y:S01]  /*1370*/  @P1 IMAD.U32 R44, R40, 0x10000, RZ ;  /* 0x00010000282c1824 */ /* 0x000fe200078e00ff */
[----:B------:R-:W-:-:S05]  /*1380*/  MOV R95, RZ ;  /* 0x000000ff005f7202 */ /* 0x000fca0000000f00 */
        /* <DEDUP_REMOVED lines=14> */
[----:B------:R-:W-:Y:S02]  /*1470*/  PRMT R45, R46, 0x5410, R47 ;  /* 0x000054102e2d7816 */ /* 0x000fe4000000002f */
[----:B------:R-:W-:Y:S01]  /*1480*/  F2FP.BF16.F32.PACK_AB R100, RZ, R91 ;  /* 0x0000005bff64723e */ /* 0x000fe200000010ff */
[----:B--2---:R-:W-:Y:S01]  /*1490*/  @P1 FMUL.FTZ R95, R96, R97 ;  /* 0x00000061605f1220 */ /* 0x004fe20000410000 */
[----:B------:R-:W-:-:S04]  /*14a0*/  F2FP.BF16.F32.PACK_AB R97, RZ, R94 ;  /* 0x0000005eff61723e */ /* 0x000fc800000010ff */
[----:B------:R-:W-:Y:S01]  /*14b0*/  F2FP.BF16.F32.PACK_AB R96, RZ, R95 ;  /* 0x0000005fff60723e */ /* 0x000fe200000010ff */
[----:B---3--:R-:W-:-:S03]  /*14c0*/  @P1 FMUL.FTZ R93, R98, R103 ;  /* 0x00000067625d1220 */ /* 0x008fc60000410000 */
[----:B------:R-:W-:Y:S02]  /*14d0*/  PRMT R46, R96, 0x5410, R97 ;  /* 0x00005410602e7816 */ /* 0x000fe40000000061 */
[----:B------:R-:W-:-:S04]  /*14e0*/  F2FP.BF16.F32.PACK_AB R98, RZ, R93 ;  /* 0x0000005dff62723e */ /* 0x000fc800000010ff */
[----:B------:R-:W-:-:S07]  /*14f0*/  PRMT R47, R98, 0x5410, R100 ;  /* 0x00005410622f7816 */ /* 0x000fce0000000064 */
.L_x_126:
[----:B------:R-:W0:Y:S01]  /*1500*/  @P1 LDC.64 R96, c[0x0][0x390] ;  /* 0x0000e400ff601b82 */ /* 0x000e220000000a00 */
[----:B------:R-:W-:Y:S01]  /*1510*/  @P1 IADD3 R101, PT, PT, R104, 0x40, RZ ;  /* 0x0000004068651810 */ /* 0x000fe20007ffe0ff */
[----:B------:R-:W-:-:S05]  /*1520*/  IMAD.WIDE.U32 R98, R99, 0x10, R48 ;  /* 0x0000001063627825 */ /* 0x000fca00078e0030 */
[----:B------:R1:W-:Y:S01]  /*1530*/  STG.E.128 desc[UR6][R98.64], R44 ;  /* 0x0000002c62007986 */ /* 0x0003e2000c101d06 */
[----:B0-----:R-:W-:-:S05]  /*1540*/  @P1 IMAD.WIDE.U32 R96, R101, 0x10, R96 ;  /* 0x0000001065601825 */ /* 0x001fca00078e0060 */
[----:B------:R-:W2:Y:S02]  /*1550*/  @P1 LDG.E.128 R40, desc[UR6][R96.64] ;  /* 0x0000000660281981 */ /* 0x000ea4000c1e1d00 */
[----:B--2---:R-:W-:Y:S02]  /*1560*/  PRMT R100, R41, 0x7632, R100 ;  /* 0x0000763229647816 */ /* 0x004fe40000000064 */
[----:B------:R-:W-:Y:S01]  /*1570*/  PRMT R101, R40, 0x7632, R101 ;  /* 0x0000763228657816 */ /* 0x000fe20000000065 */
[----:B-1----:R-:W-:Y:S06]  /*1580*/  BRA.U !UP0, `(.L_x_127) ;  /* 0x0000000108f07547 */ /* 0x002fec000b800000 */
[----:B------:R-:W0:Y:S01]  /*1590*/  LDC.64 R44, c[0x0][0x3a0] ;  /* 0x0000e800ff2c7b82 */ /* 0x000e220000000a00 */
[----:B------:R-:W-:-:S05]  /*15a0*/  IADD3 R47, PT, PT, R105, 0x40, RZ ;  /* 0x00000040692f7810 */ /* 0x000fca0007ffe0ff */
[----:B0-----:R-:W-:-:S06]  /*15b0*/  IMAD.WIDE.U32 R44, R47, 0x10, R44 ;  /* 0x000000102f2c7825 */ /* 0x001fcc00078e002c */
[----:B------:R-:W2:Y:S01]  /*15c0*/  LDG.E.128 R44, desc[UR6][R44.64] ;  /* 0x000000062c2c7981 */ /* 0x000ea2000c1e1d00 */
[----:B------:R-:W-:-:S13]  /*15d0*/  ISETP.GT.AND P2, PT, R80, RZ, PT ;  /* 0x000000ff5000720c */ /* 0x000fda0003f44270 */
[----:B------:R-:W0:Y:S01]  /*15e0*/  @P2 LDC R102, c[0x0][0x40c] ;  /* 0x00010300ff662b82 */ /* 0x000e220000000800 */
[----:B------:R-:W-:Y:S01]  /*15f0*/  @P2 PRMT R97, R40, 0x7632, R97 ;  /* 0x0000763228612816 */ /* 0x000fe20000000061 */
[----:B------:R-:W-:Y:S01]  /*1600*/  @P2 IMAD.U32 R101, R41, 0x10000, RZ ;  /* 0x0001000029652824 */ /* 0x000fe200078e00ff */
[----:B------:R-:W-:Y:S02]  /*1610*/  @P2 SHF.L.U32 R111, R42, 0x10, RZ ;  /* 0x000000102a6f2819 */ /* 0x000fe400000006ff */
[----:B------:R-:W-:-:S03]  /*1620*/  @P2 SHF.L.U32 R99, R97, 0x10, RZ ;  /* 0x0000001061632819 */ /* 0x000fc600000006ff */
[----:B------:R-:W1:Y:S08]  /*1630*/  @P2 LDC R100, c[0x0][0x40c] ;  /* 0x00010300ff642b82 */ /* 0x000e700000000800 */
[----:B------:R-:W3:Y:S08]  /*1640*/  @P2 LDC R110, c[0x0][0x40c] ;  /* 0x00010300ff6e2b82 */ /* 0x000ef00000000800 */
[----:B------:R-:W4:Y:S08]  /*1650*/  @P2 LDC R109, c[0x0][0x40c] ;  /* 0x00010300ff6d2b82 */ /* 0x000f300000000800 */
[----:B------:R-:W4:Y:S08]  /*1660*/  @P2 LDC R106, c[0x0][0x40c] ;  /* 0x00010300ff6a2b82 */ /* 0x000f300000000800 */
[----:B------:R-:W4:Y:S08]  /*1670*/  @P2 LDC R107, c[0x0][0x40c] ;  /* 0x00010300ff6b2b82 */ /* 0x000f300000000800 */
[----:B------:R-:W4:Y:S01]  /*1680*/  @P2 LDC R108, c[0x0][0x40c] ;  /* 0x00010300ff6c2b82 */ /* 0x000f220000000800 */
[----:B--2---:R-:W-:-:S02]  /*1690*/  SHF.L.U32 R98, R45, 0x10, RZ ;  /* 0x000000102d627819 */ /* 0x004fc400000006ff */
[----:B------:R-:W-:-:S03]  /*16a0*/  PRMT R96, R44, 0x7632, R96 ;  /* 0x000076322c607816 */ /* 0x000fc60000000060 */
[--C-:B------:R-:W-:Y:S02]  /*16b0*/  @!P2 IMAD.MOV.U32 R97, RZ, RZ, R98.reuse ;  /* 0x000000ffff61a224 */ /* 0x100fe400078e0062 */
[--C-:B0-----:R-:W-:Y:S01]  /*16c0*/  @P2 FFMA.FTZ R97, R101, R102, R98.reuse ;  /* 0x0000006665612223 */ /* 0x101fe20000010062 */
[----:B------:R-:W-:Y:S02]  /*16d0*/  SHF.L.U32 R96, R96, 0x10, RZ ;  /* 0x0000001060607819 */ /* 0x000fe400000006ff */
[----:B------:R-:W-:Y:S02]  /*16e0*/  PRMT R98, R45, 0x7632, R98 ;  /* 0x000076322d627816 */ /* 0x000fe40000000062 */
[----:B------:R-:W0:Y:S01]  /*16f0*/  @P2 LDC R45, c[0x0][0x40c] ;  /* 0x00010300ff2d2b82 */ /* 0x000e220000000800 */
[----:B-1----:R-:W-:Y:S01]  /*1700*/  @P2 FFMA.FTZ R96, R99, R100, R96 ;  /* 0x0000006463602223 */ /* 0x002fe20000010060 */
[----:B------:R-:W-:Y:S02]  /*1710*/  @P2 PRMT R99, R41, 0x7632, R99 ;  /* 0x0000763229632816 */ /* 0x000fe40000000063 */
[----:B------:R-:W-:-:S02]  /*1720*/  SHF.L.U32 R100, R46, 0x10, RZ ;  /* 0x000000102e647819 */ /* 0x000fc400000006ff */
[----:B------:R-:W-:Y:S01]  /*1730*/  SHF.L.U32 R98, R98, 0x10, RZ ;  /* 0x0000001062627819 */ /* 0x000fe200000006ff */
[----:B------:R-:W-:Y:S01]  /*1740*/  @P2 IMAD.U32 R103, R99, 0x10000, RZ ;  /* 0x0001000063672824 */ /* 0x000fe200078e00ff */
[----:B------:R-:W-:Y:S01]  /*1750*/  @!P2 MOV R99, R100 ;  /* 0x000000640063a202 */ /* 0x000fe20000000f00 */
[--C-:B---3--:R-:W-:Y:S01]  /*1760*/  @P2 FFMA.FTZ R99, R111, R110, R100.reuse ;  /* 0x0000006e6f632223 */ /* 0x108fe20000010064 */
[----:B------:R-:W-:Y:S01]  /*1770*/  @P2 PRMT R100, R43, 0x7632, R100 ;  /* 0x000076322b642816 */ /* 0x000fe20000000064 */
[----:B----4-:R-:W-:Y:S01]  /*1780*/  @P2 FFMA.FTZ R98, R103, R109, R98 ;  /* 0x0000006d67622223 */ /* 0x010fe20000010062 */
[----:B------:R-:W-:Y:S01]  /*1790*/  SHF.L.U32 R101, R44, 0x10, RZ ;  /* 0x000000102c657819 */ /* 0x000fe200000006ff */
[----:B------:R-:W-:Y:S01]  /*17a0*/  @P2 IMAD.U32 R111, R43, 0x10000, RZ ;  /* 0x000100002b6f2824 */ /* 0x000fe200078e00ff */
[----:B------:R-:W-:Y:S01]  /*17b0*/  SHF.L.U32 R102, R47, 0x10, RZ ;  /* 0x000000102f667819 */ /* 0x000fe200000006ff */
[----:B------:R-:W-:Y:S01]  /*17c0*/  @P2 IMAD.U32 R109, R100, 0x10000, RZ ;  /* 0x00010000646d2824 */ /* 0x000fe200078e00ff */
[----:B------:R-:W-:-:S02]  /*17d0*/  PRMT R46, R46, 0x7632, R46 ;  /* 0x000076322e2e7816 */ /* 0x000fc4000000002e */
[----:B------:R-:W-:Y:S02]  /*17e0*/  PRMT R47, R47, 0x7632, R47 ;  /* 0x000076322f2f7816 */ /* 0x000fe4000000002f */
[----:B------:R-:W-:Y:S02]  /*17f0*/  @P2 PRMT R44, R42, 0x7632, R44 ;  /* 0x000076322a2c2816 */ /* 0x000fe4000000002c */
[----:B------:R-:W-:Y:S02]  /*1800*/  @P2 SHF.L.U32 R110, R40, 0x10, RZ ;  /* 0x00000010286e2819 */ /* 0x000fe400000006ff */
[----:B------:R-:W-:Y:S01]  /*1810*/  SHF.L.U32 R103, R46, 0x10, RZ ;  /* 0x000000102e677819 */ /* 0x000fe200000006ff */
[----:B0-----:R-:W-:Y:S01]  /*1820*/  @P2 FFMA.FTZ R102, R111, R45, R102 ;  /* 0x0000002d6f662223 */ /* 0x001fe20000010066 */
[----:B------:R-:W-:Y:S01]  /*1830*/  @P2 SHF.L.U32 R44, R44, 0x10, RZ ;  /* 0x000000102c2c2819 */ /* 0x000fe200000006ff */
[----:B------:R-:W-:Y:S01]  /*1840*/  @P2 FFMA.FTZ R101, R110, R107, R101 ;  /* 0x0000006b6e652223 */ /* 0x000fe20000010065 */
[----:B------:R-:W-:-:S02]  /*1850*/  SHF.L.U32 R100, R47, 0x10, RZ ;  /* 0x000000102f647819 */ /* 0x000fc400000006ff */
[----:B------:R-:W-:Y:S01]  /*1860*/  F2FP.BF16.F32.PACK_AB R45, RZ, R97 ;  /* 0x00000061ff2d723e */ /* 0x000fe200000010ff */
[----:B------:R-:W-:Y:S01]  /*1870*/  @P2 FFMA.FTZ R103, R44, R106, R103 ;  /* 0x0000006a2c672223 */ /* 0x000fe20000010067 */
[----:B------:R-:W-:Y:S01]  /*1880*/  F2FP.BF16.F32.PACK_AB R46, RZ, R98 ;  /* 0x00000062ff2e723e */ /* 0x000fe200000010ff */
[----:B------:R-:W-:Y:S01]  /*1890*/  @P2 FFMA.FTZ R100, R109, R108, R100 ;  /* 0x0000006c6d642223 */ /* 0x000fe20000010064 */
[----:B------:R-:W-:Y:S02]  /*18a0*/  F2FP.BF16.F32.PACK_AB R106, RZ, R96 ;  /* 0x00000060ff6a723e */ /* 0x000fe400000010ff */
        /* <DEDUP_REMOVED lines=10> */
.L_x_127:
[----:B------:R-:W0:Y:S01]  /*1950*/  @P1 LDC R47, c[0x0][0x40c] ;  /* 0x00010300ff2f1b82 */ /* 0x000e220000000800 */
[----:B------:R-:W-:Y:S01]  /*1960*/  @P1 PRMT R44, R42, 0x7632, R44 ;  /* 0x000076322a2c1816 */ /* 0x000fe2000000002c */
[----:B------:R-:W-:Y:S01]  /*1970*/  IMAD.MOV.U32 R103, RZ, RZ, RZ ;  /* 0x000000ffff677224 */ /* 0x000fe200078e00ff */
[----:B------:R-:W-:Y:S02]  /*1980*/  @P1 SHF.L.U32 R100, R100, 0x10, RZ ;  /* 0x0000001064641819 */ /* 0x000fe400000006ff */
[----:B------:R-:W-:Y:S02]  /*1990*/  CS2R R98, SRZ ;  /* 0x0000000000627805 */ /* 0x000fe4000001ff00 */
[----:B------:R-:W-:Y:S02]  /*19a0*/  @P1 SHF.L.U32 R44, R44, 0x10, RZ ;  /* 0x000000102c2c1819 */ /* 0x000fe400000006ff */
[----:B------:R-:W-:Y:S02]  /*19b0*/  CS2R R96, SRZ ;  /* 0x0000000000607805 */ /* 0x000fe4000001ff00 */
[----:B------:R-:W-:Y:S01]  /*19c0*/  @P1 SHF.L.U32 R101, R101, 0x10, RZ ;  /* 0x0000001065651819 */ /* 0x000fe200000006ff */
[----:B------:R-:W1:Y:S01]  /*19d0*/  @P1 LDC R45, c[0x0][0x40c] ;  /* 0x00010300ff2d1b82 */ /* 0x000e620000000800 */
[----:B------:R-:W-:-:S02]  /*19e0*/  @P1 SHF.L.U32 R107, R42, 0x10, RZ ;  /* 0x000000102a6b1819 */ /* 0x000fc400000006ff */
[----:B------:R-:W-:-:S05]  /*19f0*/  @P1 SHF.L.U32 R109, R43, 0x10, RZ ;  /* 0x000000102b6d1819 */ /* 0x000fca00000006ff */
[----:B------:R-:W2:Y:S08]  /*1a00*/  @P1 LDC R102, c[0x0][0x40c] ;  /* 0x00010300ff661b82 */ /* 0x000eb00000000800 */
[----:B------:R-:W3:Y:S01]  /*1a10*/  @P1 LDC R46, c[0x0][0x40c] ;  /* 0x00010300ff2e1b82 */ /* 0x000ee20000000800 */
[----:B0-----:R-:W-:Y:S01]  /*1a20*/  @P1 FMUL.FTZ R103, R44, R47 ;  /* 0x0000002f2c671220 */ /* 0x001fe20000410000 */
[----:B------:R-:W-:-:S02]  /*1a30*/  @P1 PRMT R44, R43, 0x7632, R44 ;  /* 0x000076322b2c1816 */ /* 0x000fc4000000002c */
[----:B------:R-:W-:-:S03]  /*1a40*/  @P1 SHF.L.U32 R47, R41, 0x10, RZ ;  /* 0x00000010292f1819 */ /* 0x000fc600000006ff */
[----:B------:R-:W-:Y:S01]  /*1a50*/  @P1 IMAD.U32 R44, R44, 0x10000, RZ ;  /* 0x000100002c2c1824 */ /* 0x000fe200078e00ff */
[----:B------:R-:W0:Y:S01]  /*1a60*/  @P1 LDC R106, c[0x0][0x40c] ;  /* 0x00010300ff6a1b82 */ /* 0x000e220000000800 */
[----:B-1----:R-:W-:Y:S01]  /*1a70*/  @P1 FMUL.FTZ R98, R100, R45 ;  /* 0x0000002d64621220 */ /* 0x002fe20000410000 */
[----:B------:R-:W-:-:S06]  /*1a80*/  @P1 SHF.L.U32 R45, R40, 0x10, RZ ;  /* 0x00000010282d1819 */ /* 0x000fcc00000006ff */
[----:B------:R-:W1:Y:S01]  /*1a90*/  @P1 LDC R111, c[0x0][0x40c] ;  /* 0x00010300ff6f1b82 */ /* 0x000e620000000800 */
[----:B--2---:R-:W-:Y:S01]  /*1aa0*/  @P1 FMUL.FTZ R96, R101, R102 ;  /* 0x0000006665601220 */ /* 0x004fe20000410000 */
[----:B------:R-:W-:Y:S01]  /*1ab0*/  HFMA2 R102, -RZ, RZ, 0, 0 ;  /* 0x00000000ff667431 */ /* 0x000fe200000001ff */
[----:B------:R-:W-:-:S05]  /*1ac0*/  CS2R R100, SRZ ;  /* 0x0000000000647805 */ /* 0x000fca000001ff00 */
[----:B------:R-:W2:Y:S01]  /*1ad0*/  @P1 LDC R108, c[0x0][0x40c] ;  /* 0x00010300ff6c1b82 */ /* 0x000ea20000000800 */
[----:B---3--:R-:W-:Y:S01]  /*1ae0*/  @P1 FMUL.FTZ R101, R45, R46 ;  /* 0x0000002e2d651220 */ /* 0x008fe20000410000 */
[----:B------:R-:W-:-:S06]  /*1af0*/  F2FP.BF16.F32.PACK_AB R45, RZ, R96 ;  /* 0x00000060ff2d723e */ /* 0x000fcc00000010ff */
[----:B------:R-:W3:Y:S01]  /*1b00*/  @P1 LDC R110, c[0x0][0x40c] ;  /* 0x00010300ff6e1b82 */ /* 0x000ee20000000800 */
[----:B0-----:R-:W-:Y:S01]  /*1b10*/  @P1 FMUL.FTZ R97, R47, R106 ;  /* 0x0000006a2f611220 */ /* 0x001fe20000410000 */
[----:B------:R-:W-:-:S04]  /*1b20*/  F2FP.BF16.F32.PACK_AB R47, RZ, R98 ;  /* 0x00000062ff2f723e */ /* 0x000fc800000010ff */
[----:B------:R-:W-:Y:S01]  /*1b30*/  F2FP.BF16.F32.PACK_AB R46, RZ, R97 ;  /* 0x00000061ff2e723e */ /* 0x000fe200000010ff */
[----:B-1----:R-:W-:Y:S01]  /*1b40*/  @P1 FMUL.FTZ R100, R44, R111 ;  /* 0x0000006f2c641220 */ /* 0x002fe20000410000 */
[----:B------:R-:W-:-:S04]  /*1b50*/  F2FP.BF16.F32.PACK_AB R44, RZ, R101 ;  /* 0x00000065ff2c723e */ /* 0x000fc800000010ff */
[----:B------:R-:W-:Y:S02]  /*1b60*/  PRMT R44, R44, 0x5410, R45 ;  /* 0x000054102c2c7816 */ /* 0x000fe4000000002d */
[----:B------:R-:W-:Y:S01]  /*1b70*/  PRMT R45, R46, 0x5410, R47 ;  /* 0x000054102e2d7816 */ /* 0x000fe2000000002f */
[----:B--2---:R-:W-:Y:S01]  /*1b80*/  @P1 FMUL.FTZ R99, R107, R108 ;  /* 0x0000006c6b631220 */ /* 0x004fe20000410000 */
[----:B------:R-:W-:-:S04]  /*1b90*/  F2FP.BF16.F32.PACK_AB R107, RZ, R103 ;  /* 0x00000067ff6b723e */ /* 0x000fc800000010ff */
[----:B------:R-:W-:Y:S01]  /*1ba0*/  F2FP.BF16.F32.PACK_AB R106, RZ, R99 ;  /* 0x00000063ff6a723e */ /* 0x000fe200000010ff */
[----:B---3--:R-:W-:Y:S01]  /*1bb0*/  @P1 FMUL.FTZ R102, R109, R110 ;  /* 0x0000006e6d661220 */ /* 0x008fe20000410000 */
[----:B------:R-:W-:Y:S02]  /*1bc0*/  F2FP.BF16.F32.PACK_AB R109, RZ, R100 ;  /* 0x00000064ff6d723e */ /* 0x000fe400000010ff */
[----:B------:R-:W-:Y:S02]  /*1bd0*/  PRMT R46, R106, 0x5410, R107 ;  /* 0x000054106a2e7816 */ /* 0x000fe4000000006b */
[----:B------:R-:W-:-:S04]  /*1be0*/  F2FP.BF16.F32.PACK_AB R108, RZ, R102 ;  /* 0x00000066ff6c723e */ /* 0x000fc800000010ff */
[----:B------:R-:W-:-:S07]  /*1bf0*/  PRMT R47, R108, 0x5410, R109 ;  /* 0x000054106c2f7816 */ /* 0x000fce000000006d */
.L_x_128:
[----:B------:R-:W0:Y:S01]  /*1c00*/  @P1 LDC.64 R106, c[0x0][0x390] ;  /* 0x0000e400ff6a1b82 */ /* 0x000e220000000a00 */
[----:B------:R-:W-:Y:S01]  /*1c10*/  VIADD R109, R105, 0x40 ;  /* 0x00000040696d7836 */ /* 0x000fe20000000000 */
[----:B------:R-:W-:-:S03]  /*1c20*/  @P1 IADD3 R111, PT, PT, R104, 0x60, RZ ;  /* 0x00000060686f1810 */ /* 0x000fc60007ffe0ff */
[----:B------:R-:W-:-:S05]  /*1c30*/  IMAD.WIDE.U32 R108, R109, 0x10, R48 ;  /* 0x000000106d6c7825 */ /* 0x000fca00078e0030 */
[----:B------:R1:W-:Y:S01]  /*1c40*/  STG.E.128 desc[UR6][R108.64], R44 ;  /* 0x0000002c6c007986 */ /* 0x0003e2000c101d06 */
[----:B0-----:R-:W-:-:S05]  /*1c50*/  @P1 IMAD.WIDE.U32 R106, R111, 0x10, R106 ;  /* 0x000000106f6a1825 */ /* 0x001fca00078e006a */
[----:B------:R1:W5:Y:S01]  /*1c60*/  @P1 LDG.E.128 R40, desc[UR6][R106.64] ;  /* 0x000000066a281981 */ /* 0x000362000c1e1d00 */
[----:B------:R-:W-:Y:S01]  /*1c70*/  IADD3 R111, PT, PT, R105, 0x60, RZ ;  /* 0x00000060696f7810 */ /* 0x000fe20007ffe0ff */
[----:B------:R-:W-:Y:S06]  /*1c80*/  BRA.U !UP0, `(.L_x_129) ;  /* 0x0000000108e47547 */ /* 0x000fec000b800000 */
[----:B-1----:R-:W0:Y:S02]  /*1c90*/  LDC.64 R44, c[0x0][0x3a0] ;  /* 0x0000e800ff2c7b82 */ /* 0x002e240000000a00 */
[----:B0-----:R-:W-:-:S06]  /*1ca0*/  IMAD.WIDE.U32 R44, R111, 0x10, R44 ;  /* 0x000000106f2c7825 */ /* 0x001fcc00078e002c */
[----:B------:R-:W2:Y:S01]  /*1cb0*/  LDG.E.128 R44, desc[UR6][R44.64] ;  /* 0x000000062c2c7981 */ /* 0x000ea2000c1e1d00 */
[----:B------:R-:W-:-:S13]  /*1cc0*/  ISETP.GT.AND P1, PT, R80, RZ, PT ;  /* 0x000000ff5000720c */ /* 0x000fda0003f24270 */
[----:B------:R-:W0:Y:S01]  /*1cd0*/  @P1 LDC R106, c[0x0][0x40c] ;  /* 0x00010300ff6a1b82 */ /* 0x000e220000000800 */
[C---:B-----5:R-:W-:Y:S02]  /*1ce0*/  @P1 PRMT R105, R41.reuse, 0x7632, R105 ;  /* 0x0000763229691816 */ /* 0x060fe40000000069 */
[----:B------:R-:W-:Y:S02]  /*1cf0*/  @P1 SHF.L.U32 R107, R41, 0x10, RZ ;  /* 0x00000010296b1819 */ /* 0x000fe400000006ff */
[----:B------:R-:W-:Y:S02]  /*1d00*/  @P1 SHF.L.U32 R105, R105, 0x10, RZ ;  /* 0x0000001069691819 */ /* 0x000fe400000006ff */
[----:B------:R-:W-:Y:S01]  /*1d10*/  @P1 SHF.L.U32 R110, R42, 0x10, RZ ;  /* 0x000000102a6e1819 */ /* 0x000fe200000006ff */
[----:B------:R-:W1:Y:S08]  /*1d20*/  @P1 LDC R108, c[0x0][0x40c] ;  /* 0x00010300ff6c1b82 */ /* 0x000e700000000800 */
[----:B------:R-:W3:Y:S08]  /*1d30*/  @P1 LDC R112, c[0x0][0x40c] ;  /* 0x00010300ff701b82 */ /* 0x000ef00000000800 */
[----:B------:R-:W4:Y:S08]  /*1d40*/  @P1 LDC R109, c[0x0][0x40c] ;  /* 0x00010300ff6d1b82 */ /* 0x000f300000000800 */
[----:B------:R-:W3:Y:S08]  /*1d50*/  @P1 LDC R113, c[0x0][0x40c] ;  /* 0x00010300ff711b82 */ /* 0x000ef00000000800 */
[----:B------:R-:W3:Y:S01]  /*1d60*/  @P1 LDC R114, c[0x0][0x40c] ;  /* 0x00010300ff721b82 */ /* 0x000ee20000000800 */
[----:B--2---:R-:W-:-:S02]  /*1d70*/  PRMT R104, R45, 0x7632, R104 ;  /* 0x000076322d687816 */ /* 0x004fc40000000068 */
[----:B------:R-:W-:Y:S02]  /*1d80*/  SHF.L.U32 R80, R45, 0x10, RZ ;  /* 0x000000102d507819 */ /* 0x000fe400000006ff */
[----:B------:R-:W-:Y:S01]  /*1d90*/  PRMT R45, R46, 0x7632, R45 ;  /* 0x000076322e2d7816 */ /* 0x000fe2000000002d */
[----:B------:R-:W-:Y:S02]  /*1da0*/  IMAD.U32 R104, R104, 0x10000, RZ ;  /* 0x0001000068687824 */ /* 0x000fe400078e00ff */
[----:B0-----:R-:W-:Y:S01]  /*1db0*/  @P1 FFMA.FTZ R80, R107, R106, R80 ;  /* 0x0000006a6b501223 */ /* 0x001fe20000010050 */
[----:B------:R-:W-:Y:S01]  /*1dc0*/  @P1 PRMT R106, R42, 0x7632, R106 ;  /* 0x000076322a6a1816 */ /* 0x000fe2000000006a */
[----:B-1----:R-:W-:Y:S01]  /*1dd0*/  @P1 FFMA.FTZ R104, R105, R108, R104 ;  /* 0x0000006c69681223 */ /* 0x002fe20000010068 */
[----:B------:R-:W-:Y:S01]  /*1de0*/  SHF.L.U32 R108, R45, 0x10, RZ ;  /* 0x000000102d6c7819 */ /* 0x000fe200000006ff */
[----:B------:R-:W-:Y:S01]  /*1df0*/  IMAD.U32 R105, R46, 0x10000, RZ ;  /* 0x000100002e697824 */ /* 0x000fe200078e00ff */
[----:B------:R-:W0:Y:S01]  /*1e00*/  @P1 LDC R45, c[0x0][0x40c] ;  /* 0x00010300ff2d1b82 */ /* 0x000e220000000800 */
[----:B------:R-:W-:-:S02]  /*1e10*/  @P1 SHF.L.U32 R107, R106, 0x10, RZ ;  /* 0x000000106a6b1819 */ /* 0x000fc400000006ff */
[----:B------:R-:W-:Y:S01]  /*1e20*/  PRMT R46, R44, 0x7632, R46 ;  /* 0x000076322c2e7816 */ /* 0x000fe2000000002e */
[----:B----4-:R-:W-:Y:S01]  /*1e30*/  @P1 FFMA.FTZ R105, R110, R109, R105 ;  /* 0x0000006d6e691223 */ /* 0x010fe20000010069 */
[----:B------:R-:W-:Y:S01]  /*1e40*/  SHF.L.U32 R106, R47, 0x10, RZ ;  /* 0x000000102f6a7819 */ /* 0x000fe200000006ff */
[----:B---3--:R-:W-:Y:S01]  /*1e50*/  @P1 FFMA.FTZ R108, R107, R112, R108 ;  /* 0x000000706b6c1223 */ /* 0x008fe2000001006c */
[----:B------:R-:W-:Y:S01]  /*1e60*/  @P1 PRMT R47, R40, 0x7632, R47 ;  /* 0x00007632282f1816 */ /* 0x000fe2000000002f */
[----:B------:R-:W1:Y:S01]  /*1e70*/  @P1 LDC R112, c[0x0][0x40c] ;  /* 0x00010300ff701b82 */ /* 0x000e620000000800 */
[----:B------:R-:W-:Y:S01]  /*1e80*/  IMAD.U32 R107, R46, 0x10000, RZ ;  /* 0x000100002e6b7824 */ /* 0x000fe200078e00ff */
[----:B------:R-:W-:Y:S02]  /*1e90*/  @P1 SHF.L.U32 R109, R43, 0x10, RZ ;  /* 0x000000102b6d1819 */ /* 0x000fe400000006ff */
[----:B------:R-:W-:Y:S02]  /*1ea0*/  @P1 SHF.L.U32 R46, R47, 0x10, RZ ;  /* 0x000000102f2e1819 */ /* 0x000fe400000006ff */
[----:B------:R-:W-:Y:S01]  /*1eb0*/  SHF.L.U32 R110, R44, 0x10, RZ ;  /* 0x000000102c6e7819 */ /* 0x000fe200000006ff */
[----:B------:R-:W-:Y:S01]  /*1ec0*/  @P1 FFMA.FTZ R106, R109, R113, R106 ;  /* 0x000000716d6a1223 */ /* 0x000fe2000001006a */
[----:B------:R-:W-:-:S02]  /*1ed0*/  PRMT R47, R47, 0x7632, R47 ;  /* 0x000076322f2f7816 */ /* 0x000fc4000000002f */
[----:B------:R-:W-:Y:S02]  /*1ee0*/  @P1 PRMT R44, R43, 0x7632, R44 ;  /* 0x000076322b2c1816 */ /* 0x000fe4000000002c */
[----:B------:R-:W-:Y:S02]  /*1ef0*/  SHF.L.U32 R109, R47, 0x10, RZ ;  /* 0x000000102f6d7819 */ /* 0x000fe400000006ff */
[----:B------:R-:W-:Y:S01]  /*1f00*/  F2FP.BF16.F32.PACK_AB R113, RZ, R105 ;  /* 0x00000069ff71723e */ /* 0x000fe200000010ff */
[----:B------:R-:W-:Y:S02]  /*1f10*/  @P1 IMAD.U32 R44, R44, 0x10000, RZ ;  /* 0x000100002c2c1824 */ /* 0x000fe400078e00ff */
[----:B0-----:R-:W-:Y:S01]  /*1f20*/  @P1 FFMA.FTZ R107, R46, R45, R107 ;  /* 0x0000002d2e6b1223 */ /* 0x001fe2000001006b */
[----:B------:R-:W-:Y:S01]  /*1f30*/  @P1 SHF.L.U32 R45, R40, 0x10, RZ ;  /* 0x00000010282d1819 */ /* 0x000fe200000006ff */
[----:B------:R-:W-:Y:S01]  /*1f40*/  @P1 FFMA.FTZ R109, R44, R114, R109 ;  /* 0x000000722c6d1223 */ /* 0x000fe2000001006d */
[----:B------:R-:W-:-:S02]  /*1f50*/  F2FP.BF16.F32.PACK_AB R46, RZ, R104 ;  /* 0x00000068ff2e723e */ /* 0x000fc400000010ff */
[----:B------:R-:W-:Y:S01]  /*1f60*/  F2FP.BF16.F32.PACK_AB R114, RZ, R108 ;  /* 0x0000006cff72723e */ /* 0x000fe200000010ff */
[----:B-1----:R-:W-:Y:S01]  /*1f70*/  @P1 FFMA.FTZ R110, R45, R112, R110 ;  /* 0x000000702d6e1223 */ /* 0x002fe2000001006e */
[----:B------:R-:W-:Y:S02]  /*1f80*/  F2FP.BF16.F32.PACK_AB R45, RZ, R80 ;  /* 0x00000050ff2d723e */ /* 0x000fe400000010ff */
[----:B------:R-:W-:Y:S02]  /*1f90*/  F2FP.BF16.F32.PACK_AB R115, RZ, R106 ;  /* 0x0000006aff73723e */ /* 0x000fe400000010ff */
[----:B------:R-:W-:Y:S02]  /*1fa0*/  F2FP.BF16.F32.PACK_AB R112, RZ, R107 ;  /* 0x0000006bff70723e */ /* 0x000fe400000010ff */
[----:B------:R-:W-:Y:S02]  /*1fb0*/  F2FP.BF16.F32.PACK_AB R44, RZ, R110 ;  /* 0x0000006eff2c723e */ /* 0x000fe400000010ff */
[----:B------:R-:W-:-:S02]  /*1fc0*/  F2FP.BF16.F32.PACK_AB R47, RZ, R109 ;  /* 0x0000006dff2f723e */ /* 0x000fc400000010ff */
[----:B------:R-:W-:Y:S02]  /*1fd0*/  PRMT R45, R45, 0x5410, R46 ;  /* 0x000054102d2d7816 */ /* 0x000fe4000000002e */
[----:B------:R-:W-:Y:S02]  /*1fe0*/  PRMT R46, R113, 0x5410, R114 ;  /* 0x00005410712e7816 */ /* 0x000fe40000000072 */
[----:B------:R-:W-:Y:S02]  /*1ff0*/  PRMT R44, R44, 0x5410, R112 ;  /* 0x000054102c2c7816 */ /* 0x000fe40000000070 */
[----:B------:R-:W-:Y:S01]  /*2000*/  PRMT R47, R115, 0x5410, R47 ;  /* 0x00005410732f7816 */ /* 0x000fe2000000002f */
[----:B------:R-:W-:Y:S06]  /*2010*/  BRA `(.L_x_130) ;  /* 0x0000000000b87947 */ /* 0x000fec0003800000 */
.L_x_129:
[----:B------:R-:W0:Y:S01]  /*2020*/  @P1 LDC R105, c[0x0][0x40c] ;  /* 0x00010300ff691b82 */ /* 0x000e220000000800 */
[----:B-1---5:R-:W-:Y:S02]  /*2030*/  @P1 PRMT R44, R40, 0x7632, R44 ;  /* 0x00007632282c1816 */ /* 0x022fe4000000002c */
[----:B------:R-:W-:Y:S02]  /*2040*/  CS2R R106, SRZ ;  /* 0x00000000006a7805 */ /* 0x000fe4000001ff00 */
[----:B------:R-:W-:Y:S01]  /*2050*/  @P1 PRMT R45, R41, 0x7632, R45 ;  /* 0x00007632292d1816 */ /* 0x000fe2000000002d */
[----:B------:R-:W-:Y:S01]  /*2060*/  HFMA2 R110, -RZ, RZ, 0, 0 ;  /* 0x00000000ff6e7431 */ /* 0x000fe200000001ff */
        /* <DEDUP_REMOVED lines=8> */
[----:B------:R-:W-:Y:S01]  /*20f0*/  @P1 PRMT R44, R42, 0x7632, R44 ;  /* 0x000076322a2c1816 */ /* 0x000fe2000000002c */
[----:B------:R-:W-:-:S04]  /*2100*/  IMAD.MOV.U32 R105, RZ, RZ, RZ ;  /* 0x000000ffff697224 */ /* 0x000fc800078e00ff */
[----:B------:R-:W-:Y:S01]  /*2110*/  @P1 IMAD.U32 R44, R44, 0x10000, RZ ;  /* 0x000100002c2c1824 */ /* 0x000fe200078e00ff */
[----:B------:R-:W0:Y:S01]  /*2120*/  @P1 LDC R47, c[0x0][0x40c] ;  /* 0x00010300ff2f1b82 */ /* 0x000e220000000800 */
[----:B-1----:R-:W-:Y:S01]  /*2130*/  @P1 FMUL.FTZ R104, R45, R46 ;  /* 0x0000002e2d681220 */ /* 0x002fe20000410000 */
[----:B------:R-:W-:Y:S02]  /*2140*/  @P1 PRMT R45, R43, 0x7632, R45 ;  /* 0x000076322b2d1816 */ /* 0x000fe4000000002d */
[----:B------:R-:W-:Y:S02]  /*2150*/  @P1 SHF.L.U32 R46, R40, 0x10, RZ ;  /* 0x00000010282e1819 */ /* 0x000fe400000006ff */
[----:B------:R-:W-:Y:S02]  /*2160*/  @P1 SHF.L.U32 R45, R45, 0x10, RZ ;  /* 0x000000102d2d1819 */ /* 0x000fe400000006ff */
[----:B------:R-:W1:Y:S01]  /*2170*/  @P1 LDC R113, c[0x0][0x40c] ;  /* 0x00010300ff711b82 */ /* 0x000e620000000800 */
[----:B--2---:R-:W-:Y:S01]  /*2180*/  @P1 FMUL.FTZ R108, R44, R115 ;  /* 0x000000732c6c1220 */ /* 0x004fe20000410000 */
[----:B------:R-:W-:-:S06]  /*2190*/  @P1 SHF.L.U32 R44, R41, 0x10, RZ ;  /* 0x00000010292c1819 */ /* 0x000fcc00000006ff */
        /* <DEDUP_REMOVED lines=10> */
[----:B------:R-:W-:Y:S02]  /*2240*/  F2FP.BF16.F32.PACK_AB R44, RZ, R110 ;  /* 0x0000006eff2c723e */ /* 0x000fe400000010ff */
[----:B------:R-:W-:Y:S01]  /*2250*/  F2FP.BF16.F32.PACK_AB R113, RZ, R108 ;  /* 0x0000006cff71723e */ /* 0x000fe200000010ff */
[----:B--2---:R-:W-:Y:S01]  /*2260*/  @P1 FMUL.FTZ R105, R45, R112 ;  /* 0x000000702d691220 */ /* 0x004fe20000410000 */
[----:B------:R-:W-:-:S04]  /*2270*/  F2FP.BF16.F32.PACK_AB R45, RZ, R107 ;  /* 0x0000006bff2d723e */ /* 0x000fc800000010ff */
        /* <DEDUP_REMOVED lines=8> */
.L_x_130:
[----:B------:R-:W-:Y:S01]  /*2300*/  FADD.FTZ R113, RZ, R56 ;  /* 0x00000038ff717221 */ /* 0x000fe20000010000 */
[----:B------:R-:W-:Y:S01]  /*2310*/  IMAD.WIDE.U32 R48, R111, 0x10, R48 ;  /* 0x000000106f307825 */ /* 0x000fe200078e0030 */
[----:B------:R-:W-:Y:S01]  /*2320*/  UMOV UR4, 0xffffffff ;  /* 0xffffffff00047882 */ /* 0x000fe20000000000 */
[----:B------:R-:W-:Y:S02]  /*2330*/  ISETP.NE.AND P1, PT, R0, RZ, PT ;  /* 0x000000ff0000720c */ /* 0x000fe40003f25270 */
[----:B------:R-:W-:Y:S01]  /*2340*/  FADD.FTZ R112, R113, R54 ;  /* 0x0000003671707221 */ /* 0x000fe20000010000 */
[----:B------:R0:W-:Y:S03]  /*2350*/  STG.E.128 desc[UR6][R48.64], R44 ;  /* 0x0000002c30007986 */ /* 0x0001e6000c101d06 */
        /* <DEDUP_REMOVED lines=43> */
[C---:B------:R-:W-:Y:S01]  /*2610*/  FADD.FTZ R44, -R45.reuse, R56 ;  /* 0x000000382d2c7221 */ /* 0x040fe20000010100 */
[C---:B------:R-:W-:Y:S01]  /*2620*/  FADD.FTZ R113, -R45.reuse, R54 ;  /* 0x000000362d717221 */ /* 0x040fe20000010100 */
[C---:B------:R-:W-:Y:S01]  /*2630*/  FADD.FTZ R47, -R45.reuse, R53 ;  /* 0x000000352d2f7221 */ /* 0x040fe20000010100 */
[----:B------:R-:W-:Y:S01]  /*2640*/  FADD.FTZ R49, -R45, R58 ;  /* 0x0000003a2d317221 */ /* 0x000fe20000010100 */
[----:B------:R-:W-:-:S04]  /*2650*/  FFMA.FTZ R44, R44, R44, RZ ;  /* 0x0000002c2c2c7223 */ /* 0x000fc800000100ff */
[----:B------:R-:W-:Y:S01]  /*2660*/  FFMA.FTZ R44, R113, R113, R44 ;  /* 0x00000071712c7223 */ /* 0x000fe2000001002c */
[----:B------:R-:W-:-:S03]  /*2670*/  FADD.FTZ R113, -R45, R52 ;  /* 0x000000342d717221 */ /* 0x000fc60000010100 */
[----:B------:R-:W-:Y:S01]  /*2680*/  FFMA.FTZ R44, R47, R47, R44 ;  /* 0x0000002f2f2c7223 */ /* 0x000fe2000001002c */
[----:B------:R-:W-:-:S03]  /*2690*/  FADD.FTZ R47, -R45, R59 ;  /* 0x0000003b2d2f7221 */ /* 0x000fc60000010100 */
[----:B------:R-:W-:-:S04]  /*26a0*/  FFMA.FTZ R44, R113, R113, R44 ;  /* 0x00000071712c7223 */ /* 0x000fc8000001002c */
        /* <DEDUP_REMOVED lines=63> */
.L_x_146:
[----:B------:R-:W-:Y:S01]  /*2aa0*/  FMUL.FTZ R44, R45, R45 ;  /* 0x0000002d2d2c7220 */ /* 0x000fe20000410000 */
[----:B-1----:R-:W-:Y:S01]  /*2ab0*/  FADD.FTZ R112, R48, R113 ;  /* 0x0000007130707221 */ /* 0x002fe20000010000 */
[----:B------:R-:W1:Y:S01]  /*2ac0*/  @!P1 LDC.64 R46, c[0x0][0x3c8] ;  /* 0x0000f200ff2e9b82 */ /* 0x000e620000000a00 */
[----:B------:R-:W-:Y:S02]  /*2ad0*/  BSSY.RECONVERGENT B0, `(.L_x_132) ;  /* 0x00000ce000007945 */ /* 0x000fe40003800200 */
[----:B------:R-:W-:Y:S01]  /*2ae0*/  FSEL R44, R44, RZ, P0 ;  /* 0x000000ff2c2c7208 */ /* 0x000fe20000000000 */
[----:B------:R-:W-:-:S04]  /*2af0*/  FFMA.FTZ R111, R112, R111, UR5 ;  /* 0x00000005706f7e23 */ /* 0x000fc8000801006f */
[----:B0-----:R-:W0:Y:S01]  /*2b00*/  @!P1 LDC.64 R48, c[0x0][0x3c0] ;  /* 0x0000f000ff309b82 */ /* 0x001e220000000a00 */
[----:B------:R-:W-:-:S06]  /*2b10*/  FADD.FTZ R44, R111, R44 ;  /* 0x0000002c6f2c7221 */ /* 0x000fcc0000010000 */
[----:B------:R-:W2:Y:S01]  /*2b20*/  MUFU.RSQ R44, R44 ;  /* 0x0000002c002c7308 */ /* 0x000ea20000001400 */
[----:B-1----:R-:W-:-:S04]  /*2b30*/  @!P1 IMAD.WIDE R46, R18, 0x4, R46 ;  /* 0x00000004122e9825 */ /* 0x002fc800078e022e */
[----:B0-----:R-:W-:-:S05]  /*2b40*/  @!P1 IMAD.WIDE R48, R18, 0x4, R48 ;  /* 0x0000000412309825 */ /* 0x001fca00078e0230 */
[----:B------:R0:W-:Y:S04]  /*2b50*/  @!P1 STG.E desc[UR6][R48.64], R45 ;  /* 0x0000002d30009986 */ /* 0x0001e8000c101906 */
[----:B--2---:R0:W-:Y:S01]  /*2b60*/  @!P1 STG.E desc[UR6][R46.64], R44 ;  /* 0x0000002c2e009986 */ /* 0x0041e2000c101906 */
[----:B------:R-:W-:-:S13]  /*2b70*/  ISETP.GE.AND P1, PT, R50, 0x1, PT ;  /* 0x000000013200780c */ /* 0x000fda0003f26270 */
[----:B0-----:R-:W-:Y:S05]  /*2b80*/  @!P1 BRA `(.L_x_133) ;  /* 0x0000000c00089947 */ /* 0x001fea0003800000 */
[----:B------:R-:W-:Y:S02]  /*2b90*/  FSEL R45, R45, RZ, !P0 ;  /* 0x000000ff2d2d7208 */ /* 0x000fe40004000000 */
[----:B------:R-:W-:Y:S02]  /*2ba0*/  IADD3 R50, PT, PT, R50, -0x1, RZ ;  /* 0xffffffff32327810 */ /* 0x000fe40007ffe0ff */
[----:B------:R-:W-:Y:S01]  /*2bb0*/  SHF.L.U32 R48, R2, 0x10, RZ ;  /* 0x0000001002307819 */ /* 0x000fe200000006ff */
        /* <DEDUP_REMOVED lines=31> */
[----:B------:R-:W-:Y:S01]  /*2db0*/  FADD.FTZ R45, -R45, R109 ;  /* 0x0000006d2d2d7221 */ /* 0x000fe20000010100 */
[----:B------:R-:W-:-:S02]  /*2dc0*/  IMAD R51, R50, R51, RZ ;  /* 0x0000003332337224 */ /* 0x000fc400078e02ff */
[C---:B------:R-:W-:Y:S01]  /*2dd0*/  FMUL.FTZ R47, R44.reuse, R47 ;  /* 0x0000002f2c2f7220 */ /* 0x040fe20000410000 */
        /* <DEDUP_REMOVED lines=30> */
[----:B------:R-:W-:Y:S01]  /*2fc0*/  FMUL.FTZ R54, R44, R45 ;  /* 0x0000002d2c367220 */ /* 0x000fe20000410000 */
[----:B------:R-:W-:Y:S01]  /*2fd0*/  SHF.L.U32 R46, R90, 0x10, RZ ;  /* 0x000000105a2e7819 */ /* 0x000fe200000006ff */
[----:B------:R-:W-:Y:S01]  /*2fe0*/  IMAD.U32 R44, R24, 0x10000, RZ ;  /* 0x00010000182c7824 */ /* 0x000fe200078e00ff */
[----:B------:R-:W-:Y:S01]  /*2ff0*/  SHF.L.U32 R50, R89, 0x10, RZ ;  /* 0x0000001059327819 */ /* 0x000fe200000006ff */
[----:B------:R-:W-:Y:S01]  /*3000*/  IMAD.U32 R58, R88, 0x10000, RZ ;  /* 0x00010000583a7824 */ /* 0x000fe200078e00ff */
[----:B------:R-:W-:Y:S01]  /*3010*/  SHF.L.U32 R52, R3, 0x10, RZ ;  /* 0x0000001003347819 */ /* 0x000fe200000006ff */
[----:B------:R-:W-:Y:S01]  /*3020*/  FFMA.FTZ R48, R47, R48, R44 ;  /* 0x000000302f307223 */ /* 0x000fe2000001002c */
[----:B------:R-:W-:Y:S01]  /*3030*/  SHF.L.U32 R56, R25, 0x10, RZ ;  /* 0x0000001019387819 */ /* 0x000fe200000006ff */
[----:B------:R-:W-:Y:S01]  /*3040*/  FFMA.FTZ R49, R49, R46, R50 ;  /* 0x0000002e31317223 */ /* 0x000fe20000010032 */
[----:B------:R-:W-:Y:S01]  /*3050*/  SHF.L.U32 R92, R4, 0x10, RZ ;  /* 0x00000010045c7819 */ /* 0x000fe200000006ff */
[----:B------:R-:W-:Y:S01]  /*3060*/  IMAD.U32 R45, R64, 0x10000, RZ ;  /* 0x00010000402d7824 */ /* 0x000fe200078e00ff */
[----:B------:R-:W-:Y:S01]  /*3070*/  SHF.L.U32 R94, R26, 0x10, RZ ;  /* 0x000000101a5e7819 */ /* 0x000fe200000006ff */
[----:B------:R-:W-:Y:S01]  /*3080*/  FFMA.FTZ R53, R53, R52, R56 ;  /* 0x0000003435357223 */ /* 0x000fe20000010038 */
[----:B------:R-:W-:Y:S01]  /*3090*/  SHF.L.U32 R82, R87, 0x10, RZ ;  /* 0x0000001057527819 */ /* 0x000fe200000006ff */
[----:B------:R-:W-:Y:S01]  /*30a0*/  IMAD.U32 R52, R85, 0x10000, RZ ;  /* 0x0001000055347824 */ /* 0x000fe200078e00ff */
[----:B------:R-:W-:Y:S01]  /*30b0*/  SHF.L.U32 R44, R86, 0x10, RZ ;  /* 0x00000010562c7819 */ /* 0x000fe200000006ff */
[----:B------:R-:W-:Y:S01]  /*30c0*/  FFMA.FTZ R46, R59, R92, R94 ;  /* 0x0000005c3b2e7223 */ /* 0x000fe2000001005e */
[----:B------:R-:W-:Y:S01]  /*30d0*/  SHF.L.U32 R96, R28, 0x10, RZ ;  /* 0x000000101c607819 */ /* 0x000fe200000006ff */
[----:B------:R-:W-:Y:S01]  /*30e0*/  FFMA.FTZ R50, R111, R58, R82 ;  /* 0x0000003a6f327223 */ /* 0x000fe20000010052 */
[----:B------:R-:W-:Y:S01]  /*30f0*/  IMAD.U32 R92, R6, 0x10000, RZ ;  /* 0x00010000065c7824 */ /* 0x000fe200078e00ff */
[----:B------:R-:W-:Y:S01]  /*3100*/  SHF.L.U32 R98, R78, 0x10, RZ ;  /* 0x000000104e627819 */ /* 0x000fe200000006ff */
[----:B------:R-:W-:Y:S01]  /*3110*/  FFMA.FTZ R113, R113, R44, R52 ;  /* 0x0000002c71717223 */ /* 0x000fe20000010034 */
[----:B------:R-:W-:Y:S01]  /*3120*/  SHF.L.U32 R102, R77, 0x10, RZ ;  /* 0x000000104d667819 */ /* 0x000fe200000006ff */
[----:B------:R-:W-:Y:S01]  /*3130*/  FFMA.FTZ R115, R115, R92, R96 ;  /* 0x0000005c73737223 */ /* 0x000fe20000010060 */
[----:B------:R-:W-:-:S02]  /*3140*/  SHF.L.U32 R56, R5, 0x10, RZ ;  /* 0x0000001005387819 */ /* 0x000fc400000006ff */
        /* <DEDUP_REMOVED lines=10> */
[----:B------:R-:W-:-:S02]  /*31f0*/  SHF.L.U32 R44, R7, 0x10, RZ ;  /* 0x00000010072c7819 */ /* 0x000fc400000006ff */
[----:B------:R-:W-:Y:S01]  /*3200*/  SHF.L.U32 R102, R73, 0x10, RZ ;  /* 0x0000001049667819 */ /* 0x000fe200000006ff */
[----:B------:R-:W-:Y:S01]  /*3210*/  FFMA.FTZ R95, R95, R92, R96 ;  /* 0x0000005c5f5f7223 */ /* 0x000fe20000010060 */
        /* <DEDUP_REMOVED lines=18> */
[----:B------:R-:W-:-:S02]  /*3340*/  SHF.L.U32 R59, R14, 0x10, RZ ;  /* 0x000000100e3b7819 */ /* 0x000fc400000006ff */
[----:B------:R-:W-:Y:S01]  /*3350*/  SHF.L.U32 R81, R36, 0x10, RZ ;  /* 0x0000001024517819 */ /* 0x000fe200000006ff */
[----:B------:R-:W-:Y:S01]  /*3360*/  FFMA.FTZ R99, R99, R44, R82 ;  /* 0x0000002c63637223 */ /* 0x000fe20000010052 */
[----:B------:R-:W-:Y:S01]  /*3370*/  FFMA.FTZ R55, R93, R112, R114 ;  /* 0x000000705d377223 */ /* 0x000fe20000010072 */
[----:B------:R-:W0:Y:S01]  /*3380*/  LDC.64 R44, c[0x0][0x428] ;  /* 0x00010a00ff2c7b82 */ /* 0x000e220000000a00 */
[----:B------:R-:W-:Y:S01]  /*3390*/  SHF.L.U32 R92, R70, 0x10, RZ ;  /* 0x00000010465c7819 */ /* 0x000fe200000006ff */
[----:B------:R-:W-:Y:S01]  /*33a0*/  FFMA.FTZ R110, R110, R59, R81 ;  /* 0x0000003b6e6e7223 */ /* 0x000fe20000010051 */
[----:B------:R-:W-:Y:S01]  /*33b0*/  SHF.L.U32 R98, R69, 0x10, RZ ;  /* 0x0000001045627819 */ /* 0x000fe200000006ff */
[----:B------:R-:W-:Y:S01]  /*33c0*/  IMAD.U32 R112, R11, 0x10000, RZ ;  /* 0x000100000b707824 */ /* 0x000fe200078e00ff */
[----:B------:R-:W-:Y:S02]  /*33d0*/  SHF.L.U32 R114, R33, 0x10, RZ ;  /* 0x0000001021727819 */ /* 0x000fe400000006ff */
[----:B------:R-:W-:Y:S01]  /*33e0*/  SHF.L.U32 R57, R15, 0x10, RZ ;  /* 0x000000100f397819 */ /* 0x000fe200000006ff */
[----:B------:R-:W-:Y:S01]  /*33f0*/  FFMA.FTZ R58, R121, R92, R98 ;  /* 0x0000005c793a7223 */ /* 0x000fe20000010062 */
[----:B------:R-:W-:Y:S01]  /*3400*/  SHF.L.U32 R59, R37, 0x10, RZ ;  /* 0x00000010253b7819 */ /* 0x000fe200000006ff */
[----:B------:R-:W-:Y:S01]  /*3410*/  FFMA.FTZ R97, R97, R112, R114 ;  /* 0x0000007061617223 */ /* 0x000fe20000010072 */
[----:B------:R-:W-:-:S02]  /*3420*/  SHF.L.U32 R116, R68, 0x10, RZ ;  /* 0x0000001044747819 */ /* 0x000fc400000006ff */
[----:B------:R-:W-:Y:S01]  /*3430*/  SHF.L.U32 R118, R67, 0x10, RZ ;  /* 0x0000001043767819 */ /* 0x000fe200000006ff */
[----:B------:R-:W-:Y:S01]  /*3440*/  FFMA.FTZ R57, R80, R57, R59 ;  /* 0x0000003950397223 */ /* 0x000fe2000001003b */
[----:B------:R-:W-:Y:S02]  /*3450*/  SHF.L.U32 R81, R60, 0x10, RZ ;  /* 0x000000103c517819 */ /* 0x000fe400000006ff */
[----:B------:R-:W-:Y:S01]  /*3460*/  SHF.L.U32 R83, R23, 0x10, RZ ;  /* 0x0000001017537819 */ /* 0x000fe200000006ff */
[----:B------:R-:W-:Y:S01]  /*3470*/  FFMA.FTZ R98, R123, R116, R118 ;  /* 0x000000747b627223 */ /* 0x000fe20000010076 */
[----:B------:R-:W-:Y:S02]  /*3480*/  SHF.L.U32 R112, R66, 0x10, RZ ;  /* 0x0000001042707819 */ /* 0x000fe400000006ff */
[----:B------:R-:W-:Y:S01]  /*3490*/  SHF.L.U32 R92, R65, 0x10, RZ ;  /* 0x00000010415c7819 */ /* 0x000fe200000006ff */
[----:B------:R-:W-:Y:S01]  /*34a0*/  FFMA.FTZ R104, R104, R81, R83 ;  /* 0x0000005168687223 */ /* 0x000fe20000010053 */
[----:B------:R-:W-:-:S02]  /*34b0*/  SHF.R.S32.HI R80, RZ, 0x1f, R51 ;  /* 0x0000001fff507819 */ /* 0x000fc40000011433 */
[----:B------:R-:W-:Y:S01]  /*34c0*/  SHF.L.U32 R114, R13, 0x10, RZ ;  /* 0x000000100d727819 */ /* 0x000fe200000006ff */
[----:B------:R-:W-:Y:S01]  /*34d0*/  FFMA.FTZ R112, R103, R112, R92 ;  /* 0x0000007067707223 */ /* 0x000fe2000001005c */
[----:B------:R-:W-:Y:S01]  /*34e0*/  SHF.L.U32 R116, R35, 0x10, RZ ;  /* 0x0000001023747819 */ /* 0x000fe200000006ff */
[----:B------:R-:W-:Y:S01]  /*34f0*/  IMAD.U32 R92, R61, 0x10000, RZ ;  /* 0x000100003d5c7824 */ /* 0x000fe200078e00ff */
[----:B------:R-:W-:Y:S02]  /*3500*/  LEA.HI R51, R80, R51, RZ, 0x3 ;  /* 0x0000003350337211 */ /* 0x000fe400078f18ff */
[----:B------:R-:W-:Y:S01]  /*3510*/  SHF.L.U32 R82, R62, 0x10, RZ ;  /* 0x000000103e527819 */ /* 0x000fe200000006ff */
[----:B------:R-:W-:Y:S01]  /*3520*/  FFMA.FTZ R125, R125, R114, R116 ;  /* 0x000000727d7d7223 */ /* 0x000fe20000010074 */
[----:B------:R-:W-:Y:S02]  /*3530*/  SHF.L.U32 R59, R22, 0x10, RZ ;  /* 0x00000010163b7819 */ /* 0x000fe400000006ff */
[----:B------:R-:W-:Y:S01]  /*3540*/  SHF.L.U32 R81, R21, 0x10, RZ ;  /* 0x0000001015517819 */ /* 0x000fe200000006ff */
[----:B------:R-:W-:Y:S01]  /*3550*/  FFMA.FTZ R107, R107, R82, R92 ;  /* 0x000000526b6b7223 */ /* 0x000fe2000001005c */
[----:B------:R-:W-:Y:S01]  /*3560*/  SHF.L.U32 R83, R17, 0x10, RZ ;  /* 0x0000001011537819 */ /* 0x000fe200000006ff */
[----:B------:R-:W-:Y:S01]  /*3570*/  IMAD.U32 R82, R16, 0x10000, RZ ;  /* 0x0001000010527824 */ /* 0x000fe200078e00ff */
[----:B------:R-:W-:Y:S01]  /*3580*/  LEA.HI.SX32 R51, R51, R0, 0x1d ;  /* 0x0000000033337211 */ /* 0x000fe200078feaff */
[----:B------:R-:W-:Y:S01]  /*3590*/  FFMA.FTZ R114, R108, R59, R81 ;  /* 0x0000003b6c727223 */ /* 0x000fe20000010051 */
[----:B------:R-:W-:Y:S01]  /*35a0*/  SHF.L.U32 R92, R38, 0x10, RZ ;  /* 0x00000010265c7819 */ /* 0x000fe200000006ff */
[----:B------:R-:W-:Y:S01]  /*35b0*/  FFMA.FTZ R59, R106, R83, R91 ;  /* 0x000000536a3b7223 */ /* 0x000fe2000001005b */
[----:B------:R-:W-:Y:S01]  /*35c0*/  SHF.L.U32 R93, R20, 0x10, RZ ;  /* 0x00000010145d7819 */ /* 0x000fe200000006ff */
[----:B------:R-:W-:Y:S01]  /*35d0*/  VIADD R109, R51, 0x60 ;  /* 0x00000060336d7836 */ /* 0x000fe20000000000 */
[----:B------:R-:W-:Y:S01]  /*35e0*/  SHF.L.U32 R103, R19, 0x10, RZ ;  /* 0x0000001013677819 */ /* 0x000fe200000006ff */
[----:B------:R-:W-:Y:S01]  /*35f0*/  FFMA.FTZ R105, R105, R82, R92 ;  /* 0x0000005269697223 */ /* 0x000fe2000001005c */
[----:B------:R-:W-:Y:S01]  /*3600*/  IADD3 R81, PT, PT, R51, 0x20, RZ ;  /* 0x0000002033517810 */ /* 0x000fe20007ffe0ff */
[----:B0-----:R-:W-:Y:S01]  /*3610*/  IMAD.WIDE.U32 R108, R109, 0x10, R44 ;  /* 0x000000106d6c7825 */ /* 0x001fe200078e002c */
[----:B------:R-:W-:-:S03]  /*3620*/  IADD3 R83, PT, PT, R51, 0x40, RZ ;  /* 0x0000004033537810 */ /* 0x000fc60007ffe0ff */
[----:B------:R-:W-:Y:S01]  /*3630*/  FFMA.FTZ R106, R54, R93, R103 ;  /* 0x0000005d366a7223 */ /* 0x000fe20000010067 */
[----:B------:R-:W-:Y:S01]  /*3640*/  F2FP.BF16.F32.PACK_AB R47, R94, R47 ;  /* 0x0000002f5e2f723e */ /* 0x000fe200000010ff */
[--C-:B------:R-:W-:Y:S01]  /*3650*/  IMAD.WIDE.U32 R92, R51, 0x10, R44.reuse ;  /* 0x00000010335c7825 */ /* 0x100fe200078e002c */
[----:B------:R-:W-:Y:S02]  /*3660*/  F2FP.BF16.F32.PACK_AB R46, R113, R46 ;  /* 0x0000002e712e723e */ /* 0x000fe400000010ff */
[----:B------:R-:W-:Y:S01]  /*3670*/  F2FP.BF16.F32.PACK_AB R51, R102, R55 ;  /* 0x000000376633723e */ /* 0x000fe200000010ff */
[--C-:B------:R-:W-:Y:S01]  /*3680*/  IMAD.WIDE.U32 R80, R81, 0x10, R44.reuse ;  /* 0x0000001051507825 */ /* 0x100fe200078e002c */
[----:B------:R-:W-:Y:S02]  /*3690*/  F2FP.BF16.F32.PACK_AB R55, R100, R125 ;  /* 0x0000007d6437723e */ /* 0x000fe400000010ff */
[----:B------:R-:W-:Y:S01]  /*36a0*/  F2FP.BF16.F32.PACK_AB R54, R112, R99 ;  /* 0x000000637036723e */ /* 0x000fe200000010ff */
[----:B------:R-:W-:Y:S01]  /*36b0*/  IMAD.WIDE.U32 R82, R83, 0x10, R44 ;  /* 0x0000001053527825 */ /* 0x000fe200078e002c */
[----:B------:R-:W-:-:S02]  /*36c0*/  F2FP.BF16.F32.PACK_AB R45, R50, R53 ;  /* 0x00000035322d723e */ /* 0x000fc400000010ff */
[----:B------:R-:W-:Y:S02]  /*36d0*/  F2FP.BF16.F32.PACK_AB R44, R49, R48 ;  /* 0x00000030312c723e */ /* 0x000fe400000010ff */
[----:B------:R-:W-:Y:S02]  /*36e0*/  F2FP.BF16.F32.PACK_AB R50, R96, R95 ;  /* 0x0000005f6032723e */ /* 0x000fe400000010ff */
[----:B------:R-:W-:Y:S01]  /*36f0*/  F2FP.BF16.F32.PACK_AB R49, R56, R117 ;  /* 0x000000753831723e */ /* 0x000fe200000010ff */
[----:B------:R0:W-:Y:S01]  /*3700*/  STG.E.128 desc[UR6][R92.64], R44 ;  /* 0x0000002c5c007986 */ /* 0x0001e2000c101d06 */
[----:B------:R-:W-:Y:S02]  /*3710*/  F2FP.BF16.F32.PACK_AB R48, R52, R115 ;  /* 0x000000733430723e */ /* 0x000fe400000010ff */
[----:B------:R-:W-:Y:S02]  /*3720*/  F2FP.BF16.F32.PACK_AB R53, R98, R97 ;  /* 0x000000616235723e */ /* 0x000fe400000010ff */
[----:B------:R-:W-:Y:S01]  /*3730*/  F2FP.BF16.F32.PACK_AB R52, R58, R101 ;  /* 0x000000653a34723e */ /* 0x000fe200000010ff */
[----:B------:R0:W-:Y:S01]  /*3740*/  STG.E.128 desc[UR6][R80.64], R48 ;  /* 0x0000003050007986 */ /* 0x0001e2000c101d06 */
[----:B------:R-:W-:-:S02]  /*3750*/  F2FP.BF16.F32.PACK_AB R59, R106, R59 ;  /* 0x0000003b6a3b723e */ /* 0x000fc400000010ff */
[----:B------:R-:W-:Y:S01]  /*3760*/  F2FP.BF16.F32.PACK_AB R58, R114, R105 ;  /* 0x00000069723a723e */ /* 0x000fe200000010ff */
[----:B------:R0:W-:Y:S01]  /*3770*/  STG.E.128 desc[UR6][R82.64], R52 ;  /* 0x0000003452007986 */ /* 0x0001e2000c101d06 */
[----:B------:R-:W-:Y:S02]  /*3780*/  F2FP.BF16.F32.PACK_AB R57, R104, R57 ;  /* 0x000000396839723e */ /* 0x000fe400000010ff */
[----:B------:R-:W-:-:S05]  /*3790*/  F2FP.BF16.F32.PACK_AB R56, R107, R110 ;  /* 0x0000006e6b38723e */ /* 0x000fca00000010ff */
[----:B------:R0:W-:Y:S02]  /*37a0*/  STG.E.128 desc[UR6][R108.64], R56 ;  /* 0x000000386c007986 */ /* 0x0001e4000c101d06 */
.L_x_133:
[----:B------:R-:W-:Y:S05]  /*37b0*/  BSYNC.RECONVERGENT B0 ;  /* 0x0000000000007941 */ /* 0x000fea0003800200 */
.L_x_132:
[----:B0-----:R-:W0:Y:S02]  /*37c0*/  LDC.64 R44, c[0x0][0x380] ;  /* 0x0000e000ff2c7b82 */ /* 0x001e240000000a00 */
[----:B0-----:R-:W-:-:S04]  /*37d0*/  LEA R18, R44, R18, 0x2 ;  /* 0x000000122c127211 */ /* 0x001fc800078e10ff */
[----:B------:R-:W-:-:S13]  /*37e0*/  ISETP.GE.AND P1, PT, R18, R45, PT ;  /* 0x0000002d1200720c */ /* 0x000fda0003f26270 */
[----:B------:R-:W-:Y:S05]  /*37f0*/  @!P1 BRA `(.L_x_134) ;  /* 0xffffffcc009c9947 */ /* 0x000fea000383ffff */
[----:B------:R-:W-:Y:S05]  /*3800*/  EXIT ;  /* 0x000000000000794d */ /* 0x000fea0003800000 */
.L_x_131:
[----:B------:R-:W-:Y:S01]  /*3810*/  HFMA2 R116, -RZ, RZ, 0, 5.9604644775390625e-08 ;  /* 0x00000001ff747431 */ /* 0x000fe200000001ff */
[----:B------:R-:W-:Y:S01]  /*3820*/  BSSY B0, `(.L_x_135) ;  /* 0x0000007000007945 */ /* 0x000fe20003800000 */
[----:B------:R-:W-:Y:S01]  /*3830*/  MOV R115, R112 ;  /* 0x0000007000737202 */ /* 0x000fe20000000f00 */
[----:B------:R-:W-:Y:S01]  /*3840*/  IMAD.MOV.U32 R114, RZ, RZ, -0x1 ;  /* 0xffffffffff727424 */ /* 0x000fe200078e00ff */
[----:B------:R-:W-:-:S07]  /*3850*/  MOV R117, 0x1f ;  /* 0x0000001f00757802 */ /* 0x000fce0000000f00 */
[----:B------:R-:W-:Y:S05]  /*3860*/  WARPSYNC.COLLECTIVE R114, `(.L_x_136) ;  /* 0x0000000072087348 */ /* 0x000fea0003c00000 */
[----:B------:R0:W1:Y:S02]  /*3870*/  SHFL.BFLY P2, R113, R115, R116, R117 ;  /* 0x0c00007473717389 */ /* 0x0000640000040075 */
[----:B01----:R-:W-:Y:S05]  /*3880*/  ENDCOLLECTIVE ;  /* 0x000000000000791b */ /* 0x003fea0003800000 */
.L_x_136:
[----:B------:R-:W-:Y:S05]  /*3890*/  BSYNC B0 ;  /* 0x0000000000007941 */ /* 0x000fea0003800000 */
.L_x_135:
[----:B------:R-:W-:Y:S01]  /*38a0*/  MOV R45, R113 ;  /* 0x00000071002d7202 */ /* 0x000fe20000000f00 */
[----:B------:R-:W-:Y:S01]  /*38b0*/  HFMA2 R116, -RZ, RZ, 0, 1.1920928955078125e-07 ;  /* 0x00000002ff747431 */ /* 0x000fe200000001ff */
[----:B------:R-:W-:Y:S01]  /*38c0*/  MOV R117, 0x1f ;  /* 0x0000001f00757802 */ /* 0x000fe20000000f00 */
[----:B------:R-:W-:Y:S01]  /*38d0*/  IMAD.MOV.U32 R114, RZ, RZ, -0x1 ;  /* 0xffffffffff727424 */ /* 0x000fe200078e00ff */
[----:B------:R-:W0:Y:S01]  /*38e0*/  LDC R111, c[0x0][0x400] ;  /* 0x00010000ff6f7b82 */ /* 0x000e220000000800 */
[----:B------:R-:W-:-:S05]  /*38f0*/  FADD.FTZ R46, R112, R45 ;  /* 0x0000002d702e7221 */ /* 0x000fca0000010000 */
[----:B------:R-:W-:-:S07]  /*3900*/  MOV R115, R46 ;  /* 0x0000002e00737202 */ /* 0x000fce0000000f00 */
[----:B0-----:R-:W-:Y:S05]  /*3910*/  WARPSYNC.COLLECTIVE R114, `(.L_x_137) ;  /* 0x0000000072087348 */ /* 0x001fea0003c00000 */
[----:B------:R1:W2:Y:S02]  /*3920*/  SHFL.BFLY P2, R113, R115, R116, R117 ;  /* 0x0c00007473717389 */ /* 0x0002a40000040075 */
[----:B012---:R-:W-:Y:S05]  /*3930*/  ENDCOLLECTIVE ;  /* 0x000000000000791b */ /* 0x007fea0003800000 */
.L_x_137:
[----:B------:R-:W-:Y:S01]  /*3940*/  HFMA2 R116, -RZ, RZ, 0, 2.384185791015625e-07 ;  /* 0x00000004ff747431 */ /* 0x000fe200000001ff */
[----:B------:R-:W-:-:S05]  /*3950*/  MOV R45, R113 ;  /* 0x00000071002d7202 */ /* 0x000fca0000000f00 */
[----:B------:R-:W-:-:S05]  /*3960*/  FADD.FTZ R47, R46, R45 ;  /* 0x0000002d2e2f7221 */ /* 0x000fca0000010000 */
[----:B------:R-:W-:-:S07]  /*3970*/  MOV R115, R47 ;  /* 0x0000002f00737202 */ /* 0x000fce0000000f00 */
[----:B------:R-:W-:Y:S05]  /*3980*/  WARPSYNC.COLLECTIVE R114, `(.L_x_138) ;  /* 0x0000000072087348 */ /* 0x000fea0003c00000 */
[----:B------:R0:W1:Y:S02]  /*3990*/  SHFL.BFLY P2, R113, R115, R116, R117 ;  /* 0x0c00007473717389 */ /* 0x0000640000040075 */
[----:B01----:R-:W-:Y:S05]  /*39a0*/  ENDCOLLECTIVE ;  /* 0x000000000000791b */ /* 0x003fea0003800000 */
.L_x_138:
[----:B------:R-:W-:Y:S01]  /*39b0*/  HFMA2 R116, -RZ, RZ, 0, 4.76837158203125e-07 ;  /* 0x00000008ff747431 */ /* 0x000fe200000001ff */
[----:B------:R-:W-:-:S05]  /*39c0*/  MOV R44, R113 ;  /* 0x00000071002c7202 */ /* 0x000fca0000000f00 */
[----:B------:R-:W-:-:S04]  /*39d0*/  FADD.FTZ R48, R47, R44 ;  /* 0x0000002c2f307221 */ /* 0x000fc80000010000 */
[----:B------:R-:W-:-:S07]  /*39e0*/  IMAD.MOV.U32 R115, RZ, RZ, R48 ;  /* 0x000000ffff737224 */ /* 0x000fce00078e0030 */
[----:B------:R-:W-:Y:S05]  /*39f0*/  WARPSYNC.COLLECTIVE R114, `(.L_x_139) ;  /* 0x0000000072087348 */ /* 0x000fea0003c00000 */
[----:B------:R0:W1:Y:S02]  /*3a00*/  SHFL.BFLY P2, R113, R115, R116, R117 ;  /* 0x0c00007473717389 */ /* 0x0000640000040075 */
[----:B01----:R-:W-:Y:S05]  /*3a10*/  ENDCOLLECTIVE ;  /* 0x000000000000791b */ /* 0x003fea0003800000 */
.L_x_139:
[----:B------:R-:W-:Y:S01]  /*3a20*/  HFMA2 R116, -RZ, RZ, 0, 9.5367431640625e-07 ;  /* 0x00000010ff747431 */ /* 0x000fe200000001ff */
[----:B------:R-:W-:-:S05]  /*3a30*/  MOV R45, R113 ;  /* 0x00000071002d7202 */ /* 0x000fca0000000f00 */
[----:B------:R-:W-:-:S05]  /*3a40*/  FADD.FTZ R49, R48, R45 ;  /* 0x0000002d30317221 */ /* 0x000fca0000010000 */
[----:B------:R-:W-:-:S07]  /*3a50*/  MOV R115, R49 ;  /* 0x0000003100737202 */ /* 0x000fce0000000f00 */
[----:B------:R-:W-:Y:S05]  /*3a60*/  WARPSYNC.COLLECTIVE R114, `(.L_x_140) ;  /* 0x0000000072087348 */ /* 0x000fea0003c00000 */
[----:B------:R0:W1:Y:S02]  /*3a70*/  SHFL.BFLY P2, R113, R115, R116, R117 ;  /* 0x0c00007473717389 */ /* 0x0000640000040075 */
[----:B01----:R-:W-:Y:S05]  /*3a80*/  ENDCOLLECTIVE ;  /* 0x000000000000791b */ /* 0x003fea0003800000 */
.L_x_140:
[----:B------:R-:W-:Y:S02]  /*3a90*/  HFMA2 R116, -RZ, RZ, 0, 5.9604644775390625e-08 ;  /* 0x00000001ff747431 */ /* 0x000fe400000001ff */
[----:B------:R-:W-:-:S04]  /*3aa0*/  IMAD.MOV.U32 R44, RZ, RZ, R113 ;  /* 0x000000ffff2c7224 */ /* 0x000fc800078e0071 */
        /* <DEDUP_REMOVED lines=70> */
.L_x_141:
[----:B------:R-:W-:Y:S01]  /*3f10*/  IMAD.MOV.U32 R116, RZ, RZ, 0x2 ;  /* 0x00000002ff747424 */ /* 0x000fe200078e00ff */
[----:B------:R-:W-:-:S05]  /*3f20*/  MOV R47, R113 ;  /* 0x00000071002f7202 */ /* 0x000fca0000000f00 */
[----:B------:R-:W-:-:S05]  /*3f30*/  FADD.FTZ R47, R44, R47 ;  /* 0x0000002f2c2f7221 */ /* 0x000fca0000010000 */
[----:B------:R-:W-:-:S07]  /*3f40*/  MOV R115, R47 ;  /* 0x0000002f00737202 */ /* 0x000fce0000000f00 */
[----:B------:R-:W-:Y:S05]  /*3f50*/  WARPSYNC.COLLECTIVE R114, `(.L_x_142) ;  /* 0x0000000072087348 */ /* 0x000fea0003c00000 */
[----:B------:R0:W1:Y:S02]  /*3f60*/  SHFL.BFLY P2, R113, R115, R116, R117 ;  /* 0x0c00007473717389 */ /* 0x0000640000040075 */
[----:B01----:R-:W-:Y:S05]  /*3f70*/  ENDCOLLECTIVE ;  /* 0x000000000000791b */ /* 0x003fea0003800000 */
.L_x_142:
[----:B------:R-:W-:Y:S01]  /*3f80*/  HFMA2 R116, -RZ, RZ, 0, 2.384185791015625e-07 ;  /* 0x00000004ff747431 */ /* 0x000fe200000001ff */
[----:B------:R-:W-:-:S05]  /*3f90*/  MOV R46, R113 ;  /* 0x00000071002e7202 */ /* 0x000fca0000000f00 */
[----:B------:R-:W-:-:S05]  /*3fa0*/  FADD.FTZ R46, R47, R46 ;  /* 0x0000002e2f2e7221 */ /* 0x000fca0000010000 */
[----:B------:R-:W-:-:S07]  /*3fb0*/  MOV R115, R46 ;  /* 0x0000002e00737202 */ /* 0x000fce0000000f00 */
[----:B------:R-:W-:Y:S05]  /*3fc0*/  WARPSYNC.COLLECTIVE R114, `(.L_x_143) ;  /* 0x0000000072087348 */ /* 0x000fea0003c00000 */
[----:B------:R0:W1:Y:S02]  /*3fd0*/  SHFL.BFLY P2, R113, R115, R116, R117 ;  /* 0x0c00007473717389 */ /* 0x0000640000040075 */
[----:B01----:R-:W-:Y:S05]  /*3fe0*/  ENDCOLLECTIVE ;  /* 0x000000000000791b */ /* 0x003fea0003800000 */
.L_x_143:
[----:B------:R-:W-:Y:S01]  /*3ff0*/  HFMA2 R116, -RZ, RZ, 0, 4.76837158203125e-07 ;  /* 0x00000008ff747431 */ /* 0x000fe200000001ff */
[----:B------:R-:W-:-:S05]  /*4000*/  MOV R49, R113 ;  /* 0x0000007100317202 */ /* 0x000fca0000000f00 */
[----:B------:R-:W-:-:S04]  /*4010*/  FADD.FTZ R49, R46, R49 ;  /* 0x000000312e317221 */ /* 0x000fc80000010000 */
[----:B------:R-:W-:-:S07]  /*4020*/  IMAD.MOV.U32 R115, RZ, RZ, R49 ;  /* 0x000000ffff737224 */ /* 0x000fce00078e0031 */
[----:B------:R-:W-:Y:S05]  /*4030*/  WARPSYNC.COLLECTIVE R114, `(.L_x_144) ;  /* 0x0000000072087348 */ /* 0x000fea0003c00000 */
[----:B------:R0:W1:Y:S02]  /*4040*/  SHFL.BFLY P2, R113, R115, R116, R117 ;  /* 0x0c00007473717389 */ /* 0x0000640000040075 */
[----:B01----:R-:W-:Y:S05]  /*4050*/  ENDCOLLECTIVE ;  /* 0x000000000000791b */ /* 0x003fea0003800000 */
.L_x_144:
[----:B------:R-:W-:Y:S01]  /*4060*/  HFMA2 R116, -RZ, RZ, 0, 9.5367431640625e-07 ;  /* 0x00000010ff747431 */ /* 0x000fe200000001ff */
[----:B------:R-:W-:-:S05]  /*4070*/  MOV R48, R113 ;  /* 0x0000007100307202 */ /* 0x000fca0000000f00 */
[----:B------:R-:W-:-:S05]  /*4080*/  FADD.FTZ R48, R49, R48 ;  /* 0x0000003031307221 */ /* 0x000fca0000010000 */
[----:B------:R-:W-:-:S07]  /*4090*/  MOV R115, R48 ;  /* 0x0000003000737202 */ /* 0x000fce0000000f00 */
[----:B------:R-:W-:Y:S05]  /*40a0*/  WARPSYNC.COLLECTIVE R114, `(.L_x_145) ;  /* 0x0000000072087348 */ /* 0x000fea0003c00000 */
[----:B------:R0:W1:Y:S02]  /*40b0*/  SHFL.BFLY P2, R113, R115, R116, R117 ;  /* 0x0c00007473717389 */ /* 0x0000640000040075 */
[----:B01----:R-:W-:Y:S05]  /*40c0*/  ENDCOLLECTIVE ;  /* 0x000000000000791b */ /* 0x003fea0003800000 */
.L_x_145:
[----:B------:R-:W-:Y:S05]  /*40d0*/  BRA `(.L_x_146) ;  /* 0xffffffe800707947 */ /* 0x000fea000383ffff */
.L_x_147:
        /* <DEDUP_REMOVED lines=10> */
.L_x_37231:


//--------------------- .text._ZN10layer_norm13ln_fwd_kernelINS_13Kernel_traitsI13__nv_bfloat16S2_S2_S2_fjLj1024ELj1ELj4ELj1ELj16ENS_18Kernel_traits_baseILj1024ES2_S2_S2_S2_fjLj128EEEEELb0ELb1ELb0ELb0EEEvNS_9FwdParamsE --------------------------
	.section	.text._ZN10layer_norm13ln_fwd_kernelINS_13Kernel_traitsI13__nv_bfloat16S2_S2_S2_fjLj1024ELj1ELj4ELj1ELj16ENS_18Kernel_traits_baseILj1024ES2_S2_S2_S2_fjLj128EEEEELb0ELb1ELb0ELb0EEEvNS_9FwdParamsE,"ax",@progbits
	.align	128
        .global         _ZN10layer_norm13ln_fwd_kernelINS_13Kernel_traitsI13__nv_bfloat16S2_S2_S2_fjLj1024ELj1ELj4ELj1ELj16ENS_18Kernel_traits_baseILj1024ES2_S2_S2_S2_fjLj128EEEEELb0ELb1ELb0ELb0EEEvNS_9FwdParamsE
        .type           _ZN10layer_norm13ln_fwd_kernelINS_13Kernel_traitsI13__nv_bfloat16S2_S2_S2_fjLj1024ELj1ELj4ELj1ELj16ENS_18Kernel_traits_baseILj1024ES2_S2_S2_S2_fjLj128EEEEELb0ELb1ELb0ELb0EEEvNS_9FwdParamsE,@function
        .size           _ZN10layer_norm13ln_fwd_kernelINS_13Kernel_traitsI13__nv_bfloat16S2_S2_S2_fjLj1024ELj1ELj4ELj1ELj16ENS_18Kernel_traits_baseILj1024ES2_S2_S2_S2_fjLj128EEEEELb0ELb1ELb0ELb0EEEvNS_9FwdParamsE,(.L_x_37232 - _ZN10layer_norm13ln_fwd_kernelINS_13Kernel_traitsI13__nv_bfloat16S2_S2_S2_fjLj1024ELj1ELj4ELj1ELj16ENS_18Kernel_traits_baseILj1024ES2_S2_S2_S2_fjLj128EEEEELb0ELb1ELb0ELb0EEEvNS_9FwdParamsE)
        .other          _ZN10layer_norm13ln_fwd_kernelINS_13Kernel_traitsI13__nv_bfloat16S2_S2_S2_fjLj1024ELj1ELj4ELj1ELj16ENS_18Kernel_traits_baseILj1024ES2_S2_S2_S2_fjLj128EEEEELb0ELb1ELb0ELb0EEEvNS_9FwdParamsE,@"STO_CUDA_ENTRY STV_DEFAULT"
_ZN10layer_norm13ln_fwd_kernelINS_13Kernel_traitsI13__nv_bfloat16S2_S2_S2_fjLj1024ELj1ELj4ELj1ELj16ENS_18Kernel_traits_baseILj1024ES2_S2_S2_S2_fjLj128EEEEELb0ELb1ELb0ELb0EEEvNS_9FwdParamsE:
.text._ZN10layer_norm13ln_fwd_kernelINS_13Kernel_traitsI13__nv_bfloat16S2_S2_S2_fjLj1024ELj1ELj4ELj1ELj16ENS_18Kernel_traits_baseILj1024ES2_S2_S2_S2_fjLj128EEEEELb0ELb1ELb0ELb0EEEvNS_9FwdParamsE:
[----:B------:R-:W-:Y:S01]  /*0000*/  LDC R1, c[0x0][0x37c] ;  /* 0x0000df00ff017b82 */ /* 0x000fe20000000800 */
[----:B------:R-:W0:Y:S01]  /*0010*/  S2R R106, SR_TID.X ;  /* 0x00000000006a7919 */ /* 0x000e220000002100 */
[----:B------:R-:W1:Y:S06]  /*0020*/  LDCU.64 UR8, c[0x0][0x438] ;  /* 0x00008700ff0877ac */ /* 0x000e6c0008000a00 */
[----:B------:R-:W2:Y:S01]  /*0030*/  LDC R3, c[0x0][0x388] ;  /* 0x0000e200ff037b82 */ /* 0x000ea20000000800 */
[----:B------:R-:W-:Y:S01]  /*0040*/  BSSY.RECONVERGENT B0, `(.L_x_148) ;  /* 0x0000067000007945 */ /* 0x000fe20003800200 */
[----:B------:R-:W3:Y:S06]  /*0050*/  LDCU.64 UR6, c[0x0][0x358] ;  /* 0x00006b00ff0677ac */ /* 0x000eec0008000a00 */
[----:B------:R-:W4:Y:S01]  /*0060*/  S2UR UR4, SR_CTAID.X ;  /* 0x00000000000479c3 */ /* 0x000f220000002500 */
[----:B-1----:R-:W-:-:S04]  /*0070*/  UISETP.NE.U32.AND UP0, UPT, UR8, URZ, UPT ;  /* 0x000000ff0800728c */ /* 0x002fc8000bf05070 */
[----:B------:R-:W-:Y:S01]  /*0080*/  UISETP.NE.AND.EX UP0, UPT, UR9, URZ, UPT, UP0 ;  /* 0x000000ff0900728c */ /* 0x000fe2000bf05300 */
[----:B--2---:R-:W-:-:S04]  /*0090*/  SHF.R.S32.HI R0, RZ, 0x1f, R3 ;  /* 0x0000001fff007819 */ /* 0x004fc80000011403 */
[----:B------:R-:W-:Y:S02]  /*00a0*/  LEA.HI R0, R0, R3, RZ, 0x3 ;  /* 0x0000000300007211 */ /* 0x000fe400078f18ff */
[----:B0-----:R-:W-:Y:S01]  /*00b0*/  LOP3.LUT R107, R106, 0x1f, RZ, 0xc, !PT ;  /* 0x0000001f6a6b7812 */ /* 0x001fe200078e0cff */
        /* <DEDUP_REMOVED lines=16> */
[----:B------:R0:W5:Y:S02]  /*01c0*/  @P1 LDG.E.128 R64, desc[UR6][R8.64] ;  /* 0x0000000608401981 */ /* 0x000164000c1e1d00 */
[----:B------:R-:W4:Y:S01]  /*01d0*/  @P2 LDC.64 R16, c[0x0][0x438] ;  /* 0x00010e00ff102b82 */ /* 0x000f220000000a00 */
[----:B-1----:R-:W-:-:S05]  /*01e0*/  @P1 IMAD.WIDE.U32 R10, R21, 0x10, R10 ;  /* 0x00000010150a1825 */ /* 0x002fca00078e000a */
[----:B------:R0:W5:Y:S02]  /*01f0*/  @P1 LD.E.128 R60, desc[UR6][R10.64] ;  /* 0x000000060a3c1980 */ /* 0x000164000c101d00 */
[----:B------:R-:W1:Y:S01]  /*0200*/  @P2 LDC.64 R18, c[0x0][0x3e8] ;  /* 0x0000fa00ff122b82 */ /* 0x000e620000000a00 */
[C---:B--2---:R-:W-:Y:S01]  /*0210*/  @P1 IMAD.WIDE.U32 R12, R21.reuse, 0x10, R12 ;  /* 0x00000010150c1825 */ /* 0x044fe200078e000c */
[----:B------:R-:W-:-:S04]  /*0220*/  @P1 IADD3 R21, PT, PT, R21, 0x20, RZ ;  /* 0x0000002015151810 */ /* 0x000fc80007ffe0ff */
[----:B------:R0:W5:Y:S01]  /*0230*/  @P1 LDG.E.128 R56, desc[UR6][R12.64] ;  /* 0x000000060c381981 */ /* 0x000162000c1e1d00 */
[C---:B---3--:R-:W-:Y:S01]  /*0240*/  @P2 IMAD.WIDE.U32 R14, R21.reuse, 0x10, R14 ;  /* 0x00000010150e2825 */ /* 0x048fe200078e000e */
[----:B------:R-:W2:Y:S04]  /*0250*/  @P0 LDC.64 R2, c[0x0][0x3d0] ;  /* 0x0000f400ff020b82 */ /* 0x000ea80000000a00 */
[----:B------:R0:W5:Y:S01]  /*0260*/  @P2 LDG.E.128 R52, desc[UR6][R14.64] ;  /* 0x000000060e342981 */ /* 0x000162000c1e1d00 */
[----:B----4-:R-:W-:-:S03]  /*0270*/  @P2 IMAD.WIDE.U32 R16, R21, 0x10, R16 ;  /* 0x0000001015102825 */ /* 0x010fc600078e0010 */
[----:B------:R-:W3:Y:S02]  /*0280*/  @P0 LDC.64 R4, c[0x0][0x438] ;  /* 0x00010e00ff040b82 */ /* 0x000ee40000000a00 */
[----:B------:R0:W5:Y:S01]  /*0290*/  @P2 LD.E.128 R48, desc[UR6][R16.64] ;  /* 0x0000000610302980 */ /* 0x000162000c101d00 */
[----:B-1----:R-:W-:-:S05]  /*02a0*/  @P2 IMAD.WIDE.U32 R18, R21, 0x10, R18 ;  /* 0x0000001015122825 */ /* 0x002fca00078e0012 */
[----:B------:R-:W1:Y:S01]  /*02b0*/  @P0 LDC.64 R6, c[0x0][0x3e8] ;  /* 0x0000fa00ff060b82 */ /* 0x000e620000000a00 */
[----:B------:R0:W5:Y:S01]  /*02c0*/  @P2 LDG.E.128 R44, desc[UR6][R18.64] ;  /* 0x00000006122c2981 */ /* 0x000162000c1e1d00 */
[----:B--2---:R-:W-:-:S05]  /*02d0*/  @P0 IMAD.WIDE.U32 R2, R106, 0x10, R2 ;  /* 0x000000106a020825 */ /* 0x004fca00078e0002 */
[----:B------:R0:W5:Y:S01]  /*02e0*/  @P0 LDG.E.128 R76, desc[UR6][R2.64] ;  /* 0x00000006024c0981 */ /* 0x000162000c1e1d00 */
[----:B---3--:R-:W-:-:S05]  /*02f0*/  @P0 IMAD.WIDE.U32 R4, R106, 0x10, R4 ;  /* 0x000000106a040825 */ /* 0x008fca00078e0004 */
[----:B------:R0:W5:Y:S01]  /*0300*/  @P0 LD.E.128 R72, desc[UR6][R4.64] ;  /* 0x0000000604480980 */ /* 0x000162000c101d00 */
[----:B-1----:R-:W-:-:S05]  /*0310*/  @P0 IMAD.WIDE.U32 R6, R106, 0x10, R6 ;  /* 0x000000106a060825 */ /* 0x002fca00078e0006 */
[----:B------:R0:W5:Y:S01]  /*0320*/  @P0 LDG.E.128 R68, desc[UR6][R6.64] ;  /* 0x0000000606440981 */ /* 0x000162000c1e1d00 */
[----:B------:R-:W-:Y:S02]  /*0330*/  ISETP.GE.U32.AND P0, PT, R107, 0x80, PT ;  /* 0x000000806b00780c */ /* 0x000fe40003f06070 */
[----:B------:R-:W-:-:S11]  /*0340*/  @P2 IADD3 R21, PT, PT, R21, 0x20, RZ ;  /* 0x0000002015152810 */ /* 0x000fd60007ffe0ff */
[----:B0-----:R-:W-:Y:S05]  /*0350*/  @!P0 BRA `(.L_x_150) ;  /* 0x0000000000d48947 */ /* 0x001fea0003800000 */
[----:B------:R-:W0:Y:S08]  /*0360*/  LDC.64 R40, c[0x0][0x3d0] ;  /* 0x0000f400ff287b82 */ /* 0x000e300000000a00 */
[----:B------:R-:W1:Y:S08]  /*0370*/  LDC.64 R36, c[0x0][0x438] ;  /* 0x00010e00ff247b82 */ /* 0x000e700000000a00 */
[----:B------:R-:W2:Y:S01]  /*0380*/  LDC.64 R32, c[0x0][0x3e8] ;  /* 0x0000fa00ff207b82 */ /* 0x000ea20000000a00 */
[----:B0-----:R-:W-:-:S06]  /*0390*/  IMAD.WIDE.U32 R40, R21, 0x10, R40 ;  /* 0x0000001015287825 */ /* 0x001fcc00078e0028 */
[----:B------:R-:W5:Y:S01]  /*03a0*/  LDG.E.128 R40, desc[UR6][R40.64] ;  /* 0x0000000628287981 */ /* 0x000f62000c1e1d00 */
[----:B-1----:R-:W-:-:S06]  /*03b0*/  IMAD.WIDE.U32 R36, R21, 0x10, R36 ;  /* 0x0000001015247825 */ /* 0x002fcc00078e0024 */
[----:B------:R-:W5:Y:S01]  /*03c0*/  LD.E.128 R36, desc[UR6][R36.64] ;  /* 0x0000000624247980 */ /* 0x000f62000c101d00 */
[----:B--2---:R-:W-:-:S06]  /*03d0*/  IMAD.WIDE.U32 R32, R21, 0x10, R32 ;  /* 0x0000001015207825 */ /* 0x004fcc00078e0020 */
[----:B------:R-:W5:Y:S01]  /*03e0*/  LDG.E.128 R32, desc[UR6][R32.64] ;  /* 0x0000000620207981 */ /* 0x000f62000c1e1d00 */
[----:B------:R-:W-:Y:S05]  /*03f0*/  BRA `(.L_x_150) ;  /* 0x0000000000ac7947 */ /* 0x000fea0003800000 */
.L_x_149:
[C---:B------:R-:W-:Y:S02]  /*0400*/  ISETP.GE.U32.AND P1, PT, R107.reuse, 0x40, PT ;  /* 0x000000406b00780c */ /* 0x040fe40003f26070 */
[C---:B------:R-:W-:Y:S02]  /*0410*/  ISETP.GE.U32.AND P2, PT, R107.reuse, 0x60, PT ;  /* 0x000000606b00780c */ /* 0x040fe40003f46070 */
[C---:B------:R-:W-:Y:S02]  /*0420*/  ISETP.GE.U32.AND P3, PT, R107.reuse, 0x80, PT ;  /* 0x000000806b00780c */ /* 0x040fe40003f66070 */
[----:B------:R-:W-:Y:S02]  /*0430*/  ISETP.GE.U32.AND P0, PT, R107, 0x20, PT ;  /* 0x000000206b00780c */ /* 0x000fe40003f06070 */
[----:B------:R-:W-:-:S05]  /*0440*/  MOV R23, R106 ;  /* 0x0000006a00177202 */ /* 0x000fca0000000f00 */
[----:B------:R-:W0:Y:S06]  /*0450*/  @P1 LDC.64 R2, c[0x0][0x3d0] ;  /* 0x0000f400ff021b82 */ /* 0x000e2c0000000a00 */
[----:B------:R-:W-:Y:S02]  /*0460*/  @P0 LOP3.LUT R23, R106, 0x20, RZ, 0xfc, !PT ;  /* 0x000000206a170812 */ /* 0x000fe400078efcff */
[----:B------:R-:W1:Y:S08]  /*0470*/  @P1 LDC.64 R4, c[0x0][0x3e8] ;  /* 0x0000fa00ff041b82 */ /* 0x000e700000000a00 */
[----:B------:R-:W2:Y:S08]  /*0480*/  @P2 LDC.64 R6, c[0x0][0x3d0] ;  /* 0x0000f400ff062b82 */ /* 0x000eb00000000a00 */
[----:B------:R-:W3:Y:S01]  /*0490*/  @P2 LDC.64 R8, c[0x0][0x3e8] ;  /* 0x0000fa00ff082b82 */ /* 0x000ee20000000a00 */
[----:B0-----:R-:W-:-:S05]  /*04a0*/  @P1 IMAD.WIDE.U32 R2, R23, 0x10, R2 ;  /* 0x0000001017021825 */ /* 0x001fca00078e0002 */
[----:B------:R0:W5:Y:S02]  /*04b0*/  @P1 LDG.E.128 R64, desc[UR6][R2.64] ;  /* 0x0000000602401981 */ /* 0x000164000c1e1d00 */
[----:B------:R-:W4:Y:S01]  /*04c0*/  @P3 LDC.64 R18, c[0x0][0x3d0] ;  /* 0x0000f400ff123b82 */ /* 0x000f220000000a00 */
[C---:B-1----:R-:W-:Y:S01]  /*04d0*/  @P1 IMAD.WIDE.U32 R4, R23.reuse, 0x10, R4 ;  /* 0x0000001017041825 */ /* 0x042fe200078e0004 */
[----:B------:R-:W-:-:S04]  /*04e0*/  @P1 IADD3 R23, PT, PT, R23, 0x20, RZ ;  /* 0x0000002017171810 */ /* 0x000fc80007ffe0ff */
[----:B------:R0:W5:Y:S02]  /*04f0*/  @P1 LDG.E.128 R56, desc[UR6][R4.64] ;  /* 0x0000000604381981 */ /* 0x000164000c1e1d00 */
[----:B------:R-:W1:Y:S01]  /*0500*/  @P3 LDC.64 R20, c[0x0][0x3e8] ;  /* 0x0000fa00ff143b82 */ /* 0x000e620000000a00 */
[----:B--2---:R-:W-:-:S05]  /*0510*/  @P2 IMAD.WIDE.U32 R14, R23, 0x10, R6 ;  /* 0x00000010170e2825 */ /* 0x004fca00078e0006 */
[----:B------:R0:W5:Y:S02]  /*0520*/  @P2 LDG.E.128 R52, desc[UR6][R14.64] ;  /* 0x000000060e342981 */ /* 0x000164000c1e1d00 */
[----:B------:R-:W2:Y:S01]  /*0530*/  @P0 LDC.64 R10, c[0x0][0x3d0] ;  /* 0x0000f400ff0a0b82 */ /* 0x000ea20000000a00 */
[C---:B---3--:R-:W-:Y:S01]  /*0540*/  @P2 IMAD.WIDE.U32 R16, R23.reuse, 0x10, R8 ;  /* 0x0000001017102825 */ /* 0x048fe200078e0008 */
[----:B------:R-:W-:-:S04]  /*0550*/  @P2 IADD3 R23, PT, PT, R23, 0x20, RZ ;  /* 0x0000002017172810 */ /* 0x000fc80007ffe0ff */
[----:B------:R0:W5:Y:S02]  /*0560*/  @P2 LDG.E.128 R44, desc[UR6][R16.64] ;  /* 0x00000006102c2981 */ /* 0x000164000c1e1d00 */
[----:B------:R-:W3:Y:S01]  /*0570*/  @P0 LDC.64 R12, c[0x0][0x3e8] ;  /* 0x0000fa00ff0c0b82 */ /* 0x000ee20000000a00 */
[----:B----4-:R-:W-:-:S05]  /*0580*/  @P3 IMAD.WIDE.U32 R6, R23, 0x10, R18 ;  /* 0x0000001017063825 */ /* 0x010fca00078e0012 */
[----:B------:R0:W5:Y:S01]  /*0590*/  @P3 LDG.E.128 R40, desc[UR6][R6.64] ;  /* 0x0000000606283981 */ /* 0x000162000c1e1d00 */
[----:B-1----:R-:W-:-:S05]  /*05a0*/  @P3 IMAD.WIDE.U32 R8, R23, 0x10, R20 ;  /* 0x0000001017083825 */ /* 0x002fca00078e0014 */
[----:B------:R0:W5:Y:S01]  /*05b0*/  @P3 LDG.E.128 R32, desc[UR6][R8.64] ;  /* 0x0000000608203981 */ /* 0x000162000c1e1d00 */
[----:B--2---:R-:W-:-:S05]  /*05c0*/  @P0 IMAD.WIDE.U32 R10, R106, 0x10, R10 ;  /* 0x000000106a0a0825 */ /* 0x004fca00078e000a */
[----:B------:R0:W5:Y:S01]  /*05d0*/  @P0 LDG.E.128 R76, desc[UR6][R10.64] ;  /* 0x000000060a4c0981 */ /* 0x000162000c1e1d00 */
[----:B---3--:R-:W-:-:S05]  /*05e0*/  @P0 IMAD.WIDE.U32 R12, R106, 0x10, R12 ;  /* 0x000000106a0c0825 */ /* 0x008fca00078e000c */
        /* <DEDUP_REMOVED lines=9> */
[----:B------:R-:W-:Y:S02]  /*0680*/  @P1 MOV R63, RZ ;  /* 0x000000ff003f1202 */ /* 0x000fe40000000f00 */
[----:B------:R-:W-:Y:S02]  /*0690*/  @P2 MOV R51, RZ ;  /* 0x000000ff00332202 */ /* 0x000fe40000000f00 */
[----:B0-----:R-:W-:-:S07]  /*06a0*/  @P0 MOV R75, RZ ;  /* 0x000000ff004b0202 */ /* 0x001fce0000000f00 */
.L_x_150:
[----:B------:R-:W-:Y:S05]  /*06b0*/  BSYNC.RECONVERGENT B0 ;  /* 0x0000000000007941 */ /* 0x000fea0003800200 */
.L_x_148:
[----:B------:R-:W0:Y:S02]  /*06c0*/  LDCU UR4, c[0x0][0x384] ;  /* 0x00007080ff0477ac */ /* 0x000e240008000800 */
[----:B0-----:R-:W-:-:S13]  /*06d0*/  ISETP.GE.AND P0, PT, R105, UR4, PT ;  /* 0x0000000469007c0c */ /* 0x001fda000bf06270 */
[----:B------:R-:W-:Y:S05]  /*06e0*/  @P0 EXIT ;  /* 0x000000000000094d */ /* 0x000fea0003800000 */
[----:B------:R-:W0:Y:S01]  /*06f0*/  LDCU.U8 UR4, c[0x0][0x410] ;  /* 0x00008200ff0477ac */ /* 0x000e220008000000 */
[----:B-----5:R-:W-:Y:S02]  /*0700*/  PRMT R104, R39, 0x7632, R104 ;  /* 0x0000763227687816 */ /* 0x020fe40000000068 */
[----:B------:R-:W-:Y:S01]  /*0710*/  PRMT R103, R43, 0x7632, R103 ;  /* 0x000076322b677816 */ /* 0x000fe20000000067 */
[----:B------:R-:W1:Y:S01]  /*0720*/  LDCU.64 UR8, c[0x0][0x3e0] ;  /* 0x00007c00ff0877ac */ /* 0x000e620008000a00 */
[----:B------:R-:W-:Y:S02]  /*0730*/  PRMT R102, R38, 0x7632, R102 ;  /* 0x0000763226667816 */ /* 0x000fe40000000066 */
[----:B------:R-:W-:Y:S01]  /*0740*/  PRMT R101, R42, 0x7632, R101 ;  /* 0x000076322a657816 */ /* 0x000fe20000000065 */
[----:B------:R-:W2:Y:S01]  /*0750*/  LDCU UR10, c[0x0][0x388] ;  /* 0x00007100ff0a77ac */ /* 0x000ea20008000800 */
[----:B------:R-:W-:Y:S02]  /*0760*/  PRMT R100, R37, 0x7632, R100 ;  /* 0x0000763225647816 */ /* 0x000fe40000000064 */
[----:B------:R-:W-:Y:S01]  /*0770*/  PRMT R99, R41, 0x7632, R99 ;  /* 0x0000763229637816 */ /* 0x000fe20000000063 */
[----:B------:R-:W3:Y:S01]  /*0780*/  LDCU UR5, c[0x0][0x448] ;  /* 0x00008900ff0577ac */ /* 0x000ee20008000800 */
[----:B------:R-:W-:-:S02]  /*0790*/  PRMT R98, R36, 0x7632, R98 ;  /* 0x0000763224627816 */ /* 0x000fc40000000062 */
[----:B------:R-:W-:Y:S02]  /*07a0*/  PRMT R97, R40, 0x7632, R97 ;  /* 0x0000763228617816 */ /* 0x000fe40000000061 */
[----:B------:R-:W-:Y:S02]  /*07b0*/  PRMT R96, R51, 0x7632, R96 ;  /* 0x0000763233607816 */ /* 0x000fe40000000060 */
[----:B0-----:R-:W-:Y:S02]  /*07c0*/  ISETP.NE.AND P0, PT, RZ, UR4, PT ;  /* 0x00000004ff007c0c */ /* 0x001fe4000bf05270 */
[----:B------:R-:W-:Y:S02]  /*07d0*/  PRMT R95, R55, 0x7632, R95 ;  /* 0x00007632375f7816 */ /* 0x000fe4000000005f */
[----:B-1----:R-:W-:Y:S02]  /*07e0*/  ISETP.NE.U32.AND P1, PT, RZ, UR8, PT ;  /* 0x00000008ff007c0c */ /* 0x002fe4000bf25070 */
        /* <DEDUP_REMOVED lines=34> */
[----:B------:R-:W-:Y:S02]  /*0a10*/  P2R R108, PR, RZ, 0x1 ;  /* 0x00000001ff6c7803 */ /* 0x000fe40000000000 */
[----:B------:R-:W-:Y:S02]  /*0a20*/  PRMT R4, R71, 0x7632, R4 ;  /* 0x0000763247047816 */ /* 0x000fe40000000004 */
[----:B------:R-:W-:-:S02]  /*0a30*/  PRMT R3, R70, 0x7632, R3 ;  /* 0x0000763246037816 */ /* 0x000fc40000000003 */
[----:B------:R-:W-:Y:S02]  /*0a40*/  PRMT R2, R69, 0x7632, R2 ;  /* 0x0000763245027816 */ /* 0x000fe40000000002 */
[----:B------:R-:W-:Y:S02]  /*0a50*/  PRMT R0, R68, 0x7632, R0 ;  /* 0x0000763244007816 */ /* 0x000fe40000000000 */
[----:B------:R-:W-:Y:S01]  /*0a60*/  ISETP.NE.AND.EX P1, PT, RZ, UR9, PT, P1 ;  /* 0x00000009ff007c0c */ /* 0x000fe2000bf25310 */
[----:B--23--:R-:W0:-:S12]  /*0a70*/  LDCU.64 UR8, c[0x0][0x3a0] ;  /* 0x00007400ff0877ac */ /* 0x00ce180008000a00 */
.L_x_176:
[----:B------:R-:W1:Y:S02]  /*0a80*/  @P1 LDC.64 R80, c[0x0][0x3e0] ;  /* 0x0000f800ff501b82 */ /* 0x000e640000000a00 */
[----:B-1----:R-:W-:-:S06]  /*0a90*/  @P1 IMAD.WIDE R80, R105, 0x2, R80 ;  /* 0x0000000269501825 */ /* 0x002fcc00078e0250 */
        /* <DEDUP_REMOVED lines=11> */
[----:B------:R-:W1:Y:S02]  /*0b50*/  LDC.64 R80, c[0x0][0x390] ;  /* 0x0000e400ff507b82 */ /* 0x000e640000000a00 */
[----:B-1----:R-:W-:-:S06]  /*0b60*/  IMAD.WIDE.U32 R80, R141, 0x10, R80 ;  /* 0x000000108d507825 */ /* 0x002fcc00078e0050 */
[----:B------:R-:W5:Y:S01]  /*0b70*/  LDG.E.128 R80, desc[UR6][R80.64] ;  /* 0x0000000650507981 */ /* 0x000f62000c1e1d00 */
[----:B0-----:R-:W-:-:S04]  /*0b80*/  UISETP.NE.U32.AND UP0, UPT, UR8, URZ, UPT ;  /* 0x000000ff0800728c */ /* 0x001fc8000bf05070 */
[----:B------:R-:W-:-:S09]  /*0b90*/  UISETP.NE.AND.EX UP0, UPT, UR9, URZ, UPT, UP0 ;  /* 0x000000ff0900728c */ /* 0x000fd2000bf05300 */
[----:B------:R-:W-:Y:S05]  /*0ba0*/  BRA.U !UP0, `(.L_x_153) ;  /* 0x0000000108e07547 */ /* 0x000fea000b800000 */
[----:B------:R-:W0:Y:S02]  /*0bb0*/  LDC.64 R28, c[0x0][0x3a0] ;  /* 0x0000e800ff1c7b82 */ /* 0x000e240000000a00 */
[----:B0-----:R-:W-:-:S06]  /*0bc0*/  IMAD.WIDE.U32 R28, R141, 0x10, R28 ;  /* 0x000000108d1c7825 */ /* 0x001fcc00078e001c */
[----:B------:R-:W2:Y:S01]  /*0bd0*/  LDG.E.128 R28, desc[UR6][R28.64] ;  /* 0x000000061c1c7981 */ /* 0x000ea2000c1e1d00 */
[C---:B-----5:R-:W-:Y:S01]  /*0be0*/  PRMT R114, R81.reuse, 0x7632, R114 ;  /* 0x0000763251727816 */ /* 0x060fe20000000072 */
[----:B------:R-:W-:Y:S01]  /*0bf0*/  IMAD.U32 R81, R81, 0x10000, RZ ;  /* 0x0001000051517824 */ /* 0x000fe200078e00ff */
[C---:B------:R-:W-:Y:S02]  /*0c00*/  PRMT R143, R82.reuse, 0x7632, R143 ;  /* 0x00007632528f7816 */ /* 0x040fe4000000008f */
[----:B------:R-:W-:Y:S01]  /*0c10*/  SHF.L.U32 R117, R82, 0x10, RZ ;  /* 0x0000001052757819 */ /* 0x000fe200000006ff */
[-C--:B------:R-:W-:Y:S01]  /*0c20*/  FMUL.FTZ R81, R81, R142.reuse ;  /* 0x0000008e51517220 */ /* 0x080fe20000410000 */
[----:B------:R-:W-:Y:S02]  /*0c30*/  SHF.L.U32 R82, R69, 0x10, RZ ;  /* 0x0000001045527819 */ /* 0x000fe400000006ff */
[C---:B------:R-:W-:Y:S01]  /*0c40*/  SHF.L.U32 R115, R80.reuse, 0x10, RZ ;  /* 0x0000001050737819 */ /* 0x040fe200000006ff */
[----:B------:R-:W-:Y:S01]  /*0c50*/  FMUL.FTZ R117, R117, R142 ;  /* 0x0000008e75757220 */ /* 0x000fe20000410000 */
[----:B------:R-:W-:-:S02]  /*0c60*/  PRMT R113, R80, 0x7632, R113 ;  /* 0x0000763250717816 */ /* 0x000fc40000000071 */
[----:B------:R-:W-:Y:S01]  /*0c70*/  PRMT R145, R83, 0x7632, R145 ;  /* 0x0000763253917816 */ /* 0x000fe20000000091 */
[-C--:B------:R-:W-:Y:S01]  /*0c80*/  FMUL.FTZ R115, R115, R142.reuse ;  /* 0x0000008e73737220 */ /* 0x080fe20000410000 */
[----:B------:R-:W-:Y:S02]  /*0c90*/  SHF.L.U32 R83, R83, 0x10, RZ ;  /* 0x0000001053537819 */ /* 0x000fe400000006ff */
[----:B------:R-:W-:Y:S01]  /*0ca0*/  SHF.L.U32 R120, R68, 0x10, RZ ;  /* 0x0000001044787819 */ /* 0x000fe200000006ff */
[----:B------:R-:W-:Y:S01]  /*0cb0*/  IMAD.U32 R145, R145, 0x10000, RZ ;  /* 0x0001000091917824 */ /* 0x000fe200078e00ff */
[----:B------:R-:W-:Y:S01]  /*0cc0*/  SHF.L.U32 R118, R70, 0x10, RZ ;  /* 0x0000001046767819 */ /* 0x000fe200000006ff */
[-C--:B------:R-:W-:Y:S01]  /*0cd0*/  FMUL.FTZ R83, R83, R142.reuse ;  /* 0x0000008e53537220 */ /* 0x080fe20000410000 */
[----:B------:R-:W-:Y:S01]  /*0ce0*/  SHF.L.U32 R146, R71, 0x10, RZ ;  /* 0x0000001047927819 */ /* 0x000fe200000006ff */
[----:B------:R-:W-:Y:S01]  /*0cf0*/  FMUL.FTZ R145, R145, R142 ;  /* 0x0000008e91917220 */ /* 0x000fe20000410000 */
[----:B------:R-:W-:-:S02]  /*0d00*/  SHF.L.U32 R143, R143, 0x10, RZ ;  /* 0x000000108f8f7819 */ /* 0x000fc400000006ff */
[----:B------:R-:W-:-:S03]  /*0d10*/  SHF.L.U32 R113, R113, 0x10, RZ ;  /* 0x0000001071717819 */ /* 0x000fc600000006ff */
[-C--:B------:R-:W-:Y:S02]  /*0d20*/  FMUL.FTZ R143, R143, R142.reuse ;  /* 0x0000008e8f8f7220 */ /* 0x080fe40000410000 */
[----:B------:R-:W-:Y:S01]  /*0d30*/  FMUL.FTZ R113, R113, R142 ;  /* 0x0000008e71717220 */ /* 0x000fe20000410000 */
[----:B--2---:R-:W-:Y:S02]  /*0d40*/  SHF.L.U32 R116, R29, 0x10, RZ ;  /* 0x000000101d747819 */ /* 0x004fe400000006ff */
[----:B------:R-:W-:Y:S02]  /*0d50*/  SHF.L.U32 R80, R28, 0x10, RZ ;  /* 0x000000101c507819 */ /* 0x000fe400000006ff */
[----:B------:R-:W-:Y:S01]  /*0d60*/  SHF.L.U32 R144, R30, 0x10, RZ ;  /* 0x000000101e907819 */ /* 0x000fe200000006ff */
[----:B------:R-:W-:Y:S01]  /*0d70*/  FFMA.FTZ R119, R81, R82, R116 ;  /* 0x0000005251777223 */ /* 0x000fe20000010074 */
[----:B------:R-:W-:Y:S01]  /*0d80*/  SHF.L.U32 R81, R114, 0x10, RZ ;  /* 0x0000001072517819 */ /* 0x000fe200000006ff */
[----:B------:R-:W-:Y:S01]  /*0d90*/  FFMA.FTZ R120, R115, R120, R80 ;  /* 0x0000007873787223 */ /* 0x000fe20000010050 */
[----:B------:R-:W-:Y:S01]  /*0da0*/  SHF.L.U32 R148, R31, 0x10, RZ ;  /* 0x000000101f947819 */ /* 0x000fe200000006ff */
[----:B------:R-:W-:Y:S01]  /*0db0*/  FFMA.FTZ R118, R117, R118, R144 ;  /* 0x0000007675767223 */ /* 0x000fe20000010090 */
[----:B------:R-:W-:Y:S01]  /*0dc0*/  PRMT R116, R31, 0x7632, R116 ;  /* 0x000076321f747816 */ /* 0x000fe20000000074 */
[----:B------:R-:W-:Y:S01]  /*0dd0*/  FMUL.FTZ R114, R81, R142 ;  /* 0x0000008e51727220 */ /* 0x000fe20000410000 */
[----:B------:R-:W-:Y:S01]  /*0de0*/  PRMT R115, R30, 0x7632, R115 ;  /* 0x000076321e737816 */ /* 0x000fe20000000073 */
[----:B------:R-:W-:Y:S01]  /*0df0*/  FFMA.FTZ R117, R83, R146, R148 ;  /* 0x0000009253757223 */ /* 0x000fe20000010094 */
[----:B------:R-:W-:-:S02]  /*0e00*/  PRMT R81, R29, 0x7632, R81 ;  /* 0x000076321d517816 */ /* 0x000fc40000000051 */
[----:B------:R-:W-:Y:S02]  /*0e10*/  PRMT R80, R28, 0x7632, R80 ;  /* 0x000076321c507816 */ /* 0x000fe40000000050 */
[----:B------:R-:W-:Y:S02]  /*0e20*/  SHF.L.U32 R82, R0, 0x10, RZ ;  /* 0x0000001000527819 */ /* 0x000fe400000006ff */
[----:B------:R-:W-:Y:S02]  /*0e30*/  SHF.L.U32 R83, R2, 0x10, RZ ;  /* 0x0000001002537819 */ /* 0x000fe400000006ff */
[----:B------:R-:W-:Y:S02]  /*0e40*/  SHF.L.U32 R144, R3, 0x10, RZ ;  /* 0x0000001003907819 */ /* 0x000fe400000006ff */
[----:B------:R-:W-:Y:S02]  /*0e50*/  SHF.L.U32 R148, R4, 0x10, RZ ;  /* 0x0000001004947819 */ /* 0x000fe400000006ff */
[----:B------:R-:W-:-:S02]  /*0e60*/  SHF.L.U32 R116, R116, 0x10, RZ ;  /* 0x0000001074747819 */ /* 0x000fc400000006ff */
[----:B------:R-:W-:Y:S02]  /*0e70*/  SHF.L.U32 R146, R115, 0x10, RZ ;  /* 0x0000001073927819 */ /* 0x000fe400000006ff */
[----:B------:R-:W-:Y:S01]  /*0e80*/  SHF.L.U32 R81, R81, 0x10, RZ ;  /* 0x0000001051517819 */ /* 0x000fe200000006ff */
[----:B------:R-:W-:Y:S01]  /*0e90*/  FFMA.FTZ R116, R145, R148, R116 ;  /* 0x0000009491747223 */ /* 0x000fe20000010074 */
[----:B------:R-:W-:Y:S01]  /*0ea0*/  SHF.L.U32 R80, R80, 0x10, RZ ;  /* 0x0000001050507819 */ /* 0x000fe200000006ff */
[----:B------:R-:W-:Y:S02]  /*0eb0*/  FFMA.FTZ R115, R143, R144, R146 ;  /* 0x000000908f737223 */ /* 0x000fe40000010092 */
[----:B------:R-:W-:Y:S01]  /*0ec0*/  FFMA.FTZ R114, R114, R83, R81 ;  /* 0x0000005372727223 */ /* 0x000fe20000010051 */
[----:B------:R-:W-:Y:S01]  /*0ed0*/  F2FP.BF16.F32.PACK_AB R83, R116, R117 ;  /* 0x000000757453723e */ /* 0x000fe200000010ff */
[----:B------:R-:W-:Y:S01]  /*0ee0*/  FFMA.FTZ R113, R113, R82, R80 ;  /* 0x0000005271717223 */ /* 0x000fe20000010050 */
[----:B------:R-:W-:-:S02]  /*0ef0*/  F2FP.BF16.F32.PACK_AB R82, R115, R118 ;  /* 0x000000767352723e */ /* 0x000fc400000010ff */
[----:B------:R-:W-:Y:S02]  /*0f00*/  F2FP.BF16.F32.PACK_AB R81, R114, R119 ;  /* 0x000000777251723e */ /* 0x000fe400000010ff */
[----:B------:R-:W-:Y:S01]  /*0f10*/  F2FP.BF16.F32.PACK_AB R80, R113, R120 ;  /* 0x000000787150723e */ /* 0x000fe200000010ff */
[----:B------:R-:W-:Y:S06]  /*0f20*/  BRA `(.L_x_154) ;  /* 0x0000000000a07947 */ /* 0x000fec0003800000 */
.L_x_153:
[----:B-----5:R-:W-:Y:S02]  /*0f30*/  PRMT R114, R81, 0x7632, R114 ;  /* 0x0000763251727816 */ /* 0x020fe40000000072 */
[----:B------:R-:W-:Y:S02]  /*0f40*/  SHF.L.U32 R117, R82, 0x10, RZ ;  /* 0x0000001052757819 */ /* 0x000fe400000006ff */
[----:B------:R-:W-:Y:S02]  /*0f50*/  PRMT R143, R83, 0x7632, R143 ;  /* 0x00007632538f7816 */ /* 0x000fe4000000008f */
[----:B------:R-:W-:Y:S01]  /*0f60*/  SHF.L.U32 R81, R81, 0x10, RZ ;  /* 0x0000001051517819 */ /* 0x000fe200000006ff */
[-C--:B------:R-:W-:Y:S01]  /*0f70*/  FMUL.FTZ R117, R117, R142.reuse ;  /* 0x0000008e75757220 */ /* 0x080fe20000410000 */
[----:B------:R-:W-:Y:S02]  /*0f80*/  SHF.L.U32 R83, R83, 0x10, RZ ;  /* 0x0000001053537819 */ /* 0x000fe400000006ff */
[C---:B------:R-:W-:Y:S01]  /*0f90*/  PRMT R113, R80.reuse, 0x7632, R113 ;  /* 0x0000763250717816 */ /* 0x040fe20000000071 */
[-C--:B------:R-:W-:Y:S01]  /*0fa0*/  FMUL.FTZ R81, R81, R142.reuse ;  /* 0x0000008e51517220 */ /* 0x080fe20000410000 */
[----:B------:R-:W-:Y:S01]  /*0fb0*/  SHF.L.U32 R115, R80, 0x10, RZ ;  /* 0x0000001050737819 */ /* 0x000fe200000006ff */
[----:B------:R-:W-:Y:S01]  /*0fc0*/  FMUL.FTZ R83, R83, R142 ;  /* 0x0000008e53537220 */ /* 0x000fe20000410000 */
[----:B------:R-:W-:-:S02]  /*0fd0*/  PRMT R116, R82, 0x7632, R116 ;  /* 0x0000763252747816 */ /* 0x000fc40000000074 */
[----:B------:R-:W-:Y:S01]  /*0fe0*/  SHF.L.U32 R118, R70, 0x10, RZ ;  /* 0x0000001046767819 */ /* 0x000fe200000006ff */
[----:B------:R-:W-:Y:S01]  /*0ff0*/  FMUL.FTZ R115, R115, R142 ;  /* 0x0000008e73737220 */ /* 0x000fe20000410000 */
[----:B------:R-:W-:Y:S02]  /*1000*/  SHF.L.U32 R80, R69, 0x10, RZ ;  /* 0x0000001045507819 */ /* 0x000fe400000006ff */
[----:B------:R-:W-:Y:S01]  /*1010*/  SHF.L.U32 R82, R71, 0x10, RZ ;  /* 0x0000001047527819 */ /* 0x000fe200000006ff */
[----:B------:R-:W-:Y:S01]  /*1020*/  FMUL.FTZ R118, R117, R118 ;  /* 0x0000007675767220 */ /* 0x000fe20000410000 */
[----:B------:R-:W-:Y:S01]  /*1030*/  SHF.L.U32 R143, R143, 0x10, RZ ;  /* 0x000000108f8f7819 */ /* 0x000fe200000006ff */
[----:B------:R-:W-:Y:S01]  /*1040*/  FMUL.FTZ R119, R81, R80 ;  /* 0x0000005051777220 */ /* 0x000fe20000410000 */
[----:B------:R-:W-:Y:S01]  /*1050*/  SHF.L.U32 R81, R114, 0x10, RZ ;  /* 0x0000001072517819 */ /* 0x000fe200000006ff */
[----:B------:R-:W-:Y:S01]  /*1060*/  FMUL.FTZ R117, R83, R82 ;  /* 0x0000005253757220 */ /* 0x000fe20000410000 */
        /* <DEDUP_REMOVED lines=9> */
[----:B------:R-:W-:Y:S01]  /*1100*/  FMUL.FTZ R113, R113, R142 ;  /* 0x0000008e71717220 */ /* 0x000fe20000410000 */
[----:B------:R-:W-:Y:S01]  /*1110*/  SHF.L.U32 R116, R4, 0x10, RZ ;  /* 0x0000001004747819 */ /* 0x000fe200000006ff */
[----:B------:R-:W-:Y:S01]  /*1120*/  FMUL.FTZ R120, R115, R120 ;  /* 0x0000007873787220 */ /* 0x000fe20000410000 */
[----:B------:R-:W-:Y:S01]  /*1130*/  FMUL.FTZ R114, R81, R82 ;  /* 0x0000005251727220 */ /* 0x000fe20000410000 */
[----:B------:R-:W-:Y:S01]  /*1140*/  FMUL.FTZ R115, R83, R144 ;  /* 0x0000009053737220 */ /* 0x000fe20000410000 */
[----:B------:R-:W-:Y:S01]  /*1150*/  FMUL.FTZ R113, R113, R80 ;  /* 0x0000005071717220 */ /* 0x000fe20000410000 */
[----:B------:R-:W-:-:S02]  /*1160*/  FMUL.FTZ R116, R143, R116 ;  /* 0x000000748f747220 */ /* 0x000fc40000410000 */
[----:B------:R-:W-:Y:S02]  /*1170*/  F2FP.BF16.F32.PACK_AB R81, R114, R119 ;  /* 0x000000777251723e */ /* 0x000fe400000010ff */
[----:B------:R-:W-:Y:S02]  /*1180*/  F2FP.BF16.F32.PACK_AB R82, R115, R118 ;  /* 0x000000767352723e */ /* 0x000fe400000010ff */
[----:B------:R-:W-:Y:S02]  /*1190*/  F2FP.BF16.F32.PACK_AB R83, R116, R117 ;  /* 0x000000757453723e */ /* 0x000fe400000010ff */
[----:B------:R-:W-:-:S07]  /*11a0*/  F2FP.BF16.F32.PACK_AB R80, R113, R120 ;  /* 0x000000787150723e */ /* 0x000fce00000010ff */
.L_x_154:
[----:B------:R-:W0:Y:S01]  /*11b0*/  LDC.64 R144, c[0x0][0x3a8] ;  /* 0x0000ea00ff907b82 */ /* 0x000e220000000a00 */
[C---:B------:R-:W-:Y:S01]  /*11c0*/  IADD3 R143, PT, PT, R141.reuse, 0x20, RZ ;  /* 0x000000208d8f7810 */ /* 0x040fe20007ffe0ff */
[----:B0-----:R-:W-:-:S05]  /*11d0*/  IMAD.WIDE.U32 R144, R141, 0x10, R144 ;  /* 0x000000108d907825 */ /* 0x001fca00078e0090 */
[----:B------:R1:W-:Y:S02]  /*11e0*/  STG.E.128 desc[UR6][R144.64], R80 ;  /* 0x0000005090007986 */ /* 0x0003e4000c101d06 */
.L_x_152:
[----:B0-----:R-:W-:Y:S05]  /*11f0*/  BSYNC.RECONVERGENT B0 ;  /* 0x0000000000007941 */ /* 0x001fea0003800200 */
.L_x_151:
[----:B------:R-:W-:Y:S01]  /*1200*/  ISETP.GE.U32.AND P2, PT, R107, 0x40, PT ;  /* 0x000000406b00780c */ /* 0x000fe20003f46070 */
[----:B------:R-:W-:Y:S03]  /*1210*/  BSSY.RECONVERGENT B0, `(.L_x_155) ;  /* 0x000006d000007945 */ /* 0x000fe60003800200 */
[----:B-1----:R-:W-:-:S09]  /*1220*/  P2R R80, PR, RZ, 0x4 ;  /* 0x00000004ff507803 */ /* 0x002fd20000000000 */
[----:B------:R-:W-:Y:S05]  /*1230*/  @!P2 BRA `(.L_x_156) ;  /* 0x0000000400a8a947 */ /* 0x000fea0003800000 */
[----:B------:R-:W-:Y:S01]  /*1240*/  ISETP.NE.U32.AND P2, PT, RZ, UR8, PT ;  /* 0x00000008ff007c0c */ /* 0x000fe2000bf45070 */
[----:B------:R-:W0:Y:S03]  /*1250*/  LDC.64 R80, c[0x0][0x390] ;  /* 0x0000e400ff507b82 */ /* 0x000e260000000a00 */
[----:B------:R-:W-:-:S13]  /*1260*/  ISETP.NE.AND.EX P2, PT, RZ, UR9, PT, P2 ;  /* 0x00000009ff007c0c */ /* 0x000fda000bf45320 */
[----:B------:R-:W1:Y:S01]  /*1270*/  @P2 LDC.64 R110, c[0x0][0x3a0] ;  /* 0x0000e800ff6e2b82 */ /* 0x000e620000000a00 */
[----:B0-----:R-:W-:-:S06]  /*1280*/  IMAD.WIDE.U32 R80, R143, 0x10, R80 ;  /* 0x000000108f507825 */ /* 0x001fcc00078e0050 */
[----:B------:R-:W5:Y:S01]  /*1290*/  LDG.E.128 R80, desc[UR6][R80.64] ;  /* 0x0000000650507981 */ /* 0x000f62000c1e1d00 */
[----:B-1----:R-:W-:-:S05]  /*12a0*/  @P2 IMAD.WIDE.U32 R110, R143, 0x10, R110 ;  /* 0x000000108f6e2825 */ /* 0x002fca00078e006e */
[----:B------:R0:W5:Y:S01]  /*12b0*/  @P2 LDG.E.128 R28, desc[UR6][R110.64] ;  /* 0x000000066e1c2981 */ /* 0x000162000c1e1d00 */
[----:B------:R-:W-:Y:S05]  /*12c0*/  @!P2 BRA `(.L_x_157) ;  /* 0x0000000000d4a947 */ /* 0x000fea0003800000 */
[----:B-----5:R-:W-:Y:S01]  /*12d0*/  PRMT R121, R80, 0x7632, R121 ;  /* 0x0000763250797816 */ /* 0x020fe20000000079 */
[----:B------:R-:W-:Y:S01]  /*12e0*/  IMAD.U32 R144, R58, 0x10000, RZ ;  /* 0x000100003a907824 */ /* 0x000fe200078e00ff */
[----:B------:R-:W-:Y:S02]  /*12f0*/  SHF.L.U32 R109, R80, 0x10, RZ ;  /* 0x00000010506d7819 */ /* 0x000fe400000006ff */
[C---:B------:R-:W-:Y:S02]  /*1300*/  PRMT R80, R81.reuse, 0x7632, R80 ;  /* 0x0000763251507816 */ /* 0x040fe40000000050 */
[----:B0-----:R-:W-:Y:S01]  /*1310*/  SHF.L.U32 R111, R81, 0x10, RZ ;  /* 0x00000010516f7819 */ /* 0x001fe200000006ff */
[-C--:B------:R-:W-:Y:S01]  /*1320*/  FMUL.FTZ R109, R109, R142.reuse ;  /* 0x0000008e6d6d7220 */ /* 0x080fe20000410000 */
[C---:B------:R-:W-:Y:S02]  /*1330*/  PRMT R81, R82.reuse, 0x7632, R81 ;  /* 0x0000763252517816 */ /* 0x040fe40000000051 */
[----:B------:R-:W-:Y:S01]  /*1340*/  SHF.L.U32 R123, R82, 0x10, RZ ;  /* 0x00000010527b7819 */ /* 0x000fe200000006ff */
[----:B------:R-:W-:Y:S01]  /*1350*/  FMUL.FTZ R111, R111, R142 ;  /* 0x0000008e6f6f7220 */ /* 0x000fe20000410000 */
[----:B------:R-:W-:-:S02]  /*1360*/  PRMT R82, R83, 0x7632, R82 ;  /* 0x0000763253527816 */ /* 0x000fc40000000052 */
[----:B------:R-:W-:Y:S01]  /*1370*/  SHF.L.U32 R83, R83, 0x10, RZ ;  /* 0x0000001053537819 */ /* 0x000fe200000006ff */
[-C--:B------:R-:W-:Y:S01]  /*1380*/  FMUL.FTZ R123, R123, R142.reuse ;  /* 0x0000008e7b7b7220 */ /* 0x080fe20000410000 */
[----:B------:R-:W-:Y:S02]  /*1390*/  SHF.L.U32 R112, R56, 0x10, RZ ;  /* 0x0000001038707819 */ /* 0x000fe400000006ff */
[----:B------:R-:W-:Y:S01]  /*13a0*/  SHF.L.U32 R110, R28, 0x10, RZ ;  /* 0x000000101c6e7819 */ /* 0x000fe200000006ff */
[----:B------:R-:W-:Y:S01]  /*13b0*/  FMUL.FTZ R83, R83, R142 ;  /* 0x0000008e53537220 */ /* 0x000fe20000410000 */
[----:B------:R-:W-:Y:S02]  /*13c0*/  SHF.L.U32 R148, R59, 0x10, RZ ;  /* 0x000000103b947819 */ /* 0x000fe400000006ff */
[----:B------:R-:W-:Y:S01]  /*13d0*/  SHF.L.U32 R150, R31, 0x10, RZ ;  /* 0x000000101f967819 */ /* 0x000fe200000006ff */
[----:B------:R-:W-:Y:S01]  /*13e0*/  FFMA.FTZ R112, R109, R112, R110 ;  /* 0x000000706d707223 */ /* 0x000fe2000001006e */
[----:B------:R-:W-:-:S02]  /*13f0*/  SHF.L.U32 R146, R30, 0x10, RZ ;  /* 0x000000101e927819 */ /* 0x000fc400000006ff */
[----:B------:R-:W-:Y:S01]  /*1400*/  SHF.L.U32 R122, R57, 0x10, RZ ;  /* 0x00000010397a7819 */ /* 0x000fe200000006ff */
[----:B------:R-:W-:Y:S01]  /*1410*/  FFMA.FTZ R109, R83, R148, R150 ;  /* 0x00000094536d7223 */ /* 0x000fe20000010096 */
[----:B------:R-:W-:Y:S01]  /*1420*/  SHF.L.U32 R124, R29, 0x10, RZ ;  /* 0x000000101d7c7819 */ /* 0x000fe200000006ff */
[----:B------:R-:W-:Y:S01]  /*1430*/  FFMA.FTZ R110, R123, R144, R146 ;  /* 0x000000907b6e7223 */ /* 0x000fe20000010092 */
[----:B------:R-:W-:Y:S02]  /*1440*/  PRMT R83, R28, 0x7632, R83 ;  /* 0x000076321c537816 */ /* 0x000fe40000000053 */
[----:B------:R-:W-:Y:S01]  /*1450*/  PRMT R123, R30, 0x7632, R123 ;  /* 0x000076321e7b7816 */ /* 0x000fe2000000007b */
[----:B------:R-:W-:Y:S01]  /*1460*/  FFMA.FTZ R111, R111, R122, R124 ;  /* 0x0000007a6f6f7223 */ /* 0x000fe2000001007c */
[----:B------:R-:W-:Y:S02]  /*1470*/  SHF.L.U32 R146, R83, 0x10, RZ ;  /* 0x0000001053927819 */ /* 0x000fe400000006ff */
[----:B------:R-:W-:-:S02]  /*1480*/  PRMT R122, R29, 0x7632, R122 ;  /* 0x000076321d7a7816 */ /* 0x000fc4000000007a */
[----:B------:R-:W-:Y:S02]  /*1490*/  PRMT R124, R31, 0x7632, R124 ;  /* 0x000076321f7c7816 */ /* 0x000fe4000000007c */
        /* <DEDUP_REMOVED lines=8> */
[----:B------:R-:W-:Y:S01]  /*1520*/  FMUL.FTZ R81, R81, R142 ;  /* 0x0000008e51517220 */ /* 0x000fe20000410000 */
[----:B------:R-:W-:-:S02]  /*1530*/  SHF.L.U32 R150, R7, 0x10, RZ ;  /* 0x0000001007967819 */ /* 0x000fc400000006ff */
[----:B------:R-:W-:Y:S02]  /*1540*/  SHF.L.U32 R152, R8, 0x10, RZ ;  /* 0x0000001008987819 */ /* 0x000fe400000006ff */
[----:B------:R-:W-:Y:S02]  /*1550*/  SHF.L.U32 R122, R122, 0x10, RZ ;  /* 0x000000107a7a7819 */ /* 0x000fe400000006ff */
[----:B------:R-:W-:Y:S01]  /*1560*/  SHF.L.U32 R80, R123, 0x10, RZ ;  /* 0x000000107b507819 */ /* 0x000fe200000006ff */
[----:B------:R-:W-:Y:S01]  /*1570*/  FMUL.FTZ R123, R121, R142 ;  /* 0x0000008e797b7220 */ /* 0x000fe20000410000 */
[----:B------:R-:W-:Y:S01]  /*1580*/  SHF.L.U32 R124, R124, 0x10, RZ ;  /* 0x000000107c7c7819 */ /* 0x000fe200000006ff */
[----:B------:R-:W-:Y:S02]  /*1590*/  FFMA.FTZ R122, R83, R148, R122 ;  /* 0x00000094537a7223 */ /* 0x000fe4000001007a */
[----:B------:R-:W-:Y:S01]  /*15a0*/  FFMA.FTZ R121, R81, R150, R80 ;  /* 0x0000009651797223 */ /* 0x000fe20000010050 */
[----:B------:R-:W-:Y:S01]  /*15b0*/  FFMA.FTZ R123, R123, R144, R146 ;  /* 0x000000907b7b7223 */ /* 0x000fe20000010092 */
[----:B------:R-:W-:Y:S01]  /*15c0*/  FFMA.FTZ R124, R145, R152, R124 ;  /* 0x00000098917c7223 */ /* 0x000fe2000001007c */
[----:B------:R-:W-:-:S02]  /*15d0*/  F2FP.BF16.F32.PACK_AB R81, R122, R111 ;  /* 0x0000006f7a51723e */ /* 0x000fc400000010ff */
[----:B------:R-:W-:Y:S02]  /*15e0*/  F2FP.BF16.F32.PACK_AB R82, R121, R110 ;  /* 0x0000006e7952723e */ /* 0x000fe400000010ff */
[----:B------:R-:W-:Y:S02]  /*15f0*/  F2FP.BF16.F32.PACK_AB R83, R124, R109 ;  /* 0x0000006d7c53723e */ /* 0x000fe400000010ff */
[----:B------:R-:W-:Y:S01]  /*1600*/  F2FP.BF16.F32.PACK_AB R80, R123, R112 ;  /* 0x000000707b50723e */ /* 0x000fe200000010ff */
[----:B------:R-:W-:Y:S06]  /*1610*/  BRA `(.L_x_158) ;  /* 0x0000000000a07947 */ /* 0x000fec0003800000 */
.L_x_157:
[----:B0----5:R-:W-:Y:S01]  /*1620*/  SHF.L.U32 R111, R82, 0x10, RZ ;  /* 0x00000010526f7819 */ /* 0x021fe200000006ff */
[----:B------:R-:W-:Y:S01]  /*1630*/  IMAD.U32 R109, R80, 0x10000, RZ ;  /* 0x00010000506d7824 */ /* 0x000fe200078e00ff */
[C---:B------:R-:W-:Y:S02]  /*1640*/  PRMT R122, R81.reuse, 0x7632, R122 ;  /* 0x00007632517a7816 */ /* 0x040fe4000000007a */
[----:B------:R-:W-:Y:S01]  /*1650*/  SHF.L.U32 R81, R81, 0x10, RZ ;  /* 0x0000001051517819 */ /* 0x000fe200000006ff */
[-C--:B------:R-:W-:Y:S01]  /*1660*/  FMUL.FTZ R110, R111, R142.reuse ;  /* 0x0000008e6f6e7220 */ /* 0x080fe20000410000 */
[----:B------:R-:W-:Y:S01]  /*1670*/  PRMT R124, R83, 0x7632, R124 ;  /* 0x00007632537c7816 */ /* 0x000fe2000000007c */
[-C--:B------:R-:W-:Y:S01]  /*1680*/  FMUL.FTZ R109, R109, R142.reuse ;  /* 0x0000008e6d6d7220 */ /* 0x080fe20000410000 */
[----:B------:R-:W-:Y:S01]  /*1690*/  SHF.L.U32 R145, R83, 0x10, RZ ;  /* 0x0000001053917819 */ /* 0x000fe200000006ff */
[----:B------:R-:W-:Y:S01]  /*16a0*/  FMUL.FTZ R81, R81, R142 ;  /* 0x0000008e51517220 */ /* 0x000fe20000410000 */
[----:B------:R-:W-:-:S02]  /*16b0*/  SHF.L.U32 R83, R58, 0x10, RZ ;  /* 0x000000103a537819 */ /* 0x000fc400000006ff */
[----:B------:R-:W-:Y:S01]  /*16c0*/  PRMT R121, R80, 0x7632, R121 ;  /* 0x0000763250797816 */ /* 0x000fe20000000079 */
[----:B------:R-:W-:Y:S01]  /*16d0*/  FMUL.FTZ R145, R145, R142 ;  /* 0x0000008e91917220 */ /* 0x000fe20000410000 */
[----:B------:R-:W-:Y:S01]  /*16e0*/  SHF.L.U32 R80, R57, 0x10, RZ ;  /* 0x0000001039507819 */ /* 0x000fe200000006ff */
[----:B------:R-:W-:Y:S01]  /*16f0*/  FMUL.FTZ R110, R110, R83 ;  /* 0x000000536e6e7220 */ /* 0x000fe20000410000 */
[----:B------:R-:W-:Y:S02]  /*1700*/  PRMT R123, R82, 0x7632, R123 ;  /* 0x00007632527b7816 */ /* 0x000fe4000000007b */
        /* <DEDUP_REMOVED lines=15> */
[----:B------:R-:W-:-:S02]  /*1800*/  SHF.L.U32 R144, R7, 0x10, RZ ;  /* 0x0000001007907819 */ /* 0x000fc400000006ff */
[----:B------:R-:W-:Y:S01]  /*1810*/  SHF.L.U32 R145, R8, 0x10, RZ ;  /* 0x0000001008917819 */ /* 0x000fe200000006ff */
[----:B------:R-:W-:Y:S01]  /*1820*/  FMUL.FTZ R122, R81, R82 ;  /* 0x00000052517a7220 */ /* 0x000fe20000410000 */
[----:B------:R-:W-:Y:S01]  /*1830*/  FMUL.FTZ R123, R123, R80 ;  /* 0x000000507b7b7220 */ /* 0x000fe20000410000 */
[----:B------:R-:W-:Y:S02]  /*1840*/  FMUL.FTZ R121, R83, R144 ;  /* 0x0000009053797220 */ /* 0x000fe40000410000 */
[----:B------:R-:W-:Y:S01]  /*1850*/  FMUL.FTZ R124, R124, R145 ;  /* 0x000000917c7c7220 */ /* 0x000fe20000410000 */
[----:B------:R-:W-:Y:S02]  /*1860*/  F2FP.BF16.F32.PACK_AB R81, R122, R111 ;  /* 0x0000006f7a51723e */ /* 0x000fe400000010ff */
[----:B------:R-:W-:Y:S02]  /*1870*/  F2FP.BF16.F32.PACK_AB R82, R121, R110 ;  /* 0x0000006e7952723e */ /* 0x000fe400000010ff */
[----:B------:R-:W-:-:S02]  /*1880*/  F2FP.BF16.F32.PACK_AB R83, R124, R109 ;  /* 0x0000006d7c53723e */ /* 0x000fc400000010ff */
[----:B------:R-:W-:-:S07]  /*1890*/  F2FP.BF16.F32.PACK_AB R80, R123, R112 ;  /* 0x000000707b50723e */ /* 0x000fce00000010ff */
.L_x_158:
[----:B------:R-:W0:Y:S02]  /*18a0*/  LDC.64 R144, c[0x0][0x3a8] ;  /* 0x0000ea00ff907b82 */ /* 0x000e240000000a00 */
[----:B0-----:R-:W-:-:S04]  /*18b0*/  IMAD.WIDE.U32 R144, R143, 0x10, R144 ;  /* 0x000000108f907825 */ /* 0x001fc800078e0090 */
[----:B------:R-:W-:Y:S01]  /*18c0*/  VIADD R143, R143, 0x20 ;  /* 0x000000208f8f7836 */ /* 0x000fe20000000000 */
[----:B------:R0:W-:Y:S06]  /*18d0*/  STG.E.128 desc[UR6][R144.64], R80 ;  /* 0x0000005090007986 */ /* 0x0001ec000c101d06 */
.L_x_156:
[----:B------:R-:W-:Y:S05]  /*18e0*/  BSYNC.RECONVERGENT B0 ;  /* 0x0000000000007941 */ /* 0x000fea0003800200 */
.L_x_155:
[----:B------:R-:W-:Y:S01]  /*18f0*/  ISETP.GE.U32.AND P2, PT, R107, 0x60, PT ;  /* 0x000000606b00780c */ /* 0x000fe20003f46070 */
[----:B------:R-:W-:Y:S03]  /*1900*/  BSSY.RECONVERGENT B0, `(.L_x_159) ;  /* 0x000006d000007945 */ /* 0x000fe60003800200 */
[----:B0-----:R-:W-:-:S09]  /*1910*/  P2R R80, PR, RZ, 0x4 ;  /* 0x00000004ff507803 */ /* 0x001fd20000000000 */
        /* <DEDUP_REMOVED lines=10> */
[C---:B0----5:R-:W-:Y:S02]  /*19c0*/  PRMT R126, R81.reuse, 0x7632, R126 ;  /* 0x00007632517e7816 */ /* 0x061fe4000000007e */
[----:B------:R-:W-:Y:S02]  /*19d0*/  SHF.L.U32 R127, R81, 0x10, RZ ;  /* 0x00000010517f7819 */ /* 0x000fe400000006ff */
[----:B------:R-:W-:Y:S02]  /*19e0*/  SHF.L.U32 R129, R82, 0x10, RZ ;  /* 0x0000001052817819 */ /* 0x000fe400000006ff */
[----:B------:R-:W-:Y:S01]  /*19f0*/  PRMT R81, R83, 0x7632, R81 ;  /* 0x0000763253517816 */ /* 0x000fe20000000051 */
[-C--:B------:R-:W-:Y:S01]  /*1a00*/  FMUL.FTZ R127, R127, R142.reuse ;  /* 0x0000008e7f7f7220 */ /* 0x080fe20000410000 */
[----:B------:R-:W-:Y:S01]  /*1a10*/  SHF.L.U32 R125, R80, 0x10, RZ ;  /* 0x00000010507d7819 */ /* 0x000fe200000006ff */
[----:B------:R-:W-:Y:S01]  /*1a20*/  FMUL.FTZ R129, R129, R142 ;  /* 0x0000008e81817220 */ /* 0x000fe20000410000 */
[----:B------:R-:W-:-:S02]  /*1a30*/  SHF.L.U32 R83, R83, 0x10, RZ ;  /* 0x0000001053537819 */ /* 0x000fc400000006ff */
[----:B------:R-:W-:Y:S01]  /*1a40*/  PRMT R128, R80, 0x7632, R128 ;  /* 0x0000763250807816 */ /* 0x000fe20000000080 */
[-C--:B------:R-:W-:Y:S01]  /*1a50*/  FMUL.FTZ R125, R125, R142.reuse ;  /* 0x0000008e7d7d7220 */ /* 0x080fe20000410000 */
[----:B------:R-:W-:Y:S01]  /*1a60*/  SHF.L.U32 R130, R45, 0x10, RZ ;  /* 0x000000102d827819 */ /* 0x000fe200000006ff */
[----:B------:R-:W-:Y:S01]  /*1a70*/  FMUL.FTZ R83, R83, R142 ;  /* 0x0000008e53537220 */ /* 0x000fe20000410000 */
[----:B------:R-:W-:Y:S02]  /*1a80*/  SHF.L.U32 R148, R29, 0x10, RZ ;  /* 0x000000101d947819 */ /* 0x000fe400000006ff */
[----:B------:R-:W-:Y:S02]  /*1a90*/  PRMT R80, R82, 0x7632, R80 ;  /* 0x0000763252507816 */ /* 0x000fe40000000050 */
[----:B------:R-:W-:Y:S01]  /*1aa0*/  SHF.L.U32 R132, R46, 0x10, RZ ;  /* 0x000000102e847819 */ /* 0x000fe200000006ff */
[----:B------:R-:W-:Y:S01]  /*1ab0*/  FFMA.FTZ R127, R127, R130, R148 ;  /* 0x000000827f7f7223 */ /* 0x000fe20000010094 */
[----:B------:R-:W-:-:S02]  /*1ac0*/  SHF.L.U32 R150, R30, 0x10, RZ ;  /* 0x000000101e967819 */ /* 0x000fc400000006ff */
[----:B------:R-:W-:Y:S02]  /*1ad0*/  SHF.L.U32 R82, R44, 0x10, RZ ;  /* 0x000000102c527819 */ /* 0x000fe400000006ff */
[----:B------:R-:W-:Y:S01]  /*1ae0*/  SHF.L.U32 R146, R28, 0x10, RZ ;  /* 0x000000101c927819 */ /* 0x000fe200000006ff */
[----:B------:R-:W-:Y:S01]  /*1af0*/  FFMA.FTZ R129, R129, R132, R150 ;  /* 0x0000008481817223 */ /* 0x000fe20000010096 */
[----:B------:R-:W-:Y:S01]  /*1b00*/  SHF.L.U32 R144, R47, 0x10, RZ ;  /* 0x000000102f907819 */ /* 0x000fe200000006ff */
[----:B------:R-:W-:Y:S01]  /*1b10*/  IMAD.U32 R150, R12, 0x10000, RZ ;  /* 0x000100000c967824 */ /* 0x000fe200078e00ff */
[----:B------:R-:W-:Y:S01]  /*1b20*/  SHF.L.U32 R152, R31, 0x10, RZ ;  /* 0x000000101f987819 */ /* 0x000fe200000006ff */
[----:B------:R-:W-:Y:S01]  /*1b30*/  FFMA.FTZ R125, R125, R82, R146 ;  /* 0x000000527d7d7223 */ /* 0x000fe20000010092 */
[----:B------:R-:W-:Y:S02]  /*1b40*/  PRMT R130, R29, 0x7632, R130 ;  /* 0x000076321d827816 */ /* 0x000fe40000000082 */
[----:B------:R-:W-:Y:S01]  /*1b50*/  PRMT R132, R30, 0x7632, R132 ;  /* 0x000076321e847816 */ /* 0x000fe20000000084 */
[----:B------:R-:W-:Y:S01]  /*1b60*/  FFMA.FTZ R131, R83, R144, R152 ;  /* 0x0000009053837223 */ /* 0x000fe20000010098 */
[----:B------:R-:W-:-:S02]  /*1b70*/  SHF.L.U32 R149, R81, 0x10, RZ ;  /* 0x0000001051957819 */ /* 0x000fc400000006ff */
[----:B------:R-:W-:Y:S02]  /*1b80*/  PRMT R82, R28, 0x7632, R82 ;  /* 0x000076321c527816 */ /* 0x000fe40000000052 */
[----:B------:R-:W-:Y:S01]  /*1b90*/  PRMT R147, R31, 0x7632, R147 ;  /* 0x000076321f937816 */ /* 0x000fe20000000093 */
[-C--:B------:R-:W-:Y:S01]  /*1ba0*/  FMUL.FTZ R149, R149, R142.reuse ;  /* 0x0000008e95957220 */ /* 0x080fe20000410000 */
        /* <DEDUP_REMOVED lines=22> */
.L_x_161:
[----:B-----5:R-:W-:Y:S01]  /*1d10*/  PRMT R128, R81, 0x7632, R128 ;  /* 0x0000763251807816 */ /* 0x020fe20000000080 */
[----:B------:R-:W-:Y:S01]  /*1d20*/  IMAD.U32 R144, R47, 0x10000, RZ ;  /* 0x000100002f907824 */ /* 0x000fe200078e00ff */
[----:B------:R-:W-:Y:S02]  /*1d30*/  PRMT R145, R83, 0x7632, R145 ;  /* 0x0000763253917816 */ /* 0x000fe40000000091 */
[----:B------:R-:W-:Y:S02]  /*1d40*/  SHF.L.U32 R81, R81, 0x10, RZ ;  /* 0x0000001051517819 */ /* 0x000fe400000006ff */
[----:B------:R-:W-:Y:S02]  /*1d50*/  SHF.L.U32 R83, R83, 0x10, RZ ;  /* 0x0000001053537819 */ /* 0x000fe400000006ff */
[C---:B------:R-:W-:Y:S01]  /*1d60*/  PRMT R130, R82.reuse, 0x7632, R130 ;  /* 0x0000763252827816 */ /* 0x040fe20000000082 */
[-C--:B------:R-:W-:Y:S01]  /*1d70*/  FMUL.FTZ R81, R81, R142.reuse ;  /* 0x0000008e51517220 */ /* 0x080fe20000410000 */
[----:B0-----:R-:W-:Y:S01]  /*1d80*/  SHF.L.U32 R127, R82, 0x10, RZ ;  /* 0x00000010527f7819 */ /* 0x001fe200000006ff */
[----:B------:R-:W-:Y:S01]  /*1d90*/  FMUL.FTZ R83, R83, R142 ;  /* 0x0000008e53537220 */ /* 0x000fe20000410000 */
[----:B------:R-:W-:-:S02]  /*1da0*/  SHF.L.U32 R125, R80, 0x10, RZ ;  /* 0x00000010507d7819 */ /* 0x000fc400000006ff */
[----:B------:R-:W-:Y:S01]  /*1db0*/  SHF.L.U32 R82, R45, 0x10, RZ ;  /* 0x000000102d527819 */ /* 0x000fe200000006ff */
[-C--:B------:R-:W-:Y:S01]  /*1dc0*/  FMUL.FTZ R129, R127, R142.reuse ;  /* 0x0000008e7f817220 */ /* 0x080fe20000410000 */
[----:B------:R-:W-:Y:S01]  /*1dd0*/  PRMT R126, R80, 0x7632, R126 ;  /* 0x00007632507e7816 */ /* 0x000fe2000000007e */
[----:B------:R-:W-:Y:S01]  /*1de0*/  FMUL.FTZ R125, R125, R142 ;  /* 0x0000008e7d7d7220 */ /* 0x000fe20000410000 */
[----:B------:R-:W-:Y:S01]  /*1df0*/  SHF.L.U32 R80, R44, 0x10, RZ ;  /* 0x000000102c507819 */ /* 0x000fe200000006ff */
        /* <DEDUP_REMOVED lines=25> */
.L_x_162:
[----:B------:R-:W0:Y:S02]  /*1f90*/  LDC.64 R144, c[0x0][0x3a8] ;  /* 0x0000ea00ff907b82 */ /* 0x000e240000000a00 */
[C---:B0-----:R-:W-:Y:S01]  /*1fa0*/  IMAD.WIDE.U32 R144, R143.reuse, 0x10, R144 ;  /* 0x000000108f907825 */ /* 0x041fe200078e0090 */
[----:B------:R-:W-:-:S04]  /*1fb0*/  IADD3 R143, PT, PT, R143, 0x20, RZ ;  /* 0x000000208f8f7810 */ /* 0x000fc80007ffe0ff */
[----:B------:R0:W-:Y:S03]  /*1fc0*/  STG.E.128 desc[UR6][R144.64], R80 ;  /* 0x0000005090007986 */ /* 0x0001e6000c101d06 */
.L_x_160:
[----:B------:R-:W-:Y:S05]  /*1fd0*/  BSYNC.RECONVERGENT B0 ;  /* 0x0000000000007941 */ /* 0x000fea0003800200 */
.L_x_159:
        /* <DEDUP_REMOVED lines=13> */
[----:B0----5:R-:W-:Y:S01]  /*20b0*/  PRMT R134, R81, 0x7632, R134 ;  /* 0x0000763251867816 */ /* 0x021fe20000000086 */
[----:B------:R-:W-:Y:S01]  /*20c0*/  IMAD.U32 R138, R33, 0x10000, RZ ;  /* 0x00010000218a7824 */ /* 0x000fe200078e00ff */
        /* <DEDUP_REMOVED lines=12> */
[----:B------:R-:W-:Y:S01]  /*2190*/  SHF.L.U32 R150, R30, 0x10, RZ ;  /* 0x000000101e967819 */ /* 0x000fe200000006ff */
[----:B------:R-:W-:Y:S01]  /*21a0*/  FFMA.FTZ R135, R135, R138, R148 ;  /* 0x0000008a87877223 */ /* 0x000fe20000010094 */
[----:B------:R-:W-:Y:S02]  /*21b0*/  PRMT R80, R82, 0x7632, R80 ;  /* 0x0000763252507816 */ /* 0x000fe40000000050 */
[----:B------:R-:W-:Y:S01]  /*21c0*/  SHF.L.U32 R82, R32, 0x10, RZ ;  /* 0x0000001020527819 */ /* 0x000fe200000006ff */
[----:B------:R-:W-:Y:S01]  /*21d0*/  FFMA.FTZ R137, R137, R140, R150 ;  /* 0x0000008c89897223 */ /* 0x000fe20000010096 */
[----:B------:R-:W-:-:S02]  /*21e0*/  SHF.L.U32 R146, R28, 0x10, RZ ;  /* 0x000000101c927819 */ /* 0x000fc400000006ff */
[----:B------:R-:W-:Y:S02]  /*21f0*/  SHF.L.U32 R144, R35, 0x10, RZ ;  /* 0x0000001023907819 */ /* 0x000fe400000006ff */
[----:B------:R-:W-:Y:S01]  /*2200*/  SHF.L.U32 R152, R31, 0x10, RZ ;  /* 0x000000101f987819 */ /* 0x000fe200000006ff */
[----:B------:R-:W-:Y:S01]  /*2210*/  FFMA.FTZ R133, R133, R82, R146 ;  /* 0x0000005285857223 */ /* 0x000fe20000010092 */
[----:B------:R-:W-:Y:S02]  /*2220*/  PRMT R138, R29, 0x7632, R138 ;  /* 0x000076321d8a7816 */ /* 0x000fe4000000008a */
[----:B------:R-:W-:Y:S01]  /*2230*/  PRMT R140, R30, 0x7632, R140 ;  /* 0x000076321e8c7816 */ /* 0x000fe2000000008c */
[----:B------:R-:W-:Y:S01]  /*2240*/  FFMA.FTZ R139, R83, R144, R152 ;  /* 0x00000090538b7223 */ /* 0x000fe20000010098 */
[----:B------:R-:W-:Y:S02]  /*2250*/  SHF.L.U32 R149, R81, 0x10, RZ ;  /* 0x0000001051957819 */ /* 0x000fe400000006ff */
[----:B------:R-:W-:-:S02]  /*2260*/  PRMT R82, R28, 0x7632, R82 ;  /* 0x000076321c527816 */ /* 0x000fc40000000052 */
[----:B------:R-:W-:Y:S01]  /*2270*/  PRMT R147, R31, 0x7632, R147 ;  /* 0x000076321f937816 */ /* 0x000fe20000000093 */
[-C--:B------:R-:W-:Y:S01]  /*2280*/  FMUL.FTZ R149, R149, R142.reuse ;  /* 0x0000008e95957220 */ /* 0x080fe20000410000 */
[----:B------:R-:W-:Y:S02]  /*2290*/  SHF.L.U32 R83, R136, 0x10, RZ ;  /* 0x0000001088537819 */ /* 0x000fe400000006ff */
[----:B------:R-:W-:Y:S02]  /*22a0*/  SHF.L.U32 R145, R134, 0x10, RZ ;  /* 0x0000001086917819 */ /* 0x000fe400000006ff */
[----:B------:R-:W-:Y:S01]  /*22b0*/  SHF.L.U32 R81, R80, 0x10, RZ ;  /* 0x0000001050517819 */ /* 0x000fe200000006ff */
[-C--:B------:R-:W-:Y:S01]  /*22c0*/  FMUL.FTZ R83, R83, R142.reuse ;  /* 0x0000008e53537220 */ /* 0x080fe20000410000 */
[----:B------:R-:W-:Y:S01]  /*22d0*/  SHF.L.U32 R136, R138, 0x10, RZ ;  /* 0x000000108a887819 */ /* 0x000fe200000006ff */
[----:B------:R-:W-:Y:S01]  /*22e0*/  IMAD.U32 R138, R140, 0x10000, RZ ;  /* 0x000100008c8a7824 */ /* 0x000fe200078e00ff */
[----:B------:R-:W-:Y:S01]  /*22f0*/  SHF.L.U32 R144, R13, 0x10, RZ ;  /* 0x000000100d907819 */ /* 0x000fe200000006ff */
[-C--:B------:R-:W-:Y:S01]  /*2300*/  FMUL.FTZ R81, R81, R142.reuse ;  /* 0x0000008e51517220 */ /* 0x080fe20000410000 */
[----:B------:R-:W-:Y:S01]  /*2310*/  SHF.L.U32 R146, R14, 0x10, RZ ;  /* 0x000000100e927819 */ /* 0x000fe200000006ff */
[----:B------:R-:W-:Y:S01]  /*2320*/  FMUL.FTZ R145, R145, R142 ;  /* 0x0000008e91917220 */ /* 0x000fe20000410000 */
[----:B------:R-:W-:-:S02]  /*2330*/  SHF.L.U32 R148, R15, 0x10, RZ ;  /* 0x000000100f947819 */ /* 0x000fc400000006ff */
[----:B------:R-:W-:Y:S01]  /*2340*/  SHF.L.U32 R150, R16, 0x10, RZ ;  /* 0x0000001010967819 */ /* 0x000fe200000006ff */
[----:B------:R-:W-:Y:S01]  /*2350*/  FFMA.FTZ R136, R145, R146, R136 ;  /* 0x0000009291887223 */ /* 0x000fe20000010088 */
[----:B------:R-:W-:Y:S01]  /*2360*/  SHF.L.U32 R82, R82, 0x10, RZ ;  /* 0x0000001052527819 */ /* 0x000fe200000006ff */
[----:B------:R-:W-:Y:S01]  /*2370*/  FFMA.FTZ R138, R81, R148, R138 ;  /* 0x00000094518a7223 */ /* 0x000fe2000001008a */
[----:B------:R-:W-:Y:S02]  /*2380*/  SHF.L.U32 R140, R147, 0x10, RZ ;  /* 0x00000010938c7819 */ /* 0x000fe400000006ff */
[----:B------:R-:W-:Y:S01]  /*2390*/  F2FP.BF16.F32.PACK_AB R81, R136, R135 ;  /* 0x000000878851723e */ /* 0x000fe200000010ff */
[----:B------:R-:W-:Y:S01]  /*23a0*/  FFMA.FTZ R134, R83, R144, R82 ;  /* 0x0000009053867223 */ /* 0x000fe20000010052 */
[----:B------:R-:W-:Y:S01]  /*23b0*/  F2FP.BF16.F32.PACK_AB R82, R138, R137 ;  /* 0x000000898a52723e */ /* 0x000fe200000010ff */
[----:B------:R-:W-:-:S03]  /*23c0*/  FFMA.FTZ R140, R149, R150, R140 ;  /* 0x00000096958c7223 */ /* 0x000fc6000001008c */
[----:B------:R-:W-:Y:S02]  /*23d0*/  F2FP.BF16.F32.PACK_AB R80, R134, R133 ;  /* 0x000000858650723e */ /* 0x000fe400000010ff */
[----:B------:R-:W-:Y:S01]  /*23e0*/  F2FP.BF16.F32.PACK_AB R83, R140, R139 ;  /* 0x0000008b8c53723e */ /* 0x000fe200000010ff */
[----:B------:R-:W-:Y:S06]  /*23f0*/  BRA `(.L_x_166) ;  /* 0x0000000000a07947 */ /* 0x000fec0003800000 */
.L_x_165:
[C---:B-----5:R-:W-:Y:S02]  /*2400*/  PRMT R136, R81.reuse, 0x7632, R136 ;  /* 0x0000763251887816 */ /* 0x060fe40000000088 */
[----:B------:R-:W-:Y:S02]  /*2410*/  SHF.L.U32 R81, R81, 0x10, RZ ;  /* 0x0000001051517819 */ /* 0x000fe400000006ff */
[----:B------:R-:W-:Y:S02]  /*2420*/  SHF.L.U32 R133, R80, 0x10, RZ ;  /* 0x0000001050857819 */ /* 0x000fe400000006ff */
[C---:B------:R-:W-:Y:S01]  /*2430*/  PRMT R138, R82.reuse, 0x7632, R138 ;  /* 0x00007632528a7816 */ /* 0x040fe2000000008a */
[-C--:B------:R-:W-:Y:S01]  /*2440*/  FMUL.FTZ R81, R81, R142.reuse ;  /* 0x0000008e51517220 */ /* 0x080fe20000410000 */
[----:B0-----:R-:W-:Y:S01]  /*2450*/  SHF.L.U32 R135, R82, 0x10, RZ ;  /* 0x0000001052877819 */ /* 0x001fe200000006ff */
[----:B------:R-:W-:Y:S01]  /*2460*/  FMUL.FTZ R133, R133, R142 ;  /* 0x0000008e85857220 */ /* 0x000fe20000410000 */
[----:B------:R-:W-:-:S02]  /*2470*/  SHF.L.U32 R82, R33, 0x10, RZ ;  /* 0x0000001021527819 */ /* 0x000fc400000006ff */
[----:B------:R-:W-:Y:S01]  /*2480*/  PRMT R134, R80, 0x7632, R134 ;  /* 0x0000763250867816 */ /* 0x000fe20000000086 */
[----:B------:R-:W-:Y:S01]  /*2490*/  FMUL.FTZ R137, R135, R142 ;  /* 0x0000008e87897220 */ /* 0x000fe20000410000 */
[----:B------:R-:W-:Y:S01]  /*24a0*/  PRMT R144, R83, 0x7632, R144 ;  /* 0x0000763253907816 */ /* 0x000fe20000000090 */
[----:B------:R-:W-:Y:S01]  /*24b0*/  FMUL.FTZ R135, R81, R82 ;  /* 0x0000005251877220 */ /* 0x000fe20000410000 */
[----:B------:R-:W-:Y:S02]  /*24c0*/  SHF.L.U32 R80, R32, 0x10, RZ ;  /* 0x0000001020507819 */ /* 0x000fe400000006ff */
        /* <DEDUP_REMOVED lines=16> */
[----:B------:R-:W-:Y:S01]  /*25d0*/  IMAD.U32 R134, R13, 0x10000, RZ ;  /* 0x000100000d867824 */ /* 0x000fe200078e00ff */
        /* <DEDUP_REMOVED lines=10> */
.L_x_166:
[----:B------:R-:W0:Y:S02]  /*2680*/  LDC.64 R144, c[0x0][0x3a8] ;  /* 0x0000ea00ff907b82 */ /* 0x000e240000000a00 */
[----:B0-----:R-:W-:-:S05]  /*2690*/  IMAD.WIDE.U32 R144, R143, 0x10, R144 ;  /* 0x000000108f907825 */ /* 0x001fca00078e0090 */
[----:B------:R0:W-:Y:S02]  /*26a0*/  STG.E.128 desc[UR6][R144.64], R80 ;  /* 0x0000005090007986 */ /* 0x0001e4000c101d06 */
.L_x_164:
[----:B------:R-:W-:Y:S05]  /*26b0*/  BSYNC.RECONVERGENT B0 ;  /* 0x0000000000007941 */ /* 0x000fea0003800200 */
.L_x_163:
        /* <DEDUP_REMOVED lines=125> */
.L_x_188:
[----:B------:R-:W-:Y:S01]  /*2e90*/  FMUL.FTZ R146, R143, R143 ;  /* 0x0000008f8f927220 */ /* 0x000fe20000410000 */
[----:B------:R-:W-:Y:S01]  /*2ea0*/  ISETP.NE.AND P2, PT, R108, RZ, PT ;  /* 0x000000ff6c00720c */ /* 0x000fe20003f45270 */
[----:B-1----:R-:W-:Y:S01]  /*2eb0*/  FADD.FTZ R147, R144, R145 ;  /* 0x0000009190937221 */ /* 0x002fe20000010000 */
[----:B------:R-:W1:Y:S01]  /*2ec0*/  @!P5 LDC.64 R82, c[0x0][0x3c0] ;  /* 0x0000f000ff52db82 */ /* 0x000e620000000a00 */
[----:B------:R-:W-:Y:S01]  /*2ed0*/  BSSY.RECONVERGENT B0, `(.L_x_168) ;  /* 0x000003c000007945 */ /* 0x000fe20003800200 */
[----:B------:R-:W-:Y:S01]  /*2ee0*/  FSEL R145, R146, RZ, P2 ;  /* 0x000000ff92917208 */ /* 0x000fe20001000000 */
[----:B------:R-:W-:Y:S01]  /*2ef0*/  FFMA.FTZ R142, R147, R142, UR5 ;  /* 0x00000005938e7e23 */ /* 0x000fe2000801008e */
[----:B0-----:R-:W-:-:S03]  /*2f00*/  FSEL R144, R143, RZ, !P2 ;  /* 0x000000ff8f907208 */ /* 0x001fc60005000000 */
[----:B------:R-:W-:Y:S01]  /*2f10*/  FADD.FTZ R145, R142, R145 ;  /* 0x000000918e917221 */ /* 0x000fe20000010000 */
[----:B------:R-:W0:Y:S05]  /*2f20*/  @!P5 LDC.64 R80, c[0x0][0x3c8] ;  /* 0x0000f200ff50db82 */ /* 0x000e2a0000000a00 */
[----:B------:R-:W2:Y:S01]  /*2f30*/  MUFU.RSQ R145, R145 ;  /* 0x0000009100917308 */ /* 0x000ea20000001400 */
[----:B-1----:R-:W-:-:S05]  /*2f40*/  @!P5 IMAD.WIDE R82, R105, 0x4, R82 ;  /* 0x000000046952d825 */ /* 0x002fca00078e0252 */
[----:B------:R1:W-:Y:S01]  /*2f50*/  @!P5 STG.E desc[UR6][R82.64], R143 ;  /* 0x0000008f5200d986 */ /* 0x0003e2000c101906 */
[----:B0-----:R-:W-:-:S05]  /*2f60*/  @!P5 IMAD.WIDE R80, R105, 0x4, R80 ;  /* 0x000000046950d825 */ /* 0x001fca00078e0250 */
[----:B--2---:R1:W-:Y:S01]  /*2f70*/  @!P5 STG.E desc[UR6][R80.64], R145 ;  /* 0x000000915000d986 */ /* 0x0043e2000c101906 */
[----:B------:R-:W-:Y:S05]  /*2f80*/  @!P0 BRA `(.L_x_169) ;  /* 0x0000000000c08947 */ /* 0x000fea0003800000 */
[--C-:B------:R-:W-:Y:S01]  /*2f90*/  FADD.FTZ R142, R114, -R144.reuse ;  /* 0x80000090728e7221 */ /* 0x100fe20000010000 */
[--C-:B-1----:R-:W-:Y:S01]  /*2fa0*/  FADD.FTZ R80, R120, -R144.reuse ;  /* 0x8000009078507221 */ /* 0x102fe20000010000 */
[----:B------:R-:W-:Y:S01]  /*2fb0*/  SHF.L.U32 R149, R19, 0x10, RZ ;  /* 0x0000001013957819 */ /* 0x000fe200000006ff */
[--C-:B------:R-:W-:Y:S01]  /*2fc0*/  FADD.FTZ R146, R118, -R144.reuse ;  /* 0x8000009076927221 */ /* 0x100fe20000010000 */
[----:B------:R-:W-:Y:S01]  /*2fd0*/  SHF.L.U32 R151, R20, 0x10, RZ ;  /* 0x0000001014977819 */ /* 0x000fe200000006ff */
[--C-:B------:R-:W-:Y:S01]  /*2fe0*/  FADD.FTZ R82, R119, -R144.reuse ;  /* 0x8000009077527221 */ /* 0x100fe20000010000 */
[C---:B------:R-:W-:Y:S01]  /*2ff0*/  FMUL.FTZ R142, R145.reuse, R142 ;  /* 0x0000008e918e7220 */ /* 0x040fe20000410000 */
[----:B------:R-:W-:Y:S01]  /*3000*/  SHF.L.U32 R81, R76, 0x10, RZ ;  /* 0x000000104c517819 */ /* 0x000fe200000006ff */
[C---:B------:R-:W-:Y:S01]  /*3010*/  FMUL.FTZ R80, R145.reuse, R80 ;  /* 0x0000005091507220 */ /* 0x040fe20000410000 */
[----:B------:R-:W-:Y:S01]  /*3020*/  SHF.L.U32 R83, R72, 0x10, RZ ;  /* 0x0000001048537819 */ /* 0x000fe200000006ff */
[----:B------:R-:W-:Y:S01]  /*3030*/  FMUL.FTZ R148, R145, R146 ;  /* 0x0000009291947220 */ /* 0x000fe20000410000 */
[----:B------:R-:W-:Y:S01]  /*3040*/  SHF.L.U32 R143, R77, 0x10, RZ ;  /* 0x000000104d8f7819 */ /* 0x000fe200000006ff */
[----:B------:R-:W-:Y:S01]  /*3050*/  FMUL.FTZ R82, R145, R82 ;  /* 0x0000005291527220 */ /* 0x000fe20000410000 */
[----:B------:R-:W-:Y:S01]  /*3060*/  SHF.L.U32 R147, R73, 0x10, RZ ;  /* 0x0000001049937819 */ /* 0x000fe200000006ff */
[----:B------:R-:W-:Y:S01]  /*3070*/  FFMA.FTZ R146, R142, R149, R151 ;  /* 0x000000958e927223 */ /* 0x000fe20000010097 */
[----:B------:R-:W-:Y:S01]  /*3080*/  SHF.L.U32 R153, R78, 0x10, RZ ;  /* 0x000000104e997819 */ /* 0x000fe200000006ff */
[--C-:B------:R-:W-:Y:S01]  /*3090*/  FADD.FTZ R142, R115, -R144.reuse ;  /* 0x80000090738e7221 */ /* 0x100fe20000010000 */
[----:B------:R-:W-:Y:S01]  /*30a0*/  SHF.L.U32 R155, R74, 0x10, RZ ;  /* 0x000000104a9b7819 */ /* 0x000fe200000006ff */
[----:B------:R-:W-:Y:S01]  /*30b0*/  FFMA.FTZ R80, R80, R81, R83 ;  /* 0x0000005150507223 */ /* 0x000fe20000010053 */
[----:B------:R-:W-:Y:S01]  /*30c0*/  FFMA.FTZ R81, R82, R143, R147 ;  /* 0x0000008f52517223 */ /* 0x000fe20000010093 */
[----:B------:R-:W-:Y:S01]  /*30d0*/  SHF.L.U32 R150, R22, 0x10, RZ ;  /* 0x0000001016967819 */ /* 0x000fe200000006ff */
[----:B------:R-:W-:Y:S01]  /*30e0*/  FADD.FTZ R152, R117, -R144 ;  /* 0x8000009075987221 */ /* 0x000fe20000010000 */
[----:B------:R-:W-:Y:S01]  /*30f0*/  FFMA.FTZ R82, R148, R153, R155 ;  /* 0x0000009994527223 */ /* 0x000fe2000001009b */
[----:B------:R-:W-:Y:S01]  /*3100*/  SHF.L.U32 R148, R21, 0x10, RZ ;  /* 0x0000001015947819 */ /* 0x000fe200000006ff */
[----:B------:R-:W-:Y:S01]  /*3110*/  FMUL.FTZ R83, R145, R142 ;  /* 0x0000008e91537220 */ /* 0x000fe20000410000 */
[----:B------:R-:W-:Y:S01]  /*3120*/  SHF.L.U32 R147, R79, 0x10, RZ ;  /* 0x000000104f937819 */ /* 0x000fe200000006ff */
[----:B------:R-:W0:Y:S01]  /*3130*/  LDC.64 R142, c[0x0][0x428] ;  /* 0x00010a00ff8e7b82 */ /* 0x000e220000000a00 */
        /* <DEDUP_REMOVED lines=8> */
[----:B------:R-:W-:Y:S01]  /*31c0*/  FADD.FTZ R148, R113, -R144 ;  /* 0x8000009071947221 */ /* 0x000fe20000010000 */
[----:B------:R-:W-:-:S02]  /*31d0*/  SHF.L.U32 R147, R18, 0x10, RZ ;  /* 0x0000001012937819 */ /* 0x000fc400000006ff */
[----:B------:R-:W-:Y:S01]  /*31e0*/  FFMA.FTZ R150, R83, R150, R152 ;  /* 0x0000009653967223 */ /* 0x000fe20000010098 */
[----:B------:R-:W-:Y:S01]  /*31f0*/  SHF.L.U32 R83, R17, 0x10, RZ ;  /* 0x0000001011537819 */ /* 0x000fe200000006ff */
[----:B------:R-:W-:Y:S01]  /*3200*/  FMUL.FTZ R148, R145, R148 ;  /* 0x0000009491947220 */ /* 0x000fe20000410000 */
[----:B------:R-:W-:Y:S02]  /*3210*/  F2FP.BF16.F32.PACK_AB R82, R149, R82 ;  /* 0x000000529552723e */ /* 0x000fe400000010ff */
[----:B------:R-:W-:Y:S01]  /*3220*/  F2FP.BF16.F32.PACK_AB R81, R146, R81 ;  /* 0x000000519251723e */ /* 0x000fe200000010ff */
[----:B------:R-:W-:Y:S01]  /*3230*/  FFMA.FTZ R147, R148, R83, R147 ;  /* 0x0000005394937223 */ /* 0x000fe20000010093 */
[----:B------:R-:W-:-:S04]  /*3240*/  F2FP.BF16.F32.PACK_AB R83, R150, R151 ;  /* 0x000000979653723e */ /* 0x000fc800000010ff */
[----:B------:R-:W-:Y:S01]  /*3250*/  F2FP.BF16.F32.PACK_AB R80, R147, R80 ;  /* 0x000000509350723e */ /* 0x000fe200000010ff */
[----:B0-----:R-:W-:-:S04]  /*3260*/  IMAD.WIDE.U32 R142, R141, 0x10, R142 ;  /* 0x000000108d8e7825 */ /* 0x001fc800078e008e */
[----:B------:R-:W-:Y:S01]  /*3270*/  VIADD R141, R141, 0x20 ;  /* 0x000000208d8d7836 */ /* 0x000fe20000000000 */
[----:B------:R0:W-:Y:S06]  /*3280*/  STG.E.128 desc[UR6][R142.64], R80 ;  /* 0x000000508e007986 */ /* 0x0001ec000c101d06 */
.L_x_169:
[----:B------:R-:W-:Y:S05]  /*3290*/  BSYNC.RECONVERGENT B0 ;  /* 0x0000000000007941 */ /* 0x000fea0003800200 */
.L_x_168:
[----:B------:R-:W-:Y:S01]  /*32a0*/  ISETP.GE.U32.AND P0, PT, R107, 0x40, PT ;  /* 0x000000406b00780c */ /* 0x000fe20003f06070 */
[----:B------:R-:W-:-:S12]  /*32b0*/  BSSY.RECONVERGENT B0, `(.L_x_170) ;  /* 0x0000032000007945 */ /* 0x000fd80003800200 */
[----:B------:R-:W-:Y:S05]  /*32c0*/  @!P0 BRA `(.L_x_171) ;  /* 0x0000000000c08947 */ /* 0x000fea0003800000 */
[--C-:B0-----:R-:W-:Y:S01]  /*32d0*/  FADD.FTZ R142, R122, -R144.reuse ;  /* 0x800000907a8e7221 */ /* 0x101fe20000010000 */
        /* <DEDUP_REMOVED lines=47> */
.L_x_171:
[----:B------:R-:W-:Y:S05]  /*35d0*/  BSYNC.RECONVERGENT B0 ;  /* 0x0000000000007941 */ /* 0x000fea0003800200 */
.L_x_170:
[----:B------:R-:W-:Y:S01]  /*35e0*/  ISETP.GE.U32.AND P0, PT, R107, 0x60, PT ;  /* 0x000000606b00780c */ /* 0x000fe20003f06070 */
[----:B------:R-:W-:-:S12]  /*35f0*/  BSSY.RECONVERGENT B0, `(.L_x_172) ;  /* 0x0000032000007945 */ /* 0x000fd80003800200 */
[----:B------:R-:W-:Y:S05]  /*3600*/  @!P0 BRA `(.L_x_173) ;  /* 0x0000000000c08947 */ /* 0x000fea0003800000 */
[--C-:B0-2---:R-:W-:Y:S01]  /*3610*/  FADD.FTZ R142, R128, -R144.reuse ;  /* 0x80000090808e7221 */ /* 0x105fe20000010000 */
        /* <DEDUP_REMOVED lines=47> */
.L_x_173:
[----:B------:R-:W-:Y:S05]  /*3910*/  BSYNC.RECONVERGENT B0 ;  /* 0x0000000000007941 */ /* 0x000fea0003800200 */
.L_x_172:
[----:B------:R-:W-:Y:S01]  /*3920*/  ISETP.GE.U32.AND P0, PT, R107, 0x80, PT ;  /* 0x000000806b00780c */ /* 0x000fe20003f06070 */
[----:B------:R-:W-:-:S12]  /*3930*/  BSSY.RECONVERGENT B0, `(.L_x_174) ;  /* 0x0000031000007945 */ /* 0x000fd80003800200 */
[----:B------:R-:W-:Y:S05]  /*3940*/  @!P0 BRA `(.L_x_175) ;  /* 0x0000000000bc8947 */ /* 0x000fea0003800000 */
[--C-:B0123--:R-:W-:Y:S01]  /*3950*/  FADD.FTZ R82, R135, -R144.reuse ;  /* 0x8000009087527221 */ /* 0x10ffe20000010000 */
[--C-:B------:R-:W-:Y:S01]  /*3960*/  FADD.FTZ R80, R133, -R144.reuse ;  /* 0x8000009085507221 */ /* 0x100fe20000010000 */
[--C-:B------:R-:W-:Y:S01]  /*3970*/  FADD.FTZ R142, R137, -R144.reuse ;  /* 0x80000090898e7221 */ /* 0x100fe20000010000 */
[----:B------:R-:W-:Y:S01]  /*3980*/  SHF.L.U32 R147, R41, 0x10, RZ ;  /* 0x0000001029937819 */ /* 0x000fe200000006ff */
[----:B------:R-:W-:Y:S01]  /*3990*/  FMUL.FTZ R82, R145, R82 ;  /* 0x0000005291527220 */ /* 0x000fe20000410000 */
[----:B------:R-:W-:Y:S01]  /*39a0*/  SHF.L.U32 R143, R37, 0x10, RZ ;  /* 0x00000010258f7819 */ /* 0x000fe200000006ff */
[C---:B------:R-:W-:Y:S01]  /*39b0*/  FMUL.FTZ R80, R145.reuse, R80 ;  /* 0x0000005091507220 */ /* 0x040fe20000410000 */
        /* <DEDUP_REMOVED lines=8> */
[--C-:B------:R-:W-:Y:S01]  /*3a40*/  FADD.FTZ R142, R138, -R144.reuse ;  /* 0x800000908a8e7221 */ /* 0x100fe20000010000 */
[----:B------:R-:W-:Y:S01]  /*3a50*/  SHF.L.U32 R149, R101, 0x10, RZ ;  /* 0x0000001065957819 */ /* 0x000fe200000006ff */
[----:B------:R-:W-:Y:S01]  /*3a60*/  FMUL.FTZ R148, R145, R148 ;  /* 0x0000009491947220 */ /* 0x000fe20000410000 */
[----:B------:R-:W-:Y:S01]  /*3a70*/  FFMA.FTZ R146, R80, R81, R83 ;  /* 0x0000005150927223 */ /* 0x000fe20000010053 */
[----:B------:R-:W-:Y:S01]  /*3a80*/  SHF.L.U32 R83, R102, 0x10, RZ ;  /* 0x0000001066537819 */ /* 0x000fe200000006ff */
[----:B------:R-:W0:Y:S01]  /*3a90*/  LDC.64 R80, c[0x0][0x428] ;  /* 0x00010a00ff507b82 */ /* 0x000e220000000a00 */
[----:B------:R-:W-:Y:S01]  /*3aa0*/  SHF.L.U32 R143, R43, 0x10, RZ ;  /* 0x000000102b8f7819 */ /* 0x000fe200000006ff */
[----:B------:R-:W-:Y:S01]  /*3ab0*/  FMUL.FTZ R142, R145, R142 ;  /* 0x0000008e918e7220 */ /* 0x000fe20000410000 */
[----:B------:R-:W-:Y:S01]  /*3ac0*/  SHF.L.U32 R151, R39, 0x10, RZ ;  /* 0x0000001027977819 */ /* 0x000fe200000006ff */
[----:B------:R-:W-:-:S02]  /*3ad0*/  FADD.FTZ R150, R140, -R144 ;  /* 0x800000908c967221 */ /* 0x000fc40000010000 */
[----:B------:R-:W-:Y:S01]  /*3ae0*/  FFMA.FTZ R149, R142, R149, R83 ;  /* 0x000000958e957223 */ /* 0x000fe20000010053 */
[--C-:B------:R-:W-:Y:S01]  /*3af0*/  FADD.FTZ R142, R134, -R144.reuse ;  /* 0x80000090868e7221 */ /* 0x100fe20000010000 */
[----:B------:R-:W-:Y:S01]  /*3b00*/  FFMA.FTZ R148, R148, R143, R151 ;  /* 0x0000008f94947223 */ /* 0x000fe20000010097 */
[----:B------:R-:W-:Y:S01]  /*3b10*/  FADD.FTZ R144, R136, -R144 ;  /* 0x8000009088907221 */ /* 0x000fe20000010000 */
[----:B------:R-:W-:Y:S01]  /*3b20*/  SHF.L.U32 R83, R103, 0x10, RZ ;  /* 0x0000001067537819 */ /* 0x000fe200000006ff */
[C---:B------:R-:W-:Y:S01]  /*3b30*/  FMUL.FTZ R150, R145.reuse, R150 ;  /* 0x0000009691967220 */ /* 0x040fe20000410000 */
[----:B------:R-:W-:Y:S01]  /*3b40*/  SHF.L.U32 R143, R104, 0x10, RZ ;  /* 0x00000010688f7819 */ /* 0x000fe200000006ff */
[C---:B------:R-:W-:Y:S01]  /*3b50*/  FMUL.FTZ R142, R145.reuse, R142 ;  /* 0x0000008e918e7220 */ /* 0x040fe20000410000 */
[----:B------:R-:W-:Y:S01]  /*3b60*/  FMUL.FTZ R144, R145, R144 ;  /* 0x0000009091907220 */ /* 0x000fe20000410000 */
[----:B------:R-:W-:Y:S02]  /*3b70*/  SHF.L.U32 R145, R99, 0x10, RZ ;  /* 0x0000001063917819 */ /* 0x000fe400000006ff */
[----:B------:R-:W-:Y:S01]  /*3b80*/  FFMA.FTZ R153, R150, R83, R143 ;  /* 0x0000005396997223 */ /* 0x000fe2000001008f */
[----:B------:R-:W-:-:S02]  /*3b90*/  SHF.L.U32 R151, R100, 0x10, RZ ;  /* 0x0000001064977819 */ /* 0x000fc400000006ff */
[----:B------:R-:W-:Y:S02]  /*3ba0*/  SHF.L.U32 R83, R97, 0x10, RZ ;  /* 0x0000001061537819 */ /* 0x000fe400000006ff */
[----:B------:R-:W-:Y:S01]  /*3bb0*/  SHF.L.U32 R143, R98, 0x10, RZ ;  /* 0x00000010628f7819 */ /* 0x000fe200000006ff */
[----:B------:R-:W-:Y:S01]  /*3bc0*/  FFMA.FTZ R144, R144, R145, R151 ;  /* 0x0000009190907223 */ /* 0x000fe20000010097 */
[----:B------:R-:W-:-:S03]  /*3bd0*/  F2FP.BF16.F32.PACK_AB R82, R149, R82 ;  /* 0x000000529552723e */ /* 0x000fc600000010ff */
[----:B------:R-:W-:Y:S01]  /*3be0*/  FFMA.FTZ R145, R142, R83, R143 ;  /* 0x000000538e917223 */ /* 0x000fe2000001008f */
[----:B0-----:R-:W-:Y:S01]  /*3bf0*/  IMAD.WIDE.U32 R142, R141, 0x10, R80 ;  /* 0x000000108d8e7825 */ /* 0x001fe200078e0050 */
[----:B------:R-:W-:Y:S02]  /*3c00*/  F2FP.BF16.F32.PACK_AB R83, R153, R148 ;  /* 0x000000949953723e */ /* 0x000fe400000010ff */
[----:B------:R-:W-:Y:S02]  /*3c10*/  F2FP.BF16.F32.PACK_AB R81, R144, R147 ;  /* 0x000000939051723e */ /* 0x000fe400000010ff */
[----:B------:R-:W-:-:S05]  /*3c20*/  F2FP.BF16.F32.PACK_AB R80, R145, R146 ;  /* 0x000000929150723e */ /* 0x000fca00000010ff */
[----:B------:R4:W-:Y:S02]  /*3c30*/  STG.E.128 desc[UR6][R142.64], R80 ;  /* 0x000000508e007986 */ /* 0x0009e4000c101d06 */
.L_x_175:
[----:B------:R-:W-:Y:S05]  /*3c40*/  BSYNC.RECONVERGENT B0 ;  /* 0x0000000000007941 */ /* 0x000fea0003800200 */
.L_x_174:
[----:B01234-:R-:W0:Y:S02]  /*3c50*/  LDC.64 R80, c[0x0][0x380] ;  /* 0x0000e000ff507b82 */ /* 0x01fe240000000a00 */
[----:B0-----:R-:W-:-:S05]  /*3c60*/  IMAD R105, R80, 0x4, R105 ;  /* 0x0000000450697824 */ /* 0x001fca00078e0269 */
[----:B------:R-:W-:-:S13]  /*3c70*/  ISETP.GE.AND P0, PT, R105, R81, PT ;  /* 0x000000516900720c */ /* 0x000fda0003f06270 */
[----:B------:R-:W-:Y:S05]  /*3c80*/  @!P0 BRA `(.L_x_176) ;  /* 0xffffffcc007c8947 */ /* 0x000fea000383ffff */
[----:B------:R-:W-:Y:S05]  /*3c90*/  EXIT ;  /* 0x000000000000794d */ /* 0x000fea0003800000 */
.L_x_167:
        /* <DEDUP_REMOVED lines=8> */
.L_x_178:
[----:B------:R-:W-:Y:S05]  /*3d20*/  BSYNC B0 ;  /* 0x0000000000007941 */ /* 0x000fea0003800000 */
.L_x_177:
[----:B------:R-:W-:Y:S01]  /*3d30*/  MOV R81, R145 ;  /* 0x0000009100517202 */ /* 0x000fe20000000f00 */
[----:B------:R-:W-:Y:S01]  /*3d40*/  HFMA2 R148, -RZ, RZ, 0, 1.1920928955078125e-07 ;  /* 0x00000002ff947431 */ /* 0x000fe200000001ff */
[----:B------:R-:W-:Y:S02]  /*3d50*/  MOV R149, 0x1f ;  /* 0x0000001f00957802 */ /* 0x000fe40000000f00 */
[----:B------:R-:W-:Y:S01]  /*3d60*/  MOV R146, 0xffffffff ;  /* 0xffffffff00927802 */ /* 0x000fe20000000f00 */
[----:B------:R-:W-:-:S05]  /*3d70*/  FADD.FTZ R81, R80, R81 ;  /* 0x0000005150517221 */ /* 0x000fca0000010000 */
[----:B------:R-:W-:-:S07]  /*3d80*/  MOV R147, R81 ;  /* 0x0000005100937202 */ /* 0x000fce0000000f00 */
[----:B------:R-:W-:Y:S05]  /*3d90*/  WARPSYNC.COLLECTIVE R146, `(.L_x_179) ;  /* 0x0000000092087348 */ /* 0x000fea0003c00000 */
[----:B------:R0:W1:Y:S02]  /*3da0*/  SHFL.BFLY P6, R145, R147, R148, R149 ;  /* 0x0c00009493917389 */ /* 0x00006400000c0095 */
[----:B01----:R-:W-:Y:S05]  /*3db0*/  ENDCOLLECTIVE ;  /* 0x000000000000791b */ /* 0x003fea0003800000 */
.L_x_179:
[----:B------:R-:W-:Y:S01]  /*3dc0*/  HFMA2 R148, -RZ, RZ, 0, 2.384185791015625e-07 ;  /* 0x00000004ff947431 */ /* 0x000fe200000001ff */
[----:B------:R-:W-:-:S05]  /*3dd0*/  MOV R82, R145 ;  /* 0x0000009100527202 */ /* 0x000fca0000000f00 */
[----:B------:R-:W-:-:S05]  /*3de0*/  FADD.FTZ R82, R81, R82 ;  /* 0x0000005251527221 */ /* 0x000fca0000010000 */
[----:B------:R-:W-:-:S07]  /*3df0*/  MOV R147, R82 ;  /* 0x0000005200937202 */ /* 0x000fce0000000f00 */
[----:B------:R-:W-:Y:S05]  /*3e00*/  WARPSYNC.COLLECTIVE R146, `(.L_x_180) ;  /* 0x0000000092087348 */ /* 0x000fea0003c00000 */
[----:B------:R0:W1:Y:S02]  /*3e10*/  SHFL.BFLY P6, R145, R147, R148, R149 ;  /* 0x0c00009493917389 */ /* 0x00006400000c0095 */
[----:B01----:R-:W-:Y:S05]  /*3e20*/  ENDCOLLECTIVE ;  /* 0x000000000000791b */ /* 0x003fea0003800000 */
.L_x_180:
[----:B------:R-:W-:Y:S01]  /*3e30*/  HFMA2 R148, -RZ, RZ, 0, 4.76837158203125e-07 ;  /* 0x00000008ff947431 */ /* 0x000fe200000001ff */
[----:B------:R-:W-:-:S05]  /*3e40*/  MOV R83, R145 ;  /* 0x0000009100537202 */ /* 0x000fca0000000f00 */
[----:B------:R-:W-:-:S05]  /*3e50*/  FADD.FTZ R83, R82, R83 ;  /* 0x0000005352537221 */ /* 0x000fca0000010000 */
[----:B------:R-:W-:-:S07]  /*3e60*/  MOV R147, R83 ;  /* 0x0000005300937202 */ /* 0x000fce0000000f00 */
[----:B------:R-:W-:Y:S05]  /*3e70*/  WARPSYNC.COLLECTIVE R146, `(.L_x_181) ;  /* 0x0000000092087348 */ /* 0x000fea0003c00000 */
[----:B------:R0:W1:Y:S02]  /*3e80*/  SHFL.BFLY P6, R145, R147, R148, R149 ;  /* 0x0c00009493917389 */ /* 0x00006400000c0095 */
[----:B01----:R-:W-:Y:S05]  /*3e90*/  ENDCOLLECTIVE ;  /* 0x000000000000791b */ /* 0x003fea0003800000 */
.L_x_181:
[----:B------:R-:W-:Y:S01]  /*3ea0*/  HFMA2 R148, -RZ, RZ, 0, 9.5367431640625e-07 ;  /* 0x00000010ff947431 */ /* 0x000fe200000001ff */
[----:B------:R-:W-:-:S05]  /*3eb0*/  MOV R142, R145 ;  /* 0x00000091008e7202 */ /* 0x000fca0000000f00 */
[----:B------:R-:W-:Y:S02]  /*3ec0*/  FADD.FTZ R144, R83, R142 ;  /* 0x0000008e53907221 */ /* 0x000fe40000010000 */
[----:B------:R-:W0:Y:S02]  /*3ed0*/  LDC R142, c[0x0][0x400] ;  /* 0x00010000ff8e7b82 */ /* 0x000e240000000800 */
[----:B------:R-:W-:-:S07]  /*3ee0*/  IMAD.MOV.U32 R147, RZ, RZ, R144 ;  /* 0x000000ffff937224 */ /* 0x000fce00078e0090 */
[----:B0-----:R-:W-:Y:S05]  /*3ef0*/  WARPSYNC.COLLECTIVE R146, `(.L_x_182) ;  /* 0x0000000092087348 */ /* 0x001fea0003c00000 */
[----:B------:R1:W2:Y:S02]  /*3f00*/  SHFL.BFLY P6, R145, R147, R148, R149 ;  /* 0x0c00009493917389 */ /* 0x0002a400000c0095 */
[----:B012---:R-:W-:Y:S05]  /*3f10*/  ENDCOLLECTIVE ;  /* 0x000000000000791b */ /* 0x007fea0003800000 */
.L_x_182:
        /* <DEDUP_REMOVED lines=73> */
.L_x_183:
[----:B------:R-:W-:Y:S01]  /*43b0*/  HFMA2 R148, -RZ, RZ, 0, 1.1920928955078125e-07 ;  /* 0x00000002ff947431 */ /* 0x000fe200000001ff */
[----:B------:R-:W-:-:S05]  /*43c0*/  MOV R81, R145 ;  /* 0x0000009100517202 */ /* 0x000fca0000000f00 */
[----:B------:R-:W-:-:S05]  /*43d0*/  FADD.FTZ R81, R80, R81 ;  /* 0x0000005150517221 */ /* 0x000fca0000010000 */
[----:B------:R-:W-:-:S07]  /*43e0*/  MOV R147, R81 ;  /* 0x0000005100937202 */ /* 0x000fce0000000f00 */
[----:B------:R-:W-:Y:S05]  /*43f0*/  WARPSYNC.COLLECTIVE R146, `(.L_x_184) ;  /* 0x0000000092087348 */ /* 0x000fea0003c00000 */
[----:B------:R0:W1:Y:S02]  /*4400*/  SHFL.BFLY P6, R145, R147, R148, R149 ;  /* 0x0c00009493917389 */ /* 0x00006400000c0095 */
[----:B01----:R-:W-:Y:S05]  /*4410*/  ENDCOLLECTIVE ;  /* 0x000000000000791b */ /* 0x003fea0003800000 */
.L_x_184:
[----:B------:R-:W-:Y:S01]  /*4420*/  HFMA2 R148, -RZ, RZ, 0, 2.384185791015625e-07 ;  /* 0x00000004ff947431 */ /* 0x000fe200000001ff */
[----:B------:R-:W-:-:S05]  /*4430*/  MOV R82, R145 ;  /* 0x0000009100527202 */ /* 0x000fca0000000f00 */
[----:B------:R-:W-:-:S05]  /*4440*/  FADD.FTZ R82, R81, R82 ;  /* 0x0000005251527221 */ /* 0x000fca0000010000 */
[----:B------:R-:W-:-:S07]  /*4450*/  MOV R147, R82 ;  /* 0x0000005200937202 */ /* 0x000fce0000000f00 */
[----:B------:R-:W-:Y:S05]  /*4460*/  WARPSYNC.COLLECTIVE R146, `(.L_x_185) ;  /* 0x0000000092087348 */ /* 0x000fea0003c00000 */
[----:B------:R0:W1:Y:S02]  /*4470*/  SHFL.BFLY P6, R145, R147, R148, R149 ;  /* 0x0c00009493917389 */ /* 0x00006400000c0095 */
[----:B01----:R-:W-:Y:S05]  /*4480*/  ENDCOLLECTIVE ;  /* 0x000000000000791b */ /* 0x003fea0003800000 */
.L_x_185:
[----:B------:R-:W-:Y:S01]  /*4490*/  HFMA2 R148, -RZ, RZ, 0, 4.76837158203125e-07 ;  /* 0x00000008ff947431 */ /* 0x000fe200000001ff */
[----:B------:R-:W-:-:S05]  /*44a0*/  MOV R83, R145 ;  /* 0x0000009100537202 */ /* 0x000fca0000000f00 */
[----:B------:R-:W-:-:S05]  /*44b0*/  FADD.FTZ R83, R82, R83 ;  /* 0x0000005352537221 */ /* 0x000fca0000010000 */
[----:B------:R-:W-:-:S07]  /*44c0*/  MOV R147, R83 ;  /* 0x0000005300937202 */ /* 0x000fce0000000f00 */
[----:B------:R-:W-:Y:S05]  /*44d0*/  WARPSYNC.COLLECTIVE R146, `(.L_x_186) ;  /* 0x0000000092087348 */ /* 0x000fea0003c00000 */
[----:B------:R0:W1:Y:S02]  /*44e0*/  SHFL.BFLY P6, R145, R147, R148, R149 ;  /* 0x0c00009493917389 */ /* 0x00006400000c0095 */
[----:B01----:R-:W-:Y:S05]  /*44f0*/  ENDCOLLECTIVE ;  /* 0x000000000000791b */ /* 0x003fea0003800000 */
.L_x_186:
[----:B------:R-:W-:Y:S01]  /*4500*/  HFMA2 R148, -RZ, RZ, 0, 9.5367431640625e-07 ;  /* 0x00000010ff947431 */ /* 0x000fe200000001ff */
[----:B------:R-:W-:-:S05]  /*4510*/  MOV R144, R145 ;  /* 0x0000009100907202 */ /* 0x000fca0000000f00 */
[----:B------:R-:W-:-:S05]  /*4520*/  FADD.FTZ R144, R83, R144 ;  /* 0x0000009053907221 */ /* 0x000fca0000010000 */
[----:B------:R-:W-:-:S07]  /*4530*/  MOV R147, R144 ;  /* 0x0000009000937202 */ /* 0x000fce0000000f00 */
[----:B------:R-:W-:Y:S05]  /*4540*/  WARPSYNC.COLLECTIVE R146, `(.L_x_187) ;  /* 0x0000000092087348 */ /* 0x000fea0003c00000 */
[----:B------:R0:W1:Y:S02]  /*4550*/  SHFL.BFLY P6, R145, R147, R148, R149 ;  /* 0x0c00009493917389 */ /* 0x00006400000c0095 */
[----:B01----:R-:W-:Y:S05]  /*4560*/  ENDCOLLECTIVE ;  /* 0x000000000000791b */ /* 0x003fea0003800000 */
.L_x_187:
[----:B------:R-:W-:Y:S05]  /*4570*/  BRA `(.L_x_188) ;  /* 0xffffffe800447947 */ /* 0x000fea000383ffff */
.L_x_189:
        /* <DEDUP_REMOVED lines=16> */
.L_x_37232:


//--------------------- .text._ZN10layer_norm13ln_fwd_kernelINS_13Kernel_traitsI13__nv_bfloat16S2_S2_S2_fjLj1024ELj1ELj4ELj1ELj16ENS_18Kernel_traits_baseILj1024ES2_S2_S2_S2_fjLj128EEEEELb0ELb1ELb0ELb1EEEvNS_9FwdParamsE --------------------------
	.section	.text._ZN10layer_norm13ln_fwd_kernelINS_13Kernel_traitsI13__nv_bfloat16S2_S2_S2_fjLj1024ELj1ELj4ELj1ELj16ENS_18Kernel_traits_baseILj1024ES2_S2_S2_S2_fjLj128EEEEELb0ELb1ELb0ELb1EEEvNS_9FwdParamsE,"ax",@progbits
	.align	128
        .global         _ZN10layer_norm13ln_fwd_kernelINS_13Kernel_traitsI13__nv_bfloat16S2_S2_S2_fjLj1024ELj1ELj4ELj1ELj16ENS_18Kernel_traits_baseILj1024ES2_S2_S2_S2_fjLj128EEEEELb0ELb1ELb0ELb1EEEvNS_9FwdParamsE
        .type           _ZN10layer_norm13ln_fwd_kernelINS_13Kernel_traitsI13__nv_bfloat16S2_S2_S2_fjLj1024ELj1ELj4ELj1ELj16ENS_18Kernel_traits_baseILj1024ES2_S2_S2_S2_fjLj128EEEEELb0ELb1ELb0ELb1EEEvNS_9FwdParamsE,@function
        .size           _ZN10layer_norm13ln_fwd_kernelINS_13Kernel_traitsI13__nv_bfloat16S2_S2_S2_fjLj1024ELj1ELj4ELj1ELj16ENS_18Kernel_traits_baseILj1024ES2_S2_S2_S2_fjLj128EEEEELb0ELb1ELb0ELb1EEEvNS_9FwdParamsE,(.L_x_37233 - _ZN10layer_norm13ln_fwd_kernelINS_13Kernel_traitsI13__nv_bfloat16S2_S2_S2_fjLj1024ELj1ELj4ELj1ELj16ENS_18Kernel_traits_baseILj1024ES2_S2_S2_S2_fjLj128EEEEELb0ELb1ELb0ELb1EEEvNS_9FwdParamsE)
        .other          _ZN10layer_norm13ln_fwd_kernelINS_13Kernel_traitsI13__nv_bfloat16S2_S2_S2_fjLj1024ELj1ELj4ELj1ELj16ENS_18Kernel_traits_baseILj1024ES2_S2_S2_S2_fjLj128EEEEELb0ELb1ELb0ELb1EEEvNS_9FwdParamsE,@"STO_CUDA_ENTRY STV_DEFAULT"
_ZN10layer_norm13ln_fwd_kernelINS_13Kernel_traitsI13__nv_bfloat16S2_S2_S2_fjLj1024ELj1ELj4ELj1ELj16ENS_18Kernel_traits_baseILj1024ES2_S2_S2_S2_fjLj128EEEEELb0ELb1ELb0ELb1EEEvNS_9FwdParamsE:
.text._ZN10layer_norm13ln_fwd_kernelINS_13Kernel_traitsI13__nv_bfloat16S2_S2_S2_fjLj1024ELj1ELj4ELj1ELj16ENS_18Kernel_traits_baseILj1024ES2_S2_S2_S2_fjLj128EEEEELb0ELb1ELb0ELb1EEEvNS_9FwdParamsE:
[----:B------:R-:W-:Y:S01]  /*0000*/  LDC R1, c[0x0][0x37c] ;  /* 0x0000df00ff017b82 */ /* 0x000fe20000000800 */
[----:B------:R-:W0:Y:S07]  /*0010*/  S2R R0, SR_TID.X ;  /* 0x0000000000007919 */ /* 0x000e2e0000002100 */
[----:B------:R-:W1:Y:S01]  /*0020*/  LDC.64 R2, c[0x0][0x3d0] ;  /* 0x0000f400ff027b82 */ /* 0x000e620000000a00 */
[----:B------:R-:W2:Y:S01]  /*0030*/  LDCU.64 UR6, c[0x0][0x358] ;  /* 0x00006b00ff0677ac */ /* 0x000ea20008000a00 */
[----:B------:R-:W3:Y:S06]  /*0040*/  LDCU.64 UR4, c[0x0][0x438] ;  /* 0x00008700ff0477ac */ /* 0x000eec0008000a00 */
[----:B------:R-:W4:Y:S01]  /*0050*/  LDC.64 R22, c[0x0][0x3e8] ;  /* 0x0000fa00ff167b82 */ /* 0x000f220000000a00 */
[----:B0-----:R-:W-:-:S05]  /*0060*/  LOP3.LUT R110, R0, 0x1f, RZ, 0xc0, !PT ;  /* 0x0000001f006e7812 */ /* 0x001fca00078ec0ff */
[----:B-1----:R-:W-:-:S04]  /*0070*/  IMAD.WIDE.U32 R2, R110, 0x10, R2 ;  /* 0x000000106e027825 */ /* 0x002fc800078e0002 */
[----:B----4-:R-:W-:Y:S01]  /*0080*/  IMAD.WIDE.U32 R22, R110, 0x10, R22 ;  /* 0x000000106e167825 */ /* 0x010fe200078e0016 */
[----:B--2---:R-:W2:Y:S04]  /*0090*/  LDG.E.128 R24, desc[UR6][R2.64] ;  /* 0x0000000602187981 */ /* 0x004ea8000c1e1d00 */
[----:B------:R-:W4:Y:S04]  /*00a0*/  LDG.E.128 R28, desc[UR6][R22.64] ;  /* 0x00000006161c7981 */ /* 0x000f28000c1e1d00 */
[----:B------:R-:W4:Y:S04]  /*00b0*/  LDG.E.128 R48, desc[UR6][R2.64+0x200] ;  /* 0x0002000602307981 */ /* 0x000f28000c1e1d00 */
[----:B------:R-:W4:Y:S01]  /*00c0*/  LDG.E.128 R52, desc[UR6][R22.64+0x200] ;  /* 0x0002000616347981 */ /* 0x000f22000c1e1d00 */
[----:B---3--:R-:W-:-:S03]  /*00d0*/  ISETP.NE.U32.AND P0, PT, RZ, UR4, PT ;  /* 0x00000004ff007c0c */ /* 0x008fc6000bf05070 */
[----:B------:R-:W3:Y:S01]  /*00e0*/  LDG.E.128 R16, desc[UR6][R2.64+0x400] ;  /* 0x0004000602107981 */ /* 0x000ee2000c1e1d00 */
[----:B------:R-:W-:-:S03]  /*00f0*/  ISETP.NE.AND.EX P0, PT, RZ, UR5, PT, P0 ;  /* 0x00000005ff007c0c */ /* 0x000fc6000bf05300 */
[----:B------:R-:W3:Y:S04]  /*0100*/  LDG.E.128 R12, desc[UR6][R22.64+0x400] ;  /* 0x00040006160c7981 */ /* 0x000ee8000c1e1d00 */
[----:B------:R-:W5:Y:S04]  /*0110*/  LDG.E.128 R4, desc[UR6][R2.64+0x600] ;  /* 0x0006000602047981 */ /* 0x000f68000c1e1d00 */
[----:B------:R-:W5:Y:S01]  /*0120*/  LDG.E.128 R8, desc[UR6][R22.64+0x600] ;  /* 0x0006000616087981 */ /* 0x000f62000c1e1d00 */
[----:B------:R-:W0:Y:S01]  /*0130*/  S2UR UR4, SR_CTAID.X ;  /* 0x00000000000479c3 */ /* 0x000e220000002500 */
[----:B------:R-:W1:Y:S07]  /*0140*/  LDCU UR5, c[0x0][0x384] ;  /* 0x00007080ff0577ac */ /* 0x000e6e0008000800 */
[----:B------:R-:W1:Y:S01]  /*0150*/  @P0 LDC.64 R20, c[0x0][0x438] ;  /* 0x00010e00ff140b82 */ /* 0x000e620000000a00 */
[----:B------:R-:W-:Y:S01]  /*0160*/  SHF.R.U32.HI R0, RZ, 0x5, R0 ;  /* 0x00000005ff007819 */ /* 0x000fe20000011600 */
[----:B0-----:R-:W-:Y:S01]  /*0170*/  USHF.L.U32 UR4, UR4, 0x2, URZ ;  /* 0x0000000204047899 */ /* 0x001fe200080006ff */
[----:B-1----:R-:W-:-:S05]  /*0180*/  @P0 IMAD.WIDE.U32 R20, R110, 0x10, R20 ;  /* 0x000000106e140825 */ /* 0x002fca00078e0014 */
[----:B------:R-:W5:Y:S04]  /*0190*/  @P0 LDG.E.128 R44, desc[UR6][R20.64] ;  /* 0x00000006142c0981 */ /* 0x000f68000c1e1d00 */
[----:B------:R-:W5:Y:S04]  /*01a0*/  @P0 LDG.E.128 R40, desc[UR6][R20.64+0x200] ;  /* 0x0002000614280981 */ /* 0x000f68000c1e1d00 */
[----:B------:R-:W5:Y:S04]  /*01b0*/  @P0 LDG.E.128 R36, desc[UR6][R20.64+0x400] ;  /* 0x0004000614240981 */ /* 0x000f68000c1e1d00 */
[----:B------:R0:W5:Y:S02]  /*01c0*/  @P0 LDG.E.128 R32, desc[UR6][R20.64+0x600] ;  /* 0x0006000614200981 */ /* 0x000164000c1e1d00 */
[----:B0-----:R-:W-:-:S04]  /*01d0*/  LOP3.LUT R20, R0, UR4, RZ, 0xfc, !PT ;  /* 0x0000000400147c12 */ /* 0x001fc8000f8efcff */
[----:B------:R-:W-:Y:S02]  /*01e0*/  ISETP.GE.AND P1, PT, R20, UR5, PT ;  /* 0x0000000514007c0c */ /* 0x000fe4000bf26270 */
[----:B--2---:R-:W-:Y:S02]  /*01f0*/  @P0 MOV R109, R24 ;  /* 0x00000018006d0202 */ /* 0x004fe40000000f00 */
[----:B------:R-:W-:Y:S02]  /*0200*/  @P0 MOV R108, R25 ;  /* 0x00000019006c0202 */ /* 0x000fe40000000f00 */
[----:B------:R-:W-:Y:S02]  /*0210*/  @P0 MOV R107, R26 ;  /* 0x0000001a006b0202 */ /* 0x000fe40000000f00 */
[----:B------:R-:W-:Y:S02]  /*0220*/  @P0 MOV R106, R27 ;  /* 0x0000001b006a0202 */ /* 0x000fe40000000f00 */
[----:B----4-:R-:W-:Y:S01]  /*0230*/  @P0 MOV R105, R28 ;  /* 0x0000001c00690202 */ /* 0x010fe20000000f00 */
[----:B------:R-:W-:Y:S01]  /*0240*/  @P0 IMAD.MOV.U32 R97, RZ, RZ, R50 ;  /* 0x000000ffff610224 */ /* 0x000fe200078e0032 */
[----:B------:R-:W-:-:S02]  /*0250*/  @P0 MOV R104, R29 ;  /* 0x0000001d00680202 */ /* 0x000fc40000000f00 */
[----:B------:R-:W-:Y:S02]  /*0260*/  @P0 MOV R103, R30 ;  /* 0x0000001e00670202 */ /* 0x000fe40000000f00 */
[----:B------:R-:W-:Y:S02]  /*0270*/  @P0 MOV R102, R31 ;  /* 0x0000001f00660202 */ /* 0x000fe40000000f00 */
[----:B------:R-:W-:Y:S02]  /*0280*/  @P0 MOV R99, R48 ;  /* 0x0000003000630202 */ /* 0x000fe40000000f00 */
[----:B------:R-:W-:Y:S02]  /*0290*/  @P0 MOV R98, R49 ;  /* 0x0000003100620202 */ /* 0x000fe40000000f00 */
[----:B------:R-:W-:Y:S02]  /*02a0*/  @P0 MOV R96, R51 ;  /* 0x0000003300600202 */ /* 0x000fe40000000f00 */
[----:B------:R-:W-:-:S02]  /*02b0*/  @P0 MOV R95, R52 ;  /* 0x00000034005f0202 */ /* 0x000fc40000000f00 */
[----:B------:R-:W-:Y:S02]  /*02c0*/  @P0 MOV R94, R53 ;  /* 0x00000035005e0202 */ /* 0x000fe40000000f00 */
[----:B------:R-:W-:Y:S02]  /*02d0*/  @P0 MOV R93, R54 ;  /* 0x00000036005d0202 */ /* 0x000fe40000000f00 */
[----:B------:R-:W-:Y:S02]  /*02e0*/  @P0 MOV R92, R55 ;  /* 0x00000037005c0202 */ /* 0x000fe40000000f00 */
[----:B---3--:R-:W-:Y:S02]  /*02f0*/  @P0 MOV R91, R16 ;  /* 0x00000010005b0202 */ /* 0x008fe40000000f00 */
[----:B------:R-:W-:Y:S01]  /*0300*/  @P0 MOV R90, R17 ;  /* 0x00000011005a0202 */ /* 0x000fe20000000f00 */
[----:B------:R-:W-:Y:S01]  /*0310*/  @!P0 IMAD.MOV.U32 R90, RZ, RZ, R17 ;  /* 0x000000ffff5a8224 */ /* 0x000fe200078e0011 */
        /* <DEDUP_REMOVED lines=23> */
[----:B------:R-:W-:Y:S02]  /*0490*/  @P0 MOV R86, R13 ;  /* 0x0000000d00560202 */ /* 0x000fe40000000f00 */
[----:B------:R-:W-:Y:S01]  /*04a0*/  @P0 MOV R85, R14 ;  /* 0x0000000e00550202 */ /* 0x000fe20000000f00 */
[----:B------:R-:W-:Y:S06]  /*04b0*/  @P1 EXIT ;  /* 0x000000000000194d */ /* 0x000fec0003800000 */
[----:B------:R-:W0:Y:S01]  /*04c0*/  LDCU.64 UR4, c[0x0][0x3e0] ;  /* 0x00007c00ff0477ac */ /* 0x000e220008000a00 */
[----:B-----5:R-:W-:Y:S02]  /*04d0*/  @P0 MOV R83, R4 ;  /* 0x0000000400530202 */ /* 0x020fe40000000f00 */
[----:B------:R-:W-:Y:S02]  /*04e0*/  @!P0 CS2R R46, SRZ ;  /* 0x00000000002e8805 */ /* 0x000fe4000001ff00 */
[----:B------:R-:W-:Y:S02]  /*04f0*/  @P0 MOV R82, R5 ;  /* 0x0000000500520202 */ /* 0x000fe40000000f00 */
[----:B------:R-:W-:Y:S02]  /*0500*/  @!P0 CS2R R44, SRZ ;  /* 0x00000000002c8805 */ /* 0x000fe4000001ff00 */
[----:B------:R-:W-:Y:S02]  /*0510*/  @P0 MOV R0, R6 ;  /* 0x0000000600000202 */ /* 0x000fe40000000f00 */
[----:B------:R-:W-:-:S02]  /*0520*/  @!P0 CS2R R42, SRZ ;  /* 0x00000000002a8805 */ /* 0x000fc4000001ff00 */
[----:B------:R-:W-:Y:S02]  /*0530*/  @!P0 MOV R83, R4 ;  /* 0x0000000400538202 */ /* 0x000fe40000000f00 */
[----:B------:R-:W-:Y:S02]  /*0540*/  @!P0 CS2R R40, SRZ ;  /* 0x0000000000288805 */ /* 0x000fe4000001ff00 */
[----:B------:R-:W-:Y:S02]  /*0550*/  @P0 MOV R3, R8 ;  /* 0x0000000800030202 */ /* 0x000fe40000000f00 */
[----:B------:R-:W-:Y:S02]  /*0560*/  @!P0 CS2R R38, SRZ ;  /* 0x0000000000268805 */ /* 0x000fe4000001ff00 */
[----:B------:R-:W-:Y:S02]  /*0570*/  @!P0 MOV R82, R5 ;  /* 0x0000000500528202 */ /* 0x000fe40000000f00 */
[----:B------:R-:W-:-:S02]  /*0580*/  @!P0 CS2R R36, SRZ ;  /* 0x0000000000248805 */ /* 0x000fc4000001ff00 */
[----:B------:R-:W-:Y:S01]  /*0590*/  @!P0 MOV R0, R6 ;  /* 0x0000000600008202 */ /* 0x000fe20000000f00 */
[----:B------:R-:W-:Y:S01]  /*05a0*/  @!P0 IMAD.MOV.U32 R3, RZ, RZ, R8 ;  /* 0x000000ffff038224 */ /* 0x000fe200078e0008 */
[----:B------:R-:W-:Y:S02]  /*05b0*/  @P0 MOV R84, R15 ;  /* 0x0000000f00540202 */ /* 0x000fe40000000f00 */
[----:B------:R-:W-:Y:S02]  /*05c0*/  @!P0 CS2R R34, SRZ ;  /* 0x0000000000228805 */ /* 0x000fe4000001ff00 */
[----:B------:R-:W-:Y:S01]  /*05d0*/  @P0 MOV R4, R9 ;  /* 0x0000000900040202 */ /* 0x000fe20000000f00 */
[----:B0-----:R-:W-:Y:S01]  /*05e0*/  UISETP.NE.U32.AND UP0, UPT, UR4, URZ, UPT ;  /* 0x000000ff0400728c */ /* 0x001fe2000bf05070 */
[----:B------:R-:W-:Y:S02]  /*05f0*/  @P0 MOV R5, R10 ;  /* 0x0000000a00050202 */ /* 0x000fe40000000f00 */
[----:B------:R-:W-:-:S02]  /*0600*/  @!P0 CS2R R32, SRZ ;  /* 0x0000000000208805 */ /* 0x000fc4000001ff00 */
[----:B------:R-:W-:Y:S01]  /*0610*/  @P0 MOV R6, R11 ;  /* 0x0000000b00060202 */ /* 0x000fe20000000f00 */
[----:B------:R-:W-:Y:S01]  /*0620*/  UISETP.NE.AND.EX UP0, UPT, UR5, URZ, UPT, UP0 ;  /* 0x000000ff0500728c */ /* 0x000fe2000bf05300 */
[----:B------:R-:W-:Y:S02]  /*0630*/  @!P0 MOV R86, R13 ;  /* 0x0000000d00568202 */ /* 0x000fe40000000f00 */
[----:B------:R-:W-:Y:S02]  /*0640*/  @!P0 MOV R85, R14 ;  /* 0x0000000e00558202 */ /* 0x000fe40000000f00 */
[----:B------:R-:W-:Y:S02]  /*0650*/  @!P0 MOV R84, R15 ;  /* 0x0000000f00548202 */ /* 0x000fe40000000f00 */
[----:B------:R-:W-:Y:S02]  /*0660*/  @!P0 MOV R4, R9 ;  /* 0x0000000900048202 */ /* 0x000fe40000000f00 */
[----:B------:R-:W-:-:S02]  /*0670*/  @!P0 MOV R5, R10 ;  /* 0x0000000a00058202 */ /* 0x000fc40000000f00 */
[----:B------:R-:W-:Y:S02]  /*0680*/  @!P0 MOV R6, R11 ;  /* 0x0000000b00068202 */ /* 0x000fe40000000f00 */
[-C--:B------:R-:W-:Y:S02]  /*0690*/  @P0 MOV R2, R7.reuse ;  /* 0x0000000700020202 */ /* 0x080fe40000000f00 */
[----:B------:R-:W-:Y:S02]  /*06a0*/  @!P0 MOV R2, R7 ;  /* 0x0000000700028202 */ /* 0x000fe40000000f00 */
[----:B------:R-:W-:Y:S02]  /*06b0*/  MOV R7, R20 ;  /* 0x0000001400077202 */ /* 0x000fe40000000f00 */
        /* <DEDUP_REMOVED lines=37> */
[----:B------:R-:W-:Y:S01]  /*0910*/  PRMT R81, R105, 0x7632, R81 ;  /* 0x0000763269517816 */ /* 0x000fe20000000051 */
[----:B------:R-:W-:Y:S06]  /*0920*/  BRA.U UP0, `(.L_x_190) ;  /* 0x0000002900c87547 */ /* 0x000fec000b800000 */
[----:B------:R-:W0:Y:S01]  /*0930*/  LDCU.64 UR4, c[0x0][0x3a0] ;  /* 0x00007400ff0477ac */ /* 0x000e220008000a00 */
[----:B------:R-:W1:Y:S01]  /*0940*/  LDCU UR8, c[0x0][0x388] ;  /* 0x00007100ff0877ac */ /* 0x000e620008000800 */
[----:B------:R-:W2:Y:S01]  /*0950*/  LDCU.U8 UR9, c[0x0][0x410] ;  /* 0x00008200ff0977ac */ /* 0x000ea20008000000 */
[----:B------:R-:W3:Y:S01]  /*0960*/  LDCU UR10, c[0x0][0x448] ;  /* 0x00008900ff0a77ac */ /* 0x000ee20008000800 */
[----:B0-----:R-:W-:-:S04]  /*0970*/  ISETP.NE.U32.AND P0, PT, RZ, UR4, PT ;  /* 0x00000004ff007c0c */ /* 0x001fc8000bf05070 */
[----:B-123--:R-:W-:-:S13]  /*0980*/  ISETP.NE.AND.EX P0, PT, RZ, UR5, PT, P0 ;  /* 0x00000005ff007c0c */ /* 0x00efda000bf05300 */
.L_x_200:
[----:B-1----:R-:W0:Y:S01]  /*0990*/  LDC.64 R62, c[0x0][0x390] ;  /* 0x0000e400ff3e7b82 */ /* 0x002e220000000a00 */
[----:B------:R-:W-:-:S05]  /*09a0*/  IMAD R52, R7, UR8, RZ ;  /* 0x0000000807347c24 */ /* 0x000fca000f8e02ff */
[----:B------:R-:W-:-:S04]  /*09b0*/  SHF.R.S32.HI R53, RZ, 0x1f, R52 ;  /* 0x0000001fff357819 */ /* 0x000fc80000011434 */
[----:B------:R-:W-:-:S04]  /*09c0*/  LEA.HI R53, R53, R52, RZ, 0x3 ;  /* 0x0000003435357211 */ /* 0x000fc800078f18ff */
[----:B------:R-:W-:-:S05]  /*09d0*/  LEA.HI.SX32 R119, R53, R110, 0x1d ;  /* 0x0000006e35777211 */ /* 0x000fca00078feaff */
[----:B0-----:R-:W-:-:S06]  /*09e0*/  IMAD.WIDE.U32 R52, R119, 0x10, R62 ;  /* 0x0000001077347825 */ /* 0x001fcc00078e003e */
[----:B------:R-:W5:Y:S01]  /*09f0*/  LDG.E.128 R52, desc[UR6][R52.64] ;  /* 0x0000000634347981 */ /* 0x000f62000c1e1d00 */
[----:B------:R-:W-:Y:S05]  /*0a00*/  @!P0 BRA `(.L_x_191) ;  /* 0x0000000000c08947 */ /* 0x000fea0003800000 */
[----:B------:R-:W0:Y:S02]  /*0a10*/  LDC.64 R48, c[0x0][0x3a0] ;  /* 0x0000e800ff307b82 */ /* 0x000e240000000a00 */
[----:B0-----:R-:W-:-:S06]  /*0a20*/  IMAD.WIDE.U32 R48, R119, 0x10, R48 ;  /* 0x0000001077307825 */ /* 0x001fcc00078e0030 */
[----:B------:R-:W2:Y:S01]  /*0a30*/  LDG.E.128 R48, desc[UR6][R48.64] ;  /* 0x0000000630307981 */ /* 0x000ea2000c1e1d00 */
[C---:B-----5:R-:W-:Y:S01]  /*0a40*/  SHF.L.U32 R116, R53.reuse, 0x10, RZ ;  /* 0x0000001035747819 */ /* 0x060fe200000006ff */
        /* <DEDUP_REMOVED lines=9> */
[C---:B------:R-:W-:Y:S02]  /*0ae0*/  PRMT R64, R55.reuse, 0x7632, R64 ;  /* 0x0000763237407816 */ /* 0x040fe40000000040 */
[----:B------:R-:W-:Y:S02]  /*0af0*/  SHF.L.U32 R113, R55, 0x10, RZ ;  /* 0x0000001037717819 */ /* 0x000fe400000006ff */
[----:B------:R-:W-:-:S02]  /*0b00*/  SHF.L.U32 R112, R64, 0x10, RZ ;  /* 0x0000001040707819 */ /* 0x000fc400000006ff */
[----:B------:R-:W-:Y:S02]  /*0b10*/  SHF.L.U32 R111, R79, 0x10, RZ ;  /* 0x000000104f6f7819 */ /* 0x000fe400000006ff */
[----:B------:R-:W-:Y:S02]  /*0b20*/  SHF.L.U32 R66, R102, 0x10, RZ ;  /* 0x0000001066427819 */ /* 0x000fe400000006ff */
[----:B------:R-:W-:Y:S02]  /*0b30*/  SHF.L.U32 R56, R56, 0x10, RZ ;  /* 0x0000001038387819 */ /* 0x000fe400000006ff */
[----:B------:R-:W-:Y:S02]  /*0b40*/  SHF.L.U32 R57, R57, 0x10, RZ ;  /* 0x0000001039397819 */ /* 0x000fe400000006ff */
[----:B------:R-:W-:Y:S02]  /*0b50*/  SHF.L.U32 R60, R60, 0x10, RZ ;  /* 0x000000103c3c7819 */ /* 0x000fe400000006ff */
[----:B--2---:R-:W-:-:S02]  /*0b60*/  SHF.L.U32 R61, R49, 0x10, RZ ;  /* 0x00000010313d7819 */ /* 0x004fc400000006ff */
[----:B------:R-:W-:Y:S02]  /*0b70*/  SHF.L.U32 R53, R48, 0x10, RZ ;  /* 0x0000001030357819 */ /* 0x000fe400000006ff */
[----:B------:R-:W-:Y:S01]  /*0b80*/  SHF.L.U32 R67, R50, 0x10, RZ ;  /* 0x0000001032437819 */ /* 0x000fe200000006ff */
[----:B------:R-:W-:Y:S01]  /*0b90*/  FFMA.FTZ R116, R116, R59, R61 ;  /* 0x0000003b74747223 */ /* 0x000fe2000001003d */
[----:B------:R-:W-:Y:S01]  /*0ba0*/  PRMT R59, R51, 0x7632, R59 ;  /* 0x00007632333b7816 */ /* 0x000fe2000000003b */
[----:B------:R-:W-:Y:S01]  /*0bb0*/  FFMA.FTZ R115, R52, R115, R53 ;  /* 0x0000007334737223 */ /* 0x000fe20000010035 */
[----:B------:R-:W-:Y:S01]  /*0bc0*/  PRMT R55, R50, 0x7632, R55 ;  /* 0x0000763232377816 */ /* 0x000fe20000000037 */
[----:B------:R-:W-:Y:S01]  /*0bd0*/  FFMA.FTZ R114, R54, R65, R67 ;  /* 0x0000004136727223 */ /* 0x000fe20000010043 */
[----:B------:R-:W-:Y:S02]  /*0be0*/  PRMT R52, R48, 0x7632, R52 ;  /* 0x0000763230347816 */ /* 0x000fe40000000034 */
[----:B------:R-:W-:-:S02]  /*0bf0*/  PRMT R54, R49, 0x7632, R54 ;  /* 0x0000763231367816 */ /* 0x000fc40000000036 */
[----:B------:R-:W-:Y:S02]  /*0c00*/  SHF.L.U32 R65, R59, 0x10, RZ ;  /* 0x000000103b417819 */ /* 0x000fe400000006ff */
[----:B------:R-:W-:Y:S02]  /*0c10*/  SHF.L.U32 R59, R55, 0x10, RZ ;  /* 0x00000010373b7819 */ /* 0x000fe400000006ff */
[----:B------:R-:W-:Y:S02]  /*0c20*/  SHF.L.U32 R53, R81, 0x10, RZ ;  /* 0x0000001051357819 */ /* 0x000fe400000006ff */
[----:B------:R-:W-:Y:S01]  /*0c30*/  SHF.L.U32 R61, R78, 0x10, RZ ;  /* 0x000000104e3d7819 */ /* 0x000fe200000006ff */
[----:B------:R-:W-:Y:S01]  /*0c40*/  FFMA.FTZ R111, R60, R111, R59 ;  /* 0x0000006f3c6f7223 */ /* 0x000fe2000001003b */
[----:B------:R-:W-:Y:S02]  /*0c50*/  SHF.L.U32 R64, R51, 0x10, RZ ;  /* 0x0000001033407819 */ /* 0x000fe400000006ff */
[----:B------:R-:W-:Y:S01]  /*0c60*/  SHF.L.U32 R54, R54, 0x10, RZ ;  /* 0x0000001036367819 */ /* 0x000fe200000006ff */
[----:B------:R-:W-:Y:S01]  /*0c70*/  FFMA.FTZ R112, R112, R61, R65 ;  /* 0x0000003d70707223 */ /* 0x000fe20000010041 */
        /* <DEDUP_REMOVED lines=9> */
.L_x_191:
[----:B-----5:R-:W-:Y:S02]  /*0d10*/  PRMT R56, R52, 0x7632, R56 ;  /* 0x0000763234387816 */ /* 0x020fe40000000038 */
[C---:B------:R-:W-:Y:S02]  /*0d20*/  PRMT R57, R53.reuse, 0x7632, R57 ;  /* 0x0000763235397816 */ /* 0x040fe40000000039 */
[----:B------:R-:W-:Y:S02]  /*0d30*/  PRMT R58, R54, 0x7632, R58 ;  /* 0x00007632363a7816 */ /* 0x000fe4000000003a */
[----:B------:R-:W-:Y:S02]  /*0d40*/  SHF.L.U32 R52, R52, 0x10, RZ ;  /* 0x0000001034347819 */ /* 0x000fe400000006ff */
[----:B------:R-:W-:Y:S02]  /*0d50*/  SHF.L.U32 R53, R53, 0x10, RZ ;  /* 0x0000001035357819 */ /* 0x000fe400000006ff */
[----:B------:R-:W-:-:S02]  /*0d60*/  SHF.L.U32 R54, R54, 0x10, RZ ;  /* 0x0000001036367819 */ /* 0x000fc400000006ff */
[----:B------:R-:W-:Y:S02]  /*0d70*/  SHF.L.U32 R115, R105, 0x10, RZ ;  /* 0x0000001069737819 */ /* 0x000fe400000006ff */
[----:B------:R-:W-:Y:S02]  /*0d80*/  SHF.L.U32 R116, R104, 0x10, RZ ;  /* 0x0000001068747819 */ /* 0x000fe400000006ff */
[----:B------:R-:W-:Y:S01]  /*0d90*/  SHF.L.U32 R59, R103, 0x10, RZ ;  /* 0x00000010673b7819 */ /* 0x000fe200000006ff */
[----:B------:R-:W-:Y:S01]  /*0da0*/  FMUL.FTZ R115, R52, R115 ;  /* 0x0000007334737220 */ /* 0x000fe20000410000 */
[----:B------:R-:W-:Y:S01]  /*0db0*/  PRMT R60, R55, 0x7632, R60 ;  /* 0x00007632373c7816 */ /* 0x000fe2000000003c */
[----:B------:R-:W-:Y:S01]  /*0dc0*/  FMUL.FTZ R116, R53, R116 ;  /* 0x0000007435747220 */ /* 0x000fe20000410000 */
[----:B------:R-:W-:Y:S01]  /*0dd0*/  SHF.L.U32 R53, R81, 0x10, RZ ;  /* 0x0000001051357819 */ /* 0x000fe200000006ff */
[----:B------:R-:W-:Y:S01]  /*0de0*/  FMUL.FTZ R114, R54, R59 ;  /* 0x0000003b36727220 */ /* 0x000fe20000410000 */
[----:B------:R-:W-:Y:S01]  /*0df0*/  SHF.L.U32 R52, R80, 0x10, RZ ;  /* 0x0000001050347819 */ /* 0x000fe200000006ff */
[----:B------:R-:W-:Y:S01]  /*0e00*/  IMAD.U32 R55, R55, 0x10000, RZ ;  /* 0x0001000037377824 */ /* 0x000fe200078e00ff */
[----:B------:R-:W-:-:S02]  /*0e10*/  SHF.L.U32 R111, R79, 0x10, RZ ;  /* 0x000000104f6f7819 */ /* 0x000fc400000006ff */
[----:B------:R-:W-:Y:S02]  /*0e20*/  SHF.L.U32 R54, R102, 0x10, RZ ;  /* 0x0000001066367819 */ /* 0x000fe400000006ff */
[----:B------:R-:W-:Y:S02]  /*0e30*/  SHF.L.U32 R59, R78, 0x10, RZ ;  /* 0x000000104e3b7819 */ /* 0x000fe400000006ff */
[----:B------:R-:W-:Y:S01]  /*0e40*/  SHF.L.U32 R60, R60, 0x10, RZ ;  /* 0x000000103c3c7819 */ /* 0x000fe200000006ff */
[----:B------:R-:W-:Y:S01]  /*0e50*/  FMUL.FTZ R113, R55, R54 ;  /* 0x0000003637717220 */ /* 0x000fe20000410000 */
[----:B------:R-:W-:Y:S02]  /*0e60*/  SHF.L.U32 R58, R58, 0x10, RZ ;  /* 0x000000103a3a7819 */ /* 0x000fe400000006ff */
[----:B------:R-:W-:Y:S01]  /*0e70*/  SHF.L.U32 R57, R57, 0x10, RZ ;  /* 0x0000001039397819 */ /* 0x000fe200000006ff */
[----:B------:R-:W-:Y:S01]  /*0e80*/  FMUL.FTZ R112, R60, R59 ;  /* 0x0000003b3c707220 */ /* 0x000fe20000410000 */
        /* <DEDUP_REMOVED lines=8> */
.L_x_192:
[----:B------:R-:W0:Y:S01]  /*0f10*/  LDC.64 R60, c[0x0][0x3a8] ;  /* 0x0000ea00ff3c7b82 */ /* 0x000e220000000a00 */
[----:B------:R-:W-:-:S05]  /*0f20*/  IADD3 R117, PT, PT, R119, 0x20, RZ ;  /* 0x0000002077757810 */ /* 0x000fca0007ffe0ff */
[----:B------:R-:W-:Y:S02]  /*0f30*/  IMAD.WIDE.U32 R56, R117, 0x10, R62 ;  /* 0x0000001075387825 */ /* 0x000fe400078e003e */
[----:B------:R-:W1:Y:S02]  /*0f40*/  @P0 LDC.64 R64, c[0x0][0x3a0] ;  /* 0x0000e800ff400b82 */ /* 0x000e640000000a00 */
[----:B0-----:R-:W-:-:S05]  /*0f50*/  IMAD.WIDE.U32 R66, R119, 0x10, R60 ;  /* 0x0000001077427825 */ /* 0x001fca00078e003c */
[----:B------:R0:W-:Y:S01]  /*0f60*/  STG.E.128 desc[UR6][R66.64], R52 ;  /* 0x0000003442007986 */ /* 0x0001e2000c101d06 */
[----:B-1----:R-:W-:-:S03]  /*0f70*/  @P0 IMAD.WIDE.U32 R64, R117, 0x10, R64 ;  /* 0x0000001075400825 */ /* 0x002fc600078e0040 */
[----:B------:R-:W5:Y:S04]  /*0f80*/  LDG.E.128 R56, desc[UR6][R56.64] ;  /* 0x0000000638387981 */ /* 0x000f68000c1e1d00 */
[----:B------:R0:W5:Y:S01]  /*0f90*/  @P0 LDG.E.128 R48, desc[UR6][R64.64] ;  /* 0x0000000640300981 */ /* 0x000162000c1e1d00 */
[----:B------:R-:W-:Y:S05]  /*0fa0*/  @!P0 BRA `(.L_x_193) ;  /* 0x0000000000b48947 */ /* 0x000fea0003800000 */
[----:B0----5:R-:W-:Y:S01]  /*0fb0*/  PRMT R52, R56, 0x7632, R52 ;  /* 0x0000763238347816 */ /* 0x021fe20000000034 */
[----:B------:R-:W-:Y:S01]  /*0fc0*/  IMAD.U32 R67, R50, 0x10000, RZ ;  /* 0x0001000032437824 */ /* 0x000fe200078e00ff */
[C---:B------:R-:W-:Y:S02]  /*0fd0*/  PRMT R54, R57.reuse, 0x7632, R54 ;  /* 0x0000763239367816 */ /* 0x040fe40000000036 */
[C---:B------:R-:W-:Y:S02]  /*0fe0*/  PRMT R65, R58.reuse, 0x7632, R65 ;  /* 0x000076323a417816 */ /* 0x040fe40000000041 */
[----:B------:R-:W-:Y:S02]  /*0ff0*/  SHF.L.U32 R124, R58, 0x10, RZ ;  /* 0x000000103a7c7819 */ /* 0x000fe400000006ff */
[----:B------:R-:W-:Y:S02]  /*1000*/  SHF.L.U32 R56, R56, 0x10, RZ ;  /* 0x0000001038387819 */ /* 0x000fe400000006ff */
[----:B------:R-:W-:-:S02]  /*1010*/  SHF.L.U32 R57, R57, 0x10, RZ ;  /* 0x0000001039397819 */ /* 0x000fc400000006ff */
[----:B------:R-:W-:Y:S02]  /*1020*/  SHF.L.U32 R129, R95, 0x10, RZ ;  /* 0x000000105f817819 */ /* 0x000fe400000006ff */
[----:B------:R-:W-:Y:S02]  /*1030*/  SHF.L.U32 R53, R48, 0x10, RZ ;  /* 0x0000001030357819 */ /* 0x000fe400000006ff */
[----:B------:R-:W-:Y:S02]  /*1040*/  SHF.L.U32 R58, R94, 0x10, RZ ;  /* 0x000000105e3a7819 */ /* 0x000fe400000006ff */
[----:B------:R-:W-:Y:S01]  /*1050*/  SHF.L.U32 R64, R49, 0x10, RZ ;  /* 0x0000001031407819 */ /* 0x000fe200000006ff */
[----:B------:R-:W-:Y:S01]  /*1060*/  FFMA.FTZ R129, R56, R129, R53 ;  /* 0x0000008138817223 */ /* 0x000fe20000010035 */
[----:B------:R-:W-:Y:S02]  /*1070*/  SHF.L.U32 R55, R93, 0x10, RZ ;  /* 0x000000105d377819 */ /* 0x000fe400000006ff */
[----:B------:R-:W-:Y:S01]  /*1080*/  PRMT R66, R59, 0x7632, R66 ;  /* 0x000076323b427816 */ /* 0x000fe20000000042 */
[----:B------:R-:W-:Y:S01]  /*1090*/  FFMA.FTZ R127, R57, R58, R64 ;  /* 0x0000003a397f7223 */ /* 0x000fe20000010040 */
[----:B------:R-:W-:Y:S01]  /*10a0*/  SHF.L.U32 R125, R59, 0x10, RZ ;  /* 0x000000103b7d7819 */ /* 0x000fe200000006ff */
[----:B------:R-:W-:Y:S01]  /*10b0*/  FFMA.FTZ R124, R124, R55, R67 ;  /* 0x000000377c7c7223 */ /* 0x000fe20000010043 */
[----:B------:R-:W-:-:S02]  /*10c0*/  PRMT R59, R51, 0x7632, R59 ;  /* 0x00007632333b7816 */ /* 0x000fc4000000003b */
[----:B------:R-:W-:Y:S02]  /*10d0*/  PRMT R53, R48, 0x7632, R53 ;  /* 0x0000763230357816 */ /* 0x000fe40000000035 */
[----:B------:R-:W-:Y:S02]  /*10e0*/  PRMT R56, R49, 0x7632, R56 ;  /* 0x0000763231387816 */ /* 0x000fe40000000038 */
[----:B------:R-:W-:Y:S02]  /*10f0*/  PRMT R58, R50, 0x7632, R58 ;  /* 0x00007632323a7816 */ /* 0x000fe4000000003a */
[----:B------:R-:W-:Y:S02]  /*1100*/  SHF.L.U32 R118, R92, 0x10, RZ ;  /* 0x000000105c767819 */ /* 0x000fe400000006ff */
[----:B------:R-:W-:Y:S02]  /*1110*/  SHF.L.U32 R120, R51, 0x10, RZ ;  /* 0x0000001033787819 */ /* 0x000fe400000006ff */
[----:B------:R-:W-:-:S02]  /*1120*/  SHF.L.U32 R67, R74, 0x10, RZ ;  /* 0x000000104a437819 */ /* 0x000fc400000006ff */
[----:B------:R-:W-:Y:S01]  /*1130*/  SHF.L.U32 R66, R66, 0x10, RZ ;  /* 0x0000001042427819 */ /* 0x000fe200000006ff */
[----:B------:R-:W-:Y:S01]  /*1140*/  FFMA.FTZ R125, R125, R118, R120 ;  /* 0x000000767d7d7223 */ /* 0x000fe20000010078 */
[----:B------:R-:W-:Y:S02]  /*1150*/  SHF.L.U32 R121, R59, 0x10, RZ ;  /* 0x000000103b797819 */ /* 0x000fe400000006ff */
[----:B------:R-:W-:Y:S02]  /*1160*/  SHF.L.U32 R55, R77, 0x10, RZ ;  /* 0x000000104d377819 */ /* 0x000fe400000006ff */
[----:B------:R-:W-:Y:S01]  /*1170*/  SHF.L.U32 R57, R76, 0x10, RZ ;  /* 0x000000104c397819 */ /* 0x000fe200000006ff */
[----:B------:R-:W-:Y:S01]  /*1180*/  FFMA.FTZ R122, R66, R67, R121 ;  /* 0x00000043427a7223 */ /* 0x000fe20000010079 */
[----:B------:R-:W-:Y:S02]  /*1190*/  SHF.L.U32 R64, R75, 0x10, RZ ;  /* 0x000000104b407819 */ /* 0x000fe400000006ff */
[----:B------:R-:W-:-:S02]  /*11a0*/  SHF.L.U32 R52, R52, 0x10, RZ ;  /* 0x0000001034347819 */ /* 0x000fc400000006ff */
[----:B------:R-:W-:Y:S02]  /*11b0*/  SHF.L.U32 R54, R54, 0x10, RZ ;  /* 0x0000001036367819 */ /* 0x000fe400000006ff */
[----:B------:R-:W-:Y:S02]  /*11c0*/  SHF.L.U32 R65, R65, 0x10, RZ ;  /* 0x0000001041417819 */ /* 0x000fe400000006ff */
[----:B------:R-:W-:Y:S02]  /*11d0*/  SHF.L.U32 R58, R58, 0x10, RZ ;  /* 0x000000103a3a7819 */ /* 0x000fe400000006ff */
[----:B------:R-:W-:Y:S02]  /*11e0*/  SHF.L.U32 R59, R56, 0x10, RZ ;  /* 0x00000010383b7819 */ /* 0x000fe400000006ff */
[----:B------:R-:W-:Y:S01]  /*11f0*/  SHF.L.U32 R53, R53, 0x10, RZ ;  /* 0x0000001035357819 */ /* 0x000fe200000006ff */
[----:B------:R-:W-:Y:S02]  /*1200*/  FFMA.FTZ R121, R65, R64, R58 ;  /* 0x0000004041797223 */ /* 0x000fe4000001003a */
[----:B------:R-:W-:-:S02]  /*1210*/  FFMA.FTZ R120, R54, R57, R59 ;  /* 0x0000003936787223 */ /* 0x000fc4000001003b */
[----:B------:R-:W-:Y:S01]  /*1220*/  FFMA.FTZ R118, R52, R55, R53 ;  /* 0x0000003734767223 */ /* 0x000fe20000010035 */
[----:B------:R-:W-:Y:S02]  /*1230*/  F2FP.BF16.F32.PACK_AB R55, R122, R125 ;  /* 0x0000007d7a37723e */ /* 0x000fe400000010ff */
[----:B------:R-:W-:Y:S02]  /*1240*/  F2FP.BF16.F32.PACK_AB R54, R121, R124 ;  /* 0x0000007c7936723e */ /* 0x000fe400000010ff */
[----:B------:R-:W-:Y:S02]  /*1250*/  F2FP.BF16.F32.PACK_AB R53, R120, R127 ;  /* 0x0000007f7835723e */ /* 0x000fe400000010ff */
[----:B------:R-:W-:Y:S01]  /*1260*/  F2FP.BF16.F32.PACK_AB R52, R118, R129 ;  /* 0x000000817634723e */ /* 0x000fe200000010ff */
[----:B------:R-:W-:Y:S06]  /*1270*/  BRA `(.L_x_194) ;  /* 0x0000000000807947 */ /* 0x000fec0003800000 */
.L_x_193:
[C---:B0----5:R-:W-:Y:S01]  /*1280*/  PRMT R52, R56.reuse, 0x7632, R52 ;  /* 0x0000763238347816 */ /* 0x061fe20000000034 */
[----:B------:R-:W-:Y:S01]  /*1290*/  IMAD.U32 R129, R95, 0x10000, RZ ;  /* 0x000100005f817824 */ /* 0x000fe200078e00ff */
[----:B------:R-:W-:Y:S02]  /*12a0*/  SHF.L.U32 R56, R56, 0x10, RZ ;  /* 0x0000001038387819 */ /* 0x000fe400000006ff */
[----:B------:R-:W-:Y:S02]  /*12b0*/  SHF.L.U32 R124, R58, 0x10, RZ ;  /* 0x000000103a7c7819 */ /* 0x000fe400000006ff */
[----:B------:R-:W-:Y:S01]  /*12c0*/  SHF.L.U32 R53, R93, 0x10, RZ ;  /* 0x000000105d357819 */ /* 0x000fe200000006ff */
[----:B------:R-:W-:Y:S01]  /*12d0*/  FMUL.FTZ R129, R56, R129 ;  /* 0x0000008138817220 */ /* 0x000fe20000410000 */
[----:B------:R-:W-:Y:S02]  /*12e0*/  PRMT R54, R57, 0x7632, R54 ;  /* 0x0000763239367816 */ /* 0x000fe40000000036 */
[----:B------:R-:W-:Y:S01]  /*12f0*/  PRMT R64, R58, 0x7632, R64 ;  /* 0x000076323a407816 */ /* 0x000fe20000000040 */
[----:B------:R-:W-:Y:S01]  /*1300*/  FMUL.FTZ R124, R124, R53 ;  /* 0x000000357c7c7220 */ /* 0x000fe20000410000 */
[----:B------:R-:W-:-:S02]  /*1310*/  PRMT R65, R59, 0x7632, R65 ;  /* 0x000076323b417816 */ /* 0x000fc40000000041 */
[----:B------:R-:W-:Y:S02]  /*1320*/  SHF.L.U32 R57, R57, 0x10, RZ ;  /* 0x0000001039397819 */ /* 0x000fe400000006ff */
[----:B------:R-:W-:Y:S02]  /*1330*/  SHF.L.U32 R58, R94, 0x10, RZ ;  /* 0x000000105e3a7819 */ /* 0x000fe400000006ff */
[----:B------:R-:W-:Y:S02]  /*1340*/  SHF.L.U32 R59, R59, 0x10, RZ ;  /* 0x000000103b3b7819 */ /* 0x000fe400000006ff */
[----:B------:R-:W-:Y:S01]  /*1350*/  SHF.L.U32 R53, R77, 0x10, RZ ;  /* 0x000000104d357819 */ /* 0x000fe200000006ff */
[----:B------:R-:W-:Y:S01]  /*1360*/  FMUL.FTZ R127, R57, R58 ;  /* 0x0000003a397f7220 */ /* 0x000fe20000410000 */
[----:B------:R-:W-:Y:S02]  /*1370*/  SHF.L.U32 R55, R76, 0x10, RZ ;  /* 0x000000104c377819 */ /* 0x000fe400000006ff */
        /* <DEDUP_REMOVED lines=16> */
.L_x_194:
[----:B------:R-:W0:Y:S01]  /*1480*/  @P0 LDC.64 R64, c[0x0][0x3a0] ;  /* 0x0000e800ff400b82 */ /* 0x000e220000000a00 */
[----:B------:R-:W-:Y:S01]  /*1490*/  IADD3 R123, PT, PT, R119, 0x40, RZ ;  /* 0x00000040777b7810 */ /* 0x000fe20007ffe0ff */
[----:B------:R-:W-:-:S04]  /*14a0*/  IMAD.WIDE.U32 R66, R117, 0x10, R60 ;  /* 0x0000001075427825 */ /* 0x000fc800078e003c */
[C---:B------:R-:W-:Y:S01]  /*14b0*/  IMAD.WIDE.U32 R56, R123.reuse, 0x10, R62 ;  /* 0x000000107b387825 */ /* 0x040fe200078e003e */
[----:B------:R1:W-:Y:S05]  /*14c0*/  STG.E.128 desc[UR6][R66.64], R52 ;  /* 0x0000003442007986 */ /* 0x0003ea000c101d06 */
[----:B------:R-:W5:Y:S01]  /*14d0*/  LDG.E.128 R56, desc[UR6][R56.64] ;  /* 0x0000000638387981 */ /* 0x000f62000c1e1d00 */
[----:B0-----:R-:W-:-:S05]  /*14e0*/  @P0 IMAD.WIDE.U32 R64, R123, 0x10, R64 ;  /* 0x000000107b400825 */ /* 0x001fca00078e0040 */
[----:B------:R1:W5:Y:S01]  /*14f0*/  @P0 LDG.E.128 R48, desc[UR6][R64.64] ;  /* 0x0000000640300981 */ /* 0x000362000c1e1d00 */
[----:B------:R-:W-:Y:S05]  /*1500*/  @!P0 BRA `(.L_x_195) ;  /* 0x0000000000b48947 */ /* 0x000fea0003800000 */
[----:B-1---5:R-:W-:Y:S01]  /*1510*/  PRMT R52, R56, 0x7632, R52 ;  /* 0x0000763238347816 */ /* 0x022fe20000000034 */
[----:B------:R-:W-:Y:S01]  /*1520*/  IMAD.U32 R132, R86, 0x10000, RZ ;  /* 0x0001000056847824 */ /* 0x000fe200078e00ff */
[----:B------:R-:W-:Y:S02]  /*1530*/  PRMT R64, R58, 0x7632, R64 ;  /* 0x000076323a407816 */ /* 0x000fe40000000040 */
[----:B------:R-:W-:Y:S02]  /*1540*/  SHF.L.U32 R56, R56, 0x10, RZ ;  /* 0x0000001038387819 */ /* 0x000fe400000006ff */
[----:B------:R-:W-:Y:S02]  /*1550*/  SHF.L.U32 R58, R58, 0x10, RZ ;  /* 0x000000103a3a7819 */ /* 0x000fe400000006ff */
[----:B------:R-:W-:Y:S02]  /*1560*/  SHF.L.U32 R135, R87, 0x10, RZ ;  /* 0x0000001057877819 */ /* 0x000fe400000006ff */
[----:B------:R-:W-:-:S02]  /*1570*/  SHF.L.U32 R53, R48, 0x10, RZ ;  /* 0x0000001030357819 */ /* 0x000fc400000006ff */
[----:B------:R-:W-:Y:S02]  /*1580*/  SHF.L.U32 R133, R85, 0x10, RZ ;  /* 0x0000001055857819 */ /* 0x000fe400000006ff */
[----:B------:R-:W-:Y:S01]  /*1590*/  SHF.L.U32 R55, R50, 0x10, RZ ;  /* 0x0000001032377819 */ /* 0x000fe200000006ff */
[----:B------:R-:W-:Y:S01]  /*15a0*/  FFMA.FTZ R135, R56, R135, R53 ;  /* 0x0000008738877223 */ /* 0x000fe20000010035 */
[C---:B------:R-:W-:Y:S02]  /*15b0*/  PRMT R54, R57.reuse, 0x7632, R54 ;  /* 0x0000763239367816 */ /* 0x040fe40000000036 */
[----:B------:R-:W-:Y:S01]  /*15c0*/  SHF.L.U32 R57, R57, 0x10, RZ ;  /* 0x0000001039397819 */ /* 0x000fe200000006ff */
[----:B------:R-:W-:Y:S01]  /*15d0*/  FFMA.FTZ R133, R58, R133, R55 ;  /* 0x000000853a857223 */ /* 0x000fe20000010037 */
[----:B------:R-:W-:Y:S02]  /*15e0*/  SHF.L.U32 R128, R49, 0x10, RZ ;  /* 0x0000001031807819 */ /* 0x000fe400000006ff */
[----:B------:R-:W-:-:S02]  /*15f0*/  PRMT R66, R59, 0x7632, R66 ;  /* 0x000076323b427816 */ /* 0x000fc40000000042 */
[----:B------:R-:W-:Y:S01]  /*1600*/  SHF.L.U32 R126, R59, 0x10, RZ ;  /* 0x000000103b7e7819 */ /* 0x000fe200000006ff */
[----:B------:R-:W-:Y:S01]  /*1610*/  FFMA.FTZ R132, R57, R132, R128 ;  /* 0x0000008439847223 */ /* 0x000fe20000010080 */
[----:B------:R-:W-:Y:S02]  /*1620*/  PRMT R59, R51, 0x7632, R59 ;  /* 0x00007632333b7816 */ /* 0x000fe4000000003b */
        /* <DEDUP_REMOVED lines=8> */
[----:B------:R-:W-:Y:S02]  /*16b0*/  SHF.L.U32 R141, R51, 0x10, RZ ;  /* 0x00000010338d7819 */ /* 0x000fe400000006ff */
[----:B------:R-:W-:-:S02]  /*16c0*/  SHF.L.U32 R137, R70, 0x10, RZ ;  /* 0x0000001046897819 */ /* 0x000fc400000006ff */
[----:B------:R-:W-:Y:S01]  /*16d0*/  SHF.L.U32 R52, R52, 0x10, RZ ;  /* 0x0000001034347819 */ /* 0x000fe200000006ff */
[----:B------:R-:W-:Y:S01]  /*16e0*/  FFMA.FTZ R126, R126, R131, R141 ;  /* 0x000000837e7e7223 */ /* 0x000fe2000001008d */
[----:B------:R-:W-:Y:S02]  /*16f0*/  SHF.L.U32 R54, R54, 0x10, RZ ;  /* 0x0000001036367819 */ /* 0x000fe400000006ff */
[----:B------:R-:W-:Y:S02]  /*1700*/  SHF.L.U32 R64, R64, 0x10, RZ ;  /* 0x0000001040407819 */ /* 0x000fe400000006ff */
[----:B------:R-:W-:Y:S02]  /*1710*/  SHF.L.U32 R66, R66, 0x10, RZ ;  /* 0x0000001042427819 */ /* 0x000fe400000006ff */
[----:B------:R-:W-:Y:S02]  /*1720*/  SHF.L.U32 R67, R58, 0x10, RZ ;  /* 0x000000103a437819 */ /* 0x000fe400000006ff */
[----:B------:R-:W-:Y:S01]  /*1730*/  SHF.L.U32 R59, R56, 0x10, RZ ;  /* 0x00000010383b7819 */ /* 0x000fe200000006ff */
[----:B------:R-:W-:Y:S01]  /*1740*/  FFMA.FTZ R128, R66, R137, R139 ;  /* 0x0000008942807223 */ /* 0x000fe2000001008b */
[----:B------:R-:W-:Y:S01]  /*1750*/  SHF.L.U32 R53, R53, 0x10, RZ ;  /* 0x0000001035357819 */ /* 0x000fe200000006ff */
[----:B------:R-:W-:-:S02]  /*1760*/  FFMA.FTZ R130, R64, R65, R67 ;  /* 0x0000004140827223 */ /* 0x000fc40000010043 */
[----:B------:R-:W-:Y:S02]  /*1770*/  FFMA.FTZ R134, R54, R57, R59 ;  /* 0x0000003936867223 */ /* 0x000fe4000001003b */
[----:B------:R-:W-:Y:S01]  /*1780*/  FFMA.FTZ R136, R52, R55, R53 ;  /* 0x0000003734887223 */ /* 0x000fe20000010035 */
[----:B------:R-:W-:Y:S02]  /*1790*/  F2FP.BF16.F32.PACK_AB R55, R128, R126 ;  /* 0x0000007e8037723e */ /* 0x000fe400000010ff */
[----:B------:R-:W-:Y:S02]  /*17a0*/  F2FP.BF16.F32.PACK_AB R54, R130, R133 ;  /* 0x000000858236723e */ /* 0x000fe400000010ff */
[----:B------:R-:W-:Y:S02]  /*17b0*/  F2FP.BF16.F32.PACK_AB R53, R134, R132 ;  /* 0x000000848635723e */ /* 0x000fe400000010ff */
[----:B------:R-:W-:Y:S01]  /*17c0*/  F2FP.BF16.F32.PACK_AB R52, R136, R135 ;  /* 0x000000878834723e */ /* 0x000fe200000010ff */
[----:B------:R-:W-:Y:S06]  /*17d0*/  BRA `(.L_x_196) ;  /* 0x0000000000807947 */ /* 0x000fec0003800000 */
.L_x_195:
[C---:B-1---5:R-:W-:Y:S02]  /*17e0*/  PRMT R54, R57.reuse, 0x7632, R54 ;  /* 0x0000763239367816 */ /* 0x062fe40000000036 */
[----:B------:R-:W-:Y:S02]  /*17f0*/  SHF.L.U32 R57, R57, 0x10, RZ ;  /* 0x0000001039397819 */ /* 0x000fe400000006ff */
[----:B------:R-:W-:Y:S02]  /*1800*/  SHF.L.U32 R132, R86, 0x10, RZ ;  /* 0x0000001056847819 */ /* 0x000fe400000006ff */
[C---:B------:R-:W-:Y:S01]  /*1810*/  PRMT R52, R56.reuse, 0x7632, R52 ;  /* 0x0000763238347816 */ /* 0x040fe20000000034 */
[----:B------:R-:W-:Y:S01]  /*1820*/  IMAD.U32 R56, R56, 0x10000, RZ ;  /* 0x0001000038387824 */ /* 0x000fe200078e00ff */
        /* <DEDUP_REMOVED lines=8> */
[----:B------:R-:W-:Y:S01]  /*18b0*/  SHF.L.U32 R53, R73, 0x10, RZ ;  /* 0x0000001049357819 */ /* 0x000fe200000006ff */
[----:B------:R-:W-:Y:S01]  /*18c0*/  FMUL.FTZ R133, R58, R133 ;  /* 0x000000853a857220 */ /* 0x000fe20000410000 */
[----:B------:R-:W-:-:S02]  /*18d0*/  SHF.L.U32 R55, R72, 0x10, RZ ;  /* 0x0000001048377819 */ /* 0x000fc400000006ff */
[----:B------:R-:W-:Y:S02]  /*18e0*/  SHF.L.U32 R57, R71, 0x10, RZ ;  /* 0x0000001047397819 */ /* 0x000fe400000006ff */
        /* <DEDUP_REMOVED lines=15> */
.L_x_196:
[----:B------:R-:W0:Y:S01]  /*19e0*/  @P0 LDC.64 R56, c[0x0][0x3a0] ;  /* 0x0000e800ff380b82 */ /* 0x000e220000000a00 */
[----:B------:R-:W-:Y:S01]  /*19f0*/  IADD3 R131, PT, PT, R119, 0x60, RZ ;  /* 0x0000006077837810 */ /* 0x000fe20007ffe0ff */
[----:B------:R-:W-:-:S05]  /*1a00*/  IMAD.WIDE.U32 R64, R123, 0x10, R60 ;  /* 0x000000107b407825 */ /* 0x000fca00078e003c */
[----:B------:R1:W-:Y:S01]  /*1a10*/  STG.E.128 desc[UR6][R64.64], R52 ;  /* 0x0000003440007986 */ /* 0x0003e2000c101d06 */
[----:B0-----:R-:W-:-:S04]  /*1a20*/  @P0 IMAD.WIDE.U32 R66, R131, 0x10, R56 ;  /* 0x0000001083420825 */ /* 0x001fc800078e0038 */
[----:B------:R-:W-:Y:S01]  /*1a30*/  IMAD.WIDE.U32 R56, R131, 0x10, R62 ;  /* 0x0000001083387825 */ /* 0x000fe200078e003e */
[----:B------:R1:W5:Y:S05]  /*1a40*/  @P0 LDG.E.128 R48, desc[UR6][R66.64] ;  /* 0x0000000642300981 */ /* 0x00036a000c1e1d00 */
[----:B------:R-:W5:Y:S01]  /*1a50*/  LDG.E.128 R56, desc[UR6][R56.64] ;  /* 0x0000000638387981 */ /* 0x000f62000c1e1d00 */
[----:B------:R-:W-:Y:S05]  /*1a60*/  @!P0 BRA `(.L_x_197) ;  /* 0x0000000000b48947 */ /* 0x000fea0003800000 */
[C---:B-1---5:R-:W-:Y:S01]  /*1a70*/  PRMT R54, R57.reuse, 0x7632, R54 ;  /* 0x0000763239367816 */ /* 0x062fe20000000036 */
[C---:B------:R-:W-:Y:S01]  /*1a80*/  IMAD.U32 R53, R58.reuse, 0x10000, RZ ;  /* 0x000100003a357824 */ /* 0x040fe200078e00ff */
[----:B------:R-:W-:Y:S02]  /*1a90*/  PRMT R62, R58, 0x7632, R62 ;  /* 0x000076323a3e7816 */ /* 0x000fe4000000003e */
[----:B------:R-:W-:Y:S02]  /*1aa0*/  PRMT R52, R56, 0x7632, R52 ;  /* 0x0000763238347816 */ /* 0x000fe40000000034 */
[----:B------:R-:W-:Y:S02]  /*1ab0*/  SHF.L.U32 R57, R57, 0x10, RZ ;  /* 0x0000001039397819 */ /* 0x000fe400000006ff */
[----:B------:R-:W-:Y:S02]  /*1ac0*/  SHF.L.U32 R58, R4, 0x10, RZ ;  /* 0x00000010043a7819 */ /* 0x000fe400000006ff */
[----:B------:R-:W-:-:S02]  /*1ad0*/  SHF.L.U32 R140, R49, 0x10, RZ ;  /* 0x00000010318c7819 */ /* 0x000fc400000006ff */
[----:B------:R-:W-:Y:S02]  /*1ae0*/  SHF.L.U32 R56, R56, 0x10, RZ ;  /* 0x0000001038387819 */ /* 0x000fe400000006ff */
[----:B------:R-:W-:Y:S01]  /*1af0*/  SHF.L.U32 R65, R3, 0x10, RZ ;  /* 0x0000001003417819 */ /* 0x000fe200000006ff */
[----:B------:R-:W-:Y:S01]  /*1b00*/  FFMA.FTZ R63, R57, R58, R140 ;  /* 0x0000003a393f7223 */ /* 0x000fe2000001008c */
[----:B------:R-:W-:Y:S02]  /*1b10*/  SHF.L.U32 R55, R48, 0x10, RZ ;  /* 0x0000001030377819 */ /* 0x000fe400000006ff */
[----:B------:R-:W-:Y:S02]  /*1b20*/  SHF.L.U32 R64, R5, 0x10, RZ ;  /* 0x0000001005407819 */ /* 0x000fe400000006ff */
[----:B------:R-:W-:Y:S01]  /*1b30*/  SHF.L.U32 R142, R50, 0x10, RZ ;  /* 0x00000010328e7819 */ /* 0x000fe200000006ff */
[----:B------:R-:W-:Y:S01]  /*1b40*/  FFMA.FTZ R65, R56, R65, R55 ;  /* 0x0000004138417223 */ /* 0x000fe20000010037 */
        /* <DEDUP_REMOVED lines=8> */
[----:B------:R-:W-:Y:S01]  /*1bd0*/  SHF.L.U32 R66, R66, 0x10, RZ ;  /* 0x0000001042427819 */ /* 0x000fe200000006ff */
[----:B------:R-:W-:Y:S01]  /*1be0*/  IMAD.U32 R141, R57, 0x10000, RZ ;  /* 0x00010000398d7824 */ /* 0x000fe200078e00ff */
        /* <DEDUP_REMOVED lines=8> */
[----:B------:R-:W-:Y:S01]  /*1c70*/  SHF.L.U32 R54, R54, 0x10, RZ ;  /* 0x0000001036367819 */ /* 0x000fe200000006ff */
[----:B------:R-:W-:Y:S01]  /*1c80*/  FFMA.FTZ R57, R138, R143, R149 ;  /* 0x0000008f8a397223 */ /* 0x000fe20000010095 */
[----:B------:R-:W-:Y:S02]  /*1c90*/  SHF.L.U32 R62, R62, 0x10, RZ ;  /* 0x000000103e3e7819 */ /* 0x000fe400000006ff */
[----:B------:R-:W-:Y:S02]  /*1ca0*/  SHF.L.U32 R137, R56, 0x10, RZ ;  /* 0x0000001038897819 */ /* 0x000fe400000006ff */
        /* <DEDUP_REMOVED lines=9> */
.L_x_197:
[C---:B-1---5:R-:W-:Y:S02]  /*1d40*/  PRMT R52, R56.reuse, 0x7632, R52 ;  /* 0x0000763238347816 */ /* 0x062fe40000000034 */
[----:B------:R-:W-:Y:S02]  /*1d50*/  SHF.L.U32 R56, R56, 0x10, RZ ;  /* 0x0000001038387819 */ /* 0x000fe400000006ff */
[----:B------:R-:W-:Y:S02]  /*1d60*/  SHF.L.U32 R53, R58, 0x10, RZ ;  /* 0x000000103a357819 */ /* 0x000fe400000006ff */
[----:B------:R-:W-:Y:S02]  /*1d70*/  SHF.L.U32 R65, R3, 0x10, RZ ;  /* 0x0000001003417819 */ /* 0x000fe400000006ff */
[----:B------:R-:W-:Y:S02]  /*1d80*/  SHF.L.U32 R64, R5, 0x10, RZ ;  /* 0x0000001005407819 */ /* 0x000fe400000006ff */
[----:B------:R-:W-:Y:S01]  /*1d90*/  PRMT R66, R59, 0x7632, R66 ;  /* 0x000076323b427816 */ /* 0x000fe20000000042 */
[----:B------:R-:W-:Y:S01]  /*1da0*/  FMUL.FTZ R65, R56, R65 ;  /* 0x0000004138417220 */ /* 0x000fe20000410000 */
[----:B------:R-:W-:-:S02]  /*1db0*/  PRMT R54, R57, 0x7632, R54 ;  /* 0x0000763239367816 */ /* 0x000fc40000000036 */
[----:B------:R-:W-:Y:S02]  /*1dc0*/  PRMT R62, R58, 0x7632, R62 ;  /* 0x000076323a3e7816 */ /* 0x000fe4000000003e */
        /* <DEDUP_REMOVED lines=8> */
[----:B------:R-:W-:Y:S01]  /*1e50*/  SHF.L.U32 R55, R68, 0x10, RZ ;  /* 0x0000001044377819 */ /* 0x000fe200000006ff */
[----:B------:R-:W-:Y:S01]  /*1e60*/  FMUL.FTZ R58, R66, R139 ;  /* 0x0000008b423a7220 */ /* 0x000fe20000410000 */
[----:B------:R-:W-:Y:S02]  /*1e70*/  SHF.L.U32 R67, R31, 0x10, RZ ;  /* 0x000000101f437819 */ /* 0x000fe400000006ff */
[----:B------:R-:W-:Y:S02]  /*1e80*/  SHF.L.U32 R56, R6, 0x10, RZ ;  /* 0x0000001006387819 */ /* 0x000fe400000006ff */
        /* <DEDUP_REMOVED lines=11> */
.L_x_198:
[----:B------:R-:W-:Y:S01]  /*1f40*/  FADD.FTZ R67, RZ, R115 ;  /* 0x00000073ff437221 */ /* 0x000fe20000010000 */
[----:B------:R-:W0:Y:S01]  /*1f50*/  S2R R137, SR_TID.X ;  /* 0x0000000000897919 */ /* 0x000e220000002100 */
[----:B------:R-:W-:Y:S01]  /*1f60*/  IMAD.WIDE.U32 R60, R131, 0x10, R60 ;  /* 0x00000010833c7825 */ /* 0x000fe200078e003c */
[----:B------:R-:W-:-:S03]  /*1f70*/  UMOV UR4, 0xffffffff ;  /* 0xffffffff00047882 */ /* 0x000fc60000000000 */
        /* <DEDUP_REMOVED lines=8> */
[----:B------:R-:W-:Y:S01]  /*2000*/  FADD.FTZ R67, R56, R129 ;  /* 0x0000008138437221 */ /* 0x000fe20000010000 */
[----:B0-----:R-:W-:-:S03]  /*2010*/  LOP3.LUT P2, RZ, R137, 0x1f, RZ, 0xc0, !PT ;  /* 0x0000001f89ff7812 */ /* 0x001fc6000784c0ff */
        /* <DEDUP_REMOVED lines=23> */
[----:B-1----:R-:W-:Y:S06]  /*2190*/  BRA.DIV UR4, `(.L_x_199) ;  /* 0x0000004204847947 */ /* 0x002fec000b800000 */
        /* <DEDUP_REMOVED lines=85> */
.L_x_222:
[----:B01----:R-:W-:Y:S01]  /*26f0*/  FADD.FTZ R139, R139, R52 ;  /* 0x000000348b8b7221 */ /* 0x003fe20000010000 */
[----:B------:R-:W-:Y:S01]  /*2700*/  FMUL.FTZ R52, R61, R61 ;  /* 0x0000003d3d347220 */ /* 0x000fe20000410000 */
[----:B------:R-:W-:Y:S01]  /*2710*/  ISETP.NE.AND P1, PT, RZ, UR9, PT ;  /* 0x00000009ff007c0c */ /* 0x000fe2000bf25270 */
[----:B------:R-:W-:Y:S02]  /*2720*/  IMAD.U32 R149, R2, 0x10000, RZ ;  /* 0x0001000002957824 */ /* 0x000fe400078e00ff */
[----:B------:R-:W-:Y:S01]  /*2730*/  FFMA.FTZ R60, R139, R60, UR10 ;  /* 0x0000000a8b3c7e23 */ /* 0x000fe2000801003c */
[----:B------:R-:W-:Y:S02]  /*2740*/  SHF.L.U32 R139, R9, 0x10, RZ ;  /* 0x00000010098b7819 */ /* 0x000fe400000006ff */
[----:B------:R-:W-:Y:S02]  /*2750*/  FSEL R53, R52, RZ, P1 ;  /* 0x000000ff34357208 */ /* 0x000fe40000800000 */
[----:B------:R-:W-:-:S02]  /*2760*/  FSEL R137, R61, RZ, !P1 ;  /* 0x000000ff3d897208 */ /* 0x000fc40004800000 */
[----:B------:R-:W-:Y:S01]  /*2770*/  PRMT R143, R33, 0x7632, R143 ;  /* 0x00007632218f7816 */ /* 0x000fe2000000008f */
[----:B------:R-:W-:Y:S01]  /*2780*/  FADD.FTZ R67, R60, R53 ;  /* 0x000000353c437221 */ /* 0x000fe20000010000 */
[----:B------:R-:W-:Y:S01]  /*2790*/  SHF.L.U32 R151, R35, 0x10, RZ ;  /* 0x0000001023977819 */ /* 0x000fe200000006ff */
[C---:B------:R-:W-:Y:S01]  /*27a0*/  FADD.FTZ R144, -R137.reuse, R111 ;  /* 0x0000006f89907221 */ /* 0x040fe20000010100 */
[C---:B------:R-:W-:Y:S01]  /*27b0*/  FADD.FTZ R156, -R137.reuse, R115 ;  /* 0x00000073899c7221 */ /* 0x040fe20000010100 */
        /* <DEDUP_REMOVED lines=14> */
[C---:B------:R-:W-:Y:S01]  /*28a0*/  FADD.FTZ R158, -R137.reuse, R113 ;  /* 0x00000071899e7221 */ /* 0x040fe20000010100 */
[----:B------:R-:W-:Y:S01]  /*28b0*/  FADD.FTZ R112, -R137, R66 ;  /* 0x0000004289707221 */ /* 0x000fe20000010100 */
[----:B------:R-:W-:Y:S01]  /*28c0*/  IMAD.U32 R57, R109, 0x10000, RZ ;  /* 0x000100006d397824 */ /* 0x000fe200078e00ff */
[----:B------:R-:W-:Y:S01]  /*28d0*/  SHF.L.U32 R63, R29, 0x10, RZ ;  /* 0x000000101d3f7819 */ /* 0x000fe200000006ff */
[----:B0-----:R-:W-:Y:S01]  /*28e0*/  FMUL.FTZ R58, R111, R156 ;  /* 0x0000009c6f3a7220 */ /* 0x001fe20000410000 */
[----:B------:R-:W-:Y:S01]  /*28f0*/  SHF.L.U32 R65, R28, 0x10, RZ ;  /* 0x000000101c417819 */ /* 0x000fe200000006ff */
[C---:B------:R-:W-:Y:S01]  /*2900*/  FADD.FTZ R148, -R137.reuse, R64 ;  /* 0x0000004089947221 */ /* 0x040fe20000010100 */
[----:B------:R-:W-:Y:S01]  /*2910*/  FADD.FTZ R66, -R137, R62 ;  /* 0x0000003e89427221 */ /* 0x000fe20000010100 */
[----:B------:R-:W-:Y:S01]  /*2920*/  SHF.L.U32 R67, R108, 0x10, RZ ;  /* 0x000000106c437819 */ /* 0x000fe200000006ff */
[----:B------:R-:W-:Y:S01]  /*2930*/  FMUL.FTZ R60, R111, R60 ;  /* 0x0000003c6f3c7220 */ /* 0x000fe20000410000 */
[----:B------:R-:W-:Y:S01]  /*2940*/  SHF.L.U32 R113, R45, 0x10, RZ ;  /* 0x000000102d717819 */ /* 0x000fe200000006ff */
[----:B------:R-:W-:Y:S01]  /*2950*/  FMUL.FTZ R154, R111, R154 ;  /* 0x0000009a6f9a7220 */ /* 0x000fe20000410000 */
[----:B------:R-:W-:Y:S01]  /*2960*/  SHF.L.U32 R62, R27, 0x10, RZ ;  /* 0x000000101b3e7819 */ /* 0x000fe200000006ff */
[----:B------:R-:W-:Y:S01]  /*2970*/  FMUL.FTZ R101, R111, R101 ;  /* 0x000000656f657220 */ /* 0x000fe20000410000 */
[----:B------:R-:W-:Y:S01]  /*2980*/  SHF.L.U32 R64, R26, 0x10, RZ ;  /* 0x000000101a407819 */ /* 0x000fe200000006ff */
[----:B------:R-:W-:Y:S01]  /*2990*/  FFMA.FTZ R58, R58, R57, R59 ;  /* 0x000000393a3a7223 */ /* 0x000fe2000001003b */
[----:B------:R-:W-:Y:S01]  /*29a0*/  FFMA.FTZ R59, R60, R63, R65 ;  /* 0x0000003f3c3b7223 */ /* 0x000fe20000010041 */
[----:B------:R-:W-:Y:S01]  /*29b0*/  FFMA.FTZ R60, R154, R67, R113 ;  /* 0x000000439a3c7223 */ /* 0x000fe20000010071 */
[C---:B------:R-:W-:Y:S01]  /*29c0*/  FADD.FTZ R160, -R137.reuse, R120 ;  /* 0x0000007889a07221 */ /* 0x040fe20000010100 */
[----:B------:R-:W-:Y:S01]  /*29d0*/  FADD.FTZ R162, -R137, R128 ;  /* 0x0000008089a27221 */ /* 0x000fe20000010100 */
[----:B------:R-:W-:Y:S01]  /*29e0*/  FFMA.FTZ R63, R101, R62, R64 ;  /* 0x0000003e653f7223 */ /* 0x000fe20000010040 */
[----:B------:R-:W-:Y:S01]  /*29f0*/  SHF.L.U32 R67, R106, 0x10, RZ ;  /* 0x000000106a437819 */ /* 0x000fe200000006ff */
[----:B------:R-:W-:Y:S01]  /*2a00*/  FADD.FTZ R120, -R137, R124 ;  /* 0x0000007c89787221 */ /* 0x000fe20000010100 */
[----:B------:R-:W-:Y:S01]  /*2a10*/  SHF.L.U32 R113, R47, 0x10, RZ ;  /* 0x000000102f717819 */ /* 0x000fe200000006ff */
[----:B------:R-:W-:Y:S01]  /*2a20*/  FMUL.FTZ R128, R111, R158 ;  /* 0x0000009e6f807220 */ /* 0x000fe20000410000 */
[----:B------:R-:W-:Y:S01]  /*2a30*/  SHF.L.U32 R57, R107, 0x10, RZ ;  /* 0x000000106b397819 */ /* 0x000fe200000006ff */
[C---:B------:R-:W-:Y:S01]  /*2a40*/  FMUL.FTZ R124, R111.reuse, R138 ;  /* 0x0000008a6f7c7220 */ /* 0x040fe20000410000 */
[----:B------:R-:W-:Y:S01]  /*2a50*/  SHF.L.U32 R65, R46, 0x10, RZ ;  /* 0x000000102e417819 */ /* 0x000fe200000006ff */
[----:B------:R-:W-:Y:S01]  /*2a60*/  FMUL.FTZ R101, R111, R144 ;  /* 0x000000906f657220 */ /* 0x000fe20000410000 */
[----:B------:R-:W-:Y:S01]  /*2a70*/  SHF.L.U32 R62, R25, 0x10, RZ ;  /* 0x00000010193e7819 */ /* 0x000fe200000006ff */
[C---:B------:R-:W-:Y:S01]  /*2a80*/  FADD.FTZ R142, -R137.reuse, R118 ;  /* 0x00000076898e7221 */ /* 0x040fe20000010100 */
[----:B------:R-:W-:Y:S01]  /*2a90*/  SHF.L.U32 R64, R24, 0x10, RZ ;  /* 0x0000001018407819 */ /* 0x000fe200000006ff */
[C---:B------:R-:W-:Y:S01]  /*2aa0*/  FADD.FTZ R52, -R137.reuse, R129 ;  /* 0x0000008189347221 */ /* 0x040fe20000010100 */
[C---:B------:R-:W-:Y:S01]  /*2ab0*/  FADD.FTZ R152, -R137.reuse, R127 ;  /* 0x0000007f89987221 */ /* 0x040fe20000010100 */
[C---:B------:R-:W-:Y:S01]  /*2ac0*/  FADD.FTZ R53, -R137.reuse, R134 ;  /* 0x0000008689357221 */ /* 0x040fe20000010100 */
[----:B------:R-:W-:Y:S01]  /*2ad0*/  FFMA.FTZ R128, R128, R67, R113 ;  /* 0x0000004380807223 */ /* 0x000fe20000010071 */
[C---:B------:R-:W-:Y:S01]  /*2ae0*/  FADD.FTZ R140, -R137.reuse, R121 ;  /* 0x00000079898c7221 */ /* 0x040fe20000010100 */
[C---:B------:R-:W-:Y:S01]  /*2af0*/  FADD.FTZ R146, -R137.reuse, R125 ;  /* 0x0000007d89927221 */ /* 0x040fe20000010100 */
[C---:B------:R-:W-:Y:S01]  /*2b00*/  FADD.FTZ R134, -R137.reuse, R130 ;  /* 0x0000008289867221 */ /* 0x040fe20000010100 */
[----:B------:R-:W-:Y:S01]  /*2b10*/  FADD.FTZ R150, -R137, R126 ;  /* 0x0000007e89967221 */ /* 0x000fe20000010100 */
[----:B------:R-:W-:Y:S01]  /*2b20*/  FFMA.FTZ R124, R124, R57, R65 ;  /* 0x000000397c7c7223 */ /* 0x000fe20000010041 */
[----:B------:R-:W-:Y:S01]  /*2b30*/  FFMA.FTZ R101, R101, R62, R64 ;  /* 0x0000003e65657223 */ /* 0x000fe20000010040 */
[----:B------:R-:W-:Y:S01]  /*2b40*/  SHF.L.U32 R67, R21, 0x10, RZ ;  /* 0x0000001015437819 */ /* 0x000fe200000006ff */
[----:B------:R-:W-:Y:S01]  /*2b50*/  IMAD.U32 R113, R20, 0x10000, RZ ;  /* 0x0001000014717824 */ /* 0x000fe200078e00ff */
[----:B------:R-:W-:Y:S01]  /*2b60*/  SHF.L.U32 R126, R23, 0x10, RZ ;  /* 0x00000010177e7819 */ /* 0x000fe200000006ff */
[C---:B------:R-:W-:Y:S01]  /*2b70*/  FMUL.FTZ R62, R111.reuse, R142 ;  /* 0x0000008e6f3e7220 */ /* 0x040fe20000410000 */
[----:B------:R-:W-:Y:S01]  /*2b80*/  SHF.L.U32 R130, R22, 0x10, RZ ;  /* 0x0000001016827819 */ /* 0x000fe200000006ff */
[----:B------:R-:W-:Y:S01]  /*2b90*/  FMUL.FTZ R55, R111, R55 ;  /* 0x000000376f377220 */ /* 0x000fe20000410000 */
[----:B------:R-:W-:Y:S01]  /*2ba0*/  SHF.L.U32 R65, R99, 0x10, RZ ;  /* 0x0000001063417819 */ /* 0x000fe200000006ff */
[C---:B------:R-:W-:Y:S01]  /*2bb0*/  FMUL.FTZ R52, R111.reuse, R52 ;  /* 0x000000346f347220 */ /* 0x040fe20000410000 */
[----:B------:R-:W-:Y:S01]  /*2bc0*/  SHF.L.U32 R57, R40, 0x10, RZ ;  /* 0x0000001028397819 */ /* 0x000fe200000006ff */
[C---:B------:R-:W-:Y:S01]  /*2bd0*/  FMUL.FTZ R152, R111.reuse, R152 ;  /* 0x000000986f987220 */ /* 0x040fe20000410000 */
[----:B------:R-:W-:Y:S01]  /*2be0*/  SHF.L.U32 R115, R98, 0x10, RZ ;  /* 0x0000001062737819 */ /* 0x000fe200000006ff */
[----:B------:R-:W-:Y:S01]  /*2bf0*/  FMUL.FTZ R64, R111, R160 ;  /* 0x000000a06f407220 */ /* 0x000fe20000410000 */
[----:B------:R-:W-:Y:S01]  /*2c00*/  SHF.L.U32 R121, R41, 0x10, RZ ;  /* 0x0000001029797819 */ /* 0x000fe200000006ff */
[----:B------:R-:W-:Y:S01]  /*2c10*/  FFMA.FTZ R62, R62, R67, R113 ;  /* 0x000000433e3e7223 */ /* 0x000fe20000010071 */
[----:B------:R-:W-:Y:S01]  /*2c20*/  SHF.L.U32 R125, R19, 0x10, RZ ;  /* 0x00000010137d7819 */ /* 0x000fe200000006ff */
[----:B------:R-:W-:Y:S01]  /*2c30*/  FFMA.FTZ R55, R55, R126, R130 ;  /* 0x0000007e37377223 */ /* 0x000fe20000010082 */
[----:B------:R-:W-:Y:S01]  /*2c40*/  SHF.L.U32 R127, R18, 0x10, RZ ;  /* 0x00000010127f7819 */ /* 0x000fe200000006ff */
[----:B------:R-:W-:Y:S01]  /*2c50*/  FFMA.FTZ R65, R52, R65, R57 ;  /* 0x0000004134417223 */ /* 0x000fe20000010039 */
[----:B------:R-:W-:Y:S01]  /*2c60*/  FFMA.FTZ R67, R152, R115, R121 ;  /* 0x0000007398437223 */ /* 0x000fe20000010079 */
[C---:B------:R-:W-:Y:S01]  /*2c70*/  FADD.FTZ R116, -R137.reuse, R135 ;  /* 0x0000008789747221 */ /* 0x040fe20000010100 */
[C---:B------:R-:W-:Y:S01]  /*2c80*/  FADD.FTZ R136, -R137.reuse, R136 ;  /* 0x0000008889887221 */ /* 0x040fe20000010100 */
[----:B------:R-:W-:Y:S01]  /*2c90*/  FFMA.FTZ R64, R64, R125, R127 ;  /* 0x0000007d40407223 */ /* 0x000fe2000001007f */
[----:B------:R-:W-:Y:S01]  /*2ca0*/  FADD.FTZ R118, -R137, R133 ;  /* 0x0000008589767221 */ /* 0x000fe20000010100 */
        /* <DEDUP_REMOVED lines=19> */
[----:B------:R-:W-:Y:S01]  /*2de0*/  IMAD.U32 R126, R11, 0x10000, RZ ;  /* 0x000100000b7e7824 */ /* 0x000fe200078e00ff */
[----:B------:R-:W-:Y:S01]  /*2df0*/  SHF.L.U32 R113, R17, 0x10, RZ ;  /* 0x0000001011717819 */ /* 0x000fe200000006ff */
[----:B------:R-:W-:Y:S01]  /*2e00*/  FMUL.FTZ R53, R111, R53 ;  /* 0x000000356f357220 */ /* 0x000fe20000410000 */
[----:B------:R-:W-:Y:S01]  /*2e10*/  SHF.L.U32 R115, R16, 0x10, RZ ;  /* 0x0000001010737819 */ /* 0x000fe200000006ff */
[----:B------:R-:W-:Y:S01]  /*2e20*/  FFMA.FTZ R125, R116, R125, R57 ;  /* 0x0000007d747d7223 */ /* 0x000fe20000010039 */
[----:B------:R-:W-:Y:S01]  /*2e30*/  SHF.L.U32 R140, R10, 0x10, RZ ;  /* 0x000000100a8c7819 */ /* 0x000fe200000006ff */
[----:B------:R-:W-:Y:S01]  /*2e40*/  FFMA.FTZ R127, R127, R52, R120 ;  /* 0x000000347f7f7223 */ /* 0x000fe20000010078 */
[----:B------:R-:W-:Y:S01]  /*2e50*/  PRMT R52, R88, 0x7632, R52 ;  /* 0x0000763258347816 */ /* 0x000fe20000000034 */
[----:B------:R-:W-:Y:S01]  /*2e60*/  FFMA.FTZ R130, R130, R113, R115 ;  /* 0x0000007182827223 */ /* 0x000fe20000010073 */
[----:B------:R-:W-:Y:S01]  /*2e70*/  PRMT R116, R39, 0x7632, R116 ;  /* 0x0000763227747816 */ /* 0x000fe20000000074 */
[----:B------:R-:W-:Y:S01]  /*2e80*/  FFMA.FTZ R126, R53, R126, R140 ;  /* 0x0000007e357e7223 */ /* 0x000fe2000001008c */
[----:B------:R-:W-:Y:S01]  /*2e90*/  SHF.L.U32 R113, R13, 0x10, RZ ;  /* 0x000000100d717819 */ /* 0x000fe200000006ff */
[C---:B------:R-:W-:Y:S01]  /*2ea0*/  FMUL.FTZ R136, R111.reuse, R136 ;  /* 0x000000886f887220 */ /* 0x040fe20000410000 */
[----:B------:R-:W-:Y:S01]  /*2eb0*/  SHF.L.U32 R115, R12, 0x10, RZ ;  /* 0x000000100c737819 */ /* 0x000fe200000006ff */
[----:B------:R-:W-:Y:S01]  /*2ec0*/  FMUL.FTZ R118, R111, R118 ;  /* 0x000000766f767220 */ /* 0x000fe20000410000 */
[----:B------:R-:W-:Y:S01]  /*2ed0*/  SHF.L.U32 R53, R89, 0x10, RZ ;  /* 0x0000001059357819 */ /* 0x000fe200000006ff */
[C---:B------:R-:W-:Y:S01]  /*2ee0*/  FMUL.FTZ R141, R111.reuse, R162 ;  /* 0x000000a26f8d7220 */ /* 0x040fe20000410000 */
[----:B------:R-:W-:Y:S01]  /*2ef0*/  SHF.L.U32 R57, R38, 0x10, RZ ;  /* 0x0000001026397819 */ /* 0x000fe200000006ff */
[----:B------:R-:W-:Y:S01]  /*2f00*/  FFMA.FTZ R122, R136, R113, R115 ;  /* 0x00000071887a7223 */ /* 0x000fe20000010073 */
[----:B------:R-:W-:Y:S01]  /*2f10*/  SHF.L.U32 R52, R52, 0x10, RZ ;  /* 0x0000001034347819 */ /* 0x000fe200000006ff */
[C---:B------:R-:W-:Y:S01]  /*2f20*/  FMUL.FTZ R140, R111.reuse, R150 ;  /* 0x000000966f8c7220 */ /* 0x040fe20000410000 */
[----:B------:R-:W-:Y:S01]  /*2f30*/  SHF.L.U32 R116, R116, 0x10, RZ ;  /* 0x0000001074747819 */ /* 0x000fe200000006ff */
[----:B------:R-:W-:Y:S01]  /*2f40*/  FFMA.FTZ R136, R118, R53, R57 ;  /* 0x0000003576887223 */ /* 0x000fe20000010039 */
[----:B------:R-:W-:Y:S01]  /*2f50*/  SHF.L.U32 R115, R88, 0x10, RZ ;  /* 0x0000001058737819 */ /* 0x000fe200000006ff */
[----:B------:R-:W-:Y:S01]  /*2f60*/  FMUL.FTZ R134, R111, R134 ;  /* 0x000000866f867220 */ /* 0x000fe20000410000 */
[----:B------:R-:W-:Y:S01]  /*2f70*/  SHF.L.U32 R121, R39, 0x10, RZ ;  /* 0x0000001027797819 */ /* 0x000fe200000006ff */
[----:B------:R-:W-:Y:S01]  /*2f80*/  FFMA.FTZ R141, R141, R52, R116 ;  /* 0x000000348d8d7223 */ /* 0x000fe20000010074 */
[----:B------:R-:W-:Y:S01]  /*2f90*/  SHF.L.U32 R113, R8, 0x10, RZ ;  /* 0x0000001008717819 */ /* 0x000fe200000006ff */
[----:B------:R-:W0:Y:S01]  /*2fa0*/  @!P2 LDC.64 R52, c[0x0][0x3c0] ;  /* 0x0000f000ff34ab82 */ /* 0x000e220000000a00 */
[----:B------:R-:W-:Y:S01]  /*2fb0*/  SHF.L.U32 R143, R143, 0x10, RZ ;  /* 0x000000108f8f7819 */ /* 0x000fe200000006ff */
[--C-:B------:R-:W-:Y:S01]  /*2fc0*/  FFMA.FTZ R140, R140, R115, R121.reuse ;  /* 0x000000738c8c7223 */ /* 0x100fe20000010079 */
[----:B------:R-:W-:Y:S01]  /*2fd0*/  PRMT R121, R82, 0x7632, R121 ;  /* 0x0000763252797816 */ /* 0x000fe20000000079 */
[--C-:B------:R-:W-:Y:S01]  /*2fe0*/  FFMA.FTZ R139, R134, R139, R113.reuse ;  /* 0x0000008b868b7223 */ /* 0x100fe20000010071 */
[----:B------:R-:W-:Y:S01]  /*2ff0*/  PRMT R113, R83, 0x7632, R113 ;  /* 0x0000763253717816 */ /* 0x000fe20000000071 */
[C---:B------:R-:W-:Y:S01]  /*3000*/  FMUL.FTZ R112, R111.reuse, R112 ;  /* 0x000000706f707220 */ /* 0x040fe20000410000 */
[----:B------:R-:W-:Y:S01]  /*3010*/  PRMT R115, R32, 0x7632, R115 ;  /* 0x0000763220737816 */ /* 0x000fe20000000073 */
[----:B------:R-:W-:Y:S01]  /*3020*/  FMUL.FTZ R134, R111, R148 ;  /* 0x000000946f867220 */ /* 0x000fe20000410000 */
[----:B------:R-:W-:Y:S01]  /*3030*/  SHF.L.U32 R121, R121, 0x10, RZ ;  /* 0x0000001079797819 */ /* 0x000fe200000006ff */
[----:B------:R-:W-:Y:S01]  /*3040*/  FMUL.FTZ R135, R111, R132 ;  /* 0x000000846f877220 */ /* 0x000fe20000410000 */
[----:B------:R-:W-:Y:S01]  /*3050*/  SHF.L.U32 R113, R113, 0x10, RZ ;  /* 0x0000001071717819 */ /* 0x000fe200000006ff */
[----:B------:R-:W-:Y:S01]  /*3060*/  FMUL.FTZ R56, R111, R56 ;  /* 0x000000386f387220 */ /* 0x000fe20000410000 */
[----:B------:R-:W-:Y:S01]  /*3070*/  SHF.L.U32 R115, R115, 0x10, RZ ;  /* 0x0000001073737819 */ /* 0x000fe200000006ff */
[----:B------:R-:W-:Y:S01]  /*3080*/  FFMA.FTZ R134, R134, R121, R143 ;  /* 0x0000007986867223 */ /* 0x000fe2000001008f */
[----:B------:R-:W-:Y:S01]  /*3090*/  SHF.L.U32 R133, R83, 0x10, RZ ;  /* 0x0000001053857819 */ /* 0x000fe200000006ff */
[----:B------:R-:W1:Y:S01]  /*30a0*/  @!P2 LDC.64 R120, c[0x0][0x3c8] ;  /* 0x0000f200ff78ab82 */ /* 0x000e620000000a00 */
[----:B------:R-:W-:Y:S01]  /*30b0*/  SHF.L.U32 R57, R32, 0x10, RZ ;  /* 0x0000001020397819 */ /* 0x000fe200000006ff */
[----:B------:R-:W-:Y:S01]  /*30c0*/  FFMA.FTZ R132, R112, R113, R115 ;  /* 0x0000007170847223 */ /* 0x000fe20000010073 */
[----:B------:R-:W-:Y:S01]  /*30d0*/  SHF.L.U32 R115, R0, 0x10, RZ ;  /* 0x0000001000737819 */ /* 0x000fe200000006ff */
[C---:B------:R-:W-:Y:S01]  /*30e0*/  FMUL.FTZ R54, R111.reuse, R54 ;  /* 0x000000366f367220 */ /* 0x040fe20000410000 */
[----:B------:R-:W-:Y:S01]  /*30f0*/  SHF.L.U32 R143, R34, 0x10, RZ ;  /* 0x00000010228f7819 */ /* 0x000fe200000006ff */
[----:B------:R-:W-:Y:S01]  /*3100*/  FMUL.FTZ R100, R111, R100 ;  /* 0x000000646f647220 */ /* 0x000fe20000410000 */
[----:B------:R-:W-:Y:S01]  /*3110*/  FFMA.FTZ R133, R56, R133, R57 ;  /* 0x0000008538857223 */ /* 0x000fe20000010039 */
[----:B------:R-:W2:Y:S01]  /*3120*/  LDC.64 R112, c[0x0][0x428] ;  /* 0x00010a00ff707b82 */ /* 0x000ea20000000a00 */
[----:B0-----:R-:W-:-:S04]  /*3130*/  @!P2 IMAD.WIDE R56, R7, 0x4, R52 ;  /* 0x000000040738a825 */ /* 0x001fc800078e0234 */
[----:B------:R-:W-:Y:S01]  /*3140*/  FMUL.FTZ R52, R111, R66 ;  /* 0x000000426f347220 */ /* 0x000fe20000410000 */
[----:B------:R-:W-:Y:S01]  /*3150*/  FFMA.FTZ R66, R54, R115, R143 ;  /* 0x0000007336427223 */ /* 0x000fe2000001008f */
[----:B------:R-:W-:Y:S01]  /*3160*/  FFMA.FTZ R149, R100, R149, R151 ;  /* 0x0000009564957223 */ /* 0x000fe20000010097 */
[----:B------:R-:W-:Y:S01]  /*3170*/  F2FP.BF16.F32.PACK_AB R54, R101, R124 ;  /* 0x0000007c6536723e */ /* 0x000fe200000010ff */
[----:B------:R-:W-:Y:S01]  /*3180*/  FMUL.FTZ R114, R111, R114 ;  /* 0x000000726f727220 */ /* 0x000fe20000410000 */
[----:B------:R-:W-:Y:S01]  /*3190*/  PRMT R145, R0, 0x7632, R145 ;  /* 0x0000763200917816 */ /* 0x000fe20000000091 */
[----:B------:R-:W0:Y:S01]  /*31a0*/  LDC.64 R100, c[0x0][0x380] ;  /* 0x0000e000ff647b82 */ /* 0x000e220000000a00 */
[----:B------:R-:W-:Y:S01]  /*31b0*/  PRMT R147, R34, 0x7632, R147 ;  /* 0x0000763222937816 */ /* 0x000fe20000000093 */
[----:B------:R3:W-:Y:S01]  /*31c0*/  @!P2 STG.E desc[UR6][R56.64], R61 ;  /* 0x0000003d3800a986 */ /* 0x0007e2000c101906 */
[----:B------:R-:W-:Y:S02]  /*31d0*/  PRMT R153, R2, 0x7632, R153 ;  /* 0x0000763202997816 */ /* 0x000fe40000000099 */
[----:B------:R-:W-:-:S02]  /*31e0*/  PRMT R155, R35, 0x7632, R155 ;  /* 0x00007632239b7816 */ /* 0x000fc4000000009b */
[----:B------:R-:W-:Y:S01]  /*31f0*/  SHF.L.U32 R116, R82, 0x10, RZ ;  /* 0x0000001052747819 */ /* 0x000fe200000006ff */
[----:B-1----:R-:W-:Y:S01]  /*3200*/  @!P2 IMAD.WIDE R120, R7, 0x4, R120 ;  /* 0x000000040778a825 */ /* 0x002fe200078e0278 */
[----:B------:R-:W-:Y:S02]  /*3210*/  SHF.L.U32 R118, R33, 0x10, RZ ;  /* 0x0000001021767819 */ /* 0x000fe400000006ff */
[----:B------:R-:W-:Y:S02]  /*3220*/  SHF.L.U32 R145, R145, 0x10, RZ ;  /* 0x0000001091917819 */ /* 0x000fe400000006ff */
[----:B------:R-:W-:Y:S01]  /*3230*/  SHF.L.U32 R147, R147, 0x10, RZ ;  /* 0x0000001093937819 */ /* 0x000fe200000006ff */
[----:B------:R-:W-:Y:S01]  /*3240*/  FFMA.FTZ R135, R135, R116, R118 ;  /* 0x0000007487877223 */ /* 0x000fe20000010076 */
[----:B------:R-:W-:Y:S01]  /*3250*/  SHF.L.U32 R153, R153, 0x10, RZ ;  /* 0x0000001099997819 */ /* 0x000fe200000006ff */
[----:B--2---:R-:W-:Y:S01]  /*3260*/  IMAD.WIDE.U32 R118, R119, 0x10, R112 ;  /* 0x0000001077767825 */ /* 0x004fe200078e0070 */
[----:B------:R-:W-:-:S03]  /*3270*/  SHF.L.U32 R155, R155, 0x10, RZ ;  /* 0x000000109b9b7819 */ /* 0x000fc600000006ff */
[----:B------:R-:W-:Y:S01]  /*3280*/  FFMA.FTZ R143, R52, R145, R147 ;  /* 0x00000091348f7223 */ /* 0x000fe20000010093 */
[----:B------:R-:W-:Y:S01]  /*3290*/  F2FP.BF16.F32.PACK_AB R55, R55, R128 ;  /* 0x000000803737723e */ /* 0x000fe200000010ff */
[----:B------:R-:W-:Y:S01]  /*32a0*/  IMAD.WIDE.U32 R116, R117, 0x10, R112 ;  /* 0x0000001075747825 */ /* 0x000fe200078e0070 */
[----:B------:R-:W-:-:S03]  /*32b0*/  F2FP.BF16.F32.PACK_AB R53, R63, R60 ;  /* 0x0000003c3f35723e */ /* 0x000fc600000010ff */
[----:B------:R-:W-:Y:S01]  /*32c0*/  FFMA.FTZ R142, R114, R153, R155 ;  /* 0x00000099728e7223 */ /* 0x000fe2000001009b */
[----:B------:R-:W-:Y:S01]  /*32d0*/  F2FP.BF16.F32.PACK_AB R52, R59, R58 ;  /* 0x0000003a3b34723e */ /* 0x000fe200000010ff */
[--C-:B------:R-:W-:Y:S01]  /*32e0*/  IMAD.WIDE.U32 R114, R123, 0x10, R112.reuse ;  /* 0x000000107b727825 */ /* 0x100fe200078e0070 */
[----:B------:R-:W-:Y:S01]  /*32f0*/  F2FP.BF16.F32.PACK_AB R59, R138, R137 ;  /* 0x000000898a3b723e */ /* 0x000fe200000010ff */
[----:B------:R1:W-:Y:S01]  /*3300*/  @!P2 STG.E desc[UR6][R120.64], R111 ;  /* 0x0000006f7800a986 */ /* 0x0003e2000c101906 */
[----:B------:R-:W-:Y:S01]  /*3310*/  F2FP.BF16.F32.PACK_AB R58, R130, R129 ;  /* 0x00000081823a723e */ /* 0x000fe200000010ff */
[----:B------:R-:W-:Y:S01]  /*3320*/  IMAD.WIDE.U32 R112, R131, 0x10, R112 ;  /* 0x0000001083707825 */ /* 0x000fe200078e0070 */
[----:B---3--:R-:W-:Y:S01]  /*3330*/  F2FP.BF16.F32.PACK_AB R57, R64, R67 ;  /* 0x000000434039723e */ /* 0x008fe200000010ff */
[----:B------:R1:W-:Y:S01]  /*3340*/  STG.E.128 desc[UR6][R118.64], R52 ;  /* 0x0000003476007986 */ /* 0x0003e2000c101d06 */
[----:B------:R-:W-:Y:S02]  /*3350*/  F2FP.BF16.F32.PACK_AB R56, R62, R65 ;  /* 0x000000413e38723e */ /* 0x000fe400000010ff */
[----:B------:R-:W-:-:S02]  /*3360*/  F2FP.BF16.F32.PACK_AB R63, R141, R140 ;  /* 0x0000008c8d3f723e */ /* 0x000fc400000010ff */
[----:B------:R-:W-:Y:S01]  /*3370*/  F2FP.BF16.F32.PACK_AB R62, R139, R136 ;  /* 0x000000888b3e723e */ /* 0x000fe200000010ff */
[----:B------:R1:W-:Y:S01]  /*3380*/  STG.E.128 desc[UR6][R116.64], R56 ;  /* 0x0000003874007986 */ /* 0x0003e2000c101d06 */
[----:B------:R-:W-:Y:S02]  /*3390*/  F2FP.BF16.F32.PACK_AB R61, R126, R127 ;  /* 0x0000007f7e3d723e */ /* 0x000fe400000010ff */
[----:B------:R-:W-:Y:S02]  /*33a0*/  F2FP.BF16.F32.PACK_AB R60, R122, R125 ;  /* 0x0000007d7a3c723e */ /* 0x000fe400000010ff */
[----:B------:R-:W-:Y:S02]  /*33b0*/  F2FP.BF16.F32.PACK_AB R67, R142, R149 ;  /* 0x000000958e43723e */ /* 0x000fe400000010ff */
[----:B------:R-:W-:Y:S01]  /*33c0*/  F2FP.BF16.F32.PACK_AB R66, R143, R66 ;  /* 0x000000428f42723e */ /* 0x000fe200000010ff */
[----:B------:R1:W-:Y:S01]  /*33d0*/  STG.E.128 desc[UR6][R114.64], R60 ;  /* 0x0000003c72007986 */ /* 0x0003e2000c101d06 */
[----:B------:R-:W-:-:S02]  /*33e0*/  F2FP.BF16.F32.PACK_AB R65, R134, R135 ;  /* 0x000000878641723e */ /* 0x000fc400000010ff */
[----:B------:R-:W-:Y:S02]  /*33f0*/  F2FP.BF16.F32.PACK_AB R64, R132, R133 ;  /* 0x000000858440723e */ /* 0x000fe400000010ff */
[----:B0-----:R-:W-:-:S03]  /*3400*/  LEA R7, R100, R7, 0x2 ;  /* 0x0000000764077211 */ /* 0x001fc600078e10ff */
[----:B------:R1:W-:Y:S01]  /*3410*/  STG.E.128 desc[UR6][R112.64], R64 ;  /* 0x0000004070007986 */ /* 0x0003e2000c101d06 */
[----:B------:R-:W-:-:S13]  /*3420*/  ISETP.GE.AND P1, PT, R7, R101, PT ;  /* 0x000000650700720c */ /* 0x000fda0003f26270 */
[----:B------:R-:W-:Y:S05]  /*3430*/  @!P1 BRA `(.L_x_200) ;  /* 0xffffffd400549947 */ /* 0x000fea000383ffff */
[----:B------:R-:W-:Y:S05]  /*3440*/  EXIT ;  /* 0x000000000000794d */ /* 0x000fea0003800000 */
.L_x_190:
[----:B------:R-:W0:Y:S01]  /*3450*/  LDCU.64 UR4, c[0x0][0x3a0] ;  /* 0x00007400ff0477ac */ /* 0x000e220008000a00 */
[----:B------:R-:W1:Y:S01]  /*3460*/  LDCU UR8, c[0x0][0x388] ;  /* 0x00007100ff0877ac */ /* 0x000e620008000800 */
[----:B------:R-:W2:Y:S01]  /*3470*/  LDCU.U8 UR9, c[0x0][0x410] ;  /* 0x00008200ff0977ac */ /* 0x000ea20008000000 */
[----:B------:R-:W3:Y:S01]  /*3480*/  LDCU UR10, c[0x0][0x448] ;  /* 0x00008900ff0a77ac */ /* 0x000ee20008000800 */
[----:B0-----:R-:W-:-:S04]  /*3490*/  ISETP.NE.U32.AND P0, PT, RZ, UR4, PT ;  /* 0x00000004ff007c0c */ /* 0x001fc8000bf05070 */
[----:B-123--:R-:W-:-:S13]  /*34a0*/  ISETP.NE.AND.EX P0, PT, RZ, UR5, PT, P0 ;  /* 0x00000005ff007c0c */ /* 0x00efda000bf05300 */
.L_x_210:
[----:B-1----:R-:W0:Y:S01]  /*34b0*/  LDC.64 R56, c[0x0][0x3e0] ;  /* 0x0000f800ff387b82 */ /* 0x002e220000000a00 */
[----:B------:R-:W-:-:S05]  /*34c0*/  IMAD R52, R7, UR8, RZ ;  /* 0x0000000807347c24 */ /* 0x000fca000f8e02ff */
[----:B------:R-:W-:Y:S02]  /*34d0*/  SHF.R.S32.HI R53, RZ, 0x1f, R52 ;  /* 0x0000001fff357819 */ /* 0x000fe40000011434 */
[----:B------:R-:W1:Y:S02]  /*34e0*/  LDC.64 R62, c[0x0][0x390] ;  /* 0x0000e400ff3e7b82 */ /* 0x000e640000000a00 */
[----:B------:R-:W-:-:S04]  /*34f0*/  LEA.HI R53, R53, R52, RZ, 0x3 ;  /* 0x0000003435357211 */ /* 0x000fc800078f18ff */
[----:B------:R-:W-:Y:S01]  /*3500*/  LEA.HI.SX32 R119, R53, R110, 0x1d ;  /* 0x0000006e35777211 */ /* 0x000fe200078feaff */
[----:B0-----:R-:W-:-:S06]  /*3510*/  IMAD.WIDE R56, R7, 0x2, R56 ;  /* 0x0000000207387825 */ /* 0x001fcc00078e0238 */
[----:B------:R-:W2:Y:S01]  /*3520*/  LDG.E.U16 R56, desc[UR6][R56.64] ;  /* 0x0000000638387981 */ /* 0x000ea2000c1e1500 */
[----:B-1----:R-:W-:-:S06]  /*3530*/  IMAD.WIDE.U32 R52, R119, 0x10, R62 ;  /* 0x0000001077347825 */ /* 0x002fcc00078e003e */
[----:B------:R-:W5:Y:S01]  /*3540*/  LDG.E.128 R52, desc[UR6][R52.64] ;  /* 0x0000000634347981 */ /* 0x000f62000c1e1d00 */
[----:B--2---:R-:W-:Y:S01]  /*3550*/  SHF.L.U32 R118, R56, 0x10, RZ ;  /* 0x0000001038767819 */ /* 0x004fe200000006ff */
[----:B------:R-:W-:Y:S06]  /*3560*/  @!P0 BRA `(.L_x_201) ;  /* 0x0000000000e08947 */ /* 0x000fec0003800000 */
[----:B------:R-:W0:Y:S02]  /*3570*/  LDC.64 R48, c[0x0][0x3a0] ;  /* 0x0000e800ff307b82 */ /* 0x000e240000000a00 */
[----:B0-----:R-:W-:-:S06]  /*3580*/  IMAD.WIDE.U32 R48, R119, 0x10, R48 ;  /* 0x0000001077307825 */ /* 0x001fcc00078e0030 */
[----:B------:R-:W2:Y:S01]  /*3590*/  LDG.E.128 R48, desc[UR6][R48.64] ;  /* 0x0000000630307981 */ /* 0x000ea2000c1e1d00 */
[C---:B-----5:R-:W-:Y:S02]  /*35a0*/  SHF.L.U32 R57, R52.reuse, 0x10, RZ ;  /* 0x0000001034397819 */ /* 0x060fe400000006ff */
[----:B------:R-:W-:Y:S02]  /*35b0*/  PRMT R56, R52, 0x7632, R56 ;  /* 0x0000763234387816 */ /* 0x000fe40000000038 */
[----:B------:R-:W-:Y:S01]  /*35c0*/  PRMT R58, R53, 0x7632, R58 ;  /* 0x00007632353a7816 */ /* 0x000fe2000000003a */
[----:B------:R-:W-:Y:S01]  /*35d0*/  FMUL.FTZ R57, R118, R57 ;  /* 0x0000003976397220 */ /* 0x000fe20000410000 */
[C---:B------:R-:W-:Y:S02]  /*35e0*/  PRMT R59, R54.reuse, 0x7632, R59 ;  /* 0x00007632363b7816 */ /* 0x040fe4000000003b */
[----:B------:R-:W-:Y:S02]  /*35f0*/  SHF.L.U32 R61, R54, 0x10, RZ ;  /* 0x00000010363d7819 */ /* 0x000fe400000006ff */
[----:B------:R-:W-:-:S02]  /*3600*/  SHF.L.U32 R115, R105, 0x10, RZ ;  /* 0x0000001069737819 */ /* 0x000fc400000006ff */
[----:B------:R-:W-:Y:S01]  /*3610*/  SHF.L.U32 R53, R53, 0x10, RZ ;  /* 0x0000001035357819 */ /* 0x000fe200000006ff */
[C---:B------:R-:W-:Y:S01]  /*3620*/  FMUL.FTZ R61, R118.reuse, R61 ;  /* 0x0000003d763d7220 */ /* 0x040fe20000410000 */
[C---:B------:R-:W-:Y:S02]  /*3630*/  PRMT R54, R55.reuse, 0x7632, R54 ;  /* 0x0000763237367816 */ /* 0x040fe40000000036 */
[----:B------:R-:W-:Y:S01]  /*3640*/  SHF.L.U32 R55, R55, 0x10, RZ ;  /* 0x0000001037377819 */ /* 0x000fe200000006ff */
[----:B------:R-:W-:Y:S01]  /*3650*/  FMUL.FTZ R53, R118, R53 ;  /* 0x0000003576357220 */ /* 0x000fe20000410000 */
[----:B------:R-:W-:Y:S02]  /*3660*/  SHF.L.U32 R65, R104, 0x10, RZ ;  /* 0x0000001068417819 */ /* 0x000fe400000006ff */
[----:B------:R-:W-:Y:S01]  /*3670*/  SHF.L.U32 R113, R102, 0x10, RZ ;  /* 0x0000001066717819 */ /* 0x000fe200000006ff */
[----:B------:R-:W-:Y:S01]  /*3680*/  FMUL.FTZ R55, R118, R55 ;  /* 0x0000003776377220 */ /* 0x000fe20000410000 */
[----:B------:R-:W-:-:S02]  /*3690*/  SHF.L.U32 R67, R103, 0x10, RZ ;  /* 0x0000001067437819 */ /* 0x000fc400000006ff */
[----:B------:R-:W-:Y:S02]  /*36a0*/  SHF.L.U32 R59, R59, 0x10, RZ ;  /* 0x000000103b3b7819 */ /* 0x000fe400000006ff */
[----:B------:R-:W-:Y:S02]  /*36b0*/  SHF.L.U32 R101, R80, 0x10, RZ ;  /* 0x0000001050657819 */ /* 0x000fe400000006ff */
[----:B------:R-:W-:Y:S01]  /*36c0*/  SHF.L.U32 R111, R79, 0x10, RZ ;  /* 0x000000104f6f7819 */ /* 0x000fe200000006ff */
        /* <DEDUP_REMOVED lines=9> */
[----:B------:R-:W-:Y:S01]  /*3760*/  SHF.L.U32 R53, R56, 0x10, RZ ;  /* 0x0000001038357819 */ /* 0x000fe200000006ff */
[----:B------:R-:W-:Y:S01]  /*3770*/  FMUL.FTZ R112, R118, R57 ;  /* 0x0000003976707220 */ /* 0x000fe20000410000 */
[----:B------:R-:W-:Y:S01]  /*3780*/  SHF.L.U32 R55, R58, 0x10, RZ ;  /* 0x000000103a377819 */ /* 0x000fe200000006ff */
[----:B------:R-:W-:Y:S01]  /*3790*/  FFMA.FTZ R114, R67, R61, R114 ;  /* 0x0000003d43727223 */ /* 0x000fe20000010072 */
[----:B------:R-:W-:Y:S01]  /*37a0*/  PRMT R57, R51, 0x7632, R57 ;  /* 0x0000763233397816 */ /* 0x000fe20000000039 */
[----:B------:R-:W-:Y:S01]  /*37b0*/  IMAD.U32 R61, R81, 0x10000, RZ ;  /* 0x00010000513d7824 */ /* 0x000fe200078e00ff */
[----:B------:R-:W-:Y:S01]  /*37c0*/  PRMT R56, R50, 0x7632, R56 ;  /* 0x0000763232387816 */ /* 0x000fe20000000038 */
[C---:B------:R-:W-:Y:S01]  /*37d0*/  FMUL.FTZ R55, R118.reuse, R55 ;  /* 0x0000003776377220 */ /* 0x040fe20000410000 */
[----:B------:R-:W-:Y:S01]  /*37e0*/  PRMT R54, R49, 0x7632, R54 ;  /* 0x0000763231367816 */ /* 0x000fe20000000036 */
[----:B------:R-:W-:Y:S01]  /*37f0*/  FMUL.FTZ R53, R118, R53 ;  /* 0x0000003576357220 */ /* 0x000fe20000410000 */
[----:B------:R-:W-:-:S02]  /*3800*/  PRMT R52, R48, 0x7632, R52 ;  /* 0x0000763230347816 */ /* 0x000fc40000000034 */
[----:B------:R-:W-:Y:S02]  /*3810*/  SHF.L.U32 R58, R78, 0x10, RZ ;  /* 0x000000104e3a7819 */ /* 0x000fe400000006ff */
        /* <DEDUP_REMOVED lines=13> */
.L_x_201:
[----:B-----5:R-:W-:Y:S01]  /*38f0*/  PRMT R58, R53, 0x7632, R58 ;  /* 0x00007632353a7816 */ /* 0x020fe2000000003a */
[----:B------:R-:W-:Y:S01]  /*3900*/  IMAD.U32 R100, R81, 0x10000, RZ ;  /* 0x0001000051647824 */ /* 0x000fe200078e00ff */
[----:B------:R-:W-:Y:S02]  /*3910*/  PRMT R60, R55, 0x7632, R60 ;  /* 0x00007632373c7816 */ /* 0x000fe4000000003c */
[----:B------:R-:W-:Y:S02]  /*3920*/  SHF.L.U32 R57, R52, 0x10, RZ ;  /* 0x0000001034397819 */ /* 0x000fe400000006ff */
[----:B------:R-:W-:Y:S02]  /*3930*/  SHF.L.U32 R53, R53, 0x10, RZ ;  /* 0x0000001035357819 */ /* 0x000fe400000006ff */
[----:B------:R-:W-:Y:S01]  /*3940*/  SHF.L.U32 R55, R55, 0x10, RZ ;  /* 0x0000001037377819 */ /* 0x000fe200000006ff */
[----:B------:R-:W-:Y:S01]  /*3950*/  FMUL.FTZ R57, R118, R57 ;  /* 0x0000003976397220 */ /* 0x000fe20000410000 */
[----:B------:R-:W-:Y:S01]  /*3960*/  PRMT R56, R52, 0x7632, R56 ;  /* 0x0000763234387816 */ /* 0x000fe20000000038 */
[----:B------:R-:W-:Y:S01]  /*3970*/  FMUL.FTZ R53, R118, R53 ;  /* 0x0000003576357220 */ /* 0x000fe20000410000 */
[----:B------:R-:W-:Y:S01]  /*3980*/  PRMT R59, R54, 0x7632, R59 ;  /* 0x00007632363b7816 */ /* 0x000fe2000000003b */
[----:B------:R-:W-:Y:S01]  /*3990*/  FMUL.FTZ R55, R118, R55 ;  /* 0x0000003776377220 */ /* 0x000fe20000410000 */
[----:B------:R-:W-:-:S02]  /*39a0*/  SHF.L.U32 R61, R54, 0x10, RZ ;  /* 0x00000010363d7819 */ /* 0x000fc400000006ff */
        /* <DEDUP_REMOVED lines=12> */
[C---:B------:R-:W-:Y:S01]  /*3a70*/  FMUL.FTZ R59, R118.reuse, R59 ;  /* 0x0000003b763b7220 */ /* 0x040fe20000410000 */
        /* <DEDUP_REMOVED lines=8> */
[----:B------:R-:W-:Y:S01]  /*3b00*/  FMUL.FTZ R100, R100, R53 ;  /* 0x0000003564647220 */ /* 0x000fe20000410000 */
[----:B------:R-:W-:-:S02]  /*3b10*/  FMUL.FTZ R111, R54, R59 ;  /* 0x0000003b366f7220 */ /* 0x000fc40000410000 */
[----:B------:R-:W-:Y:S01]  /*3b20*/  FMUL.FTZ R112, R112, R57 ;  /* 0x0000003970707220 */ /* 0x000fe20000410000 */
[----:B------:R-:W-:Y:S02]  /*3b30*/  F2FP.BF16.F32.PACK_AB R53, R101, R116 ;  /* 0x000000746535723e */ /* 0x000fe400000010ff */
[----:B------:R-:W-:Y:S02]  /*3b40*/  F2FP.BF16.F32.PACK_AB R54, R111, R114 ;  /* 0x000000726f36723e */ /* 0x000fe400000010ff */
[----:B------:R-:W-:Y:S02]  /*3b50*/  F2FP.BF16.F32.PACK_AB R55, R112, R113 ;  /* 0x000000717037723e */ /* 0x000fe400000010ff */
[----:B------:R-:W-:-:S07]  /*3b60*/  F2FP.BF16.F32.PACK_AB R52, R100, R115 ;  /* 0x000000736434723e */ /* 0x000fce00000010ff */
.L_x_202:
        /* <DEDUP_REMOVED lines=10> */
[C---:B0----5:R-:W-:Y:S01]  /*3c10*/  SHF.L.U32 R53, R56.reuse, 0x10, RZ ;  /* 0x0000001038357819 */ /* 0x061fe200000006ff */
[----:B------:R-:W-:Y:S01]  /*3c20*/  IMAD.U32 R66, R51, 0x10000, RZ ;  /* 0x0001000033427824 */ /* 0x000fe200078e00ff */
[----:B------:R-:W-:Y:S02]  /*3c30*/  PRMT R52, R56, 0x7632, R52 ;  /* 0x0000763238347816 */ /* 0x000fe40000000034 */
[----:B------:R-:W-:Y:S01]  /*3c40*/  PRMT R56, R57, 0x7632, R56 ;  /* 0x0000763239387816 */ /* 0x000fe20000000038 */
[----:B------:R-:W-:Y:S01]  /*3c50*/  FMUL.FTZ R53, R118, R53 ;  /* 0x0000003576357220 */ /* 0x000fe20000410000 */
[----:B------:R-:W-:Y:S02]  /*3c60*/  PRMT R65, R59, 0x7632, R65 ;  /* 0x000076323b417816 */ /* 0x000fe40000000041 */
[----:B------:R-:W-:Y:S02]  /*3c70*/  SHF.L.U32 R129, R95, 0x10, RZ ;  /* 0x000000105f817819 */ /* 0x000fe400000006ff */
[----:B------:R-:W-:-:S02]  /*3c80*/  SHF.L.U32 R54, R48, 0x10, RZ ;  /* 0x0000001030367819 */ /* 0x000fc400000006ff */
[----:B------:R-:W-:Y:S02]  /*3c90*/  SHF.L.U32 R57, R57, 0x10, RZ ;  /* 0x0000001039397819 */ /* 0x000fe400000006ff */
[----:B------:R-:W-:Y:S01]  /*3ca0*/  SHF.L.U32 R55, R58, 0x10, RZ ;  /* 0x000000103a377819 */ /* 0x000fe200000006ff */
[----:B------:R-:W-:Y:S01]  /*3cb0*/  FFMA.FTZ R129, R129, R53, R54 ;  /* 0x0000003581817223 */ /* 0x000fe20000010036 */
[----:B------:R-:W-:Y:S01]  /*3cc0*/  SHF.L.U32 R59, R59, 0x10, RZ ;  /* 0x000000103b3b7819 */ /* 0x000fe200000006ff */
[----:B------:R-:W-:Y:S01]  /*3cd0*/  FMUL.FTZ R57, R118, R57 ;  /* 0x0000003976397220 */ /* 0x000fe20000410000 */
[----:B------:R-:W-:Y:S01]  /*3ce0*/  PRMT R64, R58, 0x7632, R64 ;  /* 0x000076323a407816 */ /* 0x000fe20000000040 */
[----:B------:R-:W-:Y:S01]  /*3cf0*/  FMUL.FTZ R55, R118, R55 ;  /* 0x0000003776377220 */ /* 0x000fe20000410000 */
[----:B------:R-:W-:Y:S01]  /*3d00*/  SHF.L.U32 R67, R94, 0x10, RZ ;  /* 0x000000105e437819 */ /* 0x000fe200000006ff */
[----:B------:R-:W-:Y:S01]  /*3d10*/  FMUL.FTZ R59, R118, R59 ;  /* 0x0000003b763b7220 */ /* 0x000fe20000410000 */
[----:B------:R-:W-:-:S02]  /*3d20*/  SHF.L.U32 R126, R49, 0x10, RZ ;  /* 0x00000010317e7819 */ /* 0x000fc400000006ff */
[----:B------:R-:W-:Y:S02]  /*3d30*/  SHF.L.U32 R127, R93, 0x10, RZ ;  /* 0x000000105d7f7819 */ /* 0x000fe400000006ff */
[----:B------:R-:W-:Y:S01]  /*3d40*/  SHF.L.U32 R58, R50, 0x10, RZ ;  /* 0x00000010323a7819 */ /* 0x000fe200000006ff */
[----:B------:R-:W-:Y:S01]  /*3d50*/  FFMA.FTZ R126, R67, R57, R126 ;  /* 0x00000039437e7223 */ /* 0x000fe2000001007e */
[----:B------:R-:W-:Y:S02]  /*3d60*/  SHF.L.U32 R125, R92, 0x10, RZ ;  /* 0x000000105c7d7819 */ /* 0x000fe400000006ff */
[----:B------:R-:W-:Y:S01]  /*3d70*/  PRMT R53, R48, 0x7632, R53 ;  /* 0x0000763230357816 */ /* 0x000fe20000000035 */
[----:B------:R-:W-:Y:S01]  /*3d80*/  FFMA.FTZ R127, R127, R55, R58 ;  /* 0x000000377f7f7223 */ /* 0x000fe2000001003a */
[----:B------:R-:W-:Y:S01]  /*3d90*/  PRMT R54, R49, 0x7632, R54 ;  /* 0x0000763231367816 */ /* 0x000fe20000000036 */
[----:B------:R-:W-:Y:S01]  /*3da0*/  FFMA.FTZ R125, R125, R59, R66 ;  /* 0x0000003b7d7d7223 */ /* 0x000fe20000010042 */
[----:B------:R-:W-:-:S02]  /*3db0*/  SHF.L.U32 R120, R53, 0x10, RZ ;  /* 0x0000001035787819 */ /* 0x000fc400000006ff */
[----:B------:R-:W-:Y:S02]  /*3dc0*/  PRMT R57, R50, 0x7632, R57 ;  /* 0x0000763232397816 */ /* 0x000fe40000000039 */
[----:B------:R-:W-:Y:S02]  /*3dd0*/  PRMT R58, R51, 0x7632, R58 ;  /* 0x00007632333a7816 */ /* 0x000fe4000000003a */
[----:B------:R-:W-:Y:S02]  /*3de0*/  SHF.L.U32 R55, R52, 0x10, RZ ;  /* 0x0000001034377819 */ /* 0x000fe400000006ff */
[----:B------:R-:W-:Y:S02]  /*3df0*/  SHF.L.U32 R53, R56, 0x10, RZ ;  /* 0x0000001038357819 */ /* 0x000fe400000006ff */
        /* <DEDUP_REMOVED lines=10> */
[----:B------:R-:W-:-:S02]  /*3ea0*/  SHF.L.U32 R131, R74, 0x10, RZ ;  /* 0x000000104a837819 */ /* 0x000fc400000006ff */
[----:B------:R-:W-:Y:S02]  /*3eb0*/  SHF.L.U32 R54, R54, 0x10, RZ ;  /* 0x0000001036367819 */ /* 0x000fe400000006ff */
[----:B------:R-:W-:Y:S02]  /*3ec0*/  SHF.L.U32 R122, R57, 0x10, RZ ;  /* 0x00000010397a7819 */ /* 0x000fe400000006ff */
[----:B------:R-:W-:Y:S01]  /*3ed0*/  SHF.L.U32 R58, R58, 0x10, RZ ;  /* 0x000000103a3a7819 */ /* 0x000fe200000006ff */
[----:B------:R-:W-:Y:S01]  /*3ee0*/  FFMA.FTZ R121, R121, R53, R54 ;  /* 0x0000003579797223 */ /* 0x000fe20000010036 */
[----:B------:R-:W-:Y:S01]  /*3ef0*/  F2FP.BF16.F32.PACK_AB R52, R120, R129 ;  /* 0x000000817834723e */ /* 0x000fe200000010ff */
[----:B------:R-:W-:Y:S02]  /*3f00*/  FFMA.FTZ R122, R123, R59, R122 ;  /* 0x0000003b7b7a7223 */ /* 0x000fe4000001007a */
[----:B------:R-:W-:Y:S01]  /*3f10*/  FFMA.FTZ R124, R131, R65, R58 ;  /* 0x00000041837c7223 */ /* 0x000fe2000001003a */
[----:B------:R-:W-:-:S02]  /*3f20*/  F2FP.BF16.F32.PACK_AB R53, R121, R126 ;  /* 0x0000007e7935723e */ /* 0x000fc400000010ff */
[----:B------:R-:W-:Y:S02]  /*3f30*/  F2FP.BF16.F32.PACK_AB R54, R122, R127 ;  /* 0x0000007f7a36723e */ /* 0x000fe400000010ff */
[----:B------:R-:W-:Y:S01]  /*3f40*/  F2FP.BF16.F32.PACK_AB R55, R124, R125 ;  /* 0x0000007d7c37723e */ /* 0x000fe200000010ff */
[----:B------:R-:W-:Y:S06]  /*3f50*/  BRA `(.L_x_204) ;  /* 0x0000000000a07947 */ /* 0x000fec0003800000 */
.L_x_203:
[----:B0----5:R-:W-:Y:S01]  /*3f60*/  PRMT R55, R57, 0x7632, R55 ;  /* 0x0000763239377816 */ /* 0x021fe20000000037 */
[----:B------:R-:W-:Y:S01]  /*3f70*/  IMAD.U32 R66, R92, 0x10000, RZ ;  /* 0x000100005c427824 */ /* 0x000fe200078e00ff */
[----:B------:R-:W-:Y:S02]  /*3f80*/  PRMT R64, R59, 0x7632, R64 ;  /* 0x000076323b407816 */ /* 0x000fe40000000040 */
[----:B------:R-:W-:Y:S02]  /*3f90*/  SHF.L.U32 R53, R56, 0x10, RZ ;  /* 0x0000001038357819 */ /* 0x000fe400000006ff */
[----:B------:R-:W-:Y:S02]  /*3fa0*/  SHF.L.U32 R57, R57, 0x10, RZ ;  /* 0x0000001039397819 */ /* 0x000fe400000006ff */
[----:B------:R-:W-:Y:S01]  /*3fb0*/  SHF.L.U32 R59, R59, 0x10, RZ ;  /* 0x000000103b3b7819 */ /* 0x000fe200000006ff */
[C---:B------:R-:W-:Y:S01]  /*3fc0*/  FMUL.FTZ R53, R118.reuse, R53 ;  /* 0x0000003576357220 */ /* 0x040fe20000410000 */
[----:B------:R-:W-:Y:S01]  /*3fd0*/  SHF.L.U32 R54, R95, 0x10, RZ ;  /* 0x000000105f367819 */ /* 0x000fe200000006ff */
[----:B------:R-:W-:Y:S01]  /*3fe0*/  FMUL.FTZ R57, R118, R57 ;  /* 0x0000003976397220 */ /* 0x000fe20000410000 */
[----:B------:R-:W-:Y:S01]  /*3ff0*/  SHF.L.U32 R126, R94, 0x10, RZ ;  /* 0x000000105e7e7819 */ /* 0x000fe200000006ff */
[----:B------:R-:W-:Y:S01]  /*4000*/  FMUL.FTZ R59, R118, R59 ;  /* 0x0000003b763b7220 */ /* 0x000fe20000410000 */
[----:B------:R-:W-:Y:S01]  /*4010*/  PRMT R52, R56, 0x7632, R52 ;  /* 0x0000763238347816 */ /* 0x000fe20000000034 */
[----:B------:R-:W-:Y:S01]  /*4020*/  FMUL.FTZ R129, R54, R53 ;  /* 0x0000003536817220 */ /* 0x000fe20000410000 */
[----:B------:R-:W-:Y:S01]  /*4030*/  PRMT R56, R58, 0x7632, R56 ;  /* 0x000076323a387816 */ /* 0x000fe20000000038 */
[----:B------:R-:W-:Y:S01]  /*4040*/  FMUL.FTZ R126, R126, R57 ;  /* 0x000000397e7e7220 */ /* 0x000fe20000410000 */
[----:B------:R-:W-:Y:S01]  /*4050*/  FMUL.FTZ R125, R66, R59 ;  /* 0x0000003b427d7220 */ /* 0x000fe20000410000 */
[----:B------:R-:W-:-:S02]  /*4060*/  SHF.L.U32 R65, R58, 0x10, RZ ;  /* 0x000000103a417819 */ /* 0x000fc400000006ff */
[----:B------:R-:W-:Y:S02]  /*4070*/  SHF.L.U32 R59, R64, 0x10, RZ ;  /* 0x00000010403b7819 */ /* 0x000fe400000006ff */
        /* <DEDUP_REMOVED lines=22> */
.L_x_204:
        /* <DEDUP_REMOVED lines=9> */
[----:B-1---5:R-:W-:Y:S01]  /*4270*/  SHF.L.U32 R53, R56, 0x10, RZ ;  /* 0x0000001038357819 */ /* 0x022fe200000006ff */
[----:B------:R-:W-:Y:S01]  /*4280*/  IMAD.U32 R130, R84, 0x10000, RZ ;  /* 0x0001000054827824 */ /* 0x000fe200078e00ff */
[----:B------:R-:W-:Y:S02]  /*4290*/  PRMT R52, R56, 0x7632, R52 ;  /* 0x0000763238347816 */ /* 0x000fe40000000034 */
[----:B------:R-:W-:Y:S01]  /*42a0*/  PRMT R64, R58, 0x7632, R64 ;  /* 0x000076323a407816 */ /* 0x000fe20000000040 */
[----:B------:R-:W-:Y:S01]  /*42b0*/  FMUL.FTZ R53, R118, R53 ;  /* 0x0000003576357220 */ /* 0x000fe20000410000 */
[----:B------:R-:W-:Y:S02]  /*42c0*/  SHF.L.U32 R55, R58, 0x10, RZ ;  /* 0x000000103a377819 */ /* 0x000fe400000006ff */
[----:B------:R-:W-:Y:S02]  /*42d0*/  PRMT R54, R57, 0x7632, R54 ;  /* 0x0000763239367816 */ /* 0x000fe40000000036 */
[----:B------:R-:W-:Y:S01]  /*42e0*/  PRMT R58, R59, 0x7632, R58 ;  /* 0x000076323b3a7816 */ /* 0x000fe2000000003a */
[----:B------:R-:W-:Y:S01]  /*42f0*/  FMUL.FTZ R55, R118, R55 ;  /* 0x0000003776377220 */ /* 0x000fe20000410000 */
[----:B------:R-:W-:-:S02]  /*4300*/  SHF.L.U32 R56, R87, 0x10, RZ ;  /* 0x0000001057387819 */ /* 0x000fc400000006ff */
[----:B------:R-:W-:Y:S02]  /*4310*/  SHF.L.U32 R137, R48, 0x10, RZ ;  /* 0x0000001030897819 */ /* 0x000fe400000006ff */
[----:B------:R-:W-:Y:S02]  /*4320*/  SHF.L.U32 R57, R57, 0x10, RZ ;  /* 0x0000001039397819 */ /* 0x000fe400000006ff */
[----:B------:R-:W-:Y:S01]  /*4330*/  SHF.L.U32 R59, R59, 0x10, RZ ;  /* 0x000000103b3b7819 */ /* 0x000fe200000006ff */
[----:B------:R-:W-:Y:S01]  /*4340*/  FFMA.FTZ R137, R56, R53, R137 ;  /* 0x0000003538897223 */ /* 0x000fe20000010089 */
[----:B------:R-:W-:Y:S01]  /*4350*/  SHF.L.U32 R66, R86, 0x10, RZ ;  /* 0x0000001056427819 */ /* 0x000fe200000006ff */
[C---:B------:R-:W-:Y:S01]  /*4360*/  FMUL.FTZ R57, R118.reuse, R57 ;  /* 0x0000003976397220 */ /* 0x040fe20000410000 */
[----:B------:R-:W-:Y:S01]  /*4370*/  SHF.L.U32 R133, R49, 0x10, RZ ;  /* 0x0000001031857819 */ /* 0x000fe200000006ff */
[----:B------:R-:W-:Y:S01]  /*4380*/  FMUL.FTZ R59, R118, R59 ;  /* 0x0000003b763b7220 */ /* 0x000fe20000410000 */
[----:B------:R-:W-:-:S02]  /*4390*/  SHF.L.U32 R134, R85, 0x10, RZ ;  /* 0x0000001055867819 */ /* 0x000fc400000006ff */
[----:B------:R-:W-:Y:S01]  /*43a0*/  SHF.L.U32 R65, R50, 0x10, RZ ;  /* 0x0000001032417819 */ /* 0x000fe200000006ff */
[----:B------:R-:W-:Y:S01]  /*43b0*/  FFMA.FTZ R133, R66, R57, R133 ;  /* 0x0000003942857223 */ /* 0x000fe20000010085 */
[----:B------:R-:W-:Y:S02]  /*43c0*/  SHF.L.U32 R67, R51, 0x10, RZ ;  /* 0x0000001033437819 */ /* 0x000fe400000006ff */
[----:B------:R-:W-:Y:S01]  /*43d0*/  PRMT R53, R48, 0x7632, R53 ;  /* 0x0000763230357816 */ /* 0x000fe20000000035 */
[----:B------:R-:W-:Y:S01]  /*43e0*/  FFMA.FTZ R134, R134, R55, R65 ;  /* 0x0000003786867223 */ /* 0x000fe20000010041 */
[----:B------:R-:W-:Y:S01]  /*43f0*/  PRMT R56, R49, 0x7632, R56 ;  /* 0x0000763231387816 */ /* 0x000fe20000000038 */
[----:B------:R-:W-:Y:S01]  /*4400*/  FFMA.FTZ R130, R130, R59, R67 ;  /* 0x0000003b82827223 */ /* 0x000fe20000010043 */
[----:B------:R-:W-:Y:S02]  /*4410*/  SHF.L.U32 R136, R53, 0x10, RZ ;  /* 0x0000001035887819 */ /* 0x000fe400000006ff */
[----:B------:R-:W-:-:S02]  /*4420*/  PRMT R57, R50, 0x7632, R57 ;  /* 0x0000763232397816 */ /* 0x000fc40000000039 */
        /* <DEDUP_REMOVED lines=25> */
.L_x_205:
[C---:B-1---5:R-:W-:Y:S01]  /*45c0*/  PRMT R64, R58.reuse, 0x7632, R64 ;  /* 0x000076323a407816 */ /* 0x062fe20000000040 */
[----:B------:R-:W-:Y:S01]  /*45d0*/  IMAD.U32 R134, R85, 0x10000, RZ ;  /* 0x0001000055867824 */ /* 0x000fe200078e00ff */
[----:B------:R-:W-:Y:S02]  /*45e0*/  SHF.L.U32 R65, R58, 0x10, RZ ;  /* 0x000000103a417819 */ /* 0x000fe400000006ff */
[----:B------:R-:W-:Y:S02]  /*45f0*/  PRMT R55, R57, 0x7632, R55 ;  /* 0x0000763239377816 */ /* 0x000fe40000000037 */
[----:B------:R-:W-:Y:S01]  /*4600*/  PRMT R58, R59, 0x7632, R58 ;  /* 0x000076323b3a7816 */ /* 0x000fe2000000003a */
[----:B------:R-:W-:Y:S01]  /*4610*/  FMUL.FTZ R65, R118, R65 ;  /* 0x0000004176417220 */ /* 0x000fe20000410000 */
[----:B------:R-:W-:Y:S02]  /*4620*/  SHF.L.U32 R53, R56, 0x10, RZ ;  /* 0x0000001038357819 */ /* 0x000fe400000006ff */
[----:B------:R-:W-:Y:S01]  /*4630*/  SHF.L.U32 R57, R57, 0x10, RZ ;  /* 0x0000001039397819 */ /* 0x000fe200000006ff */
[----:B------:R-:W-:Y:S01]  /*4640*/  FMUL.FTZ R134, R134, R65 ;  /* 0x0000004186867220 */ /* 0x000fe20000410000 */
[----:B------:R-:W-:Y:S01]  /*4650*/  SHF.L.U32 R59, R59, 0x10, RZ ;  /* 0x000000103b3b7819 */ /* 0x000fe200000006ff */
[----:B------:R-:W-:Y:S01]  /*4660*/  FMUL.FTZ R53, R118, R53 ;  /* 0x0000003576357220 */ /* 0x000fe20000410000 */
[----:B------:R-:W-:Y:S01]  /*4670*/  PRMT R52, R56, 0x7632, R52 ;  /* 0x0000763238347816 */ /* 0x000fe20000000034 */
[C---:B------:R-:W-:Y:S01]  /*4680*/  FMUL.FTZ R57, R118.reuse, R57 ;  /* 0x0000003976397220 */ /* 0x040fe20000410000 */
[----:B------:R-:W-:Y:S01]  /*4690*/  SHF.L.U32 R54, R87, 0x10, RZ ;  /* 0x0000001057367819 */ /* 0x000fe200000006ff */
[----:B------:R-:W-:Y:S01]  /*46a0*/  FMUL.FTZ R59, R118, R59 ;  /* 0x0000003b763b7220 */ /* 0x000fe20000410000 */
[----:B------:R-:W-:-:S02]  /*46b0*/  SHF.L.U32 R56, R86, 0x10, RZ ;  /* 0x0000001056387819 */ /* 0x000fc400000006ff */
        /* <DEDUP_REMOVED lines=24> */
.L_x_206:
        /* <DEDUP_REMOVED lines=9> */
[----:B-1---5:R-:W-:Y:S01]  /*48d0*/  SHF.L.U32 R53, R56, 0x10, RZ ;  /* 0x0000001038357819 */ /* 0x022fe200000006ff */
[----:B------:R-:W-:Y:S01]  /*48e0*/  IMAD.U32 R67, R50, 0x10000, RZ ;  /* 0x0001000032437824 */ /* 0x000fe200078e00ff */
[C---:B------:R-:W-:Y:S02]  /*48f0*/  PRMT R54, R57.reuse, 0x7632, R54 ;  /* 0x0000763239367816 */ /* 0x040fe40000000036 */
[----:B------:R-:W-:Y:S01]  /*4900*/  SHF.L.U32 R55, R58, 0x10, RZ ;  /* 0x000000103a377819 */ /* 0x000fe200000006ff */
[C---:B------:R-:W-:Y:S01]  /*4910*/  FMUL.FTZ R53, R118.reuse, R53 ;  /* 0x0000003576357220 */ /* 0x040fe20000410000 */
[----:B------:R-:W-:Y:S02]  /*4920*/  SHF.L.U32 R57, R57, 0x10, RZ ;  /* 0x0000001039397819 */ /* 0x000fe400000006ff */
[----:B------:R-:W-:Y:S01]  /*4930*/  PRMT R64, R59, 0x7632, R64 ;  /* 0x000076323b407816 */ /* 0x000fe20000000040 */
[C---:B------:R-:W-:Y:S01]  /*4940*/  FMUL.FTZ R55, R118.reuse, R55 ;  /* 0x0000003776377220 */ /* 0x040fe20000410000 */
[----:B------:R-:W-:Y:S01]  /*4950*/  SHF.L.U32 R66, R3, 0x10, RZ ;  /* 0x0000001003427819 */ /* 0x000fe200000006ff */
[----:B------:R-:W-:Y:S01]  /*4960*/  FMUL.FTZ R57, R118, R57 ;  /* 0x0000003976397220 */ /* 0x000fe20000410000 */
[----:B------:R-:W-:-:S02]  /*4970*/  SHF.L.U32 R63, R48, 0x10, RZ ;  /* 0x00000010303f7819 */ /* 0x000fc400000006ff */
[----:B------:R-:W-:Y:S02]  /*4980*/  SHF.L.U32 R59, R59, 0x10, RZ ;  /* 0x000000103b3b7819 */ /* 0x000fe400000006ff */
[----:B------:R-:W-:Y:S01]  /*4990*/  PRMT R62, R58, 0x7632, R62 ;  /* 0x000076323a3e7816 */ /* 0x000fe2000000003e */
[----:B------:R-:W-:Y:S01]  /*49a0*/  FFMA.FTZ R66, R66, R53, R63 ;  /* 0x0000003542427223 */ /* 0x000fe2000001003f */
[----:B------:R-:W-:Y:S02]  /*49b0*/  SHF.L.U32 R138, R5, 0x10, RZ ;  /* 0x00000010058a7819 */ /* 0x000fe400000006ff */
[----:B------:R-:W-:Y:S02]  /*49c0*/  SHF.L.U32 R58, R4, 0x10, RZ ;  /* 0x00000010043a7819 */ /* 0x000fe400000006ff */
[----:B------:R-:W-:Y:S02]  /*49d0*/  SHF.L.U32 R65, R49, 0x10, RZ ;  /* 0x0000001031417819 */ /* 0x000fe400000006ff */
[----:B------:R-:W-:Y:S01]  /*49e0*/  PRMT R52, R56, 0x7632, R52 ;  /* 0x0000763238347816 */ /* 0x000fe20000000034 */
[----:B------:R-:W-:Y:S01]  /*49f0*/  FMUL.FTZ R56, R118, R59 ;  /* 0x0000003b76387220 */ /* 0x000fe20000410000 */
[----:B------:R-:W-:Y:S01]  /*4a00*/  SHF.L.U32 R139, R6, 0x10, RZ ;  /* 0x00000010068b7819 */ /* 0x000fe200000006ff */
[----:B------:R-:W-:Y:S01]  /*4a10*/  FFMA.FTZ R59, R138, R55, R67 ;  /* 0x000000378a3b7223 */ /* 0x000fe20000010043 */
[----:B------:R-:W-:Y:S01]  /*4a20*/  SHF.L.U32 R140, R51, 0x10, RZ ;  /* 0x00000010338c7819 */ /* 0x000fe200000006ff */
[----:B------:R-:W-:Y:S01]  /*4a30*/  FFMA.FTZ R63, R58, R57, R65 ;  /* 0x000000393a3f7223 */ /* 0x000fe20000010041 */
[----:B------:R-:W-:-:S02]  /*4a40*/  PRMT R53, R48, 0x7632, R53 ;  /* 0x0000763230357816 */ /* 0x000fc40000000035 */
[----:B------:R-:W-:Y:S01]  /*4a50*/  SHF.L.U32 R55, R52, 0x10, RZ ;  /* 0x0000001034377819 */ /* 0x000fe200000006ff */
[----:B------:R-:W-:Y:S01]  /*4a60*/  FFMA.FTZ R57, R139, R56, R140 ;  /* 0x000000388b397223 */ /* 0x000fe2000001008c */
[----:B------:R-:W-:Y:S02]  /*4a70*/  PRMT R58, R50, 0x7632, R58 ;  /* 0x00007632323a7816 */ /* 0x000fe4000000003a */
[----:B------:R-:W-:Y:S01]  /*4a80*/  SHF.L.U32 R52, R53, 0x10, RZ ;  /* 0x0000001035347819 */ /* 0x000fe200000006ff */
[----:B------:R-:W-:Y:S01]  /*4a90*/  FMUL.FTZ R55, R118, R55 ;  /* 0x0000003776377220 */ /* 0x000fe20000410000 */
[----:B------:R-:W-:Y:S02]  /*4aa0*/  SHF.L.U32 R65, R62, 0x10, RZ ;  /* 0x000000103e417819 */ /* 0x000fe400000006ff */
[----:B------:R-:W-:Y:S02]  /*4ab0*/  PRMT R56, R49, 0x7632, R56 ;  /* 0x0000763231387816 */ /* 0x000fe40000000038 */
        /* <DEDUP_REMOVED lines=8> */
[----:B------:R-:W-:Y:S02]  /*4b40*/  SHF.L.U32 R141, R69, 0x10, RZ ;  /* 0x00000010458d7819 */ /* 0x000fe400000006ff */
[----:B------:R-:W-:Y:S01]  /*4b50*/  SHF.L.U32 R143, R68, 0x10, RZ ;  /* 0x00000010448f7819 */ /* 0x000fe200000006ff */
[----:B------:R-:W-:Y:S01]  /*4b60*/  FFMA.FTZ R62, R145, R65, R62 ;  /* 0x00000041913e7223 */ /* 0x000fe2000001003e */
[----:B------:R-:W-:Y:S01]  /*4b70*/  SHF.L.U32 R147, R30, 0x10, RZ ;  /* 0x000000101e937819 */ /* 0x000fe200000006ff */
[----:B------:R-:W-:Y:S01]  /*4b80*/  FFMA.FTZ R65, R141, R55, R52 ;  /* 0x000000378d417223 */ /* 0x000fe20000010034 */
[----:B------:R-:W-:-:S02]  /*4b90*/  SHF.L.U32 R56, R56, 0x10, RZ ;  /* 0x0000001038387819 */ /* 0x000fc400000006ff */
        /* <DEDUP_REMOVED lines=8> */
.L_x_207:
[C---:B-1---5:R-:W-:Y:S02]  /*4c20*/  PRMT R54, R57.reuse, 0x7632, R54 ;  /* 0x0000763239367816 */ /* 0x062fe40000000036 */
        /* <DEDUP_REMOVED lines=8> */
[----:B------:R-:W-:Y:S01]  /*4cb0*/  PRMT R62, R58, 0x7632, R62 ;  /* 0x000076323a3e7816 */ /* 0x000fe2000000003e */
[----:B------:R-:W-:Y:S01]  /*4cc0*/  IMAD.U32 R58, R5, 0x10000, RZ ;  /* 0x00010000053a7824 */ /* 0x000fe200078e00ff */
[----:B------:R-:W-:Y:S01]  /*4cd0*/  SHF.L.U32 R66, R3, 0x10, RZ ;  /* 0x0000001003427819 */ /* 0x000fe200000006ff */
[----:B------:R-:W-:Y:S01]  /*4ce0*/  FMUL.FTZ R63, R56, R57 ;  /* 0x00000039383f7220 */ /* 0x000fe20000410000 */
[----:B------:R-:W-:-:S02]  /*4cf0*/  PRMT R64, R59, 0x7632, R64 ;  /* 0x000076323b407816 */ /* 0x000fc40000000040 */
[----:B------:R-:W-:Y:S01]  /*4d00*/  SHF.L.U32 R65, R59, 0x10, RZ ;  /* 0x000000103b417819 */ /* 0x000fe200000006ff */
[----:B------:R-:W-:Y:S01]  /*4d10*/  FMUL.FTZ R66, R66, R53 ;  /* 0x0000003542427220 */ /* 0x000fe20000410000 */
[----:B------:R-:W-:Y:S01]  /*4d20*/  SHF.L.U32 R57, R62, 0x10, RZ ;  /* 0x000000103e397819 */ /* 0x000fe200000006ff */
[----:B------:R-:W-:Y:S01]  /*4d30*/  FMUL.FTZ R59, R58, R55 ;  /* 0x000000373a3b7220 */ /* 0x000fe20000410000 */
        /* <DEDUP_REMOVED lines=16> */
[----:B------:R-:W-:Y:S01]  /*4e40*/  FMUL.FTZ R64, R64, R55 ;  /* 0x0000003740407220 */ /* 0x000fe20000410000 */
[----:B------:R-:W-:Y:S01]  /*4e50*/  F2FP.BF16.F32.PACK_AB R54, R62, R59 ;  /* 0x0000003b3e36723e */ /* 0x000fe200000010ff */
[----:B------:R-:W-:-:S02]  /*4e60*/  FMUL.FTZ R65, R52, R53 ;  /* 0x0000003534417220 */ /* 0x000fc40000410000 */
[----:B------:R-:W-:Y:S02]  /*4e70*/  F2FP.BF16.F32.PACK_AB R55, R58, R57 ;  /* 0x000000393a37723e */ /* 0x000fe400000010ff */
[----:B------:R-:W-:Y:S02]  /*4e80*/  F2FP.BF16.F32.PACK_AB R53, R64, R63 ;  /* 0x0000003f4035723e */ /* 0x000fe400000010ff */
[----:B------:R-:W-:-:S07]  /*4e90*/  F2FP.BF16.F32.PACK_AB R52, R65, R66 ;  /* 0x000000424134723e */ /* 0x000fce00000010ff */
.L_x_208:
        /* <DEDUP_REMOVED lines=123> */
.L_x_234:
[----:B01----:R-:W-:Y:S01]  /*5650*/  FADD.FTZ R139, R139, R52 ;  /* 0x000000348b8b7221 */ /* 0x003fe20000010000 */
[----:B------:R-:W-:Y:S01]  /*5660*/  FMUL.FTZ R52, R61, R61 ;  /* 0x0000003d3d347220 */ /* 0x000fe20000410000 */
[----:B------:R-:W-:Y:S02]  /*5670*/  ISETP.NE.AND P1, PT, RZ, UR9, PT ;  /* 0x00000009ff007c0c */ /* 0x000fe4000bf25270 */
[----:B------:R-:W-:Y:S01]  /*5680*/  FFMA.FTZ R60, R139, R60, UR10 ;  /* 0x0000000a8b3c7e23 */ /* 0x000fe2000801003c */
[----:B------:R-:W-:Y:S02]  /*5690*/  SHF.L.U32 R67, R26, 0x10, RZ ;  /* 0x000000101a437819 */ /* 0x000fe400000006ff */
[----:B------:R-:W-:Y:S02]  /*56a0*/  FSEL R53, R52, RZ, P1 ;  /* 0x000000ff34357208 */ /* 0x000fe40000800000 */
[----:B------:R-:W-:Y:S02]  /*56b0*/  FSEL R55, R61, RZ, !P1 ;  /* 0x000000ff3d377208 */ /* 0x000fe40004800000 */
[----:B------:R-:W-:Y:S01]  /*56c0*/  SHF.L.U32 R139, R9, 0x10, RZ ;  /* 0x00000010098b7819 */ /* 0x000fe200000006ff */
[----:B------:R-:W-:Y:S01]  /*56d0*/  FADD.FTZ R53, R60, R53 ;  /* 0x000000353c357221 */ /* 0x000fe20000010000 */
[----:B------:R-:W-:Y:S01]  /*56e0*/  PRMT R143, R0, 0x7632, R143 ;  /* 0x00007632008f7816 */ /* 0x000fe2000000008f */
[C---:B------:R-:W-:Y:S01]  /*56f0*/  FADD.FTZ R160, -R55.reuse, R100 ;  /* 0x0000006437a07221 */ /* 0x040fe20000010100 */
        /* <DEDUP_REMOVED lines=32> */
[----:B------:R-:W-:Y:S01]  /*5900*/  SHF.L.U32 R55, R109, 0x10, RZ ;  /* 0x000000106d377819 */ /* 0x000fe200000006ff */
[C---:B0-----:R-:W-:Y:S01]  /*5910*/  FMUL.FTZ R58, R111.reuse, R60 ;  /* 0x0000003c6f3a7220 */ /* 0x041fe20000410000 */
        /* <DEDUP_REMOVED lines=28> */
[----:B------:R-:W-:Y:S01]  /*5ae0*/  SHF.L.U32 R66, R40, 0x10, RZ ;  /* 0x0000001028427819 */ /* 0x000fe200000006ff */
[----:B------:R-:W-:Y:S01]  /*5af0*/  FFMA.FTZ R55, R160, R55, R65 ;  /* 0x00000037a0377223 */ /* 0x000fe20000010041 */
        /* <DEDUP_REMOVED lines=43> */
[--C-:B------:R-:W-:Y:S01]  /*5db0*/  FFMA.FTZ R66, R53, R66, R142.reuse ;  /* 0x0000004235427223 */ /* 0x100fe2000001008e */
[----:B------:R-:W-:Y:S01]  /*5dc0*/  SHF.L.U32 R148, R10, 0x10, RZ ;  /* 0x000000100a947819 */ /* 0x000fe200000006ff */
[----:B------:R-:W-:Y:S01]  /*5dd0*/  FFMA.FTZ R127, R146, R127, R57 ;  /* 0x0000007f927f7223 */ /* 0x000fe20000010039 */
[----:B------:R-:W-:Y:S01]  /*5de0*/  SHF.L.U32 R120, R8, 0x10, RZ ;  /* 0x0000001008787819 */ /* 0x000fe200000006ff */
[----:B------:R-:W-:Y:S01]  /*5df0*/  FMUL.FTZ R136, R111, R136 ;  /* 0x000000886f887220 */ /* 0x000fe20000410000 */
[C---:B------:R-:W-:Y:S01]  /*5e00*/  PRMT R142, R88.reuse, 0x7632, R142 ;  /* 0x00007632588e7816 */ /* 0x040fe2000000008e */
[----:B------:R-:W-:Y:S01]  /*5e10*/  FFMA.FTZ R122, R113, R122, R148 ;  /* 0x0000007a717a7223 */ /* 0x000fe20000010094 */
[----:B------:R-:W-:Y:S01]  /*5e20*/  PRMT R113, R39, 0x7632, R113 ;  /* 0x0000763227717816 */ /* 0x000fe20000000071 */
        /* <DEDUP_REMOVED lines=10> */
[C---:B------:R-:W-:Y:S01]  /*5ed0*/  IMAD.U32 R120, R32.reuse, 0x10000, RZ ;  /* 0x0001000020787824 */ /* 0x040fe200078e00ff */
[----:B------:R-:W-:Y:S01]  /*5ee0*/  SHF.L.U32 R113, R113, 0x10, RZ ;  /* 0x0000001071717819 */ /* 0x000fe200000006ff */
[----:B------:R-:W-:Y:S01]  /*5ef0*/  FFMA.FTZ R134, R53, R134, R52 ;  /* 0x0000008635867223 */ /* 0x000fe20000010034 */
[C---:B------:R-:W-:Y:S01]  /*5f00*/  PRMT R57, R83.reuse, 0x7632, R57 ;  /* 0x0000763253397816 */ /* 0x040fe20000000039 */
[----:B------:R-:W0:Y:S01]  /*5f10*/  @!P2 LDC.64 R52, c[0x0][0x3c0] ;  /* 0x0000f000ff34ab82 */ /* 0x000e220000000a00 */
[----:B------:R-:W-:Y:S01]  /*5f20*/  PRMT R140, R32, 0x7632, R140 ;  /* 0x00007632208c7816 */ /* 0x000fe2000000008c */
        /* <DEDUP_REMOVED lines=11> */
[----:B------:R-:W1:Y:S01]  /*5fe0*/  @!P2 LDC.64 R120, c[0x0][0x3c8] ;  /* 0x0000f200ff78ab82 */ /* 0x000e620000000a00 */
[----:B------:R-:W-:Y:S01]  /*5ff0*/  PRMT R115, R82, 0x7632, R115 ;  /* 0x0000763252737816 */ /* 0x000fe20000000073 */
[----:B------:R-:W-:Y:S01]  /*6000*/  FMUL.FTZ R130, R111, R132 ;  /* 0x000000846f827220 */ /* 0x000fe20000410000 */
[----:B------:R-:W-:Y:S01]  /*6010*/  FFMA.FTZ R128, R57, R112, R140 ;  /* 0x0000007039807223 */ /* 0x000fe2000001008c */
[----:B------:R-:W-:Y:S01]  /*6020*/  PRMT R144, R33, 0x7632, R144 ;  /* 0x0000763221907816 */ /* 0x000fe20000000090 */
[----:B------:R-:W-:Y:S01]  /*6030*/  FMUL.FTZ R114, R111, R114 ;  /* 0x000000726f727220 */ /* 0x000fe20000410000 */
[----:B------:R-:W-:Y:S01]  /*6040*/  SHF.L.U32 R115, R115, 0x10, RZ ;  /* 0x0000001073737819 */ /* 0x000fe200000006ff */
[C---:B------:R-:W-:Y:S01]  /*6050*/  FMUL.FTZ R118, R111.reuse, R118 ;  /* 0x000000766f767220 */ /* 0x040fe20000410000 */
[----:B------:R-:W2:Y:S01]  /*6060*/  LDC.64 R112, c[0x0][0x428] ;  /* 0x00010a00ff707b82 */ /* 0x000ea20000000a00 */
[----:B------:R-:W-:Y:S01]  /*6070*/  SHF.L.U32 R144, R144, 0x10, RZ ;  /* 0x0000001090907819 */ /* 0x000fe200000006ff */
[----:B------:R-:W-:Y:S01]  /*6080*/  FMUL.FTZ R116, R111, R116 ;  /* 0x000000746f747220 */ /* 0x000fe20000410000 */
[----:B------:R-:W-:Y:S01]  /*6090*/  F2FP.BF16.F32.PACK_AB R55, R55, R100 ;  /* 0x000000643737723e */ /* 0x000fe200000010ff */
[----:B0-----:R-:W-:Y:S01]  /*60a0*/  @!P2 IMAD.WIDE R56, R7, 0x4, R52 ;  /* 0x000000040738a825 */ /* 0x001fe200078e0234 */
[----:B------:R-:W-:-:S03]  /*60b0*/  F2FP.BF16.F32.PACK_AB R54, R54, R101 ;  /* 0x000000653636723e */ /* 0x000fc600000010ff */
[----:B------:R-:W-:Y:S01]  /*60c0*/  FFMA.FTZ R130, R115, R130, R144 ;  /* 0x0000008273827223 */ /* 0x000fe20000010090 */
[----:B------:R-:W-:Y:S01]  /*60d0*/  PRMT R140, R34, 0x7632, R140 ;  /* 0x00007632228c7816 */ /* 0x000fe2000000008c */
[----:B------:R-:W0:Y:S01]  /*60e0*/  LDC.64 R100, c[0x0][0x380] ;  /* 0x0000e000ff647b82 */ /* 0x000e220000000a00 */
[----:B------:R-:W-:Y:S01]  /*60f0*/  PRMT R147, R2, 0x7632, R147 ;  /* 0x0000763202937816 */ /* 0x000fe20000000093 */
[----:B------:R-:W-:Y:S01]  /*6100*/  FMUL.FTZ R52, R111, R124 ;  /* 0x0000007c6f347220 */ /* 0x000fe20000410000 */
[----:B------:R-:W-:Y:S01]  /*6110*/  PRMT R144, R35, 0x7632, R144 ;  /* 0x0000763223907816 */ /* 0x000fe20000000090 */
[----:B------:R3:W-:Y:S01]  /*6120*/  @!P2 STG.E desc[UR6][R56.64], R61 ;  /* 0x0000003d3800a986 */ /* 0x0007e2000c101906 */
[----:B------:R-:W-:Y:S02]  /*6130*/  SHF.L.U32 R115, R0, 0x10, RZ ;  /* 0x0000001000737819 */ /* 0x000fe400000006ff */
[----:B------:R-:W-:Y:S01]  /*6140*/  SHF.L.U32 R132, R34, 0x10, RZ ;  /* 0x0000001022847819 */ /* 0x000fe200000006ff */
[----:B-1----:R-:W-:Y:S01]  /*6150*/  @!P2 IMAD.WIDE R120, R7, 0x4, R120 ;  /* 0x000000040778a825 */ /* 0x002fe200078e0278 */
[----:B------:R-:W-:-:S02]  /*6160*/  SHF.L.U32 R145, R2, 0x10, RZ ;  /* 0x0000001002917819 */ /* 0x000fc400000006ff */
[----:B------:R-:W-:Y:S01]  /*6170*/  SHF.L.U32 R142, R35, 0x10, RZ ;  /* 0x00000010238e7819 */ /* 0x000fe200000006ff */
[----:B------:R-:W-:Y:S01]  /*6180*/  FFMA.FTZ R124, R115, R114, R132 ;  /* 0x00000072737c7223 */ /* 0x000fe20000010084 */
[----:B------:R-:W-:Y:S01]  /*6190*/  SHF.L.U32 R143, R143, 0x10, RZ ;  /* 0x000000108f8f7819 */ /* 0x000fe200000006ff */
[----:B------:R1:W-:Y:S01]  /*61a0*/  @!P2 STG.E desc[UR6][R120.64], R111 ;  /* 0x0000006f7800a986 */ /* 0x0003e2000c101906 */
        /* <DEDUP_REMOVED lines=8> */
[----:B---3--:R-:W-:-:S03]  /*6230*/  F2FP.BF16.F32.PACK_AB R57, R64, R67 ;  /* 0x000000434039723e */ /* 0x008fc600000010ff */
[----:B------:R-:W-:Y:S01]  /*6240*/  FFMA.FTZ R145, R147, R52, R144 ;  /* 0x0000003493917223 */ /* 0x000fe20000010090 */
[----:B------:R-:W-:Y:S01]  /*6250*/  F2FP.BF16.F32.PACK_AB R52, R59, R58 ;  /* 0x0000003a3b34723e */ /* 0x000fe200000010ff */
[--C-:B------:R-:W-:Y:S01]  /*6260*/  IMAD.WIDE.U32 R114, R123, 0x10, R112.reuse ;  /* 0x000000107b727825 */ /* 0x100fe200078e0070 */
[----:B------:R-:W-:Y:S02]  /*6270*/  F2FP.BF16.F32.PACK_AB R59, R138, R137 ;  /* 0x000000898a3b723e */ /* 0x000fe400000010ff */
[----:B------:R-:W-:Y:S01]  /*6280*/  F2FP.BF16.F32.PACK_AB R58, R129, R126 ;  /* 0x0000007e813a723e */ /* 0x000fe200000010ff */
[----:B------:R-:W-:Y:S01]  /*6290*/  IMAD.WIDE.U32 R112, R131, 0x10, R112 ;  /* 0x0000001083707825 */ /* 0x000fe200078e0070 */
[----:B------:R-:W-:Y:S01]  /*62a0*/  F2FP.BF16.F32.PACK_AB R56, R62, R65 ;  /* 0x000000413e38723e */ /* 0x000fe200000010ff */
[----:B------:R1:W-:Y:S01]  /*62b0*/  STG.E.128 desc[UR6][R118.64], R52 ;  /* 0x0000003476007986 */ /* 0x0003e2000c101d06 */
[----:B------:R-:W-:Y:S02]  /*62c0*/  F2FP.BF16.F32.PACK_AB R63, R141, R136 ;  /* 0x000000888d3f723e */ /* 0x000fe400000010ff */
[----:B------:R-:W-:Y:S01]  /*62d0*/  F2FP.BF16.F32.PACK_AB R62, R139, R134 ;  /* 0x000000868b3e723e */ /* 0x000fe200000010ff */
[----:B------:R1:W-:Y:S01]  /*62e0*/  STG.E.128 desc[UR6][R116.64], R56 ;  /* 0x0000003874007986 */ /* 0x0003e2000c101d06 */
[----:B------:R-:W-:-:S02]  /*62f0*/  F2FP.BF16.F32.PACK_AB R61, R122, R127 ;  /* 0x0000007f7a3d723e */ /* 0x000fc400000010ff */
[----:B------:R-:W-:Y:S02]  /*6300*/  F2FP.BF16.F32.PACK_AB R60, R66, R125 ;  /* 0x0000007d423c723e */ /* 0x000fe400000010ff */
[----:B------:R-:W-:Y:S02]  /*6310*/  F2FP.BF16.F32.PACK_AB R67, R145, R132 ;  /* 0x000000849143723e */ /* 0x000fe400000010ff */
[----:B------:R-:W-:Y:S01]  /*6320*/  F2FP.BF16.F32.PACK_AB R66, R143, R124 ;  /* 0x0000007c8f42723e */ /* 0x000fe200000010ff */
[----:B------:R1:W-:Y:S01]  /*6330*/  STG.E.128 desc[UR6][R114.64], R60 ;  /* 0x0000003c72007986 */ /* 0x0003e2000c101d06 */
[----:B------:R-:W-:Y:S02]  /*6340*/  F2FP.BF16.F32.PACK_AB R65, R130, R135 ;  /* 0x000000878241723e */ /* 0x000fe400000010ff */
[----:B------:R-:W-:Y:S02]  /*6350*/  F2FP.BF16.F32.PACK_AB R64, R128, R133 ;  /* 0x000000858040723e */ /* 0x000fe400000010ff */
[----:B0-----:R-:W-:-:S03]  /*6360*/  LEA R7, R100, R7, 0x2 ;  /* 0x0000000764077211 */ /* 0x001fc600078e10ff */
[----:B------:R1:W-:Y:S01]  /*6370*/  STG.E.128 desc[UR6][R112.64], R64 ;  /* 0x0000004070007986 */ /* 0x0003e2000c101d06 */
[----:B------:R-:W-:-:S13]  /*6380*/  ISETP.GE.AND P1, PT, R7, R101, PT ;  /* 0x000000650700720c */ /* 0x000fda0003f26270 */
[----:B------:R-:W-:Y:S05]  /*6390*/  @!P1 BRA `(.L_x_210) ;  /* 0xffffffd000449947 */ /* 0x000fea000383ffff */
[----:B------:R-:W-:Y:S05]  /*63a0*/  EXIT ;  /* 0x000000000000794d */ /* 0x000fea0003800000 */
.L_x_199:
[----:B------:R-:W-:Y:S01]  /*63b0*/  HFMA2 R55, -RZ, RZ, 0, 5.9604644775390625e-08 ;  /* 0x00000001ff377431 */ /* 0x000fe200000001ff */
[----:B------:R-:W-:Y:S01]  /*63c0*/  BSSY B0, `(.L_x_211) ;  /* 0x0000006000007945 */ /* 0x000fe20003800000 */
[----:B------:R-:W-:Y:S02]  /*63d0*/  MOV R54, 0x1f ;  /* 0x0000001f00367802 */ /* 0x000fe40000000f00 */
[----:B------:R-:W-:-:S07]  /*63e0*/  MOV R53, 0xffffffff ;  /* 0xffffffff00357802 */ /* 0x000fce0000000f00 */
[----:B------:R-:W-:Y:S05]  /*63f0*/  WARPSYNC.COLLECTIVE R53, `(.L_x_212) ;  /* 0x0000000035087348 */ /* 0x000fea0003c00000 */
[----:B------:R0:W1:Y:S02]  /*6400*/  SHFL.BFLY P1, R52, R56, R55, R54 ;  /* 0x0c00003738347389 */ /* 0x0000640000020036 */
[----:B01----:R-:W-:Y:S05]  /*6410*/  ENDCOLLECTIVE ;  /* 0x000000000000791b */ /* 0x003fea0003800000 */
.L_x_212:
[----:B------:R-:W-:Y:S05]  /*6420*/  BSYNC B0 ;  /* 0x0000000000007941 */ /* 0x000fea0003800000 */
.L_x_211:
[----:B------:R-:W-:Y:S02]  /*6430*/  HFMA2 R55, -RZ, RZ, 0, 1.1920928955078125e-07 ;  /* 0x00000002ff377431 */ /* 0x000fe400000001ff */
[----:B------:R-:W-:Y:S01]  /*6440*/  FADD.FTZ R56, R56, R52 ;  /* 0x0000003438387221 */ /* 0x000fe20000010000 */
[----:B------:R-:W-:Y:S01]  /*6450*/  IMAD.MOV.U32 R54, RZ, RZ, 0x1f ;  /* 0x0000001fff367424 */ /* 0x000fe200078e00ff */
[----:B------:R-:W-:Y:S01]  /*6460*/  MOV R53, 0xffffffff ;  /* 0xffffffff00357802 */ /* 0x000fe20000000f00 */
[----:B------:R-:W0:Y:S06]  /*6470*/  LDC R60, c[0x0][0x400] ;  /* 0x00010000ff3c7b82 */ /* 0x000e2c0000000800 */
[----:B0-----:R-:W-:Y:S05]  /*6480*/  WARPSYNC.COLLECTIVE R53, `(.L_x_213) ;  /* 0x0000000035087348 */ /* 0x001fea0003c00000 */
[----:B------:R1:W2:Y:S02]  /*6490*/  SHFL.BFLY P1, R52, R56, R55, R54 ;  /* 0x0c00003738347389 */ /* 0x0002a40000020036 */
[----:B012---:R-:W-:Y:S05]  /*64a0*/  ENDCOLLECTIVE ;  /* 0x000000000000791b */ /* 0x007fea0003800000 */
.L_x_213:
[----:B------:R-:W-:Y:S02]  /*64b0*/  HFMA2 R55, -RZ, RZ, 0, 2.384185791015625e-07 ;  /* 0x00000004ff377431 */ /* 0x000fe400000001ff */
[----:B------:R-:W-:-:S05]  /*64c0*/  FADD.FTZ R67, R56, R52 ;  /* 0x0000003438437221 */ /* 0x000fca0000010000 */
[----:B------:R-:W-:-:S07]  /*64d0*/  MOV R56, R67 ;  /* 0x0000004300387202 */ /* 0x000fce0000000f00 */
[----:B------:R-:W-:Y:S05]  /*64e0*/  WARPSYNC.COLLECTIVE R53, `(.L_x_214) ;  /* 0x0000000035087348 */ /* 0x000fea0003c00000 */
[----:B------:R0:W1:Y:S02]  /*64f0*/  SHFL.BFLY P1, R52, R56, R55, R54 ;  /* 0x0c00003738347389 */ /* 0x0000640000020036 */
[----:B01----:R-:W-:Y:S05]  /*6500*/  ENDCOLLECTIVE ;  /* 0x000000000000791b */ /* 0x003fea0003800000 */
.L_x_214:
[----:B------:R-:W-:Y:S02]  /*6510*/  HFMA2 R55, -RZ, RZ, 0, 4.76837158203125e-07 ;  /* 0x00000008ff377431 */ /* 0x000fe400000001ff */
[----:B------:R-:W-:-:S05]  /*6520*/  FADD.FTZ R137, R67, R52 ;  /* 0x0000003443897221 */ /* 0x000fca0000010000 */
[----:B------:R-:W-:-:S07]  /*6530*/  MOV R56, R137 ;  /* 0x0000008900387202 */ /* 0x000fce0000000f00 */
[----:B------:R-:W-:Y:S05]  /*6540*/  WARPSYNC.COLLECTIVE R53, `(.L_x_215) ;  /* 0x0000000035087348 */ /* 0x000fea0003c00000 */
[----:B------:R0:W1:Y:S02]  /*6550*/  SHFL.BFLY P1, R52, R56, R55, R54 ;  /* 0x0c00003738347389 */ /* 0x0000640000020036 */
[----:B01----:R-:W-:Y:S05]  /*6560*/  ENDCOLLECTIVE ;  /* 0x000000000000791b */ /* 0x003fea0003800000 */
.L_x_215:
[----:B------:R-:W-:Y:S02]  /*6570*/  HFMA2 R55, -RZ, RZ, 0, 9.5367431640625e-07 ;  /* 0x00000010ff377431 */ /* 0x000fe400000001ff */
[----:B------:R-:W-:-:S05]  /*6580*/  FADD.FTZ R138, R137, R52 ;  /* 0x00000034898a7221 */ /* 0x000fca0000010000 */
[----:B------:R-:W-:-:S07]  /*6590*/  MOV R56, R138 ;  /* 0x0000008a00387202 */ /* 0x000fce0000000f00 */
[----:B------:R-:W-:Y:S05]  /*65a0*/  WARPSYNC.COLLECTIVE R53, `(.L_x_216) ;  /* 0x0000000035087348 */ /* 0x000fea0003c00000 */
[----:B------:R0:W1:Y:S02]  /*65b0*/  SHFL.BFLY P1, R52, R56, R55, R54 ;  /* 0x0c00003738347389 */ /* 0x0000640000020036 */
[----:B01----:R-:W-:Y:S05]  /*65c0*/  ENDCOLLECTIVE ;  /* 0x000000000000791b */ /* 0x003fea0003800000 */
.L_x_216:
[----:B------:R-:W-:Y:S01]  /*65d0*/  MOV R55, 0x1 ;  /* 0x0000000100377802 */ /* 0x000fe20000000f00 */
[----:B------:R-:W-:-:S04]  /*65e0*/  FADD.FTZ R61, R138, R52 ;  /* 0x000000348a3d7221 */ /* 0x000fc80000010000 */
[----:B------:R-:W-:-:S04]  /*65f0*/  FMUL.FTZ R61, R61, R60 ;  /* 0x0000003c3d3d7220 */ /* 0x000fc80000410000 */
[C---:B------:R-:W-:Y:S01]  /*6600*/  FADD.FTZ R52, -R61.reuse, R115 ;  /* 0x000000733d347221 */ /* 0x040fe20000010100 */
[C---:B------:R-:W-:Y:S01]  /*6610*/  FADD.FTZ R67, -R61.reuse, R100 ;  /* 0x000000643d437221 */ /* 0x040fe20000010100 */
[----:B------:R-:W-:Y:S02]  /*6620*/  FADD.FTZ R53, -R61, R101 ;  /* 0x000000653d357221 */ /* 0x000fe40000010100 */
[----:B------:R-:W-:-:S04]  /*6630*/  FFMA.FTZ R52, R52, R52, RZ ;  /* 0x0000003434347223 */ /* 0x000fc800000100ff */
[----:B------:R-:W-:Y:S01]  /*6640*/  FFMA.FTZ R52, R67, R67, R52 ;  /* 0x0000004343347223 */ /* 0x000fe20000010034 */
[----:B------:R-:W-:-:S04]  /*6650*/  FADD.FTZ R67, -R61, R116 ;  /* 0x000000743d437221 */ /* 0x000fc80000010100 */
[----:B------:R-:W-:-:S04]  /*6660*/  FFMA.FTZ R52, R67, R67, R52 ;  /* 0x0000004343347223 */ /* 0x000fc80000010034 */
        /* <DEDUP_REMOVED lines=57> */
[----:B------:R-:W-:-:S07]  /*6a00*/  MOV R53, 0xffffffff ;  /* 0xffffffff00357802 */ /* 0x000fce0000000f00 */
[----:B------:R-:W-:Y:S05]  /*6a10*/  WARPSYNC.COLLECTIVE R53, `(.L_x_217) ;  /* 0x0000000035087348 */ /* 0x000fea0003c00000 */
[----:B------:R0:W1:Y:S02]  /*6a20*/  SHFL.BFLY P1, R52, R56, R55, R54 ;  /* 0x0c00003738347389 */ /* 0x0000640000020036 */
[----:B01----:R-:W-:Y:S05]  /*6a30*/  ENDCOLLECTIVE ;  /* 0x000000000000791b */ /* 0x003fea0003800000 */
.L_x_217:
[----:B------:R-:W-:Y:S02]  /*6a40*/  HFMA2 R55, -RZ, RZ, 0, 1.1920928955078125e-07 ;  /* 0x00000002ff377431 */ /* 0x000fe400000001ff */
[----:B------:R-:W-:-:S05]  /*6a50*/  FADD.FTZ R67, R56, R52 ;  /* 0x0000003438437221 */ /* 0x000fca0000010000 */
[----:B------:R-:W-:-:S07]  /*6a60*/  MOV R56, R67 ;  /* 0x0000004300387202 */ /* 0x000fce0000000f00 */
[----:B------:R-:W-:Y:S05]  /*6a70*/  WARPSYNC.COLLECTIVE R53, `(.L_x_218) ;  /* 0x0000000035087348 */ /* 0x000fea0003c00000 */
[----:B------:R0:W1:Y:S02]  /*6a80*/  SHFL.BFLY P1, R52, R56, R55, R54 ;  /* 0x0c00003738347389 */ /* 0x0000640000020036 */
[----:B01----:R-:W-:Y:S05]  /*6a90*/  ENDCOLLECTIVE ;  /* 0x000000000000791b */ /* 0x003fea0003800000 */
.L_x_218:
[----:B------:R-:W-:Y:S02]  /*6aa0*/  HFMA2 R55, -RZ, RZ, 0, 2.384185791015625e-07 ;  /* 0x00000004ff377431 */ /* 0x000fe400000001ff */
[----:B------:R-:W-:-:S05]  /*6ab0*/  FADD.FTZ R137, R67, R52 ;  /* 0x0000003443897221 */ /* 0x000fca0000010000 */
[----:B------:R-:W-:-:S07]  /*6ac0*/  MOV R56, R137 ;  /* 0x0000008900387202 */ /* 0x000fce0000000f00 */
[----:B------:R-:W-:Y:S05]  /*6ad0*/  WARPSYNC.COLLECTIVE R53, `(.L_x_219) ;  /* 0x0000000035087348 */ /* 0x000fea0003c00000 */
[----:B------:R0:W1:Y:S02]  /*6ae0*/  SHFL.BFLY P1, R52, R56, R55, R54 ;  /* 0x0c00003738347389 */ /* 0x0000640000020036 */
[----:B01----:R-:W-:Y:S05]  /*6af0*/  ENDCOLLECTIVE ;  /* 0x000000000000791b */ /* 0x003fea0003800000 */
.L_x_219:
[----:B------:R-:W-:Y:S02]  /*6b00*/  HFMA2 R55, -RZ, RZ, 0, 4.76837158203125e-07 ;  /* 0x00000008ff377431 */ /* 0x000fe400000001ff */
[----:B------:R-:W-:-:S05]  /*6b10*/  FADD.FTZ R138, R137, R52 ;  /* 0x00000034898a7221 */ /* 0x000fca0000010000 */
[----:B------:R-:W-:-:S07]  /*6b20*/  MOV R56, R138 ;  /* 0x0000008a00387202 */ /* 0x000fce0000000f00 */
[----:B------:R-:W-:Y:S05]  /*6b30*/  WARPSYNC.COLLECTIVE R53, `(.L_x_220) ;  /* 0x0000000035087348 */ /* 0x000fea0003c00000 */
[----:B------:R0:W1:Y:S02]  /*6b40*/  SHFL.BFLY P1, R52, R56, R55, R54 ;  /* 0x0c00003738347389 */ /* 0x0000640000020036 */
[----:B01----:R-:W-:Y:S05]  /*6b50*/  ENDCOLLECTIVE ;  /* 0x000000000000791b */ /* 0x003fea0003800000 */
.L_x_220:
[----:B------:R-:W-:Y:S02]  /*6b60*/  HFMA2 R55, -RZ, RZ, 0, 9.5367431640625e-07 ;  /* 0x00000010ff377431 */ /* 0x000fe400000001ff */
[----:B------:R-:W-:-:S05]  /*6b70*/  FADD.FTZ R139, R138, R52 ;  /* 0x000000348a8b7221 */ /* 0x000fca0000010000 */
[----:B------:R-:W-:-:S07]  /*6b80*/  MOV R56, R139 ;  /* 0x0000008b00387202 */ /* 0x000fce0000000f00 */
[----:B------:R-:W-:Y:S05]  /*6b90*/  WARPSYNC.COLLECTIVE R53, `(.L_x_221) ;  /* 0x0000000035087348 */ /* 0x000fea0003c00000 */
[----:B------:R0:W1:Y:S02]  /*6ba0*/  SHFL.BFLY P1, R52, R56, R55, R54 ;  /* 0x0c00003738347389 */ /* 0x0000640000020036 */
[----:B01----:R-:W-:Y:S05]  /*6bb0*/  ENDCOLLECTIVE ;  /* 0x000000000000791b */ /* 0x003fea0003800000 */
.L_x_221:
[----:B------:R-:W-:Y:S05]  /*6bc0*/  BRA `(.L_x_222) ;  /* 0xffffffb800c87947 */ /* 0x000fea000383ffff */
.L_x_209:
[----:B------:R-:W-:Y:S01]  /*6bd0*/  HFMA2 R54, -RZ, RZ, 0, 1.847743988037109375e-06 ;  /* 0x0000001fff367431 */ /* 0x000fe200000001ff */
[----:B------:R-:W-:Y:S01]  /*6be0*/  BSSY B0, `(.L_x_223) ;  /* 0x0000006000007945 */ /* 0x000fe20003800000 */
[----:B------:R-:W-:Y:S01]  /*6bf0*/  MOV R55, 0x1 ;  /* 0x0000000100377802 */ /* 0x000fe20000000f00 */
[----:B------:R-:W-:-:S07]  /*6c00*/  IMAD.MOV.U32 R53, RZ, RZ, -0x1 ;  /* 0xffffffffff357424 */ /* 0x000fce00078e00ff */
[----:B------:R-:W-:Y:S05]  /*6c10*/  WARPSYNC.COLLECTIVE R53, `(.L_x_224) ;  /* 0x0000000035087348 */ /* 0x000fea0003c00000 */
[----:B------:R0:W1:Y:S02]  /*6c20*/  SHFL.BFLY P1, R52, R56, R55, R54 ;  /* 0x0c00003738347389 */ /* 0x0000640000020036 */
[----:B01----:R-:W-:Y:S05]  /*6c30*/  ENDCOLLECTIVE ;  /* 0x000000000000791b */ /* 0x003fea0003800000 */
.L_x_224:
[----:B------:R-:W-:Y:S05]  /*6c40*/  BSYNC B0 ;  /* 0x0000000000007941 */ /* 0x000fea0003800000 */
.L_x_223:
[----:B------:R-:W-:Y:S02]  /*6c50*/  HFMA2 R54, -RZ, RZ, 0, 1.847743988037109375e-06 ;  /* 0x0000001fff367431 */ /* 0x000fe400000001ff */
[----:B------:R-:W-:Y:S01]  /*6c60*/  FADD.FTZ R56, R56, R52 ;  /* 0x0000003438387221 */ /* 0x000fe20000010000 */
[----:B------:R-:W-:Y:S01]  /*6c70*/  MOV R55, 0x2 ;  /* 0x0000000200377802 */ /* 0x000fe20000000f00 */
[----:B------:R-:W0:Y:S01]  /*6c80*/  LDC R60, c[0x0][0x400] ;  /* 0x00010000ff3c7b82 */ /* 0x000e220000000800 */
[----:B------:R-:W-:-:S07]  /*6c90*/  MOV R53, 0xffffffff ;  /* 0xffffffff00357802 */ /* 0x000fce0000000f00 */
[----:B0-----:R-:W-:Y:S05]  /*6ca0*/  WARPSYNC.COLLECTIVE R53, `(.L_x_225) ;  /* 0x0000000035087348 */ /* 0x001fea0003c00000 */
[----:B------:R1:W2:Y:S02]  /*6cb0*/  SHFL.BFLY P1, R52, R56, R55, R54 ;  /* 0x0c00003738347389 */ /* 0x0002a40000020036 */
[----:B012---:R-:W-:Y:S05]  /*6cc0*/  ENDCOLLECTIVE ;  /* 0x000000000000791b */ /* 0x007fea0003800000 */
.L_x_225:
[----:B------:R-:W-:Y:S02]  /*6cd0*/  HFMA2 R55, -RZ, RZ, 0, 2.384185791015625e-07 ;  /* 0x00000004ff377431 */ /* 0x000fe400000001ff */
[----:B------:R-:W-:-:S05]  /*6ce0*/  FADD.FTZ R67, R56, R52 ;  /* 0x0000003438437221 */ /* 0x000fca0000010000 */
[----:B------:R-:W-:-:S07]  /*6cf0*/  MOV R56, R67 ;  /* 0x0000004300387202 */ /* 0x000fce0000000f00 */
[----:B------:R-:W-:Y:S05]  /*6d00*/  WARPSYNC.COLLECTIVE R53, `(.L_x_226) ;  /* 0x0000000035087348 */ /* 0x000fea0003c00000 */
[----:B------:R0:W1:Y:S02]  /*6d10*/  SHFL.BFLY P1, R52, R56, R55, R54 ;  /* 0x0c00003738347389 */ /* 0x0000640000020036 */
[----:B01----:R-:W-:Y:S05]  /*6d20*/  ENDCOLLECTIVE ;  /* 0x000000000000791b */ /* 0x003fea0003800000 */
.L_x_226:
[----:B------:R-:W-:Y:S02]  /*6d30*/  HFMA2 R55, -RZ, RZ, 0, 4.76837158203125e-07 ;  /* 0x00000008ff377431 */ /* 0x000fe400000001ff */
[----:B------:R-:W-:-:S05]  /*6d40*/  FADD.FTZ R118, R67, R52 ;  /* 0x0000003443767221 */ /* 0x000fca0000010000 */
[----:B------:R-:W-:-:S07]  /*6d50*/  MOV R56, R118 ;  /* 0x0000007600387202 */ /* 0x000fce0000000f00 */
[----:B------:R-:W-:Y:S05]  /*6d60*/  WARPSYNC.COLLECTIVE R53, `(.L_x_227) ;  /* 0x0000000035087348 */ /* 0x000fea0003c00000 */
[----:B------:R0:W1:Y:S02]  /*6d70*/  SHFL.BFLY P1, R52, R56, R55, R54 ;  /* 0x0c00003738347389 */ /* 0x0000640000020036 */
[----:B01----:R-:W-:Y:S05]  /*6d80*/  ENDCOLLECTIVE ;  /* 0x000000000000791b */ /* 0x003fea0003800000 */
.L_x_227:
[----:B------:R-:W-:Y:S02]  /*6d90*/  HFMA2 R55, -RZ, RZ, 0, 9.5367431640625e-07 ;  /* 0x00000010ff377431 */ /* 0x000fe400000001ff */
[----:B------:R-:W-:-:S05]  /*6da0*/  FADD.FTZ R138, R118, R52 ;  /* 0x00000034768a7221 */ /* 0x000fca0000010000 */
[----:B------:R-:W-:-:S07]  /*6db0*/  MOV R56, R138 ;  /* 0x0000008a00387202 */ /* 0x000fce0000000f00 */
[----:B------:R-:W-:Y:S05]  /*6dc0*/  WARPSYNC.COLLECTIVE R53, `(.L_x_228) ;  /* 0x0000000035087348 */ /* 0x000fea0003c00000 */
[----:B------:R0:W1:Y:S02]  /*6dd0*/  SHFL.BFLY P1, R52, R56, R55, R54 ;  /* 0x0c00003738347389 */ /* 0x0000640000020036 */
[----:B01----:R-:W-:Y:S05]  /*6de0*/  ENDCOLLECTIVE ;  /* 0x000000000000791b */ /* 0x003fea0003800000 */
.L_x_228:
        /* <DEDUP_REMOVED lines=71> */
.L_x_229:
[----:B------:R-:W-:Y:S02]  /*7260*/  HFMA2 R55, -RZ, RZ, 0, 1.1920928955078125e-07 ;  /* 0x00000002ff377431 */ /* 0x000fe400000001ff */
[----:B------:R-:W-:-:S05]  /*7270*/  FADD.FTZ R67, R56, R52 ;  /* 0x0000003438437221 */ /* 0x000fca0000010000 */
[----:B------:R-:W-:-:S07]  /*7280*/  MOV R56, R67 ;  /* 0x0000004300387202 */ /* 0x000fce0000000f00 */
[----:B------:R-:W-:Y:S05]  /*7290*/  WARPSYNC.COLLECTIVE R53, `(.L_x_230) ;  /* 0x0000000035087348 */ /* 0x000fea0003c00000 */
[----:B------:R0:W1:Y:S02]  /*72a0*/  SHFL.BFLY P1, R52, R56, R55, R54 ;  /* 0x0c00003738347389 */ /* 0x0000640000020036 */
[----:B01----:R-:W-:Y:S05]  /*72b0*/  ENDCOLLECTIVE ;  /* 0x000000000000791b */ /* 0x003fea0003800000 */
.L_x_230:
[----:B------:R-:W-:Y:S02]  /*72c0*/  HFMA2 R55, -RZ, RZ, 0, 2.384185791015625e-07 ;  /* 0x00000004ff377431 */ /* 0x000fe400000001ff */
[----:B------:R-:W-:-:S05]  /*72d0*/  FADD.FTZ R118, R67, R52 ;  /* 0x0000003443767221 */ /* 0x000fca0000010000 */
[----:B------:R-:W-:-:S07]  /*72e0*/  MOV R56, R118 ;  /* 0x0000007600387202 */ /* 0x000fce0000000f00 */
[----:B------:R-:W-:Y:S05]  /*72f0*/  WARPSYNC.COLLECTIVE R53, `(.L_x_231) ;  /* 0x0000000035087348 */ /* 0x000fea0003c00000 */
[----:B------:R0:W1:Y:S02]  /*7300*/  SHFL.BFLY P1, R52, R56, R55, R54 ;  /* 0x0c00003738347389 */ /* 0x0000640000020036 */
[----:B01----:R-:W-:Y:S05]  /*7310*/  ENDCOLLECTIVE ;  /* 0x000000000000791b */ /* 0x003fea0003800000 */
.L_x_231:
[----:B------:R-:W-:Y:S02]  /*7320*/  HFMA2 R55, -RZ, RZ, 0, 4.76837158203125e-07 ;  /* 0x00000008ff377431 */ /* 0x000fe400000001ff */
[----:B------:R-:W-:-:S05]  /*7330*/  FADD.FTZ R138, R118, R52 ;  /* 0x00000034768a7221 */ /* 0x000fca0000010000 */
[----:B------:R-:W-:-:S07]  /*7340*/  MOV R56, R138 ;  /* 0x0000008a00387202 */ /* 0x000fce0000000f00 */
[----:B------:R-:W-:Y:S05]  /*7350*/  WARPSYNC.COLLECTIVE R53, `(.L_x_232) ;  /* 0x0000000035087348 */ /* 0x000fea0003c00000 */
[----:B------:R0:W1:Y:S02]  /*7360*/  SHFL.BFLY P1, R52, R56, R55, R54 ;  /* 0x0c00003738347389 */ /* 0x0000640000020036 */
[----:B01----:R-:W-:Y:S05]  /*7370*/  ENDCOLLECTIVE ;  /* 0x000000000000791b */ /* 0x003fea0003800000 */
.L_x_232:
[----:B------:R-:W-:Y:S02]  /*7380*/  HFMA2 R55, -RZ, RZ, 0, 9.5367431640625e-07 ;  /* 0x00000010ff377431 */ /* 0x000fe400000001ff */
[----:B------:R-:W-:-:S05]  /*7390*/  FADD.FTZ R139, R138, R52 ;  /* 0x000000348a8b7221 */ /* 0x000fca0000010000 */
[----:B------:R-:W-:-:S07]  /*73a0*/  MOV R56, R139 ;  /* 0x0000008b00387202 */ /* 0x000fce0000000f00 */
[----:B------:R-:W-:Y:S05]  /*73b0*/  WARPSYNC.COLLECTIVE R53, `(.L_x_233) ;  /* 0x0000000035087348 */ /* 0x000fea0003c00000 */
[----:B------:R0:W1:Y:S02]  /*73c0*/  SHFL.BFLY P1, R52, R56, R55, R54 ;  /* 0x0c00003738347389 */ /* 0x0000640000020036 */
[----:B01----:R-:W-:Y:S05]  /*73d0*/  ENDCOLLECTIVE ;  /* 0x000000000000791b */ /* 0x003fea0003800000 */
.L_x_233:
[----:B------:R-:W-:Y:S05]  /*73e0*/  BRA `(.L_x_234) ;  /* 0xffffffe000987947 */ /* 0x000fea000383ffff */
.L_x_235:
        /* <DEDUP_REMOVED lines=9> */
.L_x_37233:


//--------------------- .text._ZN10layer_norm13ln_fwd_kernelINS_13Kernel_traitsI13__nv_bfloat16S2_S2_S2_fjLj1024ELj1ELj4ELj1ELj16ENS_18Kernel_traits_baseILj1024ES2_S2_S2_S2_fjLj128EEEEELb0ELb1ELb1ELb0EEEvNS_9FwdParamsE --------------------------
	.section	.text._ZN10layer_norm13ln_fwd_kernelINS_13Kernel_traitsI13__nv_bfloat16S2_S2_S2_fjLj1024ELj1ELj4ELj1ELj16ENS_18Kernel_traits_baseILj1024ES2_S2_S2_S2_fjLj128EEEEELb0ELb1ELb1ELb0EEEvNS_9FwdParamsE,"ax",@progbits
	.align	128
        .global         _ZN10layer_norm13ln_fwd_kernelINS_13Kernel_traitsI13__nv_bfloat16S2_S2_S2_fjLj1024ELj1ELj4ELj1ELj16ENS_18Kernel_traits_baseILj1024ES2_S2_S2_S2_fjLj128EEEEELb0ELb1ELb1ELb0EEEvNS_9FwdParamsE
        .type           _ZN10layer_norm13ln_fwd_kernelINS_13Kernel_traitsI13__nv_bfloat16S2_S2_S2_fjLj1024ELj1ELj4ELj1ELj16ENS_18Kernel_traits_baseILj1024ES2_S2_S2_S2_fjLj128EEEEELb0ELb1ELb1ELb0EEEvNS_9FwdParamsE,@function
        .size           _ZN10layer_norm13ln_fwd_kernelINS_13Kernel_traitsI13__nv_bfloat16S2_S2_S2_fjLj1024ELj1ELj4ELj1ELj16ENS_18Kernel_traits_baseILj1024ES2_S2_S2_S2_fjLj128EEEEELb0ELb1ELb1ELb0EEEvNS_9FwdParamsE,(.L_x_37234 - _ZN10layer_norm13ln_fwd_kernelINS_13Kernel_traitsI13__nv_bfloat16S2_S2_S2_fjLj1024ELj1ELj4ELj1ELj16ENS_18Kernel_traits_baseILj1024ES2_S2_S2_S2_fjLj128EEEEELb0ELb1ELb1ELb0EEEvNS_9FwdParamsE)
        .other          _ZN10layer_norm13ln_fwd_kernelINS_13Kernel_traitsI13__nv_bfloat16S2_S2_S2_fjLj1024ELj1ELj4ELj1ELj16ENS_18Kernel_traits_baseILj1024ES2_S2_S2_S2_fjLj128EEEEELb0ELb1ELb1ELb0EEEvNS_9FwdParamsE,@"STO_CUDA_ENTRY STV_DEFAULT"
_ZN10layer_norm13ln_fwd_kernelINS_13Kernel_traitsI13__nv_bfloat16S2_S2_S2_fjLj1024ELj1ELj4ELj1ELj16ENS_18Kernel_traits_baseILj1024ES2_S2_S2_S2_fjLj128EEEEELb0ELb1ELb1ELb0EEEvNS_9FwdParamsE:
.text._ZN10layer_norm13ln_fwd_kernelINS_13Kernel_traitsI13__nv_bfloat16S2_S2_S2_fjLj1024ELj1ELj4ELj1ELj16ENS_18Kernel_traits_baseILj1024ES2_S2_S2_S2_fjLj128EEEEELb0ELb1ELb1ELb0EEEvNS_9FwdParamsE:
        /* <DEDUP_REMOVED lines=64> */
.L_x_237:
[C---:B------:R-:W-:Y:S01]  /*0400*/  ISETP.GE.U32.AND P1, PT, R142.reuse, 0x40, PT ;  /* 0x000000408e00780c */ /* 0x040fe20003f26070 */
[----:B------:R-:W-:Y:S01]  /*0410*/  IMAD.MOV.U32 R23, RZ, RZ, R143 ;  /* 0x000000ffff177224 */ /* 0x000fe200078e008f */
[C---:B------:R-:W-:Y:S02]  /*0420*/  ISETP.GE.U32.AND P2, PT, R142.reuse, 0x60, PT ;  /* 0x000000608e00780c */ /* 0x040fe40003f46070 */
[C---:B------:R-:W-:Y:S02]  /*0430*/  ISETP.GE.U32.AND P3, PT, R142.reuse, 0x80, PT ;  /* 0x000000808e00780c */ /* 0x040fe40003f66070 */
[----:B------:R-:W-:-:S07]  /*0440*/  ISETP.GE.U32.AND P0, PT, R142, 0x20, PT ;  /* 0x000000208e00780c */ /* 0x000fce0003f06070 */
        /* <DEDUP_REMOVED lines=38> */
.L_x_238:
[----:B------:R-:W-:Y:S05]  /*06b0*/  BSYNC.RECONVERGENT B0 ;  /* 0x0000000000007941 */ /* 0x000fea0003800200 */
.L_x_236:
[----:B------:R-:W0:Y:S02]  /*06c0*/  LDCU UR4, c[0x0][0x384] ;  /* 0x00007080ff0477ac */ /* 0x000e240008000800 */
[----:B0-----:R-:W-:-:S13]  /*06d0*/  ISETP.GE.AND P0, PT, R141, UR4, PT ;  /* 0x000000048d007c0c */ /* 0x001fda000bf06270 */
[----:B------:R-:W-:Y:S05]  /*06e0*/  @P0 EXIT ;  /* 0x000000000000094d */ /* 0x000fea0003800000 */
[----:B------:R-:W0:Y:S01]  /*06f0*/  LDCU.U8 UR4, c[0x0][0x410] ;  /* 0x00008200ff0477ac */ /* 0x000e220008000000 */
[----:B-----5:R-:W-:Y:S02]  /*0700*/  PRMT R140, R43, 0x7632, R140 ;  /* 0x000076322b8c7816 */ /* 0x020fe4000000008c */
[----:B------:R-:W-:Y:S01]  /*0710*/  PRMT R139, R47, 0x7632, R139 ;  /* 0x000076322f8b7816 */ /* 0x000fe2000000008b */
[----:B------:R-:W1:Y:S01]  /*0720*/  LDCU UR5, c[0x0][0x448] ;  /* 0x00008900ff0577ac */ /* 0x000e620008000800 */
[----:B------:R-:W-:Y:S02]  /*0730*/  PRMT R138, R42, 0x7632, R138 ;  /* 0x000076322a8a7816 */ /* 0x000fe4000000008a */
[----:B------:R-:W-:Y:S01]  /*0740*/  PRMT R137, R46, 0x7632, R137 ;  /* 0x000076322e897816 */ /* 0x000fe20000000089 */
[----:B------:R-:W2:Y:S01]  /*0750*/  LDCU.64 UR8, c[0x0][0x3a0] ;  /* 0x00007400ff0877ac */ /* 0x000ea20008000a00 */
[----:B------:R-:W-:Y:S02]  /*0760*/  PRMT R136, R41, 0x7632, R136 ;  /* 0x0000763229887816 */ /* 0x000fe40000000088 */
[----:B------:R-:W-:-:S02]  /*0770*/  PRMT R0, R45, 0x7632, R0 ;  /* 0x000076322d007816 */ /* 0x000fc40000000000 */
[----:B------:R-:W-:Y:S02]  /*0780*/  PRMT R2, R40, 0x7632, R2 ;  /* 0x0000763228027816 */ /* 0x000fe40000000002 */
[----:B------:R-:W-:Y:S02]  /*0790*/  PRMT R3, R44, 0x7632, R3 ;  /* 0x000076322c037816 */ /* 0x000fe40000000003 */
[----:B------:R-:W-:Y:S01]  /*07a0*/  PRMT R4, R55, 0x7632, R4 ;  /* 0x0000763237047816 */ /* 0x000fe20000000004 */
[----:B0-----:R-:W-:Y:S01]  /*07b0*/  UISETP.NE.AND UP1, UPT, UR4, URZ, UPT ;  /* 0x000000ff0400728c */ /* 0x001fe2000bf25270 */
        /* <DEDUP_REMOVED lines=38> */
[----:B-12---:R-:W-:-:S07]  /*0a20*/  PRMT R103, R72, 0x7632, R103 ;  /* 0x0000763248677816 */ /* 0x006fce0000000067 */
.L_x_266:
[----:B0-----:R-:W0:Y:S08]  /*0a30*/  LDC.64 R84, c[0x0][0x3f0] ;  /* 0x0000fc00ff547b82 */ /* 0x001e300000000a00 */
[----:B------:R-:W1:Y:S01]  /*0a40*/  LDC R148, c[0x0][0x388] ;  /* 0x0000e200ff947b82 */ /* 0x000e620000000800 */
[----:B0-----:R-:W-:-:S07]  /*0a50*/  IMAD.WIDE R86, R141, 0x4, R84 ;  /* 0x000000048d567825 */ /* 0x001fce00078e0254 */
[----:B------:R-:W0:Y:S01]  /*0a60*/  LDC.64 R84, c[0x0][0x3f8] ;  /* 0x0000fe00ff547b82 */ /* 0x000e220000000a00 */
[----:B------:R-:W2:Y:S01]  /*0a70*/  LDG.E R149, desc[UR6][R86.64] ;  /* 0x0000000656957981 */ /* 0x000ea2000c1e1900 */
[----:B0-----:R-:W-:-:S05]  /*0a80*/  IMAD.WIDE R84, R141, 0x4, R84 ;  /* 0x000000048d547825 */ /* 0x001fca00078e0254 */
[----:B------:R0:W5:Y:S01]  /*0a90*/  LDG.E R146, desc[UR6][R84.64] ;  /* 0x0000000654927981 */ /* 0x000162000c1e1900 */
[----:B------:R-:W-:Y:S01]  /*0aa0*/  ISETP.GE.U32.AND P0, PT, R142, 0x20, PT ;  /* 0x000000208e00780c */ /* 0x000fe20003f06070 */
[----:B-1----:R-:W-:Y:S01]  /*0ab0*/  IMAD R144, R141, R148, RZ ;  /* 0x000000948d907224 */ /* 0x002fe200078e02ff */
[----:B------:R-:W-:Y:S01]  /*0ac0*/  BSSY.RECONVERGENT B0, `(.L_x_239) ;  /* 0x00000ac000007945 */ /* 0x000fe20003800200 */
[----:B--2---:R-:W-:-:S13]  /*0ad0*/  ISETP.GE.AND P2, PT, R149, 0x1, PT ;  /* 0x000000019500780c */ /* 0x004fda0003f46270 */
[----:B------:R-:W-:-:S05]  /*0ae0*/  @P2 IADD3 R145, PT, PT, R149, -0x1, RZ ;  /* 0xffffffff95912810 */ /* 0x000fca0007ffe0ff */
[----:B------:R-:W-:Y:S01]  /*0af0*/  @P2 IMAD R147, R145, R148, RZ ;  /* 0x0000009491932224 */ /* 0x000fe200078e02ff */
[----:B------:R-:W-:-:S04]  /*0b00*/  SHF.R.S32.HI R145, RZ, 0x1f, R144 ;  /* 0x0000001fff917819 */ /* 0x000fc80000011490 */
[----:B------:R-:W-:Y:S02]  /*0b10*/  @P2 SHF.R.S32.HI R150, RZ, 0x1f, R147 ;  /* 0x0000001fff962819 */ /* 0x000fe40000011493 */
[----:B------:R-:W-:Y:S02]  /*0b20*/  LEA.HI R144, R145, R144, RZ, 0x3 ;  /* 0x0000009091907211 */ /* 0x000fe400078f18ff */
[----:B------:R-:W-:Y:S01]  /*0b30*/  @P2 LEA.HI R86, R150, R147, RZ, 0x3 ;  /* 0x0000009396562211 */ /* 0x000fe200078f18ff */
[----:B------:R-:W-:Y:S01]  /*0b40*/  HFMA2 R150, -RZ, RZ, 0, 0 ;  /* 0x00000000ff967431 */ /* 0x000fe200000001ff */
        /* <DEDUP_REMOVED lines=8> */
.L_x_242:
[----:B------:R-:W-:Y:S05]  /*0bd0*/  BSYNC.RECONVERGENT B1 ;  /* 0x0000000000017941 */ /* 0x000fea0003800200 */
.L_x_241:
        /* <DEDUP_REMOVED lines=8> */
[C---:B-----5:R-:W-:Y:S02]  /*0c60*/  @P1 PRMT R85, R32.reuse, 0x7632, R85 ;  /* 0x0000763220551816 */ /* 0x060fe40000000055 */
[----:B------:R-:W-:Y:S02]  /*0c70*/  @P1 SHF.L.U32 R84, R32, 0x10, RZ ;  /* 0x0000001020541819 */ /* 0x000fe400000006ff */
[----:B------:R-:W-:Y:S01]  /*0c80*/  @P1 SHF.L.U32 R108, R33, 0x10, RZ ;  /* 0x00000010216c1819 */ /* 0x000fe200000006ff */
[----:B------:R-:W-:Y:S01]  /*0c90*/  @P1 IMAD.U32 R85, R85, 0x10000, RZ ;  /* 0x0001000055551824 */ /* 0x000fe200078e00ff */
[----:B------:R-:W-:Y:S01]  /*0ca0*/  @P1 PRMT R110, R35, 0x7632, R110 ;  /* 0x00007632236e1816 */ /* 0x000fe2000000006e */
[----:B------:R-:W1:Y:S04]  /*0cb0*/  @P1 LDC R87, c[0x0][0x40c] ;  /* 0x00010300ff571b82 */ /* 0x000e680000000800 */
[----:B------:R-:W-:-:S04]  /*0cc0*/  @P1 IMAD.U32 R110, R110, 0x10000, RZ ;  /* 0x000100006e6e1824 */ /* 0x000fc800078e00ff */
[----:B------:R-:W3:Y:S08]  /*0cd0*/  @P1 LDC R111, c[0x0][0x40c] ;  /* 0x00010300ff6f1b82 */ /* 0x000ef00000000800 */
[----:B------:R-:W4:Y:S01]  /*0ce0*/  @P1 LDC R145, c[0x0][0x40c] ;  /* 0x00010300ff911b82 */ /* 0x000f220000000800 */
[----:B0-----:R-:W-:Y:S01]  /*0cf0*/  @P1 FMUL.FTZ R86, R85, R86 ;  /* 0x0000005655561220 */ /* 0x001fe20000410000 */
[----:B------:R-:W-:-:S06]  /*0d00*/  @P1 SHF.L.U32 R85, R72, 0x10, RZ ;  /* 0x0000001048551819 */ /* 0x000fcc00000006ff */
[----:B------:R-:W0:Y:S01]  /*0d10*/  @P1 LDC R151, c[0x0][0x40c] ;  /* 0x00010300ff971b82 */ /* 0x000e220000000800 */
[----:B-1----:R-:W-:Y:S01]  /*0d20*/  @P1 FMUL.FTZ R84, R84, R87 ;  /* 0x0000005754541220 */ /* 0x002fe20000410000 */
[----:B------:R-:W-:-:S06]  /*0d30*/  @P1 SHF.L.U32 R87, R103, 0x10, RZ ;  /* 0x0000001067571819 */ /* 0x000fcc00000006ff */
[----:B------:R-:W1:Y:S01]  /*0d40*/  @P1 LDC R153, c[0x0][0x40c] ;  /* 0x00010300ff991b82 */ /* 0x000e620000000800 */
[----:B---3--:R-:W-:Y:S01]  /*0d50*/  @P1 FMUL.FTZ R108, R108, R111 ;  /* 0x0000006f6c6c1220 */ /* 0x008fe20000410000 */
[C---:B--2---:R-:W-:Y:S01]  /*0d60*/  @P1 SHF.L.U32 R109, R28.reuse, 0x10, RZ ;  /* 0x000000101c6d1819 */ /* 0x044fe200000006ff */
[C---:B------:R-:W-:Y:S01]  /*0d70*/  @!P1 IMAD.U32 R104, R28.reuse, 0x10000, RZ ;  /* 0x000100001c689824 */ /* 0x040fe200078e00ff */
[C---:B------:R-:W-:Y:S01]  /*0d80*/  @P1 PRMT R106, R28.reuse, 0x7632, R106 ;  /* 0x000076321c6a1816 */ /* 0x040fe2000000006a */
[----:B------:R-:W-:Y:S01]  /*0d90*/  @P1 IMAD.U32 R111, R29, 0x10000, RZ ;  /* 0x000100001d6f1824 */ /* 0x000fe200078e00ff */
[----:B------:R-:W-:Y:S01]  /*0da0*/  @!P1 PRMT R105, R28, 0x7632, R105 ;  /* 0x000076321c699816 */ /* 0x000fe20000000069 */
[----:B------:R-:W-:Y:S01]  /*0db0*/  @P1 FFMA.FTZ R104, R84, R85, R109 ;  /* 0x0000005554681223 */ /* 0x000fe2000001006d */
[----:B------:R-:W-:Y:S01]  /*0dc0*/  @P1 SHF.L.U32 R107, R106, 0x10, RZ ;  /* 0x000000106a6b1819 */ /* 0x000fe200000006ff */
[----:B------:R-:W-:Y:S01]  /*0dd0*/  @P1 IMAD.U32 R85, R73, 0x10000, RZ ;  /* 0x0001000049551824 */ /* 0x000fe200078e00ff */
[----:B------:R-:W-:-:S02]  /*0de0*/  @P1 PRMT R84, R33, 0x7632, R84 ;  /* 0x0000763221541816 */ /* 0x000fc40000000054 */
[----:B------:R-:W-:Y:S01]  /*0df0*/  @!P1 SHF.L.U32 R105, R105, 0x10, RZ ;  /* 0x0000001069699819 */ /* 0x000fe200000006ff */
[----:B------:R-:W-:Y:S01]  /*0e00*/  @P1 FFMA.FTZ R105, R86, R87, R107 ;  /* 0x0000005756691223 */ /* 0x000fe2000001006b */
[----:B------:R-:W-:Y:S02]  /*0e10*/  @P1 SHF.L.U32 R84, R84, 0x10, RZ ;  /* 0x0000001054541819 */ /* 0x000fe400000006ff */
[C---:B------:R-:W-:Y:S02]  /*0e20*/  @P1 PRMT R86, R29.reuse, 0x7632, R86 ;  /* 0x000076321d561816 */ /* 0x040fe40000000056 */
[C---:B------:R-:W-:Y:S01]  /*0e30*/  @!P1 SHF.L.U32 R106, R29.reuse, 0x10, RZ ;  /* 0x000000101d6a9819 */ /* 0x040fe200000006ff */
[----:B----4-:R-:W-:Y:S01]  /*0e40*/  @P1 FMUL.FTZ R84, R84, R145 ;  /* 0x0000009154541220 */ /* 0x010fe20000410000 */
[----:B------:R-:W-:Y:S01]  /*0e50*/  @P1 SHF.L.U32 R87, R102, 0x10, RZ ;  /* 0x0000001066571819 */ /* 0x000fe200000006ff */
[----:B------:R-:W-:Y:S01]  /*0e60*/  @P1 FFMA.FTZ R106, R108, R85, R111 ;  /* 0x000000556c6a1223 */ /* 0x000fe2000001006f */
[----:B------:R-:W-:Y:S01]  /*0e70*/  @!P1 PRMT R107, R29, 0x7632, R107 ;  /* 0x000076321d6b9816 */ /* 0x000fe2000000006b */
[----:B------:R-:W2:Y:S01]  /*0e80*/  @P1 LDC R111, c[0x0][0x40c] ;  /* 0x00010300ff6f1b82 */ /* 0x000ea20000000800 */
[----:B------:R-:W-:Y:S01]  /*0e90*/  @P1 SHF.L.U32 R109, R86, 0x10, RZ ;  /* 0x00000010566d1819 */ /* 0x000fe200000006ff */
[----:B------:R-:W-:Y:S01]  /*0ea0*/  @P1 IMAD.U32 R85, R74, 0x10000, RZ ;  /* 0x000100004a551824 */ /* 0x000fe200078e00ff */
[----:B------:R-:W-:-:S02]  /*0eb0*/  @P1 SHF.L.U32 R86, R34, 0x10, RZ ;  /* 0x0000001022561819 */ /* 0x000fc400000006ff */
[----:B------:R-:W-:Y:S01]  /*0ec0*/  @!P1 SHF.L.U32 R107, R107, 0x10, RZ ;  /* 0x000000106b6b9819 */ /* 0x000fe200000006ff */
[----:B------:R-:W-:Y:S01]  /*0ed0*/  @P1 FFMA.FTZ R107, R84, R87, R109 ;  /* 0x00000057546b1223 */ /* 0x000fe2000001006d */
[----:B------:R-:W-:Y:S01]  /*0ee0*/  @P1 SHF.L.U32 R87, R30, 0x10, RZ ;  /* 0x000000101e571819 */ /* 0x000fe200000006ff */
[----:B------:R-:W3:Y:S01]  /*0ef0*/  @P1 LDC R145, c[0x0][0x40c] ;  /* 0x00010300ff911b82 */ /* 0x000ee20000000800 */
[----:B0-----:R-:W-:Y:S01]  /*0f00*/  @P1 FMUL.FTZ R86, R86, R151 ;  /* 0x0000009756561220 */ /* 0x001fe20000410000 */
[----:B------:R-:W-:Y:S02]  /*0f10*/  @P1 PRMT R84, R34, 0x7632, R84 ;  /* 0x0000763222541816 */ /* 0x000fe40000000054 */
[----:B------:R-:W-:Y:S01]  /*0f20*/  @!P1 SHF.L.U32 R108, R30, 0x10, RZ ;  /* 0x000000101e6c9819 */ /* 0x000fe200000006ff */
[----:B------:R-:W-:Y:S01]  /*0f30*/  @P1 FFMA.FTZ R108, R86, R85, R87 ;  /* 0x00000055566c1223 */ /* 0x000fe20000010057 */
[----:B------:R-:W-:Y:S01]  /*0f40*/  @P1 SHF.L.U32 R84, R84, 0x10, RZ ;  /* 0x0000001054541819 */ /* 0x000fe200000006ff */
[----:B------:R-:W-:Y:S01]  /*0f50*/  @P1 IMAD.U32 R85, R101, 0x10000, RZ ;  /* 0x0001000065551824 */ /* 0x000fe200078e00ff */
[----:B------:R-:W-:-:S02]  /*0f60*/  @P1 PRMT R86, R30, 0x7632, R86 ;  /* 0x000076321e561816 */ /* 0x000fc40000000056 */
[----:B------:R-:W-:Y:S01]  /*0f70*/  @!P1 PRMT R109, R30, 0x7632, R109 ;  /* 0x000076321e6d9816 */ /* 0x000fe2000000006d */
[----:B-1----:R-:W-:Y:S01]  /*0f80*/  @P1 FMUL.FTZ R84, R84, R153 ;  /* 0x0000009954541220 */ /* 0x002fe20000410000 */
[----:B------:R-:W-:Y:S02]  /*0f90*/  @P1 SHF.L.U32 R87, R86, 0x10, RZ ;  /* 0x0000001056571819 */ /* 0x000fe400000006ff */
[----:B------:R-:W-:Y:S02]  /*0fa0*/  @!P1 SHF.L.U32 R109, R109, 0x10, RZ ;  /* 0x000000106d6d9819 */ /* 0x000fe400000006ff */
[----:B------:R-:W-:Y:S01]  /*0fb0*/  @P1 SHF.L.U32 R86, R35, 0x10, RZ ;  /* 0x0000001023561819 */ /* 0x000fe200000006ff */
[--C-:B------:R-:W-:Y:S01]  /*0fc0*/  @P1 FFMA.FTZ R109, R84, R85, R87.reuse ;  /* 0x00000055546d1223 */ /* 0x100fe20000010057 */
[----:B------:R-:W-:Y:S02]  /*0fd0*/  @P1 PRMT R87, R31, 0x7632, R87 ;  /* 0x000076321f571816 */ /* 0x000fe40000000057 */
[----:B------:R-:W-:Y:S01]  /*0fe0*/  @P1 SHF.L.U32 R85, R75, 0x10, RZ ;  /* 0x000000104b551819 */ /* 0x000fe200000006ff */
[----:B--2---:R-:W-:Y:S01]  /*0ff0*/  @P1 FMUL.FTZ R86, R86, R111 ;  /* 0x0000006f56561220 */ /* 0x004fe20000410000 */
[----:B------:R-:W-:Y:S01]  /*1000*/  @!P1 PRMT R111, R31, 0x7632, R111 ;  /* 0x000076321f6f9816 */ /* 0x000fe2000000006f */
[----:B---3--:R-:W-:Y:S01]  /*1010*/  @P1 FMUL.FTZ R84, R110, R145 ;  /* 0x000000916e541220 */ /* 0x008fe20000410000 */
[----:B------:R-:W-:-:S02]  /*1020*/  @P1 SHF.L.U32 R145, R87, 0x10, RZ ;  /* 0x0000001057911819 */ /* 0x000fc400000006ff */
[----:B------:R-:W-:Y:S01]  /*1030*/  @P1 SHF.L.U32 R151, R31, 0x10, RZ ;  /* 0x000000101f971819 */ /* 0x000fe200000006ff */
[----:B------:R-:W-:Y:S01]  /*1040*/  @!P1 IMAD.U32 R111, R111, 0x10000, RZ ;  /* 0x000100006f6f9824 */ /* 0x000fe200078e00ff */
[----:B------:R-:W-:Y:S02]  /*1050*/  @P1 SHF.L.U32 R87, R100, 0x10, RZ ;  /* 0x0000001064571819 */ /* 0x000fe400000006ff */
[----:B------:R-:W-:Y:S01]  /*1060*/  @!P1 SHF.L.U32 R110, R31, 0x10, RZ ;  /* 0x000000101f6e9819 */ /* 0x000fe200000006ff */
[----:B------:R-:W-:Y:S01]  /*1070*/  @P1 FFMA.FTZ R110, R86, R85, R151 ;  /* 0x00000055566e1223 */ /* 0x000fe20000010097 */
[----:B------:R-:W-:Y:S01]  /*1080*/  F2FP.BF16.F32.PACK_AB R85, RZ, R105 ;  /* 0x00000069ff55723e */ /* 0x000fe200000010ff */
[----:B------:R-:W-:Y:S01]  /*1090*/  @P1 FFMA.FTZ R111, R84, R87, R145 ;  /* 0x00000057546f1223 */ /* 0x000fe20000010091 */
[----:B------:R-:W-:Y:S02]  /*10a0*/  F2FP.BF16.F32.PACK_AB R84, RZ, R104 ;  /* 0x00000068ff54723e */ /* 0x000fe400000010ff */
        /* <DEDUP_REMOVED lines=11> */
.L_x_243:
[----:B------:R-:W0:Y:S01]  /*1160*/  @P2 LDC R107, c[0x0][0x40c] ;  /* 0x00010300ff6b2b82 */ /* 0x000e220000000800 */
[C---:B-----5:R-:W-:Y:S02]  /*1170*/  @P2 PRMT R84, R32.reuse, 0x7632, R84 ;  /* 0x0000763220542816 */ /* 0x060fe40000000054 */
[----:B------:R-:W-:Y:S02]  /*1180*/  CS2R R104, SRZ ;  /* 0x0000000000687805 */ /* 0x000fe4000001ff00 */
[----:B------:R-:W-:Y:S02]  /*1190*/  @P2 SHF.L.U32 R85, R32, 0x10, RZ ;  /* 0x0000001020552819 */ /* 0x000fe400000006ff */
[----:B------:R-:W-:Y:S01]  /*11a0*/  @P2 SHF.L.U32 R109, R103, 0x10, RZ ;  /* 0x00000010676d2819 */ /* 0x000fe200000006ff */
[----:B------:R-:W-:Y:S01]  /*11b0*/  @P2 IMAD.U32 R84, R84, 0x10000, RZ ;  /* 0x0001000054542824 */ /* 0x000fe200078e00ff */
[----:B------:R-:W-:Y:S01]  /*11c0*/  @P2 SHF.L.U32 R87, R72, 0x10, RZ ;  /* 0x0000001048572819 */ /* 0x000fe200000006ff */
[----:B------:R-:W1:Y:S01]  /*11d0*/  @P2 LDC R86, c[0x0][0x40c] ;  /* 0x00010300ff562b82 */ /* 0x000e620000000800 */
[----:B------:R-:W-:-:S07]  /*11e0*/  @P2 SHF.L.U32 R108, R34, 0x10, RZ ;  /* 0x00000010226c2819 */ /* 0x000fce00000006ff */
[----:B------:R-:W2:Y:S08]  /*11f0*/  @P2 LDC R106, c[0x0][0x40c] ;  /* 0x00010300ff6a2b82 */ /* 0x000eb00000000800 */
[----:B------:R-:W3:Y:S01]  /*1200*/  @P2 LDC R111, c[0x0][0x40c] ;  /* 0x00010300ff6f2b82 */ /* 0x000ee20000000800 */
[----:B0-----:R-:W-:-:S04]  /*1210*/  @P2 FMUL.FTZ R84, R84, R107 ;  /* 0x0000006b54542220 */ /* 0x001fc80000410000 */
[----:B------:R-:W-:Y:S01]  /*1220*/  @P2 FMUL.FTZ R105, R84, R109 ;  /* 0x0000006d54692220 */ /* 0x000fe20000410000 */
[----:B------:R-:W-:Y:S02]  /*1230*/  @P2 SHF.L.U32 R84, R33, 0x10, RZ ;  /* 0x0000001021542819 */ /* 0x000fe400000006ff */
[----:B------:R-:W0:Y:S01]  /*1240*/  @P2 LDC R145, c[0x0][0x40c] ;  /* 0x00010300ff912b82 */ /* 0x000e220000000800 */
[----:B-1----:R-:W-:Y:S01]  /*1250*/  @P2 FMUL.FTZ R86, R85, R86 ;  /* 0x0000005655562220 */ /* 0x002fe20000410000 */
[----:B------:R-:W-:-:S03]  /*1260*/  @P2 PRMT R85, R33, 0x7632, R85 ;  /* 0x0000763221552816 */ /* 0x000fc60000000055 */
[----:B------:R-:W-:Y:S01]  /*1270*/  @P2 FMUL.FTZ R104, R86, R87 ;  /* 0x0000005756682220 */ /* 0x000fe20000410000 */
[----:B------:R-:W-:Y:S01]  /*1280*/  @P2 SHF.L.U32 R86, R102, 0x10, RZ ;  /* 0x0000001066562819 */ /* 0x000fe200000006ff */
[----:B------:R-:W-:Y:S01]  /*1290*/  @P2 IMAD.U32 R85, R85, 0x10000, RZ ;  /* 0x0001000055552824 */ /* 0x000fe200078e00ff */
[----:B------:R-:W1:Y:S01]  /*12a0*/  @P2 LDC R110, c[0x0][0x40c] ;  /* 0x00010300ff6e2b82 */ /* 0x000e620000000800 */
[----:B------:R-:W-:Y:S02]  /*12b0*/  @P2 SHF.L.U32 R87, R73, 0x10, RZ ;  /* 0x0000001049572819 */ /* 0x000fe400000006ff */
[----:B--2---:R-:W-:Y:S01]  /*12c0*/  @P2 FMUL.FTZ R85, R85, R106 ;  /* 0x0000006a55552220 */ /* 0x004fe20000410000 */
[----:B------:R-:W-:-:S03]  /*12d0*/  CS2R R106, SRZ ;  /* 0x00000000006a7805 */ /* 0x000fc6000001ff00 */
[----:B------:R-:W-:Y:S01]  /*12e0*/  @P2 FMUL.FTZ R107, R85, R86 ;  /* 0x00000056556b2220 */ /* 0x000fe20000410000 */
[----:B------:R-:W2:Y:S01]  /*12f0*/  @P2 LDC R144, c[0x0][0x40c] ;  /* 0x00010300ff902b82 */ /* 0x000ea20000000800 */
[----:B---3--:R-:W-:Y:S01]  /*1300*/  @P2 FMUL.FTZ R84, R84, R111 ;  /* 0x0000006f54542220 */ /* 0x008fe20000410000 */
[----:B------:R-:W-:Y:S02]  /*1310*/  @P2 PRMT R85, R35, 0x7632, R85 ;  /* 0x0000763223552816 */ /* 0x000fe40000000055 */
[----:B------:R-:W-:Y:S01]  /*1320*/  @P2 SHF.L.U32 R86, R74, 0x10, RZ ;  /* 0x000000104a562819 */ /* 0x000fe200000006ff */
[----:B------:R-:W-:Y:S01]  /*1330*/  @P2 FMUL.FTZ R106, R84, R87 ;  /* 0x00000057546a2220 */ /* 0x000fe20000410000 */
[----:B------:R-:W-:Y:S01]  /*1340*/  @P2 PRMT R84, R34, 0x7632, R84 ;  /* 0x0000763222542816 */ /* 0x000fe20000000054 */
[----:B------:R-:W-:Y:S01]  /*1350*/  @P2 IMAD.U32 R85, R85, 0x10000, RZ ;  /* 0x0001000055552824 */ /* 0x000fe200078e00ff */
[----:B------:R-:W3:Y:S01]  /*1360*/  @P2 LDC R109, c[0x0][0x40c] ;  /* 0x00010300ff6d2b82 */ /* 0x000ee20000000800 */
[----:B0-----:R-:W-:Y:S01]  /*1370*/  @P2 FMUL.FTZ R145, R108, R145 ;  /* 0x000000916c912220 */ /* 0x001fe20000410000 */
[----:B------:R-:W-:Y:S01]  /*1380*/  @P2 SHF.L.U32 R87, R35, 0x10, RZ ;  /* 0x0000001023572819 */ /* 0x000fe200000006ff */
[----:B------:R-:W-:Y:S01]  /*1390*/  IMAD.MOV.U32 R108, RZ, RZ, RZ ;  /* 0x000000ffff6c7224 */ /* 0x000fe200078e00ff */
[----:B------:R-:W-:Y:S01]  /*13a0*/  @P2 SHF.L.U32 R84, R84, 0x10, RZ ;  /* 0x0000001054542819 */ /* 0x000fe200000006ff */
[----:B------:R-:W-:Y:S01]  /*13b0*/  @P2 FMUL.FTZ R108, R145, R86 ;  /* 0x00000056916c2220 */ /* 0x000fe20000410000 */
[----:B------:R-:W-:Y:S01]  /*13c0*/  @P2 SHF.L.U32 R145, R75, 0x10, RZ ;  /* 0x000000104b912819 */ /* 0x000fe200000006ff */
[----:B-1----:R-:W-:Y:S01]  /*13d0*/  @P2 FMUL.FTZ R86, R87, R110 ;  /* 0x0000006e57562220 */ /* 0x002fe20000410000 */
[----:B------:R-:W-:-:S02]  /*13e0*/  @P2 SHF.L.U32 R87, R101, 0x10, RZ ;  /* 0x0000001065572819 */ /* 0x000fc400000006ff */
[----:B------:R-:W-:Y:S02]  /*13f0*/  CS2R R110, SRZ ;  /* 0x00000000006e7805 */ /* 0x000fe4000001ff00 */
[----:B------:R-:W-:Y:S01]  /*1400*/  @P2 FMUL.FTZ R110, R86, R145 ;  /* 0x00000091566e2220 */ /* 0x000fe20000410000 */
[----:B------:R-:W-:Y:S01]  /*1410*/  F2FP.BF16.F32.PACK_AB R86, RZ, R106 ;  /* 0x0000006aff56723e */ /* 0x000fe200000010ff */
[----:B--2---:R-:W-:Y:S01]  /*1420*/  @P2 FMUL.FTZ R85, R85, R144 ;  /* 0x0000009055552220 */ /* 0x004fe20000410000 */
[----:B------:R-:W-:Y:S02]  /*1430*/  @P2 IMAD.U32 R144, R100, 0x10000, RZ ;  /* 0x0001000064902824 */ /* 0x000fe400078e00ff */
[----:B------:R-:W-:Y:S02]  /*1440*/  F2FP.BF16.F32.PACK_AB R151, RZ, R110 ;  /* 0x0000006eff97723e */ /* 0x000fe400000010ff */
[----:B------:R-:W-:Y:S01]  /*1450*/  @P2 FMUL.FTZ R111, R85, R144 ;  /* 0x00000090556f2220 */ /* 0x000fe20000410000 */
[----:B------:R-:W-:Y:S01]  /*1460*/  F2FP.BF16.F32.PACK_AB R85, RZ, R105 ;  /* 0x00000069ff55723e */ /* 0x000fe200000010ff */
[----:B---3--:R-:W-:Y:S01]  /*1470*/  @P2 FMUL.FTZ R84, R84, R109 ;  /* 0x0000006d54542220 */ /* 0x008fe20000410000 */
[----:B------:R-:W-:-:S02]  /*1480*/  MOV R109, RZ ;  /* 0x000000ff006d7202 */ /* 0x000fc40000000f00 */
[----:B------:R-:W-:Y:S01]  /*1490*/  F2FP.BF16.F32.PACK_AB R144, RZ, R108 ;  /* 0x0000006cff90723e */ /* 0x000fe200000010ff */
[----:B------:R-:W-:Y:S01]  /*14a0*/  @P2 FMUL.FTZ R109, R84, R87 ;  /* 0x00000057546d2220 */ /* 0x000fe20000410000 */
[----:B------:R-:W-:Y:S02]  /*14b0*/  F2FP.BF16.F32.PACK_AB R84, RZ, R104 ;  /* 0x00000068ff54723e */ /* 0x000fe400000010ff */
[----:B------:R-:W-:Y:S02]  /*14c0*/  F2FP.BF16.F32.PACK_AB R87, RZ, R107 ;  /* 0x0000006bff57723e */ /* 0x000fe400000010ff */
[----:B------:R-:W-:Y:S02]  /*14d0*/  F2FP.BF16.F32.PACK_AB R145, RZ, R109 ;  /* 0x0000006dff91723e */ /* 0x000fe400000010ff */
[----:B------:R-:W-:Y:S02]  /*14e0*/  F2FP.BF16.F32.PACK_AB R152, RZ, R111 ;  /* 0x0000006fff98723e */ /* 0x000fe400000010ff */
[----:B------:R-:W-:-:S02]  /*14f0*/  PRMT R84, R84, 0x5410, R85 ;  /* 0x0000541054547816 */ /* 0x000fc40000000055 */
[----:B------:R-:W-:Y:S02]  /*1500*/  PRMT R85, R86, 0x5410, R87 ;  /* 0x0000541056557816 */ /* 0x000fe40000000057 */
[----:B------:R-:W-:Y:S02]  /*1510*/  PRMT R86, R144, 0x5410, R145 ;  /* 0x0000541090567816 */ /* 0x000fe40000000091 */
[----:B------:R-:W-:-:S07]  /*1520*/  PRMT R87, R151, 0x5410, R152 ;  /* 0x0000541097577816 */ /* 0x000fce0000000098 */
.L_x_244:
[----:B------:R-:W0:Y:S01]  /*1530*/  LDC.64 R144, c[0x0][0x3a8] ;  /* 0x0000ea00ff907b82 */ /* 0x000e220000000a00 */
[----:B------:R-:W-:Y:S01]  /*1540*/  IADD3 R150, PT, PT, R150, 0x20, RZ ;  /* 0x0000002096967810 */ /* 0x000fe20007ffe0ff */
[C---:B0-----:R-:W-:Y:S01]  /*1550*/  IMAD.WIDE.U32 R144, R147.reuse, 0x10, R144 ;  /* 0x0000001093907825 */ /* 0x041fe200078e0090 */
[----:B------:R-:W-:-:S04]  /*1560*/  IADD3 R147, PT, PT, R147, 0x20, RZ ;  /* 0x0000002093937810 */ /* 0x000fc80007ffe0ff */
[----:B------:R0:W-:Y:S03]  /*1570*/  STG.E.128 desc[UR6][R144.64], R84 ;  /* 0x0000005490007986 */ /* 0x0001e6000c101d06 */
.L_x_240:
[----:B------:R-:W-:Y:S05]  /*1580*/  BSYNC.RECONVERGENT B0 ;  /* 0x0000000000007941 */ /* 0x000fea0003800200 */
.L_x_239:
[----:B------:R-:W-:Y:S01]  /*1590*/  ISETP.GE.U32.AND P1, PT, R142, 0x40, PT ;  /* 0x000000408e00780c */ /* 0x000fe20003f26070 */
[----:B------:R-:W-:Y:S03]  /*15a0*/  BSSY.RECONVERGENT B0, `(.L_x_245) ;  /* 0x0000094000007945 */ /* 0x000fe60003800200 */
[----:B0-----:R-:W-:-:S09]  /*15b0*/  P2R R84, PR, RZ, 0x2 ;  /* 0x00000002ff547803 */ /* 0x001fd20000000000 */
[----:B------:R-:W-:Y:S05]  /*15c0*/  @!P1 BRA `(.L_x_246) ;  /* 0x0000000800449947 */ /* 0x000fea0003800000 */
[----:B------:R-:W-:Y:S01]  /*15d0*/  ISETP.NE.U32.AND P1, PT, RZ, UR8, PT ;  /* 0x00000008ff007c0c */ /* 0x000fe2000bf25070 */
[----:B------:R-:W0:Y:S03]  /*15e0*/  @P2 LDC.64 R86, c[0x0][0x390] ;  /* 0x0000e400ff562b82 */ /* 0x000e260000000a00 */
[----:B------:R-:W-:-:S13]  /*15f0*/  ISETP.NE.AND.EX P1, PT, RZ, UR9, PT, P1 ;  /* 0x00000009ff007c0c */ /* 0x000fda000bf25310 */
[----:B------:R-:W1:Y:S01]  /*1600*/  @P1 LDC.64 R84, c[0x0][0x3a0] ;  /* 0x0000e800ff541b82 */ /* 0x000e620000000a00 */
[----:B0-----:R-:W-:-:S05]  /*1610*/  @P2 IMAD.WIDE.U32 R86, R150, 0x10, R86 ;  /* 0x0000001096562825 */ /* 0x001fca00078e0056 */
[----:B------:R0:W5:Y:S01]  /*1620*/  @P2 LDG.E.128 R32, desc[UR6][R86.64] ;  /* 0x0000000656202981 */ /* 0x000162000c1e1d00 */
[----:B-1----:R-:W-:-:S05]  /*1630*/  @P1 IMAD.WIDE.U32 R84, R147, 0x10, R84 ;  /* 0x0000001093541825 */ /* 0x002fca00078e0054 */
[----:B------:R0:W5:Y:S01]  /*1640*/  @P1 LDG.E.128 R28, desc[UR6][R84.64] ;  /* 0x00000006541c1981 */ /* 0x000162000c1e1d00 */
[----:B------:R-:W-:Y:S05]  /*1650*/  @!P1 BRA `(.L_x_247) ;  /* 0x0000000400189947 */ /* 0x000fea0003800000 */
[----:B------:R-:W-:Y:S01]  /*1660*/  ISETP.GT.AND P1, PT, R149, RZ, PT ;  /* 0x000000ff9500720c */ /* 0x000fe20003f24270 */
[----:B-----5:R-:W-:Y:S01]  /*1670*/  IMAD.U32 R112, R28, 0x10000, RZ ;  /* 0x000100001c707824 */ /* 0x020fe200078e00ff */
[----:B------:R-:W-:-:S11]  /*1680*/  SHF.L.U32 R114, R29, 0x10, RZ ;  /* 0x000000101d727819 */ /* 0x000fd600000006ff */
[----:B0-----:R-:W0:Y:S01]  /*1690*/  @P1 LDC R87, c[0x0][0x40c] ;  /* 0x00010300ff571b82 */ /* 0x001e220000000800 */
[C---:B------:R-:W-:Y:S02]  /*16a0*/  @P1 SHF.L.U32 R84, R32.reuse, 0x10, RZ ;  /* 0x0000001020541819 */ /* 0x040fe400000006ff */
[----:B------:R-:W-:Y:S02]  /*16b0*/  @P1 PRMT R85, R32, 0x7632, R85 ;  /* 0x0000763220551816 */ /* 0x000fe40000000055 */
[----:B------:R-:W-:Y:S02]  /*16c0*/  @P1 SHF.L.U32 R115, R33, 0x10, RZ ;  /* 0x0000001021731819 */ /* 0x000fe400000006ff */
[----:B------:R-:W-:Y:S01]  /*16d0*/  @P1 SHF.L.U32 R85, R85, 0x10, RZ ;  /* 0x0000001055551819 */ /* 0x000fe200000006ff */
[----:B------:R-:W1:Y:S08]  /*16e0*/  @P1 LDC R86, c[0x0][0x40c] ;  /* 0x00010300ff561b82 */ /* 0x000e700000000800 */
[----:B------:R-:W2:Y:S08]  /*16f0*/  @P1 LDC R116, c[0x0][0x40c] ;  /* 0x00010300ff741b82 */ /* 0x000eb00000000800 */
[----:B------:R-:W3:Y:S01]  /*1700*/  @P1 LDC R117, c[0x0][0x40c] ;  /* 0x00010300ff751b82 */ /* 0x000ee20000000800 */
[----:B0-----:R-:W-:Y:S01]  /*1710*/  @P1 FMUL.FTZ R87, R84, R87 ;  /* 0x0000005754571220 */ /* 0x001fe20000410000 */
[----:B------:R-:W-:-:S04]  /*1720*/  PRMT R84, R28, 0x7632, R84 ;  /* 0x000076321c547816 */ /* 0x000fc80000000054 */
[----:B------:R-:W-:Y:S01]  /*1730*/  SHF.L.U32 R113, R84, 0x10, RZ ;  /* 0x0000001054717819 */ /* 0x000fe200000006ff */
[----:B-1----:R-:W-:Y:S01]  /*1740*/  @P1 FMUL.FTZ R86, R85, R86 ;  /* 0x0000005655561220 */ /* 0x002fe20000410000 */
[----:B------:R-:W0:Y:S01]  /*1750*/  @P1 LDC R118, c[0x0][0x40c] ;  /* 0x00010300ff761b82 */ /* 0x000e220000000800 */
[----:B------:R-:W-:Y:S01]  /*1760*/  @P1 IMAD.U32 R85, R99, 0x10000, RZ ;  /* 0x0001000063551824 */ /* 0x000fe200078e00ff */
[----:B------:R-:W-:-:S03]  /*1770*/  @P1 SHF.L.U32 R84, R60, 0x10, RZ ;  /* 0x000000103c541819 */ /* 0x000fc600000006ff */
[----:B------:R-:W-:Y:S01]  /*1780*/  @P1 FFMA.FTZ R113, R86, R85, R113 ;  /* 0x0000005556711223 */ /* 0x000fe20000010071 */
[----:B------:R-:W-:Y:S01]  /*1790*/  @P1 PRMT R86, R33, 0x7632, R86 ;  /* 0x0000763221561816 */ /* 0x000fe20000000056 */
[----:B------:R-:W-:Y:S01]  /*17a0*/  @P1 FFMA.FTZ R112, R87, R84, R112 ;  /* 0x0000005457701223 */ /* 0x000fe20000010070 */
[----:B------:R-:W1:Y:S01]  /*17b0*/  @P1 LDC R119, c[0x0][0x40c] ;  /* 0x00010300ff771b82 */ /* 0x000e620000000800 */
[----:B------:R-:W-:Y:S01]  /*17c0*/  @P1 SHF.L.U32 R84, R61, 0x10, RZ ;  /* 0x000000103d541819 */ /* 0x000fe200000006ff */
[----:B--2---:R-:W-:Y:S01]  /*17d0*/  @P1 FMUL.FTZ R87, R115, R116 ;  /* 0x0000007473571220 */ /* 0x004fe20000410000 */
[----:B------:R-:W-:Y:S02]  /*17e0*/  PRMT R85, R29, 0x7632, R85 ;  /* 0x000076321d557816 */ /* 0x000fe40000000055 */
[----:B------:R-:W-:Y:S01]  /*17f0*/  @P1 SHF.L.U32 R86, R86, 0x10, RZ ;  /* 0x0000001056561819 */ /* 0x000fe200000006ff */
[----:B------:R-:W-:Y:S01]  /*1800*/  @P1 FFMA.FTZ R114, R87, R84, R114 ;  /* 0x0000005457721223 */ /* 0x000fe20000010072 */
[----:B------:R-:W-:Y:S01]  /*1810*/  @P1 SHF.L.U32 R84, R98, 0x10, RZ ;  /* 0x0000001062541819 */ /* 0x000fe200000006ff */
[----:B------:R-:W-:Y:S01]  /*1820*/  IMAD.U32 R115, R85, 0x10000, RZ ;  /* 0x0001000055737824 */ /* 0x000fe200078e00ff */
[----:B------:R-:W2:Y:S01]  /*1830*/  @P1 LDC R152, c[0x0][0x40c] ;  /* 0x00010300ff981b82 */ /* 0x000ea20000000800 */
[----:B---3--:R-:W-:Y:S01]  /*1840*/  @P1 FMUL.FTZ R86, R86, R117 ;  /* 0x0000007556561220 */ /* 0x008fe20000410000 */
[----:B------:R-:W-:Y:S01]  /*1850*/  @P1 IMAD.U32 R87, R34, 0x10000, RZ ;  /* 0x0001000022571824 */ /* 0x000fe200078e00ff */
[----:B------:R-:W-:-:S02]  /*1860*/  SHF.L.U32 R116, R30, 0x10, RZ ;  /* 0x000000101e747819 */ /* 0x000fc400000006ff */
[----:B------:R-:W-:Y:S01]  /*1870*/  @P1 FFMA.FTZ R115, R86, R84, R115 ;  /* 0x0000005456731223 */ /* 0x000fe20000010073 */
[----:B------:R-:W-:Y:S01]  /*1880*/  @P1 PRMT R86, R34, 0x7632, R86 ;  /* 0x0000763222561816 */ /* 0x000fe20000000056 */
[----:B0-----:R-:W-:Y:S01]  /*1890*/  @P1 FMUL.FTZ R87, R87, R118 ;  /* 0x0000007657571220 */ /* 0x001fe20000410000 */
[----:B------:R-:W0:Y:S01]  /*18a0*/  @P1 LDC R144, c[0x0][0x40c] ;  /* 0x00010300ff901b82 */ /* 0x000e220000000800 */
[----:B------:R-:W-:Y:S02]  /*18b0*/  @P1 SHF.L.U32 R84, R62, 0x10, RZ ;  /* 0x000000103e541819 */ /* 0x000fe400000006ff */
[----:B------:R-:W-:Y:S02]  /*18c0*/  PRMT R85, R30, 0x7632, R85 ;  /* 0x000076321e557816 */ /* 0x000fe40000000055 */
[----:B------:R-:W-:Y:S01]  /*18d0*/  @P1 SHF.L.U32 R86, R86, 0x10, RZ ;  /* 0x0000001056561819 */ /* 0x000fe200000006ff */
[----:B------:R-:W-:Y:S01]  /*18e0*/  @P1 FFMA.FTZ R116, R87, R84, R116 ;  /* 0x0000005457741223 */ /* 0x000fe20000010074 */
[----:B------:R-:W-:Y:S01]  /*18f0*/  SHF.L.U32 R117, R85, 0x10, RZ ;  /* 0x0000001055757819 */ /* 0x000fe200000006ff */
[----:B------:R-:W-:Y:S01]  /*1900*/  @P1 IMAD.U32 R84, R97, 0x10000, RZ ;  /* 0x0001000061541824 */ /* 0x000fe200078e00ff */
[C---:B------:R-:W-:Y:S01]  /*1910*/  @P1 PRMT R85, R35.reuse, 0x7632, R85 ;  /* 0x0000763223551816 */ /* 0x040fe20000000055 */
[----:B-1----:R-:W-:Y:S01]  /*1920*/  @P1 FMUL.FTZ R86, R86, R119 ;  /* 0x0000007756561220 */ /* 0x002fe20000410000 */
[----:B------:R-:W-:-:S02]  /*1930*/  @P1 SHF.L.U32 R87, R35, 0x10, RZ ;  /* 0x0000001023571819 */ /* 0x000fc400000006ff */
[----:B------:R-:W-:Y:S01]  /*1940*/  @P1 SHF.L.U32 R85, R85, 0x10, RZ ;  /* 0x0000001055551819 */ /* 0x000fe200000006ff */
[----:B------:R-:W-:Y:S01]  /*1950*/  @P1 FFMA.FTZ R117, R86, R84, R117 ;  /* 0x0000005456751223 */ /* 0x000fe20000010075 */
[C---:B------:R-:W-:Y:S02]  /*1960*/  PRMT R84, R31.reuse, 0x7632, R84 ;  /* 0x000076321f547816 */ /* 0x040fe40000000054 */
[----:B------:R-:W-:Y:S01]  /*1970*/  SHF.L.U32 R118, R31, 0x10, RZ ;  /* 0x000000101f767819 */ /* 0x000fe200000006ff */
[----:B--2---:R-:W-:Y:S01]  /*1980*/  @P1 FMUL.FTZ R86, R85, R152 ;  /* 0x0000009855561220 */ /* 0x004fe20000410000 */
[----:B------:R-:W-:Y:S01]  /*1990*/  @P1 SHF.L.U32 R85, R96, 0x10, RZ ;  /* 0x0000001060551819 */ /* 0x000fe200000006ff */
[----:B------:R-:W-:Y:S01]  /*19a0*/  IMAD.U32 R119, R84, 0x10000, RZ ;  /* 0x0001000054777824 */ /* 0x000fe200078e00ff */
[----:B------:R-:W-:Y:S02]  /*19b0*/  @P1 SHF.L.U32 R84, R63, 0x10, RZ ;  /* 0x000000103f541819 */ /* 0x000fe400000006ff */
[----:B------:R-:W-:Y:S01]  /*19c0*/  F2FP.BF16.F32.PACK_AB R145, RZ, R116 ;  /* 0x00000074ff91723e */ /* 0x000fe200000010ff */
[----:B0-----:R-:W-:Y:S01]  /*19d0*/  @P1 FMUL.FTZ R87, R87, R144 ;  /* 0x0000009057571220 */ /* 0x001fe20000410000 */
[----:B------:R-:W-:Y:S01]  /*19e0*/  @P1 FFMA.FTZ R119, R86, R85, R119 ;  /* 0x0000005556771223 */ /* 0x000fe20000010077 */
[----:B------:R-:W-:-:S02]  /*19f0*/  F2FP.BF16.F32.PACK_AB R85, RZ, R113 ;  /* 0x00000071ff55723e */ /* 0x000fc400000010ff */
[----:B------:R-:W-:Y:S01]  /*1a00*/  @P1 FFMA.FTZ R118, R87, R84, R118 ;  /* 0x0000005457761223 */ /* 0x000fe20000010076 */
[----:B------:R-:W-:Y:S02]  /*1a10*/  F2FP.BF16.F32.PACK_AB R84, RZ, R112 ;  /* 0x00000070ff54723e */ /* 0x000fe400000010ff */
        /* <DEDUP_REMOVED lines=10> */
.L_x_247:
[----:B------:R-:W1:Y:S01]  /*1ac0*/  @P2 LDC R115, c[0x0][0x40c] ;  /* 0x00010300ff732b82 */ /* 0x000e620000000800 */
[C---:B0----5:R-:W-:Y:S02]  /*1ad0*/  @P2 PRMT R84, R32.reuse, 0x7632, R84 ;  /* 0x0000763220542816 */ /* 0x061fe40000000054 */
[----:B------:R-:W-:Y:S02]  /*1ae0*/  CS2R R112, SRZ ;  /* 0x0000000000707805 */ /* 0x000fe4000001ff00 */
[----:B------:R-:W-:Y:S02]  /*1af0*/  @P2 SHF.L.U32 R117, R99, 0x10, RZ ;  /* 0x0000001063752819 */ /* 0x000fe400000006ff */
[----:B------:R-:W-:Y:S01]  /*1b00*/  @P2 SHF.L.U32 R85, R32, 0x10, RZ ;  /* 0x0000001020552819 */ /* 0x000fe200000006ff */
[----:B------:R-:W-:Y:S01]  /*1b10*/  @P2 IMAD.U32 R84, R84, 0x10000, RZ ;  /* 0x0001000054542824 */ /* 0x000fe200078e00ff */
[----:B------:R-:W-:Y:S01]  /*1b20*/  @P2 SHF.L.U32 R87, R60, 0x10, RZ ;  /* 0x000000103c572819 */ /* 0x000fe200000006ff */
[----:B------:R-:W0:Y:S01]  /*1b30*/  @P2 LDC R86, c[0x0][0x40c] ;  /* 0x00010300ff562b82 */ /* 0x000e220000000800 */
[----:B------:R-:W-:-:S07]  /*1b40*/  @P2 SHF.L.U32 R116, R34, 0x10, RZ ;  /* 0x0000001022742819 */ /* 0x000fce00000006ff */
[----:B------:R-:W2:Y:S08]  /*1b50*/  @P2 LDC R119, c[0x0][0x40c] ;  /* 0x00010300ff772b82 */ /* 0x000eb00000000800 */
[----:B------:R-:W3:Y:S01]  /*1b60*/  @P2 LDC R114, c[0x0][0x40c] ;  /* 0x00010300ff722b82 */ /* 0x000ee20000000800 */
[----:B-1----:R-:W-:-:S04]  /*1b70*/  @P2 FMUL.FTZ R84, R84, R115 ;  /* 0x0000007354542220 */ /* 0x002fc80000410000 */
[----:B------:R-:W-:Y:S01]  /*1b80*/  @P2 FMUL.FTZ R113, R117, R84 ;  /* 0x0000005475712220 */ /* 0x000fe20000410000 */
[----:B------:R-:W-:Y:S02]  /*1b90*/  @P2 SHF.L.U32 R84, R33, 0x10, RZ ;  /* 0x0000001021542819 */ /* 0x000fe400000006ff */
[----:B------:R-:W1:Y:S01]  /*1ba0*/  @P2 LDC R145, c[0x0][0x40c] ;  /* 0x00010300ff912b82 */ /* 0x000e620000000800 */
[----:B0-----:R-:W-:Y:S01]  /*1bb0*/  @P2 FMUL.FTZ R86, R85, R86 ;  /* 0x0000005655562220 */ /* 0x001fe20000410000 */
[----:B------:R-:W-:-:S03]  /*1bc0*/  @P2 PRMT R85, R33, 0x7632, R85 ;  /* 0x0000763221552816 */ /* 0x000fc60000000055 */
[----:B------:R-:W-:Y:S01]  /*1bd0*/  @P2 FMUL.FTZ R112, R86, R87 ;  /* 0x0000005756702220 */ /* 0x000fe20000410000 */
[----:B------:R-:W-:Y:S01]  /*1be0*/  @P2 SHF.L.U32 R87, R61, 0x10, RZ ;  /* 0x000000103d572819 */ /* 0x000fe200000006ff */
[----:B------:R-:W-:Y:S01]  /*1bf0*/  @P2 IMAD.U32 R85, R85, 0x10000, RZ ;  /* 0x0001000055552824 */ /* 0x000fe200078e00ff */
[----:B------:R-:W0:Y:S01]  /*1c00*/  @P2 LDC R117, c[0x0][0x40c] ;  /* 0x00010300ff752b82 */ /* 0x000e220000000800 */
[----:B--2---:R-:W-:Y:S01]  /*1c10*/  @P2 FMUL.FTZ R84, R84, R119 ;  /* 0x0000007754542220 */ /* 0x004fe20000410000 */
[----:B------:R-:W-:-:S06]  /*1c20*/  @P2 SHF.L.U32 R86, R98, 0x10, RZ ;  /* 0x0000001062562819 */ /* 0x000fcc00000006ff */
[----:B------:R-:W2:Y:S01]  /*1c30*/  @P2 LDC R118, c[0x0][0x40c] ;  /* 0x00010300ff762b82 */ /* 0x000ea20000000800 */
[----:B---3--:R-:W-:Y:S01]  /*1c40*/  @P2 FMUL.FTZ R85, R85, R114 ;  /* 0x0000007255552220 */ /* 0x008fe20000410000 */
[----:B------:R-:W-:Y:S02]  /*1c50*/  CS2R R114, SRZ ;  /* 0x0000000000727805 */ /* 0x000fe4000001ff00 */
[----:B------:R-:W-:Y:S01]  /*1c60*/  @P2 FMUL.FTZ R114, R84, R87 ;  /* 0x0000005754722220 */ /* 0x000fe20000410000 */
[----:B------:R-:W-:Y:S01]  /*1c70*/  @P2 PRMT R84, R34, 0x7632, R84 ;  /* 0x0000763222542816 */ /* 0x000fe20000000054 */
[----:B------:R-:W-:Y:S01]  /*1c80*/  @P2 FMUL.FTZ R115, R86, R85 ;  /* 0x0000005556732220 */ /* 0x000fe20000410000 */
[----:B------:R-:W-:Y:S01]  /*1c90*/  @P2 PRMT R85, R35, 0x7632, R85 ;  /* 0x0000763223552816 */ /* 0x000fe20000000055 */
[----:B------:R-:W3:Y:S01]  /*1ca0*/  @P2 LDC R144, c[0x0][0x40c] ;  /* 0x00010300ff902b82 */ /* 0x000ee20000000800 */
[----:B------:R-:W-:Y:S01]  /*1cb0*/  @P2 SHF.L.U32 R86, R62, 0x10, RZ ;  /* 0x000000103e562819 */ /* 0x000fe200000006ff */
[----:B-1----:R-:W-:Y:S01]  /*1cc0*/  @P2 FMUL.FTZ R145, R116, R145 ;  /* 0x0000009174912220 */ /* 0x002fe20000410000 */
[----:B------:R-:W-:Y:S01]  /*1cd0*/  @P2 SHF.L.U32 R84, R84, 0x10, RZ ;  /* 0x0000001054542819 */ /* 0x000fe200000006ff */
[----:B------:R-:W-:Y:S01]  /*1ce0*/  @P2 IMAD.U32 R85, R85, 0x10000, RZ ;  /* 0x0001000055552824 */ /* 0x000fe200078e00ff */
[----:B------:R-:W-:Y:S01]  /*1cf0*/  @P2 SHF.L.U32 R87, R35, 0x10, RZ ;  /* 0x0000001023572819 */ /* 0x000fe200000006ff */
[----:B------:R-:W-:-:S02]  /*1d00*/  IMAD.MOV.U32 R116, RZ, RZ, RZ ;  /* 0x000000ffff747224 */ /* 0x000fc400078e00ff */
[----:B------:R-:W-:Y:S01]  /*1d10*/  @P2 FMUL.FTZ R116, R145, R86 ;  /* 0x0000005691742220 */ /* 0x000fe20000410000 */
[----:B0-----:R-:W-:Y:S01]  /*1d20*/  @P2 FMUL.FTZ R84, R84, R117 ;  /* 0x0000007554542220 */ /* 0x001fe20000410000 */
[----:B------:R-:W-:Y:S01]  /*1d30*/  HFMA2 R117, -RZ, RZ, 0, 0 ;  /* 0x00000000ff757431 */ /* 0x000fe200000001ff */
[----:B------:R-:W-:Y:S01]  /*1d40*/  @P2 SHF.L.U32 R145, R63, 0x10, RZ ;  /* 0x000000103f912819 */ /* 0x000fe200000006ff */
[----:B--2---:R-:W-:Y:S01]  /*1d50*/  @P2 FMUL.FTZ R86, R87, R118 ;  /* 0x0000007657562220 */ /* 0x004fe20000410000 */
[----:B------:R-:W-:Y:S02]  /*1d60*/  @P2 SHF.L.U32 R87, R97, 0x10, RZ ;  /* 0x0000001061572819 */ /* 0x000fe400000006ff */
[----:B------:R-:W-:Y:S02]  /*1d70*/  CS2R R118, SRZ ;  /* 0x0000000000767805 */ /* 0x000fe4000001ff00 */
[----:B------:R-:W-:Y:S01]  /*1d80*/  @P2 FMUL.FTZ R118, R86, R145 ;  /* 0x0000009156762220 */ /* 0x000fe20000410000 */
[----:B------:R-:W-:Y:S01]  /*1d90*/  F2FP.BF16.F32.PACK_AB R86, RZ, R114 ;  /* 0x00000072ff56723e */ /* 0x000fe200000010ff */
[----:B------:R-:W-:Y:S01]  /*1da0*/  @P2 FMUL.FTZ R117, R87, R84 ;  /* 0x0000005457752220 */ /* 0x000fe20000410000 */
[----:B------:R-:W-:Y:S01]  /*1db0*/  F2FP.BF16.F32.PACK_AB R84, RZ, R112 ;  /* 0x00000070ff54723e */ /* 0x000fe200000010ff */
[----:B---3--:R-:W-:Y:S01]  /*1dc0*/  @P2 FMUL.FTZ R85, R85, R144 ;  /* 0x0000009055552220 */ /* 0x008fe20000410000 */
[----:B------:R-:W-:Y:S01]  /*1dd0*/  @P2 IMAD.U32 R144, R96, 0x10000, RZ ;  /* 0x0001000060902824 */ /* 0x000fe200078e00ff */
[----:B------:R-:W-:-:S02]  /*1de0*/  F2FP.BF16.F32.PACK_AB R87, RZ, R115 ;  /* 0x00000073ff57723e */ /* 0x000fc400000010ff */
        /* <DEDUP_REMOVED lines=10> */
.L_x_248:
[----:B------:R-:W0:Y:S01]  /*1e90*/  LDC.64 R144, c[0x0][0x3a8] ;  /* 0x0000ea00ff907b82 */ /* 0x000e220000000a00 */
[----:B------:R-:W-:Y:S01]  /*1ea0*/  IADD3 R150, PT, PT, R150, 0x20, RZ ;  /* 0x0000002096967810 */ /* 0x000fe20007ffe0ff */
[C---:B0-----:R-:W-:Y:S01]  /*1eb0*/  IMAD.WIDE.U32 R144, R147.reuse, 0x10, R144 ;  /* 0x0000001093907825 */ /* 0x041fe200078e0090 */
[----:B------:R-:W-:-:S04]  /*1ec0*/  IADD3 R147, PT, PT, R147, 0x20, RZ ;  /* 0x0000002093937810 */ /* 0x000fc80007ffe0ff */
[----:B------:R0:W-:Y:S03]  /*1ed0*/  STG.E.128 desc[UR6][R144.64], R84 ;  /* 0x0000005490007986 */ /* 0x0001e6000c101d06 */
.L_x_246:
[----:B------:R-:W-:Y:S05]  /*1ee0*/  BSYNC.RECONVERGENT B0 ;  /* 0x0000000000007941 */ /* 0x000fea0003800200 */
.L_x_245:
        /* <DEDUP_REMOVED lines=83> */
.L_x_251:
        /* <DEDUP_REMOVED lines=33> */
[----:B-1----:R-:W-:Y:S01]  /*2630*/  @P2 FMUL.FTZ R145, R124, R145 ;  /* 0x000000917c912220 */ /* 0x002fe20000410000 */
[----:B------:R-:W-:Y:S01]  /*2640*/  @P2 SHF.L.U32 R87, R35, 0x10, RZ ;  /* 0x0000001023572819 */ /* 0x000fe200000006ff */
[----:B------:R-:W-:Y:S01]  /*2650*/  IMAD.MOV.U32 R124, RZ, RZ, RZ ;  /* 0x000000ffff7c7224 */ /* 0x000fe200078e00ff */
[----:B------:R-:W-:Y:S01]  /*2660*/  @P2 SHF.L.U32 R84, R84, 0x10, RZ ;  /* 0x0000001054542819 */ /* 0x000fe200000006ff */
[----:B------:R-:W-:Y:S01]  /*2670*/  @P2 FMUL.FTZ R124, R145, R86 ;  /* 0x00000056917c2220 */ /* 0x000fe20000410000 */
[----:B------:R-:W-:Y:S01]  /*2680*/  @P2 SHF.L.U32 R145, R51, 0x10, RZ ;  /* 0x0000001033912819 */ /* 0x000fe200000006ff */
[----:B0-----:R-:W-:Y:S01]  /*2690*/  @P2 FMUL.FTZ R86, R87, R126 ;  /* 0x0000007e57562220 */ /* 0x001fe20000410000 */
        /* <DEDUP_REMOVED lines=21> */
.L_x_252:
[----:B------:R-:W0:Y:S01]  /*27f0*/  LDC.64 R144, c[0x0][0x3a8] ;  /* 0x0000ea00ff907b82 */ /* 0x000e220000000a00 */
[----:B------:R-:W-:Y:S01]  /*2800*/  IADD3 R150, PT, PT, R150, 0x20, RZ ;  /* 0x0000002096967810 */ /* 0x000fe20007ffe0ff */
[C---:B0-----:R-:W-:Y:S01]  /*2810*/  IMAD.WIDE.U32 R144, R147.reuse, 0x10, R144 ;  /* 0x0000001093907825 */ /* 0x041fe200078e0090 */
[----:B------:R-:W-:-:S04]  /*2820*/  IADD3 R147, PT, PT, R147, 0x20, RZ ;  /* 0x0000002093937810 */ /* 0x000fc80007ffe0ff */
[----:B------:R0:W-:Y:S03]  /*2830*/  STG.E.128 desc[UR6][R144.64], R84 ;  /* 0x0000005490007986 */ /* 0x0001e6000c101d06 */
.L_x_250:
[----:B------:R-:W-:Y:S05]  /*2840*/  BSYNC.RECONVERGENT B0 ;  /* 0x0000000000007941 */ /* 0x000fea0003800200 */
.L_x_249:
[----:B------:R-:W-:Y:S01]  /*2850*/  ISETP.GE.U32.AND P1, PT, R142, 0x80, PT ;  /* 0x000000808e00780c */ /* 0x000fe20003f26070 */
[----:B------:R-:W-:-:S12]  /*2860*/  BSSY.RECONVERGENT B0, `(.L_x_253) ;  /* 0x0000091000007945 */ /* 0x000fd80003800200 */
[----:B------:R-:W-:Y:S05]  /*2870*/  @!P1 BRA `(.L_x_254) ;  /* 0x00000008003c9947 */ /* 0x000fea0003800000 */
[----:B------:R-:W-:Y:S01]  /*2880*/  ISETP.NE.U32.AND P3, PT, RZ, UR8, PT ;  /* 0x00000008ff007c0c */ /* 0x000fe2000bf65070 */
[----:B0-----:R-:W0:Y:S03]  /*2890*/  @P2 LDC.64 R86, c[0x0][0x390] ;  /* 0x0000e400ff562b82 */ /* 0x001e260000000a00 */
[----:B------:R-:W-:-:S13]  /*28a0*/  ISETP.NE.AND.EX P3, PT, RZ, UR9, PT, P3 ;  /* 0x00000009ff007c0c */ /* 0x000fda000bf65330 */
[----:B------:R-:W1:Y:S01]  /*28b0*/  @P3 LDC.64 R84, c[0x0][0x3a0] ;  /* 0x0000e800ff543b82 */ /* 0x000e620000000a00 */
[----:B0-----:R-:W-:-:S05]  /*28c0*/  @P2 IMAD.WIDE.U32 R86, R150, 0x10, R86 ;  /* 0x0000001096562825 */ /* 0x001fca00078e0056 */
[----:B------:R0:W5:Y:S01]  /*28d0*/  @P2 LDG.E.128 R32, desc[UR6][R86.64] ;  /* 0x0000000656202981 */ /* 0x000162000c1e1d00 */
[----:B-1----:R-:W-:-:S05]  /*28e0*/  @P3 IMAD.WIDE.U32 R84, R147, 0x10, R84 ;  /* 0x0000001093543825 */ /* 0x002fca00078e0054 */
[----:B------:R0:W5:Y:S01]  /*28f0*/  @P3 LDG.E.128 R28, desc[UR6][R84.64] ;  /* 0x00000006541c3981 */ /* 0x000162000c1e1d00 */
[----:B------:R-:W-:Y:S05]  /*2900*/  @!P3 BRA `(.L_x_255) ;  /* 0x000000040018b947 */ /* 0x000fea0003800000 */
[----:B------:R-:W-:Y:S02]  /*2910*/  ISETP.GT.AND P2, PT, R149, RZ, PT ;  /* 0x000000ff9500720c */ /* 0x000fe40003f44270 */
[----:B-----5:R-:W-:-:S11]  /*2920*/  SHF.L.U32 R128, R28, 0x10, RZ ;  /* 0x000000101c807819 */ /* 0x020fd600000006ff */
[----:B0-----:R-:W0:Y:S01]  /*2930*/  @P2 LDC R87, c[0x0][0x40c] ;  /* 0x00010300ff572b82 */ /* 0x001e220000000800 */
[C---:B------:R-:W-:Y:S02]  /*2940*/  @P2 PRMT R84, R32.reuse, 0x7632, R84 ;  /* 0x0000763220542816 */ /* 0x040fe40000000054 */
[----:B------:R-:W-:-:S03]  /*2950*/  @P2 SHF.L.U32 R86, R32, 0x10, RZ ;  /* 0x0000001020562819 */ /* 0x000fc600000006ff */
[----:B------:R-:W-:Y:S01]  /*2960*/  @P2 IMAD.U32 R85, R84, 0x10000, RZ ;  /* 0x0001000054552824 */ /* 0x000fe200078e00ff */
[----:B------:R-:W-:Y:S01]  /*2970*/  PRMT R84, R28, 0x7632, R84 ;  /* 0x000076321c547816 */ /* 0x000fe20000000054 */
[----:B------:R-:W1:Y:S03]  /*2980*/  @P2 LDC R130, c[0x0][0x40c] ;  /* 0x00010300ff822b82 */ /* 0x000e660000000800 */
[----:B------:R-:W-:Y:S02]  /*2990*/  SHF.L.U32 R129, R84, 0x10, RZ ;  /* 0x0000001054817819 */ /* 0x000fe400000006ff */
[----:B------:R-:W-:-:S03]  /*29a0*/  @P2 SHF.L.U32 R84, R36, 0x10, RZ ;  /* 0x0000001024542819 */ /* 0x000fc600000006ff */
[----:B------:R-:W2:Y:S08]  /*29b0*/  @P2 LDC R131, c[0x0][0x40c] ;  /* 0x00010300ff832b82 */ /* 0x000eb00000000800 */
[----:B------:R-:W3:Y:S01]  /*29c0*/  @P2 LDC R132, c[0x0][0x40c] ;  /* 0x00010300ff842b82 */ /* 0x000ee20000000800 */
[----:B0-----:R-:W-:-:S04]  /*29d0*/  @P2 FMUL.FTZ R87, R86, R87 ;  /* 0x0000005756572220 */ /* 0x001fc80000410000 */
[----:B------:R-:W-:Y:S01]  /*29e0*/  @P2 FFMA.FTZ R128, R87, R84, R128 ;  /* 0x0000005457802223 */ /* 0x000fe20000010080 */
[----:B------:R-:W-:Y:S01]  /*29f0*/  PRMT R84, R29, 0x7632, R84 ;  /* 0x000076321d547816 */ /* 0x000fe20000000054 */
[----:B-1----:R-:W-:Y:S01]  /*2a00*/  @P2 FMUL.FTZ R86, R85, R130 ;  /* 0x0000008255562220 */ /* 0x002fe20000410000 */
[----:B------:R-:W-:Y:S01]  /*2a10*/  @P2 IMAD.U32 R85, R91, 0x10000, RZ ;  /* 0x000100005b552824 */ /* 0x000fe200078e00ff */
[----:B------:R-:W0:Y:S01]  /*2a20*/  @P2 LDC R135, c[0x0][0x40c] ;  /* 0x00010300ff872b82 */ /* 0x000e220000000800 */
[C---:B------:R-:W-:Y:S02]  /*2a30*/  @P2 SHF.L.U32 R130, R33.reuse, 0x10, RZ ;  /* 0x0000001021822819 */ /* 0x040fe400000006ff */
[----:B------:R-:W-:Y:S01]  /*2a40*/  @P2 FFMA.FTZ R129, R86, R85, R129 ;  /* 0x0000005556812223 */ /* 0x000fe20000010081 */
[----:B------:R-:W-:Y:S02]  /*2a50*/  @P2 PRMT R85, R33, 0x7632, R85 ;  /* 0x0000763221552816 */ /* 0x000fe40000000055 */
[----:B--2---:R-:W-:Y:S01]  /*2a60*/  @P2 FMUL.FTZ R133, R130, R131 ;  /* 0x0000008382852220 */ /* 0x004fe20000410000 */
[----:B------:R-:W-:Y:S01]  /*2a70*/  SHF.L.U32 R131, R84, 0x10, RZ ;  /* 0x0000001054837819 */ /* 0x000fe200000006ff */
[----:B------:R-:W1:Y:S01]  /*2a80*/  @P2 LDC R134, c[0x0][0x40c] ;  /* 0x00010300ff862b82 */ /* 0x000e620000000800 */
[----:B------:R-:W-:Y:S01]  /*2a90*/  @P2 IMAD.U32 R85, R85, 0x10000, RZ ;  /* 0x0001000055552824 */ /* 0x000fe200078e00ff */
[----:B------:R-:W-:-:S02]  /*2aa0*/  SHF.L.U32 R130, R29, 0x10, RZ ;  /* 0x000000101d827819 */ /* 0x000fc400000006ff */
[----:B------:R-:W-:Y:S02]  /*2ab0*/  @P2 SHF.L.U32 R84, R37, 0x10, RZ ;  /* 0x0000001025542819 */ /* 0x000fe400000006ff */
[----:B------:R-:W-:Y:S01]  /*2ac0*/  @P2 SHF.L.U32 R87, R90, 0x10, RZ ;  /* 0x000000105a572819 */ /* 0x000fe200000006ff */
[----:B---3--:R-:W-:Y:S01]  /*2ad0*/  @P2 FMUL.FTZ R86, R85, R132 ;  /* 0x0000008455562220 */ /* 0x008fe20000410000 */
[----:B------:R-:W2:Y:S01]  /*2ae0*/  @P2 LDC R144, c[0x0][0x40c] ;  /* 0x00010300ff902b82 */ /* 0x000ea20000000800 */
[----:B------:R-:W-:Y:S01]  /*2af0*/  @P2 FFMA.FTZ R130, R133, R84, R130 ;  /* 0x0000005485822223 */ /* 0x000fe20000010082 */
[----:B------:R-:W-:Y:S01]  /*2b00*/  PRMT R84, R30, 0x7632, R84 ;  /* 0x000076321e547816 */ /* 0x000fe20000000054 */
[----:B------:R-:W-:Y:S01]  /*2b10*/  @P2 FFMA.FTZ R131, R86, R87, R131 ;  /* 0x0000005756832223 */ /* 0x000fe20000010083 */
[----:B------:R-:W-:Y:S01]  /*2b20*/  @P2 PRMT R85, R34, 0x7632, R85 ;  /* 0x0000763222552816 */ /* 0x000fe20000000055 */
[----:B------:R-:W-:Y:S01]  /*2b30*/  IMAD.U32 R132, R30, 0x10000, RZ ;  /* 0x000100001e847824 */ /* 0x000fe200078e00ff */
[----:B------:R-:W-:Y:S01]  /*2b40*/  @P2 SHF.L.U32 R86, R34, 0x10, RZ ;  /* 0x0000001022562819 */ /* 0x000fe200000006ff */
[----:B------:R-:W-:Y:S01]  /*2b50*/  @P2 IMAD.U32 R87, R89, 0x10000, RZ ;  /* 0x0001000059572824 */ /* 0x000fe200078e00ff */
[----:B------:R-:W3:Y:S01]  /*2b60*/  @P2 LDC R150, c[0x0][0x40c] ;  /* 0x00010300ff962b82 */ /* 0x000ee20000000800 */
[----:B------:R-:W-:-:S02]  /*2b70*/  SHF.L.U32 R133, R84, 0x10, RZ ;  /* 0x0000001054857819 */ /* 0x000fc400000006ff */
[----:B------:R-:W-:Y:S01]  /*2b80*/  @P2 SHF.L.U32 R85, R85, 0x10, RZ ;  /* 0x0000001055552819 */ /* 0x000fe200000006ff */
[----:B0-----:R-:W-:Y:S01]  /*2b90*/  @P2 FMUL.FTZ R135, R86, R135 ;  /* 0x0000008756872220 */ /* 0x001fe20000410000 */
[----:B------:R-:W-:-:S03]  /*2ba0*/  @P2 SHF.L.U32 R84, R38, 0x10, RZ ;  /* 0x0000001026542819 */ /* 0x000fc600000006ff */
[----:B-1----:R-:W-:Y:S01]  /*2bb0*/  @P2 FMUL.FTZ R86, R85, R134 ;  /* 0x0000008655562220 */ /* 0x002fe20000410000 */
[----:B------:R-:W-:Y:S01]  /*2bc0*/  @P2 PRMT R85, R35, 0x7632, R85 ;  /* 0x0000763223552816 */ /* 0x000fe20000000055 */
[----:B------:R-:W-:Y:S01]  /*2bd0*/  @P2 FFMA.FTZ R132, R135, R84, R132 ;  /* 0x0000005487842223 */ /* 0x000fe20000010084 */
[----:B------:R-:W-:Y:S01]  /*2be0*/  @P2 SHF.L.U32 R135, R35, 0x10, RZ ;  /* 0x0000001023872819 */ /* 0x000fe200000006ff */
[----:B------:R-:W-:Y:S01]  /*2bf0*/  @P2 FFMA.FTZ R133, R86, R87, R133 ;  /* 0x0000005756852223 */ /* 0x000fe20000010085 */
[----:B------:R-:W-:Y:S01]  /*2c00*/  PRMT R84, R31, 0x7632, R84 ;  /* 0x000076321f547816 */ /* 0x000fe20000000054 */
[----:B------:R-:W-:Y:S01]  /*2c10*/  @P2 IMAD.U32 R85, R85, 0x10000, RZ ;  /* 0x0001000055552824 */ /* 0x000fe200078e00ff */
[----:B------:R-:W-:Y:S01]  /*2c20*/  SHF.L.U32 R134, R31, 0x10, RZ ;  /* 0x000000101f867819 */ /* 0x000fe200000006ff */
[----:B--2---:R-:W-:Y:S01]  /*2c30*/  @P2 FMUL.FTZ R145, R135, R144 ;  /* 0x0000009087912220 */ /* 0x004fe20000410000 */
[----:B------:R-:W-:Y:S02]  /*2c40*/  SHF.L.U32 R135, R84, 0x10, RZ ;  /* 0x0000001054877819 */ /* 0x000fe400000006ff */
[----:B------:R-:W-:-:S02]  /*2c50*/  @P2 SHF.L.U32 R84, R39, 0x10, RZ ;  /* 0x0000001027542819 */ /* 0x000fc400000006ff */
[----:B------:R-:W-:Y:S02]  /*2c60*/  @P2 SHF.L.U32 R87, R88, 0x10, RZ ;  /* 0x0000001058572819 */ /* 0x000fe400000006ff */
[----:B------:R-:W-:Y:S01]  /*2c70*/  F2FP.BF16.F32.PACK_AB R144, RZ, R131 ;  /* 0x00000083ff90723e */ /* 0x000fe200000010ff */
[----:B---3--:R-:W-:Y:S01]  /*2c80*/  @P2 FMUL.FTZ R86, R85, R150 ;  /* 0x0000009655562220 */ /* 0x008fe20000410000 */
[----:B------:R-:W-:Y:S01]  /*2c90*/  @P2 FFMA.FTZ R134, R145, R84, R134 ;  /* 0x0000005491862223 */ /* 0x000fe20000010086 */
[----:B------:R-:W-:Y:S02]  /*2ca0*/  F2FP.BF16.F32.PACK_AB R84, RZ, R128 ;  /* 0x00000080ff54723e */ /* 0x000fe400000010ff */
[----:B------:R-:W-:Y:S01]  /*2cb0*/  @P2 FFMA.FTZ R135, R86, R87, R135 ;  /* 0x0000005756872223 */ /* 0x000fe20000010087 */
[----:B------:R-:W-:Y:S02]  /*2cc0*/  F2FP.BF16.F32.PACK_AB R85, RZ, R129 ;  /* 0x00000081ff55723e */ /* 0x000fe400000010ff */
        /* <DEDUP_REMOVED lines=10> */
.L_x_255:
[----:B0-----:R-:W0:Y:S01]  /*2d70*/  @P2 LDC R86, c[0x0][0x40c] ;  /* 0x00010300ff562b82 */ /* 0x001e220000000800 */
[C---:B-----5:R-:W-:Y:S02]  /*2d80*/  @P2 PRMT R84, R32.reuse, 0x7632, R84 ;  /* 0x0000763220542816 */ /* 0x060fe40000000054 */
[----:B------:R-:W-:Y:S02]  /*2d90*/  CS2R R128, SRZ ;  /* 0x0000000000807805 */ /* 0x000fe4000001ff00 */
[----:B------:R-:W-:Y:S02]  /*2da0*/  @P2 SHF.L.U32 R85, R32, 0x10, RZ ;  /* 0x0000001020552819 */ /* 0x000fe400000006ff */
[----:B------:R-:W-:Y:S01]  /*2db0*/  @P2 SHF.L.U32 R131, R91, 0x10, RZ ;  /* 0x000000105b832819 */ /* 0x000fe200000006ff */
[----:B------:R-:W-:Y:S01]  /*2dc0*/  @P2 IMAD.U32 R84, R84, 0x10000, RZ ;  /* 0x0001000054542824 */ /* 0x000fe200078e00ff */
[----:B------:R-:W-:Y:S01]  /*2dd0*/  @P2 SHF.L.U32 R130, R33, 0x10, RZ ;  /* 0x0000001021822819 */ /* 0x000fe200000006ff */
[----:B------:R-:W1:Y:S01]  /*2de0*/  @P2 LDC R87, c[0x0][0x40c] ;  /* 0x00010300ff572b82 */ /* 0x000e620000000800 */
[----:B------:R-:W-:-:S02]  /*2df0*/  @P2 SHF.L.U32 R134, R90, 0x10, RZ ;  /* 0x000000105a862819 */ /* 0x000fc400000006ff */
[----:B------:R-:W-:-:S05]  /*2e00*/  @P2 SHF.L.U32 R144, R38, 0x10, RZ ;  /* 0x0000001026902819 */ /* 0x000fca00000006ff */
[----:B------:R-:W2:Y:S08]  /*2e10*/  @P2 LDC R132, c[0x0][0x40c] ;  /* 0x00010300ff842b82 */ /* 0x000eb00000000800 */
[----:B------:R-:W3:Y:S01]  /*2e20*/  @P2 LDC R133, c[0x0][0x40c] ;  /* 0x00010300ff852b82 */ /* 0x000ee20000000800 */
[----:B0-----:R-:W-:Y:S01]  /*2e30*/  @P2 FMUL.FTZ R86, R85, R86 ;  /* 0x0000005655562220 */ /* 0x001fe20000410000 */
[----:B------:R-:W-:-:S04]  /*2e40*/  @P2 PRMT R85, R33, 0x7632, R85 ;  /* 0x0000763221552816 */ /* 0x000fc80000000055 */
[----:B------:R-:W-:Y:S02]  /*2e50*/  @P2 SHF.L.U32 R85, R85, 0x10, RZ ;  /* 0x0000001055552819 */ /* 0x000fe400000006ff */
[----:B------:R-:W0:Y:S01]  /*2e60*/  @P2 LDC R135, c[0x0][0x40c] ;  /* 0x00010300ff872b82 */ /* 0x000e220000000800 */
[----:B-1----:R-:W-:Y:S01]  /*2e70*/  @P2 FMUL.FTZ R84, R84, R87 ;  /* 0x0000005754542220 */ /* 0x002fe20000410000 */
[----:B------:R-:W-:-:S03]  /*2e80*/  @P2 SHF.L.U32 R87, R36, 0x10, RZ ;  /* 0x0000001024572819 */ /* 0x000fc600000006ff */
[----:B------:R-:W-:Y:S01]  /*2e90*/  @P2 FMUL.FTZ R129, R131, R84 ;  /* 0x0000005483812220 */ /* 0x000fe20000410000 */
[----:B------:R-:W-:Y:S01]  /*2ea0*/  @P2 PRMT R84, R34, 0x7632, R84 ;  /* 0x0000763222542816 */ /* 0x000fe20000000054 */
[----:B------:R-:W-:Y:S01]  /*2eb0*/  @P2 FMUL.FTZ R128, R86, R87 ;  /* 0x0000005756802220 */ /* 0x000fe20000410000 */
[----:B------:R-:W1:Y:S01]  /*2ec0*/  @P2 LDC R145, c[0x0][0x40c] ;  /* 0x00010300ff912b82 */ /* 0x000e620000000800 */
[----:B------:R-:W-:Y:S02]  /*2ed0*/  @P2 IMAD.U32 R86, R34, 0x10000, RZ ;  /* 0x0001000022562824 */ /* 0x000fe400078e00ff */
[----:B--2---:R-:W-:Y:S01]  /*2ee0*/  @P2 FMUL.FTZ R85, R85, R132 ;  /* 0x0000008455552220 */ /* 0x004fe20000410000 */
[----:B------:R-:W-:Y:S02]  /*2ef0*/  HFMA2 R132, -RZ, RZ, 0, 0 ;  /* 0x00000000ff847431 */ /* 0x000fe400000001ff */
[----:B------:R-:W-:Y:S01]  /*2f00*/  @P2 IMAD.U32 R84, R84, 0x10000, RZ ;  /* 0x0001000054542824 */ /* 0x000fe200078e00ff */
[----:B------:R-:W-:Y:S01]  /*2f10*/  @P2 SHF.L.U32 R87, R89, 0x10, RZ ;  /* 0x0000001059572819 */ /* 0x000fe200000006ff */
[----:B------:R-:W2:Y:S01]  /*2f20*/  @P2 LDC R149, c[0x0][0x40c] ;  /* 0x00010300ff952b82 */ /* 0x000ea20000000800 */
[----:B---3--:R-:W-:Y:S01]  /*2f30*/  @P2 FMUL.FTZ R133, R130, R133 ;  /* 0x0000008582852220 */ /* 0x008fe20000410000 */
[----:B------:R-:W-:-:S02]  /*2f40*/  CS2R R130, SRZ ;  /* 0x0000000000827805 */ /* 0x000fc4000001ff00 */
[----:B------:R-:W-:Y:S01]  /*2f50*/  @P2 FMUL.FTZ R131, R134, R85 ;  /* 0x0000005586832220 */ /* 0x000fe20000410000 */
[----:B------:R-:W-:-:S03]  /*2f60*/  @P2 PRMT R85, R35, 0x7632, R85 ;  /* 0x0000763223552816 */ /* 0x000fc60000000055 */
[----:B------:R-:W3:Y:S01]  /*2f70*/  @P2 LDC R150, c[0x0][0x40c] ;  /* 0x00010300ff962b82 */ /* 0x000ee20000000800 */
[----:B0-----:R-:W-:Y:S01]  /*2f80*/  @P2 FMUL.FTZ R135, R86, R135 ;  /* 0x0000008756872220 */ /* 0x001fe20000410000 */
[----:B------:R-:W-:Y:S02]  /*2f90*/  @P2 SHF.L.U32 R86, R37, 0x10, RZ ;  /* 0x0000001025562819 */ /* 0x000fe400000006ff */
[----:B------:R-:W-:Y:S01]  /*2fa0*/  @P2 SHF.L.U32 R85, R85, 0x10, RZ ;  /* 0x0000001055552819 */ /* 0x000fe200000006ff */
[----:B------:R-:W-:Y:S01]  /*2fb0*/  @P2 FMUL.FTZ R132, R135, R144 ;  /* 0x0000009087842220 */ /* 0x000fe20000410000 */
[----:B------:R-:W-:Y:S01]  /*2fc0*/  @P2 SHF.L.U32 R144, R88, 0x10, RZ ;  /* 0x0000001058902819 */ /* 0x000fe200000006ff */
[----:B------:R-:W-:Y:S01]  /*2fd0*/  @P2 FMUL.FTZ R130, R133, R86 ;  /* 0x0000005685822220 */ /* 0x000fe20000410000 */
[----:B------:R-:W-:Y:S01]  /*2fe0*/  @P2 SHF.L.U32 R86, R35, 0x10, RZ ;  /* 0x0000001023562819 */ /* 0x000fe200000006ff */
[----:B-1----:R-:W-:Y:S01]  /*2ff0*/  @P2 FMUL.FTZ R84, R84, R145 ;  /* 0x0000009154542220 */ /* 0x002fe20000410000 */
[----:B------:R-:W-:Y:S01]  /*3000*/  @P2 IMAD.U32 R145, R39, 0x10000, RZ ;  /* 0x0001000027912824 */ /* 0x000fe200078e00ff */
[----:B------:R-:W-:-:S02]  /*3010*/  CS2R R134, SRZ ;  /* 0x0000000000867805 */ /* 0x000fc4000001ff00 */
[----:B------:R-:W-:Y:S01]  /*3020*/  MOV R133, RZ ;  /* 0x000000ff00857202 */ /* 0x000fe20000000f00 */
[----:B------:R-:W-:Y:S01]  /*3030*/  @P2 FMUL.FTZ R133, R87, R84 ;  /* 0x0000005457852220 */ /* 0x000fe20000410000 */
[----:B------:R-:W-:Y:S01]  /*3040*/  F2FP.BF16.F32.PACK_AB R84, RZ, R128 ;  /* 0x00000080ff54723e */ /* 0x000fe200000010ff */
[----:B--2---:R-:W-:Y:S01]  /*3050*/  @P2 FMUL.FTZ R86, R86, R149 ;  /* 0x0000009556562220 */ /* 0x004fe20000410000 */
[----:B------:R-:W-:-:S03]  /*3060*/  F2FP.BF16.F32.PACK_AB R87, RZ, R131 ;  /* 0x00000083ff57723e */ /* 0x000fc600000010ff */
[----:B------:R-:W-:Y:S01]  /*3070*/  @P2 FMUL.FTZ R134, R86, R145 ;  /* 0x0000009156862220 */ /* 0x000fe20000410000 */
[----:B------:R-:W-:Y:S02]  /*3080*/  F2FP.BF16.F32.PACK_AB R86, RZ, R130 ;  /* 0x00000082ff56723e */ /* 0x000fe400000010ff */
[----:B------:R-:W-:Y:S01]  /*3090*/  F2FP.BF16.F32.PACK_AB R145, RZ, R133 ;  /* 0x00000085ff91723e */ /* 0x000fe200000010ff */
[----:B---3--:R-:W-:Y:S01]  /*30a0*/  @P2 FMUL.FTZ R85, R85, R150 ;  /* 0x0000009655552220 */ /* 0x008fe20000410000 */
[----:B------:R-:W-:-:S03]  /*30b0*/  F2FP.BF16.F32.PACK_AB R149, RZ, R134 ;  /* 0x00000086ff95723e */ /* 0x000fc600000010ff */
[----:B------:R-:W-:Y:S01]  /*30c0*/  @P2 FMUL.FTZ R135, R144, R85 ;  /* 0x0000005590872220 */ /* 0x000fe20000410000 */
[----:B------:R-:W-:Y:S02]  /*30d0*/  F2FP.BF16.F32.PACK_AB R85, RZ, R129 ;  /* 0x00000081ff55723e */ /* 0x000fe400000010ff */
[----:B------:R-:W-:Y:S02]  /*30e0*/  F2FP.BF16.F32.PACK_AB R144, RZ, R132 ;  /* 0x00000084ff90723e */ /* 0x000fe400000010ff */
[----:B------:R-:W-:Y:S02]  /*30f0*/  F2FP.BF16.F32.PACK_AB R150, RZ, R135 ;  /* 0x00000087ff96723e */ /* 0x000fe400000010ff */
[----:B------:R-:W-:Y:S02]  /*3100*/  PRMT R84, R84, 0x5410, R85 ;  /* 0x0000541054547816 */ /* 0x000fe40000000055 */
[----:B------:R-:W-:Y:S02]  /*3110*/  PRMT R85, R86, 0x5410, R87 ;  /* 0x0000541056557816 */ /* 0x000fe40000000057 */
[----:B------:R-:W-:-:S02]  /*3120*/  PRMT R86, R144, 0x5410, R145 ;  /* 0x0000541090567816 */ /* 0x000fc40000000091 */
[----:B------:R-:W-:-:S07]  /*3130*/  PRMT R87, R149, 0x5410, R150 ;  /* 0x0000541095577816 */ /* 0x000fce0000000096 */
.L_x_256:
[----:B------:R-:W0:Y:S02]  /*3140*/  LDC.64 R144, c[0x0][0x3a8] ;  /* 0x0000ea00ff907b82 */ /* 0x000e240000000a00 */
[----:B0-----:R-:W-:-:S05]  /*3150*/  IMAD.WIDE.U32 R144, R147, 0x10, R144 ;  /* 0x0000001093907825 */ /* 0x001fca00078e0090 */
[----:B------:R1:W-:Y:S02]  /*3160*/  STG.E.128 desc[UR6][R144.64], R84 ;  /* 0x0000005490007986 */ /* 0x0003e4000c101d06 */
.L_x_254:
[----:B------:R-:W-:Y:S05]  /*3170*/  BSYNC.RECONVERGENT B0 ;  /* 0x0000000000007941 */ /* 0x000fea0003800200 */
.L_x_253:
[----:B01----:R-:W-:Y:S01]  /*3180*/  FADD.FTZ R84, RZ, R104 ;  /* 0x00000068ff547221 */ /* 0x003fe20000010000 */
[C---:B------:R-:W-:Y:S01]  /*3190*/  ISETP.GT.U32.AND P2, PT, R142.reuse, 0x3f, PT ;  /* 0x0000003f8e00780c */ /* 0x040fe20003f44070 */
[----:B------:R-:W-:Y:S01]  /*31a0*/  UMOV UR4, 0xffffffff ;  /* 0xffffffff00047882 */ /* 0x000fe20000000000 */
[C---:B------:R-:W-:Y:S01]  /*31b0*/  ISETP.GT.U32.AND P3, PT, R142.reuse, 0x5f, PT ;  /* 0x0000005f8e00780c */ /* 0x040fe20003f64070 */
        /* <DEDUP_REMOVED lines=121> */
.L_x_278:
[----:B-1----:R-:W-:Y:S01]  /*3950*/  FADD.FTZ R149, R150, R147 ;  /* 0x0000009396957221 */ /* 0x002fe20000010000 */
[----:B------:R-:W-:Y:S01]  /*3960*/  FMUL.FTZ R147, R145, R145 ;  /* 0x0000009191937220 */ /* 0x000fe20000410000 */
[----:B------:R-:W-:Y:S01]  /*3970*/  PLOP3.LUT P2, PT, PT, PT, UP1, 0x40, 0x4 ;  /* 0x000000000004781c */ /* 0x000fe20003f4e818 */
[----:B------:R-:W1:Y:S01]  /*3980*/  @!P5 LDC.64 R86, c[0x0][0x3c0] ;  /* 0x0000f000ff56db82 */ /* 0x000e620000000a00 */
[----:B------:R-:W-:Y:S01]  /*3990*/  FFMA.FTZ R144, R149, R144, UR5 ;  /* 0x0000000595907e23 */ /* 0x000fe20008010090 */
[----:B------:R-:W-:Y:S01]  /*39a0*/  BSSY.RECONVERGENT B0, `(.L_x_258) ;  /* 0x00000dd000007945 */ /* 0x000fe20003800200 */
[----:B------:R-:W-:Y:S02]  /*39b0*/  FSEL R147, R147, RZ, !P2 ;  /* 0x000000ff93937208 */ /* 0x000fe40005000000 */
[----:B-----5:R-:W-:-:S03]  /*39c0*/  ISETP.GE.AND P2, PT, R146, 0x1, PT ;  /* 0x000000019200780c */ /* 0x020fc60003f46270 */
[----:B------:R-:W2:Y:S01]  /*39d0*/  @!P5 LDC.64 R84, c[0x0][0x3c8] ;  /* 0x0000f200ff54db82 */ /* 0x000ea20000000a00 */
[----:B------:R-:W-:-:S06]  /*39e0*/  FADD.FTZ R147, R144, R147 ;  /* 0x0000009390937221 */ /* 0x000fcc0000010000 */
[----:B------:R-:W3:Y:S01]  /*39f0*/  MUFU.RSQ R147, R147 ;  /* 0x0000009300937308 */ /* 0x000ee20000001400 */
[----:B-1----:R-:W-:-:S05]  /*3a00*/  @!P5 IMAD.WIDE R86, R141, 0x4, R86 ;  /* 0x000000048d56d825 */ /* 0x002fca00078e0256 */
[----:B------:R1:W-:Y:S01]  /*3a10*/  @!P5 STG.E desc[UR6][R86.64], R145 ;  /* 0x000000915600d986 */ /* 0x0003e2000c101906 */
[----:B--2---:R-:W-:-:S05]  /*3a20*/  @!P5 IMAD.WIDE R84, R141, 0x4, R84 ;  /* 0x000000048d54d825 */ /* 0x004fca00078e0254 */
[----:B---3--:R1:W-:Y:S01]  /*3a30*/  @!P5 STG.E desc[UR6][R84.64], R147 ;  /* 0x000000935400d986 */ /* 0x0083e2000c101906 */
[----:B------:R-:W-:Y:S05]  /*3a40*/  @!P2 BRA `(.L_x_259) ;  /* 0x0000000c0048a947 */ /* 0x000fea0003800000 */
[----:B-1----:R-:W-:Y:S01]  /*3a50*/  IADD3 R85, PT, PT, R146, -0x1, RZ ;  /* 0xffffffff92557810 */ /* 0x002fe20007ffe0ff */
[----:B------:R-:W-:Y:S01]  /*3a60*/  BSSY.RECONVERGENT B1, `(.L_x_260) ;  /* 0x0000038000017945 */ /* 0x000fe20003800200 */
[----:B------:R-:W-:-:S03]  /*3a70*/  PLOP3.LUT P2, PT, PT, PT, UP1, 0x40, 0x4 ;  /* 0x000000000004781c */ /* 0x000fc60003f4e818 */
[----:B------:R-:W-:Y:S01]  /*3a80*/  IMAD R85, R85, R148, RZ ;  /* 0x0000009455557224 */ /* 0x000fe200078e02ff */
[----:B------:R-:W-:-:S04]  /*3a90*/  FSEL R146, R145, RZ, P2 ;  /* 0x000000ff91927208 */ /* 0x000fc80001000000 */
[----:B------:R-:W-:-:S04]  /*3aa0*/  SHF.R.S32.HI R84, RZ, 0x1f, R85 ;  /* 0x0000001fff547819 */ /* 0x000fc80000011455 */
[----:B------:R-:W-:-:S04]  /*3ab0*/  LEA.HI R84, R84, R85, RZ, 0x3 ;  /* 0x0000005554547211 */ /* 0x000fc800078f18ff */
[----:B------:R-:W-:Y:S01]  /*3ac0*/  LEA.HI.SX32 R149, R84, R143, 0x1d ;  /* 0x0000008f54957211 */ /* 0x000fe200078feaff */
[----:B------:R-:W-:Y:S06]  /*3ad0*/  @!P0 BRA `(.L_x_261) ;  /* 0x0000000000c08947 */ /* 0x000fec0003800000 */
[--C-:B------:R-:W-:Y:S01]  /*3ae0*/  FADD.FTZ R84, R104, -R146.reuse ;  /* 0x8000009268547221 */ /* 0x100fe20000010000 */
[--C-:B------:R-:W-:Y:S01]  /*3af0*/  FADD.FTZ R86, R106, -R146.reuse ;  /* 0x800000926a567221 */ /* 0x100fe20000010000 */
[----:B------:R-:W-:Y:S01]  /*3b00*/  SHF.L.U32 R85, R80, 0x10, RZ ;  /* 0x0000001050557819 */ /* 0x000fe200000006ff */
[----:B------:R-:W-:Y:S01]  /*3b10*/  IMAD.U32 R145, R81, 0x10000, RZ ;  /* 0x0001000051917824 */ /* 0x000fe200078e00ff */
[----:B------:R-:W-:Y:S01]  /*3b20*/  SHF.L.U32 R87, R76, 0x10, RZ ;  /* 0x000000104c577819 */ /* 0x000fe200000006ff */
[----:B------:R-:W-:Y:S01]  /*3b30*/  FMUL.FTZ R84, R147, R84 ;  /* 0x0000005493547220 */ /* 0x000fe20000410000 */
[----:B------:R-:W-:Y:S01]  /*3b40*/  SHF.L.U32 R151, R77, 0x10, RZ ;  /* 0x000000104d977819 */ /* 0x000fe200000006ff */
[----:B------:R-:W-:Y:S01]  /*3b50*/  FMUL.FTZ R86, R147, R86 ;  /* 0x0000005693567220 */ /* 0x000fe20000410000 */
[--C-:B------:R-:W-:Y:S01]  /*3b60*/  FADD.FTZ R144, R107, -R146.reuse ;  /* 0x800000926b907221 */ /* 0x100fe20000010000 */
[----:B------:R-:W-:Y:S01]  /*3b70*/  FFMA.FTZ R84, R84, R85, R87 ;  /* 0x0000005554547223 */ /* 0x000fe20000010057 */
[----:B------:R-:W-:Y:S01]  /*3b80*/  SHF.L.U32 R87, R25, 0x10, RZ ;  /* 0x0000001019577819 */ /* 0x000fe200000006ff */
[----:B------:R-:W-:Y:S01]  /*3b90*/  FFMA.FTZ R85, R86, R145, R151 ;  /* 0x0000009156557223 */ /* 0x000fe20000010097 */
[----:B------:R-:W-:Y:S01]  /*3ba0*/  SHF.L.U32 R145, R24, 0x10, RZ ;  /* 0x0000001018917819 */ /* 0x000fe200000006ff */
[----:B------:R-:W-:Y:S01]  /*3bb0*/  FMUL.FTZ R144, R147, R144 ;  /* 0x0000009093907220 */ /* 0x000fe20000410000 */
[----:B------:R-:W-:Y:S01]  /*3bc0*/  FADD.FTZ R86, R108, -R146 ;  /* 0x800000926c567221 */ /* 0x000fe20000010000 */
[----:B------:R-:W-:Y:S01]  /*3bd0*/  SHF.L.U32 R151, R82, 0x10, RZ ;  /* 0x0000001052977819 */ /* 0x000fe200000006ff */
[----:B------:R-:W-:-:S02]  /*3be0*/  IMAD.U32 R153, R78, 0x10000, RZ ;  /* 0x000100004e997824 */ /* 0x000fc400078e00ff */
[----:B------:R-:W-:Y:S01]  /*3bf0*/  FFMA.FTZ R148, R144, R87, R145 ;  /* 0x0000005790947223 */ /* 0x000fe20000010091 */
[--C-:B------:R-:W-:Y:S01]  /*3c00*/  FADD.FTZ R144, R109, -R146.reuse ;  /* 0x800000926d907221 */ /* 0x100fe20000010000 */
[----:B------:R-:W-:Y:S01]  /*3c10*/  FMUL.FTZ R86, R147, R86 ;  /* 0x0000005693567220 */ /* 0x000fe20000410000 */
[----:B------:R-:W-:Y:S01]  /*3c20*/  SHF.L.U32 R87, R23, 0x10, RZ ;  /* 0x0000001017577819 */ /* 0x000fe200000006ff */
[--C-:B0-----:R-:W-:Y:S01]  /*3c30*/  FADD.FTZ R150, R110, -R146.reuse ;  /* 0x800000926e967221 */ /* 0x101fe20000010000 */
[----:B------:R-:W-:Y:S01]  /*3c40*/  SHF.L.U32 R145, R22, 0x10, RZ ;  /* 0x0000001016917819 */ /* 0x000fe200000006ff */
[C---:B------:R-:W-:Y:S01]  /*3c50*/  FMUL.FTZ R144, R147.reuse, R144 ;  /* 0x0000009093907220 */ /* 0x040fe20000410000 */
[----:B------:R-:W-:Y:S01]  /*3c60*/  FFMA.FTZ R86, R86, R151, R153 ;  /* 0x0000009756567223 */ /* 0x000fe20000010099 */
[----:B------:R-:W-:Y:S01]  /*3c70*/  FMUL.FTZ R150, R147, R150 ;  /* 0x0000009693967220 */ /* 0x000fe20000410000 */
[----:B------:R-:W-:Y:S01]  /*3c80*/  SHF.L.U32 R151, R26, 0x10, RZ ;  /* 0x000000101a977819 */ /* 0x000fe200000006ff */
[----:B------:R-:W-:Y:S01]  /*3c90*/  FFMA.FTZ R153, R144, R87, R145 ;  /* 0x0000005790997223 */ /* 0x000fe20000010091 */
[----:B------:R-:W-:Y:S01]  /*3ca0*/  SHF.L.U32 R87, R83, 0x10, RZ ;  /* 0x0000001053577819 */ /* 0x000fe200000006ff */
[----:B------:R-:W-:Y:S01]  /*3cb0*/  FADD.FTZ R144, R111, -R146 ;  /* 0x800000926f907221 */ /* 0x000fe20000010000 */
[----:B------:R-:W-:-:S02]  /*3cc0*/  SHF.L.U32 R145, R79, 0x10, RZ ;  /* 0x000000104f917819 */ /* 0x000fc400000006ff */
[----:B------:R-:W-:Y:S01]  /*3cd0*/  F2FP.BF16.F32.PACK_AB R86, R153, R86 ;  /* 0x000000569956723e */ /* 0x000fe200000010ff */
[----:B------:R-:W-:Y:S01]  /*3ce0*/  FMUL.FTZ R144, R147, R144 ;  /* 0x0000009093907220 */ /* 0x000fe20000410000 */
[----:B------:R-:W-:Y:S01]  /*3cf0*/  F2FP.BF16.F32.PACK_AB R85, R148, R85 ;  /* 0x000000559455723e */ /* 0x000fe200000010ff */
[----:B------:R-:W-:Y:S01]  /*3d00*/  FFMA.FTZ R152, R150, R87, R145 ;  /* 0x0000005796987223 */ /* 0x000fe20000010091 */
[----:B------:R-:W-:Y:S01]  /*3d10*/  SHF.L.U32 R145, R20, 0x10, RZ ;  /* 0x0000001014917819 */ /* 0x000fe200000006ff */
[----:B------:R-:W-:Y:S02]  /*3d20*/  IMAD.U32 R87, R21, 0x10000, RZ ;  /* 0x0001000015577824 */ /* 0x000fe400078e00ff */
[----:B------:R-:W-:Y:S02]  /*3d30*/  FADD.FTZ R150, R105, -R146 ;  /* 0x8000009269967221 */ /* 0x000fe40000010000 */
[----:B------:R-:W-:Y:S01]  /*3d40*/  FFMA.FTZ R155, R144, R87, R145 ;  /* 0x00000057909b7223 */ /* 0x000fe20000010091 */
[----:B------:R-:W-:Y:S01]  /*3d50*/  SHF.L.U32 R87, R27, 0x10, RZ ;  /* 0x000000101b577819 */ /* 0x000fe200000006ff */
[----:B------:R-:W0:Y:S01]  /*3d60*/  LDC.64 R144, c[0x0][0x428] ;  /* 0x00010a00ff907b82 */ /* 0x000e220000000a00 */
[----:B------:R-:W-:-:S04]  /*3d70*/  FMUL.FTZ R150, R147, R150 ;  /* 0x0000009693967220 */ /* 0x000fc80000410000 */
[----:B------:R-:W-:Y:S01]  /*3d80*/  FFMA.FTZ R151, R150, R87, R151 ;  /* 0x0000005796977223 */ /* 0x000fe20000010097 */
[----:B------:R-:W-:-:S04]  /*3d90*/  F2FP.BF16.F32.PACK_AB R87, R155, R152 ;  /* 0x000000989b57723e */ /* 0x000fc800000010ff */
[----:B------:R-:W-:Y:S01]  /*3da0*/  F2FP.BF16.F32.PACK_AB R84, R151, R84 ;  /* 0x000000549754723e */ /* 0x000fe200000010ff */
[C---:B0-----:R-:W-:Y:S01]  /*3db0*/  IMAD.WIDE.U32 R144, R149.reuse, 0x10, R144 ;  /* 0x0000001095907825 */ /* 0x041fe200078e0090 */
[----:B------:R-:W-:-:S04]  /*3dc0*/  IADD3 R149, PT, PT, R149, 0x20, RZ ;  /* 0x0000002095957810 */ /* 0x000fc80007ffe0ff */
[----:B------:R1:W-:Y:S03]  /*3dd0*/  STG.E.128 desc[UR6][R144.64], R84 ;  /* 0x0000005490007986 */ /* 0x0003e6000c101d06 */
.L_x_261:
[----:B------:R-:W-:Y:S05]  /*3de0*/  BSYNC.RECONVERGENT B1 ;  /* 0x0000000000017941 */ /* 0x000fea0003800200 */
.L_x_260:
[----:B------:R-:W-:Y:S01]  /*3df0*/  ISETP.GE.U32.AND P0, PT, R142, 0x40, PT ;  /* 0x000000408e00780c */ /* 0x000fe20003f06070 */
[----:B------:R-:W-:-:S12]  /*3e00*/  BSSY.RECONVERGENT B1, `(.L_x_262) ;  /* 0x0000032000017945 */ /* 0x000fd80003800200 */
[----:B------:R-:W-:Y:S05]  /*3e10*/  @!P0 BRA `(.L_x_263) ;  /* 0x0000000000c08947 */ /* 0x000fea0003800000 */
[--C-:B-1----:R-:W-:Y:S01]  /*3e20*/  FADD.FTZ R84, R112, -R146.reuse ;  /* 0x8000009270547221 */ /* 0x102fe20000010000 */
[--C-:B------:R-:W-:Y:S01]  /*3e30*/  FADD.FTZ R86, R114, -R146.reuse ;  /* 0x8000009272567221 */ /* 0x100fe20000010000 */
[----:B------:R-:W-:Y:S01]  /*3e40*/  SHF.L.U32 R87, R64, 0x10, RZ ;  /* 0x0000001040577819 */ /* 0x000fe200000006ff */
[----:B------:R-:W-:Y:S01]  /*3e50*/  IMAD.U32 R85, R68, 0x10000, RZ ;  /* 0x0001000044557824 */ /* 0x000fe200078e00ff */
[----:B------:R-:W-:Y:S01]  /*3e60*/  SHF.L.U32 R145, R69, 0x10, RZ ;  /* 0x0000001045917819 */ /* 0x000fe200000006ff */
[----:B------:R-:W-:Y:S01]  /*3e70*/  FMUL.FTZ R84, R147, R84 ;  /* 0x0000005493547220 */ /* 0x000fe20000410000 */
[----:B------:R-:W-:Y:S01]  /*3e80*/  SHF.L.U32 R151, R65, 0x10, RZ ;  /* 0x0000001041977819 */ /* 0x000fe200000006ff */
[----:B------:R-:W-:Y:S01]  /*3e90*/  FMUL.FTZ R86, R147, R86 ;  /* 0x0000005693567220 */ /* 0x000fe20000410000 */
[----:B------:R-:W-:Y:S01]  /*3ea0*/  FADD.FTZ R144, R115, -R146 ;  /* 0x8000009273907221 */ /* 0x000fe20000010000 */
[----:B------:R-:W-:Y:S01]  /*3eb0*/  FFMA.FTZ R84, R84, R85, R87 ;  /* 0x0000005554547223 */ /* 0x000fe20000010057 */
[----:B------:R-:W-:Y:S01]  /*3ec0*/  SHF.L.U32 R87, R17, 0x10, RZ ;  /* 0x0000001011577819 */ /* 0x000fe200000006ff */
[----:B------:R-:W-:Y:S01]  /*3ed0*/  FFMA.FTZ R85, R86, R145, R151 ;  /* 0x0000009156557223 */ /* 0x000fe20000010097 */
[----:B------:R-:W-:-:S02]  /*3ee0*/  IMAD.U32 R145, R16, 0x10000, RZ ;  /* 0x0001000010917824 */ /* 0x000fc400078e00ff */
[----:B------:R-:W-:Y:S01]  /*3ef0*/  FMUL.FTZ R144, R147, R144 ;  /* 0x0000009093907220 */ /* 0x000fe20000410000 */
[--C-:B------:R-:W-:Y:S01]  /*3f00*/  FADD.FTZ R86, R116, -R146.reuse ;  /* 0x8000009274567221 */ /* 0x100fe20000010000 */
[----:B------:R-:W-:Y:S01]  /*3f10*/  SHF.L.U32 R151, R70, 0x10, RZ ;  /* 0x0000001046977819 */ /* 0x000fe200000006ff */
[--C-:B0-----:R-:W-:Y:S01]  /*3f20*/  FADD.FTZ R150, R118, -R146.reuse ;  /* 0x8000009276967221 */ /* 0x101fe20000010000 */
[----:B------:R-:W-:Y:S01]  /*3f30*/  FFMA.FTZ R148, R144, R87, R145 ;  /* 0x0000005790947223 */ /* 0x000fe20000010091 */
[----:B------:R-:W-:Y:S01]  /*3f40*/  FADD.FTZ R144, R117, -R146 ;  /* 0x8000009275907221 */ /* 0x000fe20000010000 */
[----:B------:R-:W-:Y:S01]  /*3f50*/  SHF.L.U32 R153, R66, 0x10, RZ ;  /* 0x0000001042997819 */ /* 0x000fe200000006ff */
[----:B------:R-:W-:Y:S01]  /*3f60*/  FMUL.FTZ R86, R147, R86 ;  /* 0x0000005693567220 */ /* 0x000fe20000410000 */
[----:B------:R-:W-:Y:S01]  /*3f70*/  SHF.L.U32 R87, R15, 0x10, RZ ;  /* 0x000000100f577819 */ /* 0x000fe200000006ff */
[C---:B------:R-:W-:Y:S01]  /*3f80*/  FMUL.FTZ R144, R147.reuse, R144 ;  /* 0x0000009093907220 */ /* 0x040fe20000410000 */
[----:B------:R-:W-:Y:S01]  /*3f90*/  SHF.L.U32 R145, R14, 0x10, RZ ;  /* 0x000000100e917819 */ /* 0x000fe200000006ff */
[----:B------:R-:W-:Y:S01]  /*3fa0*/  FFMA.FTZ R86, R86, R151, R153 ;  /* 0x0000009756567223 */ /* 0x000fe20000010099 */
[----:B------:R-:W-:Y:S01]  /*3fb0*/  FMUL.FTZ R150, R147, R150 ;  /* 0x0000009693967220 */ /* 0x000fe20000410000 */
[----:B------:R-:W-:Y:S01]  /*3fc0*/  IMAD.U32 R151, R18, 0x10000, RZ ;  /* 0x0001000012977824 */ /* 0x000fe200078e00ff */
[----:B------:R-:W-:Y:S01]  /*3fd0*/  F2FP.BF16.F32.PACK_AB R85, R148, R85 ;  /* 0x000000559455723e */ /* 0x000fe200000010ff */
[----:B------:R-:W-:Y:S01]  /*3fe0*/  FFMA.FTZ R153, R144, R87, R145 ;  /* 0x0000005790997223 */ /* 0x000fe20000010091 */
[----:B------:R-:W-:Y:S01]  /*3ff0*/  SHF.L.U32 R145, R67, 0x10, RZ ;  /* 0x0000001043917819 */ /* 0x000fe200000006ff */
[----:B------:R-:W-:-:S02]  /*4000*/  IMAD.U32 R87, R71, 0x10000, RZ ;  /* 0x0001000047577824 */ /* 0x000fc400078e00ff */
[--C-:B------:R-:W-:Y:S01]  /*4010*/  FADD.FTZ R144, R119, -R146.reuse ;  /* 0x8000009277907221 */ /* 0x100fe20000010000 */
[----:B------:R-:W-:Y:S01]  /*4020*/  F2FP.BF16.F32.PACK_AB R86, R153, R86 ;  /* 0x000000569956723e */ /* 0x000fe200000010ff */
[----:B------:R-:W-:Y:S02]  /*4030*/  FFMA.FTZ R152, R150, R87, R145 ;  /* 0x0000005796987223 */ /* 0x000fe40000010091 */
[----:B------:R-:W-:Y:S01]  /*4040*/  FMUL.FTZ R144, R147, R144 ;  /* 0x0000009093907220 */ /* 0x000fe20000410000 */
[----:B------:R-:W-:Y:S01]  /*4050*/  SHF.L.U32 R87, R13, 0x10, RZ ;  /* 0x000000100d577819 */ /* 0x000fe200000006ff */
[----:B------:R-:W-:Y:S01]  /*4060*/  FADD.FTZ R150, R113, -R146 ;  /* 0x8000009271967221 */ /* 0x000fe20000010000 */
[----:B------:R-:W-:-:S03]  /*4070*/  SHF.L.U32 R145, R12, 0x10, RZ ;  /* 0x000000100c917819 */ /* 0x000fc600000006ff */
[----:B------:R-:W-:Y:S02]  /*4080*/  FMUL.FTZ R150, R147, R150 ;  /* 0x0000009693967220 */ /* 0x000fe40000410000 */
[----:B------:R-:W-:Y:S01]  /*4090*/  FFMA.FTZ R155, R144, R87, R145 ;  /* 0x00000057909b7223 */ /* 0x000fe20000010091 */
[----:B------:R-:W-:Y:S01]  /*40a0*/  SHF.L.U32 R87, R19, 0x10, RZ ;  /* 0x0000001013577819 */ /* 0x000fe200000006ff */
[----:B------:R-:W0:Y:S04]  /*40b0*/  LDC.64 R144, c[0x0][0x428] ;  /* 0x00010a00ff907b82 */ /* 0x000e280000000a00 */
[----:B------:R-:W-:Y:S01]  /*40c0*/  FFMA.FTZ R151, R150, R87, R151 ;  /* 0x0000005796977223 */ /* 0x000fe20000010097 */
[----:B------:R-:W-:-:S04]  /*40d0*/  F2FP.BF16.F32.PACK_AB R87, R155, R152 ;  /* 0x000000989b57723e */ /* 0x000fc800000010ff */
[----:B------:R-:W-:Y:S01]  /*40e0*/  F2FP.BF16.F32.PACK_AB R84, R151, R84 ;  /* 0x000000549754723e */ /* 0x000fe200000010ff */
[C---:B0-----:R-:W-:Y:S01]  /*40f0*/  IMAD.WIDE.U32 R144, R149.reuse, 0x10, R144 ;  /* 0x0000001095907825 */ /* 0x041fe200078e0090 */
[----:B------:R-:W-:-:S04]  /*4100*/  IADD3 R149, PT, PT, R149, 0x20, RZ ;  /* 0x0000002095957810 */ /* 0x000fc80007ffe0ff */
[----:B------:R2:W-:Y:S03]  /*4110*/  STG.E.128 desc[UR6][R144.64], R84 ;  /* 0x0000005490007986 */ /* 0x0005e6000c101d06 */
.L_x_263:
[----:B------:R-:W-:Y:S05]  /*4120*/  BSYNC.RECONVERGENT B1 ;  /* 0x0000000000017941 */ /* 0x000fea0003800200 */
.L_x_262:
[----:B------:R-:W-:Y:S01]  /*4130*/  ISETP.GE.U32.AND P0, PT, R142, 0x60, PT ;  /* 0x000000608e00780c */ /* 0x000fe20003f06070 */
[----:B------:R-:W-:-:S12]  /*4140*/  BSSY.RECONVERGENT B1, `(.L_x_264) ;  /* 0x0000032000017945 */ /* 0x000fd80003800200 */
[----:B------:R-:W-:Y:S05]  /*4150*/  @!P0 BRA `(.L_x_265) ;  /* 0x0000000000c08947 */ /* 0x000fea0003800000 */
[--C-:B-12---:R-:W-:Y:S01]  /*4160*/  FADD.FTZ R84, R120, -R146.reuse ;  /* 0x8000009278547221 */ /* 0x106fe20000010000 */
        /* <DEDUP_REMOVED lines=21> */
[----:B------:R-:W-:-:S02]  /*42c0*/  IMAD.U32 R87, R7, 0x10000, RZ ;  /* 0x0001000007577824 */ /* 0x000fc400078e00ff */
[C---:B------:R-:W-:Y:S01]  /*42d0*/  FMUL.FTZ R144, R147.reuse, R144 ;  /* 0x0000009093907220 */ /* 0x040fe20000410000 */
[----:B------:R-:W-:Y:S01]  /*42e0*/  FFMA.FTZ R86, R86, R151, R153 ;  /* 0x0000009756567223 */ /* 0x000fe20000010099 */
[----:B------:R-:W-:Y:S01]  /*42f0*/  FMUL.FTZ R150, R147, R150 ;  /* 0x0000009693967220 */ /* 0x000fe20000410000 */
[----:B------:R-:W-:Y:S01]  /*4300*/  SHF.L.U32 R151, R10, 0x10, RZ ;  /* 0x000000100a977819 */ /* 0x000fe200000006ff */
[----:B------:R-:W-:Y:S01]  /*4310*/  FFMA.FTZ R153, R144, R87, R145 ;  /* 0x0000005790997223 */ /* 0x000fe20000010091 */
[----:B------:R-:W-:Y:S01]  /*4320*/  SHF.L.U32 R87, R59, 0x10, RZ ;  /* 0x000000103b577819 */ /* 0x000fe200000006ff */
[----:B------:R-:W-:Y:S01]  /*4330*/  FADD.FTZ R144, R127, -R146 ;  /* 0x800000927f907221 */ /* 0x000fe20000010000 */
[----:B------:R-:W-:Y:S02]  /*4340*/  SHF.L.U32 R145, R55, 0x10, RZ ;  /* 0x0000001037917819 */ /* 0x000fe400000006ff */
[----:B------:R-:W-:Y:S01]  /*4350*/  F2FP.BF16.F32.PACK_AB R86, R153, R86 ;  /* 0x000000569956723e */ /* 0x000fe200000010ff */
[----:B------:R-:W-:Y:S01]  /*4360*/  FMUL.FTZ R144, R147, R144 ;  /* 0x0000009093907220 */ /* 0x000fe20000410000 */
[----:B------:R-:W-:Y:S01]  /*4370*/  F2FP.BF16.F32.PACK_AB R85, R148, R85 ;  /* 0x000000559455723e */ /* 0x000fe200000010ff */
[----:B------:R-:W-:Y:S01]  /*4380*/  FFMA.FTZ R152, R150, R87, R145 ;  /* 0x0000005796987223 */ /* 0x000fe20000010091 */
[----:B------:R-:W-:Y:S01]  /*4390*/  SHF.L.U32 R87, R5, 0x10, RZ ;  /* 0x0000001005577819 */ /* 0x000fe200000006ff */
[----:B------:R-:W-:-:S02]  /*43a0*/  IMAD.U32 R145, R4, 0x10000, RZ ;  /* 0x0001000004917824 */ /* 0x000fc400078e00ff */
        /* <DEDUP_REMOVED lines=11> */
.L_x_265:
[----:B------:R-:W-:Y:S05]  /*4460*/  BSYNC.RECONVERGENT B1 ;  /* 0x0000000000017941 */ /* 0x000fea0003800200 */
.L_x_264:
[----:B------:R-:W-:Y:S05]  /*4470*/  @!P1 BRA `(.L_x_259) ;  /* 0x0000000000bc9947 */ /* 0x000fea0003800000 */
[--C-:B-123--:R-:W-:Y:S01]  /*4480*/  FADD.FTZ R84, R128, -R146.reuse ;  /* 0x8000009280547221 */ /* 0x10efe20000010000 */
[----:B------:R-:W-:Y:S01]  /*4490*/  SHF.L.U32 R85, R44, 0x10, RZ ;  /* 0x000000102c557819 */ /* 0x000fe200000006ff */
[--C-:B------:R-:W-:Y:S01]  /*44a0*/  FADD.FTZ R86, R130, -R146.reuse ;  /* 0x8000009282567221 */ /* 0x100fe20000010000 */
[----:B------:R-:W-:Y:S02]  /*44b0*/  IMAD.U32 R87, R40, 0x10000, RZ ;  /* 0x0001000028577824 */ /* 0x000fe400078e00ff */
[----:B------:R-:W-:Y:S01]  /*44c0*/  FMUL.FTZ R84, R147, R84 ;  /* 0x0000005493547220 */ /* 0x000fe20000410000 */
[----:B------:R-:W-:Y:S01]  /*44d0*/  SHF.L.U32 R145, R45, 0x10, RZ ;  /* 0x000000102d917819 */ /* 0x000fe200000006ff */
[----:B------:R-:W-:Y:S01]  /*44e0*/  FMUL.FTZ R86, R147, R86 ;  /* 0x0000005693567220 */ /* 0x000fe20000410000 */
[----:B------:R-:W-:Y:S01]  /*44f0*/  SHF.L.U32 R151, R41, 0x10, RZ ;  /* 0x0000001029977819 */ /* 0x000fe200000006ff */
[----:B------:R-:W-:Y:S01]  /*4500*/  FFMA.FTZ R148, R84, R85, R87 ;  /* 0x0000005554947223 */ /* 0x000fe20000010057 */
[----:B------:R-:W-:Y:S01]  /*4510*/  FADD.FTZ R84, R131, -R146 ;  /* 0x8000009283547221 */ /* 0x000fe20000010000 */
[----:B------:R-:W-:Y:S01]  /*4520*/  SHF.L.U32 R85, R136, 0x10, RZ ;  /* 0x0000001088557819 */ /* 0x000fe200000006ff */
[----:B------:R-:W-:-:S02]  /*4530*/  IMAD.U32 R87, R46, 0x10000, RZ ;  /* 0x000100002e577824 */ /* 0x000fc400078e00ff */
[----:B0-----:R-:W-:Y:S01]  /*4540*/  FFMA.FTZ R150, R86, R145, R151 ;  /* 0x0000009156967223 */ /* 0x001fe20000010097 */
[----:B------:R-:W-:Y:S01]  /*4550*/  SHF.L.U32 R151, R0, 0x10, RZ ;  /* 0x0000001000977819 */ /* 0x000fe200000006ff */
[----:B------:R-:W-:Y:S01]  /*4560*/  FMUL.FTZ R84, R147, R84 ;  /* 0x0000005493547220 */ /* 0x000fe20000410000 */
[--C-:B------:R-:W-:Y:S01]  /*4570*/  FADD.FTZ R86, R132, -R146.reuse ;  /* 0x8000009284567221 */ /* 0x100fe20000010000 */
[----:B------:R-:W-:Y:S01]  /*4580*/  SHF.L.U32 R153, R137, 0x10, RZ ;  /* 0x0000001089997819 */ /* 0x000fe200000006ff */
[--C-:B------:R-:W-:Y:S01]  /*4590*/  FADD.FTZ R144, R134, -R146.reuse ;  /* 0x8000009286907221 */ /* 0x100fe20000010000 */
[----:B------:R-:W-:Y:S01]  /*45a0*/  FFMA.FTZ R151, R84, R151, R85 ;  /* 0x0000009754977223 */ /* 0x000fe20000010055 */
[----:B------:R-:W-:Y:S01]  /*45b0*/  FADD.FTZ R84, R133, -R146 ;  /* 0x8000009285547221 */ /* 0x000fe20000010000 */
[----:B------:R-:W-:Y:S01]  /*45c0*/  SHF.L.U32 R85, R138, 0x10, RZ ;  /* 0x000000108a557819 */ /* 0x000fe200000006ff */
[C---:B------:R-:W-:Y:S01]  /*45d0*/  FMUL.FTZ R86, R147.reuse, R86 ;  /* 0x0000005693567220 */ /* 0x040fe20000410000 */
[----:B------:R-:W-:Y:S01]  /*45e0*/  SHF.L.U32 R145, R42, 0x10, RZ ;  /* 0x000000102a917819 */ /* 0x000fe200000006ff */
[C---:B------:R-:W-:Y:S01]  /*45f0*/  FMUL.FTZ R84, R147.reuse, R84 ;  /* 0x0000005493547220 */ /* 0x040fe20000410000 */
[----:B------:R-:W-:-:S03]  /*4600*/  FMUL.FTZ R144, R147, R144 ;  /* 0x0000009093907220 */ /* 0x000fc60000410000 */
[----:B------:R-:W-:Y:S01]  /*4610*/  FFMA.FTZ R153, R84, R153, R85 ;  /* 0x0000009954997223 */ /* 0x000fe20000010055 */
[----:B------:R-:W-:Y:S01]  /*4620*/  FFMA.FTZ R86, R86, R87, R145 ;  /* 0x0000005756567223 */ /* 0x000fe20000010091 */
[----:B------:R-:W-:Y:S01]  /*4630*/  SHF.L.U32 R85, R47, 0x10, RZ ;  /* 0x000000102f557819 */ /* 0x000fe200000006ff */
[----:B------:R-:W-:Y:S01]  /*4640*/  IMAD.U32 R87, R43, 0x10000, RZ ;  /* 0x000100002b577824 */ /* 0x000fe200078e00ff */
[----:B------:R-:W-:Y:S02]  /*4650*/  SHF.L.U32 R145, R140, 0x10, RZ ;  /* 0x000000108c917819 */ /* 0x000fe400000006ff */
[----:B------:R-:W-:Y:S01]  /*4660*/  F2FP.BF16.F32.PACK_AB R86, R153, R86 ;  /* 0x000000569956723e */ /* 0x000fe200000010ff */
[----:B------:R-:W-:Y:S01]  /*4670*/  FFMA.FTZ R152, R144, R85, R87 ;  /* 0x0000005590987223 */ /* 0x000fe20000010057 */
[--C-:B------:R-:W-:Y:S01]  /*4680*/  FADD.FTZ R144, R135, -R146.reuse ;  /* 0x8000009287907221 */ /* 0x100fe20000010000 */
[----:B------:R-:W0:Y:S01]  /*4690*/  LDC.64 R84, c[0x0][0x428] ;  /* 0x00010a00ff547b82 */ /* 0x000e220000000a00 */
[----:B------:R-:W-:Y:S01]  /*46a0*/  SHF.L.U32 R87, R139, 0x10, RZ ;  /* 0x000000108b577819 */ /* 0x000fe200000006ff */
[----:B------:R-:W-:Y:S01]  /*46b0*/  FADD.FTZ R146, R129, -R146 ;  /* 0x8000009281927221 */ /* 0x000fe20000010000 */
[----:B------:R-:W-:-:S03]  /*46c0*/  FMUL.FTZ R144, R147, R144 ;  /* 0x0000009093907220 */ /* 0x000fc60000410000 */
[----:B------:R-:W-:Y:S01]  /*46d0*/  FMUL.FTZ R146, R147, R146 ;  /* 0x0000009293927220 */ /* 0x000fe20000410000 */
[----:B------:R-:W-:Y:S01]  /*46e0*/  FFMA.FTZ R155, R144, R87, R145 ;  /* 0x00000057909b7223 */ /* 0x000fe20000010091 */
[----:B------:R-:W-:Y:S02]  /*46f0*/  SHF.L.U32 R87, R3, 0x10, RZ ;  /* 0x0000001003577819 */ /* 0x000fe400000006ff */
[----:B------:R-:W-:-:S05]  /*4700*/  SHF.L.U32 R145, R2, 0x10, RZ ;  /* 0x0000001002917819 */ /* 0x000fca00000006ff */
[----:B------:R-:W-:Y:S01]  /*4710*/  FFMA.FTZ R147, R146, R87, R145 ;  /* 0x0000005792937223 */ /* 0x000fe20000010091 */
[----:B------:R-:W-:Y:S01]  /*4720*/  F2FP.BF16.F32.PACK_AB R87, R155, R152 ;  /* 0x000000989b57723e */ /* 0x000fe200000010ff */
[----:B0-----:R-:W-:Y:S01]  /*4730*/  IMAD.WIDE.U32 R144, R149, 0x10, R84 ;  /* 0x0000001095907825 */ /* 0x001fe200078e0054 */
[----:B------:R-:W-:Y:S02]  /*4740*/  F2FP.BF16.F32.PACK_AB R85, R151, R150 ;  /* 0x000000969755723e */ /* 0x000fe400000010ff */
[----:B------:R-:W-:-:S05]  /*4750*/  F2FP.BF16.F32.PACK_AB R84, R147, R148 ;  /* 0x000000949354723e */ /* 0x000fca00000010ff */
[----:B------:R4:W-:Y:S02]  /*4760*/  STG.E.128 desc[UR6][R144.64], R84 ;  /* 0x0000005490007986 */ /* 0x0009e4000c101d06 */
.L_x_259:
[----:B------:R-:W-:Y:S05]  /*4770*/  BSYNC.RECONVERGENT B0 ;  /* 0x0000000000007941 */ /* 0x000fea0003800200 */
.L_x_258:
[----:B-1234-:R-:W1:Y:S02]  /*4780*/  LDC.64 R84, c[0x0][0x380] ;  /* 0x0000e000ff547b82 */ /* 0x01ee640000000a00 */
[----:B-1----:R-:W-:-:S05]  /*4790*/  IMAD R141, R84, 0x4, R141 ;  /* 0x00000004548d7824 */ /* 0x002fca00078e028d */
[----:B------:R-:W-:-:S13]  /*47a0*/  ISETP.GE.AND P0, PT, R141, R85, PT ;  /* 0x000000558d00720c */ /* 0x000fda0003f06270 */
[----:B------:R-:W-:Y:S05]  /*47b0*/  @!P0 BRA `(.L_x_266) ;  /* 0xffffffc0009c8947 */ /* 0x000fea000383ffff */
[----:B------:R-:W-:Y:S05]  /*47c0*/  EXIT ;  /* 0x000000000000794d */ /* 0x000fea0003800000 */
.L_x_257:
[----:B------:R-:W-:Y:S01]  /*47d0*/  HFMA2 R153, -RZ, RZ, 0, 5.9604644775390625e-08 ;  /* 0x00000001ff997431 */ /* 0x000fe200000001ff */
[----:B------:R-:W-:Y:S01]  /*47e0*/  BSSY B0, `(.L_x_267) ;  /* 0x0000007000007945 */ /* 0x000fe20003800000 */
[----:B------:R-:W-:Y:S02]  /*47f0*/  MOV R154, R85 ;  /* 0x00000055009a7202 */ /* 0x000fe40000000f00 */
[----:B------:R-:W-:Y:S02]  /*4800*/  MOV R156, 0x1f ;  /* 0x0000001f009c7802 */ /* 0x000fe40000000f00 */
[----:B------:R-:W-:-:S07]  /*4810*/  MOV R151, 0xffffffff ;  /* 0xffffffff00977802 */ /* 0x000fce0000000f00 */
[----:B-----5:R-:W-:Y:S05]  /*4820*/  WARPSYNC.COLLECTIVE R151, `(.L_x_268) ;  /* 0x0000000097087348 */ /* 0x020fea0003c00000 */
[----:B------:R0:W1:Y:S02]  /*4830*/  SHFL.BFLY P6, R152, R154, R153, R156 ;  /* 0x0c0000999a987389 */ /* 0x00006400000c009c */
[----:B01---5:R-:W-:Y:S05]  /*4840*/  ENDCOLLECTIVE ;  /* 0x000000000000791b */ /* 0x023fea0003800000 */
.L_x_268:
[----:B------:R-:W-:Y:S05]  /*4850*/  BSYNC B0 ;  /* 0x0000000000007941 */ /* 0x000fea0003800000 */
.L_x_267:
[----:B------:R-:W-:Y:S02]  /*4860*/  IMAD.MOV.U32 R84, RZ, RZ, R152 ;  /* 0x000000ffff547224 */ /* 0x000fe400078e0098 */
[----:B------:R-:W-:Y:S01]  /*4870*/  HFMA2 R153, -RZ, RZ, 0, 1.1920928955078125e-07 ;  /* 0x00000002ff997431 */ /* 0x000fe200000001ff */
[----:B------:R-:W-:Y:S01]  /*4880*/  MOV R156, 0x1f ;  /* 0x0000001f009c7802 */ /* 0x000fe20000000f00 */
[----:B------:R-:W0:Y:S01]  /*4890*/  LDC R144, c[0x0][0x400] ;  /* 0x00010000ff907b82 */ /* 0x000e220000000800 */
[----:B------:R-:W-:Y:S01]  /*48a0*/  FADD.FTZ R86, R85, R84 ;  /* 0x0000005455567221 */ /* 0x000fe20000010000 */
[----:B------:R-:W-:-:S04]  /*48b0*/  MOV R151, 0xffffffff ;  /* 0xffffffff00977802 */ /* 0x000fc80000000f00 */
[----:B------:R-:W-:-:S07]  /*48c0*/  MOV R154, R86 ;  /* 0x00000056009a7202 */ /* 0x000fce0000000f00 */
[----:B0-----:R-:W-:Y:S05]  /*48d0*/  WARPSYNC.COLLECTIVE R151, `(.L_x_269) ;  /* 0x0000000097087348 */ /* 0x001fea0003c00000 */
[----:B------:R1:W2:Y:S02]  /*48e0*/  SHFL.BFLY P6, R152, R154, R153, R156 ;  /* 0x0c0000999a987389 */ /* 0x0002a400000c009c */
[----:B012---:R-:W-:Y:S05]  /*48f0*/  ENDCOLLECTIVE ;  /* 0x000000000000791b */ /* 0x007fea0003800000 */
.L_x_269:
[----:B------:R-:W-:Y:S02]  /*4900*/  HFMA2 R153, -RZ, RZ, 0, 2.384185791015625e-07 ;  /* 0x00000004ff997431 */ /* 0x000fe400000001ff */
[----:B------:R-:W-:-:S04]  /*4910*/  IMAD.MOV.U32 R87, RZ, RZ, R152 ;  /* 0x000000ffff577224 */ /* 0x000fc800078e0098 */
[----:B------:R-:W-:-:S05]  /*4920*/  FADD.FTZ R87, R86, R87 ;  /* 0x0000005756577221 */ /* 0x000fca0000010000 */
[----:B------:R-:W-:-:S07]  /*4930*/  MOV R154, R87 ;  /* 0x00000057009a7202 */ /* 0x000fce0000000f00 */
[----:B------:R-:W-:Y:S05]  /*4940*/  WARPSYNC.COLLECTIVE R151, `(.L_x_270) ;  /* 0x0000000097087348 */ /* 0x000fea0003c00000 */
[----:B------:R0:W1:Y:S02]  /*4950*/  SHFL.BFLY P6, R152, R154, R153, R156 ;  /* 0x0c0000999a987389 */ /* 0x00006400000c009c */
[----:B01----:R-:W-:Y:S05]  /*4960*/  ENDCOLLECTIVE ;  /* 0x000000000000791b */ /* 0x003fea0003800000 */
.L_x_270:
[----:B------:R-:W-:Y:S01]  /*4970*/  IMAD.MOV.U32 R153, RZ, RZ, 0x8 ;  /* 0x00000008ff997424 */ /* 0x000fe200078e00ff */
[----:B------:R-:W-:-:S05]  /*4980*/  MOV R84, R152 ;  /* 0x0000009800547202 */ /* 0x000fca0000000f00 */
[----:B------:R-:W-:-:S05]  /*4990*/  FADD.FTZ R147, R87, R84 ;  /* 0x0000005457937221 */ /* 0x000fca0000010000 */
[----:B------:R-:W-:-:S07]  /*49a0*/  MOV R154, R147 ;  /* 0x00000093009a7202 */ /* 0x000fce0000000f00 */
[----:B------:R-:W-:Y:S05]  /*49b0*/  WARPSYNC.COLLECTIVE R151, `(.L_x_271) ;  /* 0x0000000097087348 */ /* 0x000fea0003c00000 */
[----:B------:R0:W1:Y:S02]  /*49c0*/  SHFL.BFLY P6, R152, R154, R153, R156 ;  /* 0x0c0000999a987389 */ /* 0x00006400000c009c */
[----:B01----:R-:W-:Y:S05]  /*49d0*/  ENDCOLLECTIVE ;  /* 0x000000000000791b */ /* 0x003fea0003800000 */
.L_x_271:
[----:B------:R-:W-:Y:S01]  /*49e0*/  HFMA2 R153, -RZ, RZ, 0, 9.5367431640625e-07 ;  /* 0x00000010ff997431 */ /* 0x000fe200000001ff */
[----:B------:R-:W-:-:S05]  /*49f0*/  MOV R84, R152 ;  /* 0x0000009800547202 */ /* 0x000fca0000000f00 */
[----:B------:R-:W-:-:S05]  /*4a00*/  FADD.FTZ R149, R147, R84 ;  /* 0x0000005493957221 */ /* 0x000fca0000010000 */
[----:B------:R-:W-:-:S07]  /*4a10*/  MOV R154, R149 ;  /* 0x00000095009a7202 */ /* 0x000fce0000000f00 */
[----:B------:R-:W-:Y:S05]  /*4a20*/  WARPSYNC.COLLECTIVE R151, `(.L_x_272) ;  /* 0x0000000097087348 */ /* 0x000fea0003c00000 */
[----:B------:R0:W1:Y:S02]  /*4a30*/  SHFL.BFLY P6, R152, R154, R153, R156 ;  /* 0x0c0000999a987389 */ /* 0x00006400000c009c */
[----:B01----:R-:W-:Y:S05]  /*4a40*/  ENDCOLLECTIVE ;  /* 0x000000000000791b */ /* 0x003fea0003800000 */
.L_x_272:
        /* <DEDUP_REMOVED lines=73> */
.L_x_273:
[----:B------:R-:W-:Y:S01]  /*4ee0*/  HFMA2 R153, -RZ, RZ, 0, 1.1920928955078125e-07 ;  /* 0x00000002ff997431 */ /* 0x000fe200000001ff */
[----:B------:R-:W-:-:S05]  /*4ef0*/  MOV R85, R152 ;  /* 0x0000009800557202 */ /* 0x000fca0000000f00 */
[----:B------:R-:W-:-:S05]  /*4f00*/  FADD.FTZ R85, R84, R85 ;  /* 0x0000005554557221 */ /* 0x000fca0000010000 */
[----:B------:R-:W-:-:S07]  /*4f10*/  MOV R154, R85 ;  /* 0x00000055009a7202 */ /* 0x000fce0000000f00 */
[----:B------:R-:W-:Y:S05]  /*4f20*/  WARPSYNC.COLLECTIVE R151, `(.L_x_274) ;  /* 0x0000000097087348 */ /* 0x000fea0003c00000 */
[----:B------:R0:W1:Y:S02]  /*4f30*/  SHFL.BFLY P6, R152, R154, R153, R156 ;  /* 0x0c0000999a987389 */ /* 0x00006400000c009c */
[----:B01----:R-:W-:Y:S05]  /*4f40*/  ENDCOLLECTIVE ;  /* 0x000000000000791b */ /* 0x003fea0003800000 */
.L_x_274:
[----:B------:R-:W-:Y:S02]  /*4f50*/  HFMA2 R153, -RZ, RZ, 0, 2.384185791015625e-07 ;  /* 0x00000004ff997431 */ /* 0x000fe400000001ff */
[----:B------:R-:W-:-:S04]  /*4f60*/  IMAD.MOV.U32 R86, RZ, RZ, R152 ;  /* 0x000000ffff567224 */ /* 0x000fc800078e0098 */
[----:B------:R-:W-:-:S05]  /*4f70*/  FADD.FTZ R86, R85, R86 ;  /* 0x0000005655567221 */ /* 0x000fca0000010000 */
[----:B------:R-:W-:-:S07]  /*4f80*/  MOV R154, R86 ;  /* 0x00000056009a7202 */ /* 0x000fce0000000f00 */
[----:B------:R-:W-:Y:S05]  /*4f90*/  WARPSYNC.COLLECTIVE R151, `(.L_x_275) ;  /* 0x0000000097087348 */ /* 0x000fea0003c00000 */
[----:B------:R0:W1:Y:S02]  /*4fa0*/  SHFL.BFLY P6, R152, R154, R153, R156 ;  /* 0x0c0000999a987389 */ /* 0x00006400000c009c */
[----:B01----:R-:W-:Y:S05]  /*4fb0*/  ENDCOLLECTIVE ;  /* 0x000000000000791b */ /* 0x003fea0003800000 */
.L_x_275:
[----:B------:R-:W-:Y:S01]  /*4fc0*/  IMAD.MOV.U32 R153, RZ, RZ, 0x8 ;  /* 0x00000008ff997424 */ /* 0x000fe200078e00ff */
[----:B------:R-:W-:-:S05]  /*4fd0*/  MOV R87, R152 ;  /* 0x0000009800577202 */ /* 0x000fca0000000f00 */
[----:B------:R-:W-:-:S05]  /*4fe0*/  FADD.FTZ R87, R86, R87 ;  /* 0x0000005756577221 */ /* 0x000fca0000010000 */
[----:B------:R-:W-:-:S07]  /*4ff0*/  MOV R154, R87 ;  /* 0x00000057009a7202 */ /* 0x000fce0000000f00 */
[----:B------:R-:W-:Y:S05]  /*5000*/  WARPSYNC.COLLECTIVE R151, `(.L_x_276) ;  /* 0x0000000097087348 */ /* 0x000fea0003c00000 */
[----:B------:R0:W1:Y:S02]  /*5010*/  SHFL.BFLY P6, R152, R154, R153, R156 ;  /* 0x0c0000999a987389 */ /* 0x00006400000c009c */
[----:B01----:R-:W-:Y:S05]  /*5020*/  ENDCOLLECTIVE ;  /* 0x000000000000791b */ /* 0x003fea0003800000 */
.L_x_276:
[----:B------:R-:W-:Y:S01]  /*5030*/  HFMA2 R153, -RZ, RZ, 0, 9.5367431640625e-07 ;  /* 0x00000010ff997431 */ /* 0x000fe200000001ff */
[----:B------:R-:W-:-:S05]  /*5040*/  MOV R150, R152 ;  /* 0x0000009800967202 */ /* 0x000fca0000000f00 */
[----:B------:R-:W-:-:S05]  /*5050*/  FADD.FTZ R150, R87, R150 ;  /* 0x0000009657967221 */ /* 0x000fca0000010000 */
[----:B------:R-:W-:-:S07]  /*5060*/  MOV R154, R150 ;  /* 0x00000096009a7202 */ /* 0x000fce0000000f00 */
[----:B------:R-:W-:Y:S05]  /*5070*/  WARPSYNC.COLLECTIVE R151, `(.L_x_277) ;  /* 0x0000000097087348 */ /* 0x000fea0003c00000 */
[----:B------:R0:W1:Y:S02]  /*5080*/  SHFL.BFLY P6, R152, R154, R153, R156 ;  /* 0x0c0000999a987389 */ /* 0x00006400000c009c */
[----:B01----:R-:W-:Y:S05]  /*5090*/  ENDCOLLECTIVE ;  /* 0x000000000000791b */ /* 0x003fea0003800000 */
.L_x_277:
[----:B------:R-:W-:Y:S01]  /*50a0*/  MOV R147, R152 ;  /* 0x0000009800937202 */ /* 0x000fe20000000f00 */
[----:B------:R-:W-:Y:S06]  /*50b0*/  BRA `(.L_x_278) ;  /* 0xffffffe800247947 */ /* 0x000fec000383ffff */
.L_x_279:
        /* <DEDUP_REMOVED lines=12> */
.L_x_37234:


//--------------------- .text._ZN10layer_norm13ln_fwd_kernelINS_13Kernel_traitsI13__nv_bfloat16S2_S2_S2_fjLj1024ELj1ELj4ELj1ELj16ENS_18Kernel_traits_baseILj1024ES2_S2_S2_S2_fjLj128EEEEELb0ELb1ELb1ELb1EEEvNS_9FwdParamsE --------------------------
	.section	.text._ZN10layer_norm13ln_fwd_kernelINS_13Kernel_traitsI13__nv_bfloat16S2_S2_S2_fjLj1024ELj1ELj4ELj1ELj16ENS_18Kernel_traits_baseILj1024ES2_S2_S2_S2_fjLj128EEEEELb0ELb1ELb1ELb1EEEvNS_9FwdParamsE,"ax",@progbits
	.align	128
        .global         _ZN10layer_norm13ln_fwd_kernelINS_13Kernel_traitsI13__nv_bfloat16S2_S2_S2_fjLj1024ELj1ELj4ELj1ELj16ENS_18Kernel_traits_baseILj1024ES2_S2_S2_S2_fjLj128EEEEELb0ELb1ELb1ELb1EEEvNS_9FwdParamsE
        .type           _ZN10layer_norm13ln_fwd_kernelINS_13Kernel_traitsI13__nv_bfloat16S2_S2_S2_fjLj1024ELj1ELj4ELj1ELj16ENS_18Kernel_traits_baseILj1024ES2_S2_S2_S2_fjLj128EEEEELb0ELb1ELb1ELb1EEEvNS_9FwdParamsE,@function
        .size           _ZN10layer_norm13ln_fwd_kernelINS_13Kernel_traitsI13__nv_bfloat16S2_S2_S2_fjLj1024ELj1ELj4ELj1ELj16ENS_18Kernel_traits_baseILj1024ES2_S2_S2_S2_fjLj128EEEEELb0ELb1ELb1ELb1EEEvNS_9FwdParamsE,(.L_x_37235 - _ZN10layer_norm13ln_fwd_kernelINS_13Kernel_traitsI13__nv_bfloat16S2_S2_S2_fjLj1024ELj1ELj4ELj1ELj16ENS_18Kernel_traits_baseILj1024ES2_S2_S2_S2_fjLj128EEEEELb0ELb1ELb1ELb1EEEvNS_9FwdParamsE)
        .other          _ZN10layer_norm13ln_fwd_kernelINS_13Kernel_traitsI13__nv_bfloat16S2_S2_S2_fjLj1024ELj1ELj4ELj1ELj16ENS_18Kernel_traits_baseILj1024ES2_S2_S2_S2_fjLj128EEEEELb0ELb1ELb1ELb1EEEvNS_9FwdParamsE,@"STO_CUDA_ENTRY STV_DEFAULT"
_ZN10layer_norm13ln_fwd_kernelINS_13Kernel_traitsI13__nv_bfloat16S2_S2_S2_fjLj1024ELj1ELj4ELj1ELj16ENS_18Kernel_traits_baseILj1024ES2_S2_S2_S2_fjLj128EEEEELb0ELb1ELb1ELb1EEEvNS_9FwdParamsE:
.text._ZN10layer_norm13ln_fwd_kernelINS_13Kernel_traitsI13__nv_bfloat16S2_S2_S2_fjLj1024ELj1ELj4ELj1ELj16ENS_18Kernel_traits_baseILj1024ES2_S2_S2_S2_fjLj128EEEEELb0ELb1ELb1ELb1EEEvNS_9FwdParamsE:
[----:B------:R-:W-:Y:S01]  /*0000*/  LDC R1, c[0x0][0x37c] ;  /* 0x0000df00ff017b82 */ /* 0x000fe20000000800 */
[----:B------:R-:W0:Y:S01]  /*0010*/  LDCU.64 UR4, c[0x0][0x438] ;  /* 0x00008700ff0477ac */ /* 0x000e220008000a00 */
[----:B------:R-:W1:Y:S06]  /*0020*/  S2R R74, SR_TID.X ;  /* 0x00000000004a7919 */ /* 0x000e6c0000002100 */
[----:B------:R-:W2:Y:S01]  /*0030*/  LDC.64 R6, c[0x0][0x3d0] ;  /* 0x0000f400ff067b82 */ /* 0x000ea20000000a00 */
[----:B------:R-:W3:Y:S07]  /*0040*/  LDCU.64 UR6, c[0x0][0x358] ;  /* 0x00006b00ff0677ac */ /* 0x000eee0008000a00 */
[----:B------:R-:W4:Y:S01]  /*0050*/  LDC.64 R10, c[0x0][0x3e8] ;  /* 0x0000fa00ff0a7b82 */ /* 0x000f220000000a00 */
[----:B0-----:R-:W-:-:S04]  /*0060*/  ISETP.NE.U32.AND P0, PT, RZ, UR4, PT ;  /* 0x00000004ff007c0c */ /* 0x001fc8000bf05070 */
[----:B------:R-:W-:Y:S02]  /*0070*/  ISETP.NE.AND.EX P0, PT, RZ, UR5, PT, P0 ;  /* 0x00000005ff007c0c */ /* 0x000fe4000bf05300 */
[----:B-1----:R-:W-:Y:S01]  /*0080*/  LOP3.LUT R0, R74, 0x1f, RZ, 0xc0, !PT ;  /* 0x0000001f4a007812 */ /* 0x002fe200078ec0ff */
[----:B------:R-:W0:Y:S01]  /*0090*/  S2UR UR4, SR_CTAID.X ;  /* 0x00000000000479c3 */ /* 0x000e220000002500 */
[----:B------:R-:W1:Y:S03]  /*00a0*/  LDCU UR5, c[0x0][0x384] ;  /* 0x00007080ff0577ac */ /* 0x000e660008000800 */
[----:B--2---:R-:W-:-:S06]  /*00b0*/  IMAD.WIDE.U32 R6, R0, 0x10, R6 ;  /* 0x0000001000067825 */ /* 0x004fcc00078e0006 */
[----:B------:R-:W2:Y:S01]  /*00c0*/  @P0 LDC.64 R8, c[0x0][0x438] ;  /* 0x00010e00ff080b82 */ /* 0x000ea20000000a00 */
[C---:B----4-:R-:W-:Y:S01]  /*00d0*/  IMAD.WIDE.U32 R10, R0.reuse, 0x10, R10 ;  /* 0x00000010000a7825 */ /* 0x050fe200078e000a */
[----:B---3--:R-:W3:Y:S04]  /*00e0*/  LDG.E.128 R12, desc[UR6][R6.64] ;  /* 0x00000006060c7981 */ /* 0x008ee8000c1e1d00 */
[----:B------:R-:W4:Y:S04]  /*00f0*/  LDG.E.128 R16, desc[UR6][R10.64] ;  /* 0x000000060a107981 */ /* 0x000f28000c1e1d00 */
[----:B------:R-:W4:Y:S04]  /*0100*/  LDG.E.128 R20, desc[UR6][R6.64+0x200] ;  /* 0x0002000606147981 */ /* 0x000f28000c1e1d00 */
[----:B------:R-:W4:Y:S04]  /*0110*/  LDG.E.128 R24, desc[UR6][R10.64+0x200] ;  /* 0x000200060a187981 */ /* 0x000f28000c1e1d00 */
[----:B------:R-:W4:Y:S04]  /*0120*/  LDG.E.128 R28, desc[UR6][R10.64+0x400] ;  /* 0x000400060a1c7981 */ /* 0x000f28000c1e1d00 */
[----:B------:R-:W4:Y:S01]  /*0130*/  LDG.E.128 R56, desc[UR6][R6.64+0x400] ;  /* 0x0004000606387981 */ /* 0x000f22000c1e1d00 */
[----:B--2---:R-:W-:-:S03]  /*0140*/  @P0 IMAD.WIDE.U32 R8, R0, 0x10, R8 ;  /* 0x0000001000080825 */ /* 0x004fc600078e0008 */
[----:B------:R2:W2:Y:S04]  /*0150*/  LDG.E.128 R52, desc[UR6][R6.64+0x600] ;  /* 0x0006000606347981 */ /* 0x0004a8000c1e1d00 */
[----:B------:R-:W2:Y:S04]  /*0160*/  LDG.E.128 R48, desc[UR6][R10.64+0x600] ;  /* 0x000600060a307981 */ /* 0x000ea8000c1e1d00 */
[----:B------:R-:W5:Y:S04]  /*0170*/  @P0 LDG.E.128 R44, desc[UR6][R8.64] ;  /* 0x00000006082c0981 */ /* 0x000f68000c1e1d00 */
[----:B------:R-:W5:Y:S04]  /*0180*/  @P0 LDG.E.128 R40, desc[UR6][R8.64+0x200] ;  /* 0x0002000608280981 */ /* 0x000f68000c1e1d00 */
[----:B------:R-:W5:Y:S04]  /*0190*/  @P0 LDG.E.128 R36, desc[UR6][R8.64+0x400] ;  /* 0x0004000608240981 */ /* 0x000f68000c1e1d00 */
[----:B------:R2:W5:Y:S01]  /*01a0*/  @P0 LDG.E.128 R32, desc[UR6][R8.64+0x600] ;  /* 0x0006000608200981 */ /* 0x000562000c1e1d00 */
[----:B0-----:R-:W-:Y:S01]  /*01b0*/  USHF.L.U32 UR4, UR4, 0x2, URZ ;  /* 0x0000000204047899 */ /* 0x001fe200080006ff */
[----:B------:R-:W-:-:S05]  /*01c0*/  SHF.R.U32.HI R74, RZ, 0x5, R74 ;  /* 0x00000005ff4a7819 */ /* 0x000fca000001164a */
[----:B------:R-:W-:-:S04]  /*01d0*/  LOP3.LUT R74, R74, UR4, RZ, 0xfc, !PT ;  /* 0x000000044a4a7c12 */ /* 0x000fc8000f8efcff */
[----:B-1----:R-:W-:Y:S02]  /*01e0*/  ISETP.GE.AND P1, PT, R74, UR5, PT ;  /* 0x000000054a007c0c */ /* 0x002fe4000bf26270 */
[----:B---3--:R-:W-:Y:S01]  /*01f0*/  @P0 MOV R2, R12 ;  /* 0x0000000c00020202 */ /* 0x008fe20000000f00 */
[--C-:B------:R-:W-:Y:S01]  /*0200*/  @P0 IMAD.MOV.U32 R5, RZ, RZ, R15.reuse ;  /* 0x000000ffff050224 */ /* 0x100fe200078e000f */
[-C--:B------:R-:W-:Y:S01]  /*0210*/  @P0 MOV R3, R13.reuse ;  /* 0x0000000d00030202 */ /* 0x080fe20000000f00 */
[----:B------:R-:W-:Y:S01]  /*0220*/  @!P0 IMAD.MOV.U32 R5, RZ, RZ, R15 ;  /* 0x000000ffff058224 */ /* 0x000fe200078e000f */
[----:B------:R-:W-:Y:S02]  /*0230*/  @P0 MOV R4, R14 ;  /* 0x0000000e00040202 */ /* 0x000fe40000000f00 */
[----:B------:R-:W-:Y:S02]  /*0240*/  @!P0 MOV R2, R12 ;  /* 0x0000000c00028202 */ /* 0x000fe40000000f00 */
[----:B------:R-:W-:Y:S01]  /*0250*/  @!P0 MOV R3, R13 ;  /* 0x0000000d00038202 */ /* 0x000fe20000000f00 */
[--C-:B----4-:R-:W-:Y:S01]  /*0260*/  @P0 IMAD.MOV.U32 R13, RZ, RZ, R23.reuse ;  /* 0x000000ffff0d0224 */ /* 0x110fe200078e0017 */
[----:B------:R-:W-:Y:S01]  /*0270*/  @!P0 MOV R4, R14 ;  /* 0x0000000e00048202 */ /* 0x000fe20000000f00 */
[----:B------:R-:W-:Y:S01]  /*0280*/  @!P0 IMAD.MOV.U32 R13, RZ, RZ, R23 ;  /* 0x000000ffff0d8224 */ /* 0x000fe200078e0017 */
[----:B--2---:R-:W-:-:S02]  /*0290*/  @P0 MOV R6, R16 ;  /* 0x0000001000060202 */ /* 0x004fc40000000f00 */
[----:B------:R-:W-:Y:S02]  /*02a0*/  @P0 MOV R7, R17 ;  /* 0x0000001100070202 */ /* 0x000fe40000000f00 */
[----:B------:R-:W-:Y:S02]  /*02b0*/  @P0 MOV R12, R22 ;  /* 0x00000016000c0202 */ /* 0x000fe40000000f00 */
[----:B------:R-:W-:Y:S02]  /*02c0*/  @P0 MOV R14, R24 ;  /* 0x00000018000e0202 */ /* 0x000fe40000000f00 */
[----:B------:R-:W-:Y:S01]  /*02d0*/  @P0 MOV R15, R25 ;  /* 0x00000019000f0202 */ /* 0x000fe20000000f00 */
[----:B------:R-:W-:Y:S01]  /*02e0*/  @P0 IMAD.MOV.U32 R9, RZ, RZ, R19 ;  /* 0x000000ffff090224 */ /* 0x000fe200078e0013 */
[----:B------:R-:W-:Y:S02]  /*02f0*/  @!P0 MOV R6, R16 ;  /* 0x0000001000068202 */ /* 0x000fe40000000f00 */
[----:B------:R-:W-:Y:S01]  /*0300*/  @!P0 MOV R7, R17 ;  /* 0x0000001100078202 */ /* 0x000fe20000000f00 */
[----:B------:R-:W-:Y:S01]  /*0310*/  @P0 IMAD.MOV.U32 R17, RZ, RZ, R27 ;  /* 0x000000ffff110224 */ /* 0x000fe200078e001b */
[----:B------:R-:W-:Y:S01]  /*0320*/  @!P0 MOV R12, R22 ;  /* 0x00000016000c8202 */ /* 0x000fe20000000f00 */
[----:B------:R-:W-:Y:S01]  /*0330*/  @P0 IMAD.MOV.U32 R22, RZ, RZ, R28 ;  /* 0x000000ffff160224 */ /* 0x000fe200078e001c */
[----:B------:R-:W-:-:S02]  /*0340*/  @!P0 MOV R14, R24 ;  /* 0x00000018000e8202 */ /* 0x000fc40000000f00 */
[----:B------:R-:W-:Y:S01]  /*0350*/  @!P0 MOV R15, R25 ;  /* 0x00000019000f8202 */ /* 0x000fe20000000f00 */
[----:B------:R-:W-:Y:S01]  /*0360*/  @!P0 IMAD.MOV.U32 R9, RZ, RZ, R19 ;  /* 0x000000ffff098224 */ /* 0x000fe200078e0013 */
[----:B------:R-:W-:Y:S01]  /*0370*/  @P0 MOV R8, R18 ;  /* 0x0000001200080202 */ /* 0x000fe20000000f00 */
[----:B------:R-:W-:Y:S01]  /*0380*/  @!P0 IMAD.MOV.U32 R17, RZ, RZ, R27 ;  /* 0x000000ffff118224 */ /* 0x000fe200078e001b */
[----:B------:R-:W-:Y:S01]  /*0390*/  @P0 MOV R10, R20 ;  /* 0x00000014000a0202 */ /* 0x000fe20000000f00 */
[----:B------:R-:W-:Y:S01]  /*03a0*/  @!P0 IMAD.MOV.U32 R22, RZ, RZ, R28 ;  /* 0x000000ffff168224 */ /* 0x000fe200078e001c */
[----:B------:R-:W-:Y:S02]  /*03b0*/  @P0 MOV R11, R21 ;  /* 0x00000015000b0202 */ /* 0x000fe40000000f00 */
[----:B------:R-:W-:Y:S02]  /*03c0*/  @P0 MOV R16, R26 ;  /* 0x0000001a00100202 */ /* 0x000fe40000000f00 */
[----:B------:R-:W-:-:S02]  /*03d0*/  @P0 MOV R23, R29 ;  /* 0x0000001d00170202 */ /* 0x000fc40000000f00 */
[----:B------:R-:W-:Y:S02]  /*03e0*/  @P0 MOV R24, R30 ;  /* 0x0000001e00180202 */ /* 0x000fe40000000f00 */
[----:B------:R-:W-:Y:S01]  /*03f0*/  @P0 MOV R25, R31 ;  /* 0x0000001f00190202 */ /* 0x000fe20000000f00 */
[----:B------:R-:W-:Y:S01]  /*0400*/  @P0 IMAD.MOV.U32 R28, RZ, RZ, R54 ;  /* 0x000000ffff1c0224 */ /* 0x000fe200078e0036 */
[----:B------:R-:W-:Y:S01]  /*0410*/  @!P0 MOV R8, R18 ;  /* 0x0000001200088202 */ /* 0x000fe20000000f00 */
[----:B------:R-:W-:Y:S01]  /*0420*/  @P0 IMAD.MOV.U32 R72, RZ, RZ, R50 ;  /* 0x000000ffff480224 */ /* 0x000fe200078e0032 */
[----:B------:R-:W-:Y:S02]  /*0430*/  @!P0 MOV R10, R20 ;  /* 0x00000014000a8202 */ /* 0x000fe40000000f00 */
[----:B------:R-:W-:Y:S02]  /*0440*/  @!P0 MOV R11, R21 ;  /* 0x00000015000b8202 */ /* 0x000fe40000000f00 */
[----:B------:R-:W-:Y:S01]  /*0450*/  @!P0 MOV R16, R26 ;  /* 0x0000001a00108202 */ /* 0x000fe20000000f00 */
[----:B------:R-:W-:Y:S01]  /*0460*/  @P0 IMAD.MOV.U32 R26, RZ, RZ, R52 ;  /* 0x000000ffff1a0224 */ /* 0x000fe200078e0034 */
[----:B------:R-:W-:-:S02]  /*0470*/  @!P0 MOV R23, R29 ;  /* 0x0000001d00178202 */ /* 0x000fc40000000f00 */
[----:B------:R-:W-:Y:S02]  /*0480*/  @!P0 MOV R24, R30 ;  /* 0x0000001e00188202 */ /* 0x000fe40000000f00 */
[----:B------:R-:W-:Y:S01]  /*0490*/  @!P0 MOV R25, R31 ;  /* 0x0000001f00198202 */ /* 0x000fe20000000f00 */
[----:B------:R-:W-:Y:S01]  /*04a0*/  @!P0 IMAD.MOV.U32 R28, RZ, RZ, R54 ;  /* 0x000000ffff1c8224 */ /* 0x000fe200078e0036 */
[----:B------:R-:W-:Y:S01]  /*04b0*/  @P0 MOV R18, R56 ;  /* 0x0000003800120202 */ /* 0x000fe20000000f00 */
[----:B------:R-:W-:Y:S01]  /*04c0*/  @!P0 IMAD.MOV.U32 R18, RZ, RZ, R56 ;  /* 0x000000ffff128224 */ /* 0x000fe200078e0038 */
        /* <DEDUP_REMOVED lines=13> */
[----:B------:R-:W-:Y:S01]  /*05a0*/  @P0 MOV R73, R51 ;  /* 0x0000003300490202 */ /* 0x000fe20000000f00 */
[----:B------:R-:W-:Y:S01]  /*05b0*/  @!P0 IMAD.MOV.U32 R73, RZ, RZ, R51 ;  /* 0x000000ffff498224 */ /* 0x000fe200078e0033 */
        /* <DEDUP_REMOVED lines=58> */
[----:B0-----:R-:W-:Y:S02]  /*0960*/  ISETP.NE.AND P1, PT, RZ, UR4, PT ;  /* 0x00000004ff007c0c */ /* 0x001fe4000bf25270 */
[----:B------:R-:W-:Y:S02]  /*0970*/  PRMT R117, R15, 0x7632, R117 ;  /* 0x000076320f757816 */ /* 0x000fe40000000075 */
[----:B------:R-:W-:Y:S02]  /*0980*/  PRMT R118, R14, 0x7632, R118 ;  /* 0x000076320e767816 */ /* 0x000fe40000000076 */
[----:B------:R-:W-:-:S02]  /*0990*/  PRMT R119, R9, 0x7632, R119 ;  /* 0x0000763209777816 */ /* 0x000fc40000000077 */
[----:B------:R-:W-:Y:S02]  /*09a0*/  PRMT R120, R8, 0x7632, R120 ;  /* 0x0000763208787816 */ /* 0x000fe40000000078 */
[----:B------:R-:W-:Y:S02]  /*09b0*/  PRMT R121, R7, 0x7632, R121 ;  /* 0x0000763207797816 */ /* 0x000fe40000000079 */
[----:B-12---:R-:W-:-:S07]  /*09c0*/  PRMT R122, R6, 0x7632, R122 ;  /* 0x00007632067a7816 */ /* 0x006fce000000007a */
.L_x_291:
[----:B0-----:R-:W0:Y:S08]  /*09d0*/  LDC.64 R56, c[0x0][0x3f0] ;  /* 0x0000fc00ff387b82 */ /* 0x001e300000000a00 */
[----:B------:R-:W1:Y:S01]  /*09e0*/  LDC R129, c[0x0][0x388] ;  /* 0x0000e200ff817b82 */ /* 0x000e620000000800 */
[----:B0-----:R-:W-:-:S05]  /*09f0*/  IMAD.WIDE R60, R74, 0x4, R56 ;  /* 0x000000044a3c7825 */ /* 0x001fca00078e0238 */
        /* <DEDUP_REMOVED lines=13> */
[----:B-----5:R0:W5:Y:S01]  /*0ad0*/  LDG.E R127, desc[UR6][R58.64] ;  /* 0x000000063a7f7981 */ /* 0x020162000c1e1900 */
[----:B------:R-:W-:Y:S01]  /*0ae0*/  ISETP.NE.U32.AND P0, PT, RZ, UR8, PT ;  /* 0x00000008ff007c0c */ /* 0x000fe2000bf05070 */
[----:B------:R-:W-:-:S03]  /*0af0*/  IMAD R60, R74, R129, RZ ;  /* 0x000000814a3c7224 */ /* 0x000fc600078e02ff */
[----:B------:R-:W-:Y:S02]  /*0b00*/  ISETP.NE.AND.EX P0, PT, RZ, UR9, PT, P0 ;  /* 0x00000009ff007c0c */ /* 0x000fe4000bf05300 */
[----:B------:R-:W-:-:S04]  /*0b10*/  SHF.R.S32.HI R61, RZ, 0x1f, R60 ;  /* 0x0000001fff3d7819 */ /* 0x000fc8000001143c */
[----:B------:R-:W-:-:S04]  /*0b20*/  LEA.HI R61, R61, R60, RZ, 0x3 ;  /* 0x0000003c3d3d7211 */ /* 0x000fc800078f18ff */
[----:B------:R-:W-:Y:S02]  /*0b30*/  LEA.HI.SX32 R139, R61, R0, 0x1d ;  /* 0x000000003d8b7211 */ /* 0x000fe400078feaff */
[----:B--2---:R-:W-:Y:S02]  /*0b40*/  PRMT R60, R51, 0x7632, R60 ;  /* 0x00007632333c7816 */ /* 0x004fe4000000003c */
[----:B------:R-:W-:Y:S02]  /*0b50*/  PRMT R61, R50, 0x7632, R61 ;  /* 0x00007632323d7816 */ /* 0x000fe4000000003d */
[----:B------:R-:W-:Y:S02]  /*0b60*/  PRMT R56, R49, 0x7632, R56 ;  /* 0x0000763231387816 */ /* 0x000fe40000000038 */
[----:B------:R-:W-:Y:S01]  /*0b70*/  PRMT R57, R48, 0x7632, R57 ;  /* 0x0000763230397816 */ /* 0x000fe20000000039 */
[----:B0-----:R-:W-:Y:S06]  /*0b80*/  @!P0 BRA `(.L_x_280) ;  /* 0x0000000400448947 */ /* 0x001fec0003800000 */
        /* <DEDUP_REMOVED lines=11> */
[----:B------:R-:W4:Y:S01]  /*0c40*/  @P3 LDC R67, c[0x0][0x40c] ;  /* 0x00010300ff433b82 */ /* 0x000f220000000800 */
[----:B0-----:R-:W-:-:S07]  /*0c50*/  @P3 FMUL.FTZ R58, R58, R59 ;  /* 0x0000003b3a3a3220 */ /* 0x001fce0000410000 */
[----:B------:R-:W0:Y:S01]  /*0c60*/  @P3 LDC R68, c[0x0][0x40c] ;  /* 0x00010300ff443b82 */ /* 0x000e220000000800 */
[----:B-1----:R-:W-:Y:S01]  /*0c70*/  @P3 FMUL.FTZ R59, R57, R62 ;  /* 0x0000003e393b3220 */ /* 0x002fe20000410000 */
[----:B------:R-:W-:Y:S01]  /*0c80*/  @P3 IMAD.U32 R62, R122, 0x10000, RZ ;  /* 0x000100007a3e3824 */ /* 0x000fe200078e00ff */
[----:B------:R-:W-:-:S05]  /*0c90*/  @P3 SHF.L.U32 R57, R6, 0x10, RZ ;  /* 0x0000001006393819 */ /* 0x000fca00000006ff */
[----:B------:R-:W1:Y:S08]  /*0ca0*/  @P3 LDC R69, c[0x0][0x40c] ;  /* 0x00010300ff453b82 */ /* 0x000e700000000800 */
[----:B------:R-:W3:Y:S08]  /*0cb0*/  @P3 LDC R70, c[0x0][0x40c] ;  /* 0x00010300ff463b82 */ /* 0x000ef00000000800 */
[----:B------:R-:W1:Y:S01]  /*0cc0*/  @P3 LDC R131, c[0x0][0x40c] ;  /* 0x00010300ff833b82 */ /* 0x000e620000000800 */
[----:B---3--:R-:W-:Y:S01]  /*0cd0*/  @P3 FMUL.FTZ R61, R61, R70 ;  /* 0x000000463d3d3220 */ /* 0x008fe20000410000 */
[----:B--2---:R-:W-:-:S02]  /*0ce0*/  @P3 PRMT R63, R52, 0x7632, R63 ;  /* 0x00007632343f3816 */ /* 0x004fc4000000003f */
[C---:B------:R-:W-:Y:S02]  /*0cf0*/  @!P3 PRMT R125, R52.reuse, 0x7632, R125 ;  /* 0x00007632347db816 */ /* 0x040fe4000000007d */
[C---:B------:R-:W-:Y:S01]  /*0d00*/  @P3 SHF.L.U32 R65, R52.reuse, 0x10, RZ ;  /* 0x0000001034413819 */ /* 0x040fe200000006ff */
[----:B------:R-:W-:Y:S01]  /*0d10*/  @P3 IMAD.U32 R64, R63, 0x10000, RZ ;  /* 0x000100003f403824 */ /* 0x000fe200078e00ff */
[----:B------:R-:W-:Y:S02]  /*0d20*/  @!P3 SHF.L.U32 R125, R125, 0x10, RZ ;  /* 0x000000107d7db819 */ /* 0x000fe400000006ff */
[----:B------:R-:W-:Y:S01]  /*0d30*/  @P3 SHF.L.U32 R63, R49, 0x10, RZ ;  /* 0x00000010313f3819 */ /* 0x000fe200000006ff */
[----:B------:R-:W-:Y:S01]  /*0d40*/  @P3 FFMA.FTZ R125, R59, R62, R64 ;  /* 0x0000003e3b7d3223 */ /* 0x000fe20000010040 */
[----:B------:R-:W-:Y:S02]  /*0d50*/  @P3 PRMT R59, R53, 0x7632, R59 ;  /* 0x00007632353b3816 */ /* 0x000fe4000000003b */
[----:B------:R-:W-:Y:S01]  /*0d60*/  @!P3 SHF.L.U32 R126, R52, 0x10, RZ ;  /* 0x00000010347eb819 */ /* 0x000fe200000006ff */
[----:B------:R-:W-:Y:S01]  /*0d70*/  @P3 FFMA.FTZ R126, R58, R57, R65 ;  /* 0x000000393a7e3223 */ /* 0x000fe20000010041 */
[----:B------:R-:W-:Y:S01]  /*0d80*/  @P3 FMUL.FTZ R63, R63, R66 ;  /* 0x000000423f3f3220 */ /* 0x000fe20000410000 */
[----:B------:R-:W-:Y:S01]  /*0d90*/  @!P3 PRMT R123, R53, 0x7632, R123 ;  /* 0x00007632357bb816 */ /* 0x000fe2000000007b */
[----:B----4-:R-:W-:Y:S01]  /*0da0*/  @P3 FMUL.FTZ R57, R56, R67 ;  /* 0x0000004338393220 */ /* 0x010fe20000410000 */
[----:B------:R-:W-:Y:S01]  /*0db0*/  @P3 SHF.L.U32 R58, R121, 0x10, RZ ;  /* 0x00000010793a3819 */ /* 0x000fe200000006ff */
[----:B------:R-:W-:Y:S01]  /*0dc0*/  @P3 IMAD.U32 R56, R7, 0x10000, RZ ;  /* 0x0001000007383824 */ /* 0x000fe200078e00ff */
[----:B------:R-:W-:Y:S01]  /*0dd0*/  @P3 SHF.L.U32 R66, R53, 0x10, RZ ;  /* 0x0000001035423819 */ /* 0x000fe200000006ff */
[----:B------:R-:W-:Y:S01]  /*0de0*/  @!P3 IMAD.U32 R123, R123, 0x10000, RZ ;  /* 0x000100007b7bb824 */ /* 0x000fe200078e00ff */
[----:B------:R-:W-:Y:S01]  /*0df0*/  @P3 SHF.L.U32 R62, R59, 0x10, RZ ;  /* 0x000000103b3e3819 */ /* 0x000fe200000006ff */
[----:B------:R-:W-:Y:S01]  /*0e00*/  @P3 IMAD.U32 R65, R119, 0x10000, RZ ;  /* 0x0001000077413824 */ /* 0x000fe200078e00ff */
[----:B------:R-:W-:Y:S01]  /*0e10*/  @!P3 SHF.L.U32 R124, R53, 0x10, RZ ;  /* 0x00000010357cb819 */ /* 0x000fe200000006ff */
[----:B------:R-:W-:Y:S01]  /*0e20*/  @P3 FFMA.FTZ R124, R63, R56, R66 ;  /* 0x000000383f7c3223 */ /* 0x000fe20000010042 */
[----:B------:R-:W-:Y:S01]  /*0e30*/  @P3 SHF.L.U32 R59, R50, 0x10, RZ ;  /* 0x00000010323b3819 */ /* 0x000fe200000006ff */
[----:B------:R-:W-:Y:S01]  /*0e40*/  @P3 FFMA.FTZ R123, R57, R58, R62 ;  /* 0x0000003a397b3223 */ /* 0x000fe2000001003e */
[----:B------:R-:W-:Y:S01]  /*0e50*/  @P3 SHF.L.U32 R64, R51, 0x10, RZ ;  /* 0x0000001033403819 */ /* 0x000fe200000006ff */
[----:B------:R-:W-:Y:S01]  /*0e60*/  @P3 IMAD.U32 R62, R60, 0x10000, RZ ;  /* 0x000100003c3e3824 */ /* 0x000fe200078e00ff */
[----:B------:R-:W-:Y:S01]  /*0e70*/  @P3 PRMT R57, R54, 0x7632, R57 ;  /* 0x0000763236393816 */ /* 0x000fe20000000039 */
[----:B0-----:R-:W-:Y:S01]  /*0e80*/  @P3 FMUL.FTZ R59, R59, R68 ;  /* 0x000000443b3b3220 */ /* 0x001fe20000410000 */
[C---:B------:R-:W-:Y:S01]  /*0e90*/  @P3 PRMT R66, R55.reuse, 0x7632, R66 ;  /* 0x0000763237423816 */ /* 0x040fe20000000042 */
[----:B-1----:R-:W-:Y:S01]  /*0ea0*/  @P3 FMUL.FTZ R64, R64, R69 ;  /* 0x0000004540403220 */ /* 0x002fe20000410000 */
[----:B------:R-:W-:Y:S01]  /*0eb0*/  @P3 SHF.L.U32 R56, R8, 0x10, RZ ;  /* 0x0000001008383819 */ /* 0x000fe200000006ff */
[----:B------:R-:W-:Y:S01]  /*0ec0*/  @P3 IMAD.U32 R67, R55, 0x10000, RZ ;  /* 0x0001000037433824 */ /* 0x000fe200078e00ff */
[----:B------:R-:W-:Y:S01]  /*0ed0*/  @P3 SHF.L.U32 R58, R120, 0x10, RZ ;  /* 0x00000010783a3819 */ /* 0x000fe200000006ff */
[----:B------:R-:W-:Y:S01]  /*0ee0*/  @P3 FMUL.FTZ R62, R62, R131 ;  /* 0x000000833e3e3220 */ /* 0x000fe20000410000 */
[----:B------:R-:W-:-:S02]  /*0ef0*/  @P3 SHF.L.U32 R63, R9, 0x10, RZ ;  /* 0x00000010093f3819 */ /* 0x000fc400000006ff */
[C---:B------:R-:W-:Y:S02]  /*0f00*/  @P3 SHF.L.U32 R128, R54.reuse, 0x10, RZ ;  /* 0x0000001036803819 */ /* 0x040fe400000006ff */
[----:B------:R-:W-:Y:S02]  /*0f10*/  @!P3 PRMT R69, R54, 0x7632, R69 ;  /* 0x000076323645b816 */ /* 0x000fe40000000045 */
[----:B------:R-:W-:Y:S02]  /*0f20*/  @!P3 PRMT R68, R55, 0x7632, R68 ;  /* 0x000076323744b816 */ /* 0x000fe40000000044 */
[----:B------:R-:W-:Y:S01]  /*0f30*/  @P3 SHF.L.U32 R60, R57, 0x10, RZ ;  /* 0x00000010393c3819 */ /* 0x000fe200000006ff */
[----:B------:R-:W-:Y:S01]  /*0f40*/  @P3 IMAD.U32 R57, R66, 0x10000, RZ ;  /* 0x0001000042393824 */ /* 0x000fe200078e00ff */
[----:B------:R-:W-:Y:S01]  /*0f50*/  @!P3 SHF.L.U32 R71, R54, 0x10, RZ ;  /* 0x000000103647b819 */ /* 0x000fe200000006ff */
[----:B------:R-:W-:Y:S01]  /*0f60*/  @P3 FFMA.FTZ R71, R59, R56, R128 ;  /* 0x000000383b473223 */ /* 0x000fe20000010080 */
[----:B------:R-:W-:Y:S01]  /*0f70*/  @!P3 SHF.L.U32 R70, R55, 0x10, RZ ;  /* 0x000000103746b819 */ /* 0x000fe200000006ff */
[----:B------:R-:W-:Y:S01]  /*0f80*/  @P3 FFMA.FTZ R70, R64, R63, R67 ;  /* 0x0000003f40463223 */ /* 0x000fe20000010043 */
[----:B------:R-:W-:Y:S01]  /*0f90*/  @!P3 SHF.L.U32 R69, R69, 0x10, RZ ;  /* 0x000000104545b819 */ /* 0x000fe200000006ff */
[----:B------:R-:W-:Y:S01]  /*0fa0*/  @P3 FFMA.FTZ R69, R61, R58, R60 ;  /* 0x0000003a3d453223 */ /* 0x000fe2000001003c */
[----:B------:R-:W-:Y:S01]  /*0fb0*/  @!P3 SHF.L.U32 R68, R68, 0x10, RZ ;  /* 0x000000104444b819 */ /* 0x000fe200000006ff */
        /* <DEDUP_REMOVED lines=14> */
.L_x_280:
[----:B------:R-:W0:Y:S01]  /*10a0*/  @P2 LDC R59, c[0x0][0x40c] ;  /* 0x00010300ff3b2b82 */ /* 0x000e220000000800 */
[----:B------:R-:W-:Y:S02]  /*10b0*/  @P2 SHF.L.U32 R58, R48, 0x10, RZ ;  /* 0x00000010303a2819 */ /* 0x000fe400000006ff */
[----:B------:R-:W-:Y:S02]  /*10c0*/  CS2R R124, SRZ ;  /* 0x00000000007c7805 */ /* 0x000fe4000001ff00 */
[----:B------:R-:W-:Y:S01]  /*10d0*/  @P2 SHF.L.U32 R64, R122, 0x10, RZ ;  /* 0x000000107a402819 */ /* 0x000fe200000006ff */
[----:B------:R-:W-:Y:S01]  /*10e0*/  HFMA2 R126, -RZ, RZ, 0, 0 ;  /* 0x00000000ff7e7431 */ /* 0x000fe200000001ff */
[----:B------:R-:W-:Y:S01]  /*10f0*/  @P2 SHF.L.U32 R56, R56, 0x10, RZ ;  /* 0x0000001038382819 */ /* 0x000fe200000006ff */
[----:B------:R-:W-:Y:S01]  /*1100*/  @P2 IMAD.U32 R61, R61, 0x10000, RZ ;  /* 0x000100003d3d2824 */ /* 0x000fe200078e00ff */
[----:B------:R-:W-:Y:S01]  /*1110*/  MOV R123, RZ ;  /* 0x000000ff007b7202 */ /* 0x000fe20000000f00 */
[----:B------:R-:W1:Y:S01]  /*1120*/  @P2 LDC R62, c[0x0][0x40c] ;  /* 0x00010300ff3e2b82 */ /* 0x000e620000000800 */
[----:B------:R-:W-:-:S07]  /*1130*/  CS2R R70, SRZ ;  /* 0x0000000000467805 */ /* 0x000fce000001ff00 */
[----:B------:R-:W2:Y:S01]  /*1140*/  @P2 LDC R65, c[0x0][0x40c] ;  /* 0x00010300ff412b82 */ /* 0x000ea20000000800 */
[----:B0-----:R-:W-:Y:S01]  /*1150*/  @P2 FMUL.FTZ R58, R58, R59 ;  /* 0x0000003b3a3a2220 */ /* 0x001fe20000410000 */
[----:B------:R-:W-:-:S06]  /*1160*/  @P2 SHF.L.U32 R59, R57, 0x10, RZ ;  /* 0x00000010393b2819 */ /* 0x000fcc00000006ff */
[----:B------:R-:W0:Y:S01]  /*1170*/  @P2 LDC R63, c[0x0][0x40c] ;  /* 0x00010300ff3f2b82 */ /* 0x000e220000000800 */
[----:B------:R-:W-:-:S04]  /*1180*/  @P2 IMAD.U32 R57, R6, 0x10000, RZ ;  /* 0x0001000006392824 */ /* 0x000fc800078e00ff */
[----:B------:R-:W-:Y:S01]  /*1190*/  @P2 FMUL.FTZ R126, R58, R57 ;  /* 0x000000393a7e2220 */ /* 0x000fe20000410000 */
[----:B-1----:R-:W-:Y:S01]  /*11a0*/  @P2 FMUL.FTZ R59, R59, R62 ;  /* 0x0000003e3b3b2220 */ /* 0x002fe20000410000 */
[----:B------:R-:W-:Y:S01]  /*11b0*/  @P2 SHF.L.U32 R62, R49, 0x10, RZ ;  /* 0x00000010313e2819 */ /* 0x000fe200000006ff */
[----:B------:R-:W1:Y:S01]  /*11c0*/  @P2 LDC R67, c[0x0][0x40c] ;  /* 0x00010300ff432b82 */ /* 0x000e620000000800 */
[----:B------:R-:W-:Y:S02]  /*11d0*/  @P2 IMAD.U32 R57, R7, 0x10000, RZ ;  /* 0x0001000007392824 */ /* 0x000fe400078e00ff */
[----:B------:R-:W-:Y:S01]  /*11e0*/  @P2 FMUL.FTZ R125, R59, R64 ;  /* 0x000000403b7d2220 */ /* 0x000fe20000410000 */
[----:B------:R-:W-:Y:S02]  /*11f0*/  @P2 SHF.L.U32 R59, R121, 0x10, RZ ;  /* 0x00000010793b2819 */ /* 0x000fe400000006ff */
[----:B------:R-:W-:Y:S01]  /*1200*/  @P2 SHF.L.U32 R58, R50, 0x10, RZ ;  /* 0x00000010323a2819 */ /* 0x000fe200000006ff */
[----:B--2---:R-:W-:Y:S01]  /*1210*/  @P2 FMUL.FTZ R56, R56, R65 ;  /* 0x0000004138382220 */ /* 0x004fe20000410000 */
[----:B------:R-:W2:Y:S03]  /*1220*/  @P2 LDC R66, c[0x0][0x40c] ;  /* 0x00010300ff422b82 */ /* 0x000ea60000000800 */
[----:B------:R-:W-:Y:S01]  /*1230*/  @P2 FMUL.FTZ R123, R56, R59 ;  /* 0x0000003b387b2220 */ /* 0x000fe20000410000 */
[----:B------:R-:W-:Y:S01]  /*1240*/  @P2 SHF.L.U32 R59, R60, 0x10, RZ ;  /* 0x000000103c3b2819 */ /* 0x000fe200000006ff */
[----:B------:R-:W-:Y:S01]  /*1250*/  @P2 IMAD.U32 R56, R120, 0x10000, RZ ;  /* 0x0001000078382824 */ /* 0x000fe200078e00ff */
[----:B------:R-:W-:-:S02]  /*1260*/  @P2 SHF.L.U32 R60, R9, 0x10, RZ ;  /* 0x00000010093c2819 */ /* 0x000fc400000006ff */
[----:B------:R-:W3:Y:S01]  /*1270*/  @P2 LDC R68, c[0x0][0x40c] ;  /* 0x00010300ff442b82 */ /* 0x000ee20000000800 */
[----:B0-----:R-:W-:Y:S01]  /*1280*/  @P2 FMUL.FTZ R62, R62, R63 ;  /* 0x0000003f3e3e2220 */ /* 0x001fe20000410000 */
[----:B------:R-:W-:-:S03]  /*1290*/  @P2 SHF.L.U32 R63, R51, 0x10, RZ ;  /* 0x00000010333f2819 */ /* 0x000fc600000006ff */
[----:B------:R-:W-:Y:S01]  /*12a0*/  @P2 FMUL.FTZ R124, R62, R57 ;  /* 0x000000393e7c2220 */ /* 0x000fe20000410000 */
[----:B------:R-:W-:Y:S02]  /*12b0*/  @P2 SHF.L.U32 R57, R8, 0x10, RZ ;  /* 0x0000001008392819 */ /* 0x000fe400000006ff */
[----:B------:R-:W0:Y:S01]  /*12c0*/  @P2 LDC R64, c[0x0][0x40c] ;  /* 0x00010300ff402b82 */ /* 0x000e220000000800 */
[----:B------:R-:W-:Y:S01]  /*12d0*/  @P2 SHF.L.U32 R62, R119, 0x10, RZ ;  /* 0x00000010773e2819 */ /* 0x000fe200000006ff */
[----:B-1----:R-:W-:-:S04]  /*12e0*/  @P2 FMUL.FTZ R58, R58, R67 ;  /* 0x000000433a3a2220 */ /* 0x002fc80000410000 */
[----:B------:R-:W-:Y:S01]  /*12f0*/  @P2 FMUL.FTZ R71, R58, R57 ;  /* 0x000000393a472220 */ /* 0x000fe20000410000 */
[----:B------:R-:W-:Y:S01]  /*1300*/  F2FP.BF16.F32.PACK_AB R57, RZ, R125 ;  /* 0x0000007dff39723e */ /* 0x000fe200000010ff */
[----:B--2---:R-:W-:Y:S01]  /*1310*/  @P2 FMUL.FTZ R61, R61, R66 ;  /* 0x000000423d3d2220 */ /* 0x004fe20000410000 */
[----:B------:R-:W-:Y:S01]  /*1320*/  F2FP.BF16.F32.PACK_AB R58, RZ, R124 ;  /* 0x0000007cff3a723e */ /* 0x000fe200000010ff */
[----:B---3--:R-:W-:Y:S01]  /*1330*/  @P2 FMUL.FTZ R63, R63, R68 ;  /* 0x000000443f3f2220 */ /* 0x008fe20000410000 */
[----:B------:R-:W-:Y:S02]  /*1340*/  CS2R R68, SRZ ;  /* 0x0000000000447805 */ /* 0x000fe4000001ff00 */
[----:B------:R-:W-:Y:S01]  /*1350*/  @P2 FMUL.FTZ R69, R61, R56 ;  /* 0x000000383d452220 */ /* 0x000fe20000410000 */
[----:B------:R-:W-:Y:S01]  /*1360*/  @P2 FMUL.FTZ R70, R63, R60 ;  /* 0x0000003c3f462220 */ /* 0x000fe20000410000 */
[----:B------:R-:W-:Y:S02]  /*1370*/  F2FP.BF16.F32.PACK_AB R56, RZ, R126 ;  /* 0x0000007eff38723e */ /* 0x000fe400000010ff */
[----:B------:R-:W-:Y:S01]  /*1380*/  F2FP.BF16.F32.PACK_AB R60, RZ, R71 ;  /* 0x00000047ff3c723e */ /* 0x000fe200000010ff */
[----:B0-----:R-:W-:Y:S01]  /*1390*/  @P2 FMUL.FTZ R59, R59, R64 ;  /* 0x000000403b3b2220 */ /* 0x001fe20000410000 */
[----:B------:R-:W-:-:S02]  /*13a0*/  F2FP.BF16.F32.PACK_AB R61, RZ, R69 ;  /* 0x00000045ff3d723e */ /* 0x000fc400000010ff */
[----:B------:R-:W-:Y:S01]  /*13b0*/  PRMT R56, R56, 0x5410, R57 ;  /* 0x0000541038387816 */ /* 0x000fe20000000039 */
[----:B------:R-:W-:Y:S01]  /*13c0*/  @P2 FMUL.FTZ R68, R59, R62 ;  /* 0x0000003e3b442220 */ /* 0x000fe20000410000 */
[----:B------:R-:W-:Y:S02]  /*13d0*/  F2FP.BF16.F32.PACK_AB R59, RZ, R123 ;  /* 0x0000007bff3b723e */ /* 0x000fe400000010ff */
[----:B------:R-:W-:Y:S02]  /*13e0*/  F2FP.BF16.F32.PACK_AB R62, RZ, R70 ;  /* 0x00000046ff3e723e */ /* 0x000fe400000010ff */
[----:B------:R-:W-:Y:S02]  /*13f0*/  F2FP.BF16.F32.PACK_AB R63, RZ, R68 ;  /* 0x00000044ff3f723e */ /* 0x000fe400000010ff */
[----:B------:R-:W-:Y:S02]  /*1400*/  PRMT R57, R58, 0x5410, R59 ;  /* 0x000054103a397816 */ /* 0x000fe4000000003b */
[----:B------:R-:W-:-:S02]  /*1410*/  PRMT R58, R60, 0x5410, R61 ;  /* 0x000054103c3a7816 */ /* 0x000fc4000000003d */
[----:B------:R-:W-:-:S07]  /*1420*/  PRMT R59, R62, 0x5410, R63 ;  /* 0x000054103e3b7816 */ /* 0x000fce000000003f */
.L_x_281:
[----:B------:R-:W0:Y:S01]  /*1430*/  LDC.64 R60, c[0x0][0x3a8] ;  /* 0x0000ea00ff3c7b82 */ /* 0x000e220000000a00 */
[----:B------:R-:W-:Y:S01]  /*1440*/  @P2 IADD3 R131, PT, PT, R138, 0x20, RZ ;  /* 0x000000208a832810 */ /* 0x000fe20007ffe0ff */
[----:B------:R-:W-:-:S06]  /*1450*/  VIADD R141, R139, 0x20 ;  /* 0x000000208b8d7836 */ /* 0x000fcc0000000000 */
[----:B------:R-:W1:Y:S08]  /*1460*/  @P2 LDC.64 R64, c[0x0][0x390] ;  /* 0x0000e400ff402b82 */ /* 0x000e700000000a00 */
[----:B------:R-:W2:Y:S01]  /*1470*/  @P0 LDC.64 R62, c[0x0][0x3a0] ;  /* 0x0000e800ff3e0b82 */ /* 0x000ea20000000a00 */
[----:B0-----:R-:W-:-:S05]  /*1480*/  IMAD.WIDE.U32 R66, R139, 0x10, R60 ;  /* 0x000000108b427825 */ /* 0x001fca00078e003c */
[----:B------:R0:W-:Y:S01]  /*1490*/  STG.E.128 desc[UR6][R66.64], R56 ;  /* 0x0000003842007986 */ /* 0x0001e2000c101d06 */
[----:B-1----:R-:W-:-:S05]  /*14a0*/  @P2 IMAD.WIDE.U32 R64, R131, 0x10, R64 ;  /* 0x0000001083402825 */ /* 0x002fca00078e0040 */
[----:B------:R-:W3:Y:S01]  /*14b0*/  @P2 LDG.E.128 R48, desc[UR6][R64.64] ;  /* 0x0000000640302981 */ /* 0x000ee2000c1e1d00 */
[----:B--2---:R-:W-:-:S05]  /*14c0*/  @P0 IMAD.WIDE.U32 R62, R141, 0x10, R62 ;  /* 0x000000108d3e0825 */ /* 0x004fca00078e003e */
[----:B------:R0:W5:Y:S01]  /*14d0*/  @P0 LDG.E.128 R52, desc[UR6][R62.64] ;  /* 0x000000063e340981 */ /* 0x000162000c1e1d00 */
[----:B---3--:R-:W-:Y:S02]  /*14e0*/  PRMT R133, R51, 0x7632, R133 ;  /* 0x0000763233857816 */ /* 0x008fe40000000085 */
[----:B------:R-:W-:Y:S02]  /*14f0*/  PRMT R134, R50, 0x7632, R134 ;  /* 0x0000763232867816 */ /* 0x000fe40000000086 */
[----:B------:R-:W-:Y:S02]  /*1500*/  PRMT R131, R49, 0x7632, R131 ;  /* 0x0000763231837816 */ /* 0x000fe40000000083 */
[----:B------:R-:W-:Y:S01]  /*1510*/  PRMT R128, R48, 0x7632, R128 ;  /* 0x0000763230807816 */ /* 0x000fe20000000080 */
[----:B0-----:R-:W-:Y:S06]  /*1520*/  @!P0 BRA `(.L_x_282) ;  /* 0x0000000400148947 */ /* 0x001fec0003800000 */
[----:B------:R-:W-:Y:S02]  /*1530*/  ISETP.GT.AND P3, PT, R137, RZ, PT ;  /* 0x000000ff8900720c */ /* 0x000fe40003f64270 */
[C---:B-----5:R-:W-:Y:S02]  /*1540*/  PRMT R56, R52.reuse, 0x7632, R56 ;  /* 0x0000763234387816 */ /* 0x060fe40000000038 */
[----:B------:R-:W-:-:S03]  /*1550*/  SHF.L.U32 R59, R52, 0x10, RZ ;  /* 0x00000010343b7819 */ /* 0x000fc600000006ff */
[----:B------:R-:W-:-:S06]  /*1560*/  IMAD.U32 R130, R56, 0x10000, RZ ;  /* 0x0001000038827824 */ /* 0x000fcc00078e00ff */
[----:B------:R-:W0:Y:S01]  /*1570*/  @P3 LDC R58, c[0x0][0x40c] ;  /* 0x00010300ff3a3b82 */ /* 0x000e220000000800 */
[----:B------:R-:W-:Y:S01]  /*1580*/  @P3 SHF.L.U32 R57, R48, 0x10, RZ ;  /* 0x0000001030393819 */ /* 0x000fe200000006ff */
[----:B------:R-:W-:Y:S01]  /*1590*/  @P3 IMAD.U32 R134, R134, 0x10000, RZ ;  /* 0x0001000086863824 */ /* 0x000fe200078e00ff */
[----:B------:R-:W-:Y:S02]  /*15a0*/  @P3 SHF.L.U32 R56, R14, 0x10, RZ ;  /* 0x000000100e383819 */ /* 0x000fe400000006ff */
[----:B------:R-:W-:-:S03]  /*15b0*/  @P3 SHF.L.U32 R131, R131, 0x10, RZ ;  /* 0x0000001083833819 */ /* 0x000fc600000006ff */
[----:B------:R-:W1:Y:S08]  /*15c0*/  @P3 LDC R64, c[0x0][0x40c] ;  /* 0x00010300ff403b82 */ /* 0x000e700000000800 */
[----:B------:R-:W2:Y:S08]  /*15d0*/  @P3 LDC R63, c[0x0][0x40c] ;  /* 0x00010300ff3f3b82 */ /* 0x000eb00000000800 */
[----:B------:R-:W3:Y:S01]  /*15e0*/  @P3 LDC R66, c[0x0][0x40c] ;  /* 0x00010300ff423b82 */ /* 0x000ee20000000800 */
[----:B0-----:R-:W-:Y:S01]  /*15f0*/  @P3 FMUL.FTZ R62, R57, R58 ;  /* 0x0000003a393e3220 */ /* 0x001fe20000410000 */
[----:B------:R-:W-:-:S02]  /*1600*/  @P3 SHF.L.U32 R57, R128, 0x10, RZ ;  /* 0x0000001080393819 */ /* 0x000fc400000006ff */
[----:B------:R-:W-:Y:S01]  /*1610*/  @!P3 MOV R128, R59 ;  /* 0x0000003b0080b202 */ /* 0x000fe20000000f00 */
[----:B------:R-:W-:Y:S01]  /*1620*/  @P3 FFMA.FTZ R128, R62, R56, R59 ;  /* 0x000000383e803223 */ /* 0x000fe2000001003b */
[----:B------:R-:W-:Y:S01]  /*1630*/  @P3 SHF.L.U32 R58, R118, 0x10, RZ ;  /* 0x00000010763a3819 */ /* 0x000fe200000006ff */
[----:B------:R-:W-:Y:S01]  /*1640*/  @P3 IMAD.U32 R62, R49, 0x10000, RZ ;  /* 0x00010000313e3824 */ /* 0x000fe200078e00ff */
[----:B------:R-:W0:Y:S01]  /*1650*/  @P3 LDC R136, c[0x0][0x40c] ;  /* 0x00010300ff883b82 */ /* 0x000e220000000800 */
[----:B-1----:R-:W-:Y:S01]  /*1660*/  @P3 FMUL.FTZ R57, R57, R64 ;  /* 0x0000004039393220 */ /* 0x002fe20000410000 */
[C---:B------:R-:W-:Y:S02]  /*1670*/  PRMT R56, R53.reuse, 0x7632, R56 ;  /* 0x0000763235387816 */ /* 0x040fe40000000038 */
[----:B------:R-:W-:Y:S01]  /*1680*/  SHF.L.U32 R59, R53, 0x10, RZ ;  /* 0x00000010353b7819 */ /* 0x000fe200000006ff */
[----:B------:R-:W-:Y:S01]  /*1690*/  @P3 FFMA.FTZ R130, R57, R58, R130 ;  /* 0x0000003a39823223 */ /* 0x000fe20000010082 */
[----:B------:R-:W-:-:S02]  /*16a0*/  SHF.L.U32 R132, R56, 0x10, RZ ;  /* 0x0000001038847819 */ /* 0x000fc400000006ff */
[----:B------:R-:W1:Y:S01]  /*16b0*/  @P3 LDC R65, c[0x0][0x40c] ;  /* 0x00010300ff413b82 */ /* 0x000e620000000800 */
[----:B------:R-:W-:Y:S01]  /*16c0*/  @P3 SHF.L.U32 R56, R15, 0x10, RZ ;  /* 0x000000100f383819 */ /* 0x000fe200000006ff */
[----:B--2---:R-:W-:Y:S01]  /*16d0*/  @P3 FMUL.FTZ R62, R62, R63 ;  /* 0x0000003f3e3e3220 */ /* 0x004fe20000410000 */
[----:B------:R-:W-:Y:S02]  /*16e0*/  @P3 SHF.L.U32 R58, R117, 0x10, RZ ;  /* 0x00000010753a3819 */ /* 0x000fe400000006ff */
[----:B------:R-:W-:Y:S02]  /*16f0*/  @P3 SHF.L.U32 R63, R50, 0x10, RZ ;  /* 0x00000010323f3819 */ /* 0x000fe400000006ff */
[----:B------:R-:W-:Y:S01]  /*1700*/  @P3 SHF.L.U32 R64, R51, 0x10, RZ ;  /* 0x0000001033403819 */ /* 0x000fe200000006ff */
[----:B------:R-:W2:Y:S01]  /*1710*/  @P3 LDC R67, c[0x0][0x40c] ;  /* 0x00010300ff433b82 */ /* 0x000ea20000000800 */
[----:B---3--:R-:W-:Y:S01]  /*1720*/  @P3 FMUL.FTZ R57, R131, R66 ;  /* 0x0000004283393220 */ /* 0x008fe20000410000 */
[----:B------:R-:W-:-:S02]  /*1730*/  @!P3 IMAD.MOV.U32 R131, RZ, RZ, R59 ;  /* 0x000000ffff83b224 */ /* 0x000fc400078e003b */
[----:B------:R-:W-:Y:S01]  /*1740*/  @P3 FFMA.FTZ R131, R62, R56, R59 ;  /* 0x000000383e833223 */ /* 0x000fe2000001003b */
[----:B------:R-:W-:Y:S01]  /*1750*/  PRMT R56, R54, 0x7632, R56 ;  /* 0x0000763236387816 */ /* 0x000fe20000000038 */
[----:B------:R-:W-:Y:S01]  /*1760*/  @P3 FFMA.FTZ R132, R57, R58, R132 ;  /* 0x0000003a39843223 */ /* 0x000fe20000010084 */
[----:B------:R-:W-:Y:S01]  /*1770*/  PRMT R57, R55, 0x7632, R57 ;  /* 0x0000763237397816 */ /* 0x000fe20000000039 */
[----:B------:R-:W3:Y:S01]  /*1780*/  @P3 LDC R143, c[0x0][0x40c] ;  /* 0x00010300ff8f3b82 */ /* 0x000ee20000000800 */
[----:B------:R-:W-:Y:S01]  /*1790*/  @P3 SHF.L.U32 R62, R133, 0x10, RZ ;  /* 0x00000010853e3819 */ /* 0x000fe200000006ff */
[----:B0-----:R-:W-:Y:S01]  /*17a0*/  @P3 FMUL.FTZ R66, R63, R136 ;  /* 0x000000883f423220 */ /* 0x001fe20000410000 */
[----:B------:R-:W-:Y:S01]  /*17b0*/  SHF.L.U32 R136, R57, 0x10, RZ ;  /* 0x0000001039887819 */ /* 0x000fe200000006ff */
[----:B------:R-:W-:Y:S01]  /*17c0*/  IMAD.U32 R135, R56, 0x10000, RZ ;  /* 0x0001000038877824 */ /* 0x000fe200078e00ff */
[----:B------:R-:W-:Y:S01]  /*17d0*/  @P3 SHF.L.U32 R57, R116, 0x10, RZ ;  /* 0x0000001074393819 */ /* 0x000fe200000006ff */
[----:B------:R-:W-:Y:S01]  /*17e0*/  @P3 IMAD.U32 R56, R16, 0x10000, RZ ;  /* 0x0001000010383824 */ /* 0x000fe200078e00ff */
[----:B------:R-:W-:Y:S01]  /*17f0*/  @P3 SHF.L.U32 R59, R17, 0x10, RZ ;  /* 0x00000010113b3819 */ /* 0x000fe200000006ff */
[----:B-1----:R-:W-:Y:S01]  /*1800*/  @P3 FMUL.FTZ R58, R134, R65 ;  /* 0x00000041863a3220 */ /* 0x002fe20000410000 */
[----:B------:R-:W-:-:S02]  /*1810*/  SHF.L.U32 R65, R54, 0x10, RZ ;  /* 0x0000001036417819 */ /* 0x000fc400000006ff */
[----:B------:R-:W-:Y:S01]  /*1820*/  SHF.L.U32 R134, R55, 0x10, RZ ;  /* 0x0000001037867819 */ /* 0x000fe200000006ff */
[----:B------:R-:W-:Y:S01]  /*1830*/  @P3 FFMA.FTZ R135, R58, R57, R135 ;  /* 0x000000393a873223 */ /* 0x000fe20000010087 */
[----:B------:R-:W-:Y:S01]  /*1840*/  @!P3 MOV R133, R65 ;  /* 0x000000410085b202 */ /* 0x000fe20000000f00 */
[----:B------:R-:W-:Y:S01]  /*1850*/  @P3 FFMA.FTZ R133, R66, R56, R65 ;  /* 0x0000003842853223 */ /* 0x000fe20000010041 */
[----:B------:R-:W-:Y:S01]  /*1860*/  F2FP.BF16.F32.PACK_AB R56, RZ, R128 ;  /* 0x00000080ff38723e */ /* 0x000fe200000010ff */
[----:B--2---:R-:W-:Y:S01]  /*1870*/  @P3 FMUL.FTZ R67, R64, R67 ;  /* 0x0000004340433220 */ /* 0x004fe20000410000 */
[----:B------:R-:W-:Y:S02]  /*1880*/  @P3 SHF.L.U32 R64, R115, 0x10, RZ ;  /* 0x0000001073403819 */ /* 0x000fe400000006ff */
[----:B------:R-:W-:Y:S01]  /*1890*/  F2FP.BF16.F32.PACK_AB R57, RZ, R130 ;  /* 0x00000082ff39723e */ /* 0x000fe200000010ff */
[----:B------:R-:W-:Y:S01]  /*18a0*/  @P3 FFMA.FTZ R134, R67, R59, R134 ;  /* 0x0000003b43863223 */ /* 0x000fe20000010086 */
[----:B------:R-:W-:-:S02]  /*18b0*/  F2FP.BF16.F32.PACK_AB R58, RZ, R131 ;  /* 0x00000083ff3a723e */ /* 0x000fc400000010ff */
[----:B------:R-:W-:Y:S01]  /*18c0*/  PRMT R56, R56, 0x5410, R57 ;  /* 0x0000541038387816 */ /* 0x000fe20000000039 */
[----:B---3--:R-:W-:Y:S01]  /*18d0*/  @P3 FMUL.FTZ R63, R62, R143 ;  /* 0x0000008f3e3f3220 */ /* 0x008fe20000410000 */
[----:B------:R-:W-:Y:S02]  /*18e0*/  F2FP.BF16.F32.PACK_AB R62, RZ, R132 ;  /* 0x00000084ff3e723e */ /* 0x000fe400000010ff */
[----:B------:R-:W-:Y:S01]  /*18f0*/  F2FP.BF16.F32.PACK_AB R65, RZ, R134 ;  /* 0x00000086ff41723e */ /* 0x000fe200000010ff */
[----:B------:R-:W-:Y:S01]  /*1900*/  @P3 FFMA.FTZ R136, R63, R64, R136 ;  /* 0x000000403f883223 */ /* 0x000fe20000010088 */
[----:B------:R-:W-:Y:S02]  /*1910*/  F2FP.BF16.F32.PACK_AB R63, RZ, R133 ;  /* 0x00000085ff3f723e */ /* 0x000fe400000010ff */
[----:B------:R-:W-:Y:S02]  /*1920*/  F2FP.BF16.F32.PACK_AB R64, RZ, R135 ;  /* 0x00000087ff40723e */ /* 0x000fe400000010ff */
[----:B------:R-:W-:-:S02]  /*1930*/  F2FP.BF16.F32.PACK_AB R59, RZ, R136 ;  /* 0x00000088ff3b723e */ /* 0x000fc400000010ff */
[----:B------:R-:W-:Y:S02]  /*1940*/  PRMT R57, R58, 0x5410, R62 ;  /* 0x000054103a397816 */ /* 0x000fe4000000003e */
[----:B------:R-:W-:Y:S02]  /*1950*/  PRMT R58, R63, 0x5410, R64 ;  /* 0x000054103f3a7816 */ /* 0x000fe40000000040 */
[----:B------:R-:W-:Y:S01]  /*1960*/  PRMT R59, R65, 0x5410, R59 ;  /* 0x00005410413b7816 */ /* 0x000fe2000000003b */
[----:B------:R-:W-:Y:S06]  /*1970*/  BRA `(.L_x_283) ;  /* 0x0000000000ec7947 */ /* 0x000fec0003800000 */
.L_x_282:
[----:B------:R-:W0:Y:S01]  /*1980*/  @P2 LDC R57, c[0x0][0x40c] ;  /* 0x00010300ff392b82 */ /* 0x000e220000000800 */
[----:B------:R-:W-:Y:S01]  /*1990*/  @P2 IMAD.U32 R56, R48, 0x10000, RZ ;  /* 0x0001000030382824 */ /* 0x000fe200078e00ff */
[----:B------:R-:W-:Y:S01]  /*19a0*/  @P2 SHF.L.U32 R58, R128, 0x10, RZ ;  /* 0x00000010803a2819 */ /* 0x000fe200000006ff */
[----:B------:R-:W-:Y:S01]  /*19b0*/  HFMA2 R128, -RZ, RZ, 0, 0 ;  /* 0x00000000ff807431 */ /* 0x000fe200000001ff */
[----:B------:R-:W-:Y:S01]  /*19c0*/  @P2 SHF.L.U32 R63, R118, 0x10, RZ ;  /* 0x00000010763f2819 */ /* 0x000fe200000006ff */
[----:B------:R-:W-:Y:S01]  /*19d0*/  IMAD.MOV.U32 R130, RZ, RZ, RZ ;  /* 0x000000ffff827224 */ /* 0x000fe200078e00ff */
[----:B------:R-:W-:Y:S01]  /*19e0*/  @P2 SHF.L.U32 R131, R131, 0x10, RZ ;  /* 0x0000001083832819 */ /* 0x000fe200000006ff */
[----:B------:R-:W-:Y:S01]  /*19f0*/  IMAD.MOV.U32 R136, RZ, RZ, RZ ;  /* 0x000000ffff887224 */ /* 0x000fe200078e00ff */
[----:B------:R-:W1:Y:S01]  /*1a00*/  @P2 LDC R59, c[0x0][0x40c] ;  /* 0x00010300ff3b2b82 */ /* 0x000e620000000800 */
[----:B------:R-:W-:Y:S02]  /*1a10*/  @P2 SHF.L.U32 R134, R134, 0x10, RZ ;  /* 0x0000001086862819 */ /* 0x000fe400000006ff */
[----:B------:R-:W-:-:S05]  /*1a20*/  MOV R132, RZ ;  /* 0x000000ff00847202 */ /* 0x000fca0000000f00 */
[----:B------:R-:W2:Y:S08]  /*1a30*/  @P2 LDC R62, c[0x0][0x40c] ;  /* 0x00010300ff3e2b82 */ /* 0x000eb00000000800 */
[----:B------:R-:W3:Y:S01]  /*1a40*/  @P2 LDC R64, c[0x0][0x40c] ;  /* 0x00010300ff402b82 */ /* 0x000ee20000000800 */
[----:B0-----:R-:W-:Y:S01]  /*1a50*/  @P2 FMUL.FTZ R56, R56, R57 ;  /* 0x0000003938382220 */ /* 0x001fe20000410000 */
[----:B------:R-:W-:-:S05]  /*1a60*/  @P2 SHF.L.U32 R57, R14, 0x10, RZ ;  /* 0x000000100e392819 */ /* 0x000fca00000006ff */
[----:B------:R-:W-:Y:S01]  /*1a70*/  @P2 FMUL.FTZ R128, R56, R57 ;  /* 0x0000003938802220 */ /* 0x000fe20000410000 */
[----:B------:R-:W0:Y:S01]  /*1a80*/  @P2 LDC R65, c[0x0][0x40c] ;  /* 0x00010300ff412b82 */ /* 0x000e220000000800 */
[----:B-1----:R-:W-:Y:S01]  /*1a90*/  @P2 FMUL.FTZ R58, R58, R59 ;  /* 0x0000003b3a3a2220 */ /* 0x002fe20000410000 */
[----:B------:R-:W-:Y:S02]  /*1aa0*/  @P2 SHF.L.U32 R59, R49, 0x10, RZ ;  /* 0x00000010313b2819 */ /* 0x000fe400000006ff */
[----:B------:R-:W-:Y:S01]  /*1ab0*/  @P2 SHF.L.U32 R56, R15, 0x10, RZ ;  /* 0x000000100f382819 */ /* 0x000fe200000006ff */
[----:B------:R-:W-:Y:S01]  /*1ac0*/  @P2 FMUL.FTZ R130, R58, R63 ;  /* 0x0000003f3a822220 */ /* 0x000fe20000410000 */
[----:B------:R-:W-:Y:S01]  /*1ad0*/  @P2 SHF.L.U32 R57, R117, 0x10, RZ ;  /* 0x0000001075392819 */ /* 0x000fe200000006ff */
[----:B------:R-:W-:Y:S01]  /*1ae0*/  @P2 IMAD.U32 R58, R50, 0x10000, RZ ;  /* 0x00010000323a2824 */ /* 0x000fe200078e00ff */
[----:B------:R-:W1:Y:S01]  /*1af0*/  @P2 LDC R67, c[0x0][0x40c] ;  /* 0x00010300ff432b82 */ /* 0x000e620000000800 */
[----:B--2---:R-:W-:Y:S01]  /*1b00*/  @P2 FMUL.FTZ R59, R59, R62 ;  /* 0x0000003e3b3b2220 */ /* 0x004fe20000410000 */
[----:B------:R-:W-:-:S02]  /*1b10*/  @P2 SHF.L.U32 R62, R51, 0x10, RZ ;  /* 0x00000010333e2819 */ /* 0x000fc400000006ff */
[----:B------:R-:W-:Y:S01]  /*1b20*/  @P2 SHF.L.U32 R63, R133, 0x10, RZ ;  /* 0x00000010853f2819 */ /* 0x000fe200000006ff */
[----:B------:R-:W-:-:S03]  /*1b30*/  IMAD.MOV.U32 R133, RZ, RZ, RZ ;  /* 0x000000ffff857224 */ /* 0x000fc600078e00ff */
[----:B------:R-:W2:Y:S01]  /*1b40*/  @P2 LDC R135, c[0x0][0x40c] ;  /* 0x00010300ff872b82 */ /* 0x000ea20000000800 */
[----:B---3--:R-:W-:Y:S01]  /*1b50*/  @P2 FMUL.FTZ R64, R131, R64 ;  /* 0x0000004083402220 */ /* 0x008fe20000410000 */
[----:B------:R-:W-:Y:S02]  /*1b60*/  IMAD.MOV.U32 R131, RZ, RZ, RZ ;  /* 0x000000ffff837224 */ /* 0x000fe400078e00ff */
[----:B------:R-:W-:Y:S01]  /*1b70*/  @P2 FMUL.FTZ R131, R59, R56 ;  /* 0x000000383b832220 */ /* 0x000fe20000410000 */
[----:B------:R-:W-:Y:S01]  /*1b80*/  @P2 SHF.L.U32 R56, R116, 0x10, RZ ;  /* 0x0000001074382819 */ /* 0x000fe200000006ff */
[----:B------:R-:W-:Y:S01]  /*1b90*/  @P2 FMUL.FTZ R132, R64, R57 ;  /* 0x0000003940842220 */ /* 0x000fe20000410000 */
[----:B------:R-:W-:Y:S01]  /*1ba0*/  @P2 SHF.L.U32 R57, R16, 0x10, RZ ;  /* 0x0000001010392819 */ /* 0x000fe200000006ff */
[----:B------:R-:W3:Y:S01]  /*1bb0*/  @P2 LDC R66, c[0x0][0x40c] ;  /* 0x00010300ff422b82 */ /* 0x000ee20000000800 */
[----:B------:R-:W-:Y:S01]  /*1bc0*/  @P2 SHF.L.U32 R59, R17, 0x10, RZ ;  /* 0x00000010113b2819 */ /* 0x000fe200000006ff */
[----:B0-----:R-:W-:Y:S01]  /*1bd0*/  @P2 FMUL.FTZ R58, R58, R65 ;  /* 0x000000413a3a2220 */ /* 0x001fe20000410000 */
[----:B------:R-:W-:-:S03]  /*1be0*/  @P2 SHF.L.U32 R64, R115, 0x10, RZ ;  /* 0x0000001073402819 */ /* 0x000fc600000006ff */
[----:B------:R-:W-:Y:S01]  /*1bf0*/  @P2 FMUL.FTZ R133, R58, R57 ;  /* 0x000000393a852220 */ /* 0x000fe20000410000 */
[----:B------:R-:W-:Y:S01]  /*1c00*/  F2FP.BF16.F32.PACK_AB R57, RZ, R130 ;  /* 0x00000082ff39723e */ /* 0x000fe200000010ff */
[----:B-1----:R-:W-:Y:S01]  /*1c10*/  @P2 FMUL.FTZ R67, R134, R67 ;  /* 0x0000004386432220 */ /* 0x002fe20000410000 */
[----:B------:R-:W-:Y:S01]  /*1c20*/  F2FP.BF16.F32.PACK_AB R58, RZ, R131 ;  /* 0x00000083ff3a723e */ /* 0x000fe200000010ff */
[----:B--2---:R-:W-:Y:S01]  /*1c30*/  @P2 FMUL.FTZ R62, R62, R135 ;  /* 0x000000873e3e2220 */ /* 0x004fe20000410000 */
[----:B------:R-:W-:Y:S02]  /*1c40*/  CS2R R134, SRZ ;  /* 0x0000000000867805 */ /* 0x000fe4000001ff00 */
[----:B------:R-:W-:Y:S01]  /*1c50*/  @P2 FMUL.FTZ R135, R67, R56 ;  /* 0x0000003843872220 */ /* 0x000fe20000410000 */
[----:B------:R-:W-:Y:S01]  /*1c60*/  @P2 FMUL.FTZ R134, R62, R59 ;  /* 0x0000003b3e862220 */ /* 0x000fe20000410000 */
[----:B------:R-:W-:Y:S02]  /*1c70*/  F2FP.BF16.F32.PACK_AB R56, RZ, R128 ;  /* 0x00000080ff38723e */ /* 0x000fe400000010ff */
[----:B------:R-:W-:Y:S01]  /*1c80*/  F2FP.BF16.F32.PACK_AB R59, RZ, R132 ;  /* 0x00000084ff3b723e */ /* 0x000fe200000010ff */
[----:B---3--:R-:W-:Y:S01]  /*1c90*/  @P2 FMUL.FTZ R63, R63, R66 ;  /* 0x000000423f3f2220 */ /* 0x008fe20000410000 */
        /* <DEDUP_REMOVED lines=9> */
.L_x_283:
[----:B------:R-:W0:Y:S01]  /*1d30*/  @P2 LDC.64 R66, c[0x0][0x390] ;  /* 0x0000e400ff422b82 */ /* 0x000e220000000a00 */
[----:B------:R-:W-:Y:S01]  /*1d40*/  @P2 IADD3 R143, PT, PT, R138, 0x40, RZ ;  /* 0x000000408a8f2810 */ /* 0x000fe20007ffe0ff */
[----:B------:R-:W-:Y:S01]  /*1d50*/  IMAD.WIDE.U32 R64, R141, 0x10, R60 ;  /* 0x000000108d407825 */ /* 0x000fe200078e003c */
[----:B------:R-:W-:-:S04]  /*1d60*/  @P0 IADD3 R141, PT, PT, R139, 0x40, RZ ;  /* 0x000000408b8d0810 */ /* 0x000fc80007ffe0ff */
[----:B------:R1:W-:Y:S01]  /*1d70*/  STG.E.128 desc[UR6][R64.64], R56 ;  /* 0x0000003840007986 */ /* 0x0003e2000c101d06 */
[----:B------:R-:W2:Y:S01]  /*1d80*/  @P0 LDC.64 R62, c[0x0][0x3a0] ;  /* 0x0000e800ff3e0b82 */ /* 0x000ea20000000a00 */
[----:B0-----:R-:W-:-:S05]  /*1d90*/  @P2 IMAD.WIDE.U32 R66, R143, 0x10, R66 ;  /* 0x000000108f422825 */ /* 0x001fca00078e0042 */
[----:B------:R-:W3:Y:S01]  /*1da0*/  @P2 LDG.E.128 R48, desc[UR6][R66.64] ;  /* 0x0000000642302981 */ /* 0x000ee2000c1e1d00 */
[----:B--2---:R-:W-:-:S05]  /*1db0*/  @P0 IMAD.WIDE.U32 R62, R141, 0x10, R62 ;  /* 0x000000108d3e0825 */ /* 0x004fca00078e003e */
[----:B-----5:R1:W5:Y:S01]  /*1dc0*/  @P0 LDG.E.128 R52, desc[UR6][R62.64] ;  /* 0x000000063e340981 */ /* 0x020362000c1e1d00 */
[----:B---3--:R-:W-:Y:S02]  /*1dd0*/  PRMT R144, R50, 0x7632, R144 ;  /* 0x0000763232907816 */ /* 0x008fe40000000090 */
[----:B------:R-:W-:Y:S02]  /*1de0*/  PRMT R142, R49, 0x7632, R142 ;  /* 0x00007632318e7816 */ /* 0x000fe4000000008e */
[----:B------:R-:W-:Y:S01]  /*1df0*/  PRMT R140, R48, 0x7632, R140 ;  /* 0x00007632308c7816 */ /* 0x000fe2000000008c */
[----:B-1----:R-:W-:Y:S06]  /*1e00*/  @!P0 BRA `(.L_x_284) ;  /* 0x0000000400148947 */ /* 0x002fec0003800000 */
[----:B------:R-:W-:Y:S02]  /*1e10*/  ISETP.GT.AND P3, PT, R137, RZ, PT ;  /* 0x000000ff8900720c */ /* 0x000fe40003f64270 */
[C---:B-----5:R-:W-:Y:S02]  /*1e20*/  PRMT R56, R52.reuse, 0x7632, R56 ;  /* 0x0000763234387816 */ /* 0x060fe40000000038 */
[----:B------:R-:W-:Y:S02]  /*1e30*/  SHF.L.U32 R63, R52, 0x10, RZ ;  /* 0x00000010343f7819 */ /* 0x000fe400000006ff */
[----:B------:R-:W-:-:S07]  /*1e40*/  SHF.L.U32 R141, R56, 0x10, RZ ;  /* 0x00000010388d7819 */ /* 0x000fce00000006ff */
[----:B------:R-:W0:Y:S01]  /*1e50*/  @P3 LDC R58, c[0x0][0x40c] ;  /* 0x00010300ff3a3b82 */ /* 0x000e220000000800 */
[----:B------:R-:W-:Y:S01]  /*1e60*/  @P3 IMAD.U32 R57, R48, 0x10000, RZ ;  /* 0x0001000030393824 */ /* 0x000fe200078e00ff */
[----:B------:R-:W-:Y:S01]  /*1e70*/  @P3 SHF.L.U32 R56, R22, 0x10, RZ ;  /* 0x0000001016383819 */ /* 0x000fe200000006ff */
[----:B------:R-:W-:Y:S01]  /*1e80*/  @P3 IMAD.U32 R142, R142, 0x10000, RZ ;  /* 0x000100008e8e3824 */ /* 0x000fe200078e00ff */
[----:B------:R-:W-:Y:S02]  /*1e90*/  @P3 SHF.L.U32 R59, R114, 0x10, RZ ;  /* 0x00000010723b3819 */ /* 0x000fe400000006ff */
[----:B------:R-:W-:Y:S02]  /*1ea0*/  @P3 SHF.L.U32 R144, R144, 0x10, RZ ;  /* 0x0000001090903819 */ /* 0x000fe400000006ff */
[----:B------:R-:W1:Y:S08]  /*1eb0*/  @P3 LDC R64, c[0x0][0x40c] ;  /* 0x00010300ff403b82 */ /* 0x000e700000000800 */
[----:B------:R-:W2:Y:S08]  /*1ec0*/  @P3 LDC R66, c[0x0][0x40c] ;  /* 0x00010300ff423b82 */ /* 0x000eb00000000800 */
[----:B------:R-:W3:Y:S01]  /*1ed0*/  @P3 LDC R65, c[0x0][0x40c] ;  /* 0x00010300ff413b82 */ /* 0x000ee20000000800 */
[----:B0-----:R-:W-:Y:S01]  /*1ee0*/  @P3 FMUL.FTZ R62, R57, R58 ;  /* 0x0000003a393e3220 */ /* 0x001fe20000410000 */
[----:B------:R-:W-:Y:S01]  /*1ef0*/  @P3 SHF.L.U32 R57, R140, 0x10, RZ ;  /* 0x000000108c393819 */ /* 0x000fe200000006ff */
[----:B------:R-:W-:-:S02]  /*1f00*/  @!P3 IMAD.MOV.U32 R140, RZ, RZ, R63 ;  /* 0x000000ffff8cb224 */ /* 0x000fc400078e003f */
[----:B------:R-:W-:Y:S01]  /*1f10*/  @P3 FFMA.FTZ R140, R62, R56, R63 ;  /* 0x000000383e8c3223 */ /* 0x000fe2000001003f */
[----:B------:R-:W-:Y:S02]  /*1f20*/  PRMT R56, R53, 0x7632, R56 ;  /* 0x0000763235387816 */ /* 0x000fe40000000038 */
[----:B------:R-:W0:Y:S01]  /*1f30*/  @P3 LDC R146, c[0x0][0x40c] ;  /* 0x00010300ff923b82 */ /* 0x000e220000000800 */
[----:B-1----:R-:W-:Y:S01]  /*1f40*/  @P3 FMUL.FTZ R58, R57, R64 ;  /* 0x00000040393a3220 */ /* 0x002fe20000410000 */
[----:B------:R-:W-:Y:S02]  /*1f50*/  SHF.L.U32 R143, R56, 0x10, RZ ;  /* 0x00000010388f7819 */ /* 0x000fe400000006ff */
[----:B------:R-:W-:Y:S01]  /*1f60*/  @P3 SHF.L.U32 R57, R49, 0x10, RZ ;  /* 0x0000001031393819 */ /* 0x000fe200000006ff */
[----:B------:R-:W-:Y:S01]  /*1f70*/  @P3 FFMA.FTZ R141, R58, R59, R141 ;  /* 0x0000003b3a8d3223 */ /* 0x000fe2000001008d */
[----:B------:R-:W-:Y:S02]  /*1f80*/  SHF.L.U32 R62, R53, 0x10, RZ ;  /* 0x00000010353e7819 */ /* 0x000fe400000006ff */
[----:B------:R-:W1:Y:S01]  /*1f90*/  @P3 LDC R67, c[0x0][0x40c] ;  /* 0x00010300ff433b82 */ /* 0x000e620000000800 */
[----:B--2---:R-:W-:Y:S01]  /*1fa0*/  @P3 FMUL.FTZ R63, R57, R66 ;  /* 0x00000042393f3220 */ /* 0x004fe20000410000 */
[----:B------:R-:W-:Y:S01]  /*1fb0*/  @P3 IMAD.U32 R57, R23, 0x10000, RZ ;  /* 0x0001000017393824 */ /* 0x000fe200078e00ff */
[----:B------:R-:W-:-:S02]  /*1fc0*/  @P3 SHF.L.U32 R59, R113, 0x10, RZ ;  /* 0x00000010713b3819 */ /* 0x000fc400000006ff */
[----:B------:R-:W-:-:S03]  /*1fd0*/  @P3 SHF.L.U32 R64, R50, 0x10, RZ ;  /* 0x0000001032403819 */ /* 0x000fc600000006ff */
[----:B------:R-:W2:Y:S01]  /*1fe0*/  @P3 LDC R145, c[0x0][0x40c] ;  /* 0x00010300ff913b82 */ /* 0x000ea20000000800 */
[----:B---3--:R-:W-:Y:S01]  /*1ff0*/  @P3 FMUL.FTZ R58, R142, R65 ;  /* 0x000000418e3a3220 */ /* 0x008fe20000410000 */
[----:B------:R-:W-:Y:S01]  /*2000*/  @!P3 MOV R142, R62 ;  /* 0x0000003e008eb202 */ /* 0x000fe20000000f00 */
[--C-:B------:R-:W-:Y:S01]  /*2010*/  @P3 FFMA.FTZ R142, R63, R57, R62.reuse ;  /* 0x000000393f8e3223 */ /* 0x100fe2000001003e */
[C---:B------:R-:W-:Y:S01]  /*2020*/  @P3 PRMT R62, R51.reuse, 0x7632, R62 ;  /* 0x00007632333e3816 */ /* 0x040fe2000000003e */
[----:B------:R-:W-:Y:S01]  /*2030*/  @P3 FFMA.FTZ R143, R58, R59, R143 ;  /* 0x0000003b3a8f3223 */ /* 0x000fe2000001008f */
[----:B------:R-:W-:Y:S01]  /*2040*/  @P3 IMAD.U32 R65, R51, 0x10000, RZ ;  /* 0x0001000033413824 */ /* 0x000fe200078e00ff */
[----:B------:R-:W-:Y:S01]  /*2050*/  PRMT R58, R55, 0x7632, R58 ;  /* 0x00007632373a7816 */ /* 0x000fe2000000003a */
[----:B------:R-:W3:Y:S01]  /*2060*/  @P3 LDC R56, c[0x0][0x40c] ;  /* 0x00010300ff383b82 */ /* 0x000ee20000000800 */
[----:B------:R-:W-:Y:S01]  /*2070*/  PRMT R57, R54, 0x7632, R57 ;  /* 0x0000763236397816 */ /* 0x000fe20000000039 */
[----:B0-----:R-:W-:Y:S01]  /*2080*/  @P3 FMUL.FTZ R66, R65, R146 ;  /* 0x0000009241423220 */ /* 0x001fe20000410000 */
[----:B------:R-:W-:Y:S01]  /*2090*/  @P3 SHF.L.U32 R63, R62, 0x10, RZ ;  /* 0x000000103e3f3819 */ /* 0x000fe200000006ff */
[----:B------:R-:W-:Y:S01]  /*20a0*/  IMAD.U32 R147, R58, 0x10000, RZ ;  /* 0x000100003a937824 */ /* 0x000fe200078e00ff */
[----:B------:R-:W-:Y:S01]  /*20b0*/  SHF.L.U32 R146, R57, 0x10, RZ ;  /* 0x0000001039927819 */ /* 0x000fe200000006ff */
[----:B------:R-:W-:Y:S01]  /*20c0*/  @P3 IMAD.U32 R62, R25, 0x10000, RZ ;  /* 0x00010000193e3824 */ /* 0x000fe200078e00ff */
[----:B------:R-:W-:Y:S01]  /*20d0*/  @P3 SHF.L.U32 R57, R24, 0x10, RZ ;  /* 0x0000001018393819 */ /* 0x000fe200000006ff */
[----:B-1----:R-:W-:Y:S01]  /*20e0*/  @P3 FMUL.FTZ R67, R64, R67 ;  /* 0x0000004340433220 */ /* 0x002fe20000410000 */
[----:B------:R-:W-:-:S02]  /*20f0*/  @P3 SHF.L.U32 R58, R112, 0x10, RZ ;  /* 0x00000010703a3819 */ /* 0x000fc400000006ff */
[----:B------:R-:W-:Y:S01]  /*2100*/  @P3 SHF.L.U32 R64, R111, 0x10, RZ ;  /* 0x000000106f403819 */ /* 0x000fe200000006ff */
[----:B--2---:R-:W-:Y:S01]  /*2110*/  @P3 FMUL.FTZ R59, R144, R145 ;  /* 0x00000091903b3220 */ /* 0x004fe20000410000 */
[----:B------:R-:W-:Y:S02]  /*2120*/  SHF.L.U32 R144, R54, 0x10, RZ ;  /* 0x0000001036907819 */ /* 0x000fe400000006ff */
[----:B------:R-:W-:Y:S01]  /*2130*/  SHF.L.U32 R145, R55, 0x10, RZ ;  /* 0x0000001037917819 */ /* 0x000fe200000006ff */
[----:B------:R-:W-:Y:S01]  /*2140*/  @P3 FFMA.FTZ R146, R59, R58, R146 ;  /* 0x0000003a3b923223 */ /* 0x000fe20000010092 */
[----:B------:R-:W-:Y:S01]  /*2150*/  F2FP.BF16.F32.PACK_AB R58, RZ, R142 ;  /* 0x0000008eff3a723e */ /* 0x000fe200000010ff */
[----:B------:R-:W-:Y:S01]  /*2160*/  @P3 FFMA.FTZ R144, R67, R57, R144 ;  /* 0x0000003943903223 */ /* 0x000fe20000010090 */
[----:B------:R-:W-:Y:S01]  /*2170*/  F2FP.BF16.F32.PACK_AB R57, RZ, R141 ;  /* 0x0000008dff39723e */ /* 0x000fe200000010ff */
[----:B---3--:R-:W-:Y:S01]  /*2180*/  @P3 FMUL.FTZ R56, R63, R56 ;  /* 0x000000383f383220 */ /* 0x008fe20000410000 */
        /* <DEDUP_REMOVED lines=13> */
.L_x_284:
[----:B------:R-:W0:Y:S01]  /*2260*/  @P2 LDC R57, c[0x0][0x40c] ;  /* 0x00010300ff392b82 */ /* 0x000e220000000800 */
[----:B------:R-:W-:Y:S02]  /*2270*/  @P2 SHF.L.U32 R56, R48, 0x10, RZ ;  /* 0x0000001030382819 */ /* 0x000fe400000006ff */
[----:B------:R-:W-:Y:S02]  /*2280*/  CS2R R146, SRZ ;  /* 0x0000000000927805 */ /* 0x000fe4000001ff00 */
[----:B------:R-:W-:Y:S02]  /*2290*/  @P2 SHF.L.U32 R140, R140, 0x10, RZ ;  /* 0x000000108c8c2819 */ /* 0x000fe400000006ff */
[----:B------:R-:W-:Y:S02]  /*22a0*/  @P2 SHF.L.U32 R142, R142, 0x10, RZ ;  /* 0x000000108e8e2819 */ /* 0x000fe400000006ff */
[----:B------:R-:W-:Y:S01]  /*22b0*/  @P2 SHF.L.U32 R58, R114, 0x10, RZ ;  /* 0x00000010723a2819 */ /* 0x000fe200000006ff */
[----:B------:R-:W1:Y:S01]  /*22c0*/  @P2 LDC R59, c[0x0][0x40c] ;  /* 0x00010300ff3b2b82 */ /* 0x000e620000000800 */
[----:B------:R-:W-:-:S02]  /*22d0*/  @P2 SHF.L.U32 R62, R49, 0x10, RZ ;  /* 0x00000010313e2819 */ /* 0x000fc400000006ff */
[----:B------:R-:W-:-:S05]  /*22e0*/  @P2 SHF.L.U32 R144, R144, 0x10, RZ ;  /* 0x0000001090902819 */ /* 0x000fca00000006ff */
[----:B------:R-:W2:Y:S08]  /*22f0*/  @P2 LDC R65, c[0x0][0x40c] ;  /* 0x00010300ff412b82 */ /* 0x000eb00000000800 */
[----:B------:R-:W3:Y:S01]  /*2300*/  @P2 LDC R63, c[0x0][0x40c] ;  /* 0x00010300ff3f2b82 */ /* 0x000ee20000000800 */
[----:B0-----:R-:W-:Y:S01]  /*2310*/  @P2 FMUL.FTZ R56, R56, R57 ;  /* 0x0000003938382220 */ /* 0x001fe20000410000 */
[----:B------:R-:W-:-:S06]  /*2320*/  @P2 IMAD.U32 R57, R22, 0x10000, RZ ;  /* 0x0001000016392824 */ /* 0x000fcc00078e00ff */
[----:B------:R-:W0:Y:S01]  /*2330*/  @P2 LDC R64, c[0x0][0x40c] ;  /* 0x00010300ff402b82 */ /* 0x000e220000000800 */
[----:B-1----:R-:W-:Y:S01]  /*2340*/  @P2 FMUL.FTZ R59, R140, R59 ;  /* 0x0000003b8c3b2220 */ /* 0x002fe20000410000 */
[----:B------:R-:W-:Y:S02]  /*2350*/  CS2R R140, SRZ ;  /* 0x00000000008c7805 */ /* 0x000fe4000001ff00 */
[----:B------:R-:W-:Y:S01]  /*2360*/  @P2 FMUL.FTZ R140, R56, R57 ;  /* 0x00000039388c2220 */ /* 0x000fe20000410000 */
[----:B------:R-:W-:Y:S01]  /*2370*/  @P2 SHF.L.U32 R56, R113, 0x10, RZ ;  /* 0x0000001071382819 */ /* 0x000fe200000006ff */
[----:B------:R-:W-:Y:S01]  /*2380*/  @P2 FMUL.FTZ R141, R59, R58 ;  /* 0x0000003a3b8d2220 */ /* 0x000fe20000410000 */
[----:B------:R-:W-:Y:S01]  /*2390*/  @P2 IMAD.U32 R57, R23, 0x10000, RZ ;  /* 0x0001000017392824 */ /* 0x000fe200078e00ff */
[----:B------:R-:W1:Y:S01]  /*23a0*/  @P2 LDC R67, c[0x0][0x40c] ;  /* 0x00010300ff432b82 */ /* 0x000e620000000800 */
[----:B--2---:R-:W-:Y:S01]  /*23b0*/  @P2 FMUL.FTZ R65, R142, R65 ;  /* 0x000000418e412220 */ /* 0x004fe20000410000 */
[----:B------:R-:W-:-:S02]  /*23c0*/  CS2R R142, SRZ ;  /* 0x00000000008e7805 */ /* 0x000fc4000001ff00 */
[----:B------:R-:W-:Y:S01]  /*23d0*/  @P2 SHF.L.U32 R58, R50, 0x10, RZ ;  /* 0x00000010323a2819 */ /* 0x000fe200000006ff */
[----:B------:R-:W-:Y:S01]  /*23e0*/  @P2 FMUL.FTZ R143, R65, R56 ;  /* 0x00000038418f2220 */ /* 0x000fe20000410000 */
[C---:B------:R-:W-:Y:S02]  /*23f0*/  @P2 PRMT R56, R51.reuse, 0x7632, R56 ;  /* 0x0000763233382816 */ /* 0x040fe40000000038 */
[----:B------:R-:W2:Y:S01]  /*2400*/  @P2 LDC R145, c[0x0][0x40c] ;  /* 0x00010300ff912b82 */ /* 0x000ea20000000800 */
[----:B---3--:R-:W-:Y:S01]  /*2410*/  @P2 FMUL.FTZ R62, R62, R63 ;  /* 0x0000003f3e3e2220 */ /* 0x008fe20000410000 */
[----:B------:R-:W-:Y:S01]  /*2420*/  @P2 IMAD.U32 R63, R51, 0x10000, RZ ;  /* 0x00010000333f2824 */ /* 0x000fe200078e00ff */
[----:B------:R-:W-:Y:S02]  /*2430*/  @P2 SHF.L.U32 R56, R56, 0x10, RZ ;  /* 0x0000001038382819 */ /* 0x000fe400000006ff */
[----:B------:R-:W-:Y:S01]  /*2440*/  @P2 FMUL.FTZ R142, R62, R57 ;  /* 0x000000393e8e2220 */ /* 0x000fe20000410000 */
[----:B------:R-:W-:-:S02]  /*2450*/  @P2 SHF.L.U32 R57, R24, 0x10, RZ ;  /* 0x0000001018392819 */ /* 0x000fc400000006ff */
[----:B------:R-:W3:Y:S01]  /*2460*/  @P2 LDC R149, c[0x0][0x40c] ;  /* 0x00010300ff952b82 */ /* 0x000ee20000000800 */
[----:B0-----:R-:W-:Y:S01]  /*2470*/  @P2 FMUL.FTZ R63, R63, R64 ;  /* 0x000000403f3f2220 */ /* 0x001fe20000410000 */
[----:B------:R-:W-:Y:S01]  /*2480*/  @P2 SHF.L.U32 R62, R112, 0x10, RZ ;  /* 0x00000010703e2819 */ /* 0x000fe200000006ff */
[----:B------:R-:W-:Y:S01]  /*2490*/  @P2 IMAD.U32 R64, R25, 0x10000, RZ ;  /* 0x0001000019402824 */ /* 0x000fe200078e00ff */
[----:B------:R-:W-:Y:S01]  /*24a0*/  @P2 SHF.L.U32 R65, R111, 0x10, RZ ;  /* 0x000000106f412819 */ /* 0x000fe200000006ff */
[----:B-1----:R-:W-:Y:S01]  /*24b0*/  @P2 FMUL.FTZ R58, R58, R67 ;  /* 0x000000433a3a2220 */ /* 0x002fe20000410000 */
[----:B--2---:R-:W-:Y:S01]  /*24c0*/  @P2 FMUL.FTZ R59, R144, R145 ;  /* 0x00000091903b2220 */ /* 0x004fe20000410000 */
[----:B------:R-:W-:Y:S02]  /*24d0*/  CS2R R144, SRZ ;  /* 0x0000000000907805 */ /* 0x000fe4000001ff00 */
[----:B------:R-:W-:Y:S01]  /*24e0*/  @P2 FMUL.FTZ R144, R58, R57 ;  /* 0x000000393a902220 */ /* 0x000fe20000410000 */
[----:B------:R-:W-:Y:S01]  /*24f0*/  @P2 FMUL.FTZ R146, R59, R62 ;  /* 0x0000003e3b922220 */ /* 0x000fe20000410000 */
[----:B------:R-:W-:Y:S01]  /*2500*/  @P2 FMUL.FTZ R145, R63, R64 ;  /* 0x000000403f912220 */ /* 0x000fe20000410000 */
[----:B------:R-:W-:Y:S01]  /*2510*/  F2FP.BF16.F32.PACK_AB R57, RZ, R141 ;  /* 0x0000008dff39723e */ /* 0x000fe200000010ff */
[----:B---3--:R-:W-:Y:S01]  /*2520*/  @P2 FMUL.FTZ R56, R56, R149 ;  /* 0x0000009538382220 */ /* 0x008fe20000410000 */
[----:B------:R-:W-:-:S02]  /*2530*/  F2FP.BF16.F32.PACK_AB R58, RZ, R142 ;  /* 0x0000008eff3a723e */ /* 0x000fc400000010ff */
[----:B------:R-:W-:Y:S01]  /*2540*/  F2FP.BF16.F32.PACK_AB R59, RZ, R143 ;  /* 0x0000008fff3b723e */ /* 0x000fe200000010ff */
[----:B------:R-:W-:Y:S01]  /*2550*/  @P2 FMUL.FTZ R147, R65, R56 ;  /* 0x0000003841932220 */ /* 0x000fe20000410000 */
        /* <DEDUP_REMOVED lines=8> */
[----:B------:R-:W-:-:S07]  /*25e0*/  PRMT R59, R64, 0x5410, R65 ;  /* 0x00005410403b7816 */ /* 0x000fce0000000041 */
.L_x_285:
[----:B------:R-:W0:Y:S01]  /*25f0*/  @P2 LDC.64 R66, c[0x0][0x390] ;  /* 0x0000e400ff422b82 */ /* 0x000e220000000a00 */
[C---:B------:R-:W-:Y:S01]  /*2600*/  IADD3 R65, PT, PT, R139.reuse, 0x40, RZ ;  /* 0x000000408b417810 */ /* 0x040fe20007ffe0ff */
[----:B------:R-:W-:Y:S01]  /*2610*/  VIADD R139, R139, 0x60 ;  /* 0x000000608b8b7836 */ /* 0x000fe20000000000 */
[----:B------:R-:W-:-:S03]  /*2620*/  @P2 IADD3 R149, PT, PT, R138, 0x60, RZ ;  /* 0x000000608a952810 */ /* 0x000fc60007ffe0ff */
[----:B------:R-:W-:Y:S02]  /*2630*/  IMAD.WIDE.U32 R64, R65, 0x10, R60 ;  /* 0x0000001041407825 */ /* 0x000fe400078e003c */
[----:B------:R-:W1:Y:S03]  /*2640*/  @P0 LDC.64 R62, c[0x0][0x3a0] ;  /* 0x0000e800ff3e0b82 */ /* 0x000e660000000a00 */
[----:B------:R2:W-:Y:S01]  /*2650*/  STG.E.128 desc[UR6][R64.64], R56 ;  /* 0x0000003840007986 */ /* 0x0005e2000c101d06 */
[----:B0-----:R-:W-:-:S05]  /*2660*/  @P2 IMAD.WIDE.U32 R66, R149, 0x10, R66 ;  /* 0x0000001095422825 */ /* 0x001fca00078e0042 */
[----:B------:R2:W5:Y:S01]  /*2670*/  @P2 LDG.E.128 R48, desc[UR6][R66.64] ;  /* 0x0000000642302981 */ /* 0x000562000c1e1d00 */
[----:B-1----:R-:W-:-:S05]  /*2680*/  @P0 IMAD.WIDE.U32 R62, R139, 0x10, R62 ;  /* 0x000000108b3e0825 */ /* 0x002fca00078e003e */
[----:B-----5:R2:W5:Y:S01]  /*2690*/  @P0 LDG.E.128 R52, desc[UR6][R62.64] ;  /* 0x000000063e340981 */ /* 0x020562000c1e1d00 */
[----:B------:R-:W-:Y:S05]  /*26a0*/  @!P0 BRA `(.L_x_286) ;  /* 0x0000000400188947 */ /* 0x000fea0003800000 */
[----:B------:R-:W-:Y:S01]  /*26b0*/  ISETP.GT.AND P0, PT, R137, RZ, PT ;  /* 0x000000ff8900720c */ /* 0x000fe20003f04270 */
[----:B--2--5:R-:W-:Y:S01]  /*26c0*/  IMAD.U32 R65, R53, 0x10000, RZ ;  /* 0x0001000035417824 */ /* 0x024fe200078e00ff */
[----:B------:R-:W-:-:S11]  /*26d0*/  SHF.L.U32 R138, R52, 0x10, RZ ;  /* 0x00000010348a7819 */ /* 0x000fd600000006ff */
[----:B------:R-:W0:Y:S01]  /*26e0*/  @P0 LDC R59, c[0x0][0x40c] ;  /* 0x00010300ff3b0b82 */ /* 0x000e220000000800 */
[C---:B------:R-:W-:Y:S02]  /*26f0*/  @P0 PRMT R56, R48.reuse, 0x7632, R56 ;  /* 0x0000763230380816 */ /* 0x040fe40000000038 */
[----:B------:R-:W-:Y:S02]  /*2700*/  @P0 SHF.L.U32 R58, R48, 0x10, RZ ;  /* 0x00000010303a0819 */ /* 0x000fe400000006ff */
[----:B------:R-:W-:Y:S02]  /*2710*/  @P0 SHF.L.U32 R57, R56, 0x10, RZ ;  /* 0x0000001038390819 */ /* 0x000fe400000006ff */
[----:B------:R-:W-:Y:S01]  /*2720*/  PRMT R56, R52, 0x7632, R56 ;  /* 0x0000763234387816 */ /* 0x000fe20000000038 */
[----:B------:R-:W1:Y:S04]  /*2730*/  @P0 LDC R62, c[0x0][0x40c] ;  /* 0x00010300ff3e0b82 */ /* 0x000e680000000800 */
[----:B------:R-:W-:Y:S01]  /*2740*/  IMAD.U32 R67, R56, 0x10000, RZ ;  /* 0x0001000038437824 */ /* 0x000fe200078e00ff */
[----:B------:R-:W-:-:S03]  /*2750*/  @P0 SHF.L.U32 R56, R30, 0x10, RZ ;  /* 0x000000101e380819 */ /* 0x000fc600000006ff */
[----:B------:R-:W2:Y:S08]  /*2760*/  @P0 LDC R63, c[0x0][0x40c] ;  /* 0x00010300ff3f0b82 */ /* 0x000eb00000000800 */
[----:B------:R-:W3:Y:S01]  /*2770*/  @P0 LDC R64, c[0x0][0x40c] ;  /* 0x00010300ff400b82 */ /* 0x000ee20000000800 */
[----:B0-----:R-:W-:-:S04]  /*2780*/  @P0 FMUL.FTZ R59, R58, R59 ;  /* 0x0000003b3a3b0220 */ /* 0x001fc80000410000 */
[----:B------:R-:W-:Y:S01]  /*2790*/  @P0 FFMA.FTZ R138, R59, R56, R138 ;  /* 0x000000383b8a0223 */ /* 0x000fe2000001008a */
[----:B------:R-:W-:Y:S01]  /*27a0*/  PRMT R56, R53, 0x7632, R56 ;  /* 0x0000763235387816 */ /* 0x000fe20000000038 */
[----:B-1----:R-:W-:Y:S01]  /*27b0*/  @P0 FMUL.FTZ R58, R57, R62 ;  /* 0x0000003e393a0220 */ /* 0x002fe20000410000 */
[----:B------:R-:W-:Y:S01]  /*27c0*/  @P0 SHF.L.U32 R57, R110, 0x10, RZ ;  /* 0x000000106e390819 */ /* 0x000fe200000006ff */
[----:B------:R-:W0:Y:S01]  /*27d0*/  @P0 LDC R148, c[0x0][0x40c] ;  /* 0x00010300ff940b82 */ /* 0x000e220000000800 */
[C---:B------:R-:W-:Y:S02]  /*27e0*/  @P0 SHF.L.U32 R62, R49.reuse, 0x10, RZ ;  /* 0x00000010313e0819 */ /* 0x040fe400000006ff */
[----:B------:R-:W-:Y:S01]  /*27f0*/  SHF.L.U32 R66, R56, 0x10, RZ ;  /* 0x0000001038427819 */ /* 0x000fe200000006ff */
[----:B------:R-:W-:Y:S01]  /*2800*/  @P0 FFMA.FTZ R67, R58, R57, R67 ;  /* 0x000000393a430223 */ /* 0x000fe20000010043 */
[----:B------:R-:W-:Y:S01]  /*2810*/  @P0 PRMT R57, R49, 0x7632, R57 ;  /* 0x0000763231390816 */ /* 0x000fe20000000039 */
[----:B--2---:R-:W-:Y:S01]  /*2820*/  @P0 FMUL.FTZ R62, R62, R63 ;  /* 0x0000003f3e3e0220 */ /* 0x004fe20000410000 */
[----:B------:R-:W-:Y:S01]  /*2830*/  @P0 SHF.L.U32 R56, R31, 0x10, RZ ;  /* 0x000000101f380819 */ /* 0x000fe200000006ff */
[----:B------:R-:W1:Y:S01]  /*2840*/  @P0 LDC R149, c[0x0][0x40c] ;  /* 0x00010300ff950b82 */ /* 0x000e620000000800 */
[----:B------:R-:W-:Y:S01]  /*2850*/  @P0 SHF.L.U32 R57, R57, 0x10, RZ ;  /* 0x0000001039390819 */ /* 0x000fe200000006ff */
[----:B------:R-:W-:Y:S01]  /*2860*/  @P0 IMAD.U32 R58, R109, 0x10000, RZ ;  /* 0x000100006d3a0824 */ /* 0x000fe200078e00ff */
[----:B------:R-:W-:Y:S01]  /*2870*/  @P0 SHF.L.U32 R59, R50, 0x10, RZ ;  /* 0x00000010323b0819 */ /* 0x000fe200000006ff */
[----:B------:R-:W-:Y:S01]  /*2880*/  @P0 FFMA.FTZ R65, R62, R56, R65 ;  /* 0x000000383e410223 */ /* 0x000fe20000010041 */
[----:B------:R-:W-:Y:S01]  /*2890*/  SHF.L.U32 R62, R54, 0x10, RZ ;  /* 0x00000010363e7819 */ /* 0x000fe200000006ff */
[----:B---3--:R-:W-:Y:S01]  /*28a0*/  @P0 FMUL.FTZ R57, R57, R64 ;  /* 0x0000004039390220 */ /* 0x008fe20000410000 */
[----:B------:R-:W-:Y:S01]  /*28b0*/  @P0 SHF.L.U32 R64, R51, 0x10, RZ ;  /* 0x0000001033400819 */ /* 0x000fe200000006ff */
[----:B------:R-:W2:Y:S02]  /*28c0*/  @P0 LDC R151, c[0x0][0x40c] ;  /* 0x00010300ff970b82 */ /* 0x000ea40000000800 */
[----:B------:R-:W-:Y:S01]  /*28d0*/  @P0 FFMA.FTZ R66, R57, R58, R66 ;  /* 0x0000003a39420223 */ /* 0x000fe20000010042 */
[----:B------:R-:W-:-:S02]  /*28e0*/  @P0 PRMT R58, R50, 0x7632, R58 ;  /* 0x00007632323a0816 */ /* 0x000fc4000000003a */
[----:B------:R-:W-:-:S03]  /*28f0*/  PRMT R57, R54, 0x7632, R57 ;  /* 0x0000763236397816 */ /* 0x000fc60000000039 */
[----:B------:R-:W3:Y:S01]  /*2900*/  @P0 LDC R56, c[0x0][0x40c] ;  /* 0x00010300ff380b82 */ /* 0x000ee20000000800 */
[----:B------:R-:W-:Y:S02]  /*2910*/  @P0 IMAD.U32 R58, R58, 0x10000, RZ ;  /* 0x000100003a3a0824 */ /* 0x000fe400078e00ff */
[----:B0-----:R-:W-:Y:S01]  /*2920*/  @P0 FMUL.FTZ R63, R59, R148 ;  /* 0x000000943b3f0220 */ /* 0x001fe20000410000 */
[----:B------:R-:W-:Y:S02]  /*2930*/  SHF.L.U32 R137, R57, 0x10, RZ ;  /* 0x0000001039897819 */ /* 0x000fe400000006ff */
[----:B------:R-:W-:Y:S02]  /*2940*/  @P0 SHF.L.U32 R59, R108, 0x10, RZ ;  /* 0x000000106c3b0819 */ /* 0x000fe400000006ff */
[----:B------:R-:W-:Y:S01]  /*2950*/  @P0 SHF.L.U32 R57, R72, 0x10, RZ ;  /* 0x0000001048390819 */ /* 0x000fe200000006ff */
[----:B-1----:R-:W-:-:S04]  /*2960*/  @P0 FMUL.FTZ R58, R58, R149 ;  /* 0x000000953a3a0220 */ /* 0x002fc80000410000 */
[----:B------:R-:W-:Y:S01]  /*2970*/  @P0 FFMA.FTZ R137, R58, R59, R137 ;  /* 0x0000003b3a890223 */ /* 0x000fe20000010089 */
[----:B------:R-:W-:Y:S01]  /*2980*/  @P0 PRMT R58, R51, 0x7632, R58 ;  /* 0x00007632333a0816 */ /* 0x000fe2000000003a */
[----:B------:R-:W-:Y:S01]  /*2990*/  @P0 FFMA.FTZ R62, R63, R57, R62 ;  /* 0x000000393f3e0223 */ /* 0x000fe2000001003e */
[C---:B------:R-:W-:Y:S01]  /*29a0*/  PRMT R57, R55.reuse, 0x7632, R57 ;  /* 0x0000763237397816 */ /* 0x040fe20000000039 */
[----:B--2---:R-:W-:Y:S01]  /*29b0*/  @P0 FMUL.FTZ R148, R64, R151 ;  /* 0x0000009740940220 */ /* 0x004fe20000410000 */
[----:B------:R-:W-:Y:S01]  /*29c0*/  @P0 SHF.L.U32 R59, R58, 0x10, RZ ;  /* 0x000000103a3b0819 */ /* 0x000fe200000006ff */
[----:B------:R-:W-:Y:S01]  /*29d0*/  IMAD.U32 R63, R55, 0x10000, RZ ;  /* 0x00010000373f7824 */ /* 0x000fe200078e00ff */
[----:B------:R-:W-:Y:S01]  /*29e0*/  SHF.L.U32 R64, R57, 0x10, RZ ;  /* 0x0000001039407819 */ /* 0x000fe200000006ff */
[----:B------:R-:W-:Y:S01]  /*29f0*/  @P0 IMAD.U32 R58, R107, 0x10000, RZ ;  /* 0x000100006b3a0824 */ /* 0x000fe200078e00ff */
[----:B------:R-:W-:Y:S02]  /*2a00*/  @P0 SHF.L.U32 R57, R73, 0x10, RZ ;  /* 0x0000001049390819 */ /* 0x000fe400000006ff */
[----:B------:R-:W-:Y:S01]  /*2a10*/  F2FP.BF16.F32.PACK_AB R149, RZ, R62 ;  /* 0x0000003eff95723e */ /* 0x000fe200000010ff */
[----:B---3--:R-:W-:Y:S01]  /*2a20*/  @P0 FMUL.FTZ R59, R59, R56 ;  /* 0x000000383b3b0220 */ /* 0x008fe20000410000 */
        /* <DEDUP_REMOVED lines=14> */
.L_x_286:
[----:B--2---:R-:W0:Y:S01]  /*2b10*/  @P2 LDC R58, c[0x0][0x40c] ;  /* 0x00010300ff3a2b82 */ /* 0x004e220000000800 */
[C---:B------:R-:W-:Y:S01]  /*2b20*/  @P2 PRMT R56, R48.reuse, 0x7632, R56 ;  /* 0x0000763230382816 */ /* 0x040fe20000000038 */
[----:B------:R-:W-:Y:S01]  /*2b30*/  HFMA2 R138, -RZ, RZ, 0, 0 ;  /* 0x00000000ff8a7431 */ /* 0x000fe200000001ff */
[----:B------:R-:W-:Y:S02]  /*2b40*/  @P2 SHF.L.U32 R57, R48, 0x10, RZ ;  /* 0x0000001030392819 */ /* 0x000fe400000006ff */
[----:B------:R-:W-:Y:S02]  /*2b50*/  CS2R R66, SRZ ;  /* 0x0000000000427805 */ /* 0x000fe4000001ff00 */
[----:B------:R-:W-:Y:S01]  /*2b60*/  @P2 SHF.L.U32 R62, R49, 0x10, RZ ;  /* 0x00000010313e2819 */ /* 0x000fe200000006ff */
[----:B------:R-:W-:Y:S01]  /*2b70*/  @P2 IMAD.U32 R56, R56, 0x10000, RZ ;  /* 0x0001000038382824 */ /* 0x000fe200078e00ff */
[----:B------:R-:W-:Y:S01]  /*2b80*/  MOV R65, RZ ;  /* 0x000000ff00417202 */ /* 0x000fe20000000f00 */
[----:B------:R-:W1:Y:S01]  /*2b90*/  @P2 LDC R59, c[0x0][0x40c] ;  /* 0x00010300ff3b2b82 */ /* 0x000e620000000800 */
[----:B------:R-:W-:-:S02]  /*2ba0*/  @P2 IMAD.U32 R148, R72, 0x10000, RZ ;  /* 0x0001000048942824 */ /* 0x000fc400078e00ff */
[----:B------:R-:W-:-:S05]  /*2bb0*/  @P2 IMAD.U32 R151, R107, 0x10000, RZ ;  /* 0x000100006b972824 */ /* 0x000fca00078e00ff */
        /* <DEDUP_REMOVED lines=8> */
[----:B------:R-:W-:Y:S02]  /*2c40*/  @P2 PRMT R57, R49, 0x7632, R57 ;  /* 0x0000763231392816 */ /* 0x000fe40000000039 */
[----:B------:R-:W-:Y:S01]  /*2c50*/  @P2 SHF.L.U32 R58, R50, 0x10, RZ ;  /* 0x00000010323a2819 */ /* 0x000fe200000006ff */
[----:B------:R-:W-:Y:S01]  /*2c60*/  @P2 FMUL.FTZ R67, R59, R56 ;  /* 0x000000383b432220 */ /* 0x000fe20000410000 */
[----:B------:R-:W1:Y:S01]  /*2c70*/  @P2 LDC R149, c[0x0][0x40c] ;  /* 0x00010300ff952b82 */ /* 0x000e620000000800 */
[----:B------:R-:W-:-:S02]  /*2c80*/  @P2 SHF.L.U32 R57, R57, 0x10, RZ ;  /* 0x0000001039392819 */ /* 0x000fc400000006ff */
[----:B------:R-:W-:-:S03]  /*2c90*/  @P2 SHF.L.U32 R59, R51, 0x10, RZ ;  /* 0x00000010333b2819 */ /* 0x000fc600000006ff */
[----:B--2---:R-:W-:Y:S01]  /*2ca0*/  @P2 FMUL.FTZ R57, R57, R64 ;  /* 0x0000004039392220 */ /* 0x004fe20000410000 */
[----:B------:R-:W-:Y:S01]  /*2cb0*/  @P2 SHF.L.U32 R64, R109, 0x10, RZ ;  /* 0x000000106d402819 */ /* 0x000fe200000006ff */
[----:B------:R-:W2:Y:S01]  /*2cc0*/  @P2 LDC R150, c[0x0][0x40c] ;  /* 0x00010300ff962b82 */ /* 0x000ea20000000800 */
[----:B---3--:R-:W-:Y:S01]  /*2cd0*/  @P2 FMUL.FTZ R137, R58, R137 ;  /* 0x000000893a892220 */ /* 0x008fe20000410000 */
[----:B------:R-:W-:Y:S02]  /*2ce0*/  @P2 PRMT R58, R50, 0x7632, R58 ;  /* 0x00007632323a2816 */ /* 0x000fe4000000003a */
[----:B------:R-:W-:Y:S01]  /*2cf0*/  @P2 FMUL.FTZ R66, R64, R57 ;  /* 0x0000003940422220 */ /* 0x000fe20000410000 */
[----:B------:R-:W-:Y:S02]  /*2d00*/  @P2 PRMT R57, R51, 0x7632, R57 ;  /* 0x0000763233392816 */ /* 0x000fe40000000039 */
[----:B------:R-:W-:Y:S01]  /*2d10*/  @P2 SHF.L.U32 R58, R58, 0x10, RZ ;  /* 0x000000103a3a2819 */ /* 0x000fe200000006ff */
[----:B------:R-:W3:Y:S01]  /*2d20*/  @P2 LDC R56, c[0x0][0x40c] ;  /* 0x00010300ff382b82 */ /* 0x000ee20000000800 */
[----:B0-----:R-:W-:Y:S01]  /*2d30*/  @P2 FMUL.FTZ R62, R62, R63 ;  /* 0x0000003f3e3e2220 */ /* 0x001fe20000410000 */
[----:B------:R-:W-:Y:S01]  /*2d40*/  @P2 IMAD.U32 R63, R31, 0x10000, RZ ;  /* 0x000100001f3f2824 */ /* 0x000fe200078e00ff */
[----:B------:R-:W-:-:S02]  /*2d50*/  @P2 SHF.L.U32 R57, R57, 0x10, RZ ;  /* 0x0000001039392819 */ /* 0x000fc400000006ff */
[----:B------:R-:W-:Y:S01]  /*2d60*/  MOV R64, RZ ;  /* 0x000000ff00407202 */ /* 0x000fe20000000f00 */
[----:B------:R-:W-:Y:S01]  /*2d70*/  @P2 FMUL.FTZ R65, R62, R63 ;  /* 0x0000003f3e412220 */ /* 0x000fe20000410000 */
[----:B------:R-:W-:Y:S01]  /*2d80*/  CS2R R62, SRZ ;  /* 0x00000000003e7805 */ /* 0x000fe2000001ff00 */
[----:B-1----:R-:W-:Y:S01]  /*2d90*/  @P2 FMUL.FTZ R58, R58, R149 ;  /* 0x000000953a3a2220 */ /* 0x002fe20000410000 */
[----:B------:R-:W-:Y:S01]  /*2da0*/  @P2 FMUL.FTZ R62, R137, R148 ;  /* 0x00000094893e2220 */ /* 0x000fe20000410000 */
[----:B------:R-:W-:Y:S01]  /*2db0*/  HFMA2 R137, -RZ, RZ, 0, 0 ;  /* 0x00000000ff897431 */ /* 0x000fe200000001ff */
[----:B------:R-:W-:-:S03]  /*2dc0*/  @P2 SHF.L.U32 R149, R73, 0x10, RZ ;  /* 0x0000001049952819 */ /* 0x000fc600000006ff */
[----:B------:R-:W-:Y:S01]  /*2dd0*/  F2FP.BF16.F32.PACK_AB R148, RZ, R62 ;  /* 0x0000003eff94723e */ /* 0x000fe200000010ff */
[----:B--2---:R-:W-:Y:S01]  /*2de0*/  @P2 FMUL.FTZ R150, R59, R150 ;  /* 0x000000963b962220 */ /* 0x004fe20000410000 */
[----:B------:R-:W-:-:S03]  /*2df0*/  @P2 IMAD.U32 R59, R108, 0x10000, RZ ;  /* 0x000100006c3b2824 */ /* 0x000fc600078e00ff */
[----:B------:R-:W-:Y:S01]  /*2e00*/  @P2 FMUL.FTZ R63, R150, R149 ;  /* 0x00000095963f2220 */ /* 0x000fe20000410000 */
[----:B------:R-:W-:Y:S01]  /*2e10*/  @P2 FMUL.FTZ R137, R59, R58 ;  /* 0x0000003a3b892220 */ /* 0x000fe20000410000 */
[----:B------:R-:W-:Y:S01]  /*2e20*/  F2FP.BF16.F32.PACK_AB R58, RZ, R65 ;  /* 0x00000041ff3a723e */ /* 0x000fe200000010ff */
[----:B---3--:R-:W-:Y:S01]  /*2e30*/  @P2 FMUL.FTZ R56, R57, R56 ;  /* 0x0000003839382220 */ /* 0x008fe20000410000 */
[----:B------:R-:W-:Y:S02]  /*2e40*/  F2FP.BF16.F32.PACK_AB R57, RZ, R67 ;  /* 0x00000043ff39723e */ /* 0x000fe400000010ff */
[----:B------:R-:W-:Y:S01]  /*2e50*/  F2FP.BF16.F32.PACK_AB R59, RZ, R66 ;  /* 0x00000042ff3b723e */ /* 0x000fe200000010ff */
[----:B------:R-:W-:Y:S01]  /*2e60*/  @P2 FMUL.FTZ R64, R151, R56 ;  /* 0x0000003897402220 */ /* 0x000fe20000410000 */
[----:B------:R-:W-:Y:S02]  /*2e70*/  F2FP.BF16.F32.PACK_AB R56, RZ, R138 ;  /* 0x0000008aff38723e */ /* 0x000fe400000010ff */
[----:B------:R-:W-:-:S02]  /*2e80*/  F2FP.BF16.F32.PACK_AB R149, RZ, R137 ;  /* 0x00000089ff95723e */ /* 0x000fc400000010ff */
[----:B------:R-:W-:Y:S02]  /*2e90*/  F2FP.BF16.F32.PACK_AB R150, RZ, R63 ;  /* 0x0000003fff96723e */ /* 0x000fe400000010ff */
[----:B------:R-:W-:Y:S02]  /*2ea0*/  F2FP.BF16.F32.PACK_AB R151, RZ, R64 ;  /* 0x00000040ff97723e */ /* 0x000fe400000010ff */
[----:B------:R-:W-:Y:S02]  /*2eb0*/  PRMT R56, R56, 0x5410, R57 ;  /* 0x0000541038387816 */ /* 0x000fe40000000039 */
[----:B------:R-:W-:Y:S02]  /*2ec0*/  PRMT R57, R58, 0x5410, R59 ;  /* 0x000054103a397816 */ /* 0x000fe4000000003b */
[----:B------:R-:W-:Y:S02]  /*2ed0*/  PRMT R58, R148, 0x5410, R149 ;  /* 0x00005410943a7816 */ /* 0x000fe40000000095 */
[----:B------:R-:W-:-:S07]  /*2ee0*/  PRMT R59, R150, 0x5410, R151 ;  /* 0x00005410963b7816 */ /* 0x000fce0000000097 */
.L_x_287:
        /* <DEDUP_REMOVED lines=122> */
.L_x_303:
[----:B-1----:R-:W-:Y:S01]  /*3690*/  FADD.FTZ R149, R148, R61 ;  /* 0x0000003d94957221 */ /* 0x002fe20000010000 */
[----:B------:R-:W-:Y:S01]  /*36a0*/  FMUL.FTZ R61, R139, R139 ;  /* 0x0000008b8b3d7220 */ /* 0x000fe20000410000 */
[----:B------:R-:W1:Y:S01]  /*36b0*/  @!P0 LDC.64 R58, c[0x0][0x3c0] ;  /* 0x0000f000ff3a8b82 */ /* 0x000e620000000a00 */
[----:B------:R-:W-:Y:S01]  /*36c0*/  BSSY.RECONVERGENT B0, `(.L_x_289) ;  /* 0x00000ce000007945 */ /* 0x000fe20003800200 */
[----:B------:R-:W-:Y:S02]  /*36d0*/  FFMA.FTZ R60, R149, R60, UR5 ;  /* 0x00000005953c7e23 */ /* 0x000fe4000801003c */
[----:B------:R-:W-:-:S04]  /*36e0*/  FSEL R61, R61, RZ, P1 ;  /* 0x000000ff3d3d7208 */ /* 0x000fc80000800000 */
[----:B------:R-:W2:Y:S01]  /*36f0*/  @!P0 LDC.64 R56, c[0x0][0x3c8] ;  /* 0x0000f200ff388b82 */ /* 0x000ea20000000a00 */
[----:B------:R-:W-:-:S06]  /*3700*/  FADD.FTZ R61, R60, R61 ;  /* 0x0000003d3c3d7221 */ /* 0x000fcc0000010000 */
[----:B------:R-:W3:Y:S01]  /*3710*/  MUFU.RSQ R61, R61 ;  /* 0x0000003d003d7308 */ /* 0x000ee20000001400 */
[----:B-1----:R-:W-:-:S05]  /*3720*/  @!P0 IMAD.WIDE R58, R74, 0x4, R58 ;  /* 0x000000044a3a8825 */ /* 0x002fca00078e023a */
[----:B------:R1:W-:Y:S01]  /*3730*/  @!P0 STG.E desc[UR6][R58.64], R139 ;  /* 0x0000008b3a008986 */ /* 0x0003e2000c101906 */
[----:B--2---:R-:W-:-:S05]  /*3740*/  @!P0 IMAD.WIDE R56, R74, 0x4, R56 ;  /* 0x000000044a388825 */ /* 0x004fca00078e0238 */
[----:B---3--:R1:W-:Y:S01]  /*3750*/  @!P0 STG.E desc[UR6][R56.64], R61 ;  /* 0x0000003d38008986 */ /* 0x0083e2000c101906 */
[----:B------:R-:W-:-:S13]  /*3760*/  ISETP.GE.AND P0, PT, R127, 0x1, PT ;  /* 0x000000017f00780c */ /* 0x000fda0003f06270 */
[----:B-1----:R-:W-:Y:S05]  /*3770*/  @!P0 BRA `(.L_x_290) ;  /* 0x0000000c00088947 */ /* 0x002fea0003800000 */
[----:B------:R-:W-:Y:S01]  /*3780*/  IADD3 R56, PT, PT, R127, -0x1, RZ ;  /* 0xffffffff7f387810 */ /* 0x000fe20007ffe0ff */
[----:B------:R-:W-:Y:S01]  /*3790*/  IMAD.U32 R149, R88, 0x10000, RZ ;  /* 0x0001000058957824 */ /* 0x000fe200078e00ff */
[----:B------:R-:W-:Y:S01]  /*37a0*/  FSEL R57, R139, RZ, !P1 ;  /* 0x000000ff8b397208 */ /* 0x000fe20004800000 */
[----:B------:R-:W-:Y:S01]  /*37b0*/  IMAD.U32 R139, R98, 0x10000, RZ ;  /* 0x00010000628b7824 */ /* 0x000fe200078e00ff */
[----:B------:R-:W-:Y:S01]  /*37c0*/  SHF.L.U32 R151, R87, 0x10, RZ ;  /* 0x0000001057977819 */ /* 0x000fe200000006ff */
[----:B------:R-:W-:Y:S01]  /*37d0*/  IMAD R129, R56, R129, RZ ;  /* 0x0000008138817224 */ /* 0x000fe200078e02ff */
[----:B------:R-:W-:Y:S01]  /*37e0*/  SHF.L.U32 R155, R26, 0x10, RZ ;  /* 0x000000101a9b7819 */ /* 0x000fe200000006ff */
[C---:B------:R-:W-:Y:S01]  /*37f0*/  FADD.FTZ R126, -R57.reuse, R126 ;  /* 0x0000007e397e7221 */ /* 0x040fe20000010100 */
[C---:B------:R-:W-:Y:S01]  /*3800*/  FADD.FTZ R56, -R57.reuse, R125 ;  /* 0x0000007d39387221 */ /* 0x040fe20000010100 */
[C---:B------:R-:W-:Y:S01]  /*3810*/  FADD.FTZ R124, -R57.reuse, R124 ;  /* 0x0000007c397c7221 */ /* 0x040fe20000010100 */
[C---:B------:R-:W-:Y:S01]  /*3820*/  FADD.FTZ R58, -R57.reuse, R123 ;  /* 0x0000007b393a7221 */ /* 0x040fe20000010100 */
[C---:B------:R-:W-:Y:S01]  /*3830*/  FADD.FTZ R60, -R57.reuse, R71 ;  /* 0x00000047393c7221 */ /* 0x040fe20000010100 */
[C---:B0-----:R-:W-:Y:S01]  /*3840*/  FADD.FTZ R148, -R57.reuse, R69 ;  /* 0x0000004539947221 */ /* 0x041fe20000010100 */
        /* <DEDUP_REMOVED lines=114> */
[----:B------:R-:W-:Y:S01]  /*3f70*/  FFMA.FTZ R139, R158, R149, R151 ;  /* 0x000000959e8b7223 */ /* 0x000fe20000010097 */
[----:B------:R-:W-:Y:S01]  /*3f80*/  SHF.L.U32 R125, R20, 0x10, RZ ;  /* 0x00000010147d7819 */ /* 0x000fe200000006ff */
[----:B------:R-:W-:-:S02]  /*3f90*/  IMAD.U32 R132, R27, 0x10000, RZ ;  /* 0x000100001b847824 */ /* 0x000fc400078e00ff */
[----:B------:R-:W-:Y:S01]  /*3fa0*/  FFMA.FTZ R142, R142, R145, R147 ;  /* 0x000000918e8e7223 */ /* 0x000fe20000010093 */
[----:B------:R-:W-:Y:S01]  /*3fb0*/  SHF.L.U32 R131, R38, 0x10, RZ ;  /* 0x0000001026837819 */ /* 0x000fe200000006ff */
[----:B------:R-:W-:Y:S01]  /*3fc0*/  IMAD.U32 R145, R86, 0x10000, RZ ;  /* 0x0001000056917824 */ /* 0x000fe200078e00ff */
[----:B------:R-:W-:Y:S02]  /*3fd0*/  SHF.L.U32 R147, R21, 0x10, RZ ;  /* 0x0000001015937819 */ /* 0x000fe400000006ff */
[----:B------:R-:W-:Y:S01]  /*3fe0*/  SHF.L.U32 R149, R39, 0x10, RZ ;  /* 0x0000001027957819 */ /* 0x000fe200000006ff */
[----:B------:R-:W-:Y:S01]  /*3ff0*/  FFMA.FTZ R144, R144, R125, R131 ;  /* 0x0000007d90907223 */ /* 0x000fe20000010083 */
[----:B------:R-:W-:Y:S01]  /*4000*/  SHF.L.U32 R151, R84, 0x10, RZ ;  /* 0x0000001054977819 */ /* 0x000fe200000006ff */
[----:B------:R-:W0:Y:S01]  /*4010*/  LDC.64 R124, c[0x0][0x428] ;  /* 0x00010a00ff7c7b82 */ /* 0x000e220000000a00 */
        /* <DEDUP_REMOVED lines=10> */
[----:B------:R-:W-:Y:S01]  /*40c0*/  SHF.R.S32.HI R66, RZ, 0x1f, R129 ;  /* 0x0000001fff427819 */ /* 0x000fe20000011481 */
[----:B------:R-:W-:Y:S01]  /*40d0*/  FFMA.FTZ R145, R146, R145, R141 ;  /* 0x0000009192917223 */ /* 0x000fe2000001008d */
[----:B------:R-:W-:Y:S01]  /*40e0*/  SHF.L.U32 R128, R78, 0x10, RZ ;  /* 0x000000104e807819 */ /* 0x000fe200000006ff */
[----:B------:R-:W-:Y:S01]  /*40f0*/  FFMA.FTZ R136, R59, R136, R126 ;  /* 0x000000883b887223 */ /* 0x000fe2000001007e */
[----:B------:R-:W-:-:S02]  /*4100*/  SHF.L.U32 R130, R77, 0x10, RZ ;  /* 0x000000104d827819 */ /* 0x000fc400000006ff */
[----:B------:R-:W-:Y:S02]  /*4110*/  LEA.HI R129, R66, R129, RZ, 0x3 ;  /* 0x0000008142817211 */ /* 0x000fe400078f18ff */
[----:B------:R-:W-:Y:S01]  /*4120*/  SHF.L.U32 R157, R32, 0x10, RZ ;  /* 0x00000010209d7819 */ /* 0x000fe200000006ff */
[----:B------:R-:W-:Y:S01]  /*4130*/  FFMA.FTZ R137, R137, R128, R130 ;  /* 0x0000008089897223 */ /* 0x000fe20000010082 */
[----:B------:R-:W-:Y:S01]  /*4140*/  LEA.HI.SX32 R129, R129, R0, 0x1d ;  /* 0x0000000081817211 */ /* 0x000fe200078feaff */
[----:B------:R-:W-:Y:S01]  /*4150*/  IMAD.U32 R128, R76, 0x10000, RZ ;  /* 0x000100004c807824 */ /* 0x000fe200078e00ff */
[----:B------:R-:W-:Y:S01]  /*4160*/  SHF.L.U32 R141, R82, 0x10, RZ ;  /* 0x00000010528d7819 */ /* 0x000fe200000006ff */
[----:B------:R-:W-:Y:S01]  /*4170*/  FFMA.FTZ R68, R138, R155, R157 ;  /* 0x0000009b8a447223 */ /* 0x000fe2000001009d */
[----:B------:R-:W-:Y:S02]  /*4180*/  SHF.L.U32 R131, R81, 0x10, RZ ;  /* 0x0000001051837819 */ /* 0x000fe400000006ff */
[----:B------:R-:W-:-:S02]  /*4190*/  SHF.L.U32 R66, R29, 0x10, RZ ;  /* 0x000000101d427819 */ /* 0x000fc400000006ff */
[----:B------:R-:W-:Y:S01]  /*41a0*/  SHF.L.U32 R126, R35, 0x10, RZ ;  /* 0x00000010237e7819 */ /* 0x000fe200000006ff */
[----:B------:R-:W-:Y:S01]  /*41b0*/  FFMA.FTZ R141, R164, R141, R131 ;  /* 0x0000008da48d7223 */ /* 0x000fe20000010083 */
[----:B------:R-:W-:Y:S02]  /*41c0*/  SHF.L.U32 R130, R75, 0x10, RZ ;  /* 0x000000104b827819 */ /* 0x000fe400000006ff */
[----:B------:R-:W-:Y:S01]  /*41d0*/  IADD3 R59, PT, PT, R129, 0x20, RZ ;  /* 0x00000020813b7810 */ /* 0x000fe20007ffe0ff */
[----:B------:R-:W-:Y:S01]  /*41e0*/  FFMA.FTZ R69, R69, R66, R126 ;  /* 0x0000004245457223 */ /* 0x000fe2000001007e */
[----:B------:R-:W-:Y:S01]  /*41f0*/  IADD3 R65, PT, PT, R129, 0x40, RZ ;  /* 0x0000004081417810 */ /* 0x000fe20007ffe0ff */
[----:B------:R-:W-:Y:S01]  /*4200*/  FFMA.FTZ R138, R127, R128, R130 ;  /* 0x000000807f8a7223 */ /* 0x000fe20000010082 */
[C---:B------:R-:W-:Y:S01]  /*4210*/  IADD3 R151, PT, PT, R129.reuse, 0x60, RZ ;  /* 0x0000006081977810 */ /* 0x040fe20007ffe0ff */
[----:B0-----:R-:W-:Y:S01]  /*4220*/  IMAD.WIDE.U32 R130, R129, 0x10, R124 ;  /* 0x0000001081827825 */ /* 0x001fe200078e007c */
[----:B------:R-:W-:-:S02]  /*4230*/  F2FP.BF16.F32.PACK_AB R58, R63, R58 ;  /* 0x0000003a3f3a723e */ /* 0x000fc400000010ff */
        /* <DEDUP_REMOVED lines=8> */
[----:B------:R-:W-:Y:S01]  /*42c0*/  F2FP.BF16.F32.PACK_AB R61, R71, R150 ;  /* 0x00000096473d723e */ /* 0x000fe200000010ff */
[----:B------:R1:W-:Y:S01]  /*42d0*/  STG.E.128 desc[UR6][R130.64], R56 ;  /* 0x0000003882007986 */ /* 0x0003e2000c101d06 */
[----:B------:R-:W-:-:S02]  /*42e0*/  F2FP.BF16.F32.PACK_AB R60, R67, R60 ;  /* 0x0000003c433c723e */ /* 0x000fc400000010ff */
[----:B------:R-:W-:Y:S02]  /*42f0*/  F2FP.BF16.F32.PACK_AB R67, R149, R160 ;  /* 0x000000a09543723e */ /* 0x000fe400000010ff */
        /* <DEDUP_REMOVED lines=8> */
[----:B------:R-:W-:-:S05]  /*4380*/  F2FP.BF16.F32.PACK_AB R68, R141, R68 ;  /* 0x000000448d44723e */ /* 0x000fca00000010ff */
[----:B------:R1:W-:Y:S02]  /*4390*/  STG.E.128 desc[UR6][R124.64], R68 ;  /* 0x000000447c007986 */ /* 0x0003e4000c101d06 */
.L_x_290:
[----:B------:R-:W-:Y:S05]  /*43a0*/  BSYNC.RECONVERGENT B0 ;  /* 0x0000000000007941 */ /* 0x000fea0003800200 */
.L_x_289:
[----:B-1----:R-:W1:Y:S02]  /*43b0*/  LDC.64 R56, c[0x0][0x380] ;  /* 0x0000e000ff387b82 */ /* 0x002e640000000a00 */
[----:B-1----:R-:W-:-:S05]  /*43c0*/  IMAD R74, R56, 0x4, R74 ;  /* 0x00000004384a7824 */ /* 0x002fca00078e024a */
[----:B------:R-:W-:-:S13]  /*43d0*/  ISETP.GE.AND P0, PT, R74, R57, PT ;  /* 0x000000394a00720c */ /* 0x000fda0003f06270 */
[----:B------:R-:W-:Y:S05]  /*43e0*/  @!P0 BRA `(.L_x_291) ;  /* 0xffffffc400788947 */ /* 0x000fea000383ffff */
[----:B------:R-:W-:Y:S05]  /*43f0*/  EXIT ;  /* 0x000000000000794d */ /* 0x000fea0003800000 */
.L_x_288:
        /* <DEDUP_REMOVED lines=8> */
.L_x_293:
[----:B------:R-:W-:Y:S05]  /*4480*/  BSYNC B0 ;  /* 0x0000000000007941 */ /* 0x000fea0003800000 */
.L_x_292:
        /* <DEDUP_REMOVED lines=10> */
.L_x_294:
[----:B------:R-:W-:Y:S02]  /*4530*/  HFMA2 R151, -RZ, RZ, 0, 2.384185791015625e-07 ;  /* 0x00000004ff977431 */ /* 0x000fe400000001ff */
[----:B------:R-:W-:-:S04]  /*4540*/  IMAD.MOV.U32 R56, RZ, RZ, R150 ;  /* 0x000000ffff387224 */ /* 0x000fc800078e0096 */
[----:B------:R-:W-:-:S05]  /*4550*/  FADD.FTZ R58, R57, R56 ;  /* 0x00000038393a7221 */ /* 0x000fca0000010000 */
[----:B------:R-:W-:-:S07]  /*4560*/  MOV R152, R58 ;  /* 0x0000003a00987202 */ /* 0x000fce0000000f00 */
[----:B------:R-:W-:Y:S05]  /*4570*/  WARPSYNC.COLLECTIVE R149, `(.L_x_295) ;  /* 0x0000000095087348 */ /* 0x000fea0003c00000 */
[----:B------:R0:W1:Y:S02]  /*4580*/  SHFL.BFLY P2, R150, R152, R151, R154 ;  /* 0x0c00009798967389 */ /* 0x000064000004009a */
[----:B01----:R-:W-:Y:S05]  /*4590*/  ENDCOLLECTIVE ;  /* 0x000000000000791b */ /* 0x003fea0003800000 */
.L_x_295:
[----:B------:R-:W-:Y:S01]  /*45a0*/  IMAD.MOV.U32 R151, RZ, RZ, 0x8 ;  /* 0x00000008ff977424 */ /* 0x000fe200078e00ff */
[----:B------:R-:W-:-:S05]  /*45b0*/  MOV R59, R150 ;  /* 0x00000096003b7202 */ /* 0x000fca0000000f00 */
[----:B------:R-:W-:-:S05]  /*45c0*/  FADD.FTZ R59, R58, R59 ;  /* 0x0000003b3a3b7221 */ /* 0x000fca0000010000 */
[----:B------:R-:W-:-:S07]  /*45d0*/  MOV R152, R59 ;  /* 0x0000003b00987202 */ /* 0x000fce0000000f00 */
[----:B------:R-:W-:Y:S05]  /*45e0*/  WARPSYNC.COLLECTIVE R149, `(.L_x_296) ;  /* 0x0000000095087348 */ /* 0x000fea0003c00000 */
[----:B------:R0:W1:Y:S02]  /*45f0*/  SHFL.BFLY P2, R150, R152, R151, R154 ;  /* 0x0c00009798967389 */ /* 0x000064000004009a */
[----:B01----:R-:W-:Y:S05]  /*4600*/  ENDCOLLECTIVE ;  /* 0x000000000000791b */ /* 0x003fea0003800000 */
.L_x_296:
[----:B------:R-:W-:Y:S01]  /*4610*/  HFMA2 R151, -RZ, RZ, 0, 9.5367431640625e-07 ;  /* 0x00000010ff977431 */ /* 0x000fe200000001ff */
[----:B------:R-:W-:-:S05]  /*4620*/  MOV R56, R150 ;  /* 0x0000009600387202 */ /* 0x000fca0000000f00 */
[----:B------:R-:W-:-:S05]  /*4630*/  FADD.FTZ R61, R59, R56 ;  /* 0x000000383b3d7221 */ /* 0x000fca0000010000 */
[----:B------:R-:W-:-:S07]  /*4640*/  MOV R152, R61 ;  /* 0x0000003d00987202 */ /* 0x000fce0000000f00 */
[----:B------:R-:W-:Y:S05]  /*4650*/  WARPSYNC.COLLECTIVE R149, `(.L_x_297) ;  /* 0x0000000095087348 */ /* 0x000fea0003c00000 */
[----:B------:R0:W1:Y:S02]  /*4660*/  SHFL.BFLY P2, R150, R152, R151, R154 ;  /* 0x0c00009798967389 */ /* 0x000064000004009a */
[----:B01----:R-:W-:Y:S05]  /*4670*/  ENDCOLLECTIVE ;  /* 0x000000000000791b */ /* 0x003fea0003800000 */
.L_x_297:
[----:B------:R-:W-:Y:S01]  /*4680*/  HFMA2 R151, -RZ, RZ, 0, 5.9604644775390625e-08 ;  /* 0x00000001ff977431 */ /* 0x000fe200000001ff */
        /* <DEDUP_REMOVED lines=66> */
[----:B------:R-:W-:-:S04]  /*4ab0*/  FFMA.FTZ R56, R57, R57, R56 ;  /* 0x0000003939387223 */ /* 0x000fc80000010038 */
[----:B------:R-:W-:-:S07]  /*4ac0*/  IMAD.MOV.U32 R152, RZ, RZ, R56 ;  /* 0x000000ffff987224 */ /* 0x000fce00078e0038 */
[----:B------:R-:W-:Y:S05]  /*4ad0*/  WARPSYNC.COLLECTIVE R149, `(.L_x_298) ;  /* 0x0000000095087348 */ /* 0x000fea0003c00000 */
[----:B------:R0:W1:Y:S02]  /*4ae0*/  SHFL.BFLY P2, R150, R152, R151, R154 ;  /* 0x0c00009798967389 */ /* 0x000064000004009a */
[----:B01----:R-:W-:Y:S05]  /*4af0*/  ENDCOLLECTIVE ;  /* 0x000000000000791b */ /* 0x003fea0003800000 */
.L_x_298:
[----:B------:R-:W-:Y:S01]  /*4b00*/  HFMA2 R151, -RZ, RZ, 0, 1.1920928955078125e-07 ;  /* 0x00000002ff977431 */ /* 0x000fe200000001ff */
[----:B------:R-:W-:-:S05]  /*4b10*/  MOV R57, R150 ;  /* 0x0000009600397202 */ /* 0x000fca0000000f00 */
[----:B------:R-:W-:-:S05]  /*4b20*/  FADD.FTZ R57, R56, R57 ;  /* 0x0000003938397221 */ /* 0x000fca0000010000 */
[----:B------:R-:W-:-:S07]  /*4b30*/  MOV R152, R57 ;  /* 0x0000003900987202 */ /* 0x000fce0000000f00 */
[----:B------:R-:W-:Y:S05]  /*4b40*/  WARPSYNC.COLLECTIVE R149, `(.L_x_299) ;  /* 0x0000000095087348 */ /* 0x000fea0003c00000 */
[----:B------:R0:W1:Y:S02]  /*4b50*/  SHFL.BFLY P2, R150, R152, R151, R154 ;  /* 0x0c00009798967389 */ /* 0x000064000004009a */
[----:B01----:R-:W-:Y:S05]  /*4b60*/  ENDCOLLECTIVE ;  /* 0x000000000000791b */ /* 0x003fea0003800000 */
.L_x_299:
[----:B------:R-:W-:Y:S02]  /*4b70*/  HFMA2 R151, -RZ, RZ, 0, 2.384185791015625e-07 ;  /* 0x00000004ff977431 */ /* 0x000fe400000001ff */
[----:B------:R-:W-:-:S04]  /*4b80*/  IMAD.MOV.U32 R58, RZ, RZ, R150 ;  /* 0x000000ffff3a7224 */ /* 0x000fc800078e0096 */
[----:B------:R-:W-:-:S05]  /*4b90*/  FADD.FTZ R58, R57, R58 ;  /* 0x0000003a393a7221 */ /* 0x000fca0000010000 */
[----:B------:R-:W-:-:S07]  /*4ba0*/  MOV R152, R58 ;  /* 0x0000003a00987202 */ /* 0x000fce0000000f00 */
[----:B------:R-:W-:Y:S05]  /*4bb0*/  WARPSYNC.COLLECTIVE R149, `(.L_x_300) ;  /* 0x0000000095087348 */ /* 0x000fea0003c00000 */
[----:B------:R0:W1:Y:S02]  /*4bc0*/  SHFL.BFLY P2, R150, R152, R151, R154 ;  /* 0x0c00009798967389 */ /* 0x000064000004009a */
[----:B01----:R-:W-:Y:S05]  /*4bd0*/  ENDCOLLECTIVE ;  /* 0x000000000000791b */ /* 0x003fea0003800000 */
.L_x_300:
[----:B------:R-:W-:Y:S01]  /*4be0*/  IMAD.MOV.U32 R151, RZ, RZ, 0x8 ;  /* 0x00000008ff977424 */ /* 0x000fe200078e00ff */
[----:B------:R-:W-:-:S05]  /*4bf0*/  MOV R59, R150 ;  /* 0x00000096003b7202 */ /* 0x000fca0000000f00 */
[----:B------:R-:W-:-:S05]  /*4c00*/  FADD.FTZ R59, R58, R59 ;  /* 0x0000003b3a3b7221 */ /* 0x000fca0000010000 */
[----:B------:R-:W-:-:S07]  /*4c10*/  MOV R152, R59 ;  /* 0x0000003b00987202 */ /* 0x000fce0000000f00 */
[----:B------:R-:W-:Y:S05]  /*4c20*/  WARPSYNC.COLLECTIVE R149, `(.L_x_301) ;  /* 0x0000000095087348 */ /* 0x000fea0003c00000 */
[----:B------:R0:W1:Y:S02]  /*4c30*/  SHFL.BFLY P2, R150, R152, R151, R154 ;  /* 0x0c00009798967389 */ /* 0x000064000004009a */
[----:B01----:R-:W-:Y:S05]  /*4c40*/  ENDCOLLECTIVE ;  /* 0x000000000000791b */ /* 0x003fea0003800000 */
.L_x_301:
[----:B------:R-:W-:Y:S01]  /*4c50*/  HFMA2 R151, -RZ, RZ, 0, 9.5367431640625e-07 ;  /* 0x00000010ff977431 */ /* 0x000fe200000001ff */
[----:B------:R-:W-:-:S05]  /*4c60*/  MOV R148, R150 ;  /* 0x0000009600947202 */ /* 0x000fca0000000f00 */
[----:B------:R-:W-:-:S05]  /*4c70*/  FADD.FTZ R148, R59, R148 ;  /* 0x000000943b947221 */ /* 0x000fca0000010000 */
[----:B------:R-:W-:-:S07]  /*4c80*/  MOV R152, R148 ;  /* 0x0000009400987202 */ /* 0x000fce0000000f00 */
[----:B------:R-:W-:Y:S05]  /*4c90*/  WARPSYNC.COLLECTIVE R149, `(.L_x_302) ;  /* 0x0000000095087348 */ /* 0x000fea0003c00000 */
[----:B------:R0:W1:Y:S02]  /*4ca0*/  SHFL.BFLY P2, R150, R152, R151, R154 ;  /* 0x0c00009798967389 */ /* 0x000064000004009a */
[----:B01----:R-:W-:Y:S05]  /*4cb0*/  ENDCOLLECTIVE ;  /* 0x000000000000791b */ /* 0x003fea0003800000 */
.L_x_302:
[----:B------:R-:W-:Y:S01]  /*4cc0*/  MOV R61, R150 ;  /* 0x00000096003d7202 */ /* 0x000fe20000000f00 */
[----:B------:R-:W-:Y:S06]  /*4cd0*/  BRA `(.L_x_303) ;  /* 0xffffffe8006c7947 */ /* 0x000fec000383ffff */
.L_x_304:
        /* <DEDUP_REMOVED lines=10> */
.L_x_37235:


//--------------------- .text._ZN10layer_norm13ln_fwd_kernelINS_13Kernel_traitsI13__nv_bfloat16S2_S2_S2_fjLj1024ELj1ELj4ELj1ELj16ENS_18Kernel_traits_baseILj1024ES2_S2_S2_S2_fjLj128EEEEELb1ELb0ELb0ELb0EEEvNS_9FwdParamsE --------------------------
	.section	.text._ZN10layer_norm13ln_fwd_kernelINS_13Kernel_traitsI13__nv_bfloat16S2_S2_S2_fjLj1024ELj1ELj4ELj1ELj16ENS_18Kernel_traits_baseILj1024ES2_S2_S2_S2_fjLj128EEEEELb1ELb0ELb0ELb0EEEvNS_9FwdParamsE,"ax",@progbits
	.align	128
        .global         _ZN10layer_norm13ln_fwd_kernelINS_13Kernel_traitsI13__nv_bfloat16S2_S2_S2_fjLj1024ELj1ELj4ELj1ELj16ENS_18Kernel_traits_baseILj1024ES2_S2_S2_S2_fjLj128EEEEELb1ELb0ELb0ELb0EEEvNS_9FwdParamsE
        .type           _ZN10layer_norm13ln_fwd_kernelINS_13Kernel_traitsI13__nv_bfloat16S2_S2_S2_fjLj1024ELj1ELj4ELj1ELj16ENS_18Kernel_traits_baseILj1024ES2_S2_S2_S2_fjLj128EEEEELb1ELb0ELb0ELb0EEEvNS_9FwdParamsE,@function
        .size           _ZN10layer_norm13ln_fwd_kernelINS_13Kernel_traitsI13__nv_bfloat16S2_S2_S2_fjLj1024ELj1ELj4ELj1ELj16ENS_18Kernel_traits_baseILj1024ES2_S2_S2_S2_fjLj128EEEEELb1ELb0ELb0ELb0EEEvNS_9FwdParamsE,(.L_x_37236 - _ZN10layer_norm13ln_fwd_kernelINS_13Kernel_traitsI13__nv_bfloat16S2_S2_S2_fjLj1024ELj1ELj4ELj1ELj16ENS_18Kernel_traits_baseILj1024ES2_S2_S2_S2_fjLj128EEEEELb1ELb0ELb0ELb0EEEvNS_9FwdParamsE)
        .other          _ZN10layer_norm13ln_fwd_kernelINS_13Kernel_traitsI13__nv_bfloat16S2_S2_S2_fjLj1024ELj1ELj4ELj1ELj16ENS_18Kernel_traits_baseILj1024ES2_S2_S2_S2_fjLj128EEEEELb1ELb0ELb0ELb0EEEvNS_9FwdParamsE,@"STO_CUDA_ENTRY STV_DEFAULT"
_ZN10layer_norm13ln_fwd_kernelINS_13Kernel_traitsI13__nv_bfloat16S2_S2_S2_fjLj1024ELj1ELj4ELj1ELj16ENS_18Kernel_traits_baseILj1024ES2_S2_S2_S2_fjLj128EEEEELb1ELb0ELb0ELb0EEEvNS_9FwdParamsE:
.text._ZN10layer_norm13ln_fwd_kernelINS_13Kernel_traitsI13__nv_bfloat16S2_S2_S2_fjLj1024ELj1ELj4ELj1ELj16ENS_18Kernel_traits_baseILj1024ES2_S2_S2_S2_fjLj128EEEEELb1ELb0ELb0ELb0EEEvNS_9FwdParamsE:
[----:B------:R-:W-:Y:S01]  /*0000*/  LDC R1, c[0x0][0x37c] ;  /* 0x0000df00ff017b82 */ /* 0x000fe20000000800 */
[----:B------:R-:W0:Y:S07]  /*0010*/  LDCU.U8 UR4, c[0x0][0x464] ;  /* 0x00008c80ff0477ac */ /* 0x000e2e0008000000 */
[----:B------:R-:W1:Y:S01]  /*0020*/  LDC R4, c[0x0][0x458] ;  /* 0x00011600ff047b82 */ /* 0x000e620000000800 */
[----:B------:R-:W2:Y:S01]  /*0030*/  LDCU.64 UR6, c[0x0][0x450] ;  /* 0x00008a00ff0677ac */ /* 0x000ea20008000a00 */
[----:B------:R-:W3:Y:S06]  /*0040*/  LDCU.64 UR8, c[0x0][0x358] ;  /* 0x00006b00ff0877ac */ /* 0x000eec0008000a00 */
[----:B------:R-:W1:Y:S01]  /*0050*/  LDC R5, c[0x0][0x45c] ;  /* 0x00011700ff057b82 */ /* 0x000e620000000800 */
[----:B------:R-:W4:Y:S01]  /*0060*/  S2R R125, SR_TID.X ;  /* 0x00000000007d7919 */ /* 0x000f220000002100 */
[----:B------:R-:W5:Y:S06]  /*0070*/  LDCU.64 UR10, c[0x0][0x438] ;  /* 0x00008700ff0a77ac */ /* 0x000f6c0008000a00 */
[----:B------:R-:W4:Y:S01]  /*0080*/  LDC R11, c[0x0][0x388] ;  /* 0x0000e200ff0b7b82 */ /* 0x000f220000000800 */
[----:B0-----:R-:W-:Y:S01]  /*0090*/  ISETP.NE.AND P0, PT, RZ, UR4, PT ;  /* 0x00000004ff007c0c */ /* 0x001fe2000bf05270 */
[----:B--2---:R-:W-:-:S02]  /*00a0*/  IMAD.U32 R2, RZ, RZ, UR6 ;  /* 0x00000006ff027e24 */ /* 0x004fc4000f8e00ff */
[----:B------:R-:W-:-:S10]  /*00b0*/  IMAD.U32 R3, RZ, RZ, UR7 ;  /* 0x00000007ff037e24 */ /* 0x000fd4000f8e00ff */
[----:B---3--:R-:W2:Y:S01]  /*00c0*/  @P0 LDG.E.64 R2, desc[UR8][R2.64] ;  /* 0x0000000802020981 */ /* 0x008ea2000c1e1b00 */
[----:B------:R-:W0:Y:S03]  /*00d0*/  @P0 LDC R9, c[0x0][0x460] ;  /* 0x00011800ff090b82 */ /* 0x000e260000000800 */
[----:B-1----:R-:W0:Y:S01]  /*00e0*/  @P0 LDG.E.64 R6, desc[UR8][R4.64] ;  /* 0x0000000804060981 */ /* 0x002e22000c1e1b00 */
[----:B-----5:R-:W-:Y:S01]  /*00f0*/  UISETP.NE.U32.AND UP0, UPT, UR10, URZ, UPT ;  /* 0x000000ff0a00728c */ /* 0x020fe2000bf05070 */
[----:B------:R-:W-:Y:S03]  /*0100*/  BSSY.RECONVERGENT B0, `(.L_x_305) ;  /* 0x0000067000007945 */ /* 0x000fe60003800200 */
[----:B------:R-:W1:Y:S01]  /*0110*/  S2UR UR5, SR_CTAID.X ;  /* 0x00000000000579c3 */ /* 0x000e620000002500 */
[----:B------:R-:W-:Y:S01]  /*0120*/  UISETP.NE.AND.EX UP0, UPT, UR11, URZ, UPT, UP0 ;  /* 0x000000ff0b00728c */ /* 0x000fe2000bf05300 */
[----:B----4-:R-:W-:-:S04]  /*0130*/  SHF.R.S32.HI R0, RZ, 0x1f, R11 ;  /* 0x0000001fff007819 */ /* 0x010fc8000001140b */
[----:B------:R-:W-:Y:S02]  /*0140*/  LEA.HI R0, R0, R11, RZ, 0x3 ;  /* 0x0000000b00007211 */ /* 0x000fe400078f18ff */
[----:B------:R-:W3:Y:S01]  /*0150*/  LDC R10, c[0x0][0x360] ;  /* 0x0000d800ff0a7b82 */ /* 0x000ee20000000800 */
[----:B------:R-:W-:-:S04]  /*0160*/  LOP3.LUT R11, R125, 0x1f, RZ, 0xc, !PT ;  /* 0x0000001f7d0b7812 */ /* 0x000fc800078e0cff */
[----:B------:R-:W-:Y:S01]  /*0170*/  LEA.HI.SX32 R11, R0, R11, 0x1d ;  /* 0x0000000b000b7211 */ /* 0x000fe200078feaff */
[----:B-1----:R-:W-:Y:S02]  /*0180*/  USHF.L.U32 UR4, UR5, 0x2, URZ ;  /* 0x0000000205047899 */ /* 0x002fe400080006ff */
[--C-:B---3--:R-:W-:Y:S01]  /*0190*/  IMAD R10, R10, UR5, R125.reuse ;  /* 0x000000050a0a7c24 */ /* 0x108fe2000f8e027d */
[----:B--2---:R-:W-:Y:S02]  /*01a0*/  @P0 R2UR UR6, R2 ;  /* 0x00000000020602ca */ /* 0x004fe400000e0000 */
[----:B------:R-:W-:Y:S02]  /*01b0*/  @P0 R2UR UR7, R3 ;  /* 0x00000000030702ca */ /* 0x000fe400000e0000 */
[----:B0-----:R-:W-:Y:S02]  /*01c0*/  @P0 IADD3 R4, P1, PT, R6, R9, RZ ;  /* 0x0000000906040210 */ /* 0x001fe40007f3e0ff */
[----:B------:R-:W-:-:S02]  /*01d0*/  SHF.R.U32.HI R9, RZ, 0x5, R125 ;  /* 0x00000005ff097819 */ /* 0x000fc4000001167d */
[----:B------:R-:W-:Y:S02]  /*01e0*/  @P0 IADD3.X R5, PT, PT, RZ, R7, RZ, P1, !PT ;  /* 0x00000007ff050210 */ /* 0x000fe40000ffe4ff */
[----:B------:R-:W-:Y:S02]  /*01f0*/  LOP3.LUT R125, R125, 0x1f, RZ, 0xc0, !PT ;  /* 0x0000001f7d7d7812 */ /* 0x000fe400078ec0ff */
[----:B------:R-:W-:Y:S01]  /*0200*/  LOP3.LUT R9, R9, UR4, RZ, 0xfc, !PT ;  /* 0x0000000409097c12 */ /* 0x000fe2000f8efcff */
[----:B------:R-:W-:Y:S01]  /*0210*/  UIADD3 UR13, UPT, UPT, UR6, -0x61c88647, URZ ;  /* 0x9e3779b9060d7890 */ /* 0x000fe2000fffe0ff */
[--C-:B------:R-:W-:Y:S01]  /*0220*/  SHF.R.U64 R8, R4, 0x2, R5.reuse ;  /* 0x0000000204087819 */ /* 0x100fe20000001205 */
[----:B------:R-:W-:Y:S01]  /*0230*/  UIADD3 UR14, UPT, UPT, UR7, -0x4498517b, URZ ;  /* 0xbb67ae85070e7890 */ /* 0x000fe2000fffe0ff */
[----:B------:R-:W-:Y:S01]  /*0240*/  SHF.R.U32.HI R7, RZ, 0x2, R5 ;  /* 0x00000002ff077819 */ /* 0x000fe20000011605 */
[----:B------:R-:W-:Y:S02]  /*0250*/  UIADD3 UR15, UPT, UPT, UR6, 0x3c6ef372, URZ ;  /* 0x3c6ef372060f7890 */ /* 0x000fe4000fffe0ff */
[----:B------:R-:W-:-:S02]  /*0260*/  UIADD3 UR16, UPT, UPT, UR7, 0x76cf5d0a, URZ ;  /* 0x76cf5d0a07107890 */ /* 0x000fc4000fffe0ff */
[----:B------:R-:W-:Y:S02]  /*0270*/  UIADD3 UR17, UPT, UPT, UR6, -0x255992d5, URZ ;  /* 0xdaa66d2b06117890 */ /* 0x000fe4000fffe0ff */
[----:B------:R-:W-:Y:S02]  /*0280*/  UIADD3 UR18, UPT, UPT, UR7, 0x32370b8f, URZ ;  /* 0x32370b8f07127890 */ /* 0x000fe4000fffe0ff */
[----:B------:R-:W-:Y:S02]  /*0290*/  UIADD3 UR19, UPT, UPT, UR6, 0x78dde6e4, URZ ;  /* 0x78dde6e406137890 */ /* 0x000fe4000fffe0ff */
[----:B------:R-:W-:Y:S02]  /*02a0*/  UIADD3 UR20, UPT, UPT, UR7, -0x126145ec, URZ ;  /* 0xed9eba1407147890 */ /* 0x000fe4000fffe0ff */
[----:B------:R-:W-:Y:S02]  /*02b0*/  UIADD3 UR21, UPT, UPT, UR6, 0x1715609d, URZ ;  /* 0x1715609d06157890 */ /* 0x000fe4000fffe0ff */
[----:B------:R-:W-:-:S02]  /*02c0*/  UIADD3 UR22, UPT, UPT, UR7, -0x56f99767, URZ ;  /* 0xa906689907167890 */ /* 0x000fc4000fffe0ff */
[----:B------:R-:W-:Y:S02]  /*02d0*/  UIADD3 UR23, UPT, UPT, UR6, -0x4ab325aa, URZ ;  /* 0xb54cda5606177890 */ /* 0x000fe4000fffe0ff */
[----:B------:R-:W-:Y:S02]  /*02e0*/  UIADD3 UR24, UPT, UPT, UR7, 0x646e171e, URZ ;  /* 0x646e171e07187890 */ /* 0x000fe4000fffe0ff */
[----:B------:R-:W-:Y:S02]  /*02f0*/  UIADD3 UR25, UPT, UPT, UR6, 0x5384540f, URZ ;  /* 0x5384540f06197890 */ /* 0x000fe4000fffe0ff */
[----:B------:R-:W-:Y:S02]  /*0300*/  UIADD3 UR26, UPT, UPT, UR7, 0x1fd5c5a3, URZ ;  /* 0x1fd5c5a3071a7890 */ /* 0x000fe4000fffe0ff */
[----:B------:R-:W-:Y:S02]  /*0310*/  UIADD3 UR27, UPT, UPT, UR6, -0xe443238, URZ ;  /* 0xf1bbcdc8061b7890 */ /* 0x000fe4000fffe0ff */
[----:B------:R-:W-:-:S02]  /*0320*/  UIADD3 UR28, UPT, UPT, UR7, -0x24c28bd8, URZ ;  /* 0xdb3d7428071c7890 */ /* 0x000fc4000fffe0ff */
[----:B------:R-:W-:Y:S02]  /*0330*/  UIADD3 UR29, UPT, UPT, UR6, -0x700cb87f, URZ ;  /* 0x8ff34781061d7890 */ /* 0x000fe4000fffe0ff */
[----:B------:R-:W-:Y:S01]  /*0340*/  UIADD3 UR30, UPT, UPT, UR7, -0x695add53, URZ ;  /* 0x96a522ad071e7890 */ /* 0x000fe2000fffe0ff */
[----:B------:R-:W-:Y:S11]  /*0350*/  BRA.U !UP0, `(.L_x_306) ;  /* 0x0000000108887547 */ /* 0x000ff6000b800000 */
[C---:B------:R-:W-:Y:S01]  /*0360*/  ISETP.GE.U32.AND P1, PT, R11.reuse, 0x40, PT ;  /* 0x000000400b00780c */ /* 0x040fe20003f26070 */
[----:B------:R-:W-:Y:S01]  /*0370*/  IMAD.MOV.U32 R5, RZ, RZ, R125 ;  /* 0x000000ffff057224 */ /* 0x000fe200078e007d */
[C---:B------:R-:W-:Y:S02]  /*0380*/  ISETP.GE.U32.AND P2, PT, R11.reuse, 0x60, PT ;  /* 0x000000600b00780c */ /* 0x040fe40003f46070 */
[----:B------:R-:W-:-:S09]  /*0390*/  ISETP.GE.U32.AND P0, PT, R11, 0x20, PT ;  /* 0x000000200b00780c */ /* 0x000fd20003f06070 */
        /* <DEDUP_REMOVED lines=8> */
[----:B------:R-:W1:Y:S03]  /*0420*/  @P0 LDC.64 R2, c[0x0][0x3d0] ;  /* 0x0000f400ff020b82 */ /* 0x000e660000000a00 */
[----:B------:R-:W-:Y:S01]  /*0430*/  @P1 VIADD R5, R5, 0x20 ;  /* 0x0000002005051836 */ /* 0x000fe20000000000 */
[----:B------:R0:W5:Y:S03]  /*0440*/  @P1 LD.E.128 R36, desc[UR8][R16.64] ;  /* 0x0000000810241980 */ /* 0x000166000c101d00 */
[C---:B--2---:R-:W-:Y:S01]  /*0450*/  @P2 IMAD.WIDE.U32 R18, R5.reuse, 0x10, R18 ;  /* 0x0000001005122825 */ /* 0x044fe200078e0012 */
[----:B------:R-:W2:Y:S04]  /*0460*/  @P0 LDC.64 R12, c[0x0][0x438] ;  /* 0x00010e00ff0c0b82 */ /* 0x000ea80000000a00 */
        /* <DEDUP_REMOVED lines=17> */
.L_x_306:
        /* <DEDUP_REMOVED lines=10> */
[----:B0-----:R-:W-:-:S04]  /*0620*/  @P1 IMAD.WIDE.U32 R2, R5, 0x10, R2 ;  /* 0x0000001005021825 */ /* 0x001fc800078e0002 */
[----:B------:R-:W-:Y:S01]  /*0630*/  @P1 VIADD R5, R5, 0x20 ;  /* 0x0000002005051836 */ /* 0x000fe20000000000 */
[----:B------:R0:W5:Y:S03]  /*0640*/  @P1 LDG.E.128 R84, desc[UR8][R2.64] ;  /* 0x0000000802541981 */ /* 0x000166000c1e1d00 */
[C---:B-1----:R-:W-:Y:S01]  /*0650*/  @P2 IMAD.WIDE.U32 R16, R5.reuse, 0x10, R12 ;  /* 0x0000001005102825 */ /* 0x042fe200078e000c */
[----:B------:R-:W-:-:S04]  /*0660*/  @P2 IADD3 R5, PT, PT, R5, 0x20, RZ ;  /* 0x0000002005052810 */ /* 0x000fc80007ffe0ff */
[----:B------:R0:W5:Y:S01]  /*0670*/  @P2 LDG.E.128 R80, desc[UR8][R16.64] ;  /* 0x0000000810502981 */ /* 0x000162000c1e1d00 */
[----:B--2---:R-:W-:-:S05]  /*0680*/  @P3 IMAD.WIDE.U32 R12, R5, 0x10, R18 ;  /* 0x00000010050c3825 */ /* 0x004fca00078e0012 */
[----:B------:R0:W5:Y:S01]  /*0690*/  @P3 LDG.E.128 R28, desc[UR8][R12.64] ;  /* 0x000000080c1c3981 */ /* 0x000162000c1e1d00 */
[----:B---3--:R-:W-:-:S05]  /*06a0*/  @P0 IMAD.WIDE.U32 R14, R125, 0x10, R14 ;  /* 0x000000107d0e0825 */ /* 0x008fca00078e000e */
[----:B------:R0:W5:Y:S01]  /*06b0*/  @P0 LDG.E.128 R88, desc[UR8][R14.64] ;  /* 0x000000080e580981 */ /* 0x000162000c1e1d00 */
[----:B------:R-:W-:Y:S02]  /*06c0*/  HFMA2 R42, -RZ, RZ, 0, 0 ;  /* 0x00000000ff2a7431 */ /* 0x000fe400000001ff */
[----:B------:R-:W-:Y:S01]  /*06d0*/  IMAD.MOV.U32 R34, RZ, RZ, RZ ;  /* 0x000000ffff227224 */ /* 0x000fe200078e00ff */
[----:B------:R-:W-:Y:S01]  /*06e0*/  CS2R R32, SRZ ;  /* 0x0000000000207805 */ /* 0x000fe2000001ff00 */
[----:B------:R-:W-:Y:S01]  /*06f0*/  IMAD.MOV.U32 R38, RZ, RZ, RZ ;  /* 0x000000ffff267224 */ /* 0x000fe200078e00ff */
[----:B------:R-:W-:Y:S02]  /*0700*/  CS2R R36, SRZ ;  /* 0x0000000000247805 */ /* 0x000fe4000001ff00 */
[----:B------:R-:W-:Y:S02]  /*0710*/  CS2R R40, SRZ ;  /* 0x0000000000287805 */ /* 0x000fe4000001ff00 */
[----:B------:R-:W-:-:S02]  /*0720*/  @P3 CS2R R26, SRZ ;  /* 0x00000000001a3805 */ /* 0x000fc4000001ff00 */
[----:B------:R-:W-:Y:S01]  /*0730*/  @P3 CS2R R24, SRZ ;  /* 0x0000000000183805 */ /* 0x000fe2000001ff00 */
[----:B------:R-:W-:Y:S01]  /*0740*/  @P1 IMAD.MOV.U32 R39, RZ, RZ, RZ ;  /* 0x000000ffff271224 */ /* 0x000fe200078e00ff */
[----:B------:R-:W-:Y:S01]  /*0750*/  @P0 MOV R43, RZ ;  /* 0x000000ff002b0202 */ /* 0x000fe20000000f00 */
[----:B0-----:R-:W-:-:S07]  /*0760*/  @P2 IMAD.MOV.U32 R35, RZ, RZ, RZ ;  /* 0x000000ffff232224 */ /* 0x001fce00078e00ff */
.L_x_307:
[----:B------:R-:W-:Y:S05]  /*0770*/  BSYNC.RECONVERGENT B0 ;  /* 0x0000000000007941 */ /* 0x000fea0003800200 */
.L_x_305:
[----:B------:R-:W0:Y:S02]  /*0780*/  LDCU UR4, c[0x0][0x384] ;  /* 0x00007080ff0477ac */ /* 0x000e240008000800 */
[----:B0-----:R-:W-:-:S13]  /*0790*/  ISETP.GE.AND P0, PT, R9, UR4, PT ;  /* 0x0000000409007c0c */ /* 0x001fda000bf06270 */
[----:B------:R-:W-:Y:S05]  /*07a0*/  @P0 EXIT ;  /* 0x000000000000094d */ /* 0x000fea0003800000 */
[----:B------:R-:W-:Y:S01]  /*07b0*/  IMAD.HI.U32 R0, R10, -0x326172a9, RZ ;  /* 0xcd9e8d570a007827 */ /* 0x000fe200078e00ff */
[----:B------:R-:W0:Y:S01]  /*07c0*/  LDCU.64 UR4, c[0x0][0x3e0] ;  /* 0x00007c00ff0477ac */ /* 0x000e220008000a00 */
[----:B------:R-:W-:Y:S01]  /*07d0*/  BSSY B0, `(.L_x_308) ;  /* 0x000171c000007945 */ /* 0x000fe20003800000 */
[----:B------:R-:W-:Y:S01]  /*07e0*/  LOP3.LUT R4, R4, 0x3, RZ, 0xc0, !PT ;  /* 0x0000000304047812 */ /* 0x000fe200078ec0ff */
[C---:B------:R-:W-:Y:S01]  /*07f0*/  IMAD.HI.U32 R2, R8.reuse, -0x2daee0ad, RZ ;  /* 0xd2511f5308027827 */ /* 0x040fe200078e00ff */
[----:B------:R-:W-:Y:S01]  /*0800*/  LOP3.LUT R0, R7, UR6, R0, 0x96, !PT ;  /* 0x0000000607007c12 */ /* 0x000fe2000f8e9600 */
[----:B------:R-:W1:Y:S01]  /*0810*/  LDCU UR31, c[0x0][0x388] ;  /* 0x00007100ff1f77ac */ /* 0x000e620008000800 */
[----:B-----5:R-:W-:Y:S01]  /*0820*/  PRMT R124, R27, 0x7632, R124 ;  /* 0x000076321b7c7816 */ /* 0x020fe2000000007c */
[----:B------:R-:W-:Y:S01]  /*0830*/  IMAD R12, R8, -0x2daee0ad, RZ ;  /* 0xd2511f53080c7824 */ /* 0x000fe200078e02ff */
[----:B------:R-:W-:Y:S01]  /*0840*/  LOP3.LUT R2, R2, UR7, RZ, 0x3c, !PT ;  /* 0x0000000702027c12 */ /* 0x000fe2000f8e3cff */
[----:B------:R-:W-:Y:S01]  /*0850*/  IMAD.HI.U32 R5, R0, -0x2daee0ad, RZ ;  /* 0xd2511f5300057827 */ /* 0x000fe200078e00ff */
[----:B------:R-:W-:Y:S01]  /*0860*/  PRMT R123, R31, 0x7632, R123 ;  /* 0x000076321f7b7816 */ /* 0x000fe2000000007b */
[----:B------:R-:W2:Y:S01]  /*0870*/  LDCU UR12, c[0x0][0x448] ;  /* 0x00008900ff0c77ac */ /* 0x000ea20008000800 */
[----:B------:R-:W-:Y:S01]  /*0880*/  PRMT R122, R26, 0x7632, R122 ;  /* 0x000076321a7a7816 */ /* 0x000fe2000000007a */
[----:B------:R-:W-:Y:S01]  /*0890*/  IMAD R6, R10, -0x326172a9, RZ ;  /* 0xcd9e8d570a067824 */ /* 0x000fe200078e02ff */
[----:B------:R-:W-:Y:S01]  /*08a0*/  LOP3.LUT R5, R12, UR14, R5, 0x96, !PT ;  /* 0x0000000e0c057c12 */ /* 0x000fe2000f8e9605 */
[----:B------:R-:W-:Y:S01]  /*08b0*/  IMAD.HI.U32 R3, R2, -0x326172a9, RZ ;  /* 0xcd9e8d5702037827 */ /* 0x000fe200078e00ff */
[----:B------:R-:W-:Y:S01]  /*08c0*/  PRMT R121, R30, 0x7632, R121 ;  /* 0x000076321e797816 */ /* 0x000fe20000000079 */
[----:B------:R-:W3:Y:S01]  /*08d0*/  LDCU.64 UR10, c[0x0][0x3a0] ;  /* 0x00007400ff0a77ac */ /* 0x000ee20008000a00 */
[----:B------:R-:W-:Y:S01]  /*08e0*/  PRMT R120, R25, 0x7632, R120 ;  /* 0x0000763219787816 */ /* 0x000fe20000000078 */
[----:B------:R-:W-:Y:S01]  /*08f0*/  IMAD R15, R0, -0x2daee0ad, RZ ;  /* 0xd2511f53000f7824 */ /* 0x000fe200078e02ff */
[----:B------:R-:W-:Y:S01]  /*0900*/  LOP3.LUT R3, R6, UR13, R3, 0x96, !PT ;  /* 0x0000000d06037c12 */ /* 0x000fe2000f8e9603 */
[----:B------:R-:W-:Y:S01]  /*0910*/  IMAD R13, R2, -0x326172a9, RZ ;  /* 0xcd9e8d57020d7824 */ /* 0x000fe200078e02ff */
[----:B0-----:R-:W-:Y:S01]  /*0920*/  UISETP.NE.U32.AND UP0, UPT, UR4, URZ, UPT ;  /* 0x000000ff0400728c */ /* 0x001fe2000bf05070 */
[----:B------:R-:W-:Y:S01]  /*0930*/  IMAD.HI.U32 R0, R5, -0x326172a9, RZ ;  /* 0xcd9e8d5705007827 */ /* 0x000fe200078e00ff */
[----:B------:R-:W0:Y:S01]  /*0940*/  LDCU.U8 UR4, c[0x0][0x410] ;  /* 0x00008200ff0477ac */ /* 0x000e220008000000 */
[----:B------:R-:W-:-:S02]  /*0950*/  PRMT R119, R29, 0x7632, R119 ;  /* 0x000076321d777816 */ /* 0x000fc40000000077 */
[----:B------:R-:W-:Y:S01]  /*0960*/  IMAD.HI.U32 R2, R3, -0x2daee0ad, RZ ;  /* 0xd2511f5303027827 */ /* 0x000fe200078e00ff */
[----:B------:R-:W-:Y:S01]  /*0970*/  LOP3.LUT R0, R13, UR15, R0, 0x96, !PT ;  /* 0x0000000f0d007c12 */ /* 0x000fe2000f8e9600 */
[----:B------:R-:W-:Y:S01]  /*0980*/  UISETP.NE.AND.EX UP0, UPT, UR5, URZ, UPT, UP0 ;  /* 0x000000ff0500728c */ /* 0x000fe2000bf05300 */
[----:B------:R-:W-:Y:S01]  /*0990*/  PRMT R118, R24, 0x7632, R118 ;  /* 0x0000763218767816 */ /* 0x000fe20000000076 */
[----:B------:R-:W-:Y:S01]  /*09a0*/  IMAD R6, R5, -0x326172a9, RZ ;  /* 0xcd9e8d5705067824 */ /* 0x000fe200078e02ff */
[----:B------:R-:W-:Y:S01]  /*09b0*/  LOP3.LUT R2, R15, UR16, R2, 0x96, !PT ;  /* 0x000000100f027c12 */ /* 0x000fe2000f8e9602 */
[----:B------:R-:W-:Y:S01]  /*09c0*/  IMAD R12, R3, -0x2daee0ad, RZ ;  /* 0xd2511f53030c7824 */ /* 0x000fe200078e02ff */
[----:B------:R-:W-:Y:S01]  /*09d0*/  PRMT R117, R28, 0x7632, R117 ;  /* 0x000076321c757816 */ /* 0x000fe20000000075 */
[----:B------:R-:W-:Y:S01]  /*09e0*/  IMAD.HI.U32 R5, R0, -0x2daee0ad, RZ ;  /* 0xd2511f5300057827 */ /* 0x000fe200078e00ff */
[----:B------:R-:W-:Y:S02]  /*09f0*/  PRMT R116, R35, 0x7632, R116 ;  /* 0x0000763223747816 */ /* 0x000fe40000000074 */
[----:B------:R-:W-:Y:S01]  /*0a00*/  PRMT R115, R83, 0x7632, R115 ;  /* 0x0000763253737816 */ /* 0x000fe20000000073 */
[----:B------:R-:W-:Y:S01]  /*0a10*/  IMAD.HI.U32 R3, R2, -0x326172a9, RZ ;  /* 0xcd9e8d5702037827 */ /* 0x000fe200078e00ff */
[----:B------:R-:W-:-:S02]  /*0a20*/  LOP3.LUT R5, R12, UR18, R5, 0x96, !PT ;  /* 0x000000120c057c12 */ /* 0x000fc4000f8e9605 */
[----:B------:R-:W-:Y:S01]  /*0a30*/  PRMT R114, R34, 0x7632, R114 ;  /* 0x0000763222727816 */ /* 0x000fe20000000072 */
[----:B------:R-:W-:Y:S01]  /*0a40*/  IMAD R15, R0, -0x2daee0ad, RZ ;  /* 0xd2511f53000f7824 */ /* 0x000fe200078e02ff */
[----:B------:R-:W-:Y:S01]  /*0a50*/  LOP3.LUT R3, R6, UR17, R3, 0x96, !PT ;  /* 0x0000001106037c12 */ /* 0x000fe2000f8e9603 */
[----:B------:R-:W-:Y:S01]  /*0a60*/  IMAD R13, R2, -0x326172a9, RZ ;  /* 0xcd9e8d57020d7824 */ /* 0x000fe200078e02ff */
[----:B------:R-:W-:Y:S01]  /*0a70*/  PRMT R113, R82, 0x7632, R113 ;  /* 0x0000763252717816 */ /* 0x000fe20000000071 */
[----:B------:R-:W-:Y:S01]  /*0a80*/  IMAD.HI.U32 R0, R5, -0x326172a9, RZ ;  /* 0xcd9e8d5705007827 */ /* 0x000fe200078e00ff */
[----:B------:R-:W-:Y:S01]  /*0a90*/  PRMT R112, R33, 0x7632, R112 ;  /* 0x0000763221707816 */ /* 0x000fe20000000070 */
[----:B0-----:R-:W-:Y:S01]  /*0aa0*/  UISETP.NE.AND UP2, UPT, UR4, URZ, UPT ;  /* 0x000000ff0400728c */ /* 0x001fe2000bf45270 */
        /* <DEDUP_REMOVED lines=48> */
[----:B------:R-:W-:-:S04]  /*0db0*/  IMAD.HI.U32 R6, R0, -0x2daee0ad, RZ ;  /* 0xd2511f5300067827 */ /* 0x000fc800078e00ff */
[----:B------:R-:W-:Y:S01]  /*0dc0*/  IMAD.HI.U32 R5, R2, -0x326172a9, RZ ;  /* 0xcd9e8d5702057827 */ /* 0x000fe200078e00ff */
[----:B------:R-:W-:-:S03]  /*0dd0*/  LOP3.LUT R6, R3, UR30, R6, 0x96, !PT ;  /* 0x0000001e03067c12 */ /* 0x000fc6000f8e9606 */
[----:B------:R-:W-:Y:S01]  /*0de0*/  IMAD.MOV.U32 R3, RZ, RZ, RZ ;  /* 0x000000ffff037224 */ /* 0x000fe200078e00ff */
[----:B------:R-:W-:Y:S01]  /*0df0*/  LOP3.LUT R5, R12, UR29, R5, 0x96, !PT ;  /* 0x0000001d0c057c12 */ /* 0x000fe2000f8e9605 */
[----:B------:R-:W-:Y:S02]  /*0e00*/  IMAD R75, R0, -0x2daee0ad, RZ ;  /* 0xd2511f53004b7824 */ /* 0x000fe400078e02ff */
[----:B-123--:R-:W-:-:S07]  /*0e10*/  IMAD R2, R2, -0x326172a9, RZ ;  /* 0xcd9e8d5702027824 */ /* 0x00efce00078e02ff */
.L_x_653:
[----:B------:R-:W0:Y:S01]  /*0e20*/  @UP0 LDCU.64 UR4, c[0x0][0x3e0] ;  /* 0x00007c00ff0407ac */ /* 0x000e220008000a00 */
[----:B------:R-:W-:Y:S01]  /*0e30*/  PLOP3.LUT P0, PT, PT, PT, UP0, 0x80, 0x8 ;  /* 0x000000000008781c */ /* 0x000fe20003f0f008 */
[----:B------:R-:W-:Y:S01]  /*0e40*/  IMAD.MOV.U32 R44, RZ, RZ, 0x2 ;  /* 0x00000002ff2c7424 */ /* 0x000fe200078e00ff */
[----:B------:R-:W-:-:S11]  /*0e50*/  PLOP3.LUT P1, PT, PT, PT, UP0, 0x80, 0x8 ;  /* 0x000000000008781c */ /* 0x000fd60003f2f008 */
[----:B0-----:R-:W-:-:S06]  /*0e60*/  @P0 IMAD.WIDE R44, R9, R44, UR4 ;  /* 0x00000004092c0e25 */ /* 0x001fcc000f8e022c */
[----:B------:R-:W2:Y:S01]  /*0e70*/  @P1 LDG.E.U16 R44, desc[UR8][R44.64] ;  /* 0x000000082c2c1981 */ /* 0x000ea2000c1e1500 */
[----:B------:R-:W-:Y:S01]  /*0e80*/  IMAD R0, R9, UR31, RZ ;  /* 0x0000001f09007c24 */ /* 0x000fe2000f8e02ff */
[----:B------:R-:W-:Y:S01]  /*0e90*/  ISETP.GE.U32.AND P2, PT, R11, 0x20, PT ;  /* 0x000000200b00780c */ /* 0x000fe20003f46070 */
[----:B------:R-:W-:Y:S01]  /*0ea0*/  HFMA2 R72, -RZ, RZ, 1.875, 0 ;  /* 0x3f800000ff487431 */ /* 0x000fe200000001ff */
[----:B------:R-:W-:Y:S01]  /*0eb0*/  PLOP3.LUT P0, PT, PT, PT, UP0, 0x80, 0x8 ;  /* 0x000000000008781c */ /* 0x000fe20003f0f008 */
[----:B------:R-:W-:Y:S01]  /*0ec0*/  BSSY.RECONVERGENT B1, `(.L_x_309) ;  /* 0x000055a000017945 */ /* 0x000fe20003800200 */
[----:B------:R-:W-:-:S04]  /*0ed0*/  SHF.R.S32.HI R47, RZ, 0x1f, R0 ;  /* 0x0000001fff2f7819 */ /* 0x000fc80000011400 */
[----:B------:R-:W-:-:S04]  /*0ee0*/  LEA.HI R0, R47, R0, RZ, 0x3 ;  /* 0x000000002f007211 */ /* 0x000fc800078f18ff */
[----:B------:R-:W-:-:S05]  /*0ef0*/  LEA.HI.SX32 R0, R0, R125, 0x1d ;  /* 0x0000007d00007211 */ /* 0x000fca00078feaff */
[----:B------:R-:W-:Y:S02]  /*0f00*/  IMAD.MOV.U32 R73, RZ, RZ, R0 ;  /* 0x000000ffff497224 */ /* 0x000fe400078e0000 */
[----:B--2---:R-:W-:Y:S01]  /*0f10*/  @P0 IMAD.U32 R72, R44, 0x10000, RZ ;  /* 0x000100002c480824 */ /* 0x004fe200078e00ff */
[----:B------:R-:W-:Y:S01]  /*0f20*/  P2R R44, PR, RZ, 0x4 ;  /* 0x00000004ff2c7803 */ /* 0x000fe20000000000 */
[----:B------:R-:W-:Y:S06]  /*0f30*/  @!P2 BRA `(.L_x_310) ;  /* 0x000000540048a947 */ /* 0x000fec0003800000 */
[----:B------:R-:W0:Y:S02]  /*0f40*/  LDC.64 R12, c[0x0][0x390] ;  /* 0x0000e400ff0c7b82 */ /* 0x000e240000000a00 */
[----:B0-----:R-:W-:-:S05]  /*0f50*/  IMAD.WIDE.U32 R12, R0, 0x10, R12 ;  /* 0x00000010000c7825 */ /* 0x001fca00078e000c */
[----:B------:R0:W5:Y:S01]  /*0f60*/  LDG.E.128 R48, desc[UR8][R12.64] ;  /* 0x000000080c307981 */ /* 0x000162000c1e1d00 */
[----:B------:R-:W-:-:S04]  /*0f70*/  UISETP.NE.U32.AND UP1, UPT, UR10, URZ, UPT ;  /* 0x000000ff0a00728c */ /* 0x000fc8000bf25070 */
[----:B------:R-:W-:-:S09]  /*0f80*/  UISETP.NE.AND.EX UP1, UPT, UR11, URZ, UPT, UP1 ;  /* 0x000000ff0b00728c */ /* 0x000fd2000bf25310 */
[----:B0-----:R-:W-:Y:S05]  /*0f90*/  BRA.U !UP1, `(.L_x_311) ;  /* 0x0000002909a47547 */ /* 0x001fea000b800000 */
[----:B------:R-:W0:Y:S02]  /*0fa0*/  LDC.64 R12, c[0x0][0x3a0] ;  /* 0x0000e800ff0c7b82 */ /* 0x000e240000000a00 */
[----:B0-----:R-:W-:-:S05]  /*0fb0*/  IMAD.WIDE.U32 R12, R0, 0x10, R12 ;  /* 0x00000010000c7825 */ /* 0x001fca00078e000c */
[----:B------:R0:W5:Y:S01]  /*0fc0*/  LDG.E.128 R44, desc[UR8][R12.64] ;  /* 0x000000080c2c7981 */ /* 0x000162000c1e1d00 */
[----:B------:R-:W-:Y:S01]  /*0fd0*/  ISETP.NE.AND P0, PT, R4, 0x1, PT ;  /* 0x000000010400780c */ /* 0x000fe20003f05270 */
[----:B------:R-:W-:Y:S01]  /*0fe0*/  BSSY.RECONVERGENT B2, `(.L_x_312) ;  /* 0x000004c000027945 */ /* 0x000fe20003800200 */
[----:B------:R-:W-:Y:S01]  /*0ff0*/  MOV R52, 0x2 ;  /* 0x0000000200347802 */ /* 0x000fe20000000f00 */
[----:B------:R-:W-:Y:S02]  /*1000*/  IMAD.MOV.U32 R53, RZ, RZ, R2 ;  /* 0x000000ffff357224 */ /* 0x000fe400078e0002 */
[----:B------:R-:W-:-:S08]  /*1010*/  IMAD.MOV.U32 R73, RZ, RZ, R75 ;  /* 0x000000ffff497224 */ /* 0x000fd000078e004b */
[----:B0-----:R-:W-:Y:S05]  /*1020*/  @!P0 BRA `(.L_x_313) ;  /* 0x00000004001c8947 */ /* 0x001fea0003800000 */
[----:B------:R-:W-:-:S05]  /*1030*/  HFMA2 R13, -RZ, RZ, 0, 1.1920928955078125e-07 ;  /* 0x00000002ff0d7431 */ /* 0x000fca00000001ff */
[----:B------:R-:W-:-:S05]  /*1040*/  VIADDMNMX.U32 R12, R4, 0xfffffffe, R13, PT ;  /* 0xfffffffe040c7846 */ /* 0x000fca000380000d */
[----:B------:R-:W-:-:S04]  /*1050*/  IMAD.SHL.U32 R52, R12, 0x4, RZ ;  /* 0x000000040c347824 */ /* 0x000fc800078e00ff */
[----:B------:R-:W0:Y:S02]  /*1060*/  LDC R12, c[0x2][R52] ;  /* 0x00800000340c7b82 */ /* 0x000e240000000800 */
[----:B0-----:R-:W-:-:S04]  /*1070*/  SHF.R.S32.HI R13, RZ, 0x1f, R12 ;  /* 0x0000001fff0d7819 */ /* 0x001fc8000001140c */
.L_x_37068:
[----:B------:R-:W-:Y:S05]  /*1080*/  BRX R12 -0x1090                                        (*"BRANCH_TARGETS .L_x_37069,.L_x_37070,.L_x_37071"*) ;  /* 0xffffffec0cdc7949 */ /* 0x000fea000383ffff */
.L_x_37071:
[----:B------:R-:W-:Y:S01]  /*1090*/  VIADD R52, R4, 0x1 ;  /* 0x0000000104347836 */ /* 0x000fe20000000000 */
[----:B------:R-:W-:Y:S01]  /*10a0*/  MOV R73, R75 ;  /* 0x0000004b00497202 */ /* 0x000fe20000000f00 */
[----:B------:R-:W-:Y:S01]  /*10b0*/  IMAD.MOV.U32 R53, RZ, RZ, R5 ;  /* 0x000000ffff357224 */ /* 0x000fe200078e0005 */
[----:B------:R-:W-:Y:S06]  /*10c0*/  BRA `(.L_x_313) ;  /* 0x0000000000f47947 */ /* 0x000fec0003800000 */
.L_x_37069:
[----:B------:R-:W-:Y:S01]  /*10d0*/  IMAD.MOV.U32 R73, RZ, RZ, R75 ;  /* 0x000000ffff497224 */ /* 0x000fe200078e004b */
[----:B------:R-:W-:Y:S01]  /*10e0*/  MOV R52, 0x3 ;  /* 0x0000000300347802 */ /* 0x000fe20000000f00 */
[----:B------:R-:W-:Y:S01]  /*10f0*/  IMAD.MOV.U32 R53, RZ, RZ, R6 ;  /* 0x000000ffff357224 */ /* 0x000fe200078e0006 */
[----:B------:R-:W-:Y:S06]  /*1100*/  BRA `(.L_x_313) ;  /* 0x0000000000e47947 */ /* 0x000fec0003800000 */
.L_x_37070:
[----:B------:R-:W-:Y:S01]  /*1110*/  VIADD R8, R8, 0x1 ;  /* 0x0000000108087836 */ /* 0x000fe20000000000 */
[----:B------:R-:W-:Y:S03]  /*1120*/  BSSY.RECONVERGENT B3, `(.L_x_314) ;  /* 0x000000c000037945 */ /* 0x000fe60003800200 */
[C---:B------:R-:W-:Y:S01]  /*1130*/  IMAD.WIDE.U32 R4, R8.reuse, -0x2daee0ad, RZ ;  /* 0xd2511f5308047825 */ /* 0x040fe200078e00ff */
[----:B------:R-:W-:-:S13]  /*1140*/  ISETP.NE.AND P0, PT, R8, RZ, PT ;  /* 0x000000ff0800720c */ /* 0x000fda0003f05270 */
[----:B------:R-:W-:Y:S05]  /*1150*/  @P0 BRA `(.L_x_315) ;  /* 0x0000000000200947 */ /* 0x000fea0003800000 */
[----:B------:R-:W-:-:S04]  /*1160*/  IADD3 R7, PT, PT, R7, 0x1, RZ ;  /* 0x0000000107077810 */ /* 0x000fc80007ffe0ff */
[----:B------:R-:W-:-:S13]  /*1170*/  ISETP.NE.AND P0, PT, R7, RZ, PT ;  /* 0x000000ff0700720c */ /* 0x000fda0003f05270 */
[----:B------:R-:W-:Y:S02]  /*1180*/  @!P0 VIADD R10, R10, 0x1 ;  /* 0x000000010a0a8836 */ /* 0x000fe40000000000 */
[----:B------:R-:W-:Y:S02]  /*1190*/  @!P0 VIADD R2, R3, 0x1 ;  /* 0x0000000103028836 */ /* 0x000fe40000000000 */
[----:B------:R-:W-:Y:S01]  /*11a0*/  @!P0 IMAD.MOV.U32 R7, RZ, RZ, RZ ;  /* 0x000000ffff078224 */ /* 0x000fe200078e00ff */
[----:B------:R-:W-:-:S13]  /*11b0*/  ISETP.NE.AND P1, PT, R10, RZ, !P0 ;  /* 0x000000ff0a00720c */ /* 0x000fda0004725270 */
[----:B------:R-:W-:-:S05]  /*11c0*/  @P1 IADD3 R2, PT, PT, R3, RZ, RZ ;  /* 0x000000ff03021210 */ /* 0x000fca0007ffe0ff */
[----:B------:R-:W-:-:S07]  /*11d0*/  @!P0 IMAD.MOV.U32 R3, RZ, RZ, R2 ;  /* 0x000000ffff038224 */ /* 0x000fce00078e0002 */
.L_x_315:
[----:B------:R-:W-:Y:S05]  /*11e0*/  BSYNC.RECONVERGENT B3 ;  /* 0x0000000000037941 */ /* 0x000fea0003800200 */
.L_x_314:
[----:B------:R-:W-:Y:S01]  /*11f0*/  IMAD.WIDE.U32 R62, R10, -0x326172a9, RZ ;  /* 0xcd9e8d570a3e7825 */ /* 0x000fe200078e00ff */
[----:B------:R-:W-:-:S04]  /*1200*/  LOP3.LUT R12, R3, UR7, R5, 0x96, !PT ;  /* 0x00000007030c7c12 */ /* 0x000fc8000f8e9605 */
[----:B------:R-:W-:Y:S01]  /*1210*/  LOP3.LUT R52, R7, UR6, R63, 0x96, !PT ;  /* 0x0000000607347c12 */ /* 0x000fe2000f8e963f */
[----:B------:R-:W-:-:S04]  /*1220*/  IMAD.WIDE.U32 R12, R12, -0x326172a9, RZ ;  /* 0xcd9e8d570c0c7825 */ /* 0x000fc800078e00ff */
        /* <DEDUP_REMOVED lines=33> */
[----:B------:R-:W-:-:S03]  /*1440*/  MOV R2, R52 ;  /* 0x0000003400027202 */ /* 0x000fc60000000f00 */
[----:B------:R-:W-:Y:S01]  /*1450*/  HFMA2 R52, -RZ, RZ, 0, 0 ;  /* 0x00000000ff347431 */ /* 0x000fe200000001ff */
[----:B------:R-:W-:Y:S01]  /*1460*/  LOP3.LUT R5, R62, UR29, R53, 0x96, !PT ;  /* 0x0000001d3e057c12 */ /* 0x000fe2000f8e9635 */
[----:B------:R-:W-:Y:S01]  /*1470*/  IMAD.MOV.U32 R73, RZ, RZ, R12 ;  /* 0x000000ffff497224 */ /* 0x000fe200078e000c */
[----:B------:R-:W-:Y:S01]  /*1480*/  LOP3.LUT R6, R4, UR30, R13, 0x96, !PT ;  /* 0x0000001e04067c12 */ /* 0x000fe2000f8e960d */
[----:B------:R-:W-:-:S07]  /*1490*/  IMAD.MOV.U32 R53, RZ, RZ, R75 ;  /* 0x000000ffff357224 */ /* 0x000fce00078e004b */
.L_x_313:
[----:B------:R-:W-:Y:S05]  /*14a0*/  BSYNC.RECONVERGENT B2 ;  /* 0x0000000000027941 */ /* 0x000fea0003800200 */
.L_x_312:
[----:B------:R-:W0:Y:S01]  /*14b0*/  LDC R76, c[0x0][0x408] ;  /* 0x00010200ff4c7b82 */ /* 0x000e220000000800 */
[----:B------:R-:W-:Y:S01]  /*14c0*/  I2FP.F32.U32 R13, R53 ;  /* 0x00000035000d7245 */ /* 0x000fe20000201000 */
[----:B------:R-:W-:Y:S01]  /*14d0*/  IMAD.MOV.U32 R78, RZ, RZ, 0x2f800000 ;  /* 0x2f800000ff4e7424 */ /* 0x000fe200078e00ff */
[----:B------:R-:W-:Y:S01]  /*14e0*/  ISETP.NE.AND P1, PT, R52, 0x1, PT ;  /* 0x000000013400780c */ /* 0x000fe20003f25270 */
[----:B-----5:R-:W-:Y:S01]  /*14f0*/  IMAD.U32 R53, R48, 0x10000, RZ ;  /* 0x0001000030357824 */ /* 0x020fe200078e00ff */
[----:B------:R-:W-:Y:S01]  /*1500*/  BSSY.RECONVERGENT B2, `(.L_x_316) ;  /* 0x0000051000027945 */ /* 0x000fe20003800200 */
[----:B------:R-:W-:Y:S01]  /*1510*/  FFMA.FTZ R4, R13, R78, 1.1641532182693481445e-10 ;  /* 0x2f0000000d047423 */ /* 0x000fe2000001004e */
[C---:B------:R-:W-:Y:S01]  /*1520*/  SHF.L.U32 R13, R44.reuse, 0x10, RZ ;  /* 0x000000102c0d7819 */ /* 0x040fe200000006ff */
[----:B------:R-:W1:Y:S01]  /*1530*/  LDC R77, c[0x0][0x404] ;  /* 0x00010100ff4d7b82 */ /* 0x000e620000000800 */
[----:B------:R-:W-:Y:S01]  /*1540*/  FMUL.FTZ R53, R53, R72 ;  /* 0x0000004835357220 */ /* 0x000fe20000410000 */
[----:B------:R-:W-:Y:S01]  /*1550*/  PRMT R44, R44, 0x7632, R44 ;  /* 0x000076322c2c7816 */ /* 0x000fe2000000002c */
[----:B------:R-:W-:-:S02]  /*1560*/  IMAD.MOV.U32 R62, RZ, RZ, 0x2 ;  /* 0x00000002ff3e7424 */ /* 0x000fc400078e00ff */
[----:B0-----:R-:W-:Y:S01]  /*1570*/  FMUL.FTZ R53, R53, R76 ;  /* 0x0000004c35357220 */ /* 0x001fe20000410000 */
[----:B-1----:R-:W-:Y:S01]  /*1580*/  FSETP.GTU.FTZ.AND P0, PT, R4, R77, PT ;  /* 0x0000004d0400720b */ /* 0x002fe20003f1c000 */
[----:B------:R-:W-:-:S03]  /*1590*/  IMAD.MOV.U32 R4, RZ, RZ, R2 ;  /* 0x000000ffff047224 */ /* 0x000fc600078e0002 */
[----:B------:R-:W-:Y:S02]  /*15a0*/  FSEL R12, R53, RZ, !P0 ;  /* 0x000000ff350c7208 */ /* 0x000fe40004000000 */
[----:B------:R-:W-:-:S03]  /*15b0*/  PLOP3.LUT P0, PT, P0, PT, PT, 0x8, 0x80 ;  /* 0x000000000080781c */ /* 0x000fc6000070e170 */
[--C-:B------:R-:W-:Y:S01]  /*15c0*/  FADD.FTZ R12, R12, R13.reuse ;  /* 0x0000000d0c0c7221 */ /* 0x100fe20000010000 */
[----:B------:R-:W-:Y:S02]  /*15d0*/  PRMT R13, R48, 0x7632, R13 ;  /* 0x00007632300d7816 */ /* 0x000fe4000000000d */
[----:B------:R-:W-:Y:S01]  /*15e0*/  P2R R48, PR, RZ, 0x1 ;  /* 0x00000001ff307803 */ /* 0x000fe20000000000 */
[----:B------:R-:W-:Y:S06]  /*15f0*/  @!P1 BRA `(.L_x_317) ;  /* 0x0000000400049947 */ /* 0x000fec0003800000 */
[----:B------:R-:W-:-:S13]  /*1600*/  ISETP.NE.AND P0, PT, R52, 0x3, PT ;  /* 0x000000033400780c */ /* 0x000fda0003f05270 */
[----:B------:R-:W-:Y:S05]  /*1610*/  @!P0 BRA `(.L_x_318) ;  /* 0x0000000000188947 */ /* 0x000fea0003800000 */
[----:B------:R-:W-:-:S13]  /*1620*/  ISETP.NE.AND P0, PT, R52, 0x2, PT ;  /* 0x000000023400780c */ /* 0x000fda0003f05270 */
[----:B------:R-:W-:Y:S01]  /*1630*/  @!P0 MOV R62, 0x3 ;  /* 0x00000003003e8802 */ /* 0x000fe20000000f00 */
[----:B------:R-:W-:Y:S01]  /*1640*/  @!P0 IMAD.MOV.U32 R4, RZ, RZ, R6 ;  /* 0x000000ffff048224 */ /* 0x000fe200078e0006 */
[----:B------:R-:W-:Y:S01]  /*1650*/  @P0 MOV R4, R5 ;  /* 0x0000000500040202 */ /* 0x000fe20000000f00 */
[----:B------:R-:W-:Y:S01]  /*1660*/  @P0 VIADD R62, R52, 0x1 ;  /* 0x00000001343e0836 */ /* 0x000fe20000000000 */
[----:B------:R-:W-:Y:S06]  /*1670*/  BRA `(.L_x_317) ;  /* 0x0000000000e47947 */ /* 0x000fec0003800000 */
.L_x_318:
[----:B------:R-:W-:Y:S01]  /*1680*/  VIADD R8, R8, 0x1 ;  /* 0x0000000108087836 */ /* 0x000fe20000000000 */
[----:B------:R-:W-:Y:S03]  /*1690*/  BSSY.RECONVERGENT B3, `(.L_x_319) ;  /* 0x000000c000037945 */ /* 0x000fe60003800200 */
[C---:B------:R-:W-:Y:S01]  /*16a0*/  IMAD.WIDE.U32 R4, R8.reuse, -0x2daee0ad, RZ ;  /* 0xd2511f5308047825 */ /* 0x040fe200078e00ff */
[----:B------:R-:W-:-:S13]  /*16b0*/  ISETP.NE.AND P0, PT, R8, RZ, PT ;  /* 0x000000ff0800720c */ /* 0x000fda0003f05270 */
[----:B------:R-:W-:Y:S05]  /*16c0*/  @P0 BRA `(.L_x_320) ;  /* 0x0000000000200947 */ /* 0x000fea0003800000 */
[----:B------:R-:W-:-:S05]  /*16d0*/  VIADD R7, R7, 0x1 ;  /* 0x0000000107077836 */ /* 0x000fca0000000000 */
[----:B------:R-:W-:-:S13]  /*16e0*/  ISETP.NE.AND P0, PT, R7, RZ, PT ;  /* 0x000000ff0700720c */ /* 0x000fda0003f05270 */
[----:B------:R-:W-:Y:S01]  /*16f0*/  @!P0 IADD3 R10, PT, PT, R10, 0x1, RZ ;  /* 0x000000010a0a8810 */ /* 0x000fe20007ffe0ff */
[----:B------:R-:W-:Y:S02]  /*1700*/  @!P0 VIADD R2, R3, 0x1 ;  /* 0x0000000103028836 */ /* 0x000fe40000000000 */
[----:B------:R-:W-:Y:S01]  /*1710*/  @!P0 IMAD.MOV.U32 R7, RZ, RZ, RZ ;  /* 0x000000ffff078224 */ /* 0x000fe200078e00ff */
[----:B------:R-:W-:-:S13]  /*1720*/  ISETP.NE.AND P1, PT, R10, RZ, !P0 ;  /* 0x000000ff0a00720c */ /* 0x000fda0004725270 */
[----:B------:R-:W-:-:S05]  /*1730*/  @P1 IMAD.MOV R2, RZ, RZ, R3 ;  /* 0x000000ffff021224 */ /* 0x000fca00078e0203 */
[----:B------:R-:W-:-:S07]  /*1740*/  @!P0 MOV R3, R2 ;  /* 0x0000000200038202 */ /* 0x000fce0000000f00 */
.L_x_320:
[----:B------:R-:W-:Y:S05]  /*1750*/  BSYNC.RECONVERGENT B3 ;  /* 0x0000000000037941 */ /* 0x000fea0003800200 */
.L_x_319:
[----:B------:R-:W-:Y:S01]  /*1760*/  LOP3.LUT R52, R3, UR7, R5, 0x96, !PT ;  /* 0x0000000703347c12 */ /* 0x000fe2000f8e9605 */
[----:B------:R-:W-:-:S04]  /*1770*/  IMAD.WIDE.U32 R62, R10, -0x326172a9, RZ ;  /* 0xcd9e8d570a3e7825 */ /* 0x000fc800078e00ff */
[----:B------:R-:W-:Y:S01]  /*1780*/  IMAD.WIDE.U32 R52, R52, -0x326172a9, RZ ;  /* 0xcd9e8d5734347825 */ /* 0x000fe200078e00ff */
[----:B------:R-:W-:-:S04]  /*1790*/  LOP3.LUT R63, R7, UR6, R63, 0x96, !PT ;  /* 0x00000006073f7c12 */ /* 0x000fc8000f8e963f */
[----:B------:R-:W-:Y:S01]  /*17a0*/  LOP3.LUT R5, R62, UR13, R53, 0x96, !PT ;  /* 0x0000000d3e057c12 */ /* 0x000fe2000f8e9635 */
[----:B------:R-:W-:-:S05]  /*17b0*/  IMAD.WIDE.U32 R62, R63, -0x2daee0ad, RZ ;  /* 0xd2511f533f3e7825 */ /* 0x000fca00078e00ff */
        /* <DEDUP_REMOVED lines=29> */
[----:B------:R-:W-:-:S04]  /*1990*/  IMAD.WIDE.U32 R52, R53, -0x326172a9, RZ ;  /* 0xcd9e8d5735347825 */ /* 0x000fc800078e00ff */
[----:B------:R-:W-:Y:S01]  /*19a0*/  IMAD.MOV.U32 R2, RZ, RZ, R52 ;  /* 0x000000ffff027224 */ /* 0x000fe200078e0034 */
[----:B------:R-:W-:Y:S01]  /*19b0*/  LOP3.LUT R5, R62, UR29, R53, 0x96, !PT ;  /* 0x0000001d3e057c12 */ /* 0x000fe2000f8e9635 */
[----:B------:R-:W-:-:S04]  /*19c0*/  IMAD.WIDE.U32 R52, R6, -0x2daee0ad, RZ ;  /* 0xd2511f5306347825 */ /* 0x000fc800078e00ff */
[----:B------:R-:W-:Y:S01]  /*19d0*/  IMAD.MOV.U32 R62, RZ, RZ, RZ ;  /* 0x000000ffff3e7224 */ /* 0x000fe200078e00ff */
[----:B------:R-:W-:Y:S02]  /*19e0*/  LOP3.LUT R6, R4, UR30, R53, 0x96, !PT ;  /* 0x0000001e04067c12 */ /* 0x000fe4000f8e9635 */
[----:B------:R-:W-:Y:S01]  /*19f0*/  MOV R4, R73 ;  /* 0x0000004900047202 */ /* 0x000fe20000000f00 */
[----:B------:R-:W-:-:S07]  /*1a00*/  IMAD.MOV.U32 R73, RZ, RZ, R52 ;  /* 0x000000ffff497224 */ /* 0x000fce00078e0034 */
.L_x_317:
[----:B------:R-:W-:Y:S05]  /*1a10*/  BSYNC.RECONVERGENT B2 ;  /* 0x0000000000027941 */ /* 0x000fea0003800200 */
.L_x_316:
[----:B------:R-:W-:Y:S01]  /*1a20*/  I2FP.F32.U32 R53, R4 ;  /* 0x0000000400357245 */ /* 0x000fe20000201000 */
[----:B------:R-:W-:Y:S01]  /*1a30*/  IMAD.U32 R44, R44, 0x10000, RZ ;  /* 0x000100002c2c7824 */ /* 0x000fe200078e00ff */
[----:B------:R-:W-:Y:S01]  /*1a40*/  SHF.L.U32 R13, R13, 0x10, RZ ;  /* 0x000000100d0d7819 */ /* 0x000fe200000006ff */
[----:B------:R-:W-:Y:S01]  /*1a50*/  BSSY.RECONVERGENT B2, `(.L_x_321) ;  /* 0x000004d000027945 */ /* 0x000fe20003800200 */
[----:B------:R-:W-:Y:S01]  /*1a60*/  ISETP.NE.AND P1, PT, R62, 0x1, PT ;  /* 0x000000013e00780c */ /* 0x000fe20003f25270 */
[----:B------:R-:W-:Y:S01]  /*1a70*/  FFMA.FTZ R4, R53, R78, 1.1641532182693481445e-10 ;  /* 0x2f00000035047423 */ /* 0x000fe2000001004e */
[----:B------:R-:W-:Y:S02]  /*1a80*/  IMAD.MOV.U32 R52, RZ, RZ, 0x2 ;  /* 0x00000002ff347424 */ /* 0x000fe400078e00ff */
[----:B------:R-:W-:Y:S02]  /*1a90*/  FMUL.FTZ R13, R13, R72 ;  /* 0x000000480d0d7220 */ /* 0x000fe40000410000 */
[----:B------:R-:W-:-:S02]  /*1aa0*/  FSETP.GTU.FTZ.AND P0, PT, R4, R77, PT ;  /* 0x0000004d0400720b */ /* 0x000fc40003f1c000 */
[----:B------:R-:W-:Y:S01]  /*1ab0*/  FMUL.FTZ R13, R13, R76 ;  /* 0x0000004c0d0d7220 */ /* 0x000fe20000410000 */
[----:B------:R-:W-:-:S04]  /*1ac0*/  MOV R4, R2 ;  /* 0x0000000200047202 */ /* 0x000fc80000000f00 */
[----:B------:R-:W-:Y:S02]  /*1ad0*/  FSEL R13, R13, RZ, !P0 ;  /* 0x000000ff0d0d7208 */ /* 0x000fe40004000000 */
[----:B------:R-:W-:-:S03]  /*1ae0*/  PLOP3.LUT P0, PT, P0, PT, PT, 0x8, 0x80 ;  /* 0x000000000080781c */ /* 0x000fc6000070e170 */
[----:B------:R-:W-:Y:S01]  /*1af0*/  FADD.FTZ R13, R13, R44 ;  /* 0x0000002c0d0d7221 */ /* 0x000fe20000010000 */
[----:B------:R-:W-:Y:S09]  /*1b00*/  @!P1 BRA `(.L_x_322) ;  /* 0x0000000400049947 */ /* 0x000ff20003800000 */
[----:B------:R-:W-:-:S13]  /*1b10*/  ISETP.NE.AND P1, PT, R62, 0x3, PT ;  /* 0x000000033e00780c */ /* 0x000fda0003f25270 */
[----:B------:R-:W-:Y:S05]  /*1b20*/  @!P1 BRA `(.L_x_323) ;  /* 0x0000000000189947 */ /* 0x000fea0003800000 */
[----:B------:R-:W-:-:S13]  /*1b30*/  ISETP.NE.AND P1, PT, R62, 0x2, PT ;  /* 0x000000023e00780c */ /* 0x000fda0003f25270 */
[----:B------:R-:W-:Y:S01]  /*1b40*/  @!P1 IMAD.MOV.U32 R52, RZ, RZ, 0x3 ;  /* 0x00000003ff349424 */ /* 0x000fe200078e00ff */
[----:B------:R-:W-:Y:S01]  /*1b50*/  @!P1 MOV R4, R6 ;  /* 0x0000000600049202 */ /* 0x000fe20000000f00 */
[----:B------:R-:W-:Y:S02]  /*1b60*/  @P1 VIADD R52, R62, 0x1 ;  /* 0x000000013e341836 */ /* 0x000fe40000000000 */
[----:B------:R-:W-:Y:S01]  /*1b70*/  @P1 IMAD.MOV.U32 R4, RZ, RZ, R5 ;  /* 0x000000ffff041224 */ /* 0x000fe200078e0005 */
[----:B------:R-:W-:Y:S06]  /*1b80*/  BRA `(.L_x_322) ;  /* 0x0000000000e47947 */ /* 0x000fec0003800000 */
.L_x_323:
        /* <DEDUP_REMOVED lines=13> */
.L_x_325:
[----:B------:R-:W-:Y:S05]  /*1c60*/  BSYNC.RECONVERGENT B3 ;  /* 0x0000000000037941 */ /* 0x000fea0003800200 */
.L_x_324:
        /* <DEDUP_REMOVED lines=36> */
[----:B------:R-:W-:Y:S02]  /*1eb0*/  LOP3.LUT R5, R62, UR29, R53, 0x96, !PT ;  /* 0x0000001d3e057c12 */ /* 0x000fe4000f8e9635 */
[----:B------:R-:W-:Y:S01]  /*1ec0*/  MOV R2, R52 ;  /* 0x0000003400027202 */ /* 0x000fe20000000f00 */
[----:B------:R-:W-:-:S05]  /*1ed0*/  IMAD.WIDE.U32 R52, R6, -0x2daee0ad, RZ ;  /* 0xd2511f5306347825 */ /* 0x000fca00078e00ff */
[----:B------:R-:W-:Y:S01]  /*1ee0*/  LOP3.LUT R6, R4, UR30, R53, 0x96, !PT ;  /* 0x0000001e04067c12 */ /* 0x000fe2000f8e9635 */
[----:B------:R-:W-:Y:S02]  /*1ef0*/  IMAD.MOV.U32 R4, RZ, RZ, R73 ;  /* 0x000000ffff047224 */ /* 0x000fe400078e0049 */
[----:B------:R-:W-:Y:S02]  /*1f00*/  IMAD.MOV.U32 R73, RZ, RZ, R52 ;  /* 0x000000ffff497224 */ /* 0x000fe400078e0034 */
[----:B------:R-:W-:-:S07]  /*1f10*/  HFMA2 R52, -RZ, RZ, 0, 0 ;  /* 0x00000000ff347431 */ /* 0x000fce00000001ff */
.L_x_322:
[----:B------:R-:W-:Y:S05]  /*1f20*/  BSYNC.RECONVERGENT B2 ;  /* 0x0000000000027941 */ /* 0x000fea0003800200 */
.L_x_321:
[----:B------:R-:W-:Y:S01]  /*1f30*/  I2FP.F32.U32 R53, R4 ;  /* 0x0000000400357245 */ /* 0x000fe20000201000 */
[----:B------:R-:W-:Y:S01]  /*1f40*/  IMAD.U32 R63, R49, 0x10000, RZ ;  /* 0x00010000313f7824 */ /* 0x000fe200078e00ff */
[----:B------:R-:W-:Y:S01]  /*1f50*/  ISETP.NE.AND P2, PT, R52, 0x1, PT ;  /* 0x000000013400780c */ /* 0x000fe20003f45270 */
[----:B------:R-:W-:Y:S01]  /*1f60*/  BSSY.RECONVERGENT B2, `(.L_x_326) ;  /* 0x0000050000027945 */ /* 0x000fe20003800200 */
[----:B------:R-:W-:Y:S02]  /*1f70*/  HFMA2 R62, -RZ, RZ, 0, 1.1920928955078125e-07 ;  /* 0x00000002ff3e7431 */ /* 0x000fe400000001ff */
[----:B------:R-:W-:Y:S01]  /*1f80*/  FFMA.FTZ R4, R53, R78, 1.1641532182693481445e-10 ;  /* 0x2f00000035047423 */ /* 0x000fe2000001004e */
[----:B------:R-:W-:Y:S01]  /*1f90*/  FMUL.FTZ R63, R63, R72 ;  /* 0x000000483f3f7220 */ /* 0x000fe20000410000 */
[----:B------:R-:W-:Y:S01]  /*1fa0*/  IMAD.U32 R53, R45, 0x10000, RZ ;  /* 0x000100002d357824 */ /* 0x000fe200078e00ff */
[----:B------:R-:W-:Y:S02]  /*1fb0*/  PRMT R49, R49, 0x7632, R49 ;  /* 0x0000763231317816 */ /* 0x000fe40000000031 */
[----:B------:R-:W-:Y:S01]  /*1fc0*/  FMUL.FTZ R63, R63, R76 ;  /* 0x0000004c3f3f7220 */ /* 0x000fe20000410000 */
[----:B------:R-:W-:Y:S01]  /*1fd0*/  FSETP.GTU.FTZ.AND P1, PT, R4, R77, PT ;  /* 0x0000004d0400720b */ /* 0x000fe20003f3c000 */
[----:B------:R-:W-:Y:S01]  /*1fe0*/  IMAD.MOV.U32 R4, RZ, RZ, R2 ;  /* 0x000000ffff047224 */ /* 0x000fe200078e0002 */
[----:B------:R-:W-:-:S02]  /*1ff0*/  PRMT R45, R45, 0x7632, R45 ;  /* 0x000076322d2d7816 */ /* 0x000fc4000000002d */
[----:B------:R-:W-:Y:S02]  /*2000*/  FSEL R44, R63, RZ, !P1 ;  /* 0x000000ff3f2c7208 */ /* 0x000fe40004800000 */
[----:B------:R-:W-:-:S03]  /*2010*/  PLOP3.LUT P1, PT, P1, PT, PT, 0x8, 0x80 ;  /* 0x000000000080781c */ /* 0x000fc60000f2e170 */
[----:B------:R-:W-:-:S04]  /*2020*/  FADD.FTZ R44, R44, R53 ;  /* 0x000000352c2c7221 */ /* 0x000fc80000010000 */
[----:B------:R-:W-:Y:S01]  /*2030*/  IMAD.MOV.U32 R53, RZ, RZ, R44 ;  /* 0x000000ffff357224 */ /* 0x000fe200078e002c */
        /* <DEDUP_REMOVED lines=9> */
.L_x_328:
        /* <DEDUP_REMOVED lines=13> */
.L_x_330:
[----:B------:R-:W-:Y:S05]  /*21a0*/  BSYNC.RECONVERGENT B3 ;  /* 0x0000000000037941 */ /* 0x000fea0003800200 */
.L_x_329:
        /* <DEDUP_REMOVED lines=38> */
[----:B------:R-:W-:-:S05]  /*2410*/  IMAD.WIDE.U32 R62, R6, -0x2daee0ad, RZ ;  /* 0xd2511f53063e7825 */ /* 0x000fca00078e00ff */
[----:B------:R-:W-:Y:S02]  /*2420*/  LOP3.LUT R6, R4, UR30, R63, 0x96, !PT ;  /* 0x0000001e04067c12 */ /* 0x000fe4000f8e963f */
[----:B------:R-:W-:Y:S01]  /*2430*/  MOV R4, R73 ;  /* 0x0000004900047202 */ /* 0x000fe20000000f00 */
[----:B------:R-:W-:Y:S02]  /*2440*/  IMAD.MOV.U32 R73, RZ, RZ, R62 ;  /* 0x000000ffff497224 */ /* 0x000fe400078e003e */
[----:B------:R-:W-:-:S07]  /*2450*/  IMAD.MOV.U32 R62, RZ, RZ, RZ ;  /* 0x000000ffff3e7224 */ /* 0x000fce00078e00ff */
.L_x_327:
[----:B------:R-:W-:Y:S05]  /*2460*/  BSYNC.RECONVERGENT B2 ;  /* 0x0000000000027941 */ /* 0x000fea0003800200 */
.L_x_326:
[----:B------:R-:W-:Y:S01]  /*2470*/  I2FP.F32.U32 R63, R4 ;  /* 0x00000004003f7245 */ /* 0x000fe20000201000 */
[----:B------:R-:W-:Y:S01]  /*2480*/  BSSY.RECONVERGENT B2, `(.L_x_331) ;  /* 0x0000050000027945 */ /* 0x000fe20003800200 */
[----:B------:R-:W-:Y:S01]  /*2490*/  SHF.L.U32 R49, R49, 0x10, RZ ;  /* 0x0000001031317819 */ /* 0x000fe200000006ff */
[----:B------:R-:W-:Y:S01]  /*24a0*/  IMAD.MOV.U32 R68, RZ, RZ, 0x2 ;  /* 0x00000002ff447424 */ /* 0x000fe200078e00ff */
[----:B------:R-:W-:Y:S01]  /*24b0*/  ISETP.NE.AND P3, PT, R62, 0x1, PT ;  /* 0x000000013e00780c */ /* 0x000fe20003f65270 */
[----:B------:R-:W-:Y:S02]  /*24c0*/  FFMA.FTZ R4, R63, R78, 1.1641532182693481445e-10 ;  /* 0x2f0000003f047423 */ /* 0x000fe4000001004e */
[----:B------:R-:W-:-:S03]  /*24d0*/  FMUL.FTZ R49, R49, R72 ;  /* 0x0000004831317220 */ /* 0x000fc60000410000 */
[----:B------:R-:W-:Y:S01]  /*24e0*/  FSETP.GTU.FTZ.AND P2, PT, R4, R77, PT ;  /* 0x0000004d0400720b */ /* 0x000fe20003f5c000 */
[----:B------:R-:W-:Y:S01]  /*24f0*/  FMUL.FTZ R49, R49, R76 ;  /* 0x0000004c31317220 */ /* 0x000fe20000410000 */
[----:B------:R-:W-:-:S04]  /*2500*/  IMAD.U32 R4, R45, 0x10000, RZ ;  /* 0x000100002d047824 */ /* 0x000fc800078e00ff */
[----:B------:R-:W-:Y:S02]  /*2510*/  FSEL R45, R49, RZ, !P2 ;  /* 0x000000ff312d7208 */ /* 0x000fe40005000000 */
[----:B------:R-:W-:-:S03]  /*2520*/  PLOP3.LUT P2, PT, P2, PT, PT, 0x8, 0x80 ;  /* 0x000000000080781c */ /* 0x000fc6000174e170 */
[----:B------:R-:W-:Y:S01]  /*2530*/  FADD.FTZ R45, R45, R4 ;  /* 0x000000042d2d7221 */ /* 0x000fe20000010000 */
[----:B------:R-:W-:-:S03]  /*2540*/  MOV R4, R2 ;  /* 0x0000000200047202 */ /* 0x000fc60000000f00 */
[----:B------:R-:W-:Y:S01]  /*2550*/  IMAD.MOV.U32 R52, RZ, RZ, R45 ;  /* 0x000000ffff347224 */ /* 0x000fe200078e002d */
[----:B------:R-:W-:Y:S06]  /*2560*/  @!P3 BRA `(.L_x_332) ;  /* 0x000000040004b947 */ /* 0x000fec0003800000 */
[----:B------:R-:W-:-:S13]  /*2570*/  ISETP.NE.AND P3, PT, R62, 0x3, PT ;  /* 0x000000033e00780c */ /* 0x000fda0003f65270 */
[----:B------:R-:W-:Y:S05]  /*2580*/  @!P3 BRA `(.L_x_333) ;  /* 0x000000000018b947 */ /* 0x000fea0003800000 */
[----:B------:R-:W-:-:S13]  /*2590*/  ISETP.NE.AND P3, PT, R62, 0x2, PT ;  /* 0x000000023e00780c */ /* 0x000fda0003f65270 */
[----:B------:R-:W-:Y:S01]  /*25a0*/  @!P3 IMAD.MOV.U32 R68, RZ, RZ, 0x3 ;  /* 0x00000003ff44b424 */ /* 0x000fe200078e00ff */
[----:B------:R-:W-:Y:S01]  /*25b0*/  @P3 IADD3 R68, PT, PT, R62, 0x1, RZ ;  /* 0x000000013e443810 */ /* 0x000fe20007ffe0ff */
[----:B------:R-:W-:Y:S02]  /*25c0*/  @!P3 IMAD.MOV.U32 R4, RZ, RZ, R6 ;  /* 0x000000ffff04b224 */ /* 0x000fe400078e0006 */
[----:B------:R-:W-:Y:S01]  /*25d0*/  @P3 IMAD.MOV.U32 R4, RZ, RZ, R5 ;  /* 0x000000ffff043224 */ /* 0x000fe200078e0005 */
[----:B------:R-:W-:Y:S06]  /*25e0*/  BRA `(.L_x_332) ;  /* 0x0000000000e47947 */ /* 0x000fec0003800000 */
.L_x_333:
[----:B------:R-:W-:Y:S01]  /*25f0*/  IADD3 R8, PT, PT, R8, 0x1, RZ ;  /* 0x0000000108087810 */ /* 0x000fe20007ffe0ff */
[----:B------:R-:W-:Y:S03]  /*2600*/  BSSY.RECONVERGENT B3, `(.L_x_334) ;  /* 0x000000c000037945 */ /* 0x000fe60003800200 */
[C---:B------:R-:W-:Y:S01]  /*2610*/  ISETP.NE.AND P3, PT, R8.reuse, RZ, PT ;  /* 0x000000ff0800720c */ /* 0x040fe20003f65270 */
[----:B------:R-:W-:-:S12]  /*2620*/  IMAD.WIDE.U32 R4, R8, -0x2daee0ad, RZ ;  /* 0xd2511f5308047825 */ /* 0x000fd800078e00ff */
[----:B------:R-:W-:Y:S05]  /*2630*/  @P3 BRA `(.L_x_335) ;  /* 0x0000000000203947 */ /* 0x000fea0003800000 */
[----:B------:R-:W-:-:S05]  /*2640*/  VIADD R7, R7, 0x1 ;  /* 0x0000000107077836 */ /* 0x000fca0000000000 */
[----:B------:R-:W-:-:S13]  /*2650*/  ISETP.NE.AND P3, PT, R7, RZ, PT ;  /* 0x000000ff0700720c */ /* 0x000fda0003f65270 */
[----:B------:R-:W-:Y:S01]  /*2660*/  @!P3 VIADD R10, R10, 0x1 ;  /* 0x000000010a0ab836 */ /* 0x000fe20000000000 */
[----:B------:R-:W-:Y:S02]  /*2670*/  @!P3 IADD3 R2, PT, PT, R3, 0x1, RZ ;  /* 0x000000010302b810 */ /* 0x000fe40007ffe0ff */
[----:B------:R-:W-:Y:S02]  /*2680*/  @!P3 MOV R7, RZ ;  /* 0x000000ff0007b202 */ /* 0x000fe40000000f00 */
[----:B------:R-:W-:-:S13]  /*2690*/  ISETP.NE.AND P4, PT, R10, RZ, !P3 ;  /* 0x000000ff0a00720c */ /* 0x000fda0005f85270 */
[----:B------:R-:W-:-:S04]  /*26a0*/  @P4 IMAD.MOV R2, RZ, RZ, R3 ;  /* 0x000000ffff024224 */ /* 0x000fc800078e0203 */
[----:B------:R-:W-:-:S07]  /*26b0*/  @!P3 IMAD.MOV.U32 R3, RZ, RZ, R2 ;  /* 0x000000ffff03b224 */ /* 0x000fce00078e0002 */
.L_x_335:
[----:B------:R-:W-:Y:S05]  /*26c0*/  BSYNC.RECONVERGENT B3 ;  /* 0x0000000000037941 */ /* 0x000fea0003800200 */
.L_x_334:
        /* <DEDUP_REMOVED lines=40> */
[----:B------:R-:W-:Y:S01]  /*2950*/  LOP3.LUT R6, R4, UR30, R63, 0x96, !PT ;  /* 0x0000001e04067c12 */ /* 0x000fe2000f8e963f */
[----:B------:R-:W-:Y:S01]  /*2960*/  IMAD.MOV.U32 R4, RZ, RZ, R73 ;  /* 0x000000ffff047224 */ /* 0x000fe200078e0049 */
[----:B------:R-:W-:-:S07]  /*2970*/  MOV R73, R62 ;  /* 0x0000003e00497202 */ /* 0x000fce0000000f00 */
.L_x_332:
[----:B------:R-:W-:Y:S05]  /*2980*/  BSYNC.RECONVERGENT B2 ;  /* 0x0000000000027941 */ /* 0x000fea0003800200 */
.L_x_331:
[----:B------:R-:W-:Y:S01]  /*2990*/  I2FP.F32.U32 R49, R4 ;  /* 0x0000000400317245 */ /* 0x000fe20000201000 */
[----:B------:R-:W-:Y:S01]  /*29a0*/  IMAD.U32 R63, R50, 0x10000, RZ ;  /* 0x00010000323f7824 */ /* 0x000fe200078e00ff */
[----:B------:R-:W-:Y:S01]  /*29b0*/  ISETP.NE.AND P4, PT, R68, 0x1, PT ;  /* 0x000000014400780c */ /* 0x000fe20003f85270 */
[----:B------:R-:W-:Y:S01]  /*29c0*/  BSSY.RECONVERGENT B2, `(.L_x_336) ;  /* 0x0000050000027945 */ /* 0x000fe20003800200 */
[----:B------:R-:W-:Y:S01]  /*29d0*/  PRMT R50, R50, 0x7632, R50 ;  /* 0x0000763232327816 */ /* 0x000fe20000000032 */
[----:B------:R-:W-:Y:S01]  /*29e0*/  FFMA.FTZ R4, R49, R78, 1.1641532182693481445e-10 ;  /* 0x2f00000031047423 */ /* 0x000fe2000001004e */
[----:B------:R-:W-:Y:S01]  /*29f0*/  FMUL.FTZ R63, R63, R72 ;  /* 0x000000483f3f7220 */ /* 0x000fe20000410000 */
[----:B------:R-:W-:-:S03]  /*2a00*/  IMAD.MOV.U32 R62, RZ, RZ, R2 ;  /* 0x000000ffff3e7224 */ /* 0x000fc600078e0002 */
[----:B------:R-:W-:Y:S01]  /*2a10*/  FMUL.FTZ R63, R63, R76 ;  /* 0x0000004c3f3f7220 */ /* 0x000fe20000410000 */
[----:B------:R-:W-:Y:S02]  /*2a20*/  FSETP.GTU.FTZ.AND P3, PT, R4, R77, PT ;  /* 0x0000004d0400720b */ /* 0x000fe40003f7c000 */
[C---:B------:R-:W-:Y:S02]  /*2a30*/  SHF.L.U32 R4, R46.reuse, 0x10, RZ ;  /* 0x000000102e047819 */ /* 0x040fe400000006ff */
[----:B------:R-:W-:Y:S02]  /*2a40*/  FSEL R49, R63, RZ, !P3 ;  /* 0x000000ff3f317208 */ /* 0x000fe40005800000 */
[----:B------:R-:W-:Y:S02]  /*2a50*/  PLOP3.LUT P3, PT, P3, PT, PT, 0x8, 0x80 ;  /* 0x000000000080781c */ /* 0x000fe40001f6e170 */
[----:B------:R-:W-:Y:S01]  /*2a60*/  PRMT R46, R46, 0x7632, R46 ;  /* 0x000076322e2e7816 */ /* 0x000fe2000000002e */
[----:B------:R-:W-:Y:S01]  /*2a70*/  FADD.FTZ R49, R49, R4 ;  /* 0x0000000431317221 */ /* 0x000fe20000010000 */
[----:B------:R-:W-:-:S04]  /*2a80*/  IMAD.MOV.U32 R4, RZ, RZ, 0x2 ;  /* 0x00000002ff047424 */ /* 0x000fc800078e00ff */
[----:B------:R-:W-:Y:S01]  /*2a90*/  MOV R63, R49 ;  /* 0x00000031003f7202 */ /* 0x000fe20000000f00 */
[----:B------:R-:W-:Y:S06]  /*2aa0*/  @!P4 BRA `(.L_x_337) ;  /* 0x000000040004c947 */ /* 0x000fec0003800000 */
        /* <DEDUP_REMOVED lines=8> */
.L_x_338:
        /* <DEDUP_REMOVED lines=13> */
.L_x_340:
[----:B------:R-:W-:Y:S05]  /*2c00*/  BSYNC.RECONVERGENT B3 ;  /* 0x0000000000037941 */ /* 0x000fea0003800200 */
.L_x_339:
[----:B------:R-:W-:Y:S01]  /*2c10*/  LOP3.LUT R4, R3, UR7, R75, 0x96, !PT ;  /* 0x0000000703047c12 */ /* 0x000fe2000f8e964b */
[----:B------:R-:W-:Y:S01]  /*2c20*/  IMAD.WIDE.U32 R68, R10, -0x326172a9, RZ ;  /* 0xcd9e8d570a447825 */ /* 0x000fe200078e00ff */
[----:B------:R-:W-:-:S03]  /*2c30*/  MOV R62, R73 ;  /* 0x00000049003e7202 */ /* 0x000fc60000000f00 */
        /* <DEDUP_REMOVED lines=8> */
[----:B------:R-:W-:-:S05]  /*2cc0*/  LOP3.LUT R4, R4, UR15, R69, 0x96, !PT ;  /* 0x0000000f04047c12 */ /* 0x000fca000f8e9645 */
        /* <DEDUP_REMOVED lines=24> */
[----:B------:R-:W-:-:S04]  /*2e50*/  IMAD.WIDE.U32 R4, R4, -0x2daee0ad, RZ ;  /* 0xd2511f5304047825 */ /* 0x000fc800078e00ff */
[----:B------:R-:W-:Y:S01]  /*2e60*/  IMAD.MOV.U32 R73, RZ, RZ, R4 ;  /* 0x000000ffff497224 */ /* 0x000fe200078e0004 */
[----:B------:R-:W-:Y:S01]  /*2e70*/  LOP3.LUT R6, R74, UR30, R5, 0x96, !PT ;  /* 0x0000001e4a067c12 */ /* 0x000fe2000f8e9605 */
[----:B------:R-:W-:-:S04]  /*2e80*/  IMAD.WIDE.U32 R4, R2, -0x326172a9, RZ ;  /* 0xcd9e8d5702047825 */ /* 0x000fc800078e00ff */
[----:B------:R-:W-:Y:S02]  /*2e90*/  IMAD.MOV.U32 R2, RZ, RZ, R4 ;  /* 0x000000ffff027224 */ /* 0x000fe400078e0004 */
[----:B------:R-:W-:Y:S01]  /*2ea0*/  HFMA2 R4, -RZ, RZ, 0, 0 ;  /* 0x00000000ff047431 */ /* 0x000fe200000001ff */
[----:B------:R-:W-:-:S07]  /*2eb0*/  LOP3.LUT R5, R68, UR29, R5, 0x96, !PT ;  /* 0x0000001d44057c12 */ /* 0x000fce000f8e9605 */
.L_x_337:
[----:B------:R-:W-:Y:S05]  /*2ec0*/  BSYNC.RECONVERGENT B2 ;  /* 0x0000000000027941 */ /* 0x000fea0003800200 */
.L_x_336:
[----:B------:R-:W-:Y:S01]  /*2ed0*/  I2FP.F32.U32 R69, R62 ;  /* 0x0000003e00457245 */ /* 0x000fe20000201000 */
[----:B------:R-:W-:Y:S01]  /*2ee0*/  IMAD.U32 R75, R50, 0x10000, RZ ;  /* 0x00010000324b7824 */ /* 0x000fe200078e00ff */
[----:B------:R-:W-:Y:S01]  /*2ef0*/  ISETP.NE.AND P5, PT, R4, 0x1, PT ;  /* 0x000000010400780c */ /* 0x000fe20003fa5270 */
[----:B------:R-:W-:Y:S01]  /*2f00*/  BSSY.RECONVERGENT B2, `(.L_x_341) ;  /* 0x000004e000027945 */ /* 0x000fe20003800200 */
[----:B------:R-:W-:Y:S02]  /*2f10*/  HFMA2 R74, -RZ, RZ, 0, 1.1920928955078125e-07 ;  /* 0x00000002ff4a7431 */ /* 0x000fe400000001ff */
[----:B------:R-:W-:Y:S01]  /*2f20*/  FFMA.FTZ R50, R69, R78, 1.1641532182693481445e-10 ;  /* 0x2f00000045327423 */ /* 0x000fe2000001004e */
[----:B------:R-:W-:Y:S01]  /*2f30*/  FMUL.FTZ R75, R75, R72 ;  /* 0x000000484b4b7220 */ /* 0x000fe20000410000 */
[----:B------:R-:W-:-:S03]  /*2f40*/  IMAD.U32 R69, R46, 0x10000, RZ ;  /* 0x000100002e457824 */ /* 0x000fc600078e00ff */
[----:B------:R-:W-:Y:S01]  /*2f50*/  FMUL.FTZ R75, R75, R76 ;  /* 0x0000004c4b4b7220 */ /* 0x000fe20000410000 */
[----:B------:R-:W-:Y:S01]  /*2f60*/  FSETP.GTU.FTZ.AND P4, PT, R50, R77, PT ;  /* 0x0000004d3200720b */ /* 0x000fe20003f9c000 */
[----:B------:R-:W-:-:S03]  /*2f70*/  IMAD.MOV.U32 R50, RZ, RZ, R2 ;  /* 0x000000ffff327224 */ /* 0x000fc600078e0002 */
        /* <DEDUP_REMOVED lines=13> */
.L_x_343:
        /* <DEDUP_REMOVED lines=13> */
.L_x_345:
[----:B------:R-:W-:Y:S05]  /*3120*/  BSYNC.RECONVERGENT B3 ;  /* 0x0000000000037941 */ /* 0x000fea0003800200 */
.L_x_344:
[----:B------:R-:W-:Y:S01]  /*3130*/  LOP3.LUT R4, R3, UR7, R75, 0x96, !PT ;  /* 0x0000000703047c12 */ /* 0x000fe2000f8e964b */
[----:B------:R-:W-:-:S04]  /*3140*/  IMAD.WIDE.U32 R68, R10, -0x326172a9, RZ ;  /* 0xcd9e8d570a447825 */ /* 0x000fc800078e00ff */
[----:B------:R-:W-:Y:S01]  /*3150*/  IMAD.WIDE.U32 R4, R4, -0x326172a9, RZ ;  /* 0xcd9e8d5704047825 */ /* 0x000fe200078e00ff */
[----:B------:R-:W-:-:S03]  /*3160*/  LOP3.LUT R69, R7, UR6, R69, 0x96, !PT ;  /* 0x0000000607457c12 */ /* 0x000fc6000f8e9645 */
[----:B------:R-:W-:Y:S01]  /*3170*/  IMAD.MOV.U32 R50, RZ, RZ, R73 ;  /* 0x000000ffff327224 */ /* 0x000fe200078e0049 */
        /* <DEDUP_REMOVED lines=33> */
[----:B------:R-:W-:Y:S01]  /*3390*/  IMAD.MOV.U32 R74, RZ, RZ, RZ ;  /* 0x000000ffff4a7224 */ /* 0x000fe200078e00ff */
[----:B------:R-:W-:Y:S01]  /*33a0*/  MOV R73, R4 ;  /* 0x0000000400497202 */ /* 0x000fe20000000f00 */
[----:B------:R-:W-:-:S04]  /*33b0*/  IMAD.WIDE.U32 R4, R2, -0x326172a9, RZ ;  /* 0xcd9e8d5702047825 */ /* 0x000fc800078e00ff */
[----:B------:R-:W-:Y:S01]  /*33c0*/  IMAD.MOV.U32 R2, RZ, RZ, R4 ;  /* 0x000000ffff027224 */ /* 0x000fe200078e0004 */
[----:B------:R-:W-:-:S07]  /*33d0*/  LOP3.LUT R5, R68, UR29, R5, 0x96, !PT ;  /* 0x0000001d44057c12 */ /* 0x000fce000f8e9605 */
.L_x_342:
[----:B------:R-:W-:Y:S05]  /*33e0*/  BSYNC.RECONVERGENT B2 ;  /* 0x0000000000027941 */ /* 0x000fea0003800200 */
.L_x_341:
[----:B------:R-:W-:Y:S01]  /*33f0*/  I2FP.F32.U32 R69, R50 ;  /* 0x0000003200457245 */ /* 0x000fe20000201000 */
[----:B------:R-:W-:Y:S01]  /*3400*/  BSSY.RECONVERGENT B2, `(.L_x_346) ;  /* 0x0000053000027945 */ /* 0x000fe20003800200 */
[----:B------:R-:W-:Y:S02]  /*3410*/  SHF.L.U32 R75, R51, 0x10, RZ ;  /* 0x00000010334b7819 */ /* 0x000fe400000006ff */
[----:B------:R-:W-:Y:S01]  /*3420*/  ISETP.NE.AND P6, PT, R74, 0x1, PT ;  /* 0x000000014a00780c */ /* 0x000fe20003fc5270 */
[----:B------:R-:W-:Y:S02]  /*3430*/  FFMA.FTZ R4, R69, R78, 1.1641532182693481445e-10 ;  /* 0x2f00000045047423 */ /* 0x000fe4000001004e */
[----:B------:R-:W-:-:S03]  /*3440*/  FMUL.FTZ R75, R75, R72 ;  /* 0x000000484b4b7220 */ /* 0x000fc60000410000 */
[----:B------:R-:W-:Y:S01]  /*3450*/  FSETP.GTU.FTZ.AND P5, PT, R4, R77, PT ;  /* 0x0000004d0400720b */ /* 0x000fe20003fbc000 */
[----:B------:R-:W-:Y:S01]  /*3460*/  FMUL.FTZ R75, R75, R76 ;  /* 0x0000004c4b4b7220 */ /* 0x000fe20000410000 */
[----:B------:R-:W-:Y:S01]  /*3470*/  IMAD.U32 R4, R47, 0x10000, RZ ;  /* 0x000100002f047824 */ /* 0x000fe200078e00ff */
[----:B------:R-:W-:Y:S02]  /*3480*/  PRMT R47, R51, 0x7632, R47 ;  /* 0x00007632332f7816 */ /* 0x000fe4000000002f */
[----:B------:R-:W-:Y:S02]  /*3490*/  MOV R51, R2 ;  /* 0x0000000200337202 */ /* 0x000fe40000000f00 */
[----:B------:R-:W-:Y:S02]  /*34a0*/  FSEL R69, R75, RZ, !P5 ;  /* 0x000000ff4b457208 */ /* 0x000fe40006800000 */
[----:B------:R-:W-:Y:S02]  /*34b0*/  PRMT R68, R47, 0x7632, R68 ;  /* 0x000076322f447816 */ /* 0x000fe40000000044 */
[----:B------:R-:W-:Y:S01]  /*34c0*/  PLOP3.LUT P5, PT, P5, PT, PT, 0x8, 0x80 ;  /* 0x000000000080781c */ /* 0x000fe20002fae170 */
[----:B------:R-:W-:Y:S01]  /*34d0*/  FADD.FTZ R69, R69, R4 ;  /* 0x0000000445457221 */ /* 0x000fe20000010000 */
[----:B------:R-:W-:Y:S01]  /*34e0*/  IMAD.MOV.U32 R4, RZ, RZ, 0x2 ;  /* 0x00000002ff047424 */ /* 0x000fe200078e00ff */
[----:B------:R-:W-:Y:S10]  /*34f0*/  @!P6 BRA `(.L_x_347) ;  /* 0x00000004000ce947 */ /* 0x000ff40003800000 */
        /* <DEDUP_REMOVED lines=8> */
.L_x_348:
[----:B------:R-:W-:Y:S01]  /*3580*/  VIADD R8, R8, 0x1 ;  /* 0x0000000108087836 */ /* 0x000fe20000000000 */
[----:B------:R-:W-:Y:S03]  /*3590*/  BSSY.RECONVERGENT B3, `(.L_x_349) ;  /* 0x000000e000037945 */ /* 0x000fe60003800200 */
[C---:B------:R-:W-:Y:S01]  /*35a0*/  IMAD.WIDE.U32 R74, R8.reuse, -0x2daee0ad, RZ ;  /* 0xd2511f53084a7825 */ /* 0x040fe200078e00ff */
[----:B------:R-:W-:-:S13]  /*35b0*/  ISETP.NE.AND P6, PT, R8, RZ, PT ;  /* 0x000000ff0800720c */ /* 0x000fda0003fc5270 */
[----:B------:R-:W-:Y:S05]  /*35c0*/  @P6 BRA `(.L_x_350) ;  /* 0x0000000000286947 */ /* 0x000fea0003800000 */
[----:B------:R-:W-:Y:S02]  /*35d0*/  IADD3 R7, PT, PT, R7, 0x1, RZ ;  /* 0x0000000107077810 */ /* 0x000fe40007ffe0ff */
[----:B------:R-:W-:Y:S02]  /*35e0*/  P2R R2, PR, RZ, 0x1 ;  /* 0x00000001ff027803 */ /* 0x000fe40000000000 */
[----:B------:R-:W-:-:S13]  /*35f0*/  ISETP.NE.AND P6, PT, R7, RZ, PT ;  /* 0x000000ff0700720c */ /* 0x000fda0003fc5270 */
[----:B------:R-:W-:Y:S02]  /*3600*/  @!P6 VIADD R10, R10, 0x1 ;  /* 0x000000010a0ae836 */ /* 0x000fe40000000000 */
[----:B------:R-:W-:Y:S02]  /*3610*/  @!P6 VIADD R4, R3, 0x1 ;  /* 0x000000010304e836 */ /* 0x000fe40000000000 */
[----:B------:R-:W-:Y:S01]  /*3620*/  @!P6 IMAD.MOV.U32 R7, RZ, RZ, RZ ;  /* 0x000000ffff07e224 */ /* 0x000fe200078e00ff */
[----:B------:R-:W-:-:S13]  /*3630*/  ISETP.NE.AND P0, PT, R10, RZ, !P6 ;  /* 0x000000ff0a00720c */ /* 0x000fda0007705270 */
[----:B------:R-:W-:Y:S02]  /*3640*/  @P0 IADD3 R4, PT, PT, R3, RZ, RZ ;  /* 0x000000ff03040210 */ /* 0x000fe40007ffe0ff */
[----:B------:R-:W-:-:S03]  /*3650*/  ISETP.NE.AND P0, PT, R2, RZ, PT ;  /* 0x000000ff0200720c */ /* 0x000fc60003f05270 */
[----:B------:R-:W-:-:S10]  /*3660*/  @!P6 IMAD.MOV.U32 R3, RZ, RZ, R4 ;  /* 0x000000ffff03e224 */ /* 0x000fd400078e0004 */
.L_x_350:
[----:B------:R-:W-:Y:S05]  /*3670*/  BSYNC.RECONVERGENT B3 ;  /* 0x0000000000037941 */ /* 0x000fea0003800200 */
.L_x_349:
        /* <DEDUP_REMOVED lines=34> */
[----:B------:R-:W-:Y:S02]  /*38a0*/  LOP3.LUT R4, R4, UR27, R51, 0x96, !PT ;  /* 0x0000001b04047c12 */ /* 0x000fe4000f8e9633 */
[----:B------:R-:W-:-:S03]  /*38b0*/  MOV R51, R73 ;  /* 0x0000004900337202 */ /* 0x000fc60000000f00 */
[----:B------:R-:W-:-:S04]  /*38c0*/  IMAD.WIDE.U32 R4, R4, -0x2daee0ad, RZ ;  /* 0xd2511f5304047825 */ /* 0x000fc800078e00ff */
[----:B------:R-:W-:Y:S01]  /*38d0*/  IMAD.MOV.U32 R73, RZ, RZ, R4 ;  /* 0x000000ffff497224 */ /* 0x000fe200078e0004 */
[----:B------:R-:W-:Y:S01]  /*38e0*/  LOP3.LUT R6, R74, UR30, R5, 0x96, !PT ;  /* 0x0000001e4a067c12 */ /* 0x000fe2000f8e9605 */
[----:B------:R-:W-:-:S04]  /*38f0*/  IMAD.WIDE.U32 R4, R2, -0x326172a9, RZ ;  /* 0xcd9e8d5702047825 */ /* 0x000fc800078e00ff */
[----:B------:R-:W-:Y:S02]  /*3900*/  IMAD.MOV.U32 R2, RZ, RZ, R4 ;  /* 0x000000ffff027224 */ /* 0x000fe400078e0004 */
[----:B------:R-:W-:Y:S01]  /*3910*/  HFMA2 R4, -RZ, RZ, 0, 0 ;  /* 0x00000000ff047431 */ /* 0x000fe200000001ff */
[----:B------:R-:W-:-:S07]  /*3920*/  LOP3.LUT R5, R50, UR29, R5, 0x96, !PT ;  /* 0x0000001d32057c12 */ /* 0x000fce000f8e9605 */
.L_x_347:
[----:B------:R-:W-:Y:S05]  /*3930*/  BSYNC.RECONVERGENT B2 ;  /* 0x0000000000027941 */ /* 0x000fea0003800200 */
.L_x_346:
[----:B------:R-:W-:Y:S01]  /*3940*/  I2FP.F32.U32 R51, R51 ;  /* 0x0000003300337245 */ /* 0x000fe20000201000 */
[----:B------:R-:W-:Y:S01]  /*3950*/  IMAD.U32 R47, R47, 0x10000, RZ ;  /* 0x000100002f2f7824 */ /* 0x000fe200078e00ff */
[----:B------:R-:W-:Y:S01]  /*3960*/  F2FP.BF16.F32.PACK_AB R45, R45, R44 ;  /* 0x0000002c2d2d723e */ /* 0x000fe200000010ff */
[----:B------:R-:W-:Y:S01]  /*3970*/  IMAD.U32 R68, R68, 0x10000, RZ ;  /* 0x0001000044447824 */ /* 0x000fe200078e00ff */
[----:B------:R-:W-:Y:S01]  /*3980*/  F2FP.BF16.F32.PACK_AB R46, R46, R49 ;  /* 0x000000312e2e723e */ /* 0x000fe200000010ff */
[----:B------:R-:W-:Y:S01]  /*3990*/  FFMA.FTZ R78, R51, R78, 1.1641532182693481445e-10 ;  /* 0x2f000000334e7423 */ /* 0x000fe2000001004e */
[----:B------:R-:W-:Y:S01]  /*39a0*/  FMUL.FTZ R47, R47, R72 ;  /* 0x000000482f2f7220 */ /* 0x000fe20000410000 */
[----:B------:R-:W-:-:S03]  /*39b0*/  F2FP.BF16.F32.PACK_AB R44, R13, R12 ;  /* 0x0000000c0d2c723e */ /* 0x000fc600000010ff */
[----:B------:R-:W-:Y:S01]  /*39c0*/  FMUL.FTZ R47, R47, R76 ;  /* 0x0000004c2f2f7220 */ /* 0x000fe20000410000 */
[----:B------:R-:W-:-:S04]  /*39d0*/  FSETP.GTU.FTZ.AND P6, PT, R78, R77, PT ;  /* 0x0000004d4e00720b */ /* 0x000fc80003fdc000 */
[----:B------:R-:W-:Y:S02]  /*39e0*/  FSEL R47, R47, RZ, !P6 ;  /* 0x000000ff2f2f7208 */ /* 0x000fe40007000000 */
[----:B------:R-:W-:-:S03]  /*39f0*/  PLOP3.LUT P6, PT, P6, PT, PT, 0x8, 0x80 ;  /* 0x000000000080781c */ /* 0x000fc600037ce170 */
[----:B------:R-:W-:-:S05]  /*3a00*/  FADD.FTZ R68, R47, R68 ;  /* 0x000000442f447221 */ /* 0x000fca0000010000 */
[----:B------:R-:W-:Y:S01]  /*3a10*/  F2FP.BF16.F32.PACK_AB R47, R68, R69 ;  /* 0x00000045442f723e */ /* 0x000fe200000010ff */
[----:B------:R-:W-:Y:S06]  /*3a20*/  BRA `(.L_x_351) ;  /* 0x0000002800387947 */ /* 0x000fec0003800000 */
.L_x_311:
[----:B------:R-:W-:Y:S01]  /*3a30*/  ISETP.NE.AND P0, PT, R4, 0x1, PT ;  /* 0x000000010400780c */ /* 0x000fe20003f05270 */
[----:B------:R-:W-:Y:S01]  /*3a40*/  BSSY.RECONVERGENT B2, `(.L_x_352) ;  /* 0x0000048000027945 */ /* 0x000fe20003800200 */
[----:B------:R-:W-:Y:S02]  /*3a50*/  HFMA2 R44, -RZ, RZ, 0, 1.1920928955078125e-07 ;  /* 0x00000002ff2c7431 */ /* 0x000fe400000001ff */
[----:B------:R-:W-:Y:S02]  /*3a60*/  IMAD.MOV.U32 R12, RZ, RZ, R2 ;  /* 0x000000ffff0c7224 */ /* 0x000fe400078e0002 */
[----:B------:R-:W-:-:S07]  /*3a70*/  IMAD.MOV.U32 R73, RZ, RZ, R75 ;  /* 0x000000ffff497224 */ /* 0x000fce00078e004b */
[----:B------:R-:W-:Y:S05]  /*3a80*/  @!P0 BRA `(.L_x_353) ;  /* 0x00000004000c8947 */ /* 0x000fea0003800000 */
[----:B------:R-:W-:-:S13]  /*3a90*/  ISETP.NE.AND P0, PT, R4, 0x3, PT ;  /* 0x000000030400780c */ /* 0x000fda0003f05270 */
[----:B------:R-:W-:Y:S05]  /*3aa0*/  @!P0 BRA `(.L_x_354) ;  /* 0x0000000000208947 */ /* 0x000fea0003800000 */
[----:B------:R-:W-:-:S13]  /*3ab0*/  ISETP.NE.AND P0, PT, R4, 0x2, PT ;  /* 0x000000020400780c */ /* 0x000fda0003f05270 */
[----:B------:R-:W-:Y:S01]  /*3ac0*/  @!P0 MOV R44, 0x3 ;  /* 0x00000003002c8802 */ /* 0x000fe20000000f00 */
[--C-:B------:R-:W-:Y:S01]  /*3ad0*/  @!P0 IMAD.MOV.U32 R73, RZ, RZ, R75.reuse ;  /* 0x000000ffff498224 */ /* 0x100fe200078e004b */
[----:B------:R-:W-:Y:S01]  /*3ae0*/  @P0 IADD3 R44, PT, PT, R4, 0x1, RZ ;  /* 0x00000001042c0810 */ /* 0x000fe20007ffe0ff */
[----:B------:R-:W-:Y:S02]  /*3af0*/  @!P0 IMAD.MOV.U32 R12, RZ, RZ, R6 ;  /* 0x000000ffff0c8224 */ /* 0x000fe400078e0006 */
[----:B------:R-:W-:Y:S02]  /*3b00*/  @P0 IMAD.MOV.U32 R73, RZ, RZ, R75 ;  /* 0x000000ffff490224 */ /* 0x000fe400078e004b */
[----:B------:R-:W-:Y:S01]  /*3b10*/  @P0 IMAD.MOV.U32 R12, RZ, RZ, R5 ;  /* 0x000000ffff0c0224 */ /* 0x000fe200078e0005 */
[----:B------:R-:W-:Y:S06]  /*3b20*/  BRA `(.L_x_353) ;  /* 0x0000000000e47947 */ /* 0x000fec0003800000 */
.L_x_354:
        /* <DEDUP_REMOVED lines=8> */
[----:B------:R-:W-:Y:S01]  /*3bb0*/  @!P0 IADD3 R2, PT, PT, R3, 0x1, RZ ;  /* 0x0000000103028810 */ /* 0x000fe20007ffe0ff */
[----:B------:R-:W-:-:S03]  /*3bc0*/  @!P0 IMAD.MOV.U32 R7, RZ, RZ, RZ ;  /* 0x000000ffff078224 */ /* 0x000fc600078e00ff */
[----:B------:R-:W-:-:S13]  /*3bd0*/  ISETP.NE.AND P1, PT, R10, RZ, !P0 ;  /* 0x000000ff0a00720c */ /* 0x000fda0004725270 */
[----:B------:R-:W-:-:S05]  /*3be0*/  @P1 IMAD.MOV R2, RZ, RZ, R3 ;  /* 0x000000ffff021224 */ /* 0x000fca00078e0203 */
[----:B------:R-:W-:-:S07]  /*3bf0*/  @!P0 MOV R3, R2 ;  /* 0x0000000200038202 */ /* 0x000fce0000000f00 */
.L_x_356:
[----:B------:R-:W-:Y:S05]  /*3c00*/  BSYNC.RECONVERGENT B3 ;  /* 0x0000000000037941 */ /* 0x000fea0003800200 */
.L_x_355:
        /* <DEDUP_REMOVED lines=37> */
[----:B------:R-:W-:-:S03]  /*3e60*/  LOP3.LUT R5, R46, UR29, R45, 0x96, !PT ;  /* 0x0000001d2e057c12 */ /* 0x000fc6000f8e962d */
[----:B------:R-:W-:Y:S01]  /*3e70*/  IMAD.MOV.U32 R2, RZ, RZ, R44 ;  /* 0x000000ffff027224 */ /* 0x000fe200078e002c */
[----:B------:R-:W-:Y:S01]  /*3e80*/  LOP3.LUT R6, R4, UR30, R13, 0x96, !PT ;  /* 0x0000001e04067c12 */ /* 0x000fe2000f8e960d */
[----:B------:R-:W-:Y:S01]  /*3e90*/  IMAD.MOV.U32 R73, RZ, RZ, R12 ;  /* 0x000000ffff497224 */ /* 0x000fe200078e000c */
[----:B------:R-:W-:Y:S01]  /*3ea0*/  MOV R12, R75 ;  /* 0x0000004b000c7202 */ /* 0x000fe20000000f00 */
[----:B------:R-:W-:-:S07]  /*3eb0*/  IMAD.MOV.U32 R44, RZ, RZ, RZ ;  /* 0x000000ffff2c7224 */ /* 0x000fce00078e00ff */
.L_x_353:
[----:B------:R-:W-:Y:S05]  /*3ec0*/  BSYNC.RECONVERGENT B2 ;  /* 0x0000000000027941 */ /* 0x000fea0003800200 */
.L_x_352:
[----:B------:R-:W0:Y:S01]  /*3ed0*/  LDC R77, c[0x0][0x404] ;  /* 0x00010100ff4d7b82 */ /* 0x000e220000000800 */
[----:B------:R-:W-:Y:S01]  /*3ee0*/  I2FP.F32.U32 R13, R12 ;  /* 0x0000000c000d7245 */ /* 0x000fe20000201000 */
[----:B------:R-:W-:Y:S01]  /*3ef0*/  IMAD.MOV.U32 R78, RZ, RZ, 0x2f800000 ;  /* 0x2f800000ff4e7424 */ /* 0x000fe200078e00ff */
[----:B------:R-:W-:Y:S01]  /*3f00*/  ISETP.NE.AND P1, PT, R44, 0x1, PT ;  /* 0x000000012c00780c */ /* 0x000fe20003f25270 */
[----:B------:R-:W-:Y:S01]  /*3f10*/  BSSY.RECONVERGENT B2, `(.L_x_357) ;  /* 0x000004f000027945 */ /* 0x000fe20003800200 */
[C---:B-----5:R-:W-:Y:S01]  /*3f20*/  SHF.L.U32 R45, R48.reuse, 0x10, RZ ;  /* 0x00000010302d7819 */ /* 0x060fe200000006ff */
[----:B------:R-:W-:Y:S01]  /*3f30*/  FFMA.FTZ R4, R13, R78, 1.1641532182693481445e-10 ;  /* 0x2f0000000d047423 */ /* 0x000fe2000001004e */
[----:B------:R-:W-:Y:S01]  /*3f40*/  PRMT R13, R48, 0x7632, R13 ;  /* 0x00007632300d7816 */ /* 0x000fe2000000000d */
[----:B------:R-:W1:Y:S01]  /*3f50*/  LDC R76, c[0x0][0x408] ;  /* 0x00010200ff4c7b82 */ /* 0x000e620000000800 */
[----:B------:R-:W-:Y:S02]  /*3f60*/  IMAD.MOV.U32 R46, RZ, RZ, 0x2 ;  /* 0x00000002ff2e7424 */ /* 0x000fe400078e00ff */
[----:B------:R-:W-:Y:S01]  /*3f70*/  FMUL.FTZ R45, R45, R72 ;  /* 0x000000482d2d7220 */ /* 0x000fe20000410000 */
[----:B0-----:R-:W-:Y:S01]  /*3f80*/  FSETP.GTU.FTZ.AND P0, PT, R4, R77, PT ;  /* 0x0000004d0400720b */ /* 0x001fe20003f1c000 */
[----:B------:R-:W-:-:S03]  /*3f90*/  IMAD.MOV.U32 R4, RZ, RZ, R2 ;  /* 0x000000ffff047224 */ /* 0x000fc600078e0002 */
[----:B------:R-:W-:Y:S01]  /*3fa0*/  PLOP3.LUT P2, PT, P0, PT, PT, 0x8, 0x80 ;  /* 0x000000000080781c */ /* 0x000fe2000074e170 */
[----:B-1----:R-:W-:-:S03]  /*3fb0*/  FMUL.FTZ R12, R45, R76 ;  /* 0x0000004c2d0c7220 */ /* 0x002fc60000410000 */
[----:B------:R-:W-:Y:S02]  /*3fc0*/  P2R R48, PR, RZ, 0x4 ;  /* 0x00000004ff307803 */ /* 0x000fe40000000000 */
[----:B------:R-:W-:Y:S01]  /*3fd0*/  FSEL R12, R12, RZ, !P0 ;  /* 0x000000ff0c0c7208 */ /* 0x000fe20004000000 */
        /* <DEDUP_REMOVED lines=9> */
.L_x_359:
        /* <DEDUP_REMOVED lines=8> */
[----:B------:R-:W-:Y:S01]  /*40f0*/  @!P0 VIADD R2, R3, 0x1 ;  /* 0x0000000103028836 */ /* 0x000fe20000000000 */
[----:B------:R-:W-:Y:S02]  /*4100*/  @!P0 MOV R7, RZ ;  /* 0x000000ff00078202 */ /* 0x000fe40000000f00 */
[----:B------:R-:W-:-:S13]  /*4110*/  ISETP.NE.AND P1, PT, R10, RZ, !P0 ;  /* 0x000000ff0a00720c */ /* 0x000fda0004725270 */
[----:B------:R-:W-:-:S04]  /*4120*/  @P1 IMAD.MOV R2, RZ, RZ, R3 ;  /* 0x000000ffff021224 */ /* 0x000fc800078e0203 */
[----:B------:R-:W-:-:S07]  /*4130*/  @!P0 IMAD.MOV.U32 R3, RZ, RZ, R2 ;  /* 0x000000ffff038224 */ /* 0x000fce00078e0002 */
.L_x_361:
[----:B------:R-:W-:Y:S05]  /*4140*/  BSYNC.RECONVERGENT B3 ;  /* 0x0000000000037941 */ /* 0x000fea0003800200 */
.L_x_360:
        /* <DEDUP_REMOVED lines=40> */
[----:B------:R-:W-:Y:S01]  /*43d0*/  IMAD.MOV.U32 R46, RZ, RZ, RZ ;  /* 0x000000ffff2e7224 */ /* 0x000fe200078e00ff */
[----:B------:R-:W-:Y:S01]  /*43e0*/  MOV R4, R73 ;  /* 0x0000004900047202 */ /* 0x000fe20000000f00 */
[----:B------:R-:W-:-:S07]  /*43f0*/  IMAD.MOV.U32 R73, RZ, RZ, R44 ;  /* 0x000000ffff497224 */ /* 0x000fce00078e002c */
.L_x_358:
[----:B------:R-:W-:Y:S05]  /*4400*/  BSYNC.RECONVERGENT B2 ;  /* 0x0000000000027941 */ /* 0x000fea0003800200 */
.L_x_357:
[----:B------:R-:W-:Y:S01]  /*4410*/  ISETP.NE.AND P2, PT, R46, 0x1, PT ;  /* 0x000000012e00780c */ /* 0x000fe20003f45270 */
[----:B------:R-:W-:Y:S01]  /*4420*/  BSSY.RECONVERGENT B2, `(.L_x_362) ;  /* 0x000004d000027945 */ /* 0x000fe20003800200 */
[----:B------:R-:W-:Y:S01]  /*4430*/  I2FP.F32.U32 R45, R4 ;  /* 0x00000004002d7245 */ /* 0x000fe20000201000 */
[----:B------:R-:W-:Y:S01]  /*4440*/  IMAD.MOV.U32 R52, RZ, RZ, 0x2 ;  /* 0x00000002ff347424 */ /* 0x000fe200078e00ff */
[----:B------:R-:W-:-:S03]  /*4450*/  SHF.L.U32 R13, R13, 0x10, RZ ;  /* 0x000000100d0d7819 */ /* 0x000fc600000006ff */
[----:B------:R-:W-:Y:S02]  /*4460*/  FFMA.FTZ R4, R45, R78, 1.1641532182693481445e-10 ;  /* 0x2f0000002d047423 */ /* 0x000fe4000001004e */
[----:B------:R-:W-:-:S03]  /*4470*/  FMUL.FTZ R13, R13, R72 ;  /* 0x000000480d0d7220 */ /* 0x000fc60000410000 */
[----:B------:R-:W-:Y:S01]  /*4480*/  FSETP.GTU.FTZ.AND P1, PT, R4, R77, PT ;  /* 0x0000004d0400720b */ /* 0x000fe20003f3c000 */
[----:B------:R-:W-:Y:S01]  /*4490*/  FMUL.FTZ R13, R13, R76 ;  /* 0x0000004c0d0d7220 */ /* 0x000fe20000410000 */
[----:B------:R-:W-:Y:S02]  /*44a0*/  IMAD.MOV.U32 R4, RZ, RZ, R2 ;  /* 0x000000ffff047224 */ /* 0x000fe400078e0002 */
[----:B------:R-:W-:Y:S02]  /*44b0*/  PLOP3.LUT P0, PT, P1, PT, PT, 0x8, 0x80 ;  /* 0x000000000080781c */ /* 0x000fe40000f0e170 */
[----:B------:R-:W-:Y:S01]  /*44c0*/  FSEL R13, R13, RZ, !P1 ;  /* 0x000000ff0d0d7208 */ /* 0x000fe20004800000 */
[----:B------:R-:W-:Y:S10]  /*44d0*/  @!P2 BRA `(.L_x_363) ;  /* 0x000000040004a947 */ /* 0x000ff40003800000 */
        /* <DEDUP_REMOVED lines=8> */
.L_x_364:
        /* <DEDUP_REMOVED lines=13> */
.L_x_366:
[----:B------:R-:W-:Y:S05]  /*4630*/  BSYNC.RECONVERGENT B3 ;  /* 0x0000000000037941 */ /* 0x000fea0003800200 */
.L_x_365:
[----:B------:R-:W-:Y:S01]  /*4640*/  LOP3.LUT R46, R3, UR7, R5, 0x96, !PT ;  /* 0x00000007032e7c12 */ /* 0x000fe2000f8e9605 */
[----:B------:R-:W-:-:S04]  /*4650*/  IMAD.WIDE.U32 R44, R10, -0x326172a9, RZ ;  /* 0xcd9e8d570a2c7825 */ /* 0x000fc800078e00ff */
[----:B------:R-:W-:Y:S01]  /*4660*/  IMAD.WIDE.U32 R46, R46, -0x326172a9, RZ ;  /* 0xcd9e8d572e2e7825 */ /* 0x000fe200078e00ff */
[----:B------:R-:W-:-:S03]  /*4670*/  LOP3.LUT R45, R7, UR6, R45, 0x96, !PT ;  /* 0x00000006072d7c12 */ /* 0x000fc6000f8e962d */
[----:B------:R-:W-:Y:S01]  /*4680*/  IMAD.MOV.U32 R52, RZ, RZ, RZ ;  /* 0x000000ffff347224 */ /* 0x000fe200078e00ff */
        /* <DEDUP_REMOVED lines=37> */
[----:B------:R-:W-:-:S07]  /*48e0*/  IMAD.MOV.U32 R73, RZ, RZ, R44 ;  /* 0x000000ffff497224 */ /* 0x000fce00078e002c */
.L_x_363:
[----:B------:R-:W-:Y:S05]  /*48f0*/  BSYNC.RECONVERGENT B2 ;  /* 0x0000000000027941 */ /* 0x000fea0003800200 */
.L_x_362:
[----:B------:R-:W-:Y:S01]  /*4900*/  I2FP.F32.U32 R45, R4 ;  /* 0x00000004002d7245 */ /* 0x000fe20000201000 */
[----:B------:R-:W-:Y:S01]  /*4910*/  BSSY.RECONVERGENT B2, `(.L_x_367) ;  /* 0x000004f000027945 */ /* 0x000fe20003800200 */
[----:B------:R-:W-:Y:S01]  /*4920*/  SHF.L.U32 R47, R49, 0x10, RZ ;  /* 0x00000010312f7819 */ /* 0x000fe200000006ff */
[----:B------:R-:W-:Y:S01]  /*4930*/  IMAD.MOV.U32 R46, RZ, RZ, 0x2 ;  /* 0x00000002ff2e7424 */ /* 0x000fe200078e00ff */
[----:B------:R-:W-:Y:S01]  /*4940*/  ISETP.NE.AND P3, PT, R52, 0x1, PT ;  /* 0x000000013400780c */ /* 0x000fe20003f65270 */
[----:B------:R-:W-:Y:S01]  /*4950*/  FFMA.FTZ R4, R45, R78, 1.1641532182693481445e-10 ;  /* 0x2f0000002d047423 */ /* 0x000fe2000001004e */
[----:B------:R-:W-:Y:S01]  /*4960*/  PRMT R49, R49, 0x7632, R49 ;  /* 0x0000763231317816 */ /* 0x000fe20000000031 */
[----:B------:R-:W-:-:S03]  /*4970*/  FMUL.FTZ R47, R47, R72 ;  /* 0x000000482f2f7220 */ /* 0x000fc60000410000 */
[----:B------:R-:W-:Y:S01]  /*4980*/  FSETP.GTU.FTZ.AND P2, PT, R4, R77, PT ;  /* 0x0000004d0400720b */ /* 0x000fe20003f5c000 */
[----:B------:R-:W-:Y:S01]  /*4990*/  FMUL.FTZ R44, R47, R76 ;  /* 0x0000004c2f2c7220 */ /* 0x000fe20000410000 */
[----:B------:R-:W-:Y:S02]  /*49a0*/  IMAD.MOV.U32 R4, RZ, RZ, R2 ;  /* 0x000000ffff047224 */ /* 0x000fe400078e0002 */
[----:B------:R-:W-:Y:S02]  /*49b0*/  PLOP3.LUT P1, PT, P2, PT, PT, 0x8, 0x80 ;  /* 0x000000000080781c */ /* 0x000fe4000172e170 */
[----:B------:R-:W-:-:S04]  /*49c0*/  FSEL R44, R44, RZ, !P2 ;  /* 0x000000ff2c2c7208 */ /* 0x000fc80005000000 */
        /* <DEDUP_REMOVED lines=10> */
.L_x_369:
        /* <DEDUP_REMOVED lines=13> */
.L_x_371:
[----:B------:R-:W-:Y:S05]  /*4b40*/  BSYNC.RECONVERGENT B3 ;  /* 0x0000000000037941 */ /* 0x000fea0003800200 */
.L_x_370:
        /* <DEDUP_REMOVED lines=43> */
.L_x_368:
[----:B------:R-:W-:Y:S05]  /*4e00*/  BSYNC.RECONVERGENT B2 ;  /* 0x0000000000027941 */ /* 0x000fea0003800200 */
.L_x_367:
[----:B------:R-:W-:Y:S01]  /*4e10*/  I2FP.F32.U32 R45, R4 ;  /* 0x00000004002d7245 */ /* 0x000fe20000201000 */
[----:B------:R-:W-:Y:S01]  /*4e20*/  IMAD.U32 R49, R49, 0x10000, RZ ;  /* 0x0001000031317824 */ /* 0x000fe200078e00ff */
[----:B------:R-:W-:Y:S01]  /*4e30*/  ISETP.NE.AND P4, PT, R46, 0x1, PT ;  /* 0x000000012e00780c */ /* 0x000fe20003f85270 */
[----:B------:R-:W-:Y:S01]  /*4e40*/  BSSY.RECONVERGENT B2, `(.L_x_372) ;  /* 0x000004c000027945 */ /* 0x000fe20003800200 */
[----:B------:R-:W-:Y:S02]  /*4e50*/  IMAD.MOV.U32 R62, RZ, RZ, 0x2 ;  /* 0x00000002ff3e7424 */ /* 0x000fe400078e00ff */
[----:B------:R-:W-:Y:S01]  /*4e60*/  FFMA.FTZ R4, R45, R78, 1.1641532182693481445e-10 ;  /* 0x2f0000002d047423 */ /* 0x000fe2000001004e */
[----:B------:R-:W-:-:S04]  /*4e70*/  FMUL.FTZ R49, R49, R72 ;  /* 0x0000004831317220 */ /* 0x000fc80000410000 */
[----:B------:R-:W-:Y:S01]  /*4e80*/  FMUL.FTZ R45, R49, R76 ;  /* 0x0000004c312d7220 */ /* 0x000fe20000410000 */
[----:B------:R-:W-:Y:S02]  /*4e90*/  FSETP.GTU.FTZ.AND P3, PT, R4, R77, PT ;  /* 0x0000004d0400720b */ /* 0x000fe40003f7c000 */
[----:B------:R-:W-:Y:S02]  /*4ea0*/  MOV R4, R2 ;  /* 0x0000000200047202 */ /* 0x000fe40000000f00 */
[----:B------:R-:W-:Y:S02]  /*4eb0*/  FSEL R45, R45, RZ, !P3 ;  /* 0x000000ff2d2d7208 */ /* 0x000fe40005800000 */
[----:B------:R-:W-:-:S03]  /*4ec0*/  PLOP3.LUT P2, PT, P3, PT, PT, 0x8, 0x80 ;  /* 0x000000000080781c */ /* 0x000fc60001f4e170 */
[----:B------:R-:W-:Y:S01]  /*4ed0*/  IMAD.MOV.U32 R52, RZ, RZ, R45 ;  /* 0x000000ffff347224 */ /* 0x000fe200078e002d */
[----:B------:R-:W-:Y:S09]  /*4ee0*/  @!P4 BRA `(.L_x_373) ;  /* 0x000000040004c947 */ /* 0x000ff20003800000 */
        /* <DEDUP_REMOVED lines=8> */
.L_x_374:
        /* <DEDUP_REMOVED lines=13> */
.L_x_376:
[----:B------:R-:W-:Y:S05]  /*5040*/  BSYNC.RECONVERGENT B3 ;  /* 0x0000000000037941 */ /* 0x000fea0003800200 */
.L_x_375:
        /* <DEDUP_REMOVED lines=43> */
.L_x_373:
[----:B------:R-:W-:Y:S05]  /*5300*/  BSYNC.RECONVERGENT B2 ;  /* 0x0000000000027941 */ /* 0x000fea0003800200 */
.L_x_372:
[----:B------:R-:W-:Y:S01]  /*5310*/  I2FP.F32.U32 R47, R4 ;  /* 0x00000004002f7245 */ /* 0x000fe20000201000 */
[----:B------:R-:W-:Y:S01]  /*5320*/  IMAD.U32 R49, R50, 0x10000, RZ ;  /* 0x0001000032317824 */ /* 0x000fe200078e00ff */
[----:B------:R-:W-:Y:S01]  /*5330*/  ISETP.NE.AND P4, PT, R62, 0x1, PT ;  /* 0x000000013e00780c */ /* 0x000fe20003f85270 */
[----:B------:R-:W-:Y:S01]  /*5340*/  BSSY.RECONVERGENT B2, `(.L_x_377) ;  /* 0x000004d000027945 */ /* 0x000fe20003800200 */
[----:B------:R-:W-:Y:S02]  /*5350*/  HFMA2 R68, -RZ, RZ, 0, 1.1920928955078125e-07 ;  /* 0x00000002ff447431 */ /* 0x000fe400000001ff */
[----:B------:R-:W-:Y:S01]  /*5360*/  FFMA.FTZ R4, R47, R78, 1.1641532182693481445e-10 ;  /* 0x2f0000002f047423 */ /* 0x000fe2000001004e */
[----:B------:R-:W-:Y:S01]  /*5370*/  FMUL.FTZ R49, R49, R72 ;  /* 0x0000004831317220 */ /* 0x000fe20000410000 */
[----:B------:R-:W-:-:S03]  /*5380*/  PRMT R50, R50, 0x7632, R50 ;  /* 0x0000763232327816 */ /* 0x000fc60000000032 */
[----:B------:R-:W-:Y:S01]  /*5390*/  FMUL.FTZ R46, R49, R76 ;  /* 0x0000004c312e7220 */ /* 0x000fe20000410000 */
[----:B------:R-:W-:Y:S01]  /*53a0*/  FSETP.GTU.FTZ.AND P3, PT, R4, R77, PT ;  /* 0x0000004d0400720b */ /* 0x000fe20003f7c000 */
[----:B------:R-:W-:-:S03]  /*53b0*/  IMAD.MOV.U32 R4, RZ, RZ, R2 ;  /* 0x000000ffff047224 */ /* 0x000fc600078e0002 */
[----:B------:R-:W-:Y:S02]  /*53c0*/  FSEL R46, R46, RZ, !P3 ;  /* 0x000000ff2e2e7208 */ /* 0x000fe40005800000 */
[----:B------:R-:W-:-:S03]  /*53d0*/  PLOP3.LUT P3, PT, P3, PT, PT, 0x8, 0x80 ;  /* 0x000000000080781c */ /* 0x000fc60001f6e170 */
[----:B------:R-:W-:Y:S01]  /*53e0*/  IMAD.MOV.U32 R63, RZ, RZ, R46 ;  /* 0x000000ffff3f7224 */ /* 0x000fe200078e002e */
[----:B------:R-:W-:Y:S09]  /*53f0*/  @!P4 BRA `(.L_x_378) ;  /* 0x000000040004c947 */ /* 0x000ff20003800000 */
        /* <DEDUP_REMOVED lines=8> */
.L_x_379:
        /* <DEDUP_REMOVED lines=13> */
.L_x_381:
[----:B------:R-:W-:Y:S05]  /*5550*/  BSYNC.RECONVERGENT B3 ;  /* 0x0000000000037941 */ /* 0x000fea0003800200 */
.L_x_380:
        /* <DEDUP_REMOVED lines=43> */
.L_x_378:
[----:B------:R-:W-:Y:S05]  /*5810*/  BSYNC.RECONVERGENT B2 ;  /* 0x0000000000027941 */ /* 0x000fea0003800200 */
.L_x_377:
        /* <DEDUP_REMOVED lines=9> */
[----:B------:R-:W-:-:S04]  /*58b0*/  IMAD.MOV.U32 R49, RZ, RZ, R2 ;  /* 0x000000ffff317224 */ /* 0x000fc800078e0002 */
[----:B------:R-:W-:Y:S02]  /*58c0*/  FSEL R47, R47, RZ, !P4 ;  /* 0x000000ff2f2f7208 */ /* 0x000fe40006000000 */
[----:B------:R-:W-:Y:S02]  /*58d0*/  PLOP3.LUT P4, PT, P4, PT, PT, 0x8, 0x80 ;  /* 0x000000000080781c */ /* 0x000fe4000278e170 */
[----:B------:R-:W-:Y:S01]  /*58e0*/  MOV R62, R47 ;  /* 0x0000002f003e7202 */ /* 0x000fe20000000f00 */
        /* <DEDUP_REMOVED lines=9> */
.L_x_384:
        /* <DEDUP_REMOVED lines=13> */
.L_x_386:
[----:B------:R-:W-:Y:S05]  /*5a50*/  BSYNC.RECONVERGENT B3 ;  /* 0x0000000000037941 */ /* 0x000fea0003800200 */
.L_x_385:
[----:B------:R-:W-:Y:S01]  /*5a60*/  LOP3.LUT R4, R3, UR7, R69, 0x96, !PT ;  /* 0x0000000703047c12 */ /* 0x000fe2000f8e9645 */
[----:B------:R-:W-:-:S04]  /*5a70*/  IMAD.WIDE.U32 R74, R10, -0x326172a9, RZ ;  /* 0xcd9e8d570a4a7825 */ /* 0x000fc800078e00ff */
[----:B------:R-:W-:Y:S02]  /*5a80*/  HFMA2 R50, -RZ, RZ, 0, 0 ;  /* 0x00000000ff327431 */ /* 0x000fe400000001ff */
        /* <DEDUP_REMOVED lines=37> */
[----:B------:R-:W-:-:S05]  /*5ce0*/  IMAD.WIDE.U32 R68, R69, -0x326172a9, RZ ;  /* 0xcd9e8d5745447825 */ /* 0x000fca00078e00ff */
[----:B------:R-:W-:Y:S02]  /*5cf0*/  LOP3.LUT R5, R74, UR29, R69, 0x96, !PT ;  /* 0x0000001d4a057c12 */ /* 0x000fe4000f8e9645 */
[----:B------:R-:W-:-:S07]  /*5d00*/  MOV R2, R68 ;  /* 0x0000004400027202 */ /* 0x000fce0000000f00 */
.L_x_383:
[----:B------:R-:W-:Y:S05]  /*5d10*/  BSYNC.RECONVERGENT B2 ;  /* 0x0000000000027941 */ /* 0x000fea0003800200 */
.L_x_382:
[----:B------:R-:W-:Y:S01]  /*5d20*/  I2FP.F32.U32 R49, R49 ;  /* 0x0000003100317245 */ /* 0x000fe20000201000 */
[C---:B------:R-:W-:Y:S01]  /*5d30*/  IMAD.U32 R69, R51.reuse, 0x10000, RZ ;  /* 0x0001000033457824 */ /* 0x040fe200078e00ff */
[----:B------:R-:W-:Y:S01]  /*5d40*/  ISETP.NE.AND P6, PT, R50, 0x1, PT ;  /* 0x000000013200780c */ /* 0x000fe20003fc5270 */
[----:B------:R-:W-:Y:S01]  /*5d50*/  BSSY.RECONVERGENT B2, `(.L_x_387) ;  /* 0x000004f000027945 */ /* 0x000fe20003800200 */
[----:B------:R-:W-:Y:S01]  /*5d60*/  PRMT R68, R51, 0x7632, R68 ;  /* 0x0000763233447816 */ /* 0x000fe20000000044 */
[----:B------:R-:W-:Y:S01]  /*5d70*/  FFMA.FTZ R4, R49, R78, 1.1641532182693481445e-10 ;  /* 0x2f00000031047423 */ /* 0x000fe2000001004e */
[----:B------:R-:W-:Y:S01]  /*5d80*/  FMUL.FTZ R69, R69, R72 ;  /* 0x0000004845457220 */ /* 0x000fe20000410000 */
[----:B------:R-:W-:-:S03]  /*5d90*/  MOV R51, R2 ;  /* 0x0000000200337202 */ /* 0x000fc60000000f00 */
[----:B------:R-:W-:Y:S01]  /*5da0*/  FMUL.FTZ R49, R69, R76 ;  /* 0x0000004c45317220 */ /* 0x000fe20000410000 */
[----:B------:R-:W-:Y:S01]  /*5db0*/  FSETP.GTU.FTZ.AND P5, PT, R4, R77, PT ;  /* 0x0000004d0400720b */ /* 0x000fe20003fbc000 */
[----:B------:R-:W-:-:S03]  /*5dc0*/  IMAD.MOV.U32 R4, RZ, RZ, 0x2 ;  /* 0x00000002ff047424 */ /* 0x000fc600078e00ff */
        /* <DEDUP_REMOVED lines=12> */
.L_x_389:
[----:B------:R-:W-:Y:S01]  /*5e90*/  IADD3 R8, PT, PT, R8, 0x1, RZ ;  /* 0x0000000108087810 */ /* 0x000fe20007ffe0ff */
[----:B------:R-:W-:Y:S03]  /*5ea0*/  BSSY.RECONVERGENT B3, `(.L_x_390) ;  /* 0x000000e000037945 */ /* 0x000fe60003800200 */
[C---:B------:R-:W-:Y:S01]  /*5eb0*/  ISETP.NE.AND P6, PT, R8.reuse, RZ, PT ;  /* 0x000000ff0800720c */ /* 0x040fe20003fc5270 */
[----:B------:R-:W-:-:S12]  /*5ec0*/  IMAD.WIDE.U32 R74, R8, -0x2daee0ad, RZ ;  /* 0xd2511f53084a7825 */ /* 0x000fd800078e00ff */
[----:B------:R-:W-:Y:S05]  /*5ed0*/  @P6 BRA `(.L_x_391) ;  /* 0x0000000000286947 */ /* 0x000fea0003800000 */
[----:B------:R-:W-:Y:S01]  /*5ee0*/  VIADD R7, R7, 0x1 ;  /* 0x0000000107077836 */ /* 0x000fe20000000000 */
[----:B------:R-:W-:-:S04]  /*5ef0*/  P2R R2, PR, RZ, 0x1 ;  /* 0x00000001ff027803 */ /* 0x000fc80000000000 */
[----:B------:R-:W-:-:S13]  /*5f00*/  ISETP.NE.AND P6, PT, R7, RZ, PT ;  /* 0x000000ff0700720c */ /* 0x000fda0003fc5270 */
[----:B------:R-:W-:Y:S01]  /*5f10*/  @!P6 VIADD R10, R10, 0x1 ;  /* 0x000000010a0ae836 */ /* 0x000fe20000000000 */
[----:B------:R-:W-:Y:S02]  /*5f20*/  @!P6 IADD3 R4, PT, PT, R3, 0x1, RZ ;  /* 0x000000010304e810 */ /* 0x000fe40007ffe0ff */
[----:B------:R-:W-:Y:S02]  /*5f30*/  @!P6 MOV R7, RZ ;  /* 0x000000ff0007e202 */ /* 0x000fe40000000f00 */
[----:B------:R-:W-:-:S13]  /*5f40*/  ISETP.NE.AND P0, PT, R10, RZ, !P6 ;  /* 0x000000ff0a00720c */ /* 0x000fda0007705270 */
[----:B------:R-:W-:Y:S01]  /*5f50*/  @P0 IMAD.MOV R4, RZ, RZ, R3 ;  /* 0x000000ffff040224 */ /* 0x000fe200078e0203 */
[----:B------:R-:W-:-:S03]  /*5f60*/  ISETP.NE.AND P0, PT, R2, RZ, PT ;  /* 0x000000ff0200720c */ /* 0x000fc60003f05270 */
[----:B------:R-:W-:-:S10]  /*5f70*/  @!P6 IMAD.MOV.U32 R3, RZ, RZ, R4 ;  /* 0x000000ffff03e224 */ /* 0x000fd400078e0004 */
.L_x_391:
[----:B------:R-:W-:Y:S05]  /*5f80*/  BSYNC.RECONVERGENT B3 ;  /* 0x0000000000037941 */ /* 0x000fea0003800200 */
.L_x_390:
        /* <DEDUP_REMOVED lines=34> */
[----:B------:R-:W-:Y:S01]  /*61b0*/  LOP3.LUT R4, R4, UR27, R51, 0x96, !PT ;  /* 0x0000001b04047c12 */ /* 0x000fe2000f8e9633 */
[----:B------:R-:W-:-:S04]  /*61c0*/  IMAD.MOV.U32 R51, RZ, RZ, R73 ;  /* 0x000000ffff337224 */ /* 0x000fc800078e0049 */
[----:B------:R-:W-:-:S04]  /*61d0*/  IMAD.WIDE.U32 R4, R4, -0x2daee0ad, RZ ;  /* 0xd2511f5304047825 */ /* 0x000fc800078e00ff */
[----:B------:R-:W-:Y:S01]  /*61e0*/  IMAD.MOV.U32 R73, RZ, RZ, R4 ;  /* 0x000000ffff497224 */ /* 0x000fe200078e0004 */
[----:B------:R-:W-:Y:S01]  /*61f0*/  LOP3.LUT R6, R74, UR30, R5, 0x96, !PT ;  /* 0x0000001e4a067c12 */ /* 0x000fe2000f8e9605 */
[----:B------:R-:W-:-:S03]  /*6200*/  IMAD.WIDE.U32 R4, R2, -0x326172a9, RZ ;  /* 0xcd9e8d5702047825 */ /* 0x000fc600078e00ff */
[----:B------:R-:W-:Y:S01]  /*6210*/  MOV R2, R4 ;  /* 0x0000000400027202 */ /* 0x000fe20000000f00 */
[----:B------:R-:W-:Y:S01]  /*6220*/  IMAD.MOV.U32 R4, RZ, RZ, RZ ;  /* 0x000000ffff047224 */ /* 0x000fe200078e00ff */
[----:B------:R-:W-:-:S07]  /*6230*/  LOP3.LUT R5, R50, UR29, R5, 0x96, !PT ;  /* 0x0000001d32057c12 */ /* 0x000fce000f8e9605 */
.L_x_388:
[----:B------:R-:W-:Y:S05]  /*6240*/  BSYNC.RECONVERGENT B2 ;  /* 0x0000000000027941 */ /* 0x000fea0003800200 */
.L_x_387:
[----:B------:R-:W-:Y:S01]  /*6250*/  I2FP.F32.U32 R51, R51 ;  /* 0x0000003300337245 */ /* 0x000fe20000201000 */
[----:B------:R-:W-:Y:S01]  /*6260*/  IMAD.U32 R75, R68, 0x10000, RZ ;  /* 0x00010000444b7824 */ /* 0x000fe200078e00ff */
[----:B------:R-:W-:Y:S02]  /*6270*/  F2FP.BF16.F32.PACK_AB R46, R47, R46 ;  /* 0x0000002e2f2e723e */ /* 0x000fe400000010ff */
[----:B------:R-:W-:Y:S01]  /*6280*/  F2FP.BF16.F32.PACK_AB R45, R45, R44 ;  /* 0x0000002c2d2d723e */ /* 0x000fe200000010ff */
[----:B------:R-:W-:Y:S01]  /*6290*/  FFMA.FTZ R78, R51, R78, 1.1641532182693481445e-10 ;  /* 0x2f000000334e7423 */ /* 0x000fe2000001004e */
[----:B------:R-:W-:Y:S01]  /*62a0*/  FMUL.FTZ R75, R75, R72 ;  /* 0x000000484b4b7220 */ /* 0x000fe20000410000 */
[----:B------:R-:W-:-:S03]  /*62b0*/  F2FP.BF16.F32.PACK_AB R44, R13, R12 ;  /* 0x0000000c0d2c723e */ /* 0x000fc600000010ff */
[----:B------:R-:W-:Y:S01]  /*62c0*/  FMUL.FTZ R75, R75, R76 ;  /* 0x0000004c4b4b7220 */ /* 0x000fe20000410000 */
[----:B------:R-:W-:-:S04]  /*62d0*/  FSETP.GTU.FTZ.AND P6, PT, R78, R77, PT ;  /* 0x0000004d4e00720b */ /* 0x000fc80003fdc000 */
[----:B------:R-:W-:Y:S02]  /*62e0*/  FSEL R68, R75, RZ, !P6 ;  /* 0x000000ff4b447208 */ /* 0x000fe40007000000 */
[----:B------:R-:W-:Y:S02]  /*62f0*/  PLOP3.LUT P6, PT, P6, PT, PT, 0x8, 0x80 ;  /* 0x000000000080781c */ /* 0x000fe400037ce170 */
[----:B------:R-:W-:-:S11]  /*6300*/  F2FP.BF16.F32.PACK_AB R47, R68, R49 ;  /* 0x00000031442f723e */ /* 0x000fd600000010ff */
.L_x_351:
[----:B------:R-:W-:Y:S02]  /*6310*/  SEL R50, RZ, 0x1000000, !P6 ;  /* 0x01000000ff327807 */ /* 0x000fe40007000000 */
[----:B------:R-:W-:Y:S02]  /*6320*/  ISETP.NE.AND P6, PT, R48, RZ, PT ;  /* 0x000000ff3000720c */ /* 0x000fe40003fc5270 */
[----:B------:R-:W0:Y:S01]  /*6330*/  LDC.64 R48, c[0x0][0x3a8] ;  /* 0x0000ea00ff307b82 */ /* 0x000e220000000a00 */
[----:B------:R-:W-:Y:S02]  /*6340*/  SEL R51, RZ, 0x10000, !P5 ;  /* 0x00010000ff337807 */ /* 0x000fe40006800000 */
[----:B------:R-:W-:Y:S02]  /*6350*/  SEL R76, RZ, 0x100, !P4 ;  /* 0x00000100ff4c7807 */ /* 0x000fe40006000000 */
[----:B------:R-:W-:Y:S02]  /*6360*/  SEL R74, RZ, 0x1000000, !P2 ;  /* 0x01000000ff4a7807 */ /* 0x000fe40005000000 */
[----:B------:R-:W-:-:S02]  /*6370*/  LOP3.LUT R76, R76, R50, R51, 0xfe, !PT ;  /* 0x000000324c4c7212 */ /* 0x000fc400078efe33 */
[----:B------:R-:W-:Y:S02]  /*6380*/  SEL R51, RZ, 0x10000, !P1 ;  /* 0x00010000ff337807 */ /* 0x000fe40004800000 */
[----:B------:R-:W-:Y:S02]  /*6390*/  SEL R50, RZ, 0x100, !P0 ;  /* 0x00000100ff327807 */ /* 0x000fe40004000000 */
[----:B------:R-:W-:Y:S01]  /*63a0*/  MOV R75, R73 ;  /* 0x00000049004b7202 */ /* 0x000fe20000000f00 */
[----:B------:R-:W-:Y:S01]  /*63b0*/  VIADD R73, R0, 0x20 ;  /* 0x0000002000497836 */ /* 0x000fe20000000000 */
[----:B------:R-:W-:Y:S02]  /*63c0*/  LOP3.LUT R50, R50, R74, R51, 0xfe, !PT ;  /* 0x0000004a32327212 */ /* 0x000fe400078efe33 */
[----:B------:R-:W-:Y:S01]  /*63d0*/  SEL R51, RZ, 0x1, !P3 ;  /* 0x00000001ff337807 */ /* 0x000fe20005800000 */
[----:B0-----:R-:W-:-:S05]  /*63e0*/  IMAD.WIDE.U32 R48, R0, 0x10, R48 ;  /* 0x0000001000307825 */ /* 0x001fca00078e0030 */
[----:B------:R0:W-:Y:S02]  /*63f0*/  STG.E.128 desc[UR8][R48.64], R44 ;  /* 0x0000002c30007986 */ /* 0x0001e4000c101d08 */
[----:B0-----:R-:W0:Y:S01]  /*6400*/  LDC.64 R46, c[0x0][0x3b0] ;  /* 0x0000ec00ff2e7b82 */ /* 0x001e220000000a00 */
[----:B------:R-:W-:Y:S02]  /*6410*/  LOP3.LUT R45, R76, R51, RZ, 0xfc, !PT ;  /* 0x000000334c2d7212 */ /* 0x000fe400078efcff */
[----:B------:R-:W-:-:S04]  /*6420*/  SEL R51, RZ, 0x1, !P6 ;  /* 0x00000001ff337807 */ /* 0x000fc80007000000 */
[----:B------:R-:W-:Y:S01]  /*6430*/  LOP3.LUT R44, R50, R51, RZ, 0xfc, !PT ;  /* 0x00000033322c7212 */ /* 0x000fe200078efcff */
[----:B0-----:R-:W-:-:S05]  /*6440*/  IMAD.WIDE.U32 R46, R0, 0x8, R46 ;  /* 0x00000008002e7825 */ /* 0x001fca00078e002e */
[----:B------:R0:W-:Y:S02]  /*6450*/  STG.E.64 desc[UR8][R46.64], R44 ;  /* 0x0000002c2e007986 */ /* 0x0001e4000c101b08 */
.L_x_310:
[----:B------:R-:W-:Y:S05]  /*6460*/  BSYNC.RECONVERGENT B1 ;  /* 0x0000000000017941 */ /* 0x000fea0003800200 */
.L_x_309:
[----:B------:R-:W-:Y:S01]  /*6470*/  ISETP.GE.U32.AND P0, PT, R11, 0x40, PT ;  /* 0x000000400b00780c */ /* 0x000fe20003f06070 */
[----:B------:R-:W-:Y:S03]  /*6480*/  BSSY.RECONVERGENT B1, `(.L_x_392) ;  /* 0x000054e000017945 */ /* 0x000fe60003800200 */
[----:B0-----:R-:W-:-:S09]  /*6490*/  P2R R44, PR, RZ, 0x1 ;  /* 0x00000001ff2c7803 */ /* 0x001fd20000000000 */
[----:B------:R-:W-:Y:S05]  /*64a0*/  @!P0 BRA `(.L_x_393) ;  /* 0x00000054002c8947 */ /* 0x000fea0003800000 */
        /* <DEDUP_REMOVED lines=11> */
[----:B------:R-:W-:Y:S01]  /*6560*/  IMAD.MOV.U32 R22, RZ, RZ, 0x2 ;  /* 0x00000002ff167424 */ /* 0x000fe200078e00ff */
[----:B------:R-:W-:Y:S01]  /*6570*/  MOV R23, R2 ;  /* 0x0000000200177202 */ /* 0x000fe20000000f00 */
[----:B------:R-:W-:-:S09]  /*6580*/  IMAD.MOV.U32 R74, RZ, RZ, R75 ;  /* 0x000000ffff4a7224 */ /* 0x000fd200078e004b */
[----:B0-----:R-:W-:Y:S05]  /*6590*/  @!P0 BRA `(.L_x_396) ;  /* 0x00000004000c8947 */ /* 0x001fea0003800000 */
[----:B------:R-:W-:-:S13]  /*65a0*/  ISETP.NE.AND P0, PT, R4, 0x3, PT ;  /* 0x000000030400780c */ /* 0x000fda0003f05270 */
[----:B------:R-:W-:Y:S05]  /*65b0*/  @!P0 BRA `(.L_x_397) ;  /* 0x0000000000208947 */ /* 0x000fea0003800000 */
[----:B------:R-:W-:-:S13]  /*65c0*/  ISETP.NE.AND P0, PT, R4, 0x2, PT ;  /* 0x000000020400780c */ /* 0x000fda0003f05270 */
[----:B------:R-:W-:Y:S01]  /*65d0*/  @!P0 IMAD.MOV.U32 R22, RZ, RZ, 0x3 ;  /* 0x00000003ff168424 */ /* 0x000fe200078e00ff */
[-C--:B------:R-:W-:Y:S01]  /*65e0*/  @!P0 MOV R74, R75.reuse ;  /* 0x0000004b004a8202 */ /* 0x080fe20000000f00 */
[----:B------:R-:W-:Y:S01]  /*65f0*/  @!P0 IMAD.MOV.U32 R23, RZ, RZ, R6 ;  /* 0x000000ffff178224 */ /* 0x000fe200078e0006 */
[----:B------:R-:W-:Y:S01]  /*6600*/  @P0 MOV R74, R75 ;  /* 0x0000004b004a0202 */ /* 0x000fe20000000f00 */
[----:B------:R-:W-:Y:S02]  /*6610*/  @P0 VIADD R22, R4, 0x1 ;  /* 0x0000000104160836 */ /* 0x000fe40000000000 */
[----:B------:R-:W-:Y:S01]  /*6620*/  @P0 IMAD.MOV.U32 R23, RZ, RZ, R5 ;  /* 0x000000ffff170224 */ /* 0x000fe200078e0005 */
[----:B------:R-:W-:Y:S06]  /*6630*/  BRA `(.L_x_396) ;  /* 0x0000000000e47947 */ /* 0x000fec0003800000 */
.L_x_397:
        /* <DEDUP_REMOVED lines=13> */
.L_x_399:
[----:B------:R-:W-:Y:S05]  /*6710*/  BSYNC.RECONVERGENT B3 ;  /* 0x0000000000037941 */ /* 0x000fea0003800200 */
.L_x_398:
        /* <DEDUP_REMOVED lines=43> */
.L_x_396:
[----:B------:R-:W-:Y:S05]  /*69d0*/  BSYNC.RECONVERGENT B2 ;  /* 0x0000000000027941 */ /* 0x000fea0003800200 */
.L_x_395:
[----:B------:R-:W0:Y:S01]  /*69e0*/  LDC R78, c[0x0][0x408] ;  /* 0x00010200ff4e7b82 */ /* 0x000e220000000800 */
[----:B------:R-:W-:Y:S01]  /*69f0*/  I2FP.F32.U32 R15, R23 ;  /* 0x00000017000f7245 */ /* 0x000fe20000201000 */
[----:B------:R-:W-:Y:S01]  /*6a00*/  IMAD.MOV.U32 R92, RZ, RZ, 0x2f800000 ;  /* 0x2f800000ff5c7424 */ /* 0x000fe200078e00ff */
[----:B------:R-:W-:Y:S01]  /*6a10*/  ISETP.NE.AND P1, PT, R22, 0x1, PT ;  /* 0x000000011600780c */ /* 0x000fe20003f25270 */
[----:B-----5:R-:W-:Y:S01]  /*6a20*/  IMAD.U32 R23, R44, 0x10000, RZ ;  /* 0x000100002c177824 */ /* 0x020fe200078e00ff */
[----:B------:R-:W-:Y:S01]  /*6a30*/  BSSY.RECONVERGENT B2, `(.L_x_400) ;  /* 0x0000051000027945 */ /* 0x000fe20003800200 */
[----:B------:R-:W-:Y:S01]  /*6a40*/  FFMA.FTZ R4, R15, R92, 1.1641532182693481445e-10 ;  /* 0x2f0000000f047423 */ /* 0x000fe2000001005c */
[----:B------:R-:W-:Y:S01]  /*6a50*/  SHF.L.U32 R15, R48, 0x10, RZ ;  /* 0x00000010300f7819 */ /* 0x000fe200000006ff */
        /* <DEDUP_REMOVED lines=21> */
.L_x_402:
        /* <DEDUP_REMOVED lines=13> */
.L_x_404:
[----:B------:R-:W-:Y:S05]  /*6c80*/  BSYNC.RECONVERGENT B3 ;  /* 0x0000000000037941 */ /* 0x000fea0003800200 */
.L_x_403:
        /* <DEDUP_REMOVED lines=43> */
.L_x_401:
[----:B------:R-:W-:Y:S05]  /*6f40*/  BSYNC.RECONVERGENT B2 ;  /* 0x0000000000027941 */ /* 0x000fea0003800200 */
.L_x_400:
        /* <DEDUP_REMOVED lines=13> */
[----:B------:R-:W-:Y:S01]  /*7020*/  MOV R4, R2 ;  /* 0x0000000200047202 */ /* 0x000fe20000000f00 */
[----:B------:R-:W-:Y:S08]  /*7030*/  @!P1 BRA `(.L_x_406) ;  /* 0x0000000400049947 */ /* 0x000ff00003800000 */
        /* <DEDUP_REMOVED lines=8> */
.L_x_407:
        /* <DEDUP_REMOVED lines=13> */
.L_x_409:
[----:B------:R-:W-:Y:S05]  /*7190*/  BSYNC.RECONVERGENT B3 ;  /* 0x0000000000037941 */ /* 0x000fea0003800200 */
.L_x_408:
[----:B------:R-:W-:Y:S01]  /*71a0*/  LOP3.LUT R22, R3, UR7, R5, 0x96, !PT ;  /* 0x0000000703167c12 */ /* 0x000fe2000f8e9605 */
[----:B------:R-:W-:-:S04]  /*71b0*/  IMAD.WIDE.U32 R60, R10, -0x326172a9, RZ ;  /* 0xcd9e8d570a3c7825 */ /* 0x000fc800078e00ff */
[----:B------:R-:W-:Y:S02]  /*71c0*/  HFMA2 R44, -RZ, RZ, 0, 0 ;  /* 0x00000000ff2c7431 */ /* 0x000fe400000001ff */
        /* <DEDUP_REMOVED lines=39> */
[----:B------:R-:W-:-:S07]  /*7440*/  IMAD.MOV.U32 R74, RZ, RZ, R22 ;  /* 0x000000ffff4a7224 */ /* 0x000fce00078e0016 */
.L_x_406:
[----:B------:R-:W-:Y:S05]  /*7450*/  BSYNC.RECONVERGENT B2 ;  /* 0x0000000000027941 */ /* 0x000fea0003800200 */
.L_x_405:
[----:B------:R-:W-:Y:S01]  /*7460*/  I2FP.F32.U32 R23, R4 ;  /* 0x0000000400177245 */ /* 0x000fe20000201000 */
[C---:B------:R-:W-:Y:S01]  /*7470*/  IMAD.U32 R61, R45.reuse, 0x10000, RZ ;  /* 0x000100002d3d7824 */ /* 0x040fe200078e00ff */
[----:B------:R-:W-:Y:S01]  /*7480*/  ISETP.NE.AND P2, PT, R44, 0x1, PT ;  /* 0x000000012c00780c */ /* 0x000fe20003f45270 */
[----:B------:R-:W-:Y:S01]  /*7490*/  BSSY.RECONVERGENT B2, `(.L_x_410) ;  /* 0x000004f000027945 */ /* 0x000fe20003800200 */
[----:B------:R-:W-:Y:S01]  /*74a0*/  PRMT R22, R45, 0x7632, R22 ;  /* 0x000076322d167816 */ /* 0x000fe20000000016 */
[----:B------:R-:W-:Y:S01]  /*74b0*/  FFMA.FTZ R4, R23, R92, 1.1641532182693481445e-10 ;  /* 0x2f00000017047423 */ /* 0x000fe2000001005c */
[----:B------:R-:W-:Y:S01]  /*74c0*/  FMUL.FTZ R61, R61, R72 ;  /* 0x000000483d3d7220 */ /* 0x000fe20000410000 */
[----:B------:R-:W-:-:S03]  /*74d0*/  IMAD.MOV.U32 R45, RZ, RZ, R2 ;  /* 0x000000ffff2d7224 */ /* 0x000fc600078e0002 */
[----:B------:R-:W-:Y:S01]  /*74e0*/  FMUL.FTZ R61, R61, R78 ;  /* 0x0000004e3d3d7220 */ /* 0x000fe20000410000 */
[----:B------:R-:W-:Y:S01]  /*74f0*/  FSETP.GTU.FTZ.AND P1, PT, R4, R79, PT ;  /* 0x0000004f0400720b */ /* 0x000fe20003f3c000 */
[C---:B------:R-:W-:Y:S01]  /*7500*/  IMAD.U32 R4, R49.reuse, 0x10000, RZ ;  /* 0x0001000031047824 */ /* 0x040fe200078e00ff */
[----:B------:R-:W-:Y:S02]  /*7510*/  PRMT R49, R49, 0x7632, R49 ;  /* 0x0000763231317816 */ /* 0x000fe40000000031 */
[----:B------:R-:W-:Y:S02]  /*7520*/  FSEL R23, R61, RZ, !P1 ;  /* 0x000000ff3d177208 */ /* 0x000fe40004800000 */
[----:B------:R-:W-:-:S03]  /*7530*/  PLOP3.LUT P1, PT, P1, PT, PT, 0x8, 0x80 ;  /* 0x000000000080781c */ /* 0x000fc60000f2e170 */
[----:B------:R-:W-:Y:S01]  /*7540*/  FADD.FTZ R23, R23, R4 ;  /* 0x0000000417177221 */ /* 0x000fe20000010000 */
[----:B------:R-:W-:Y:S01]  /*7550*/  HFMA2 R4, -RZ, RZ, 0, 1.1920928955078125e-07 ;  /* 0x00000002ff047431 */ /* 0x000fe200000001ff */
[----:B------:R-:W-:Y:S08]  /*7560*/  @!P2 BRA `(.L_x_411) ;  /* 0x000000040004a947 */ /* 0x000ff00003800000 */
        /* <DEDUP_REMOVED lines=8> */
.L_x_412:
        /* <DEDUP_REMOVED lines=13> */
.L_x_414:
[----:B------:R-:W-:Y:S05]  /*76c0*/  BSYNC.RECONVERGENT B3 ;  /* 0x0000000000037941 */ /* 0x000fea0003800200 */
.L_x_413:
        /* <DEDUP_REMOVED lines=37> */
[----:B------:R-:W-:-:S04]  /*7920*/  IMAD.WIDE.U32 R44, R45, -0x326172a9, RZ ;  /* 0xcd9e8d572d2c7825 */ /* 0x000fc800078e00ff */
[----:B------:R-:W-:Y:S01]  /*7930*/  IMAD.MOV.U32 R2, RZ, RZ, R44 ;  /* 0x000000ffff027224 */ /* 0x000fe200078e002c */
[----:B------:R-:W-:Y:S01]  /*7940*/  LOP3.LUT R5, R60, UR29, R45, 0x96, !PT ;  /* 0x0000001d3c057c12 */ /* 0x000fe2000f8e962d */
[----:B------:R-:W-:Y:S01]  /*7950*/  IMAD.MOV.U32 R45, RZ, RZ, R74 ;  /* 0x000000ffff2d7224 */ /* 0x000fe200078e004a */
[----:B------:R-:W-:Y:S01]  /*7960*/  MOV R74, R4 ;  /* 0x00000004004a7202 */ /* 0x000fe20000000f00 */
[----:B------:R-:W-:-:S07]  /*7970*/  IMAD.MOV.U32 R4, RZ, RZ, RZ ;  /* 0x000000ffff047224 */ /* 0x000fce00078e00ff */
.L_x_411:
[----:B------:R-:W-:Y:S05]  /*7980*/  BSYNC.RECONVERGENT B2 ;  /* 0x0000000000027941 */ /* 0x000fea0003800200 */
.L_x_410:
[----:B------:R-:W-:Y:S01]  /*7990*/  I2FP.F32.U32 R45, R45 ;  /* 0x0000002d002d7245 */ /* 0x000fe20000201000 */
[----:B------:R-:W-:Y:S01]  /*79a0*/  IMAD.U32 R61, R22, 0x10000, RZ ;  /* 0x00010000163d7824 */ /* 0x000fe200078e00ff */
[----:B------:R-:W-:Y:S01]  /*79b0*/  ISETP.NE.AND P3, PT, R4, 0x1, PT ;  /* 0x000000010400780c */ /* 0x000fe20003f65270 */
[----:B------:R-:W-:Y:S01]  /*79c0*/  BSSY.RECONVERGENT B2, `(.L_x_415) ;  /* 0x000004d000027945 */ /* 0x000fe20003800200 */
[----:B------:R-:W-:Y:S01]  /*79d0*/  SHF.L.U32 R49, R49, 0x10, RZ ;  /* 0x0000001031317819 */ /* 0x000fe200000006ff */
[----:B------:R-:W-:Y:S01]  /*79e0*/  FFMA.FTZ R22, R45, R92, 1.1641532182693481445e-10 ;  /* 0x2f0000002d167423 */ /* 0x000fe2000001005c */
[----:B------:R-:W-:Y:S01]  /*79f0*/  FMUL.FTZ R61, R61, R72 ;  /* 0x000000483d3d7220 */ /* 0x000fe20000410000 */
[----:B------:R-:W-:-:S03]  /*7a00*/  IMAD.MOV.U32 R44, RZ, RZ, R2 ;  /* 0x000000ffff2c7224 */ /* 0x000fc600078e0002 */
[----:B------:R-:W-:Y:S01]  /*7a10*/  FMUL.FTZ R61, R61, R78 ;  /* 0x0000004e3d3d7220 */ /* 0x000fe20000410000 */
[----:B------:R-:W-:-:S04]  /*7a20*/  FSETP.GTU.FTZ.AND P2, PT, R22, R79, PT ;  /* 0x0000004f1600720b */ /* 0x000fc80003f5c000 */
[----:B------:R-:W-:Y:S02]  /*7a30*/  FSEL R22, R61, RZ, !P2 ;  /* 0x000000ff3d167208 */ /* 0x000fe40005000000 */
[----:B------:R-:W-:-:S03]  /*7a40*/  PLOP3.LUT P2, PT, P2, PT, PT, 0x8, 0x80 ;  /* 0x000000000080781c */ /* 0x000fc6000174e170 */
[----:B------:R-:W-:Y:S01]  /*7a50*/  FADD.FTZ R22, R22, R49 ;  /* 0x0000003116167221 */ /* 0x000fe20000010000 */
[----:B------:R-:W-:Y:S01]  /*7a60*/  IMAD.MOV.U32 R49, RZ, RZ, 0x2 ;  /* 0x00000002ff317424 */ /* 0x000fe200078e00ff */
[----:B------:R-:W-:Y:S08]  /*7a70*/  @!P3 BRA `(.L_x_416) ;  /* 0x000000040004b947 */ /* 0x000ff00003800000 */
        /* <DEDUP_REMOVED lines=8> */
.L_x_417:
        /* <DEDUP_REMOVED lines=13> */
.L_x_419:
[----:B------:R-:W-:Y:S05]  /*7bd0*/  BSYNC.RECONVERGENT B3 ;  /* 0x0000000000037941 */ /* 0x000fea0003800200 */
.L_x_418:
        /* <DEDUP_REMOVED lines=40> */
[----:B------:R-:W-:Y:S01]  /*7e60*/  MOV R44, R74 ;  /* 0x0000004a002c7202 */ /* 0x000fe20000000f00 */
[----:B------:R-:W-:Y:S01]  /*7e70*/  IMAD.MOV.U32 R74, RZ, RZ, R4 ;  /* 0x000000ffff4a7224 */ /* 0x000fe200078e0004 */
[----:B------:R-:W-:-:S07]  /*7e80*/  LOP3.LUT R5, R60, UR29, R45, 0x96, !PT ;  /* 0x0000001d3c057c12 */ /* 0x000fce000f8e962d */
.L_x_416:
[----:B------:R-:W-:Y:S05]  /*7e90*/  BSYNC.RECONVERGENT B2 ;  /* 0x0000000000027941 */ /* 0x000fea0003800200 */
.L_x_415:
[----:B------:R-:W-:Y:S01]  /*7ea0*/  I2FP.F32.U32 R45, R44 ;  /* 0x0000002c002d7245 */ /* 0x000fe20000201000 */
[----:B------:R-:W-:Y:S01]  /*7eb0*/  BSSY.RECONVERGENT B2, `(.L_x_420) ;  /* 0x0000052000027945 */ /* 0x000fe20003800200 */
[----:B------:R-:W-:Y:S02]  /*7ec0*/  SHF.L.U32 R61, R46, 0x10, RZ ;  /* 0x000000102e3d7819 */ /* 0x000fe400000006ff */
[----:B------:R-:W-:Y:S01]  /*7ed0*/  ISETP.NE.AND P4, PT, R49, 0x1, PT ;  /* 0x000000013100780c */ /* 0x000fe20003f85270 */
[----:B------:R-:W-:Y:S01]  /*7ee0*/  FFMA.FTZ R4, R45, R92, 1.1641532182693481445e-10 ;  /* 0x2f0000002d047423 */ /* 0x000fe2000001005c */
[----:B------:R-:W-:Y:S02]  /*7ef0*/  IMAD.U32 R45, R50, 0x10000, RZ ;  /* 0x00010000322d7824 */ /* 0x000fe400078e00ff */
[----:B------:R-:W-:Y:S01]  /*7f00*/  FMUL.FTZ R61, R61, R72 ;  /* 0x000000483d3d7220 */ /* 0x000fe20000410000 */
[----:B------:R-:W-:Y:S02]  /*7f10*/  PRMT R46, R46, 0x7632, R46 ;  /* 0x000076322e2e7816 */ /* 0x000fe4000000002e */
[----:B------:R-:W-:Y:S01]  /*7f20*/  FSETP.GTU.FTZ.AND P3, PT, R4, R79, PT ;  /* 0x0000004f0400720b */ /* 0x000fe20003f7c000 */
[----:B------:R-:W-:Y:S01]  /*7f30*/  FMUL.FTZ R61, R61, R78 ;  /* 0x0000004e3d3d7220 */ /* 0x000fe20000410000 */
[----:B------:R-:W-:Y:S01]  /*7f40*/  PRMT R50, R50, 0x7632, R50 ;  /* 0x0000763232327816 */ /* 0x000fe20000000032 */
[----:B------:R-:W-:-:S03]  /*7f50*/  IMAD.MOV.U32 R4, RZ, RZ, 0x2 ;  /* 0x00000002ff047424 */ /* 0x000fc600078e00ff */
        /* <DEDUP_REMOVED lines=14> */
.L_x_422:
        /* <DEDUP_REMOVED lines=13> */
.L_x_424:
[----:B------:R-:W-:Y:S05]  /*8110*/  BSYNC.RECONVERGENT B3 ;  /* 0x0000000000037941 */ /* 0x000fea0003800200 */
.L_x_423:
        /* <DEDUP_REMOVED lines=39> */
[----:B------:R-:W-:-:S03]  /*8390*/  IMAD.WIDE.U32 R4, R2, -0x326172a9, RZ ;  /* 0xcd9e8d5702047825 */ /* 0x000fc600078e00ff */
[----:B------:R-:W-:Y:S01]  /*83a0*/  MOV R2, R4 ;  /* 0x0000000400027202 */ /* 0x000fe20000000f00 */
[----:B------:R-:W-:Y:S01]  /*83b0*/  IMAD.MOV.U32 R4, RZ, RZ, RZ ;  /* 0x000000ffff047224 */ /* 0x000fe200078e00ff */
[----:B------:R-:W-:-:S07]  /*83c0*/  LOP3.LUT R5, R66, UR29, R5, 0x96, !PT ;  /* 0x0000001d42057c12 */ /* 0x000fce000f8e9605 */
.L_x_421:
[----:B------:R-:W-:Y:S05]  /*83d0*/  BSYNC.RECONVERGENT B2 ;  /* 0x0000000000027941 */ /* 0x000fea0003800200 */
.L_x_420:
[----:B------:R-:W-:Y:S01]  /*83e0*/  I2FP.F32.U32 R45, R45 ;  /* 0x0000002d002d7245 */ /* 0x000fe20000201000 */
[----:B------:R-:W-:Y:S01]  /*83f0*/  IMAD.U32 R49, R46, 0x10000, RZ ;  /* 0x000100002e317824 */ /* 0x000fe200078e00ff */
[----:B------:R-:W-:Y:S01]  /*8400*/  ISETP.NE.AND P5, PT, R4, 0x1, PT ;  /* 0x000000010400780c */ /* 0x000fe20003fa5270 */
[----:B------:R-:W-:Y:S01]  /*8410*/  BSSY.RECONVERGENT B2, `(.L_x_425) ;  /* 0x000004e000027945 */ /* 0x000fe20003800200 */
[----:B------:R-:W-:Y:S01]  /*8420*/  SHF.L.U32 R50, R50, 0x10, RZ ;  /* 0x0000001032327819 */ /* 0x000fe200000006ff */
[----:B------:R-:W-:Y:S01]  /*8430*/  FFMA.FTZ R46, R45, R92, 1.1641532182693481445e-10 ;  /* 0x2f0000002d2e7423 */ /* 0x000fe2000001005c */
[----:B------:R-:W-:-:S04]  /*8440*/  FMUL.FTZ R49, R49, R72 ;  /* 0x0000004831317220 */ /* 0x000fc80000410000 */
[----:B------:R-:W-:Y:S01]  /*8450*/  FMUL.FTZ R49, R49, R78 ;  /* 0x0000004e31317220 */ /* 0x000fe20000410000 */
[----:B------:R-:W-:Y:S01]  /*8460*/  FSETP.GTU.FTZ.AND P4, PT, R46, R79, PT ;  /* 0x0000004f2e00720b */ /* 0x000fe20003f9c000 */
[----:B------:R-:W-:-:S03]  /*8470*/  IMAD.MOV.U32 R46, RZ, RZ, R2 ;  /* 0x000000ffff2e7224 */ /* 0x000fc600078e0002 */
[----:B------:R-:W-:Y:S02]  /*8480*/  FSEL R45, R49, RZ, !P4 ;  /* 0x000000ff312d7208 */ /* 0x000fe40006000000 */
[----:B------:R-:W-:-:S03]  /*8490*/  PLOP3.LUT P4, PT, P4, PT, PT, 0x8, 0x80 ;  /* 0x000000000080781c */ /* 0x000fc6000278e170 */
        /* <DEDUP_REMOVED lines=12> */
.L_x_427:
        /* <DEDUP_REMOVED lines=13> */
.L_x_429:
[----:B------:R-:W-:Y:S05]  /*8630*/  BSYNC.RECONVERGENT B3 ;  /* 0x0000000000037941 */ /* 0x000fea0003800200 */
.L_x_428:
[----:B------:R-:W-:Y:S01]  /*8640*/  LOP3.LUT R4, R3, UR7, R77, 0x96, !PT ;  /* 0x0000000703047c12 */ /* 0x000fe2000f8e964d */
[----:B------:R-:W-:Y:S01]  /*8650*/  IMAD.WIDE.U32 R66, R10, -0x326172a9, RZ ;  /* 0xcd9e8d570a427825 */ /* 0x000fe200078e00ff */
[----:B------:R-:W-:-:S03]  /*8660*/  MOV R46, R74 ;  /* 0x0000004a002e7202 */ /* 0x000fc60000000f00 */
        /* <DEDUP_REMOVED lines=38> */
[----:B------:R-:W-:Y:S01]  /*88d0*/  IMAD.MOV.U32 R2, RZ, RZ, R4 ;  /* 0x000000ffff027224 */ /* 0x000fe200078e0004 */
[----:B------:R-:W-:-:S07]  /*88e0*/  LOP3.LUT R5, R66, UR29, R5, 0x96, !PT ;  /* 0x0000001d42057c12 */ /* 0x000fce000f8e9605 */
.L_x_426:
[----:B------:R-:W-:Y:S05]  /*88f0*/  BSYNC.RECONVERGENT B2 ;  /* 0x0000000000027941 */ /* 0x000fea0003800200 */
.L_x_425:
[----:B------:R-:W-:Y:S01]  /*8900*/  I2FP.F32.U32 R49, R46 ;  /* 0x0000002e00317245 */ /* 0x000fe20000201000 */
[----:B------:R-:W-:Y:S01]  /*8910*/  BSSY.RECONVERGENT B2, `(.L_x_430) ;  /* 0x0000054000027945 */ /* 0x000fe20003800200 */
[----:B------:R-:W-:Y:S02]  /*8920*/  ISETP.NE.AND P6, PT, R50, 0x1, PT ;  /* 0x000000013200780c */ /* 0x000fe40003fc5270 */
[----:B------:R-:W-:Y:S01]  /*8930*/  PRMT R66, R47, 0x7632, R66 ;  /* 0x000076322f427816 */ /* 0x000fe20000000042 */
[----:B------:R-:W-:Y:S01]  /*8940*/  FFMA.FTZ R4, R49, R92, 1.1641532182693481445e-10 ;  /* 0x2f00000031047423 */ /* 0x000fe2000001005c */
[----:B------:R-:W-:Y:S01]  /*8950*/  IMAD.U32 R49, R47, 0x10000, RZ ;  /* 0x000100002f317824 */ /* 0x000fe200078e00ff */
[----:B------:R-:W-:Y:S01]  /*8960*/  PRMT R75, R51, 0x7632, R75 ;  /* 0x00007632334b7816 */ /* 0x000fe2000000004b */
[----:B------:R-:W-:Y:S02]  /*8970*/  IMAD.MOV.U32 R47, RZ, RZ, R2 ;  /* 0x000000ffff2f7224 */ /* 0x000fe400078e0002 */
[----:B------:R-:W-:Y:S01]  /*8980*/  FMUL.FTZ R49, R49, R72 ;  /* 0x0000004831317220 */ /* 0x000fe20000410000 */
[----:B------:R-:W-:Y:S01]  /*8990*/  FSETP.GTU.FTZ.AND P5, PT, R4, R79, PT ;  /* 0x0000004f0400720b */ /* 0x000fe20003fbc000 */
[----:B------:R-:W-:-:S02]  /*89a0*/  IMAD.U32 R4, R51, 0x10000, RZ ;  /* 0x0001000033047824 */ /* 0x000fc400078e00ff */
[----:B------:R-:W-:-:S05]  /*89b0*/  FMUL.FTZ R49, R49, R78 ;  /* 0x0000004e31317220 */ /* 0x000fca0000410000 */
[----:B------:R-:W-:Y:S02]  /*89c0*/  FSEL R49, R49, RZ, !P5 ;  /* 0x000000ff31317208 */ /* 0x000fe40006800000 */
[----:B------:R-:W-:-:S03]  /*89d0*/  PLOP3.LUT P5, PT, P5, PT, PT, 0x8, 0x80 ;  /* 0x000000000080781c */ /* 0x000fc60002fae170 */
[----:B------:R-:W-:Y:S01]  /*89e0*/  FADD.FTZ R49, R49, R4 ;  /* 0x0000000431317221 */ /* 0x000fe20000010000 */
[----:B------:R-:W-:-:S03]  /*89f0*/  HFMA2 R4, -RZ, RZ, 0, 1.1920928955078125e-07 ;  /* 0x00000002ff047431 */ /* 0x000fc600000001ff */
        /* <DEDUP_REMOVED lines=10> */
.L_x_432:
[----:B------:R-:W-:Y:S01]  /*8aa0*/  VIADD R8, R8, 0x1 ;  /* 0x0000000108087836 */ /* 0x000fe20000000000 */
[----:B------:R-:W-:Y:S03]  /*8ab0*/  BSSY.RECONVERGENT B3, `(.L_x_433) ;  /* 0x000000e000037945 */ /* 0x000fe60003800200 */
[C---:B------:R-:W-:Y:S01]  /*8ac0*/  IMAD.WIDE.U32 R50, R8.reuse, -0x2daee0ad, RZ ;  /* 0xd2511f5308327825 */ /* 0x040fe200078e00ff */
[----:B------:R-:W-:-:S13]  /*8ad0*/  ISETP.NE.AND P6, PT, R8, RZ, PT ;  /* 0x000000ff0800720c */ /* 0x000fda0003fc5270 */
[----:B------:R-:W-:Y:S05]  /*8ae0*/  @P6 BRA `(.L_x_434) ;  /* 0x0000000000286947 */ /* 0x000fea0003800000 */
[----:B------:R-:W-:Y:S01]  /*8af0*/  VIADD R7, R7, 0x1 ;  /* 0x0000000107077836 */ /* 0x000fe20000000000 */
[----:B------:R-:W-:-:S04]  /*8b00*/  P2R R2, PR, RZ, 0x1 ;  /* 0x00000001ff027803 */ /* 0x000fc80000000000 */
[----:B------:R-:W-:-:S13]  /*8b10*/  ISETP.NE.AND P6, PT, R7, RZ, PT ;  /* 0x000000ff0700720c */ /* 0x000fda0003fc5270 */
[----:B------:R-:W-:Y:S01]  /*8b20*/  @!P6 IADD3 R10, PT, PT, R10, 0x1, RZ ;  /* 0x000000010a0ae810 */ /* 0x000fe20007ffe0ff */
[----:B------:R-:W-:Y:S02]  /*8b30*/  @!P6 VIADD R4, R3, 0x1 ;  /* 0x000000010304e836 */ /* 0x000fe40000000000 */
[----:B------:R-:W-:Y:S01]  /*8b40*/  @!P6 IMAD.MOV.U32 R7, RZ, RZ, RZ ;  /* 0x000000ffff07e224 */ /* 0x000fe200078e00ff */
[----:B------:R-:W-:-:S13]  /*8b50*/  ISETP.NE.AND P0, PT, R10, RZ, !P6 ;  /* 0x000000ff0a00720c */ /* 0x000fda0007705270 */
[----:B------:R-:W-:Y:S01]  /*8b60*/  @P0 IMAD.MOV R4, RZ, RZ, R3 ;  /* 0x000000ffff040224 */ /* 0x000fe200078e0203 */
[----:B------:R-:W-:-:S04]  /*8b70*/  ISETP.NE.AND P0, PT, R2, RZ, PT ;  /* 0x000000ff0200720c */ /* 0x000fc80003f05270 */
[----:B------:R-:W-:-:S09]  /*8b80*/  @!P6 MOV R3, R4 ;  /* 0x000000040003e202 */ /* 0x000fd20000000f00 */
.L_x_434:
[----:B------:R-:W-:Y:S05]  /*8b90*/  BSYNC.RECONVERGENT B3 ;  /* 0x0000000000037941 */ /* 0x000fea0003800200 */
.L_x_433:
        /* <DEDUP_REMOVED lines=36> */
[----:B------:R-:W-:-:S05]  /*8de0*/  IMAD.WIDE.U32 R4, R4, -0x2daee0ad, RZ ;  /* 0xd2511f5304047825 */ /* 0x000fca00078e00ff */
[----:B------:R-:W-:Y:S02]  /*8df0*/  LOP3.LUT R6, R50, UR30, R5, 0x96, !PT ;  /* 0x0000001e32067c12 */ /* 0x000fe4000f8e9605 */
[----:B------:R-:W-:Y:S01]  /*8e00*/  MOV R74, R4 ;  /* 0x00000004004a7202 */ /* 0x000fe20000000f00 */
[----:B------:R-:W-:-:S04]  /*8e10*/  IMAD.WIDE.U32 R4, R2, -0x326172a9, RZ ;  /* 0xcd9e8d5702047825 */ /* 0x000fc800078e00ff */
[----:B------:R-:W-:Y:S01]  /*8e20*/  IMAD.MOV.U32 R2, RZ, RZ, R4 ;  /* 0x000000ffff027224 */ /* 0x000fe200078e0004 */
[----:B------:R-:W-:Y:S01]  /*8e30*/  LOP3.LUT R5, R46, UR29, R5, 0x96, !PT ;  /* 0x0000001d2e057c12 */ /* 0x000fe2000f8e9605 */
[----:B------:R-:W-:-:S07]  /*8e40*/  IMAD.MOV.U32 R4, RZ, RZ, RZ ;  /* 0x000000ffff047224 */ /* 0x000fce00078e00ff */
.L_x_431:
[----:B------:R-:W-:Y:S05]  /*8e50*/  BSYNC.RECONVERGENT B2 ;  /* 0x0000000000027941 */ /* 0x000fea0003800200 */
.L_x_430:
[----:B------:R-:W-:Y:S02]  /*8e60*/  I2FP.F32.U32 R47, R47 ;  /* 0x0000002f002f7245 */ /* 0x000fe40000201000 */
[----:B------:R-:W-:Y:S02]  /*8e70*/  F2FP.BF16.F32.PACK_AB R46, R45, R44 ;  /* 0x0000002c2d2e723e */ /* 0x000fe400000010ff */
[----:B------:R-:W-:Y:S01]  /*8e80*/  F2FP.BF16.F32.PACK_AB R45, R22, R23 ;  /* 0x00000017162d723e */ /* 0x000fe200000010ff */
[----:B------:R-:W-:Y:S01]  /*8e90*/  FFMA.FTZ R92, R47, R92, 1.1641532182693481445e-10 ;  /* 0x2f0000002f5c7423 */ /* 0x000fe2000001005c */
[----:B------:R-:W-:Y:S01]  /*8ea0*/  SHF.L.U32 R47, R66, 0x10, RZ ;  /* 0x00000010422f7819 */ /* 0x000fe200000006ff */
[----:B------:R-:W-:Y:S01]  /*8eb0*/  IMAD.U32 R66, R75, 0x10000, RZ ;  /* 0x000100004b427824 */ /* 0x000fe200078e00ff */
[----:B------:R-:W-:Y:S02]  /*8ec0*/  F2FP.BF16.F32.PACK_AB R44, R15, R14 ;  /* 0x0000000e0f2c723e */ /* 0x000fe400000010ff */
[----:B------:R-:W-:Y:S01]  /*8ed0*/  FSETP.GTU.FTZ.AND P6, PT, R92, R79, PT ;  /* 0x0000004f5c00720b */ /* 0x000fe20003fdc000 */
[----:B------:R-:W-:-:S04]  /*8ee0*/  FMUL.FTZ R47, R47, R72 ;  /* 0x000000482f2f7220 */ /* 0x000fc80000410000 */
[----:B------:R-:W-:-:S05]  /*8ef0*/  FMUL.FTZ R47, R47, R78 ;  /* 0x0000004e2f2f7220 */ /* 0x000fca0000410000 */
[----:B------:R-:W-:Y:S02]  /*8f00*/  FSEL R47, R47, RZ, !P6 ;  /* 0x000000ff2f2f7208 */ /* 0x000fe40007000000 */
[----:B------:R-:W-:-:S03]  /*8f10*/  PLOP3.LUT P6, PT, P6, PT, PT, 0x8, 0x80 ;  /* 0x000000000080781c */ /* 0x000fc600037ce170 */
[----:B------:R-:W-:-:S05]  /*8f20*/  FADD.FTZ R66, R47, R66 ;  /* 0x000000422f427221 */ /* 0x000fca0000010000 */
[----:B------:R-:W-:Y:S01]  /*8f30*/  F2FP.BF16.F32.PACK_AB R47, R66, R49 ;  /* 0x00000031422f723e */ /* 0x000fe200000010ff */
[----:B------:R-:W-:Y:S06]  /*8f40*/  BRA `(.L_x_435) ;  /* 0x0000002800307947 */ /* 0x000fec0003800000 */
.L_x_394:
[----:B------:R-:W-:Y:S01]  /*8f50*/  ISETP.NE.AND P0, PT, R4, 0x1, PT ;  /* 0x000000010400780c */ /* 0x000fe20003f05270 */
[----:B------:R-:W-:Y:S01]  /*8f60*/  BSSY.RECONVERGENT B2, `(.L_x_436) ;  /* 0x0000048000027945 */ /* 0x000fe20003800200 */
[----:B------:R-:W-:Y:S01]  /*8f70*/  IMAD.MOV.U32 R22, RZ, RZ, 0x2 ;  /* 0x00000002ff167424 */ /* 0x000fe200078e00ff */
[----:B------:R-:W-:Y:S01]  /*8f80*/  MOV R14, R2 ;  /* 0x00000002000e7202 */ /* 0x000fe20000000f00 */
[----:B------:R-:W-:-:S09]  /*8f90*/  IMAD.MOV.U32 R74, RZ, RZ, R75 ;  /* 0x000000ffff4a7224 */ /* 0x000fd200078e004b */
[----:B------:R-:W-:Y:S05]  /*8fa0*/  @!P0 BRA `(.L_x_437) ;  /* 0x00000004000c8947 */ /* 0x000fea0003800000 */
        /* <DEDUP_REMOVED lines=10> */
.L_x_438:
        /* <DEDUP_REMOVED lines=13> */
.L_x_440:
[----:B------:R-:W-:Y:S05]  /*9120*/  BSYNC.RECONVERGENT B3 ;  /* 0x0000000000037941 */ /* 0x000fea0003800200 */
.L_x_439:
        /* <DEDUP_REMOVED lines=43> */
.L_x_437:
[----:B------:R-:W-:Y:S05]  /*93e0*/  BSYNC.RECONVERGENT B2 ;  /* 0x0000000000027941 */ /* 0x000fea0003800200 */
.L_x_436:
[----:B------:R-:W0:Y:S01]  /*93f0*/  LDC R76, c[0x0][0x404] ;  /* 0x00010100ff4c7b82 */ /* 0x000e220000000800 */
[----:B------:R-:W-:Y:S01]  /*9400*/  I2FP.F32.U32 R4, R14 ;  /* 0x0000000e00047245 */ /* 0x000fe20000201000 */
[----:B------:R-:W-:Y:S01]  /*9410*/  IMAD.MOV.U32 R77, RZ, RZ, 0x2f800000 ;  /* 0x2f800000ff4d7424 */ /* 0x000fe200078e00ff */
[----:B------:R-:W-:Y:S01]  /*9420*/  ISETP.NE.AND P1, PT, R22, 0x1, PT ;  /* 0x000000011600780c */ /* 0x000fe20003f25270 */
[----:B-----5:R-:W-:Y:S01]  /*9430*/  IMAD.U32 R23, R44, 0x10000, RZ ;  /* 0x000100002c177824 */ /* 0x020fe200078e00ff */
[----:B------:R-:W-:Y:S01]  /*9440*/  BSSY.RECONVERGENT B2, `(.L_x_441) ;  /* 0x000004e000027945 */ /* 0x000fe20003800200 */
[----:B------:R-:W-:Y:S01]  /*9450*/  FFMA.FTZ R15, R4, R77, 1.1641532182693481445e-10 ;  /* 0x2f000000040f7423 */ /* 0x000fe2000001004d */
[----:B------:R-:W-:Y:S01]  /*9460*/  HFMA2 R49, -RZ, RZ, 0, 1.1920928955078125e-07 ;  /* 0x00000002ff317431 */ /* 0x000fe200000001ff */
[----:B------:R-:W1:Y:S01]  /*9470*/  LDC R75, c[0x0][0x408] ;  /* 0x00010200ff4b7b82 */ /* 0x000e620000000800 */
[----:B------:R-:W-:Y:S01]  /*9480*/  FMUL.FTZ R4, R23, R72 ;  /* 0x0000004817047220 */ /* 0x000fe20000410000 */
[----:B------:R-:W-:-:S02]  /*9490*/  PRMT R44, R44, 0x7632, R44 ;  /* 0x000076322c2c7816 */ /* 0x000fc4000000002c */
[----:B0-----:R-:W-:-:S04]  /*94a0*/  FSETP.GTU.FTZ.AND P0, PT, R15, R76, PT ;  /* 0x0000004c0f00720b */ /* 0x001fc80003f1c000 */
[----:B------:R-:W-:Y:S01]  /*94b0*/  PLOP3.LUT P2, PT, P0, PT, PT, 0x8, 0x80 ;  /* 0x000000000080781c */ /* 0x000fe2000074e170 */
[----:B-1----:R-:W-:-:S03]  /*94c0*/  FMUL.FTZ R4, R4, R75 ;  /* 0x0000004b04047220 */ /* 0x002fc60000410000 */
[----:B------:R-:W-:Y:S02]  /*94d0*/  P2R R48, PR, RZ, 0x4 ;  /* 0x00000004ff307803 */ /* 0x000fe40000000000 */
[----:B------:R-:W-:Y:S01]  /*94e0*/  FSEL R14, R4, RZ, !P0 ;  /* 0x000000ff040e7208 */ /* 0x000fe20004000000 */
[----:B------:R-:W-:Y:S01]  /*94f0*/  IMAD.MOV.U32 R4, RZ, RZ, R2 ;  /* 0x000000ffff047224 */ /* 0x000fe200078e0002 */
        /* <DEDUP_REMOVED lines=9> */
.L_x_443:
        /* <DEDUP_REMOVED lines=13> */
.L_x_445:
[----:B------:R-:W-:Y:S05]  /*9660*/  BSYNC.RECONVERGENT B3 ;  /* 0x0000000000037941 */ /* 0x000fea0003800200 */
.L_x_444:
        /* <DEDUP_REMOVED lines=40> */
[----:B------:R-:W-:Y:S01]  /*98f0*/  LOP3.LUT R6, R4, UR30, R23, 0x96, !PT ;  /* 0x0000001e04067c12 */ /* 0x000fe2000f8e9617 */
[----:B------:R-:W-:Y:S01]  /*9900*/  IMAD.MOV.U32 R4, RZ, RZ, R74 ;  /* 0x000000ffff047224 */ /* 0x000fe200078e004a */
[----:B------:R-:W-:-:S07]  /*9910*/  MOV R74, R22 ;  /* 0x00000016004a7202 */ /* 0x000fce0000000f00 */
.L_x_442:
[----:B------:R-:W-:Y:S05]  /*9920*/  BSYNC.RECONVERGENT B2 ;  /* 0x0000000000027941 */ /* 0x000fea0003800200 */
.L_x_441:
[----:B------:R-:W-:Y:S01]  /*9930*/  I2FP.F32.U32 R4, R4 ;  /* 0x0000000400047245 */ /* 0x000fe20000201000 */
[----:B------:R-:W-:Y:S01]  /*9940*/  IMAD.U32 R23, R44, 0x10000, RZ ;  /* 0x000100002c177824 */ /* 0x000fe200078e00ff */
[----:B------:R-:W-:Y:S01]  /*9950*/  ISETP.NE.AND P2, PT, R49, 0x1, PT ;  /* 0x000000013100780c */ /* 0x000fe20003f45270 */
[----:B------:R-:W-:Y:S01]  /*9960*/  BSSY.RECONVERGENT B2, `(.L_x_446) ;  /* 0x000004b000027945 */ /* 0x000fe20003800200 */
[----:B------:R-:W-:Y:S02]  /*9970*/  HFMA2 R50, -RZ, RZ, 0, 1.1920928955078125e-07 ;  /* 0x00000002ff327431 */ /* 0x000fe400000001ff */
[----:B------:R-:W-:Y:S01]  /*9980*/  FFMA.FTZ R15, R4, R77, 1.1641532182693481445e-10 ;  /* 0x2f000000040f7423 */ /* 0x000fe2000001004d */
[----:B------:R-:W-:-:S04]  /*9990*/  FMUL.FTZ R4, R23, R72 ;  /* 0x0000004817047220 */ /* 0x000fc80000410000 */
[----:B------:R-:W-:Y:S01]  /*99a0*/  FMUL.FTZ R4, R4, R75 ;  /* 0x0000004b04047220 */ /* 0x000fe20000410000 */
[----:B------:R-:W-:-:S04]  /*99b0*/  FSETP.GTU.FTZ.AND P1, PT, R15, R76, PT ;  /* 0x0000004c0f00720b */ /* 0x000fc80003f3c000 */
[----:B------:R-:W-:Y:S01]  /*99c0*/  FSEL R15, R4, RZ, !P1 ;  /* 0x000000ff040f7208 */ /* 0x000fe20004800000 */
[----:B------:R-:W-:Y:S01]  /*99d0*/  IMAD.MOV.U32 R4, RZ, RZ, R2 ;  /* 0x000000ffff047224 */ /* 0x000fe200078e0002 */
[----:B------:R-:W-:Y:S01]  /*99e0*/  PLOP3.LUT P0, PT, P1, PT, PT, 0x8, 0x80 ;  /* 0x000000000080781c */ /* 0x000fe20000f0e170 */
[----:B------:R-:W-:-:S12]  /*99f0*/  @!P2 BRA `(.L_x_447) ;  /* 0x000000040004a947 */ /* 0x000fd80003800000 */
        /* <DEDUP_REMOVED lines=8> */
.L_x_448:
        /* <DEDUP_REMOVED lines=13> */
.L_x_450:
[----:B------:R-:W-:Y:S05]  /*9b50*/  BSYNC.RECONVERGENT B3 ;  /* 0x0000000000037941 */ /* 0x000fea0003800200 */
.L_x_449:
        /* <DEDUP_REMOVED lines=43> */
.L_x_447:
[----:B------:R-:W-:Y:S05]  /*9e10*/  BSYNC.RECONVERGENT B2 ;  /* 0x0000000000027941 */ /* 0x000fea0003800200 */
.L_x_446:
        /* <DEDUP_REMOVED lines=22> */
.L_x_453:
        /* <DEDUP_REMOVED lines=13> */
.L_x_455:
[----:B------:R-:W-:Y:S05]  /*a050*/  BSYNC.RECONVERGENT B3 ;  /* 0x0000000000037941 */ /* 0x000fea0003800200 */
.L_x_454:
        /* <DEDUP_REMOVED lines=41> */
[----:B------:R-:W-:Y:S01]  /*a2f0*/  MOV R74, R44 ;  /* 0x0000002c004a7202 */ /* 0x000fe20000000f00 */
[----:B------:R-:W-:-:S07]  /*a300*/  IMAD.MOV.U32 R44, RZ, RZ, RZ ;  /* 0x000000ffff2c7224 */ /* 0x000fce00078e00ff */
.L_x_452:
[----:B------:R-:W-:Y:S05]  /*a310*/  BSYNC.RECONVERGENT B2 ;  /* 0x0000000000027941 */ /* 0x000fea0003800200 */
.L_x_451:
[----:B------:R-:W-:Y:S01]  /*a320*/  I2FP.F32.U32 R4, R4 ;  /* 0x0000000400047245 */ /* 0x000fe20000201000 */
[----:B------:R-:W-:Y:S01]  /*a330*/  IMAD.U32 R49, R22, 0x10000, RZ ;  /* 0x0001000016317824 */ /* 0x000fe200078e00ff */
[----:B------:R-:W-:Y:S01]  /*a340*/  ISETP.NE.AND P3, PT, R44, 0x1, PT ;  /* 0x000000012c00780c */ /* 0x000fe20003f65270 */
[----:B------:R-:W-:Y:S02]  /*a350*/  BSSY.RECONVERGENT B2, `(.L_x_456) ;  /* 0x000004b000027945 */ /* 0x000fe40003800200 */
[----:B------:R-:W-:Y:S01]  /*a360*/  FFMA.FTZ R45, R4, R77, 1.1641532182693481445e-10 ;  /* 0x2f000000042d7423 */ /* 0x000fe2000001004d */
[----:B------:R-:W-:Y:S01]  /*a370*/  FMUL.FTZ R4, R49, R72 ;  /* 0x0000004831047220 */ /* 0x000fe20000410000 */
[----:B------:R-:W-:-:S03]  /*a380*/  HFMA2 R49, -RZ, RZ, 0, 1.1920928955078125e-07 ;  /* 0x00000002ff317431 */ /* 0x000fc600000001ff */
        /* <DEDUP_REMOVED lines=14> */
.L_x_458:
        /* <DEDUP_REMOVED lines=13> */
.L_x_460:
[----:B------:R-:W-:Y:S05]  /*a540*/  BSYNC.RECONVERGENT B3 ;  /* 0x0000000000037941 */ /* 0x000fea0003800200 */
.L_x_459:
        /* <DEDUP_REMOVED lines=43> */
.L_x_457:
[----:B------:R-:W-:Y:S05]  /*a800*/  BSYNC.RECONVERGENT B2 ;  /* 0x0000000000027941 */ /* 0x000fea0003800200 */
.L_x_456:
[----:B------:R-:W-:Y:S01]  /*a810*/  I2FP.F32.U32 R4, R4 ;  /* 0x0000000400047245 */ /* 0x000fe20000201000 */
[C---:B------:R-:W-:Y:S01]  /*a820*/  IMAD.U32 R51, R46.reuse, 0x10000, RZ ;  /* 0x000100002e337824 */ /* 0x040fe200078e00ff */
[----:B------:R-:W-:Y:S01]  /*a830*/  ISETP.NE.AND P4, PT, R49, 0x1, PT ;  /* 0x000000013100780c */ /* 0x000fe20003f85270 */
[----:B------:R-:W-:Y:S01]  /*a840*/  BSSY.RECONVERGENT B2, `(.L_x_461) ;  /* 0x000004d000027945 */ /* 0x000fe20003800200 */
[----:B------:R-:W-:Y:S01]  /*a850*/  PRMT R46, R46, 0x7632, R46 ;  /* 0x000076322e2e7816 */ /* 0x000fe2000000002e */
[----:B------:R-:W-:Y:S01]  /*a860*/  FFMA.FTZ R45, R4, R77, 1.1641532182693481445e-10 ;  /* 0x2f000000042d7423 */ /* 0x000fe2000001004d */
[----:B------:R-:W-:-:S04]  /*a870*/  FMUL.FTZ R4, R51, R72 ;  /* 0x0000004833047220 */ /* 0x000fc80000410000 */
[----:B------:R-:W-:Y:S01]  /*a880*/  FMUL.FTZ R4, R4, R75 ;  /* 0x0000004b04047220 */ /* 0x000fe20000410000 */
[----:B------:R-:W-:Y:S01]  /*a890*/  FSETP.GTU.FTZ.AND P3, PT, R45, R76, PT ;  /* 0x0000004c2d00720b */ /* 0x000fe20003f7c000 */
[----:B------:R-:W-:-:S03]  /*a8a0*/  IMAD.MOV.U32 R45, RZ, RZ, R2 ;  /* 0x000000ffff2d7224 */ /* 0x000fc600078e0002 */
[----:B------:R-:W-:Y:S01]  /*a8b0*/  FSEL R44, R4, RZ, !P3 ;  /* 0x000000ff042c7208 */ /* 0x000fe20005800000 */
[----:B------:R-:W-:Y:S01]  /*a8c0*/  HFMA2 R4, -RZ, RZ, 0, 1.1920928955078125e-07 ;  /* 0x00000002ff047431 */ /* 0x000fe200000001ff */
        /* <DEDUP_REMOVED lines=11> */
.L_x_463:
        /* <DEDUP_REMOVED lines=13> */
.L_x_465:
[----:B------:R-:W-:Y:S05]  /*aa50*/  BSYNC.RECONVERGENT B3 ;  /* 0x0000000000037941 */ /* 0x000fea0003800200 */
.L_x_464:
        /* <DEDUP_REMOVED lines=41> */
[----:B------:R-:W-:Y:S01]  /*acf0*/  LOP3.LUT R5, R66, UR29, R51, 0x96, !PT ;  /* 0x0000001d42057c12 */ /* 0x000fe2000f8e9633 */
[----:B------:R-:W-:-:S07]  /*ad00*/  IMAD.MOV.U32 R4, RZ, RZ, RZ ;  /* 0x000000ffff047224 */ /* 0x000fce00078e00ff */
.L_x_462:
[----:B------:R-:W-:Y:S05]  /*ad10*/  BSYNC.RECONVERGENT B2 ;  /* 0x0000000000027941 */ /* 0x000fea0003800200 */
.L_x_461:
[----:B------:R-:W-:Y:S01]  /*ad20*/  I2FP.F32.U32 R50, R45 ;  /* 0x0000002d00327245 */ /* 0x000fe20000201000 */
[----:B------:R-:W-:Y:S01]  /*ad30*/  BSSY.RECONVERGENT B2, `(.L_x_466) ;  /* 0x000004e000027945 */ /* 0x000fe20003800200 */
[----:B------:R-:W-:Y:S02]  /*ad40*/  SHF.L.U32 R49, R46, 0x10, RZ ;  /* 0x000000102e317819 */ /* 0x000fe400000006ff */
[----:B------:R-:W-:Y:S01]  /*ad50*/  ISETP.NE.AND P5, PT, R4, 0x1, PT ;  /* 0x000000010400780c */ /* 0x000fe20003fa5270 */
[----:B------:R-:W-:Y:S01]  /*ad60*/  FFMA.FTZ R45, R50, R77, 1.1641532182693481445e-10 ;  /* 0x2f000000322d7423 */ /* 0x000fe2000001004d */
[----:B------:R-:W-:Y:S02]  /*ad70*/  IMAD.MOV.U32 R50, RZ, RZ, 0x2 ;  /* 0x00000002ff327424 */ /* 0x000fe400078e00ff */
[----:B------:R-:W-:Y:S02]  /*ad80*/  FMUL.FTZ R46, R49, R72 ;  /* 0x00000048312e7220 */ /* 0x000fe40000410000 */
[----:B------:R-:W-:-:S02]  /*ad90*/  FSETP.GTU.FTZ.AND P4, PT, R45, R76, PT ;  /* 0x0000004c2d00720b */ /* 0x000fc40003f9c000 */
[----:B------:R-:W-:-:S05]  /*ada0*/  FMUL.FTZ R46, R46, R75 ;  /* 0x0000004b2e2e7220 */ /* 0x000fca0000410000 */
[----:B------:R-:W-:Y:S01]  /*adb0*/  FSEL R45, R46, RZ, !P4 ;  /* 0x000000ff2e2d7208 */ /* 0x000fe20006000000 */
[----:B------:R-:W-:Y:S01]  /*adc0*/  IMAD.MOV.U32 R46, RZ, RZ, R2 ;  /* 0x000000ffff2e7224 */ /* 0x000fe200078e0002 */
        /* <DEDUP_REMOVED lines=11> */
.L_x_468:
        /* <DEDUP_REMOVED lines=13> */
.L_x_470:
[----:B------:R-:W-:Y:S05]  /*af50*/  BSYNC.RECONVERGENT B3 ;  /* 0x0000000000037941 */ /* 0x000fea0003800200 */
.L_x_469:
        /* <DEDUP_REMOVED lines=42> */
[----:B------:R-:W-:-:S07]  /*b200*/  HFMA2 R50, -RZ, RZ, 0, 0 ;  /* 0x00000000ff327431 */ /* 0x000fce00000001ff */
.L_x_467:
[----:B------:R-:W-:Y:S05]  /*b210*/  BSYNC.RECONVERGENT B2 ;  /* 0x0000000000027941 */ /* 0x000fea0003800200 */
.L_x_466:
        /* <DEDUP_REMOVED lines=9> */
[----:B------:R-:W-:-:S04]  /*b2b0*/  FSETP.GTU.FTZ.AND P5, PT, R49, R76, PT ;  /* 0x0000004c3100720b */ /* 0x000fc80003fbc000 */
[----:B------:R-:W-:Y:S01]  /*b2c0*/  FSEL R49, R4, RZ, !P5 ;  /* 0x000000ff04317208 */ /* 0x000fe20006800000 */
[----:B------:R-:W-:Y:S01]  /*b2d0*/  IMAD.MOV.U32 R4, RZ, RZ, 0x2 ;  /* 0x00000002ff047424 */ /* 0x000fe200078e00ff */
        /* <DEDUP_REMOVED lines=11> */
.L_x_473:
        /* <DEDUP_REMOVED lines=15> */
.L_x_475:
[----:B------:R-:W-:Y:S05]  /*b480*/  BSYNC.RECONVERGENT B3 ;  /* 0x0000000000037941 */ /* 0x000fea0003800200 */
.L_x_474:
        /* <DEDUP_REMOVED lines=43> */
.L_x_472:
[----:B------:R-:W-:Y:S05]  /*b740*/  BSYNC.RECONVERGENT B2 ;  /* 0x0000000000027941 */ /* 0x000fea0003800200 */
.L_x_471:
[----:B------:R-:W-:Y:S01]  /*b750*/  I2FP.F32.U32 R46, R47 ;  /* 0x0000002f002e7245 */ /* 0x000fe20000201000 */
[----:B------:R-:W-:-:S04]  /*b760*/  IMAD.U32 R47, R66, 0x10000, RZ ;  /* 0x00010000422f7824 */ /* 0x000fc800078e00ff */
[----:B------:R-:W-:Y:S01]  /*b770*/  FFMA.FTZ R77, R46, R77, 1.1641532182693481445e-10 ;  /* 0x2f0000002e4d7423 */ /* 0x000fe2000001004d */
[----:B------:R-:W-:-:S04]  /*b780*/  FMUL.FTZ R46, R47, R72 ;  /* 0x000000482f2e7220 */ /* 0x000fc80000410000 */
[----:B------:R-:W-:Y:S01]  /*b790*/  FMUL.FTZ R46, R46, R75 ;  /* 0x0000004b2e2e7220 */ /* 0x000fe20000410000 */
[----:B------:R-:W-:-:S04]  /*b7a0*/  FSETP.GTU.FTZ.AND P6, PT, R77, R76, PT ;  /* 0x0000004c4d00720b */ /* 0x000fc80003fdc000 */
[----:B------:R-:W-:Y:S02]  /*b7b0*/  FSEL R66, R46, RZ, !P6 ;  /* 0x000000ff2e427208 */ /* 0x000fe40007000000 */
[----:B------:R-:W-:Y:S02]  /*b7c0*/  F2FP.BF16.F32.PACK_AB R46, R45, R44 ;  /* 0x0000002c2d2e723e */ /* 0x000fe400000010ff */
[----:B------:R-:W-:Y:S02]  /*b7d0*/  PLOP3.LUT P6, PT, P6, PT, PT, 0x8, 0x80 ;  /* 0x000000000080781c */ /* 0x000fe400037ce170 */
[----:B------:R-:W-:Y:S02]  /*b7e0*/  F2FP.BF16.F32.PACK_AB R45, R22, R23 ;  /* 0x00000017162d723e */ /* 0x000fe400000010ff */
[----:B------:R-:W-:Y:S02]  /*b7f0*/  F2FP.BF16.F32.PACK_AB R44, R15, R14 ;  /* 0x0000000e0f2c723e */ /* 0x000fe400000010ff */
[----:B------:R-:W-:-:S07]  /*b800*/  F2FP.BF16.F32.PACK_AB R47, R66, R49 ;  /* 0x00000031422f723e */ /* 0x000fce00000010ff */
.L_x_435:
        /* <DEDUP_REMOVED lines=8> */
[----:B------:R-:W-:-:S04]  /*b890*/  SEL R50, RZ, 0x100, !P0 ;  /* 0x00000100ff327807 */ /* 0x000fc80004000000 */
[----:B------:R-:W-:Y:S02]  /*b8a0*/  LOP3.LUT R50, R50, R75, R51, 0xfe, !PT ;  /* 0x0000004b32327212 */ /* 0x000fe400078efe33 */
[----:B------:R-:W-:Y:S02]  /*b8b0*/  SEL R51, RZ, 0x1, !P3 ;  /* 0x00000001ff337807 */ /* 0x000fe40005800000 */
[----:B------:R-:W-:Y:S01]  /*b8c0*/  MOV R75, R74 ;  /* 0x0000004a004b7202 */ /* 0x000fe20000000f00 */
[----:B0-----:R-:W-:-:S05]  /*b8d0*/  IMAD.WIDE.U32 R48, R73, 0x10, R48 ;  /* 0x0000001049307825 */ /* 0x001fca00078e0030 */
[----:B------:R0:W-:Y:S02]  /*b8e0*/  STG.E.128 desc[UR8][R48.64], R44 ;  /* 0x0000002c30007986 */ /* 0x0001e4000c101d08 */
[----:B0-----:R-:W0:Y:S01]  /*b8f0*/  LDC.64 R46, c[0x0][0x3b0] ;  /* 0x0000ec00ff2e7b82 */ /* 0x001e220000000a00 */
[----:B------:R-:W-:Y:S02]  /*b900*/  LOP3.LUT R45, R76, R51, RZ, 0xfc, !PT ;  /* 0x000000334c2d7212 */ /* 0x000fe400078efcff */
[----:B------:R-:W-:-:S04]  /*b910*/  SEL R51, RZ, 0x1, !P6 ;  /* 0x00000001ff337807 */ /* 0x000fc80007000000 */
[----:B------:R-:W-:Y:S01]  /*b920*/  LOP3.LUT R44, R50, R51, RZ, 0xfc, !PT ;  /* 0x00000033322c7212 */ /* 0x000fe200078efcff */
[----:B0-----:R-:W-:-:S04]  /*b930*/  IMAD.WIDE.U32 R46, R73, 0x8, R46 ;  /* 0x00000008492e7825 */ /* 0x001fc800078e002e */
[----:B------:R-:W-:Y:S01]  /*b940*/  VIADD R73, R73, 0x20 ;  /* 0x0000002049497836 */ /* 0x000fe20000000000 */
[----:B------:R0:W-:Y:S06]  /*b950*/  STG.E.64 desc[UR8][R46.64], R44 ;  /* 0x0000002c2e007986 */ /* 0x0001ec000c101b08 */
.L_x_393:
[----:B------:R-:W-:Y:S05]  /*b960*/  BSYNC.RECONVERGENT B1 ;  /* 0x0000000000017941 */ /* 0x000fea0003800200 */
.L_x_392:
        /* <DEDUP_REMOVED lines=29> */
.L_x_481:
        /* <DEDUP_REMOVED lines=13> */
.L_x_483:
[----:B------:R-:W-:Y:S05]  /*bc10*/  BSYNC.RECONVERGENT B3 ;  /* 0x0000000000037941 */ /* 0x000fea0003800200 */
.L_x_482:
        /* <DEDUP_REMOVED lines=43> */
.L_x_480:
[----:B------:R-:W-:Y:S05]  /*bed0*/  BSYNC.RECONVERGENT B2 ;  /* 0x0000000000027941 */ /* 0x000fea0003800200 */
.L_x_479:
        /* <DEDUP_REMOVED lines=29> */
.L_x_486:
        /* <DEDUP_REMOVED lines=13> */
.L_x_488:
[----:B------:R-:W-:Y:S05]  /*c180*/  BSYNC.RECONVERGENT B3 ;  /* 0x0000000000037941 */ /* 0x000fea0003800200 */
.L_x_487:
        /* <DEDUP_REMOVED lines=43> */
.L_x_485:
[----:B------:R-:W-:Y:S05]  /*c440*/  BSYNC.RECONVERGENT B2 ;  /* 0x0000000000027941 */ /* 0x000fea0003800200 */
.L_x_484:
        /* <DEDUP_REMOVED lines=23> */
.L_x_491:
        /* <DEDUP_REMOVED lines=13> */
.L_x_493:
[----:B------:R-:W-:Y:S05]  /*c690*/  BSYNC.RECONVERGENT B3 ;  /* 0x0000000000037941 */ /* 0x000fea0003800200 */
.L_x_492:
        /* <DEDUP_REMOVED lines=43> */
.L_x_490:
[----:B------:R-:W-:Y:S05]  /*c950*/  BSYNC.RECONVERGENT B2 ;  /* 0x0000000000027941 */ /* 0x000fea0003800200 */
.L_x_489:
        /* <DEDUP_REMOVED lines=25> */
.L_x_496:
        /* <DEDUP_REMOVED lines=13> */
.L_x_498:
[----:B------:R-:W-:Y:S05]  /*cbc0*/  BSYNC.RECONVERGENT B3 ;  /* 0x0000000000037941 */ /* 0x000fea0003800200 */
.L_x_497:
        /* <DEDUP_REMOVED lines=43> */
.L_x_495:
[----:B------:R-:W-:Y:S05]  /*ce80*/  BSYNC.RECONVERGENT B2 ;  /* 0x0000000000027941 */ /* 0x000fea0003800200 */
.L_x_494:
        /* <DEDUP_REMOVED lines=23> */
.L_x_501:
        /* <DEDUP_REMOVED lines=13> */
.L_x_503:
[----:B------:R-:W-:Y:S05]  /*d0d0*/  BSYNC.RECONVERGENT B3 ;  /* 0x0000000000037941 */ /* 0x000fea0003800200 */
.L_x_502:
        /* <DEDUP_REMOVED lines=43> */
.L_x_500:
[----:B------:R-:W-:Y:S05]  /*d390*/  BSYNC.RECONVERGENT B2 ;  /* 0x0000000000027941 */ /* 0x000fea0003800200 */
.L_x_499:
        /* <DEDUP_REMOVED lines=26> */
.L_x_506:
        /* <DEDUP_REMOVED lines=13> */
.L_x_508:
[----:B------:R-:W-:Y:S05]  /*d610*/  BSYNC.RECONVERGENT B3 ;  /* 0x0000000000037941 */ /* 0x000fea0003800200 */
.L_x_507:
        /* <DEDUP_REMOVED lines=43> */
.L_x_505:
[----:B------:R-:W-:Y:S05]  /*d8d0*/  BSYNC.RECONVERGENT B2 ;  /* 0x0000000000027941 */ /* 0x000fea0003800200 */
.L_x_504:
        /* <DEDUP_REMOVED lines=24> */
.L_x_511:
        /* <DEDUP_REMOVED lines=13> */
.L_x_513:
[----:B------:R-:W-:Y:S05]  /*db30*/  BSYNC.RECONVERGENT B3 ;  /* 0x0000000000037941 */ /* 0x000fea0003800200 */
.L_x_512:
        /* <DEDUP_REMOVED lines=43> */
.L_x_510:
[----:B------:R-:W-:Y:S05]  /*ddf0*/  BSYNC.RECONVERGENT B2 ;  /* 0x0000000000027941 */ /* 0x000fea0003800200 */
.L_x_509:
        /* <DEDUP_REMOVED lines=26> */
.L_x_516:
        /* <DEDUP_REMOVED lines=15> */
.L_x_518:
[----:B------:R-:W-:Y:S05]  /*e090*/  BSYNC.RECONVERGENT B3 ;  /* 0x0000000000037941 */ /* 0x000fea0003800200 */
.L_x_517:
        /* <DEDUP_REMOVED lines=43> */
.L_x_515:
[----:B------:R-:W-:Y:S05]  /*e350*/  BSYNC.RECONVERGENT B2 ;  /* 0x0000000000027941 */ /* 0x000fea0003800200 */
.L_x_514:
        /* <DEDUP_REMOVED lines=15> */
.L_x_478:
        /* <DEDUP_REMOVED lines=16> */
.L_x_522:
        /* <DEDUP_REMOVED lines=13> */
.L_x_524:
[----:B------:R-:W-:Y:S05]  /*e620*/  BSYNC.RECONVERGENT B3 ;  /* 0x0000000000037941 */ /* 0x000fea0003800200 */
.L_x_523:
        /* <DEDUP_REMOVED lines=43> */
.L_x_521:
[----:B------:R-:W-:Y:S05]  /*e8e0*/  BSYNC.RECONVERGENT B2 ;  /* 0x0000000000027941 */ /* 0x000fea0003800200 */
.L_x_520:
        /* <DEDUP_REMOVED lines=26> */
.L_x_527:
        /* <DEDUP_REMOVED lines=13> */
.L_x_529:
[----:B------:R-:W-:Y:S05]  /*eb60*/  BSYNC.RECONVERGENT B3 ;  /* 0x0000000000037941 */ /* 0x000fea0003800200 */
.L_x_528:
        /* <DEDUP_REMOVED lines=43> */
.L_x_526:
[----:B------:R-:W-:Y:S05]  /*ee20*/  BSYNC.RECONVERGENT B2 ;  /* 0x0000000000027941 */ /* 0x000fea0003800200 */
.L_x_525:
        /* <DEDUP_REMOVED lines=21> */
.L_x_532:
        /* <DEDUP_REMOVED lines=13> */
.L_x_534:
[----:B------:R-:W-:Y:S05]  /*f050*/  BSYNC.RECONVERGENT B3 ;  /* 0x0000000000037941 */ /* 0x000fea0003800200 */
.L_x_533:
        /* <DEDUP_REMOVED lines=43> */
.L_x_531:
[----:B------:R-:W-:Y:S05]  /*f310*/  BSYNC.RECONVERGENT B2 ;  /* 0x0000000000027941 */ /* 0x000fea0003800200 */
.L_x_530:
        /* <DEDUP_REMOVED lines=22> */
.L_x_537:
        /* <DEDUP_REMOVED lines=13> */
.L_x_539:
[----:B------:R-:W-:Y:S05]  /*f550*/  BSYNC.RECONVERGENT B3 ;  /* 0x0000000000037941 */ /* 0x000fea0003800200 */
.L_x_538:
        /* <DEDUP_REMOVED lines=43> */
.L_x_536:
[----:B------:R-:W-:Y:S05]  /*f810*/  BSYNC.RECONVERGENT B2 ;  /* 0x0000000000027941 */ /* 0x000fea0003800200 */
.L_x_535:
        /* <DEDUP_REMOVED lines=21> */
.L_x_542:
        /* <DEDUP_REMOVED lines=13> */
.L_x_544:
[----:B------:R-:W-:Y:S05]  /*fa40*/  BSYNC.RECONVERGENT B3 ;  /* 0x0000000000037941 */ /* 0x000fea0003800200 */
.L_x_543:
        /* <DEDUP_REMOVED lines=43> */
.L_x_541:
[----:B------:R-:W-:Y:S05]  /*fd00*/  BSYNC.RECONVERGENT B2 ;  /* 0x0000000000027941 */ /* 0x000fea0003800200 */
.L_x_540:
        /* <DEDUP_REMOVED lines=23> */
.L_x_547:
        /* <DEDUP_REMOVED lines=13> */
.L_x_549:
[----:B------:R-:W-:Y:S05]  /*ff50*/  BSYNC.RECONVERGENT B3 ;  /* 0x0000000000037941 */ /* 0x000fea0003800200 */
.L_x_548:
        /* <DEDUP_REMOVED lines=43> */
.L_x_546:
[----:B------:R-:W-:Y:S05]  /*10210*/  BSYNC.RECONVERGENT B2 ;  /* 0x0000000000027941 */ /* 0x000fea0003800200 */
.L_x_545:
        /* <DEDUP_REMOVED lines=22> */
.L_x_552:
        /* <DEDUP_REMOVED lines=13> */
.L_x_554:
[----:B------:R-:W-:Y:S05]  /*10450*/  BSYNC.RECONVERGENT B3 ;  /* 0x0000000000037941 */ /* 0x000fea0003800200 */
.L_x_553:
        /* <DEDUP_REMOVED lines=43> */
.L_x_551:
[----:B------:R-:W-:Y:S05]  /*10710*/  BSYNC.RECONVERGENT B2 ;  /* 0x0000000000027941 */ /* 0x000fea0003800200 */
.L_x_550:
        /* <DEDUP_REMOVED lines=23> */
.L_x_557:
        /* <DEDUP_REMOVED lines=15> */
.L_x_559:
[----:B------:R-:W-:Y:S05]  /*10980*/  BSYNC.RECONVERGENT B3 ;  /* 0x0000000000037941 */ /* 0x000fea0003800200 */
.L_x_558:
        /* <DEDUP_REMOVED lines=43> */
.L_x_556:
[----:B------:R-:W-:Y:S05]  /*10c40*/  BSYNC.RECONVERGENT B2 ;  /* 0x0000000000027941 */ /* 0x000fea0003800200 */
.L_x_555:
        /* <DEDUP_REMOVED lines=12> */
.L_x_519:
        /* <DEDUP_REMOVED lines=21> */
.L_x_477:
[----:B------:R-:W-:Y:S05]  /*10e60*/  BSYNC.RECONVERGENT B1 ;  /* 0x0000000000017941 */ /* 0x000fea0003800200 */
.L_x_476:
[----:B------:R-:W-:Y:S01]  /*10e70*/  ISETP.GE.U32.AND P0, PT, R11, 0x80, PT ;  /* 0x000000800b00780c */ /* 0x000fe20003f06070 */
[----:B------:R-:W-:-:S12]  /*10e80*/  BSSY.RECONVERGENT B1, `(.L_x_560) ;  /* 0x0000552000017945 */ /* 0x000fd80003800200 */
[----:B------:R-:W-:Y:S05]  /*10e90*/  @!P0 BRA `(.L_x_561) ;  /* 0x0000005400408947 */ /* 0x000fea0003800000 */
[----:B------:R-:W1:Y:S02]  /*10ea0*/  LDC.64 R18, c[0x0][0x390] ;  /* 0x0000e400ff127b82 */ /* 0x000e640000000a00 */
[----:B-1----:R-:W-:-:S05]  /*10eb0*/  IMAD.WIDE.U32 R18, R73, 0x10, R18 ;  /* 0x0000001049127825 */ /* 0x002fca00078e0012 */
[----:B0-----:R0:W5:Y:S01]  /*10ec0*/  LDG.E.128 R44, desc[UR8][R18.64] ;  /* 0x00000008122c7981 */ /* 0x001162000c1e1d00 */
        /* <DEDUP_REMOVED lines=22> */
.L_x_565:
        /* <DEDUP_REMOVED lines=13> */
.L_x_567:
[----:B------:R-:W-:Y:S05]  /*11100*/  BSYNC.RECONVERGENT B3 ;  /* 0x0000000000037941 */ /* 0x000fea0003800200 */
.L_x_566:
        /* <DEDUP_REMOVED lines=43> */
.L_x_564:
[----:B------:R-:W-:Y:S05]  /*113c0*/  BSYNC.RECONVERGENT B2 ;  /* 0x0000000000027941 */ /* 0x000fea0003800200 */
.L_x_563:
        /* <DEDUP_REMOVED lines=29> */
.L_x_570:
        /* <DEDUP_REMOVED lines=13> */
.L_x_572:
[----:B------:R-:W-:Y:S05]  /*11670*/  BSYNC.RECONVERGENT B3 ;  /* 0x0000000000037941 */ /* 0x000fea0003800200 */
.L_x_571:
        /* <DEDUP_REMOVED lines=43> */
.L_x_569:
[----:B------:R-:W-:Y:S05]  /*11930*/  BSYNC.RECONVERGENT B2 ;  /* 0x0000000000027941 */ /* 0x000fea0003800200 */
.L_x_568:
        /* <DEDUP_REMOVED lines=8> */
[----:B------:R-:W-:-:S04]  /*119c0*/  IMAD.U32 R4, R19, 0x10000, RZ ;  /* 0x0001000013047824 */ /* 0x000fc800078e00ff */
[----:B------:R-:W-:Y:S01]  /*119d0*/  FSEL R19, R57, RZ, !P2 ;  /* 0x000000ff39137208 */ /* 0x000fe20005000000 */
[----:B------:R-:W-:Y:S01]  /*119e0*/  IMAD.MOV.U32 R57, RZ, RZ, 0x2 ;  /* 0x00000002ff397424 */ /* 0x000fe200078e00ff */
[----:B------:R-:W-:-:S03]  /*119f0*/  PLOP3.LUT P2, PT, P2, PT, PT, 0x8, 0x80 ;  /* 0x000000000080781c */ /* 0x000fc6000174e170 */
[----:B------:R-:W-:Y:S01]  /*11a00*/  FADD.FTZ R19, R19, R4 ;  /* 0x0000000413137221 */ /* 0x000fe20000010000 */
[----:B------:R-:W-:Y:S02]  /*11a10*/  MOV R4, R2 ;  /* 0x0000000200047202 */ /* 0x000fe40000000f00 */
[----:B------:R-:W-:Y:S01]  /*11a20*/  P2R R75, PR, RZ, 0x4 ;  /* 0x00000004ff4b7803 */ /* 0x000fe20000000000 */
        /* <DEDUP_REMOVED lines=9> */
.L_x_575:
        /* <DEDUP_REMOVED lines=13> */
.L_x_577:
[----:B------:R-:W-:Y:S05]  /*11b90*/  BSYNC.RECONVERGENT B3 ;  /* 0x0000000000037941 */ /* 0x000fea0003800200 */
.L_x_576:
        /* <DEDUP_REMOVED lines=36> */
[----:B------:R-:W-:Y:S01]  /*11de0*/  HFMA2 R57, -RZ, RZ, 0, 0 ;  /* 0x00000000ff397431 */ /* 0x000fe200000001ff */
[----:B------:R-:W-:Y:S02]  /*11df0*/  LOP3.LUT R5, R56, UR29, R55, 0x96, !PT ;  /* 0x0000001d38057c12 */ /* 0x000fe4000f8e9637 */
[----:B------:R-:W-:Y:S01]  /*11e00*/  MOV R2, R54 ;  /* 0x0000003600027202 */ /* 0x000fe20000000f00 */
[----:B------:R-:W-:-:S05]  /*11e10*/  IMAD.WIDE.U32 R54, R6, -0x2daee0ad, RZ ;  /* 0xd2511f5306367825 */ /* 0x000fca00078e00ff */
[----:B------:R-:W-:Y:S01]  /*11e20*/  LOP3.LUT R6, R4, UR30, R55, 0x96, !PT ;  /* 0x0000001e04067c12 */ /* 0x000fe2000f8e9637 */
[----:B------:R-:W-:Y:S02]  /*11e30*/  IMAD.MOV.U32 R4, RZ, RZ, R74 ;  /* 0x000000ffff047224 */ /* 0x000fe400078e004a */
[----:B------:R-:W-:-:S07]  /*11e40*/  IMAD.MOV.U32 R74, RZ, RZ, R54 ;  /* 0x000000ffff4a7224 */ /* 0x000fce00078e0036 */
.L_x_574:
[----:B------:R-:W-:Y:S05]  /*11e50*/  BSYNC.RECONVERGENT B2 ;  /* 0x0000000000027941 */ /* 0x000fea0003800200 */
.L_x_573:
[----:B------:R-:W-:Y:S01]  /*11e60*/  I2FP.F32.U32 R55, R4 ;  /* 0x0000000400377245 */ /* 0x000fe20000201000 */
[----:B------:R-:W-:Y:S01]  /*11e70*/  IMAD.U32 R71, R45, 0x10000, RZ ;  /* 0x000100002d477824 */ /* 0x000fe200078e00ff */
[----:B------:R-:W-:Y:S01]  /*11e80*/  ISETP.NE.AND P2, PT, R57, 0x1, PT ;  /* 0x000000013900780c */ /* 0x000fe20003f45270 */
[----:B------:R-:W-:Y:S01]  /*11e90*/  BSSY.RECONVERGENT B2, `(.L_x_578) ;  /* 0x0000050000027945 */ /* 0x000fe20003800200 */
[----:B------:R-:W-:Y:S01]  /*11ea0*/  PRMT R45, R45, 0x7632, R45 ;  /* 0x000076322d2d7816 */ /* 0x000fe2000000002d */
[----:B------:R-:W-:Y:S01]  /*11eb0*/  FFMA.FTZ R4, R55, R92, 1.1641532182693481445e-10 ;  /* 0x2f00000037047423 */ /* 0x000fe2000001005c */
[----:B------:R-:W-:Y:S01]  /*11ec0*/  FMUL.FTZ R71, R71, R72 ;  /* 0x0000004847477220 */ /* 0x000fe20000410000 */
[C---:B------:R-:W-:Y:S01]  /*11ed0*/  IMAD.U32 R55, R49.reuse, 0x10000, RZ ;  /* 0x0001000031377824 */ /* 0x040fe200078e00ff */
[----:B------:R-:W-:Y:S02]  /*11ee0*/  PRMT R49, R49, 0x7632, R49 ;  /* 0x0000763231317816 */ /* 0x000fe40000000031 */
[----:B------:R-:W-:Y:S01]  /*11ef0*/  FMUL.FTZ R71, R71, R78 ;  /* 0x0000004e47477220 */ /* 0x000fe20000410000 */
[----:B------:R-:W-:Y:S01]  /*11f00*/  FSETP.GTU.FTZ.AND P1, PT, R4, R79, PT ;  /* 0x0000004f0400720b */ /* 0x000fe20003f3c000 */
[----:B------:R-:W-:-:S03]  /*11f10*/  HFMA2 R4, -RZ, RZ, 0, 1.1920928955078125e-07 ;  /* 0x00000002ff047431 */ /* 0x000fc600000001ff */
[----:B------:R-:W-:Y:S02]  /*11f20*/  FSEL R44, R71, RZ, !P1 ;  /* 0x000000ff472c7208 */ /* 0x000fe40004800000 */
[----:B------:R-:W-:-:S03]  /*11f30*/  PLOP3.LUT P1, PT, P1, PT, PT, 0x8, 0x80 ;  /* 0x000000000080781c */ /* 0x000fc60000f2e170 */
[----:B------:R-:W-:Y:S01]  /*11f40*/  FADD.FTZ R44, R44, R55 ;  /* 0x000000372c2c7221 */ /* 0x000fe20000010000 */
[----:B------:R-:W-:-:S04]  /*11f50*/  IMAD.MOV.U32 R55, RZ, RZ, R2 ;  /* 0x000000ffff377224 */ /* 0x000fc800078e0002 */
[----:B------:R-:W-:Y:S01]  /*11f60*/  MOV R54, R44 ;  /* 0x0000002c00367202 */ /* 0x000fe20000000f00 */
[----:B------:R-:W-:Y:S06]  /*11f70*/  @!P2 BRA `(.L_x_579) ;  /* 0x000000040004a947 */ /* 0x000fec0003800000 */
[----:B------:R-:W-:-:S13]  /*11f80*/  ISETP.NE.AND P2, PT, R57, 0x3, PT ;  /* 0x000000033900780c */ /* 0x000fda0003f45270 */
[----:B------:R-:W-:Y:S05]  /*11f90*/  @!P2 BRA `(.L_x_580) ;  /* 0x000000000018a947 */ /* 0x000fea0003800000 */
[----:B------:R-:W-:-:S13]  /*11fa0*/  ISETP.NE.AND P2, PT, R57, 0x2, PT ;  /* 0x000000023900780c */ /* 0x000fda0003f45270 */
[----:B------:R-:W-:Y:S01]  /*11fb0*/  @!P2 IMAD.MOV.U32 R4, RZ, RZ, 0x3 ;  /* 0x00000003ff04a424 */ /* 0x000fe200078e00ff */
[----:B------:R-:W-:Y:S01]  /*11fc0*/  @P2 IADD3 R4, PT, PT, R57, 0x1, RZ ;  /* 0x0000000139042810 */ /* 0x000fe20007ffe0ff */
[----:B------:R-:W-:Y:S01]  /*11fd0*/  @!P2 IMAD.MOV.U32 R55, RZ, RZ, R6 ;  /* 0x000000ffff37a224 */ /* 0x000fe200078e0006 */
[----:B------:R-:W-:Y:S01]  /*11fe0*/  @P2 MOV R55, R5 ;  /* 0x0000000500372202 */ /* 0x000fe20000000f00 */
[----:B------:R-:W-:Y:S06]  /*11ff0*/  BRA `(.L_x_579) ;  /* 0x0000000000e47947 */ /* 0x000fec0003800000 */
.L_x_580:
[----:B------:R-:W-:Y:S01]  /*12000*/  VIADD R8, R8, 0x1 ;  /* 0x0000000108087836 */ /* 0x000fe20000000000 */
[----:B------:R-:W-:Y:S03]  /*12010*/  BSSY.RECONVERGENT B3, `(.L_x_581) ;  /* 0x000000c000037945 */ /* 0x000fe60003800200 */
[C---:B------:R-:W-:Y:S01]  /*12020*/  IMAD.WIDE.U32 R56, R8.reuse, -0x2daee0ad, RZ ;  /* 0xd2511f5308387825 */ /* 0x040fe200078e00ff */
[----:B------:R-:W-:-:S13]  /*12030*/  ISETP.NE.AND P2, PT, R8, RZ, PT ;  /* 0x000000ff0800720c */ /* 0x000fda0003f45270 */
[----:B------:R-:W-:Y:S05]  /*12040*/  @P2 BRA `(.L_x_582) ;  /* 0x0000000000202947 */ /* 0x000fea0003800000 */
[----:B------:R-:W-:-:S04]  /*12050*/  IADD3 R7, PT, PT, R7, 0x1, RZ ;  /* 0x0000000107077810 */ /* 0x000fc80007ffe0ff */
[----:B------:R-:W-:-:S13]  /*12060*/  ISETP.NE.AND P2, PT, R7, RZ, PT ;  /* 0x000000ff0700720c */ /* 0x000fda0003f45270 */
[----:B------:R-:W-:Y:S01]  /*12070*/  @!P2 VIADD R10, R10, 0x1 ;  /* 0x000000010a0aa836 */ /* 0x000fe20000000000 */
[----:B------:R-:W-:Y:S01]  /*12080*/  @!P2 IADD3 R2, PT, PT, R3, 0x1, RZ ;  /* 0x000000010302a810 */ /* 0x000fe20007ffe0ff */
[----:B------:R-:W-:-:S03]  /*12090*/  @!P2 IMAD.MOV.U32 R7, RZ, RZ, RZ ;  /* 0x000000ffff07a224 */ /* 0x000fc600078e00ff */
[----:B------:R-:W-:-:S13]  /*120a0*/  ISETP.NE.AND P3, PT, R10, RZ, !P2 ;  /* 0x000000ff0a00720c */ /* 0x000fda0005765270 */
[----:B------:R-:W-:-:S05]  /*120b0*/  @P3 IMAD.MOV R2, RZ, RZ, R3 ;  /* 0x000000ffff023224 */ /* 0x000fca00078e0203 */
[----:B------:R-:W-:-:S07]  /*120c0*/  @!P2 MOV R3, R2 ;  /* 0x000000020003a202 */ /* 0x000fce0000000f00 */
.L_x_582:
[----:B------:R-:W-:Y:S05]  /*120d0*/  BSYNC.RECONVERGENT B3 ;  /* 0x0000000000037941 */ /* 0x000fea0003800200 */
.L_x_581:
        /* <DEDUP_REMOVED lines=38> */
[----:B------:R-:W-:Y:S01]  /*12340*/  IMAD.WIDE.U32 R56, R57, -0x326172a9, RZ ;  /* 0xcd9e8d5739387825 */ /* 0x000fe200078e00ff */
[----:B------:R-:W-:-:S03]  /*12350*/  MOV R74, R4 ;  /* 0x00000004004a7202 */ /* 0x000fc60000000f00 */
[----:B------:R-:W-:Y:S01]  /*12360*/  IMAD.MOV.U32 R4, RZ, RZ, RZ ;  /* 0x000000ffff047224 */ /* 0x000fe200078e00ff */
[----:B------:R-:W-:Y:S02]  /*12370*/  LOP3.LUT R5, R70, UR29, R57, 0x96, !PT ;  /* 0x0000001d46057c12 */ /* 0x000fe4000f8e9639 */
[----:B------:R-:W-:-:S07]  /*12380*/  MOV R2, R56 ;  /* 0x0000003800027202 */ /* 0x000fce0000000f00 */
.L_x_579:
[----:B------:R-:W-:Y:S05]  /*12390*/  BSYNC.RECONVERGENT B2 ;  /* 0x0000000000027941 */ /* 0x000fea0003800200 */
.L_x_578:
[----:B------:R-:W-:Y:S01]  /*123a0*/  I2FP.F32.U32 R55, R55 ;  /* 0x0000003700377245 */ /* 0x000fe20000201000 */
[----:B------:R-:W-:Y:S01]  /*123b0*/  IMAD.U32 R70, R49, 0x10000, RZ ;  /* 0x0001000031467824 */ /* 0x000fe200078e00ff */
[----:B------:R-:W-:Y:S01]  /*123c0*/  SHF.L.U32 R45, R45, 0x10, RZ ;  /* 0x000000102d2d7819 */ /* 0x000fe200000006ff */
[----:B------:R-:W-:Y:S01]  /*123d0*/  BSSY.RECONVERGENT B2, `(.L_x_583) ;  /* 0x000004e000027945 */ /* 0x000fe20003800200 */
[----:B------:R-:W-:Y:S01]  /*123e0*/  ISETP.NE.AND P3, PT, R4, 0x1, PT ;  /* 0x000000010400780c */ /* 0x000fe20003f65270 */
[----:B------:R-:W-:Y:S01]  /*123f0*/  FFMA.FTZ R56, R55, R92, 1.1641532182693481445e-10 ;  /* 0x2f00000037387423 */ /* 0x000fe2000001005c */
[----:B------:R-:W-:Y:S02]  /*12400*/  IMAD.MOV.U32 R49, RZ, RZ, R2 ;  /* 0x000000ffff317224 */ /* 0x000fe400078e0002 */
[----:B------:R-:W-:Y:S02]  /*12410*/  FMUL.FTZ R45, R45, R72 ;  /* 0x000000482d2d7220 */ /* 0x000fe40000410000 */
[----:B------:R-:W-:-:S02]  /*12420*/  FSETP.GTU.FTZ.AND P2, PT, R56, R79, PT ;  /* 0x0000004f3800720b */ /* 0x000fc40003f5c000 */
[----:B------:R-:W-:-:S05]  /*12430*/  FMUL.FTZ R45, R45, R78 ;  /* 0x0000004e2d2d7220 */ /* 0x000fca0000410000 */
[----:B------:R-:W-:Y:S02]  /*12440*/  FSEL R45, R45, RZ, !P2 ;  /* 0x000000ff2d2d7208 */ /* 0x000fe40005000000 */
[----:B------:R-:W-:-:S03]  /*12450*/  PLOP3.LUT P2, PT, P2, PT, PT, 0x8, 0x80 ;  /* 0x000000000080781c */ /* 0x000fc6000174e170 */
[----:B------:R-:W-:Y:S01]  /*12460*/  FADD.FTZ R45, R45, R70 ;  /* 0x000000462d2d7221 */ /* 0x000fe20000010000 */
[----:B------:R-:W-:-:S04]  /*12470*/  HFMA2 R70, -RZ, RZ, 0, 1.1920928955078125e-07 ;  /* 0x00000002ff467431 */ /* 0x000fc800000001ff */
        /* <DEDUP_REMOVED lines=10> */
.L_x_585:
        /* <DEDUP_REMOVED lines=13> */
.L_x_587:
[----:B------:R-:W-:Y:S05]  /*125f0*/  BSYNC.RECONVERGENT B3 ;  /* 0x0000000000037941 */ /* 0x000fea0003800200 */
.L_x_586:
        /* <DEDUP_REMOVED lines=39> */
[----:B------:R-:W-:-:S04]  /*12870*/  MOV R74, R4 ;  /* 0x00000004004a7202 */ /* 0x000fc80000000f00 */
[----:B------:R-:W-:Y:S01]  /*12880*/  LOP3.LUT R5, R70, UR29, R57, 0x96, !PT ;  /* 0x0000001d46057c12 */ /* 0x000fe2000f8e9639 */
[----:B------:R-:W-:Y:S01]  /*12890*/  IMAD.MOV.U32 R70, RZ, RZ, RZ ;  /* 0x000000ffff467224 */ /* 0x000fe200078e00ff */
[----:B------:R-:W-:-:S07]  /*128a0*/  MOV R2, R56 ;  /* 0x0000003800027202 */ /* 0x000fce0000000f00 */
.L_x_584:
[----:B------:R-:W-:Y:S05]  /*128b0*/  BSYNC.RECONVERGENT B2 ;  /* 0x0000000000027941 */ /* 0x000fea0003800200 */
.L_x_583:
[----:B------:R-:W-:Y:S01]  /*128c0*/  I2FP.F32.U32 R49, R49 ;  /* 0x0000003100317245 */ /* 0x000fe20000201000 */
[----:B------:R-:W-:Y:S01]  /*128d0*/  BSSY.RECONVERGENT B2, `(.L_x_588) ;  /* 0x0000052000027945 */ /* 0x000fe20003800200 */
[----:B------:R-:W-:Y:S01]  /*128e0*/  SHF.L.U32 R57, R46, 0x10, RZ ;  /* 0x000000102e397819 */ /* 0x000fe200000006ff */
[----:B------:R-:W-:Y:S01]  /*128f0*/  IMAD.MOV.U32 R56, RZ, RZ, R2 ;  /* 0x000000ffff387224 */ /* 0x000fe200078e0002 */
[----:B------:R-:W-:Y:S01]  /*12900*/  ISETP.NE.AND P4, PT, R70, 0x1, PT ;  /* 0x000000014600780c */ /* 0x000fe20003f85270 */
[----:B------:R-:W-:Y:S01]  /*12910*/  FFMA.FTZ R4, R49, R92, 1.1641532182693481445e-10 ;  /* 0x2f00000031047423 */ /* 0x000fe2000001005c */
[----:B------:R-:W-:Y:S01]  /*12920*/  PRMT R46, R46, 0x7632, R46 ;  /* 0x000076322e2e7816 */ /* 0x000fe2000000002e */
[----:B------:R-:W-:-:S03]  /*12930*/  FMUL.FTZ R57, R57, R72 ;  /* 0x0000004839397220 */ /* 0x000fc60000410000 */
[----:B------:R-:W-:Y:S01]  /*12940*/  FSETP.GTU.FTZ.AND P3, PT, R4, R79, PT ;  /* 0x0000004f0400720b */ /* 0x000fe20003f7c000 */
[----:B------:R-:W-:Y:S01]  /*12950*/  FMUL.FTZ R57, R57, R78 ;  /* 0x0000004e39397220 */ /* 0x000fe20000410000 */
[C---:B------:R-:W-:Y:S01]  /*12960*/  IMAD.U32 R4, R50.reuse, 0x10000, RZ ;  /* 0x0001000032047824 */ /* 0x040fe200078e00ff */
[----:B------:R-:W-:-:S03]  /*12970*/  PRMT R50, R50, 0x7632, R50 ;  /* 0x0000763232327816 */ /* 0x000fc60000000032 */
        /* <DEDUP_REMOVED lines=14> */
.L_x_590:
        /* <DEDUP_REMOVED lines=13> */
.L_x_592:
[----:B------:R-:W-:Y:S05]  /*12b30*/  BSYNC.RECONVERGENT B3 ;  /* 0x0000000000037941 */ /* 0x000fea0003800200 */
.L_x_591:
        /* <DEDUP_REMOVED lines=43> */
.L_x_589:
[----:B------:R-:W-:Y:S05]  /*12df0*/  BSYNC.RECONVERGENT B2 ;  /* 0x0000000000027941 */ /* 0x000fea0003800200 */
.L_x_588:
[----:B------:R-:W-:Y:S01]  /*12e00*/  I2FP.F32.U32 R71, R56 ;  /* 0x0000003800477245 */ /* 0x000fe20000201000 */
[----:B------:R-:W-:Y:S01]  /*12e10*/  BSSY.RECONVERGENT B2, `(.L_x_593) ;  /* 0x0000050000027945 */ /* 0x000fe20003800200 */
[----:B------:R-:W-:Y:S01]  /*12e20*/  SHF.L.U32 R77, R46, 0x10, RZ ;  /* 0x000000102e4d7819 */ /* 0x000fe200000006ff */
[----:B------:R-:W-:Y:S01]  /*12e30*/  HFMA2 R76, -RZ, RZ, 0, 1.1920928955078125e-07 ;  /* 0x00000002ff4c7431 */ /* 0x000fe200000001ff */
[----:B------:R-:W-:Y:S01]  /*12e40*/  ISETP.NE.AND P5, PT, R4, 0x1, PT ;  /* 0x000000010400780c */ /* 0x000fe20003fa5270 */
[----:B------:R-:W-:Y:S01]  /*12e50*/  FFMA.FTZ R46, R71, R92, 1.1641532182693481445e-10 ;  /* 0x2f000000472e7423 */ /* 0x000fe2000001005c */
[----:B------:R-:W-:Y:S02]  /*12e60*/  IMAD.U32 R71, R50, 0x10000, RZ ;  /* 0x0001000032477824 */ /* 0x000fe400078e00ff */
[----:B------:R-:W-:Y:S01]  /*12e70*/  FMUL.FTZ R77, R77, R72 ;  /* 0x000000484d4d7220 */ /* 0x000fe20000410000 */
[----:B------:R-:W-:Y:S01]  /*12e80*/  IMAD.MOV.U32 R50, RZ, RZ, R2 ;  /* 0x000000ffff327224 */ /* 0x000fe200078e0002 */
[----:B------:R-:W-:-:S02]  /*12e90*/  FSETP.GTU.FTZ.AND P4, PT, R46, R79, PT ;  /* 0x0000004f2e00720b */ /* 0x000fc40003f9c000 */
[----:B------:R-:W-:-:S05]  /*12ea0*/  FMUL.FTZ R77, R77, R78 ;  /* 0x0000004e4d4d7220 */ /* 0x000fca0000410000 */
[----:B------:R-:W-:Y:S02]  /*12eb0*/  FSEL R46, R77, RZ, !P4 ;  /* 0x000000ff4d2e7208 */ /* 0x000fe40006000000 */
[----:B------:R-:W-:-:S03]  /*12ec0*/  PLOP3.LUT P4, PT, P4, PT, PT, 0x8, 0x80 ;  /* 0x000000000080781c */ /* 0x000fc6000278e170 */
[----:B------:R-:W-:-:S05]  /*12ed0*/  FADD.FTZ R46, R46, R71 ;  /* 0x000000472e2e7221 */ /* 0x000fca0000010000 */
        /* <DEDUP_REMOVED lines=10> */
.L_x_595:
        /* <DEDUP_REMOVED lines=13> */
.L_x_597:
[----:B------:R-:W-:Y:S05]  /*13050*/  BSYNC.RECONVERGENT B3 ;  /* 0x0000000000037941 */ /* 0x000fea0003800200 */
.L_x_596:
        /* <DEDUP_REMOVED lines=40> */
[----:B------:R-:W-:Y:S01]  /*132e0*/  IMAD.MOV.U32 R76, RZ, RZ, RZ ;  /* 0x000000ffff4c7224 */ /* 0x000fe200078e00ff */
[----:B------:R-:W-:Y:S02]  /*132f0*/  LOP3.LUT R5, R70, UR29, R5, 0x96, !PT ;  /* 0x0000001d46057c12 */ /* 0x000fe4000f8e9605 */
[----:B------:R-:W-:-:S07]  /*13300*/  MOV R2, R4 ;  /* 0x0000000400027202 */ /* 0x000fce0000000f00 */
.L_x_594:
[----:B------:R-:W-:Y:S05]  /*13310*/  BSYNC.RECONVERGENT B2 ;  /* 0x0000000000027941 */ /* 0x000fea0003800200 */
.L_x_593:
[----:B------:R-:W-:Y:S01]  /*13320*/  I2FP.F32.U32 R71, R50 ;  /* 0x0000003200477245 */ /* 0x000fe20000201000 */
[----:B------:R-:W-:Y:S01]  /*13330*/  BSSY.RECONVERGENT B2, `(.L_x_598) ;  /* 0x0000053000027945 */ /* 0x000fe20003800200 */
[----:B------:R-:W-:-:S03]  /*13340*/  ISETP.NE.AND P6, PT, R76, 0x1, PT ;  /* 0x000000014c00780c */ /* 0x000fc60003fc5270 */
[----:B------:R-:W-:Y:S01]  /*13350*/  FFMA.FTZ R4, R71, R92, 1.1641532182693481445e-10 ;  /* 0x2f00000047047423 */ /* 0x000fe2000001005c */
[C---:B------:R-:W-:Y:S02]  /*13360*/  SHF.L.U32 R71, R47.reuse, 0x10, RZ ;  /* 0x000000102f477819 */ /* 0x040fe400000006ff */
[----:B------:R-:W-:Y:S02]  /*13370*/  PRMT R47, R47, 0x7632, R47 ;  /* 0x000076322f2f7816 */ /* 0x000fe4000000002f */
[----:B------:R-:W-:Y:S01]  /*13380*/  FSETP.GTU.FTZ.AND P5, PT, R4, R79, PT ;  /* 0x0000004f0400720b */ /* 0x000fe20003fbc000 */
[----:B------:R-:W-:Y:S01]  /*13390*/  FMUL.FTZ R71, R71, R72 ;  /* 0x0000004847477220 */ /* 0x000fe20000410000 */
[----:B------:R-:W-:-:S03]  /*133a0*/  HFMA2 R4, -RZ, RZ, 0, 1.1920928955078125e-07 ;  /* 0x00000002ff047431 */ /* 0x000fc600000001ff */
[----:B------:R-:W-:-:S05]  /*133b0*/  FMUL.FTZ R71, R71, R78 ;  /* 0x0000004e47477220 */ /* 0x000fca0000410000 */
[----:B------:R-:W-:Y:S01]  /*133c0*/  FSEL R70, R71, RZ, !P5 ;  /* 0x000000ff47467208 */ /* 0x000fe20006800000 */
[----:B------:R-:W-:Y:S01]  /*133d0*/  IMAD.U32 R71, R51, 0x10000, RZ ;  /* 0x0001000033477824 */ /* 0x000fe200078e00ff */
[----:B------:R-:W-:-:S03]  /*133e0*/  PLOP3.LUT P5, PT, P5, PT, PT, 0x8, 0x80 ;  /* 0x000000000080781c */ /* 0x000fc60002fae170 */
[--C-:B------:R-:W-:Y:S01]  /*133f0*/  FADD.FTZ R70, R70, R71.reuse ;  /* 0x0000004746467221 */ /* 0x100fe20000010000 */
[----:B------:R-:W-:Y:S01]  /*13400*/  PRMT R71, R51, 0x7632, R71 ;  /* 0x0000763233477816 */ /* 0x000fe20000000047 */
[----:B------:R-:W-:Y:S01]  /*13410*/  IMAD.MOV.U32 R51, RZ, RZ, R2 ;  /* 0x000000ffff337224 */ /* 0x000fe200078e0002 */
[----:B------:R-:W-:Y:S07]  /*13420*/  @!P6 BRA `(.L_x_599) ;  /* 0x00000004000ce947 */ /* 0x000fee0003800000 */
[----:B------:R-:W-:-:S13]  /*13430*/  ISETP.NE.AND P6, PT, R76, 0x3, PT ;  /* 0x000000034c00780c */ /* 0x000fda0003fc5270 */
[----:B------:R-:W-:Y:S05]  /*13440*/  @!P6 BRA `(.L_x_600) ;  /* 0x000000000018e947 */ /* 0x000fea0003800000 */
[----:B------:R-:W-:-:S13]  /*13450*/  ISETP.NE.AND P6, PT, R76, 0x2, PT ;  /* 0x000000024c00780c */ /* 0x000fda0003fc5270 */
[----:B------:R-:W-:Y:S01]  /*13460*/  @!P6 MOV R4, 0x3 ;  /* 0x000000030004e802 */ /* 0x000fe20000000f00 */
[----:B------:R-:W-:Y:S01]  /*13470*/  @P6 VIADD R4, R76, 0x1 ;  /* 0x000000014c046836 */ /* 0x000fe20000000000 */
[----:B------:R-:W-:Y:S01]  /*13480*/  @!P6 MOV R51, R6 ;  /* 0x000000060033e202 */ /* 0x000fe20000000f00 */
[----:B------:R-:W-:Y:S01]  /*13490*/  @P6 IMAD.MOV.U32 R51, RZ, RZ, R5 ;  /* 0x000000ffff336224 */ /* 0x000fe200078e0005 */
[----:B------:R-:W-:Y:S06]  /*134a0*/  BRA `(.L_x_599) ;  /* 0x0000000000ec7947 */ /* 0x000fec0003800000 */
.L_x_600:
        /* <DEDUP_REMOVED lines=8> */
[----:B------:R-:W-:Y:S01]  /*13530*/  @!P6 IADD3 R10, PT, PT, R10, 0x1, RZ ;  /* 0x000000010a0ae810 */ /* 0x000fe20007ffe0ff */
[----:B------:R-:W-:Y:S01]  /*13540*/  @!P6 VIADD R4, R3, 0x1 ;  /* 0x000000010304e836 */ /* 0x000fe20000000000 */
[----:B------:R-:W-:Y:S02]  /*13550*/  @!P6 MOV R7, RZ ;  /* 0x000000ff0007e202 */ /* 0x000fe40000000f00 */
[----:B------:R-:W-:-:S13]  /*13560*/  ISETP.NE.AND P0, PT, R10, RZ, !P6 ;  /* 0x000000ff0a00720c */ /* 0x000fda0007705270 */
[----:B------:R-:W-:Y:S02]  /*13570*/  @P0 IADD3 R4, PT, PT, R3, RZ, RZ ;  /* 0x000000ff03040210 */ /* 0x000fe40007ffe0ff */
[----:B------:R-:W-:-:S03]  /*13580*/  ISETP.NE.AND P0, PT, R2, RZ, PT ;  /* 0x000000ff0200720c */ /* 0x000fc60003f05270 */
[----:B------:R-:W-:-:S10]  /*13590*/  @!P6 IMAD.MOV.U32 R3, RZ, RZ, R4 ;  /* 0x000000ffff03e224 */ /* 0x000fd400078e0004 */
.L_x_602:
[----:B------:R-:W-:Y:S05]  /*135a0*/  BSYNC.RECONVERGENT B3 ;  /* 0x0000000000037941 */ /* 0x000fea0003800200 */
.L_x_601:
        /* <DEDUP_REMOVED lines=40> */
[----:B------:R-:W-:Y:S02]  /*13830*/  IMAD.MOV.U32 R2, RZ, RZ, R4 ;  /* 0x000000ffff027224 */ /* 0x000fe400078e0004 */
[----:B------:R-:W-:Y:S01]  /*13840*/  HFMA2 R4, -RZ, RZ, 0, 0 ;  /* 0x00000000ff047431 */ /* 0x000fe200000001ff */
[----:B------:R-:W-:-:S07]  /*13850*/  LOP3.LUT R5, R50, UR29, R5, 0x96, !PT ;  /* 0x0000001d32057c12 */ /* 0x000fce000f8e9605 */
.L_x_599:
[----:B------:R-:W-:Y:S05]  /*13860*/  BSYNC.RECONVERGENT B2 ;  /* 0x0000000000027941 */ /* 0x000fea0003800200 */
.L_x_598:
[----:B------:R-:W-:Y:S01]  /*13870*/  I2FP.F32.U32 R51, R51 ;  /* 0x0000003300337245 */ /* 0x000fe20000201000 */
[----:B------:R-:W-:Y:S01]  /*13880*/  IMAD.U32 R47, R47, 0x10000, RZ ;  /* 0x000100002f2f7824 */ /* 0x000fe200078e00ff */
[----:B------:R-:W-:Y:S02]  /*13890*/  SHF.L.U32 R50, R71, 0x10, RZ ;  /* 0x0000001047327819 */ /* 0x000fe400000006ff */
[----:B------:R-:W-:Y:S01]  /*138a0*/  F2FP.BF16.F32.PACK_AB R45, R45, R44 ;  /* 0x0000002c2d2d723e */ /* 0x000fe200000010ff */
[----:B------:R-:W-:Y:S01]  /*138b0*/  FFMA.FTZ R92, R51, R92, 1.1641532182693481445e-10 ;  /* 0x2f000000335c7423 */ /* 0x000fe2000001005c */
[----:B------:R-:W-:Y:S01]  /*138c0*/  FMUL.FTZ R47, R47, R72 ;  /* 0x000000482f2f7220 */ /* 0x000fe20000410000 */
[----:B------:R-:W-:Y:S02]  /*138d0*/  F2FP.BF16.F32.PACK_AB R46, R46, R49 ;  /* 0x000000312e2e723e */ /* 0x000fe400000010ff */
[----:B------:R-:W-:Y:S01]  /*138e0*/  F2FP.BF16.F32.PACK_AB R44, R19, R18 ;  /* 0x00000012132c723e */ /* 0x000fe200000010ff */
[----:B------:R-:W-:Y:S01]  /*138f0*/  FMUL.FTZ R47, R47, R78 ;  /* 0x0000004e2f2f7220 */ /* 0x000fe20000410000 */
[----:B------:R-:W-:-:S04]  /*13900*/  FSETP.GTU.FTZ.AND P6, PT, R92, R79, PT ;  /* 0x0000004f5c00720b */ /* 0x000fc80003fdc000 */
[----:B------:R-:W-:Y:S02]  /*13910*/  FSEL R47, R47, RZ, !P6 ;  /* 0x000000ff2f2f7208 */ /* 0x000fe40007000000 */
[----:B------:R-:W-:-:S03]  /*13920*/  PLOP3.LUT P6, PT, P6, PT, PT, 0x8, 0x80 ;  /* 0x000000000080781c */ /* 0x000fc600037ce170 */
[----:B------:R-:W-:-:S05]  /*13930*/  FADD.FTZ R71, R47, R50 ;  /* 0x000000322f477221 */ /* 0x000fca0000010000 */
[----:B------:R-:W-:Y:S01]  /*13940*/  F2FP.BF16.F32.PACK_AB R47, R71, R70 ;  /* 0x00000046472f723e */ /* 0x000fe200000010ff */
[----:B------:R-:W-:Y:S06]  /*13950*/  BRA `(.L_x_603) ;  /* 0x00000028003c7947 */ /* 0x000fec0003800000 */
.L_x_562:
        /* <DEDUP_REMOVED lines=9> */
[----:B------:R-:W-:Y:S01]  /*139f0*/  @!P1 MOV R50, 0x3 ;  /* 0x0000000300329802 */ /* 0x000fe20000000f00 */
[----:B------:R-:W-:Y:S01]  /*13a00*/  @!P1 IMAD.MOV.U32 R74, RZ, RZ, R75 ;  /* 0x000000ffff4a9224 */ /* 0x000fe200078e004b */
[----:B------:R-:W-:Y:S01]  /*13a10*/  @!P1 MOV R18, R6 ;  /* 0x0000000600129202 */ /* 0x000fe20000000f00 */
[----:B------:R-:W-:Y:S01]  /*13a20*/  @P1 VIADD R50, R4, 0x1 ;  /* 0x0000000104321836 */ /* 0x000fe20000000000 */
[----:B------:R-:W-:Y:S01]  /*13a30*/  @P1 MOV R74, R75 ;  /* 0x0000004b004a1202 */ /* 0x000fe20000000f00 */
[----:B------:R-:W-:Y:S01]  /*13a40*/  @P1 IMAD.MOV.U32 R18, RZ, RZ, R5 ;  /* 0x000000ffff121224 */ /* 0x000fe200078e0005 */
[----:B------:R-:W-:Y:S06]  /*13a50*/  BRA `(.L_x_605) ;  /* 0x0000000000e47947 */ /* 0x000fec0003800000 */
.L_x_606:
[----:B------:R-:W-:Y:S01]  /*13a60*/  IADD3 R8, PT, PT, R8, 0x1, RZ ;  /* 0x0000000108087810 */ /* 0x000fe20007ffe0ff */
[----:B------:R-:W-:Y:S03]  /*13a70*/  BSSY.RECONVERGENT B3, `(.L_x_607) ;  /* 0x000000c000037945 */ /* 0x000fe60003800200 */
[C---:B------:R-:W-:Y:S01]  /*13a80*/  ISETP.NE.AND P1, PT, R8.reuse, RZ, PT ;  /* 0x000000ff0800720c */ /* 0x040fe20003f25270 */
[----:B------:R-:W-:-:S12]  /*13a90*/  IMAD.WIDE.U32 R4, R8, -0x2daee0ad, RZ ;  /* 0xd2511f5308047825 */ /* 0x000fd800078e00ff */
[----:B------:R-:W-:Y:S05]  /*13aa0*/  @P1 BRA `(.L_x_608) ;  /* 0x0000000000201947 */ /* 0x000fea0003800000 */
[----:B------:R-:W-:-:S05]  /*13ab0*/  VIADD R7, R7, 0x1 ;  /* 0x0000000107077836 */ /* 0x000fca0000000000 */
[----:B------:R-:W-:-:S13]  /*13ac0*/  ISETP.NE.AND P1, PT, R7, RZ, PT ;  /* 0x000000ff0700720c */ /* 0x000fda0003f25270 */
[----:B------:R-:W-:Y:S01]  /*13ad0*/  @!P1 IADD3 R10, PT, PT, R10, 0x1, RZ ;  /* 0x000000010a0a9810 */ /* 0x000fe20007ffe0ff */
[----:B------:R-:W-:Y:S02]  /*13ae0*/  @!P1 VIADD R2, R3, 0x1 ;  /* 0x0000000103029836 */ /* 0x000fe40000000000 */
[----:B------:R-:W-:Y:S01]  /*13af0*/  @!P1 IMAD.MOV.U32 R7, RZ, RZ, RZ ;  /* 0x000000ffff079224 */ /* 0x000fe200078e00ff */
[----:B------:R-:W-:-:S13]  /*13b00*/  ISETP.NE.AND P2, PT, R10, RZ, !P1 ;  /* 0x000000ff0a00720c */ /* 0x000fda0004f45270 */
[----:B------:R-:W-:-:S04]  /*13b10*/  @P2 IADD3 R2, PT, PT, R3, RZ, RZ ;  /* 0x000000ff03022210 */ /* 0x000fc80007ffe0ff */
[----:B------:R-:W-:-:S07]  /*13b20*/  @!P1 MOV R3, R2 ;  /* 0x0000000200039202 */ /* 0x000fce0000000f00 */
.L_x_608:
[----:B------:R-:W-:Y:S05]  /*13b30*/  BSYNC.RECONVERGENT B3 ;  /* 0x0000000000037941 */ /* 0x000fea0003800200 */
.L_x_607:
        /* <DEDUP_REMOVED lines=38> */
[----:B------:R-:W-:Y:S02]  /*13da0*/  HFMA2 R50, -RZ, RZ, 0, 0 ;  /* 0x00000000ff327431 */ /* 0x000fe400000001ff */
[----:B------:R-:W-:Y:S01]  /*13db0*/  IMAD.MOV.U32 R2, RZ, RZ, R48 ;  /* 0x000000ffff027224 */ /* 0x000fe200078e0030 */
[----:B------:R-:W-:Y:S01]  /*13dc0*/  MOV R74, R18 ;  /* 0x00000012004a7202 */ /* 0x000fe20000000f00 */
[----:B------:R-:W-:Y:S01]  /*13dd0*/  IMAD.MOV.U32 R18, RZ, RZ, R75 ;  /* 0x000000ffff127224 */ /* 0x000fe200078e004b */
[----:B------:R-:W-:-:S07]  /*13de0*/  LOP3.LUT R6, R4, UR30, R19, 0x96, !PT ;  /* 0x0000001e04067c12 */ /* 0x000fce000f8e9613 */
.L_x_605:
[----:B------:R-:W-:Y:S05]  /*13df0*/  BSYNC.RECONVERGENT B2 ;  /* 0x0000000000027941 */ /* 0x000fea0003800200 */
.L_x_604:
        /* <DEDUP_REMOVED lines=11> */
[----:B0-----:R-:W-:-:S02]  /*13eb0*/  FSETP.GTU.FTZ.AND P1, PT, R4, R79, PT ;  /* 0x0000004f0400720b */ /* 0x001fc40003f3c000 */
[----:B------:R-:W-:Y:S02]  /*13ec0*/  MOV R4, R2 ;  /* 0x0000000200047202 */ /* 0x000fe40000000f00 */
        /* <DEDUP_REMOVED lines=8> */
[----:B------:R-:W-:Y:S01]  /*13f50*/  @!P1 IMAD.MOV.U32 R51, RZ, RZ, 0x3 ;  /* 0x00000003ff339424 */ /* 0x000fe200078e00ff */
[----:B------:R-:W-:Y:S01]  /*13f60*/  @!P1 MOV R4, R6 ;  /* 0x0000000600049202 */ /* 0x000fe20000000f00 */
[----:B------:R-:W-:Y:S01]  /*13f70*/  @P1 VIADD R51, R50, 0x1 ;  /* 0x0000000132331836 */ /* 0x000fe20000000000 */
[----:B------:R-:W-:Y:S01]  /*13f80*/  @P1 MOV R4, R5 ;  /* 0x0000000500041202 */ /* 0x000fe20000000f00 */
[----:B------:R-:W-:Y:S06]  /*13f90*/  BRA `(.L_x_610) ;  /* 0x0000000000e47947 */ /* 0x000fec0003800000 */
.L_x_611:
        /* <DEDUP_REMOVED lines=8> */
[----:B------:R-:W-:Y:S02]  /*14020*/  @!P1 IADD3 R2, PT, PT, R3, 0x1, RZ ;  /* 0x0000000103029810 */ /* 0x000fe40007ffe0ff */
[----:B------:R-:W-:Y:S02]  /*14030*/  @!P1 MOV R7, RZ ;  /* 0x000000ff00079202 */ /* 0x000fe40000000f00 */
[----:B------:R-:W-:-:S13]  /*14040*/  ISETP.NE.AND P2, PT, R10, RZ, !P1 ;  /* 0x000000ff0a00720c */ /* 0x000fda0004f45270 */
[----:B------:R-:W-:-:S04]  /*14050*/  @P2 IMAD.MOV R2, RZ, RZ, R3 ;  /* 0x000000ffff022224 */ /* 0x000fc800078e0203 */
[----:B------:R-:W-:-:S07]  /*14060*/  @!P1 IMAD.MOV.U32 R3, RZ, RZ, R2 ;  /* 0x000000ffff039224 */ /* 0x000fce00078e0002 */
.L_x_613:
[----:B------:R-:W-:Y:S05]  /*14070*/  BSYNC.RECONVERGENT B3 ;  /* 0x0000000000037941 */ /* 0x000fea0003800200 */
.L_x_612:
        /* <DEDUP_REMOVED lines=37> */
[----:B------:R-:W-:Y:S01]  /*142d0*/  IMAD.WIDE.U32 R50, R51, -0x2daee0ad, RZ ;  /* 0xd2511f5333327825 */ /* 0x000fe200078e00ff */
[----:B------:R-:W-:-:S04]  /*142e0*/  MOV R2, R54 ;  /* 0x0000003600027202 */ /* 0x000fc80000000f00 */
[----:B------:R-:W-:Y:S01]  /*142f0*/  LOP3.LUT R6, R4, UR30, R51, 0x96, !PT ;  /* 0x0000001e04067c12 */ /* 0x000fe2000f8e9633 */
[----:B------:R-:W-:Y:S01]  /*14300*/  IMAD.MOV.U32 R4, RZ, RZ, R74 ;  /* 0x000000ffff047224 */ /* 0x000fe200078e004a */
[----:B------:R-:W-:Y:S01]  /*14310*/  MOV R74, R50 ;  /* 0x00000032004a7202 */ /* 0x000fe20000000f00 */
[----:B------:R-:W-:-:S07]  /*14320*/  IMAD.MOV.U32 R51, RZ, RZ, RZ ;  /* 0x000000ffff337224 */ /* 0x000fce00078e00ff */
.L_x_610:
[----:B------:R-:W-:Y:S05]  /*14330*/  BSYNC.RECONVERGENT B2 ;  /* 0x0000000000027941 */ /* 0x000fea0003800200 */
.L_x_609:
        /* <DEDUP_REMOVED lines=9> */
[----:B------:R-:W-:-:S04]  /*143d0*/  MOV R4, R2 ;  /* 0x0000000200047202 */ /* 0x000fc80000000f00 */
[----:B------:R-:W-:Y:S02]  /*143e0*/  FSEL R19, R19, RZ, !P2 ;  /* 0x000000ff13137208 */ /* 0x000fe40005000000 */
[----:B------:R-:W-:-:S04]  /*143f0*/  PLOP3.LUT P2, PT, P2, PT, PT, 0x8, 0x80 ;  /* 0x000000000080781c */ /* 0x000fc8000174e170 */
[----:B------:R-:W-:Y:S01]  /*14400*/  P2R R75, PR, RZ, 0x4 ;  /* 0x00000004ff4b7803 */ /* 0x000fe20000000000 */
[----:B------:R-:W-:Y:S08]  /*14410*/  @!P1 BRA `(.L_x_615) ;  /* 0x0000000400049947 */ /* 0x000ff00003800000 */
        /* <DEDUP_REMOVED lines=8> */
.L_x_616:
        /* <DEDUP_REMOVED lines=13> */
.L_x_618:
[----:B------:R-:W-:Y:S05]  /*14570*/  BSYNC.RECONVERGENT B3 ;  /* 0x0000000000037941 */ /* 0x000fea0003800200 */
.L_x_617:
        /* <DEDUP_REMOVED lines=36> */
[----:B------:R-:W-:Y:S01]  /*147c0*/  IMAD.MOV.U32 R55, RZ, RZ, RZ ;  /* 0x000000ffff377224 */ /* 0x000fe200078e00ff */
[----:B------:R-:W-:Y:S02]  /*147d0*/  LOP3.LUT R5, R54, UR29, R51, 0x96, !PT ;  /* 0x0000001d36057c12 */ /* 0x000fe4000f8e9633 */
[----:B------:R-:W-:Y:S01]  /*147e0*/  MOV R2, R50 ;  /* 0x0000003200027202 */ /* 0x000fe20000000f00 */
[----:B------:R-:W-:-:S05]  /*147f0*/  IMAD.WIDE.U32 R50, R6, -0x2daee0ad, RZ ;  /* 0xd2511f5306327825 */ /* 0x000fca00078e00ff */
[----:B------:R-:W-:Y:S01]  /*14800*/  LOP3.LUT R6, R4, UR30, R51, 0x96, !PT ;  /* 0x0000001e04067c12 */ /* 0x000fe2000f8e9633 */
[----:B------:R-:W-:Y:S01]  /*14810*/  IMAD.MOV.U32 R4, RZ, RZ, R74 ;  /* 0x000000ffff047224 */ /* 0x000fe200078e004a */
[----:B------:R-:W-:-:S07]  /*14820*/  MOV R74, R50 ;  /* 0x00000032004a7202 */ /* 0x000fce0000000f00 */
.L_x_615:
[----:B------:R-:W-:Y:S05]  /*14830*/  BSYNC.RECONVERGENT B2 ;  /* 0x0000000000027941 */ /* 0x000fea0003800200 */
.L_x_614:
        /* <DEDUP_REMOVED lines=10> */
[----:B------:R-:W-:-:S04]  /*148e0*/  MOV R4, R2 ;  /* 0x0000000200047202 */ /* 0x000fc80000000f00 */
        /* <DEDUP_REMOVED lines=12> */
.L_x_621:
        /* <DEDUP_REMOVED lines=8> */
[----:B------:R-:W-:Y:S01]  /*14a30*/  @!P2 VIADD R2, R3, 0x1 ;  /* 0x000000010302a836 */ /* 0x000fe20000000000 */
[----:B------:R-:W-:Y:S02]  /*14a40*/  @!P2 MOV R7, RZ ;  /* 0x000000ff0007a202 */ /* 0x000fe40000000f00 */
[----:B------:R-:W-:-:S13]  /*14a50*/  ISETP.NE.AND P3, PT, R10, RZ, !P2 ;  /* 0x000000ff0a00720c */ /* 0x000fda0005765270 */
[----:B------:R-:W-:-:S05]  /*14a60*/  @P3 IADD3 R2, PT, PT, R3, RZ, RZ ;  /* 0x000000ff03023210 */ /* 0x000fca0007ffe0ff */
[----:B------:R-:W-:-:S07]  /*14a70*/  @!P2 IMAD.MOV.U32 R3, RZ, RZ, R2 ;  /* 0x000000ffff03a224 */ /* 0x000fce00078e0002 */
.L_x_623:
[----:B------:R-:W-:Y:S05]  /*14a80*/  BSYNC.RECONVERGENT B3 ;  /* 0x0000000000037941 */ /* 0x000fea0003800200 */
.L_x_622:
        /* <DEDUP_REMOVED lines=42> */
[----:B------:R-:W-:-:S07]  /*14d30*/  HFMA2 R50, -RZ, RZ, 0, 0 ;  /* 0x00000000ff327431 */ /* 0x000fce00000001ff */
.L_x_620:
[----:B------:R-:W-:Y:S05]  /*14d40*/  BSYNC.RECONVERGENT B2 ;  /* 0x0000000000027941 */ /* 0x000fea0003800200 */
.L_x_619:
        /* <DEDUP_REMOVED lines=8> */
[----:B------:R-:W-:Y:S01]  /*14dd0*/  FSETP.GTU.FTZ.AND P2, PT, R4, R79, PT ;  /* 0x0000004f0400720b */ /* 0x000fe20003f5c000 */
[----:B------:R-:W-:-:S03]  /*14de0*/  IMAD.MOV.U32 R4, RZ, RZ, R2 ;  /* 0x000000ffff047224 */ /* 0x000fc600078e0002 */
        /* <DEDUP_REMOVED lines=12> */
.L_x_626:
        /* <DEDUP_REMOVED lines=13> */
.L_x_628:
[----:B------:R-:W-:Y:S05]  /*14f80*/  BSYNC.RECONVERGENT B3 ;  /* 0x0000000000037941 */ /* 0x000fea0003800200 */
.L_x_627:
        /* <DEDUP_REMOVED lines=40> */
[----:B------:R-:W-:Y:S01]  /*15210*/  IMAD.MOV.U32 R4, RZ, RZ, R74 ;  /* 0x000000ffff047224 */ /* 0x000fe200078e004a */
[----:B------:R-:W-:Y:S01]  /*15220*/  MOV R74, R50 ;  /* 0x00000032004a7202 */ /* 0x000fe20000000f00 */
[----:B------:R-:W-:-:S07]  /*15230*/  IMAD.MOV.U32 R51, RZ, RZ, RZ ;  /* 0x000000ffff337224 */ /* 0x000fce00078e00ff */
.L_x_625:
[----:B------:R-:W-:Y:S05]  /*15240*/  BSYNC.RECONVERGENT B2 ;  /* 0x0000000000027941 */ /* 0x000fea0003800200 */
.L_x_624:
[----:B------:R-:W-:Y:S01]  /*15250*/  I2FP.F32.U32 R49, R4 ;  /* 0x0000000400317245 */ /* 0x000fe20000201000 */
[----:B------:R-:W-:Y:S01]  /*15260*/  BSSY.RECONVERGENT B2, `(.L_x_629) ;  /* 0x000004f000027945 */ /* 0x000fe20003800200 */
[C---:B------:R-:W-:Y:S02]  /*15270*/  SHF.L.U32 R57, R46.reuse, 0x10, RZ ;  /* 0x000000102e397819 */ /* 0x040fe400000006ff */
[----:B------:R-:W-:Y:S01]  /*15280*/  ISETP.NE.AND P4, PT, R51, 0x1, PT ;  /* 0x000000013300780c */ /* 0x000fe20003f85270 */
[----:B------:R-:W-:Y:S01]  /*15290*/  FFMA.FTZ R4, R49, R92, 1.1641532182693481445e-10 ;  /* 0x2f00000031047423 */ /* 0x000fe2000001005c */
[----:B------:R-:W-:Y:S01]  /*152a0*/  PRMT R49, R46, 0x7632, R49 ;  /* 0x000076322e317816 */ /* 0x000fe20000000031 */
[----:B------:R-:W-:Y:S01]  /*152b0*/  FMUL.FTZ R57, R57, R72 ;  /* 0x0000004839397220 */ /* 0x000fe20000410000 */
[----:B------:R-:W-:Y:S02]  /*152c0*/  MOV R50, R2 ;  /* 0x0000000200327202 */ /* 0x000fe40000000f00 */
[----:B------:R-:W-:Y:S01]  /*152d0*/  FSETP.GTU.FTZ.AND P3, PT, R4, R79, PT ;  /* 0x0000004f0400720b */ /* 0x000fe20003f7c000 */
[----:B------:R-:W-:Y:S01]  /*152e0*/  FMUL.FTZ R46, R57, R78 ;  /* 0x0000004e392e7220 */ /* 0x000fe20000410000 */
[----:B------:R-:W-:-:S04]  /*152f0*/  IMAD.MOV.U32 R4, RZ, RZ, 0x2 ;  /* 0x00000002ff047424 */ /* 0x000fc800078e00ff */
        /* <DEDUP_REMOVED lines=12> */
.L_x_631:
        /* <DEDUP_REMOVED lines=13> */
.L_x_633:
[----:B------:R-:W-:Y:S05]  /*15490*/  BSYNC.RECONVERGENT B3 ;  /* 0x0000000000037941 */ /* 0x000fea0003800200 */
.L_x_632:
        /* <DEDUP_REMOVED lines=40> */
[----:B------:R-:W-:Y:S02]  /*15720*/  IMAD.MOV.U32 R74, RZ, RZ, R4 ;  /* 0x000000ffff4a7224 */ /* 0x000fe400078e0004 */
[----:B------:R-:W-:Y:S01]  /*15730*/  HFMA2 R4, -RZ, RZ, 0, 0 ;  /* 0x00000000ff047431 */ /* 0x000fe200000001ff */
[----:B------:R-:W-:-:S07]  /*15740*/  LOP3.LUT R5, R70, UR29, R51, 0x96, !PT ;  /* 0x0000001d46057c12 */ /* 0x000fce000f8e9633 */
.L_x_630:
[----:B------:R-:W-:Y:S05]  /*15750*/  BSYNC.RECONVERGENT B2 ;  /* 0x0000000000027941 */ /* 0x000fea0003800200 */
.L_x_629:
[----:B------:R-:W-:Y:S01]  /*15760*/  I2FP.F32.U32 R51, R50 ;  /* 0x0000003200337245 */ /* 0x000fe20000201000 */
[----:B------:R-:W-:Y:S01]  /*15770*/  IMAD.U32 R49, R49, 0x10000, RZ ;  /* 0x0001000031317824 */ /* 0x000fe200078e00ff */
[----:B------:R-:W-:Y:S01]  /*15780*/  ISETP.NE.AND P5, PT, R4, 0x1, PT ;  /* 0x000000010400780c */ /* 0x000fe20003fa5270 */
[----:B------:R-:W-:Y:S02]  /*15790*/  BSSY.RECONVERGENT B2, `(.L_x_634) ;  /* 0x000004c000027945 */ /* 0x000fe40003800200 */
[----:B------:R-:W-:Y:S01]  /*157a0*/  FFMA.FTZ R50, R51, R92, 1.1641532182693481445e-10 ;  /* 0x2f00000033327423 */ /* 0x000fe2000001005c */
[----:B------:R-:W-:Y:S01]  /*157b0*/  FMUL.FTZ R49, R49, R72 ;  /* 0x0000004831317220 */ /* 0x000fe20000410000 */
[----:B------:R-:W-:-:S03]  /*157c0*/  IMAD.MOV.U32 R51, RZ, RZ, R2 ;  /* 0x000000ffff337224 */ /* 0x000fc600078e0002 */
[----:B------:R-:W-:Y:S01]  /*157d0*/  FMUL.FTZ R49, R49, R78 ;  /* 0x0000004e31317220 */ /* 0x000fe20000410000 */
[----:B------:R-:W-:Y:S01]  /*157e0*/  FSETP.GTU.FTZ.AND P4, PT, R50, R79, PT ;  /* 0x0000004f3200720b */ /* 0x000fe20003f9c000 */
[----:B------:R-:W-:-:S03]  /*157f0*/  HFMA2 R50, -RZ, RZ, 0, 1.1920928955078125e-07 ;  /* 0x00000002ff327431 */ /* 0x000fc600000001ff */
        /* <DEDUP_REMOVED lines=12> */
.L_x_636:
        /* <DEDUP_REMOVED lines=13> */
.L_x_638:
[----:B------:R-:W-:Y:S05]  /*15990*/  BSYNC.RECONVERGENT B3 ;  /* 0x0000000000037941 */ /* 0x000fea0003800200 */
.L_x_637:
        /* <DEDUP_REMOVED lines=39> */
[----:B------:R-:W-:-:S05]  /*15c10*/  IMAD.WIDE.U32 R4, R2, -0x326172a9, RZ ;  /* 0xcd9e8d5702047825 */ /* 0x000fca00078e00ff */
[----:B------:R-:W-:Y:S01]  /*15c20*/  LOP3.LUT R5, R50, UR29, R5, 0x96, !PT ;  /* 0x0000001d32057c12 */ /* 0x000fe2000f8e9605 */
[----:B------:R-:W-:Y:S01]  /*15c30*/  IMAD.MOV.U32 R50, RZ, RZ, RZ ;  /* 0x000000ffff327224 */ /* 0x000fe200078e00ff */
[----:B------:R-:W-:-:S07]  /*15c40*/  MOV R2, R4 ;  /* 0x0000000400027202 */ /* 0x000fce0000000f00 */
.L_x_635:
[----:B------:R-:W-:Y:S05]  /*15c50*/  BSYNC.RECONVERGENT B2 ;  /* 0x0000000000027941 */ /* 0x000fea0003800200 */
.L_x_634:
[----:B------:R-:W-:Y:S01]  /*15c60*/  I2FP.F32.U32 R51, R51 ;  /* 0x0000003300337245 */ /* 0x000fe20000201000 */
[----:B------:R-:W-:Y:S01]  /*15c70*/  BSSY.RECONVERGENT B2, `(.L_x_639) ;  /* 0x0000051000027945 */ /* 0x000fe20003800200 */
[----:B------:R-:W-:Y:S02]  /*15c80*/  SHF.L.U32 R71, R47, 0x10, RZ ;  /* 0x000000102f477819 */ /* 0x000fe400000006ff */
[----:B------:R-:W-:Y:S01]  /*15c90*/  ISETP.NE.AND P6, PT, R50, 0x1, PT ;  /* 0x000000013200780c */ /* 0x000fe20003fc5270 */
[----:B------:R-:W-:Y:S02]  /*15ca0*/  FFMA.FTZ R4, R51, R92, 1.1641532182693481445e-10 ;  /* 0x2f00000033047423 */ /* 0x000fe4000001005c */
[----:B------:R-:W-:Y:S01]  /*15cb0*/  FMUL.FTZ R51, R71, R72 ;  /* 0x0000004847337220 */ /* 0x000fe20000410000 */
[----:B------:R-:W-:Y:S02]  /*15cc0*/  PRMT R71, R47, 0x7632, R71 ;  /* 0x000076322f477816 */ /* 0x000fe40000000047 */
[----:B------:R-:W-:Y:S01]  /*15cd0*/  FSETP.GTU.FTZ.AND P5, PT, R4, R79, PT ;  /* 0x0000004f0400720b */ /* 0x000fe20003fbc000 */
[----:B------:R-:W-:Y:S01]  /*15ce0*/  FMUL.FTZ R47, R51, R78 ;  /* 0x0000004e332f7220 */ /* 0x000fe20000410000 */
[----:B------:R-:W-:Y:S01]  /*15cf0*/  IMAD.MOV.U32 R4, RZ, RZ, 0x2 ;  /* 0x00000002ff047424 */ /* 0x000fe200078e00ff */
[----:B------:R-:W-:-:S03]  /*15d00*/  MOV R51, R2 ;  /* 0x0000000200337202 */ /* 0x000fc60000000f00 */
        /* <DEDUP_REMOVED lines=12> */
.L_x_641:
        /* <DEDUP_REMOVED lines=15> */
.L_x_643:
[----:B------:R-:W-:Y:S05]  /*15ec0*/  BSYNC.RECONVERGENT B3 ;  /* 0x0000000000037941 */ /* 0x000fea0003800200 */
.L_x_642:
        /* <DEDUP_REMOVED lines=43> */
.L_x_640:
[----:B------:R-:W-:Y:S05]  /*16180*/  BSYNC.RECONVERGENT B2 ;  /* 0x0000000000027941 */ /* 0x000fea0003800200 */
.L_x_639:
        /* <DEDUP_REMOVED lines=12> */
.L_x_603:
[----:B------:R-:W-:Y:S02]  /*16250*/  SEL R50, RZ, 0x1000000, !P6 ;  /* 0x01000000ff327807 */ /* 0x000fe40007000000 */
[----:B------:R-:W-:Y:S02]  /*16260*/  ISETP.NE.AND P6, PT, R48, RZ, PT ;  /* 0x000000ff3000720c */ /* 0x000fe40003fc5270 */
[----:B------:R-:W0:Y:S01]  /*16270*/  LDC.64 R48, c[0x0][0x3a8] ;  /* 0x0000ea00ff307b82 */ /* 0x000e220000000a00 */
[----:B------:R-:W-:Y:S02]  /*16280*/  SEL R77, RZ, 0x10000, !P5 ;  /* 0x00010000ff4d7807 */ /* 0x000fe40006800000 */
[----:B------:R-:W-:Y:S02]  /*16290*/  ISETP.NE.AND P5, PT, R75, RZ, PT ;  /* 0x000000ff4b00720c */ /* 0x000fe40003fa5270 */
[----:B------:R-:W-:Y:S02]  /*162a0*/  SEL R75, RZ, 0x100, !P4 ;  /* 0x00000100ff4b7807 */ /* 0x000fe40006000000 */
[----:B------:R-:W-:-:S02]  /*162b0*/  SEL R72, RZ, 0x1000000, !P2 ;  /* 0x01000000ff487807 */ /* 0x000fc40005000000 */
[----:B------:R-:W-:Y:S02]  /*162c0*/  LOP3.LUT R77, R75, R50, R77, 0xfe, !PT ;  /* 0x000000324b4d7212 */ /* 0x000fe400078efe4d */
[----:B------:R-:W-:Y:S02]  /*162d0*/  SEL R51, RZ, 0x10000, !P1 ;  /* 0x00010000ff337807 */ /* 0x000fe40004800000 */
[----:B------:R-:W-:Y:S02]  /*162e0*/  SEL R50, RZ, 0x100, !P5 ;  /* 0x00000100ff327807 */ /* 0x000fe40006800000 */
[----:B------:R-:W-:Y:S02]  /*162f0*/  MOV R75, R74 ;  /* 0x0000004a004b7202 */ /* 0x000fe40000000f00 */
        /* <DEDUP_REMOVED lines=10> */
.L_x_561:
[----:B------:R-:W-:Y:S05]  /*163a0*/  BSYNC.RECONVERGENT B1 ;  /* 0x0000000000017941 */ /* 0x000fea0003800200 */
.L_x_560:
[----:B01----:R-:W-:Y:S01]  /*163b0*/  FADD.FTZ R44, RZ, R12 ;  /* 0x0000000cff2c7221 */ /* 0x003fe20000010000 */
[C---:B------:R-:W-:Y:S01]  /*163c0*/  ISETP.GE.U32.AND P6, PT, R11.reuse, 0x20, PT ;  /* 0x000000200b00780c */ /* 0x040fe20003fc6070 */
[----:B------:R-:W-:Y:S01]  /*163d0*/  UMOV UR4, 0xffffffff ;  /* 0xffffffff00047882 */ /* 0x000fe20000000000 */
[----:B------:R-:W-:Y:S01]  /*163e0*/  ISETP.GT.U32.AND P1, PT, R11, 0x3f, PT ;  /* 0x0000003f0b00780c */ /* 0x000fe20003f24070 */
[----:B------:R-:W-:Y:S01]  /*163f0*/  FADD.FTZ R44, R13, R44 ;  /* 0x0000002c0d2c7221 */ /* 0x000fe20000010000 */
[C---:B------:R-:W-:Y:S02]  /*16400*/  ISETP.GT.U32.AND P2, PT, R11.reuse, 0x5f, PT ;  /* 0x0000005f0b00780c */ /* 0x040fe40003f44070 */
[----:B------:R-:W-:Y:S01]  /*16410*/  ISETP.GT.U32.AND P3, PT, R11, 0x7f, PT ;  /* 0x0000007f0b00780c */ /* 0x000fe20003f64070 */
[----:B------:R-:W-:Y:S01]  /*16420*/  FADD.FTZ R45, R53, R44 ;  /* 0x0000002c352d7221 */ /* 0x000fe20000010000 */
[----:B------:R-:W-:-:S03]  /*16430*/  ISETP.NE.AND P4, PT, R125, RZ, PT ;  /* 0x000000ff7d00720c */ /* 0x000fc60003f85270 */
        /* <DEDUP_REMOVED lines=117> */
.L_x_665:
[----:B-1----:R-:W-:Y:S01]  /*16b90*/  FADD.FTZ R51, R50, R51 ;  /* 0x0000003332337221 */ /* 0x002fe20000010000 */
[----:B------:R-:W-:Y:S01]  /*16ba0*/  FMUL.FTZ R44, R49, R49 ;  /* 0x00000031312c7220 */ /* 0x000fe20000410000 */
[----:B------:R-:W-:Y:S01]  /*16bb0*/  PLOP3.LUT P1, PT, PT, PT, UP2, 0x40, 0x4 ;  /* 0x000000000004781c */ /* 0x000fe20003f2e828 */
[----:B------:R-:W1:Y:S01]  /*16bc0*/  @!P4 LDC.64 R46, c[0x0][0x3c0] ;  /* 0x0000f000ff2ecb82 */ /* 0x000e620000000a00 */
[----:B------:R-:W-:Y:S01]  /*16bd0*/  FFMA.FTZ R48, R51, R48, UR12 ;  /* 0x0000000c33307e23 */ /* 0x000fe20008010030 */
[----:B------:R-:W-:Y:S01]  /*16be0*/  BSSY.RECONVERGENT B1, `(.L_x_645) ;  /* 0x000003c000017945 */ /* 0x000fe20003800200 */
[----:B------:R-:W-:Y:S02]  /*16bf0*/  FSEL R51, R44, RZ, !P1 ;  /* 0x000000ff2c337208 */ /* 0x000fe40004800000 */
[----:B------:R-:W-:-:S03]  /*16c00*/  PLOP3.LUT P1, PT, PT, PT, UP2, 0x40, 0x4 ;  /* 0x000000000004781c */ /* 0x000fc60003f2e828 */
[----:B------:R-:W2:Y:S01]  /*16c10*/  @!P4 LDC.64 R44, c[0x0][0x3c8] ;  /* 0x0000f200ff2ccb82 */ /* 0x000ea20000000a00 */
[----:B------:R-:W-:Y:S01]  /*16c20*/  FADD.FTZ R48, R48, R51 ;  /* 0x0000003330307221 */ /* 0x000fe20000010000 */
[----:B------:R-:W-:-:S03]  /*16c30*/  FSEL R51, R49, RZ, P1 ;  /* 0x000000ff31337208 */ /* 0x000fc60000800000 */
[----:B0-----:R-:W0:Y:S01]  /*16c40*/  MUFU.RSQ R50, R48 ;  /* 0x0000003000327308 */ /* 0x001e220000001400 */
[----:B-1----:R-:W-:-:S05]  /*16c50*/  @!P4 IMAD.WIDE R46, R9, 0x4, R46 ;  /* 0x00000004092ec825 */ /* 0x002fca00078e022e */
[----:B------:R1:W-:Y:S01]  /*16c60*/  @!P4 STG.E desc[UR8][R46.64], R49 ;  /* 0x000000312e00c986 */ /* 0x0003e2000c101908 */
[----:B--2---:R-:W-:-:S05]  /*16c70*/  @!P4 IMAD.WIDE R44, R9, 0x4, R44 ;  /* 0x00000004092cc825 */ /* 0x004fca00078e022c */
[----:B0-----:R1:W-:Y:S01]  /*16c80*/  @!P4 STG.E desc[UR8][R44.64], R50 ;  /* 0x000000322c00c986 */ /* 0x0013e2000c101908 */
[----:B------:R-:W-:Y:S05]  /*16c90*/  @!P6 BRA `(.L_x_646) ;  /* 0x0000000000c0e947 */ /* 0x000fea0003800000 */
[--C-:B-1----:R-:W-:Y:S01]  /*16ca0*/  FADD.FTZ R45, R12, -R51.reuse ;  /* 0x800000330c2d7221 */ /* 0x102fe20000010000 */
[----:B------:R-:W-:Y:S01]  /*16cb0*/  SHF.L.U32 R48, R94, 0x10, RZ ;  /* 0x000000105e307819 */ /* 0x000fe200000006ff */
[----:B------:R-:W-:Y:S01]  /*16cc0*/  IMAD.U32 R46, R93, 0x10000, RZ ;  /* 0x000100005d2e7824 */ /* 0x000fe200078e00ff */
[----:B------:R-:W-:Y:S01]  /*16cd0*/  SHF.L.U32 R49, R40, 0x10, RZ ;  /* 0x0000001028317819 */ /* 0x000fe200000006ff */
[----:B------:R-:W-:Y:S01]  /*16ce0*/  FMUL.FTZ R44, R50, R45 ;  /* 0x0000002d322c7220 */ /* 0x000fe20000410000 */
[----:B------:R-:W-:Y:S01]  /*16cf0*/  FADD.FTZ R45, R13, -R51 ;  /* 0x800000330d2d7221 */ /* 0x000fe20000010000 */
[----:B------:R-:W-:Y:S01]  /*16d00*/  IMAD.U32 R47, R88, 0x10000, RZ ;  /* 0x00010000582f7824 */ /* 0x000fe200078e00ff */
[----:B------:R-:W-:Y:S01]  /*16d10*/  SHF.L.U32 R74, R98, 0x10, RZ ;  /* 0x00000010624a7819 */ /* 0x000fe200000006ff */
[----:B------:R-:W-:Y:S02]  /*16d20*/  IMAD.U32 R72, R95, 0x10000, RZ ;  /* 0x000100005f487824 */ /* 0x000fe400078e00ff */
[----:B------:R-:W-:Y:S01]  /*16d30*/  FMUL.FTZ R45, R50, R45 ;  /* 0x0000002d322d7220 */ /* 0x000fe20000410000 */
[----:B------:R-:W-:Y:S01]  /*16d40*/  FFMA.FTZ R44, R44, R47, R49 ;  /* 0x0000002f2c2c7223 */ /* 0x000fe20000010031 */
[--C-:B------:R-:W-:Y:S01]  /*16d50*/  FADD.FTZ R47, R52, -R51.reuse ;  /* 0x80000033342f7221 */ /* 0x100fe20000010000 */
[----:B------:R-:W-:Y:S01]  /*16d60*/  SHF.L.U32 R49, R42, 0x10, RZ ;  /* 0x000000102a317819 */ /* 0x000fe200000006ff */
[----:B------:R-:W-:Y:S01]  /*16d70*/  FFMA.FTZ R73, R45, R46, R48 ;  /* 0x0000002e2d497223 */ /* 0x000fe20000010030 */
[----:B------:R-:W-:Y:S01]  /*16d80*/  FADD.FTZ R45, R53, -R51 ;  /* 0x80000033352d7221 */ /* 0x000fe20000010000 */
[----:B------:R-:W-:Y:S01]  /*16d90*/  SHF.L.U32 R48, R41, 0x10, RZ ;  /* 0x0000001029307819 */ /* 0x000fe200000006ff */
[----:B------:R-:W-:-:S02]  /*16da0*/  IMAD.U32 R46, R89, 0x10000, RZ ;  /* 0x00010000592e7824 */ /* 0x000fc400078e00ff */
[C---:B------:R-:W-:Y:S01]  /*16db0*/  FMUL.FTZ R47, R50.reuse, R47 ;  /* 0x0000002f322f7220 */ /* 0x040fe20000410000 */
[----:B------:R-:W-:Y:S01]  /*16dc0*/  FMUL.FTZ R45, R50, R45 ;  /* 0x0000002d322d7220 */ /* 0x000fe20000410000 */
[----:B------:R-:W-:-:S03]  /*16dd0*/  F2FP.BF16.F32.PACK_AB R44, R73, R44 ;  /* 0x0000002c492c723e */ /* 0x000fc600000010ff */
[----:B------:R-:W-:Y:S01]  /*16de0*/  FFMA.FTZ R45, R45, R46, R48 ;  /* 0x0000002e2d2d7223 */ /* 0x000fe20000010030 */
[----:B------:R-:W-:Y:S01]  /*16df0*/  SHF.L.U32 R46, R96, 0x10, RZ ;  /* 0x00000010602e7819 */ /* 0x000fe200000006ff */
[----:B------:R-:W-:-:S04]  /*16e00*/  IMAD.U32 R48, R97, 0x10000, RZ ;  /* 0x0001000061307824 */ /* 0x000fc800078e00ff */
[----:B------:R-:W-:Y:S01]  /*16e10*/  FFMA.FTZ R72, R47, R72, R46 ;  /* 0x000000482f487223 */ /* 0x000fe2000001002e */
[----:B------:R-:W-:-:S04]  /*16e20*/  FADD.FTZ R47, R63, -R51 ;  /* 0x800000333f2f7221 */ /* 0x000fc80000010000 */
[----:B------:R-:W-:Y:S01]  /*16e30*/  FMUL.FTZ R46, R50, R47 ;  /* 0x0000002f322e7220 */ /* 0x000fe20000410000 */
[----:B------:R-:W-:Y:S01]  /*16e40*/  IMAD.U32 R47, R90, 0x10000, RZ ;  /* 0x000100005a2f7824 */ /* 0x000fe200078e00ff */
[----:B------:R-:W-:-:S03]  /*16e50*/  F2FP.BF16.F32.PACK_AB R45, R72, R45 ;  /* 0x0000002d482d723e */ /* 0x000fc600000010ff */
[----:B------:R-:W-:Y:S01]  /*16e60*/  FFMA.FTZ R46, R46, R47, R49 ;  /* 0x0000002f2e2e7223 */ /* 0x000fe20000010031 */
[--C-:B------:R-:W-:Y:S01]  /*16e70*/  FADD.FTZ R47, R62, -R51.reuse ;  /* 0x800000333e2f7221 */ /* 0x100fe20000010000 */
[----:B------:R-:W-:-:S03]  /*16e80*/  FADD.FTZ R49, R68, -R51 ;  /* 0x8000003344317221 */ /* 0x000fc60000010000 */
[C---:B------:R-:W-:Y:S01]  /*16e90*/  FMUL.FTZ R47, R50.reuse, R47 ;  /* 0x0000002f322f7220 */ /* 0x040fe20000410000 */
[----:B------:R-:W-:-:S03]  /*16ea0*/  FMUL.FTZ R49, R50, R49 ;  /* 0x0000003132317220 */ /* 0x000fc60000410000 */
[----:B------:R-:W-:Y:S01]  /*16eb0*/  FFMA.FTZ R77, R47, R48, R74 ;  /* 0x000000302f4d7223 */ /* 0x000fe2000001004a */
[----:B------:R-:W-:Y:S01]  /*16ec0*/  FADD.FTZ R47, R69, -R51 ;  /* 0x80000033452f7221 */ /* 0x000fe20000010000 */
[----:B------:R-:W-:Y:S01]  /*16ed0*/  SHF.L.U32 R74, R43, 0x10, RZ ;  /* 0x000000102b4a7819 */ /* 0x000fe200000006ff */
[----:B------:R-:W-:Y:S02]  /*16ee0*/  IMAD.U32 R48, R91, 0x10000, RZ ;  /* 0x000100005b307824 */ /* 0x000fe400078e00ff */
[----:B------:R-:W-:Y:S01]  /*16ef0*/  FMUL.FTZ R47, R50, R47 ;  /* 0x0000002f322f7220 */ /* 0x000fe20000410000 */
[----:B------:R-:W-:-:S03]  /*16f00*/  F2FP.BF16.F32.PACK_AB R46, R77, R46 ;  /* 0x0000002e4d2e723e */ /* 0x000fc600000010ff */
[----:B------:R-:W-:Y:S01]  /*16f10*/  FFMA.FTZ R47, R47, R48, R74 ;  /* 0x000000302f2f7223 */ /* 0x000fe2000001004a */
[----:B------:R-:W-:Y:S01]  /*16f20*/  IMAD.U32 R48, R99, 0x10000, RZ ;  /* 0x0001000063307824 */ /* 0x000fe200078e00ff */
[----:B------:R-:W-:-:S05]  /*16f30*/  SHF.L.U32 R74, R100, 0x10, RZ ;  /* 0x00000010644a7819 */ /* 0x000fca00000006ff */
[----:B------:R-:W-:Y:S02]  /*16f40*/  FFMA.FTZ R74, R49, R48, R74 ;  /* 0x00000030314a7223 */ /* 0x000fe4000001004a */
[----:B------:R-:W0:Y:S03]  /*16f50*/  LDC.64 R48, c[0x0][0x428] ;  /* 0x00010a00ff307b82 */ /* 0x000e260000000a00 */
[----:B------:R-:W-:Y:S01]  /*16f60*/  F2FP.BF16.F32.PACK_AB R47, R74, R47 ;  /* 0x0000002f4a2f723e */ /* 0x000fe200000010ff */
[----:B0-----:R-:W-:-:S04]  /*16f70*/  IMAD.WIDE.U32 R48, R0, 0x10, R48 ;  /* 0x0000001000307825 */ /* 0x001fc800078e0030 */
[----:B------:R-:W-:Y:S01]  /*16f80*/  VIADD R0, R0, 0x20 ;  /* 0x0000002000007836 */ /* 0x000fe20000000000 */
[----:B------:R0:W-:Y:S06]  /*16f90*/  STG.E.128 desc[UR8][R48.64], R44 ;  /* 0x0000002c30007986 */ /* 0x0001ec000c101d08 */
.L_x_646:
[----:B------:R-:W-:Y:S05]  /*16fa0*/  BSYNC.RECONVERGENT B1 ;  /* 0x0000000000017941 */ /* 0x000fea0003800200 */
.L_x_645:
[----:B------:R-:W-:Y:S01]  /*16fb0*/  ISETP.GE.U32.AND P1, PT, R11, 0x40, PT ;  /* 0x000000400b00780c */ /* 0x000fe20003f26070 */
[----:B------:R-:W-:-:S12]  /*16fc0*/  BSSY.RECONVERGENT B1, `(.L_x_647) ;  /* 0x0000032000017945 */ /* 0x000fd80003800200 */
[----:B------:R-:W-:Y:S05]  /*16fd0*/  @!P1 BRA `(.L_x_648) ;  /* 0x0000000000c09947 */ /* 0x000fea0003800000 */
[--C-:B01----:R-:W-:Y:S01]  /*16fe0*/  FADD.FTZ R45, R14, -R51.reuse ;  /* 0x800000330e2d7221 */ /* 0x103fe20000010000 */
        /* <DEDUP_REMOVED lines=10> */
[----:B------:R-:W-:Y:S01]  /*17090*/  FADD.FTZ R47, R22, -R51 ;  /* 0x80000033162f7221 */ /* 0x000fe20000010000 */
[----:B------:R-:W-:-:S02]  /*170a0*/  IMAD.U32 R49, R38, 0x10000, RZ ;  /* 0x0001000026317824 */ /* 0x000fc400078e00ff */
[----:B------:R-:W-:Y:S01]  /*170b0*/  FFMA.FTZ R73, R45, R46, R48 ;  /* 0x0000002e2d497223 */ /* 0x000fe20000010030 */
[----:B------:R-:W-:Y:S01]  /*170c0*/  FADD.FTZ R45, R23, -R51 ;  /* 0x80000033172d7221 */ /* 0x000fe20000010000 */
[----:B------:R-:W-:Y:S01]  /*170d0*/  SHF.L.U32 R46, R85, 0x10, RZ ;  /* 0x00000010552e7819 */ /* 0x000fe200000006ff */
[----:B------:R-:W-:Y:S02]  /*170e0*/  IMAD.U32 R48, R37, 0x10000, RZ ;  /* 0x0001000025307824 */ /* 0x000fe400078e00ff */
[C---:B------:R-:W-:Y:S01]  /*170f0*/  FMUL.FTZ R47, R50.reuse, R47 ;  /* 0x0000002f322f7220 */ /* 0x040fe20000410000 */
[----:B------:R-:W-:Y:S01]  /*17100*/  FMUL.FTZ R45, R50, R45 ;  /* 0x0000002d322d7220 */ /* 0x000fe20000410000 */
[----:B------:R-:W-:-:S03]  /*17110*/  F2FP.BF16.F32.PACK_AB R44, R73, R44 ;  /* 0x0000002c492c723e */ /* 0x000fc600000010ff */
[----:B------:R-:W-:Y:S01]  /*17120*/  FFMA.FTZ R45, R45, R46, R48 ;  /* 0x0000002e2d2d7223 */ /* 0x000fe20000010030 */
[----:B------:R-:W-:Y:S01]  /*17130*/  IMAD.U32 R46, R104, 0x10000, RZ ;  /* 0x00010000682e7824 */ /* 0x000fe200078e00ff */
[----:B------:R-:W-:-:S03]  /*17140*/  SHF.L.U32 R48, R105, 0x10, RZ ;  /* 0x0000001069307819 */ /* 0x000fc600000006ff */
[----:B------:R-:W-:Y:S01]  /*17150*/  FFMA.FTZ R72, R47, R72, R46 ;  /* 0x000000482f487223 */ /* 0x000fe2000001002e */
[----:B------:R-:W-:-:S04]  /*17160*/  FADD.FTZ R47, R61, -R51 ;  /* 0x800000333d2f7221 */ /* 0x000fc80000010000 */
[----:B------:R-:W-:Y:S01]  /*17170*/  FMUL.FTZ R46, R50, R47 ;  /* 0x0000002f322e7220 */ /* 0x000fe20000410000 */
[----:B------:R-:W-:Y:S02]  /*17180*/  SHF.L.U32 R47, R86, 0x10, RZ ;  /* 0x00000010562f7819 */ /* 0x000fe400000006ff */
        /* <DEDUP_REMOVED lines=13> */
[----:B------:R-:W-:Y:S01]  /*17260*/  SHF.L.U32 R48, R107, 0x10, RZ ;  /* 0x000000106b307819 */ /* 0x000fe200000006ff */
[----:B------:R-:W-:-:S04]  /*17270*/  IMAD.U32 R74, R108, 0x10000, RZ ;  /* 0x000100006c4a7824 */ /* 0x000fc800078e00ff */
[----:B------:R-:W-:Y:S02]  /*17280*/  FFMA.FTZ R74, R49, R48, R74 ;  /* 0x00000030314a7223 */ /* 0x000fe4000001004a */
[----:B------:R-:W0:Y:S03]  /*17290*/  LDC.64 R48, c[0x0][0x428] ;  /* 0x00010a00ff307b82 */ /* 0x000e260000000a00 */
[----:B------:R-:W-:Y:S01]  /*172a0*/  F2FP.BF16.F32.PACK_AB R47, R74, R47 ;  /* 0x0000002f4a2f723e */ /* 0x000fe200000010ff */
[C---:B0-----:R-:W-:Y:S01]  /*172b0*/  IMAD.WIDE.U32 R48, R0.reuse, 0x10, R48 ;  /* 0x0000001000307825 */ /* 0x041fe200078e0030 */
[----:B------:R-:W-:-:S04]  /*172c0*/  IADD3 R0, PT, PT, R0, 0x20, RZ ;  /* 0x0000002000007810 */ /* 0x000fc80007ffe0ff */
[----:B------:R2:W-:Y:S03]  /*172d0*/  STG.E.128 desc[UR8][R48.64], R44 ;  /* 0x0000002c30007986 */ /* 0x0005e6000c101d08 */
.L_x_648:
[----:B------:R-:W-:Y:S05]  /*172e0*/  BSYNC.RECONVERGENT B1 ;  /* 0x0000000000017941 */ /* 0x000fea0003800200 */
.L_x_647:
[----:B------:R-:W-:Y:S01]  /*172f0*/  ISETP.GE.U32.AND P1, PT, R11, 0x60, PT ;  /* 0x000000600b00780c */ /* 0x000fe20003f26070 */
[----:B------:R-:W-:-:S12]  /*17300*/  BSSY.RECONVERGENT B1, `(.L_x_649) ;  /* 0x0000032000017945 */ /* 0x000fd80003800200 */
[----:B------:R-:W-:Y:S05]  /*17310*/  @!P1 BRA `(.L_x_650) ;  /* 0x0000000000c09947 */ /* 0x000fea0003800000 */
[--C-:B012---:R-:W-:Y:S01]  /*17320*/  FADD.FTZ R45, R16, -R51.reuse ;  /* 0x80000033102d7221 */ /* 0x107fe20000010000 */
        /* <DEDUP_REMOVED lines=47> */
.L_x_650:
[----:B------:R-:W-:Y:S05]  /*17620*/  BSYNC.RECONVERGENT B1 ;  /* 0x0000000000017941 */ /* 0x000fea0003800200 */
.L_x_649:
[----:B------:R-:W-:Y:S04]  /*17630*/  BSSY.RECONVERGENT B1, `(.L_x_651) ;  /* 0x0000031000017945 */ /* 0x000fe80003800200 */
[----:B------:R-:W-:Y:S05]  /*17640*/  @!P0 BRA `(.L_x_652) ;  /* 0x0000000000bc8947 */ /* 0x000fea0003800000 */
[--C-:B0123--:R-:W-:Y:S01]  /*17650*/  FADD.FTZ R45, R18, -R51.reuse ;  /* 0x80000033122d7221 */ /* 0x10ffe20000010000 */
        /* <DEDUP_REMOVED lines=28> */
[----:B------:R-:W-:-:S04]  /*17820*/  FADD.FTZ R47, R56, -R51 ;  /* 0x80000033382f7221 */ /* 0x000fc80000010000 */
[----:B------:R-:W-:-:S04]  /*17830*/  FMUL.FTZ R47, R50, R47 ;  /* 0x0000002f322f7220 */ /* 0x000fc80000410000 */
[----:B------:R-:W-:Y:S01]  /*17840*/  FFMA.FTZ R77, R47, R48, R74 ;  /* 0x000000302f4d7223 */ /* 0x000fe2000001004a */
[--C-:B------:R-:W-:Y:S01]  /*17850*/  FADD.FTZ R47, R70, -R51.reuse ;  /* 0x80000033462f7221 */ /* 0x100fe20000010000 */
[----:B------:R-:W-:Y:S01]  /*17860*/  SHF.L.U32 R48, R31, 0x10, RZ ;  /* 0x000000101f307819 */ /* 0x000fe200000006ff */
[----:B------:R-:W-:Y:S02]  /*17870*/  IMAD.U32 R74, R27, 0x10000, RZ ;  /* 0x000100001b4a7824 */ /* 0x000fe400078e00ff */
[----:B------:R-:W-:Y:S01]  /*17880*/  FADD.FTZ R51, R71, -R51 ;  /* 0x8000003347337221 */ /* 0x000fe20000010000 */
[C---:B------:R-:W-:Y:S01]  /*17890*/  FMUL.FTZ R47, R50.reuse, R47 ;  /* 0x0000002f322f7220 */ /* 0x040fe20000410000 */
[----:B------:R-:W-:Y:S02]  /*178a0*/  F2FP.BF16.F32.PACK_AB R46, R77, R46 ;  /* 0x0000002e4d2e723e */ /* 0x000fe400000010ff */
[----:B------:R-:W-:Y:S01]  /*178b0*/  FMUL.FTZ R51, R50, R51 ;  /* 0x0000003332337220 */ /* 0x000fe20000410000 */
[----:B------:R-:W-:Y:S01]  /*178c0*/  FFMA.FTZ R47, R47, R48, R74 ;  /* 0x000000302f2f7223 */ /* 0x000fe2000001004a */
[----:B------:R-:W-:Y:S01]  /*178d0*/  SHF.L.U32 R50, R123, 0x10, RZ ;  /* 0x000000107b327819 */ /* 0x000fe200000006ff */
[----:B------:R-:W0:Y:S01]  /*178e0*/  LDC.64 R48, c[0x0][0x428] ;  /* 0x00010a00ff307b82 */ /* 0x000e220000000a00 */
[----:B------:R-:W-:-:S04]  /*178f0*/  IMAD.U32 R74, R124, 0x10000, RZ ;  /* 0x000100007c4a7824 */ /* 0x000fc800078e00ff */
[----:B------:R-:W-:-:S05]  /*17900*/  FFMA.FTZ R50, R51, R50, R74 ;  /* 0x0000003233327223 */ /* 0x000fca000001004a */
[----:B------:R-:W-:Y:S01]  /*17910*/  F2FP.BF16.F32.PACK_AB R47, R50, R47 ;  /* 0x0000002f322f723e */ /* 0x000fe200000010ff */
[----:B0-----:R-:W-:-:S05]  /*17920*/  IMAD.WIDE.U32 R48, R0, 0x10, R48 ;  /* 0x0000001000307825 */ /* 0x001fca00078e0030 */
[----:B------:R4:W-:Y:S02]  /*17930*/  STG.E.128 desc[UR8][R48.64], R44 ;  /* 0x0000002c30007986 */ /* 0x0009e4000c101d08 */
.L_x_652:
[----:B------:R-:W-:Y:S05]  /*17940*/  BSYNC.RECONVERGENT B1 ;  /* 0x0000000000017941 */ /* 0x000fea0003800200 */
.L_x_651:
[----:B01234-:R-:W0:Y:S02]  /*17950*/  LDC.64 R44, c[0x0][0x380] ;  /* 0x0000e000ff2c7b82 */ /* 0x01fe240000000a00 */
[----:B0-----:R-:W-:-:S04]  /*17960*/  LEA R9, R44, R9, 0x2 ;  /* 0x000000092c097211 */ /* 0x001fc800078e10ff */
[----:B------:R-:W-:-:S13]  /*17970*/  ISETP.GE.AND P0, PT, R9, R45, PT ;  /* 0x0000002d0900720c */ /* 0x000fda0003f06270 */
[----:B------:R-:W-:Y:S05]  /*17980*/  @!P0 BRA `(.L_x_653) ;  /* 0xfffffe9400248947 */ /* 0x000fea000383ffff */
[----:B------:R-:W-:Y:S05]  /*17990*/  BSYNC B0 ;  /* 0x0000000000007941 */ /* 0x000fea0003800000 */
.L_x_308:
[----:B------:R-:W-:Y:S05]  /*179a0*/  EXIT ;  /* 0x000000000000794d */ /* 0x000fea0003800000 */
.L_x_644:
[----:B------:R-:W-:Y:S01]  /*179b0*/  HFMA2 R74, -RZ, RZ, 0, 5.9604644775390625e-08 ;  /* 0x00000001ff4a7431 */ /* 0x000fe200000001ff */
[----:B------:R-:W-:Y:S01]  /*179c0*/  BSSY B1, `(.L_x_654) ;  /* 0x0000007000017945 */ /* 0x000fe20003800000 */
[----:B------:R-:W-:Y:S01]  /*179d0*/  IMAD.MOV.U32 R77, RZ, RZ, R45 ;  /* 0x000000ffff4d7224 */ /* 0x000fe200078e002d */
[----:B------:R-:W-:Y:S01]  /*179e0*/  MOV R72, 0xffffffff ;  /* 0xffffffff00487802 */ /* 0x000fe20000000f00 */
[----:B------:R-:W-:-:S07]  /*179f0*/  IMAD.MOV.U32 R79, RZ, RZ, 0x1f ;  /* 0x0000001fff4f7424 */ /* 0x000fce00078e00ff */
[----:B------:R-:W-:Y:S05]  /*17a00*/  WARPSYNC.COLLECTIVE R72, `(.L_x_655) ;  /* 0x0000000048087348 */ /* 0x000fea0003c00000 */
[----:B------:R0:W1:Y:S02]  /*17a10*/  SHFL.BFLY P5, R73, R77, R74, R79 ;  /* 0x0c00004a4d497389 */ /* 0x00006400000a004f */
[----:B01----:R-:W-:Y:S05]  /*17a20*/  ENDCOLLECTIVE ;  /* 0x000000000000791b */ /* 0x003fea0003800000 */
.L_x_655:
[----:B------:R-:W-:Y:S05]  /*17a30*/  BSYNC B1 ;  /* 0x0000000000017941 */ /* 0x000fea0003800000 */
.L_x_654:
[----:B------:R-:W-:Y:S02]  /*17a40*/  IMAD.MOV.U32 R44, RZ, RZ, R73 ;  /* 0x000000ffff2c7224 */ /* 0x000fe400078e0049 */
[----:B------:R-:W-:Y:S02]  /*17a50*/  HFMA2 R79, -RZ, RZ, 0, 1.847743988037109375e-06 ;  /* 0x0000001fff4f7431 */ /* 0x000fe400000001ff */
[----:B------:R-:W-:Y:S01]  /*17a60*/  IMAD.MOV.U32 R74, RZ, RZ, 0x2 ;  /* 0x00000002ff4a7424 */ /* 0x000fe200078e00ff */
[----:B------:R-:W0:Y:S01]  /*17a70*/  LDC R48, c[0x0][0x400] ;  /* 0x00010000ff307b82 */ /* 0x000e220000000800 */
[----:B------:R-:W-:Y:S01]  /*17a80*/  FADD.FTZ R46, R45, R44 ;  /* 0x0000002c2d2e7221 */ /* 0x000fe20000010000 */
[----:B------:R-:W-:-:S04]  /*17a90*/  IMAD.MOV.U32 R72, RZ, RZ, -0x1 ;  /* 0xffffffffff487424 */ /* 0x000fc800078e00ff */
[----:B------:R-:W-:-:S07]  /*17aa0*/  MOV R77, R46 ;  /* 0x0000002e004d7202 */ /* 0x000fce0000000f00 */
[----:B0-----:R-:W-:Y:S05]  /*17ab0*/  WARPSYNC.COLLECTIVE R72, `(.L_x_656) ;  /* 0x0000000048087348 */ /* 0x001fea0003c00000 */
[----:B------:R1:W2:Y:S02]  /*17ac0*/  SHFL.BFLY P5, R73, R77, R74, R79 ;  /* 0x0c00004a4d497389 */ /* 0x0002a400000a004f */
[----:B012---:R-:W-:Y:S05]  /*17ad0*/  ENDCOLLECTIVE ;  /* 0x000000000000791b */ /* 0x007fea0003800000 */
.L_x_656:
[----:B------:R-:W-:Y:S01]  /*17ae0*/  HFMA2 R74, -RZ, RZ, 0, 2.384185791015625e-07 ;  /* 0x00000004ff4a7431 */ /* 0x000fe200000001ff */
[----:B------:R-:W-:-:S05]  /*17af0*/  MOV R47, R73 ;  /* 0x00000049002f7202 */ /* 0x000fca0000000f00 */
[----:B------:R-:W-:-:S04]  /*17b00*/  FADD.FTZ R47, R46, R47 ;  /* 0x0000002f2e2f7221 */ /* 0x000fc80000010000 */
[----:B------:R-:W-:-:S07]  /*17b10*/  IMAD.MOV.U32 R77, RZ, RZ, R47 ;  /* 0x000000ffff4d7224 */ /* 0x000fce00078e002f */
[----:B------:R-:W-:Y:S05]  /*17b20*/  WARPSYNC.COLLECTIVE R72, `(.L_x_657) ;  /* 0x0000000048087348 */ /* 0x000fea0003c00000 */
[----:B------:R0:W1:Y:S02]  /*17b30*/  SHFL.BFLY P5, R73, R77, R74, R79 ;  /* 0x0c00004a4d497389 */ /* 0x00006400000a004f */
[----:B01----:R-:W-:Y:S05]  /*17b40*/  ENDCOLLECTIVE ;  /* 0x000000000000791b */ /* 0x003fea0003800000 */
.L_x_657:
[----:B------:R-:W-:Y:S02]  /*17b50*/  IMAD.MOV.U32 R74, RZ, RZ, 0x8 ;  /* 0x00000008ff4a7424 */ /* 0x000fe400078e00ff */
[----:B------:R-:W-:-:S04]  /*17b60*/  IMAD.MOV.U32 R44, RZ, RZ, R73 ;  /* 0x000000ffff2c7224 */ /* 0x000fc800078e0049 */
[----:B------:R-:W-:-:S05]  /*17b70*/  FADD.FTZ R50, R47, R44 ;  /* 0x0000002c2f327221 */ /* 0x000fca0000010000 */
[----:B------:R-:W-:-:S07]  /*17b80*/  MOV R77, R50 ;  /* 0x00000032004d7202 */ /* 0x000fce0000000f00 */
[----:B------:R-:W-:Y:S05]  /*17b90*/  WARPSYNC.COLLECTIVE R72, `(.L_x_658) ;  /* 0x0000000048087348 */ /* 0x000fea0003c00000 */
[----:B------:R0:W1:Y:S02]  /*17ba0*/  SHFL.BFLY P5, R73, R77, R74, R79 ;  /* 0x0c00004a4d497389 */ /* 0x00006400000a004f */
[----:B01----:R-:W-:Y:S05]  /*17bb0*/  ENDCOLLECTIVE ;  /* 0x000000000000791b */ /* 0x003fea0003800000 */
.L_x_658:
[----:B------:R-:W-:Y:S01]  /*17bc0*/  HFMA2 R74, -RZ, RZ, 0, 9.5367431640625e-07 ;  /* 0x00000010ff4a7431 */ /* 0x000fe200000001ff */
[----:B------:R-:W-:-:S05]  /*17bd0*/  MOV R49, R73 ;  /* 0x0000004900317202 */ /* 0x000fca0000000f00 */
[----:B------:R-:W-:-:S04]  /*17be0*/  FADD.FTZ R51, R50, R49 ;  /* 0x0000003132337221 */ /* 0x000fc80000010000 */
[----:B------:R-:W-:-:S07]  /*17bf0*/  IMAD.MOV.U32 R77, RZ, RZ, R51 ;  /* 0x000000ffff4d7224 */ /* 0x000fce00078e0033 */
[----:B------:R-:W-:Y:S05]  /*17c00*/  WARPSYNC.COLLECTIVE R72, `(.L_x_659) ;  /* 0x0000000048087348 */ /* 0x000fea0003c00000 */
[----:B------:R0:W1:Y:S02]  /*17c10*/  SHFL.BFLY P5, R73, R77, R74, R79 ;  /* 0x0c00004a4d497389 */ /* 0x00006400000a004f */
[----:B01----:R-:W-:Y:S05]  /*17c20*/  ENDCOLLECTIVE ;  /* 0x000000000000791b */ /* 0x003fea0003800000 */
.L_x_659:
[----:B------:R-:W-:Y:S02]  /*17c30*/  IMAD.MOV.U32 R74, RZ, RZ, 0x1 ;  /* 0x00000001ff4a7424 */ /* 0x000fe400078e00ff */
[----:B------:R-:W-:-:S04]  /*17c40*/  IMAD.MOV.U32 R44, RZ, RZ, R73 ;  /* 0x000000ffff2c7224 */ /* 0x000fc800078e0049 */
        /* <DEDUP_REMOVED lines=71> */
.L_x_660:
[----:B------:R-:W-:Y:S01]  /*180c0*/  HFMA2 R74, -RZ, RZ, 0, 1.1920928955078125e-07 ;  /* 0x00000002ff4a7431 */ /* 0x000fe200000001ff */
[----:B------:R-:W-:-:S05]  /*180d0*/  MOV R45, R73 ;  /* 0x00000049002d7202 */ /* 0x000fca0000000f00 */
[----:B------:R-:W-:-:S04]  /*180e0*/  FADD.FTZ R45, R44, R45 ;  /* 0x0000002d2c2d7221 */ /* 0x000fc80000010000 */
[----:B------:R-:W-:-:S07]  /*180f0*/  IMAD.MOV.U32 R77, RZ, RZ, R45 ;  /* 0x000000ffff4d7224 */ /* 0x000fce00078e002d */
[----:B------:R-:W-:Y:S05]  /*18100*/  WARPSYNC.COLLECTIVE R72, `(.L_x_661) ;  /* 0x0000000048087348 */ /* 0x000fea0003c00000 */
[----:B------:R0:W1:Y:S02]  /*18110*/  SHFL.BFLY P5, R73, R77, R74, R79 ;  /* 0x0c00004a4d497389 */ /* 0x00006400000a004f */
[----:B01----:R-:W-:Y:S05]  /*18120*/  ENDCOLLECTIVE ;  /* 0x000000000000791b */ /* 0x003fea0003800000 */
.L_x_661:
[----:B------:R-:W-:Y:S02]  /*18130*/  IMAD.MOV.U32 R74, RZ, RZ, 0x4 ;  /* 0x00000004ff4a7424 */ /* 0x000fe400078e00ff */
[----:B------:R-:W-:-:S04]  /*18140*/  IMAD.MOV.U32 R46, RZ, RZ, R73 ;  /* 0x000000ffff2e7224 */ /* 0x000fc800078e0049 */
[----:B------:R-:W-:-:S05]  /*18150*/  FADD.FTZ R46, R45, R46 ;  /* 0x0000002e2d2e7221 */ /* 0x000fca0000010000 */
[----:B------:R-:W-:-:S07]  /*18160*/  MOV R77, R46 ;  /* 0x0000002e004d7202 */ /* 0x000fce0000000f00 */
[----:B------:R-:W-:Y:S05]  /*18170*/  WARPSYNC.COLLECTIVE R72, `(.L_x_662) ;  /* 0x0000000048087348 */ /* 0x000fea0003c00000 */
[----:B------:R0:W1:Y:S02]  /*18180*/  SHFL.BFLY P5, R73, R77, R74, R79 ;  /* 0x0c00004a4d497389 */ /* 0x00006400000a004f */
[----:B01----:R-:W-:Y:S05]  /*18190*/  ENDCOLLECTIVE ;  /* 0x000000000000791b */ /* 0x003fea0003800000 */
.L_x_662:
[----:B------:R-:W-:Y:S01]  /*181a0*/  HFMA2 R74, -RZ, RZ, 0, 4.76837158203125e-07 ;  /* 0x00000008ff4a7431 */ /* 0x000fe200000001ff */
[----:B------:R-:W-:-:S05]  /*181b0*/  MOV R47, R73 ;  /* 0x00000049002f7202 */ /* 0x000fca0000000f00 */
[----:B------:R-:W-:-:S04]  /*181c0*/  FADD.FTZ R47, R46, R47 ;  /* 0x0000002f2e2f7221 */ /* 0x000fc80000010000 */
[----:B------:R-:W-:-:S07]  /*181d0*/  IMAD.MOV.U32 R77, RZ, RZ, R47 ;  /* 0x000000ffff4d7224 */ /* 0x000fce00078e002f */
[----:B------:R-:W-:Y:S05]  /*181e0*/  WARPSYNC.COLLECTIVE R72, `(.L_x_663) ;  /* 0x0000000048087348 */ /* 0x000fea0003c00000 */
[----:B------:R0:W1:Y:S02]  /*181f0*/  SHFL.BFLY P5, R73, R77, R74, R79 ;  /* 0x0c00004a4d497389 */ /* 0x00006400000a004f */
[----:B01----:R-:W-:Y:S05]  /*18200*/  ENDCOLLECTIVE ;  /* 0x000000000000791b */ /* 0x003fea0003800000 */
.L_x_663:
[----:B------:R-:W-:Y:S02]  /*18210*/  IMAD.MOV.U32 R74, RZ, RZ, 0x10 ;  /* 0x00000010ff4a7424 */ /* 0x000fe400078e00ff */
[----:B------:R-:W-:-:S04]  /*18220*/  IMAD.MOV.U32 R50, RZ, RZ, R73 ;  /* 0x000000ffff327224 */ /* 0x000fc800078e0049 */
[----:B------:R-:W-:-:S05]  /*18230*/  FADD.FTZ R50, R47, R50 ;  /* 0x000000322f327221 */ /* 0x000fca0000010000 */
[----:B------:R-:W-:-:S07]  /*18240*/  MOV R77, R50 ;  /* 0x00000032004d7202 */ /* 0x000fce0000000f00 */
[----:B------:R-:W-:Y:S05]  /*18250*/  WARPSYNC.COLLECTIVE R72, `(.L_x_664) ;  /* 0x0000000048087348 */ /* 0x000fea0003c00000 */
[----:B------:R0:W1:Y:S02]  /*18260*/  SHFL.BFLY P5, R73, R77, R74, R79 ;  /* 0x0c00004a4d497389 */ /* 0x00006400000a004f */
[----:B01----:R-:W-:Y:S05]  /*18270*/  ENDCOLLECTIVE ;  /* 0x000000000000791b */ /* 0x003fea0003800000 */
.L_x_664:
[----:B------:R-:W-:Y:S01]  /*18280*/  MOV R51, R73 ;  /* 0x0000004900337202 */ /* 0x000fe20000000f00 */
[----:B------:R-:W-:Y:S06]  /*18290*/  BRA `(.L_x_665) ;  /* 0xffffffe8003c7947 */ /* 0x000fec000383ffff */
.L_x_666:
        /* <DEDUP_REMOVED lines=14> */
.L_x_37236:


//--------------------- .text._ZN10layer_norm13ln_fwd_kernelINS_13Kernel_traitsI13__nv_bfloat16S2_S2_S2_fjLj1024ELj1ELj4ELj1ELj16ENS_18Kernel_traits_baseILj1024ES2_S2_S2_S2_fjLj128EEEEELb1ELb0ELb0ELb1EEEvNS_9FwdParamsE --------------------------
	.section	.text._ZN10layer_norm13ln_fwd_kernelINS_13Kernel_traitsI13__nv_bfloat16S2_S2_S2_fjLj1024ELj1ELj4ELj1ELj16ENS_18Kernel_traits_baseILj1024ES2_S2_S2_S2_fjLj128EEEEELb1ELb0ELb0ELb1EEEvNS_9FwdParamsE,"ax",@progbits
	.align	128
        .global         _ZN10layer_norm13ln_fwd_kernelINS_13Kernel_traitsI13__nv_bfloat16S2_S2_S2_fjLj1024ELj1ELj4ELj1ELj16ENS_18Kernel_traits_baseILj1024ES2_S2_S2_S2_fjLj128EEEEELb1ELb0ELb0ELb1EEEvNS_9FwdParamsE
        .type           _ZN10layer_norm13ln_fwd_kernelINS_13Kernel_traitsI13__nv_bfloat16S2_S2_S2_fjLj1024ELj1ELj4ELj1ELj16ENS_18Kernel_traits_baseILj1024ES2_S2_S2_S2_fjLj128EEEEELb1ELb0ELb0ELb1EEEvNS_9FwdParamsE,@function
        .size           _ZN10layer_norm13ln_fwd_kernelINS_13Kernel_traitsI13__nv_bfloat16S2_S2_S2_fjLj1024ELj1ELj4ELj1ELj16ENS_18Kernel_traits_baseILj1024ES2_S2_S2_S2_fjLj128EEEEELb1ELb0ELb0ELb1EEEvNS_9FwdParamsE,(.L_x_37237 - _ZN10layer_norm13ln_fwd_kernelINS_13Kernel_traitsI13__nv_bfloat16S2_S2_S2_fjLj1024ELj1ELj4ELj1ELj16ENS_18Kernel_traits_baseILj1024ES2_S2_S2_S2_fjLj128EEEEELb1ELb0ELb0ELb1EEEvNS_9FwdParamsE)
        .other          _ZN10layer_norm13ln_fwd_kernelINS_13Kernel_traitsI13__nv_bfloat16S2_S2_S2_fjLj1024ELj1ELj4ELj1ELj16ENS_18Kernel_traits_baseILj1024ES2_S2_S2_S2_fjLj128EEEEELb1ELb0ELb0ELb1EEEvNS_9FwdParamsE,@"STO_CUDA_ENTRY STV_DEFAULT"
_ZN10layer_norm13ln_fwd_kernelINS_13Kernel_traitsI13__nv_bfloat16S2_S2_S2_fjLj1024ELj1ELj4ELj1ELj16ENS_18Kernel_traits_baseILj1024ES2_S2_S2_S2_fjLj128EEEEELb1ELb0ELb0ELb1EEEvNS_9FwdParamsE:
.text._ZN10layer_norm13ln_fwd_kernelINS_13Kernel_traitsI13__nv_bfloat16S2_S2_S2_fjLj1024ELj1ELj4ELj1ELj16ENS_18Kernel_traits_baseILj1024ES2_S2_S2_S2_fjLj128EEEEELb1ELb0ELb0ELb1EEEvNS_9FwdParamsE:
[----:B------:R-:W-:Y:S01]  /*0000*/  LDC R1, c[0x0][0x37c] ;  /* 0x0000df00ff017b82 */ /* 0x000fe20000000800 */
[----:B------:R-:W0:Y:S01]  /*0010*/  LDCU.U8 UR4, c[0x0][0x464] ;  /* 0x00008c80ff0477ac */ /* 0x000e220008000000 */
[----:B------:R-:W1:Y:S06]  /*0020*/  S2R R10, SR_TID.X ;  /* 0x00000000000a7919 */ /* 0x000e6c0000002100 */
[----:B------:R-:W2:Y:S01]  /*0030*/  LDC R129, c[0x0][0x458] ;  /* 0x00011600ff817b82 */ /* 0x000ea20000000800 */
[----:B------:R-:W3:Y:S01]  /*0040*/  LDCU.64 UR6, c[0x0][0x450] ;  /* 0x00008a00ff0677ac */ /* 0x000ee20008000a00 */
[----:B------:R-:W4:Y:S06]  /*0050*/  LDCU.64 UR8, c[0x0][0x358] ;  /* 0x00006b00ff0877ac */ /* 0x000f2c0008000a00 */
[----:B------:R-:W1:Y:S01]  /*0060*/  LDC R28, c[0x0][0x45c] ;  /* 0x00011700ff1c7b82 */ /* 0x000e620000000800 */
[----:B------:R-:W1:Y:S01]  /*0070*/  LDCU UR10, c[0x0][0x384] ;  /* 0x00007080ff0a77ac */ /* 0x000e620008000800 */
[----:B0-----:R-:W-:Y:S01]  /*0080*/  ISETP.NE.AND P1, PT, RZ, UR4, PT ;  /* 0x00000004ff007c0c */ /* 0x001fe2000bf25270 */
[----:B------:R-:W0:Y:S05]  /*0090*/  LDCU.64 UR4, c[0x0][0x438] ;  /* 0x00008700ff0477ac */ /* 0x000e2a0008000a00 */
[----:B------:R-:W0:Y:S01]  /*00a0*/  LDC.64 R2, c[0x0][0x3d0] ;  /* 0x0000f400ff027b82 */ /* 0x000e220000000a00 */
[----:B---3--:R-:W-:-:S02]  /*00b0*/  IMAD.U32 R4, RZ, RZ, UR6 ;  /* 0x00000006ff047e24 */ /* 0x008fc4000f8e00ff */
[----:B------:R-:W-:-:S04]  /*00c0*/  IMAD.U32 R5, RZ, RZ, UR7 ;  /* 0x00000007ff057e24 */ /* 0x000fc8000f8e00ff */
[----:B--2---:R-:W-:Y:S02]  /*00d0*/  @P1 MOV R6, R129 ;  /* 0x0000008100061202 */ /* 0x004fe40000000f00 */
[----:B----4-:R-:W2:Y:S01]  /*00e0*/  @P1 LDG.E.64 R4, desc[UR8][R4.64] ;  /* 0x0000000804041981 */ /* 0x010ea2000c1e1b00 */
[----:B-1----:R-:W-:Y:S01]  /*00f0*/  LOP3.LUT R0, R10, 0x1f, RZ, 0xc0, !PT ;  /* 0x0000001f0a007812 */ /* 0x002fe200078ec0ff */
[----:B------:R-:W-:Y:S01]  /*0100*/  @P1 IMAD.MOV.U32 R7, RZ, RZ, R28 ;  /* 0x000000ffff071224 */ /* 0x000fe200078e001c */
[----:B------:R-:W1:Y:S01]  /*0110*/  @P1 LDC R29, c[0x0][0x460] ;  /* 0x00011800ff1d1b82 */ /* 0x000e620000000800 */
[----:B0-----:R-:W-:-:S04]  /*0120*/  ISETP.NE.U32.AND P0, PT, RZ, UR4, PT ;  /* 0x00000004ff007c0c */ /* 0x001fc8000bf05070 */
[----:B------:R-:W1:Y:S01]  /*0130*/  @P1 LDG.E.64 R6, desc[UR8][R6.64] ;  /* 0x0000000806061981 */ /* 0x000e62000c1e1b00 */
[----:B------:R-:W-:-:S13]  /*0140*/  ISETP.NE.AND.EX P0, PT, RZ, UR5, PT, P0 ;  /* 0x00000005ff007c0c */ /* 0x000fda000bf05300 */
[----:B------:R-:W0:Y:S02]  /*0150*/  @P0 LDC.64 R8, c[0x0][0x438] ;  /* 0x00010e00ff080b82 */ /* 0x000e240000000a00 */
[----:B0-----:R-:W-:-:S05]  /*0160*/  @P0 IMAD.WIDE.U32 R8, R0, 0x10, R8 ;  /* 0x0000001000080825 */ /* 0x001fca00078e0008 */
[----:B------:R-:W5:Y:S04]  /*0170*/  @P0 LDG.E.128 R36, desc[UR8][R8.64] ;  /* 0x0000000808240981 */ /* 0x000f68000c1e1d00 */
[----:B------:R-:W5:Y:S04]  /*0180*/  @P0 LDG.E.128 R40, desc[UR8][R8.64+0x200] ;  /* 0x0002000808280981 */ /* 0x000f68000c1e1d00 */
[----:B------:R-:W5:Y:S04]  /*0190*/  @P0 LDG.E.128 R44, desc[UR8][R8.64+0x400] ;  /* 0x00040008082c0981 */ /* 0x000f68000c1e1d00 */
[----:B------:R-:W5:Y:S01]  /*01a0*/  @P0 LDG.E.128 R48, desc[UR8][R8.64+0x600] ;  /* 0x0006000808300981 */ /* 0x000f62000c1e1d00 */
[----:B------:R-:W0:Y:S01]  /*01b0*/  S2UR UR5, SR_CTAID.X ;  /* 0x00000000000579c3 */ /* 0x000e220000002500 */
[----:B------:R-:W-:-:S05]  /*01c0*/  IMAD.WIDE.U32 R2, R0, 0x10, R2 ;  /* 0x0000001000027825 */ /* 0x000fca00078e0002 */
[----:B------:R-:W5:Y:S02]  /*01d0*/  LDG.E.128 R12, desc[UR8][R2.64] ;  /* 0x00000008020c7981 */ /* 0x000f64000c1e1d00 */
[----:B------:R-:W3:Y:S02]  /*01e0*/  LDC R11, c[0x0][0x360] ;  /* 0x0000d800ff0b7b82 */ /* 0x000ee40000000800 */
[----:B------:R-:W5:Y:S04]  /*01f0*/  LDG.E.128 R16, desc[UR8][R2.64+0x200] ;  /* 0x0002000802107981 */ /* 0x000f68000c1e1d00 */
[----:B------:R-:W5:Y:S04]  /*0200*/  LDG.E.128 R24, desc[UR8][R2.64+0x400] ;  /* 0x0004000802187981 */ /* 0x000f68000c1e1d00 */
[----:B------:R4:W5:Y:S01]  /*0210*/  LDG.E.128 R20, desc[UR8][R2.64+0x600] ;  /* 0x0006000802147981 */ /* 0x000962000c1e1d00 */
[----:B0-----:R-:W-:Y:S01]  /*0220*/  USHF.L.U32 UR4, UR5, 0x2, URZ ;  /* 0x0000000205047899 */ /* 0x001fe200080006ff */
[----:B----4-:R-:W-:-:S05]  /*0230*/  SHF.R.U32.HI R2, RZ, 0x5, R10 ;  /* 0x00000005ff027819 */ /* 0x010fca000001160a */
[----:B------:R-:W-:-:S04]  /*0240*/  LOP3.LUT R2, R2, UR4, RZ, 0xfc, !PT ;  /* 0x0000000402027c12 */ /* 0x000fc8000f8efcff */
[----:B------:R-:W-:Y:S02]  /*0250*/  ISETP.GE.AND P2, PT, R2, UR10, PT ;  /* 0x0000000a02007c0c */ /* 0x000fe4000bf46270 */
[----:B--2---:R-:W-:Y:S02]  /*0260*/  @P1 R2UR UR6, R4 ;  /* 0x00000000040612ca */ /* 0x004fe400000e0000 */
[----:B------:R-:W-:Y:S02]  /*0270*/  @P1 R2UR UR7, R5 ;  /* 0x00000000050712ca */ /* 0x000fe400000e0000 */
[----:B-1----:R-:W-:Y:S01]  /*0280*/  @P1 IADD3 R129, P3, PT, R6, R29, RZ ;  /* 0x0000001d06811210 */ /* 0x002fe20007f7e0ff */
[----:B---3--:R-:W-:-:S04]  /*0290*/  IMAD R6, R11, UR5, R10 ;  /* 0x000000050b067c24 */ /* 0x008fc8000f8e020a */
[----:B------:R-:W-:Y:S02]  /*02a0*/  @P1 IMAD.X R28, RZ, RZ, R7, P3 ;  /* 0x000000ffff1c1224 */ /* 0x000fe400018e0607 */
[----:B------:R-:W-:Y:S06]  /*02b0*/  @P2 EXIT ;  /* 0x000000000000294d */ /* 0x000fec0003800000 */
[--C-:B------:R-:W-:Y:S01]  /*02c0*/  SHF.R.U64 R3, R129, 0x2, R28.reuse ;  /* 0x0000000281037819 */ /* 0x100fe2000000121c */
[----:B------:R-:W-:Y:S01]  /*02d0*/  UIADD3 UR14, UPT, UPT, UR6, -0x61c88647, URZ ;  /* 0x9e3779b9060e7890 */ /* 0x000fe2000fffe0ff */
[----:B------:R-:W-:Y:S01]  /*02e0*/  MOV R4, R6 ;  /* 0x0000000600047202 */ /* 0x000fe20000000f00 */
[----:B------:R-:W-:Y:S01]  /*02f0*/  UIADD3 UR15, UPT, UPT, UR7, -0x4498517b, URZ ;  /* 0xbb67ae85070f7890 */ /* 0x000fe2000fffe0ff */
[----:B------:R-:W-:Y:S01]  /*0300*/  SHF.R.U32.HI R5, RZ, 0x2, R28 ;  /* 0x00000002ff057819 */ /* 0x000fe2000001161c */
[----:B------:R-:W-:Y:S01]  /*0310*/  IMAD.HI.U32 R7, R3, -0x2daee0ad, RZ ;  /* 0xd2511f5303077827 */ /* 0x000fe200078e00ff */
[----:B------:R-:W-:Y:S01]  /*0320*/  UIADD3 UR17, UPT, UPT, UR7, 0x76cf5d0a, URZ ;  /* 0x76cf5d0a07117890 */ /* 0x000fe2000fffe0ff */
[----:B-----5:R-:W-:Y:S01]  /*0330*/  @!P0 CS2R R38, SRZ ;  /* 0x0000000000268805 */ /* 0x020fe2000001ff00 */
[----:B------:R-:W-:Y:S01]  /*0340*/  UIADD3 UR16, UPT, UPT, UR6, 0x3c6ef372, URZ ;  /* 0x3c6ef37206107890 */ /* 0x000fe2000fffe0ff */
[C---:B------:R-:W-:Y:S01]  /*0350*/  IMAD.HI.U32 R6, R4.reuse, -0x326172a9, RZ ;  /* 0xcd9e8d5704067827 */ /* 0x040fe200078e00ff */
[----:B------:R-:W-:Y:S01]  /*0360*/  LOP3.LUT R7, R7, UR7, RZ, 0x3c, !PT ;  /* 0x0000000707077c12 */ /* 0x000fe2000f8e3cff */
[----:B------:R-:W-:Y:S01]  /*0370*/  UIADD3 UR18, UPT, UPT, UR6, -0x255992d5, URZ ;  /* 0xdaa66d2b06127890 */ /* 0x000fe2000fffe0ff */
[----:B------:R-:W-:Y:S01]  /*0380*/  @!P0 CS2R R36, SRZ ;  /* 0x0000000000248805 */ /* 0x000fe2000001ff00 */
[----:B------:R-:W-:Y:S01]  /*0390*/  IMAD R9, R4, -0x326172a9, RZ ;  /* 0xcd9e8d5704097824 */ /* 0x000fe200078e02ff */
[----:B------:R-:W-:Y:S01]  /*03a0*/  LOP3.LUT R6, R5, UR6, R6, 0x96, !PT ;  /* 0x0000000605067c12 */ /* 0x000fe2000f8e9606 */
[----:B------:R-:W-:Y:S01]  /*03b0*/  IMAD.HI.U32 R8, R7, -0x326172a9, RZ ;  /* 0xcd9e8d5707087827 */ /* 0x000fe200078e00ff */
[----:B------:R-:W-:Y:S01]  /*03c0*/  UIADD3 UR19, UPT, UPT, UR7, 0x32370b8f, URZ ;  /* 0x32370b8f07137890 */ /* 0x000fe2000fffe0ff */
[----:B------:R-:W-:Y:S01]  /*03d0*/  @!P0 CS2R R42, SRZ ;  /* 0x00000000002a8805 */ /* 0x000fe2000001ff00 */
[----:B------:R-:W-:Y:S01]  /*03e0*/  UIADD3 UR20, UPT, UPT, UR6, 0x78dde6e4, URZ ;  /* 0x78dde6e406147890 */ /* 0x000fe2000fffe0ff */
[----:B------:R-:W-:Y:S01]  /*03f0*/  IMAD R11, R3, -0x2daee0ad, RZ ;  /* 0xd2511f53030b7824 */ /* 0x000fe200078e02ff */
[----:B------:R-:W-:Y:S01]  /*0400*/  LOP3.LUT R8, R9, UR14, R8, 0x96, !PT ;  /* 0x0000000e09087c12 */ /* 0x000fe2000f8e9608 */
[C---:B------:R-:W-:Y:S01]  /*0410*/  IMAD.HI.U32 R10, R6.reuse, -0x2daee0ad, RZ ;  /* 0xd2511f53060a7827 */ /* 0x040fe200078e00ff */
[----:B------:R-:W-:Y:S01]  /*0420*/  UIADD3 UR21, UPT, UPT, UR7, -0x126145ec, URZ ;  /* 0xed9eba1407157890 */ /* 0x000fe2000fffe0ff */
[----:B------:R-:W-:Y:S01]  /*0430*/  @!P0 CS2R R40, SRZ ;  /* 0x0000000000288805 */ /* 0x000fe2000001ff00 */
[----:B------:R-:W-:Y:S01]  /*0440*/  UIADD3 UR22, UPT, UPT, UR6, 0x1715609d, URZ ;  /* 0x1715609d06167890 */ /* 0x000fe2000fffe0ff */
[----:B------:R-:W-:Y:S01]  /*0450*/  IMAD R28, R6, -0x2daee0ad, RZ ;  /* 0xd2511f53061c7824 */ /* 0x000fe200078e02ff */
[----:B------:R-:W-:Y:S01]  /*0460*/  LOP3.LUT R10, R11, UR15, R10, 0x96, !PT ;  /* 0x0000000f0b0a7c12 */ /* 0x000fe2000f8e960a */
[----:B------:R-:W-:Y:S01]  /*0470*/  IMAD.HI.U32 R9, R8, -0x2daee0ad, RZ ;  /* 0xd2511f5308097827 */ /* 0x000fe200078e00ff */
[----:B------:R-:W-:Y:S01]  /*0480*/  UIADD3 UR23, UPT, UPT, UR7, -0x56f99767, URZ ;  /* 0xa906689907177890 */ /* 0x000fe2000fffe0ff */
[----:B------:R-:W-:Y:S01]  /*0490*/  @!P0 CS2R R46, SRZ ;  /* 0x00000000002e8805 */ /* 0x000fe2000001ff00 */
[----:B------:R-:W-:Y:S01]  /*04a0*/  UIADD3 UR24, UPT, UPT, UR6, -0x4ab325aa, URZ ;  /* 0xb54cda5606187890 */ /* 0x000fe2000fffe0ff */
[----:B------:R-:W-:Y:S01]  /*04b0*/  IMAD R7, R7, -0x326172a9, RZ ;  /* 0xcd9e8d5707077824 */ /* 0x000fe200078e02ff */
[----:B------:R-:W-:Y:S01]  /*04c0*/  LOP3.LUT R28, R28, UR17, R9, 0x96, !PT ;  /* 0x000000111c1c7c12 */ /* 0x000fe2000f8e9609 */
[----:B------:R-:W-:Y:S01]  /*04d0*/  IMAD.HI.U32 R6, R10, -0x326172a9, RZ ;  /* 0xcd9e8d570a067827 */ /* 0x000fe200078e00ff */
[----:B------:R-:W-:Y:S01]  /*04e0*/  UIADD3 UR25, UPT, UPT, UR7, 0x646e171e, URZ ;  /* 0x646e171e07197890 */ /* 0x000fe2000fffe0ff */
[----:B------:R-:W-:Y:S01]  /*04f0*/  @!P0 CS2R R44, SRZ ;  /* 0x00000000002c8805 */ /* 0x000fe2000001ff00 */
[----:B------:R-:W0:Y:S01]  /*0500*/  LDCU.64 UR4, c[0x0][0x3e0] ;  /* 0x00007c00ff0477ac */ /* 0x000e220008000a00 */
[----:B------:R-:W-:Y:S01]  /*0510*/  IMAD R11, R8, -0x2daee0ad, RZ ;  /* 0xd2511f53080b7824 */ /* 0x000fe200078e02ff */
[----:B------:R-:W-:Y:S01]  /*0520*/  LOP3.LUT R9, R7, UR16, R6, 0x96, !PT ;  /* 0x0000001007097c12 */ /* 0x000fe2000f8e9606 */
[----:B------:R-:W-:Y:S01]  /*0530*/  IMAD R7, R10, -0x326172a9, RZ ;  /* 0xcd9e8d570a077824 */ /* 0x000fe200078e02ff */
[----:B------:R-:W-:Y:S01]  /*0540*/  UIADD3 UR26, UPT, UPT, UR6, 0x5384540f, URZ ;  /* 0x5384540f061a7890 */ /* 0x000fe2000fffe0ff */
[C---:B------:R-:W-:Y:S01]  /*0550*/  IMAD.HI.U32 R6, R28.reuse, -0x326172a9, RZ ;  /* 0xcd9e8d571c067827 */ /* 0x040fe200078e00ff */
[----:B------:R-:W-:Y:S01]  /*0560*/  UIADD3 UR27, UPT, UPT, UR7, 0x1fd5c5a3, URZ ;  /* 0x1fd5c5a3071b7890 */ /* 0x000fe2000fffe0ff */
[----:B------:R-:W-:Y:S01]  /*0570*/  @!P0 CS2R R50, SRZ ;  /* 0x0000000000328805 */ /* 0x000fe2000001ff00 */
[----:B------:R-:W-:Y:S01]  /*0580*/  UIADD3 UR28, UPT, UPT, UR6, -0xe443238, URZ ;  /* 0xf1bbcdc8061c7890 */ /* 0x000fe2000fffe0ff */
[----:B------:R-:W-:Y:S01]  /*0590*/  IMAD.HI.U32 R8, R9, -0x2daee0ad, RZ ;  /* 0xd2511f5309087827 */ /* 0x000fe200078e00ff */
[----:B------:R-:W-:Y:S01]  /*05a0*/  LOP3.LUT R29, R7, UR18, R6, 0x96, !PT ;  /* 0x00000012071d7c12 */ /* 0x000fe2000f8e9606 */
[----:B------:R-:W-:Y:S01]  /*05b0*/  UIADD3 UR29, UPT, UPT, UR7, -0x24c28bd8, URZ ;  /* 0xdb3d7428071d7890 */ /* 0x000fe2000fffe0ff */
[----:B------:R-:W-:Y:S01]  /*05c0*/  @!P0 CS2R R48, SRZ ;  /* 0x0000000000308805 */ /* 0x000fe2000001ff00 */
[----:B------:R-:W-:Y:S01]  /*05d0*/  IMAD R28, R28, -0x326172a9, RZ ;  /* 0xcd9e8d571c1c7824 */ /* 0x000fe200078e02ff */
[----:B------:R-:W-:Y:S01]  /*05e0*/  LOP3.LUT R30, R11, UR19, R8, 0x96, !PT ;  /* 0x000000130b1e7c12 */ /* 0x000fe2000f8e9608 */
[----:B------:R-:W-:Y:S01]  /*05f0*/  IMAD R11, R9, -0x2daee0ad, RZ ;  /* 0xd2511f53090b7824 */ /* 0x000fe200078e02ff */
[-C--:B------:R-:W-:Y:S01]  /*0600*/  @P0 MOV R8, R14.reuse ;  /* 0x0000000e00080202 */ /* 0x080fe20000000f00 */
[----:B------:R-:W-:Y:S01]  /*0610*/  IMAD.HI.U32 R10, R29, -0x2daee0ad, RZ ;  /* 0xd2511f531d0a7827 */ /* 0x000fe200078e00ff */
[----:B------:R-:W-:Y:S01]  /*0620*/  @!P0 MOV R8, R14 ;  /* 0x0000000e00088202 */ /* 0x000fe20000000f00 */
[----:B0-----:R-:W-:-:S02]  /*0630*/  UISETP.NE.U32.AND UP0, UPT, UR4, URZ, UPT ;  /* 0x000000ff0400728c */ /* 0x001fc4000bf05070 */
[----:B------:R-:W-:Y:S02]  /*0640*/  HFMA2 R86, -RZ, RZ, 0, 0 ;  /* 0x00000000ff567431 */ /* 0x000fe400000001ff */
[----:B------:R-:W-:Y:S01]  /*0650*/  IMAD.HI.U32 R9, R30, -0x326172a9, RZ ;  /* 0xcd9e8d571e097827 */ /* 0x000fe200078e00ff */
[----:B------:R-:W-:Y:S01]  /*0660*/  LOP3.LUT R31, R11, UR21, R10, 0x96, !PT ;  /* 0x000000150b1f7c12 */ /* 0x000fe2000f8e960a */
[----:B------:R-:W0:Y:S01]  /*0670*/  LDCU.U8 UR4, c[0x0][0x410] ;  /* 0x00008200ff0477ac */ /* 0x000e220008000000 */
[-C--:B------:R-:W-:Y:S01]  /*0680*/  @P0 MOV R11, R17.reuse ;  /* 0x00000011000b0202 */ /* 0x080fe20000000f00 */
[--C-:B------:R-:W-:Y:S01]  /*0690*/  @P0 IMAD.MOV.U32 R6, RZ, RZ, R12.reuse ;  /* 0x000000ffff060224 */ /* 0x100fe200078e000c */
[----:B------:R-:W-:Y:S01]  /*06a0*/  LOP3.LUT R28, R28, UR20, R9, 0x96, !PT ;  /* 0x000000141c1c7c12 */ /* 0x000fe2000f8e9609 */
[--C-:B------:R-:W-:Y:S01]  /*06b0*/  @P0 IMAD.MOV.U32 R7, RZ, RZ, R13.reuse ;  /* 0x000000ffff070224 */ /* 0x100fe200078e000d */
[----:B------:R-:W-:Y:S01]  /*06c0*/  @!P0 MOV R11, R17 ;  /* 0x00000011000b8202 */ /* 0x000fe20000000f00 */
[----:B------:R-:W-:Y:S01]  /*06d0*/  @!P0 IMAD.MOV.U32 R6, RZ, RZ, R12 ;  /* 0x000000ffff068224 */ /* 0x000fe200078e000c */
[----:B------:R-:W-:Y:S01]  /*06e0*/  UIADD3 UR30, UPT, UPT, UR6, -0x700cb87f, URZ ;  /* 0x8ff34781061e7890 */ /* 0x000fe2000fffe0ff */
[----:B------:R-:W-:Y:S01]  /*06f0*/  @!P0 IMAD.MOV.U32 R7, RZ, RZ, R13 ;  /* 0x000000ffff078224 */ /* 0x000fe200078e000d */
[----:B------:R-:W-:Y:S01]  /*0700*/  UIADD3 UR31, UPT, UPT, UR7, -0x695add53, URZ ;  /* 0x96a522ad071f7890 */ /* 0x000fe2000fffe0ff */
[----:B------:R-:W-:Y:S01]  /*0710*/  IMAD R13, R30, -0x326172a9, RZ ;  /* 0xcd9e8d571e0d7824 */ /* 0x000fe200078e02ff */
[----:B------:R-:W-:Y:S01]  /*0720*/  BSSY B0, `(.L_x_667) ;  /* 0x000168d000007945 */ /* 0x000fe20003800000 */
[----:B------:R-:W-:Y:S01]  /*0730*/  IMAD R29, R29, -0x2daee0ad, RZ ;  /* 0xd2511f531d1d7824 */ /* 0x000fe200078e02ff */
[----:B------:R-:W-:Y:S01]  /*0740*/  LOP3.LUT R129, R129, 0x3, RZ, 0xc0, !PT ;  /* 0x0000000381817812 */ /* 0x000fe200078ec0ff */
[----:B------:R-:W-:Y:S01]  /*0750*/  IMAD.HI.U32 R12, R31, -0x326172a9, RZ ;  /* 0xcd9e8d571f0c7827 */ /* 0x000fe200078e00ff */
[----:B------:R-:W-:Y:S01]  /*0760*/  PRMT R32, R46, 0x7632, R32 ;  /* 0x000076322e207816 */ /* 0x000fe20000000020 */
[----:B------:R-:W-:Y:S01]  /*0770*/  UISETP.NE.AND.EX UP0, UPT, UR5, URZ, UPT, UP0 ;  /* 0x000000ff0500728c */ /* 0x000fe2000bf05300 */
[----:B------:R-:W-:Y:S01]  /*0780*/  PRMT R34, R45, 0x7632, R34 ;  /* 0x000076322d227816 */ /* 0x000fe20000000022 */
[----:B------:R-:W-:Y:S01]  /*0790*/  IMAD.HI.U32 R14, R28, -0x2daee0ad, RZ ;  /* 0xd2511f531c0e7827 */ /* 0x000fe200078e00ff */
[----:B------:R-:W-:Y:S01]  /*07a0*/  LOP3.LUT R17, R13, UR22, R12, 0x96, !PT ;  /* 0x000000160d117c12 */ /* 0x000fe2000f8e960c */
[----:B------:R-:W1:Y:S01]  /*07b0*/  LDCU UR32, c[0x0][0x404] ;  /* 0x00008080ff2077ac */ /* 0x000e620008000800 */
[----:B------:R-:W-:Y:S01]  /*07c0*/  PRMT R68, R44, 0x7632, R68 ;  /* 0x000076322c447816 */ /* 0x000fe20000000044 */
[----:B------:R-:W-:Y:S01]  /*07d0*/  @P0 IMAD.MOV.U32 R10, RZ, RZ, R16 ;  /* 0x000000ffff0a0224 */ /* 0x000fe200078e0010 */
[----:B------:R-:W-:Y:S01]  /*07e0*/  LOP3.LUT R29, R29, UR23, R14, 0x96, !PT ;  /* 0x000000171d1d7c12 */ /* 0x000fe2000f8e960e */
[----:B------:R-:W-:Y:S01]  /*07f0*/  @!P0 IMAD.MOV.U32 R10, RZ, RZ, R16 ;  /* 0x000000ffff0a8224 */ /* 0x000fe200078e0010 */
[-C--:B------:R-:W-:Y:S01]  /*0800*/  @P0 MOV R14, R24.reuse ;  /* 0x00000018000e0202 */ /* 0x080fe20000000f00 */
[--C-:B------:R-:W-:Y:S01]  /*0810*/  @P0 IMAD.MOV.U32 R9, RZ, RZ, R15.reuse ;  /* 0x000000ffff090224 */ /* 0x100fe200078e000f */
[----:B------:R-:W-:Y:S01]  /*0820*/  @!P0 MOV R14, R24 ;  /* 0x00000018000e8202 */ /* 0x000fe20000000f00 */
[----:B------:R-:W-:Y:S01]  /*0830*/  IMAD R16, R31, -0x326172a9, RZ ;  /* 0xcd9e8d571f107824 */ /* 0x000fe200078e02ff */
[----:B------:R-:W-:Y:S01]  /*0840*/  PRMT R70, R43, 0x7632, R70 ;  /* 0x000076322b467816 */ /* 0x000fe20000000046 */
[----:B------:R-:W-:Y:S01]  /*0850*/  @!P0 IMAD.MOV.U32 R9, RZ, RZ, R15 ;  /* 0x000000ffff098224 */ /* 0x000fe200078e000f */
[----:B------:R-:W-:Y:S01]  /*0860*/  PRMT R69, R14, 0x7632, R69 ;  /* 0x000076320e457816 */ /* 0x000fe20000000045 */
[----:B------:R-:W-:Y:S01]  /*0870*/  IMAD R31, R28, -0x2daee0ad, RZ ;  /* 0xd2511f531c1f7824 */ /* 0x000fe200078e02ff */
[----:B------:R-:W-:Y:S01]  /*0880*/  PRMT R72, R42, 0x7632, R72 ;  /* 0x000076322a487816 */ /* 0x000fe20000000048 */
[----:B------:R-:W-:Y:S01]  /*0890*/  IMAD.HI.U32 R15, R29, -0x326172a9, RZ ;  /* 0xcd9e8d571d0f7827 */ /* 0x000fe200078e00ff */
[----:B------:R-:W-:Y:S01]  /*08a0*/  PRMT R74, R41, 0x7632, R74 ;  /* 0x00007632294a7816 */ /* 0x000fe2000000004a */
[----:B------:R-:W2:Y:S01]  /*08b0*/  LDCU UR33, c[0x0][0x408] ;  /* 0x00008100ff2177ac */ /* 0x000ea20008000800 */
[----:B------:R-:W-:Y:S01]  /*08c0*/  PRMT R75, R11, 0x7632, R75 ;  /* 0x000076320b4b7816 */ /* 0x000fe2000000004b */
[----:B------:R-:W-:Y:S01]  /*08d0*/  IMAD.HI.U32 R28, R17, -0x2daee0ad, RZ ;  /* 0xd2511f53111c7827 */ /* 0x000fe200078e00ff */
[----:B------:R-:W-:Y:S01]  /*08e0*/  LOP3.LUT R24, R16, UR24, R15, 0x96, !PT ;  /* 0x0000001810187c12 */ /* 0x000fe2000f8e960f */
[----:B------:R-:W3:Y:S01]  /*08f0*/  LDCU UR12, c[0x0][0x388] ;  /* 0x00007100ff0c77ac */ /* 0x000ee20008000800 */
[----:B------:R-:W-:Y:S01]  /*0900*/  PRMT R76, R40, 0x7632, R76 ;  /* 0x00007632284c7816 */ /* 0x000fe2000000004c */
[----:B------:R-:W-:Y:S01]  /*0910*/  @P0 IMAD.MOV.U32 R12, RZ, RZ, R18 ;  /* 0x000000ffff0c0224 */ /* 0x000fe200078e0012 */
[----:B------:R-:W-:Y:S01]  /*0920*/  LOP3.LUT R28, R31, UR25, R28, 0x96, !PT ;  /* 0x000000191f1c7c12 */ /* 0x000fe2000f8e961c */
[----:B------:R-:W-:Y:S01]  /*0930*/  @!P0 IMAD.MOV.U32 R12, RZ, RZ, R18 ;  /* 0x000000ffff0c8224 */ /* 0x000fe200078e0012 */
[----:B------:R-:W-:Y:S01]  /*0940*/  PRMT R77, R10, 0x7632, R77 ;  /* 0x000076320a4d7816 */ /* 0x000fe2000000004d */
[----:B------:R-:W-:Y:S01]  /*0950*/  IMAD R30, R17, -0x2daee0ad, RZ ;  /* 0xd2511f53111e7824 */ /* 0x000fe200078e02ff */
[----:B------:R-:W-:Y:S01]  /*0960*/  PRMT R78, R39, 0x7632, R78 ;  /* 0x00007632274e7816 */ /* 0x000fe2000000004e */
[----:B------:R-:W-:Y:S01]  /*0970*/  IMAD R29, R29, -0x326172a9, RZ ;  /* 0xcd9e8d571d1d7824 */ /* 0x000fe200078e02ff */
[----:B------:R-:W-:Y:S01]  /*0980*/  PRMT R73, R12, 0x7632, R73 ;  /* 0x000076320c497816 */ /* 0x000fe20000000049 */
[----:B------:R-:W-:Y:S01]  /*0990*/  IMAD.HI.U32 R18, R28, -0x326172a9, RZ ;  /* 0xcd9e8d571c127827 */ /* 0x000fe200078e00ff */
[----:B------:R-:W-:Y:S01]  /*09a0*/  PRMT R79, R9, 0x7632, R79 ;  /* 0x00007632094f7816 */ /* 0x000fe2000000004f */
[----:B------:R-:W4:Y:S01]  /*09b0*/  LDCU UR13, c[0x0][0x448] ;  /* 0x00008900ff0d77ac */ /* 0x000f220008000800 */
[----:B------:R-:W-:Y:S01]  /*09c0*/  PRMT R80, R38, 0x7632, R80 ;  /* 0x0000763226507816 */ /* 0x000fe20000000050 */
[----:B------:R-:W-:Y:S01]  /*09d0*/  IMAD.HI.U32 R17, R24, -0x2daee0ad, RZ ;  /* 0xd2511f5318117827 */ /* 0x000fe200078e00ff */
[----:B------:R-:W-:Y:S01]  /*09e0*/  LOP3.LUT R29, R29, UR26, R18, 0x96, !PT ;  /* 0x0000001a1d1d7c12 */ /* 0x000fe2000f8e9612 */
[----:B------:R-:W1:Y:S01]  /*09f0*/  LDCU.64 UR10, c[0x0][0x3a0] ;  /* 0x00007400ff0a77ac */ /* 0x000e620008000a00 */
[-C--:B------:R-:W-:Y:S01]  /*0a00*/  @P0 MOV R18, R20.reuse ;  /* 0x0000001400120202 */ /* 0x080fe20000000f00 */
[----:B------:R-:W-:Y:S01]  /*0a10*/  @P0 IMAD.MOV.U32 R15, RZ, RZ, R25 ;  /* 0x000000ffff0f0224 */ /* 0x000fe200078e0019 */
[----:B------:R-:W-:Y:S01]  /*0a20*/  LOP3.LUT R30, R30, UR27, R17, 0x96, !PT ;  /* 0x0000001b1e1e7c12 */ /* 0x000fe2000f8e9611 */
[--C-:B------:R-:W-:Y:S01]  /*0a30*/  @P0 IMAD.MOV.U32 R16, RZ, RZ, R26.reuse ;  /* 0x000000ffff100224 */ /* 0x100fe200078e001a */
[----:B------:R-:W-:Y:S01]  /*0a40*/  @!P0 MOV R15, R25 ;  /* 0x00000019000f8202 */ /* 0x000fe20000000f00 */
[----:B------:R-:W-:Y:S01]  /*0a50*/  @!P0 IMAD.MOV.U32 R16, RZ, RZ, R26 ;  /* 0x000000ffff108224 */ /* 0x000fe200078e001a */
[----:B------:R-:W-:Y:S01]  /*0a60*/  @!P0 MOV R18, R20 ;  /* 0x0000001400128202 */ /* 0x000fe20000000f00 */
[----:B------:R-:W-:Y:S01]  /*0a70*/  IMAD R31, R24, -0x2daee0ad, RZ ;  /* 0xd2511f53181f7824 */ /* 0x000fe200078e02ff */
[----:B------:R-:W-:Y:S01]  /*0a80*/  PRMT R35, R15, 0x7632, R35 ;  /* 0x000076320f237816 */ /* 0x000fe20000000023 */
        /* <DEDUP_REMOVED lines=9> */
[--C-:B------:R-:W-:Y:S01]  /*0b20*/  @P0 IMAD.MOV.U32 R13, RZ, RZ, R19.reuse ;  /* 0x000000ffff0d0224 */ /* 0x100fe200078e0013 */
[--C-:B------:R-:W-:Y:S01]  /*0b30*/  LOP3.LUT R102, R31, UR29, R26.reuse, 0x96, !PT ;  /* 0x0000001d1f667c12 */ /* 0x100fe2000f8e961a */
[----:B------:R-:W-:Y:S01]  /*0b40*/  @!P0 IMAD.MOV.U32 R13, RZ, RZ, R19 ;  /* 0x000000ffff0d8224 */ /* 0x000fe200078e0013 */
[----:B------:R-:W-:Y:S01]  /*0b50*/  PRMT R26, R49, 0x7632, R26 ;  /* 0x00007632311a7816 */ /* 0x000fe2000000001a */
[--C-:B------:R-:W-:Y:S01]  /*0b60*/  @P0 IMAD.MOV.U32 R19, RZ, RZ, R21.reuse ;  /* 0x000000ffff130224 */ /* 0x100fe200078e0015 */
[----:B------:R-:W-:Y:S01]  /*0b70*/  PRMT R82, R37, 0x7632, R82 ;  /* 0x0000763225527816 */ /* 0x000fe20000000052 */
[----:B------:R-:W-:Y:S01]  /*0b80*/  @!P0 IMAD.MOV.U32 R19, RZ, RZ, R21 ;  /* 0x000000ffff138224 */ /* 0x000fe200078e0015 */
[----:B------:R-:W-:Y:S01]  /*0b90*/  @P0 MOV R21, R23 ;  /* 0x0000001700150202 */ /* 0x000fe20000000f00 */
[----:B------:R-:W-:Y:S01]  /*0ba0*/  @P0 IMAD.MOV.U32 R17, RZ, RZ, R27 ;  /* 0x000000ffff110224 */ /* 0x000fe200078e001b */
[----:B------:R-:W-:Y:S01]  /*0bb0*/  PRMT R71, R13, 0x7632, R71 ;  /* 0x000076320d477816 */ /* 0x000fe20000000047 */
[----:B------:R-:W-:Y:S01]  /*0bc0*/  @P0 IMAD.MOV.U32 R20, RZ, RZ, R22 ;  /* 0x000000ffff140224 */ /* 0x000fe200078e0016 */
[----:B------:R-:W-:Y:S01]  /*0bd0*/  PRMT R83, R7, 0x7632, R83 ;  /* 0x0000763207537816 */ /* 0x000fe20000000053 */
[----:B------:R-:W-:Y:S01]  /*0be0*/  IMAD R30, R30, -0x326172a9, RZ ;  /* 0xcd9e8d571e1e7824 */ /* 0x000fe200078e02ff */
[----:B------:R-:W-:Y:S01]  /*0bf0*/  PRMT R84, R36, 0x7632, R84 ;  /* 0x0000763224547816 */ /* 0x000fe20000000054 */
[----:B------:R-:W-:Y:S01]  /*0c00*/  IMAD R29, R29, -0x2daee0ad, RZ ;  /* 0xd2511f531d1d7824 */ /* 0x000fe200078e02ff */
[----:B------:R-:W-:Y:S01]  /*0c10*/  PRMT R85, R6, 0x7632, R85 ;  /* 0x0000763206557816 */ /* 0x000fe20000000055 */
[----:B------:R-:W-:-:S04]  /*0c20*/  IMAD.HI.U32 R106, R100, -0x2daee0ad, RZ ;  /* 0xd2511f53646a7827 */ /* 0x000fc800078e00ff */
[----:B------:R-:W-:Y:S01]  /*0c30*/  IMAD.HI.U32 R87, R102, -0x326172a9, RZ ;  /* 0xcd9e8d5766577827 */ /* 0x000fe200078e00ff */
[----:B------:R-:W-:Y:S02]  /*0c40*/  LOP3.LUT R106, R29, UR31, R106, 0x96, !PT ;  /* 0x0000001f1d6a7c12 */ /* 0x000fe4000f8e966a */
[----:B------:R-:W-:Y:S01]  /*0c50*/  PRMT R29, R18, 0x7632, R29 ;  /* 0x00007632121d7816 */ /* 0x000fe2000000001d */
[----:B------:R-:W-:Y:S01]  /*0c60*/  @!P0 IMAD.MOV.U32 R17, RZ, RZ, R27 ;  /* 0x000000ffff118224 */ /* 0x000fe200078e001b */
[----:B------:R-:W-:Y:S01]  /*0c70*/  LOP3.LUT R87, R30, UR30, R87, 0x96, !PT ;  /* 0x0000001e1e577c12 */ /* 0x000fe2000f8e9657 */
[--C-:B------:R-:W-:Y:S01]  /*0c80*/  @!P0 IMAD.MOV.U32 R20, RZ, RZ, R22.reuse ;  /* 0x000000ffff148224 */ /* 0x100fe200078e0016 */
[----:B------:R-:W-:Y:S01]  /*0c90*/  PRMT R22, R51, 0x7632, R22 ;  /* 0x0000763233167816 */ /* 0x000fe20000000016 */
[----:B------:R-:W-:Y:S01]  /*0ca0*/  @!P0 IMAD.MOV.U32 R21, RZ, RZ, R23 ;  /* 0x000000ffff158224 */ /* 0x000fe200078e0017 */
[----:B------:R-:W-:Y:S01]  /*0cb0*/  PRMT R27, R19, 0x7632, R27 ;  /* 0x00007632131b7816 */ /* 0x000fe2000000001b */
[----:B------:R-:W-:Y:S01]  /*0cc0*/  IMAD R100, R100, -0x2daee0ad, RZ ;  /* 0xd2511f5364647824 */ /* 0x000fe200078e02ff */
[----:B------:R-:W-:Y:S01]  /*0cd0*/  PRMT R25, R20, 0x7632, R25 ;  /* 0x0000763214197816 */ /* 0x000fe20000000019 */
[----:B------:R-:W-:Y:S01]  /*0ce0*/  IMAD R102, R102, -0x326172a9, RZ ;  /* 0xcd9e8d5766667824 */ /* 0x000fe200078e02ff */
[----:B------:R-:W-:-:S02]  /*0cf0*/  PRMT R23, R21, 0x7632, R23 ;  /* 0x0000763215177816 */ /* 0x000fc40000000017 */
[----:B------:R-:W-:Y:S02]  /*0d00*/  PRMT R30, R47, 0x7632, R30 ;  /* 0x000076322f1e7816 */ /* 0x000fe4000000001e */
[----:B-1234-:R-:W-:-:S07]  /*0d10*/  PRMT R31, R17, 0x7632, R31 ;  /* 0x00007632111f7816 */ /* 0x01efce000000001f */
.L_x_996:
[----:B0-----:R-:W0:Y:S01]  /*0d20*/  @UP0 LDCU.64 UR4, c[0x0][0x3e0] ;  /* 0x00007c00ff0407ac */ /* 0x001e220008000a00 */
[----:B------:R-:W1:Y:S01]  /*0d30*/  LDC.64 R64, c[0x0][0x390] ;  /* 0x0000e400ff407b82 */ /* 0x000e620000000a00 */
[----:B------:R-:W-:Y:S01]  /*0d40*/  IMAD R52, R2, UR12, RZ ;  /* 0x0000000c02347c24 */ /* 0x000fe2000f8e02ff */
[----:B------:R-:W-:Y:S02]  /*0d50*/  PLOP3.LUT P0, PT, PT, PT, UP0, 0x80, 0x8 ;  /* 0x000000000008781c */ /* 0x000fe40003f0f008 */
[----:B------:R-:W-:Y:S02]  /*0d60*/  PLOP3.LUT P1, PT, PT, PT, UP0, 0x80, 0x8 ;  /* 0x000000000008781c */ /* 0x000fe40003f2f008 */
[----:B------:R-:W-:-:S04]  /*0d70*/  SHF.R.S32.HI R53, RZ, 0x1f, R52 ;  /* 0x0000001fff357819 */ /* 0x000fc80000011434 */
[----:B------:R-:W-:-:S04]  /*0d80*/  LEA.HI R53, R53, R52, RZ, 0x3 ;  /* 0x0000003435357211 */ /* 0x000fc800078f18ff */
[----:B------:R-:W-:Y:S01]  /*0d90*/  LEA.HI.SX32 R67, R53, R0, 0x1d ;  /* 0x0000000035437211 */ /* 0x000fe200078feaff */
[----:B0-----:R-:W-:Y:S02]  /*0da0*/  IMAD.U32 R56, RZ, RZ, UR4 ;  /* 0x00000004ff387e24 */ /* 0x001fe4000f8e00ff */
[----:B------:R-:W-:Y:S02]  /*0db0*/  IMAD.U32 R57, RZ, RZ, UR5 ;  /* 0x00000005ff397e24 */ /* 0x000fe4000f8e00ff */
[----:B------:R-:W-:-:S04]  /*0dc0*/  @P0 IMAD.WIDE R56, R2, 0x2, R56 ;  /* 0x0000000202380825 */ /* 0x000fc800078e0238 */
[----:B-1----:R-:W-:Y:S02]  /*0dd0*/  IMAD.WIDE.U32 R52, R67, 0x10, R64 ;  /* 0x0000001043347825 */ /* 0x002fe400078e0040 */
[----:B------:R-:W2:Y:S04]  /*0de0*/  @P1 LDG.E.U16 R56, desc[UR8][R56.64] ;  /* 0x0000000838381981 */ /* 0x000ea8000c1e1500 */
[----:B------:R-:W5:Y:S01]  /*0df0*/  LDG.E.128 R52, desc[UR8][R52.64] ;  /* 0x0000000834347981 */ /* 0x000f62000c1e1d00 */
[----:B------:R-:W-:Y:S01]  /*0e00*/  ISETP.NE.U32.AND P0, PT, RZ, UR10, PT ;  /* 0x0000000aff007c0c */ /* 0x000fe2000bf05070 */
[----:B------:R-:W-:Y:S01]  /*0e10*/  IMAD.MOV.U32 R90, RZ, RZ, 0x2f800000 ;  /* 0x2f800000ff5a7424 */ /* 0x000fe200078e00ff */
[----:B------:R-:W-:Y:S02]  /*0e20*/  PLOP3.LUT P1, PT, PT, PT, UP0, 0x80, 0x8 ;  /* 0x000000000008781c */ /* 0x000fe40003f2f008 */
[----:B------:R-:W-:-:S02]  /*0e30*/  ISETP.NE.AND.EX P2, PT, RZ, UR11, PT, P0 ;  /* 0x0000000bff007c0c */ /* 0x000fc4000bf45300 */
[----:B------:R-:W-:Y:S02]  /*0e40*/  MOV R89, 0x3f800000 ;  /* 0x3f80000000597802 */ /* 0x000fe40000000f00 */
[----:B------:R-:W-:-:S07]  /*0e50*/  P2R R120, PR, RZ, 0x4 ;  /* 0x00000004ff787803 */ /* 0x000fce0000000000 */
[----:B--2---:R-:W-:Y:S02]  /*0e60*/  @P1 IMAD.U32 R89, R56, 0x10000, RZ ;  /* 0x0001000038591824 */ /* 0x004fe400078e00ff */
[----:B------:R-:W-:Y:S05]  /*0e70*/  @!P2 BRA `(.L_x_668) ;  /* 0x00000028006ca947 */ /* 0x000fea0003800000 */
[----:B------:R-:W0:Y:S02]  /*0e80*/  LDC.64 R56, c[0x0][0x3a0] ;  /* 0x0000e800ff387b82 */ /* 0x000e240000000a00 */
[----:B0-----:R-:W-:-:S06]  /*0e90*/  IMAD.WIDE.U32 R56, R67, 0x10, R56 ;  /* 0x0000001043387825 */ /* 0x001fcc00078e0038 */
[----:B------:R-:W5:Y:S01]  /*0ea0*/  LDG.E.128 R56, desc[UR8][R56.64] ;  /* 0x0000000838387981 */ /* 0x000f62000c1e1d00 */
[----:B------:R-:W-:Y:S01]  /*0eb0*/  ISETP.NE.AND P0, PT, R129, 0x1, PT ;  /* 0x000000018100780c */ /* 0x000fe20003f05270 */
[----:B------:R-:W-:Y:S01]  /*0ec0*/  BSSY.RECONVERGENT B1, `(.L_x_669) ;  /* 0x000004a000017945 */ /* 0x000fe20003800200 */
[----:B------:R-:W-:Y:S01]  /*0ed0*/  MOV R60, 0x2 ;  /* 0x00000002003c7802 */ /* 0x000fe20000000f00 */
[----:B------:R-:W-:Y:S02]  /*0ee0*/  IMAD.MOV.U32 R61, RZ, RZ, R102 ;  /* 0x000000ffff3d7224 */ /* 0x000fe400078e0066 */
[----:B------:R-:W-:-:S08]  /*0ef0*/  IMAD.MOV.U32 R110, RZ, RZ, R100 ;  /* 0x000000ffff6e7224 */ /* 0x000fd000078e0064 */
[----:B------:R-:W-:Y:S05]  /*0f00*/  @!P0 BRA `(.L_x_670) ;  /* 0x0000000400148947 */ /* 0x000fea0003800000 */
[----:B------:R-:W-:-:S05]  /*0f10*/  HFMA2 R60, -RZ, RZ, 0, 1.1920928955078125e-07 ;  /* 0x00000002ff3c7431 */ /* 0x000fca00000001ff */
[----:B------:R-:W-:-:S05]  /*0f20*/  VIADDMNMX.U32 R60, R129, 0xfffffffe, R60, PT ;  /* 0xfffffffe813c7846 */ /* 0x000fca000380003c */
[----:B------:R-:W-:-:S04]  /*0f30*/  IMAD.SHL.U32 R62, R60, 0x4, RZ ;  /* 0x000000043c3e7824 */ /* 0x000fc800078e00ff */
[----:B------:R-:W0:Y:S02]  /*0f40*/  LDC R60, c[0x2][R62] ;  /* 0x008000003e3c7b82 */ /* 0x000e240000000800 */
[----:B0-----:R-:W-:-:S04]  /*0f50*/  SHF.R.S32.HI R61, RZ, 0x1f, R60 ;  /* 0x0000001fff3d7819 */ /* 0x001fc8000001143c */
.L_x_37072:
[----:B------:R-:W-:Y:S05]  /*0f60*/  BRX R60 -0xf70                                         (*"BRANCH_TARGETS .L_x_37073,.L_x_37074,.L_x_37075"*) ;  /* 0xfffffff03c247949 */ /* 0x000fea000383ffff */
.L_x_37075:
[----:B------:R-:W-:Y:S01]  /*0f70*/  VIADD R60, R129, 0x1 ;  /* 0x00000001813c7836 */ /* 0x000fe20000000000 */
[----:B------:R-:W-:Y:S01]  /*0f80*/  MOV R110, R100 ;  /* 0x00000064006e7202 */ /* 0x000fe20000000f00 */
[----:B------:R-:W-:Y:S01]  /*0f90*/  IMAD.MOV.U32 R61, RZ, RZ, R87 ;  /* 0x000000ffff3d7224 */ /* 0x000fe200078e0057 */
[----:B------:R-:W-:Y:S06]  /*0fa0*/  BRA `(.L_x_670) ;  /* 0x0000000000ec7947 */ /* 0x000fec0003800000 */
.L_x_37073:
[----:B------:R-:W-:Y:S01]  /*0fb0*/  IMAD.MOV.U32 R110, RZ, RZ, R100 ;  /* 0x000000ffff6e7224 */ /* 0x000fe200078e0064 */
[----:B------:R-:W-:Y:S01]  /*0fc0*/  MOV R60, 0x3 ;  /* 0x00000003003c7802 */ /* 0x000fe20000000f00 */
[----:B------:R-:W-:Y:S01]  /*0fd0*/  IMAD.MOV.U32 R61, RZ, RZ, R106 ;  /* 0x000000ffff3d7224 */ /* 0x000fe200078e006a */
[----:B------:R-:W-:Y:S06]  /*0fe0*/  BRA `(.L_x_670) ;  /* 0x0000000000dc7947 */ /* 0x000fec0003800000 */
.L_x_37074:
        /* <DEDUP_REMOVED lines=13> */
.L_x_672:
[----:B------:R-:W-:Y:S05]  /*10c0*/  BSYNC.RECONVERGENT B2 ;  /* 0x0000000000027941 */ /* 0x000fea0003800200 */
.L_x_671:
        /* <DEDUP_REMOVED lines=35> */
[----:B------:R-:W-:Y:S01]  /*1300*/  IMAD.WIDE.U32 R102, R102, -0x326172a9, RZ ;  /* 0xcd9e8d5766667825 */ /* 0x000fe200078e00ff */
[----:B------:R-:W-:-:S03]  /*1310*/  MOV R61, R100 ;  /* 0x00000064003d7202 */ /* 0x000fc60000000f00 */
[----:B------:R-:W-:Y:S01]  /*1320*/  IMAD.WIDE.U32 R110, R110, -0x2daee0ad, RZ ;  /* 0xd2511f536e6e7825 */ /* 0x000fe200078e00ff */
[----:B------:R-:W-:-:S03]  /*1330*/  LOP3.LUT R87, R60, UR30, R103, 0x96, !PT ;  /* 0x0000001e3c577c12 */ /* 0x000fc6000f8e9667 */
[----:B------:R-:W-:Y:S01]  /*1340*/  IMAD.MOV.U32 R60, RZ, RZ, RZ ;  /* 0x000000ffff3c7224 */ /* 0x000fe200078e00ff */
[----:B------:R-:W-:-:S07]  /*1350*/  LOP3.LUT R106, R106, UR31, R111, 0x96, !PT ;  /* 0x0000001f6a6a7c12 */ /* 0x000fce000f8e966f */
.L_x_670:
[----:B------:R-:W-:Y:S05]  /*1360*/  BSYNC.RECONVERGENT B1 ;  /* 0x0000000000017941 */ /* 0x000fea0003800200 */
.L_x_669:
[----:B------:R-:W-:Y:S01]  /*1370*/  I2FP.F32.U32 R61, R61 ;  /* 0x0000003d003d7245 */ /* 0x000fe20000201000 */
[----:B-----5:R-:W-:Y:S01]  /*1380*/  IMAD.U32 R62, R52, 0x10000, RZ ;  /* 0x00010000343e7824 */ /* 0x020fe200078e00ff */
[----:B------:R-:W-:Y:S01]  /*1390*/  MOV R91, UR33 ;  /* 0x00000021005b7c02 */ /* 0x000fe20008000f00 */
[----:B------:R-:W-:Y:S01]  /*13a0*/  IMAD.U32 R92, RZ, RZ, UR32 ;  /* 0x00000020ff5c7e24 */ /* 0x000fe2000f8e00ff */
[----:B------:R-:W-:Y:S01]  /*13b0*/  ISETP.NE.AND P1, PT, R60, 0x1, PT ;  /* 0x000000013c00780c */ /* 0x000fe20003f25270 */
[----:B------:R-:W-:Y:S01]  /*13c0*/  FFMA.FTZ R61, R61, R90, 1.1641532182693481445e-10 ;  /* 0x2f0000003d3d7423 */ /* 0x000fe2000001005a */
[----:B------:R-:W-:Y:S01]  /*13d0*/  FMUL.FTZ R62, R62, R89 ;  /* 0x000000593e3e7220 */ /* 0x000fe20000410000 */
[----:B------:R-:W-:Y:S03]  /*13e0*/  BSSY.RECONVERGENT B1, `(.L_x_673) ;  /* 0x000004d000017945 */ /* 0x000fe60003800200 */
[----:B------:R-:W-:Y:S01]  /*13f0*/  FMUL.FTZ R62, R62, R91 ;  /* 0x0000005b3e3e7220 */ /* 0x000fe20000410000 */
[----:B------:R-:W-:Y:S01]  /*1400*/  FSETP.GTU.FTZ.AND P0, PT, R61, R92, PT ;  /* 0x0000005c3d00720b */ /* 0x000fe20003f1c000 */
[----:B------:R-:W-:Y:S01]  /*1410*/  IMAD.U32 R61, R56, 0x10000, RZ ;  /* 0x00010000383d7824 */ /* 0x000fe200078e00ff */
[----:B------:R-:W-:-:S02]  /*1420*/  PRMT R56, R52, 0x7632, R56 ;  /* 0x0000763234387816 */ /* 0x000fc40000000038 */
[----:B------:R-:W-:Y:S02]  /*1430*/  FSEL R62, R62, RZ, !P0 ;  /* 0x000000ff3e3e7208 */ /* 0x000fe40004000000 */
[----:B------:R-:W-:Y:S02]  /*1440*/  PLOP3.LUT P0, PT, P0, PT, PT, 0x8, 0x80 ;  /* 0x000000000080781c */ /* 0x000fe4000070e170 */
[----:B------:R-:W-:Y:S01]  /*1450*/  PRMT R88, R56, 0x7632, R88 ;  /* 0x0000763238587816 */ /* 0x000fe20000000058 */
[----:B------:R-:W-:Y:S01]  /*1460*/  FADD.FTZ R66, R62, R61 ;  /* 0x0000003d3e427221 */ /* 0x000fe20000010000 */
[----:B------:R-:W-:Y:S01]  /*1470*/  HFMA2 R62, -RZ, RZ, 0, 1.1920928955078125e-07 ;  /* 0x00000002ff3e7431 */ /* 0x000fe200000001ff */
[----:B------:R-:W-:Y:S01]  /*1480*/  P2R R52, PR, RZ, 0x1 ;  /* 0x00000001ff347803 */ /* 0x000fe20000000000 */
        /* <DEDUP_REMOVED lines=10> */
.L_x_675:
        /* <DEDUP_REMOVED lines=13> */
.L_x_677:
[----:B------:R-:W-:Y:S05]  /*1600*/  BSYNC.RECONVERGENT B2 ;  /* 0x0000000000027941 */ /* 0x000fea0003800200 */
.L_x_676:
        /* <DEDUP_REMOVED lines=34> */
[----:B------:R-:W-:Y:S01]  /*1830*/  HFMA2 R62, -RZ, RZ, 0, 0 ;  /* 0x00000000ff3e7431 */ /* 0x000fe200000001ff */
[----:B------:R-:W-:Y:S01]  /*1840*/  LOP3.LUT R60, R60, UR28, R95, 0x96, !PT ;  /* 0x0000001c3c3c7c12 */ /* 0x000fe2000f8e965f */
[----:B------:R-:W-:-:S04]  /*1850*/  IMAD.WIDE.U32 R102, R102, -0x326172a9, RZ ;  /* 0xcd9e8d5766667825 */ /* 0x000fc800078e00ff */
[----:B------:R-:W-:Y:S01]  /*1860*/  IMAD.WIDE.U32 R60, R60, -0x2daee0ad, RZ ;  /* 0xd2511f533c3c7825 */ /* 0x000fe200078e00ff */
[----:B------:R-:W-:-:S04]  /*1870*/  LOP3.LUT R87, R94, UR30, R103, 0x96, !PT ;  /* 0x0000001e5e577c12 */ /* 0x000fc8000f8e9667 */
[----:B------:R-:W-:Y:S01]  /*1880*/  LOP3.LUT R106, R106, UR31, R61, 0x96, !PT ;  /* 0x0000001f6a6a7c12 */ /* 0x000fe2000f8e963d */
[----:B------:R-:W-:Y:S02]  /*1890*/  IMAD.MOV.U32 R61, RZ, RZ, R110 ;  /* 0x000000ffff3d7224 */ /* 0x000fe400078e006e */
[----:B------:R-:W-:-:S07]  /*18a0*/  IMAD.MOV.U32 R110, RZ, RZ, R60 ;  /* 0x000000ffff6e7224 */ /* 0x000fce00078e003c */
.L_x_674:
[----:B------:R-:W-:Y:S05]  /*18b0*/  BSYNC.RECONVERGENT B1 ;  /* 0x0000000000017941 */ /* 0x000fea0003800200 */
.L_x_673:
        /* <DEDUP_REMOVED lines=9> */
[----:B------:R-:W-:-:S03]  /*1950*/  IMAD.U32 R61, R88, 0x10000, RZ ;  /* 0x00010000583d7824 */ /* 0x000fc600078e00ff */
[----:B------:R-:W-:Y:S02]  /*1960*/  FSEL R56, R56, RZ, !P0 ;  /* 0x000000ff38387208 */ /* 0x000fe40004000000 */
[----:B------:R-:W-:-:S03]  /*1970*/  PLOP3.LUT P0, PT, P0, PT, PT, 0x8, 0x80 ;  /* 0x000000000080781c */ /* 0x000fc6000070e170 */
[----:B------:R-:W-:Y:S01]  /*1980*/  FADD.FTZ R88, R56, R61 ;  /* 0x0000003d38587221 */ /* 0x000fe20000010000 */
[----:B------:R-:W-:Y:S01]  /*1990*/  IMAD.MOV.U32 R56, RZ, RZ, R102 ;  /* 0x000000ffff387224 */ /* 0x000fe200078e0066 */
        /* <DEDUP_REMOVED lines=9> */
.L_x_680:
        /* <DEDUP_REMOVED lines=13> */
.L_x_682:
[----:B------:R-:W-:Y:S05]  /*1b00*/  BSYNC.RECONVERGENT B2 ;  /* 0x0000000000027941 */ /* 0x000fea0003800200 */
.L_x_681:
[----:B------:R-:W-:Y:S01]  /*1b10*/  IMAD.WIDE.U32 R62, R4, -0x326172a9, RZ ;  /* 0xcd9e8d57043e7825 */ /* 0x000fe200078e00ff */
[----:B------:R-:W-:-:S03]  /*1b20*/  LOP3.LUT R60, R86, UR7, R97, 0x96, !PT ;  /* 0x00000007563c7c12 */ /* 0x000fc6000f8e9661 */
[----:B------:R-:W-:Y:S01]  /*1b30*/  IMAD.MOV.U32 R56, RZ, RZ, R110 ;  /* 0x000000ffff387224 */ /* 0x000fe200078e006e */
        /* <DEDUP_REMOVED lines=36> */
[----:B------:R-:W-:Y:S02]  /*1d80*/  IMAD.MOV.U32 R110, RZ, RZ, R60 ;  /* 0x000000ffff6e7224 */ /* 0x000fe400078e003c */
[----:B------:R-:W-:Y:S01]  /*1d90*/  HFMA2 R60, -RZ, RZ, 0, 0 ;  /* 0x00000000ff3c7431 */ /* 0x000fe200000001ff */
[----:B------:R-:W-:-:S07]  /*1da0*/  LOP3.LUT R106, R106, UR31, R61, 0x96, !PT ;  /* 0x0000001f6a6a7c12 */ /* 0x000fce000f8e963d */
.L_x_679:
[----:B------:R-:W-:Y:S05]  /*1db0*/  BSYNC.RECONVERGENT B1 ;  /* 0x0000000000017941 */ /* 0x000fea0003800200 */
.L_x_678:
[----:B------:R-:W-:Y:S01]  /*1dc0*/  I2FP.F32.U32 R61, R56 ;  /* 0x00000038003d7245 */ /* 0x000fe20000201000 */
[----:B------:R-:W-:Y:S01]  /*1dd0*/  IMAD.U32 R56, R53, 0x10000, RZ ;  /* 0x0001000035387824 */ /* 0x000fe200078e00ff */
[----:B------:R-:W-:Y:S01]  /*1de0*/  ISETP.NE.AND P2, PT, R60, 0x1, PT ;  /* 0x000000013c00780c */ /* 0x000fe20003f45270 */
[----:B------:R-:W-:Y:S01]  /*1df0*/  IMAD.U32 R93, R57, 0x10000, RZ ;  /* 0x00010000395d7824 */ /* 0x000fe200078e00ff */
[----:B------:R-:W-:Y:S01]  /*1e00*/  BSSY.RECONVERGENT B1, `(.L_x_683) ;  /* 0x000004d000017945 */ /* 0x000fe20003800200 */
[----:B------:R-:W-:Y:S01]  /*1e10*/  FFMA.FTZ R61, R61, R90, 1.1641532182693481445e-10 ;  /* 0x2f0000003d3d7423 */ /* 0x000fe2000001005a */
[----:B------:R-:W-:Y:S01]  /*1e20*/  FMUL.FTZ R56, R56, R89 ;  /* 0x0000005938387220 */ /* 0x000fe20000410000 */
[----:B------:R-:W-:Y:S01]  /*1e30*/  PRMT R96, R57, 0x7632, R96 ;  /* 0x0000763239607816 */ /* 0x000fe20000000060 */
[----:B------:R-:W-:Y:S01]  /*1e40*/  IMAD.MOV.U32 R57, RZ, RZ, R102 ;  /* 0x000000ffff397224 */ /* 0x000fe200078e0066 */
[----:B------:R-:W-:Y:S01]  /*1e50*/  PRMT R53, R53, 0x7632, R53 ;  /* 0x0000763235357816 */ /* 0x000fe20000000035 */
[----:B------:R-:W-:Y:S01]  /*1e60*/  FMUL.FTZ R56, R56, R91 ;  /* 0x0000005b38387220 */ /* 0x000fe20000410000 */
[----:B------:R-:W-:Y:S01]  /*1e70*/  FSETP.GTU.FTZ.AND P1, PT, R61, R92, PT ;  /* 0x0000005c3d00720b */ /* 0x000fe20003f3c000 */
[----:B------:R-:W-:-:S03]  /*1e80*/  HFMA2 R61, -RZ, RZ, 0, 1.1920928955078125e-07 ;  /* 0x00000002ff3d7431 */ /* 0x000fc600000001ff */
        /* <DEDUP_REMOVED lines=12> */
.L_x_685:
        /* <DEDUP_REMOVED lines=13> */
.L_x_687:
[----:B------:R-:W-:Y:S05]  /*2020*/  BSYNC.RECONVERGENT B2 ;  /* 0x0000000000027941 */ /* 0x000fea0003800200 */
.L_x_686:
        /* <DEDUP_REMOVED lines=36> */
[----:B------:R-:W-:Y:S02]  /*2270*/  HFMA2 R61, -RZ, RZ, 0, 0 ;  /* 0x00000000ff3d7431 */ /* 0x000fe400000001ff */
[----:B------:R-:W-:Y:S01]  /*2280*/  IMAD.WIDE.U32 R56, R56, -0x2daee0ad, RZ ;  /* 0xd2511f5338387825 */ /* 0x000fe200078e00ff */
[----:B------:R-:W-:-:S04]  /*2290*/  LOP3.LUT R87, R60, UR30, R103, 0x96, !PT ;  /* 0x0000001e3c577c12 */ /* 0x000fc8000f8e9667 */
[----:B------:R-:W-:Y:S01]  /*22a0*/  LOP3.LUT R106, R106, UR31, R57, 0x96, !PT ;  /* 0x0000001f6a6a7c12 */ /* 0x000fe2000f8e9639 */
[----:B------:R-:W-:Y:S02]  /*22b0*/  IMAD.MOV.U32 R57, RZ, RZ, R110 ;  /* 0x000000ffff397224 */ /* 0x000fe400078e006e */
[----:B------:R-:W-:-:S07]  /*22c0*/  IMAD.MOV.U32 R110, RZ, RZ, R56 ;  /* 0x000000ffff6e7224 */ /* 0x000fce00078e0038 */
.L_x_684:
[----:B------:R-:W-:Y:S05]  /*22d0*/  BSYNC.RECONVERGENT B1 ;  /* 0x0000000000017941 */ /* 0x000fea0003800200 */
.L_x_683:
[----:B------:R-:W-:Y:S01]  /*22e0*/  I2FP.F32.U32 R57, R57 ;  /* 0x0000003900397245 */ /* 0x000fe20000201000 */
[----:B------:R-:W-:Y:S01]  /*22f0*/  IMAD.U32 R56, R53, 0x10000, RZ ;  /* 0x0001000035387824 */ /* 0x000fe200078e00ff */
[----:B------:R-:W-:Y:S01]  /*2300*/  ISETP.NE.AND P3, PT, R61, 0x1, PT ;  /* 0x000000013d00780c */ /* 0x000fe20003f65270 */
[----:B------:R-:W-:Y:S01]  /*2310*/  IMAD.U32 R53, R96, 0x10000, RZ ;  /* 0x0001000060357824 */ /* 0x000fe200078e00ff */
[----:B------:R-:W-:Y:S01]  /*2320*/  BSSY.RECONVERGENT B1, `(.L_x_688) ;  /* 0x000004b000017945 */ /* 0x000fe20003800200 */
[----:B------:R-:W-:Y:S01]  /*2330*/  FFMA.FTZ R57, R57, R90, 1.1641532182693481445e-10 ;  /* 0x2f00000039397423 */ /* 0x000fe2000001005a */
[----:B------:R-:W-:-:S04]  /*2340*/  FMUL.FTZ R56, R56, R89 ;  /* 0x0000005938387220 */ /* 0x000fc80000410000 */
[----:B------:R-:W-:Y:S01]  /*2350*/  FMUL.FTZ R56, R56, R91 ;  /* 0x0000005b38387220 */ /* 0x000fe20000410000 */
[----:B------:R-:W-:Y:S01]  /*2360*/  FSETP.GTU.FTZ.AND P2, PT, R57, R92, PT ;  /* 0x0000005c3900720b */ /* 0x000fe20003f5c000 */
[----:B------:R-:W-:-:S03]  /*2370*/  HFMA2 R57, -RZ, RZ, 0, 1.1920928955078125e-07 ;  /* 0x00000002ff397431 */ /* 0x000fc600000001ff */
        /* <DEDUP_REMOVED lines=13> */
.L_x_690:
        /* <DEDUP_REMOVED lines=13> */
.L_x_692:
[----:B------:R-:W-:Y:S05]  /*2520*/  BSYNC.RECONVERGENT B2 ;  /* 0x0000000000027941 */ /* 0x000fea0003800200 */
.L_x_691:
        /* <DEDUP_REMOVED lines=41> */
[----:B------:R-:W-:-:S07]  /*27c0*/  HFMA2 R57, -RZ, RZ, 0, 0 ;  /* 0x00000000ff397431 */ /* 0x000fce00000001ff */
.L_x_689:
[----:B------:R-:W-:Y:S05]  /*27d0*/  BSYNC.RECONVERGENT B1 ;  /* 0x0000000000017941 */ /* 0x000fea0003800200 */
.L_x_688:
[----:B------:R-:W-:Y:S01]  /*27e0*/  I2FP.F32.U32 R53, R53 ;  /* 0x0000003500357245 */ /* 0x000fe20000201000 */
[----:B------:R-:W-:Y:S01]  /*27f0*/  IMAD.U32 R56, R54, 0x10000, RZ ;  /* 0x0001000036387824 */ /* 0x000fe200078e00ff */
[----:B------:R-:W-:Y:S01]  /*2800*/  ISETP.NE.AND P4, PT, R57, 0x1, PT ;  /* 0x000000013900780c */ /* 0x000fe20003f85270 */
[----:B------:R-:W-:Y:S01]  /*2810*/  IMAD.U32 R95, R58, 0x10000, RZ ;  /* 0x000100003a5f7824 */ /* 0x000fe200078e00ff */
[----:B------:R-:W-:Y:S01]  /*2820*/  BSSY.RECONVERGENT B1, `(.L_x_693) ;  /* 0x000004d000017945 */ /* 0x000fe20003800200 */
[----:B------:R-:W-:Y:S01]  /*2830*/  FFMA.FTZ R53, R53, R90, 1.1641532182693481445e-10 ;  /* 0x2f00000035357423 */ /* 0x000fe2000001005a */
[----:B------:R-:W-:Y:S01]  /*2840*/  FMUL.FTZ R56, R56, R89 ;  /* 0x0000005938387220 */ /* 0x000fe20000410000 */
[----:B------:R-:W-:Y:S02]  /*2850*/  PRMT R54, R54, 0x7632, R54 ;  /* 0x0000763236367816 */ /* 0x000fe40000000036 */
[----:B------:R-:W-:Y:S01]  /*2860*/  PRMT R58, R58, 0x7632, R58 ;  /* 0x000076323a3a7816 */ /* 0x000fe2000000003a */
[----:B------:R-:W-:Y:S01]  /*2870*/  FMUL.FTZ R56, R56, R91 ;  /* 0x0000005b38387220 */ /* 0x000fe20000410000 */
[----:B------:R-:W-:Y:S01]  /*2880*/  FSETP.GTU.FTZ.AND P3, PT, R53, R92, PT ;  /* 0x0000005c3500720b */ /* 0x000fe20003f7c000 */
[----:B------:R-:W-:-:S03]  /*2890*/  IMAD.MOV.U32 R53, RZ, RZ, R102 ;  /* 0x000000ffff357224 */ /* 0x000fc600078e0066 */
        /* <DEDUP_REMOVED lines=13> */
.L_x_695:
        /* <DEDUP_REMOVED lines=13> */
.L_x_697:
[----:B------:R-:W-:Y:S05]  /*2a40*/  BSYNC.RECONVERGENT B2 ;  /* 0x0000000000027941 */ /* 0x000fea0003800200 */
.L_x_696:
        /* <DEDUP_REMOVED lines=42> */
.L_x_694:
[----:B------:R-:W-:Y:S05]  /*2cf0*/  BSYNC.RECONVERGENT B1 ;  /* 0x0000000000017941 */ /* 0x000fea0003800200 */
.L_x_693:
[----:B------:R-:W-:Y:S01]  /*2d00*/  I2FP.F32.U32 R53, R53 ;  /* 0x0000003500357245 */ /* 0x000fe20000201000 */
[----:B------:R-:W-:Y:S01]  /*2d10*/  IMAD.U32 R54, R54, 0x10000, RZ ;  /* 0x0001000036367824 */ /* 0x000fe200078e00ff */
[----:B------:R-:W-:Y:S01]  /*2d20*/  ISETP.NE.AND P5, PT, R56, 0x1, PT ;  /* 0x000000013800780c */ /* 0x000fe20003fa5270 */
[----:B------:R-:W-:Y:S01]  /*2d30*/  BSSY.RECONVERGENT B1, `(.L_x_698) ;  /* 0x000004c000017945 */ /* 0x000fe20003800200 */
[----:B------:R-:W-:Y:S01]  /*2d40*/  MOV R57, 0x2 ;  /* 0x0000000200397802 */ /* 0x000fe20000000f00 */
        /* <DEDUP_REMOVED lines=18> */
.L_x_700:
        /* <DEDUP_REMOVED lines=13> */
.L_x_702:
[----:B------:R-:W-:Y:S05]  /*2f40*/  BSYNC.RECONVERGENT B2 ;  /* 0x0000000000027941 */ /* 0x000fea0003800200 */
.L_x_701:
        /* <DEDUP_REMOVED lines=42> */
.L_x_699:
[----:B------:R-:W-:Y:S05]  /*31f0*/  BSYNC.RECONVERGENT B1 ;  /* 0x0000000000017941 */ /* 0x000fea0003800200 */
.L_x_698:
        /* <DEDUP_REMOVED lines=9> */
[----:B------:R-:W-:Y:S01]  /*3290*/  MOV R107, 0x2 ;  /* 0x00000002006b7802 */ /* 0x000fe20000000f00 */
[----:B------:R-:W-:Y:S01]  /*32a0*/  FMUL.FTZ R54, R54, R91 ;  /* 0x0000005b36367220 */ /* 0x000fe20000410000 */
[----:B------:R-:W-:-:S02]  /*32b0*/  FSETP.GTU.FTZ.AND P5, PT, R53, R92, PT ;  /* 0x0000005c3500720b */ /* 0x000fc40003fbc000 */
[----:B------:R-:W-:Y:S02]  /*32c0*/  PRMT R53, R59, 0x7632, R53 ;  /* 0x000076323b357816 */ /* 0x000fe40000000035 */
        /* <DEDUP_REMOVED lines=12> */
.L_x_705:
        /* <DEDUP_REMOVED lines=9> */
[----:B------:R-:W-:Y:S01]  /*3420*/  @!P6 IADD3 R55, PT, PT, R86, 0x1, RZ ;  /* 0x000000015637e810 */ /* 0x000fe20007ffe0ff */
[----:B------:R-:W-:-:S03]  /*3430*/  @!P6 IMAD.MOV.U32 R5, RZ, RZ, RZ ;  /* 0x000000ffff05e224 */ /* 0x000fc600078e00ff */
[----:B------:R-:W-:-:S13]  /*3440*/  ISETP.NE.AND P0, PT, R4, RZ, !P6 ;  /* 0x000000ff0400720c */ /* 0x000fda0007705270 */
[----:B------:R-:W-:Y:S01]  /*3450*/  @P0 IMAD.MOV R55, RZ, RZ, R86 ;  /* 0x000000ffff370224 */ /* 0x000fe200078e0256 */
[----:B------:R-:W-:-:S04]  /*3460*/  ISETP.NE.AND P0, PT, R54, RZ, PT ;  /* 0x000000ff3600720c */ /* 0x000fc80003f05270 */
[----:B------:R-:W-:-:S09]  /*3470*/  @!P6 MOV R86, R55 ;  /* 0x000000370056e202 */ /* 0x000fd20000000f00 */
.L_x_707:
[----:B------:R-:W-:Y:S05]  /*3480*/  BSYNC.RECONVERGENT B2 ;  /* 0x0000000000027941 */ /* 0x000fea0003800200 */
.L_x_706:
        /* <DEDUP_REMOVED lines=42> */
.L_x_704:
[----:B------:R-:W-:Y:S05]  /*3730*/  BSYNC.RECONVERGENT B1 ;  /* 0x0000000000017941 */ /* 0x000fea0003800200 */
.L_x_703:
        /* <DEDUP_REMOVED lines=15> */
.L_x_668:
        /* <DEDUP_REMOVED lines=10> */
[----:B------:R-:W-:Y:S01]  /*38d0*/  @!P0 IMAD.MOV.U32 R110, RZ, RZ, R100 ;  /* 0x000000ffff6e8224 */ /* 0x000fe200078e0064 */
[----:B------:R-:W-:Y:S01]  /*38e0*/  @P0 IADD3 R58, PT, PT, R129, 0x1, RZ ;  /* 0x00000001813a0810 */ /* 0x000fe20007ffe0ff */
[----:B------:R-:W-:Y:S02]  /*38f0*/  @!P0 IMAD.MOV.U32 R56, RZ, RZ, R106 ;  /* 0x000000ffff388224 */ /* 0x000fe400078e006a */
[----:B------:R-:W-:Y:S02]  /*3900*/  @P0 IMAD.MOV.U32 R110, RZ, RZ, R100 ;  /* 0x000000ffff6e0224 */ /* 0x000fe400078e0064 */
[----:B------:R-:W-:Y:S01]  /*3910*/  @P0 IMAD.MOV.U32 R56, RZ, RZ, R87 ;  /* 0x000000ffff380224 */ /* 0x000fe200078e0057 */
[----:B------:R-:W-:Y:S06]  /*3920*/  BRA `(.L_x_710) ;  /* 0x0000000000dc7947 */ /* 0x000fec0003800000 */
.L_x_711:
        /* <DEDUP_REMOVED lines=13> */
.L_x_713:
[----:B------:R-:W-:Y:S05]  /*3a00*/  BSYNC.RECONVERGENT B2 ;  /* 0x0000000000027941 */ /* 0x000fea0003800200 */
.L_x_712:
        /* <DEDUP_REMOVED lines=30> */
[----:B------:R-:W-:Y:S01]  /*3bf0*/  IMAD.MOV.U32 R58, RZ, RZ, RZ ;  /* 0x000000ffff3a7224 */ /* 0x000fe200078e00ff */
        /* <DEDUP_REMOVED lines=9> */
[----:B------:R-:W-:-:S07]  /*3c90*/  LOP3.LUT R106, R106, UR31, R111, 0x96, !PT ;  /* 0x0000001f6a6a7c12 */ /* 0x000fce000f8e966f */
.L_x_710:
[----:B------:R-:W-:Y:S05]  /*3ca0*/  BSYNC.RECONVERGENT B1 ;  /* 0x0000000000017941 */ /* 0x000fea0003800200 */
.L_x_709:
[----:B------:R-:W-:Y:S01]  /*3cb0*/  I2FP.F32.U32 R57, R56 ;  /* 0x0000003800397245 */ /* 0x000fe20000201000 */
[----:B------:R-:W-:Y:S01]  /*3cc0*/  IMAD.U32 R92, RZ, RZ, UR32 ;  /* 0x00000020ff5c7e24 */ /* 0x000fe2000f8e00ff */
[----:B-----5:R-:W-:Y:S01]  /*3cd0*/  SHF.L.U32 R56, R52, 0x10, RZ ;  /* 0x0000001034387819 */ /* 0x020fe200000006ff */
[----:B------:R-:W-:Y:S01]  /*3ce0*/  IMAD.U32 R91, RZ, RZ, UR33 ;  /* 0x00000021ff5b7e24 */ /* 0x000fe2000f8e00ff */
[----:B------:R-:W-:Y:S01]  /*3cf0*/  ISETP.NE.AND P1, PT, R58, 0x1, PT ;  /* 0x000000013a00780c */ /* 0x000fe20003f25270 */
[----:B------:R-:W-:Y:S01]  /*3d00*/  FFMA.FTZ R57, R57, R90, 1.1641532182693481445e-10 ;  /* 0x2f00000039397423 */ /* 0x000fe2000001005a */
[----:B------:R-:W-:Y:S01]  /*3d10*/  BSSY.RECONVERGENT B1, `(.L_x_714) ;  /* 0x000004b000017945 */ /* 0x000fe20003800200 */
[----:B------:R-:W-:Y:S01]  /*3d20*/  FMUL.FTZ R56, R56, R89 ;  /* 0x0000005938387220 */ /* 0x000fe20000410000 */
[----:B------:R-:W-:Y:S02]  /*3d30*/  PRMT R88, R52, 0x7632, R88 ;  /* 0x0000763234587816 */ /* 0x000fe40000000058 */
[----:B------:R-:W-:Y:S01]  /*3d40*/  FSETP.GTU.FTZ.AND P0, PT, R57, R92, PT ;  /* 0x0000005c3900720b */ /* 0x000fe20003f1c000 */
[----:B------:R-:W-:Y:S01]  /*3d50*/  FMUL.FTZ R56, R56, R91 ;  /* 0x0000005b38387220 */ /* 0x000fe20000410000 */
[----:B------:R-:W-:-:S02]  /*3d60*/  IMAD.MOV.U32 R57, RZ, RZ, R102 ;  /* 0x000000ffff397224 */ /* 0x000fc400078e0066 */
[----:B------:R-:W-:Y:S02]  /*3d70*/  PLOP3.LUT P2, PT, P0, PT, PT, 0x8, 0x80 ;  /* 0x000000000080781c */ /* 0x000fe4000074e170 */
[----:B------:R-:W-:Y:S01]  /*3d80*/  FSEL R66, R56, RZ, !P0 ;  /* 0x000000ff38427208 */ /* 0x000fe20004000000 */
[----:B------:R-:W-:Y:S01]  /*3d90*/  HFMA2 R56, -RZ, RZ, 0, 1.1920928955078125e-07 ;  /* 0x00000002ff387431 */ /* 0x000fe200000001ff */
[----:B------:R-:W-:Y:S01]  /*3da0*/  P2R R52, PR, RZ, 0x4 ;  /* 0x00000004ff347803 */ /* 0x000fe20000000000 */
        /* <DEDUP_REMOVED lines=9> */
.L_x_716:
        /* <DEDUP_REMOVED lines=13> */
.L_x_718:
[----:B------:R-:W-:Y:S05]  /*3f10*/  BSYNC.RECONVERGENT B2 ;  /* 0x0000000000027941 */ /* 0x000fea0003800200 */
.L_x_717:
        /* <DEDUP_REMOVED lines=39> */
[----:B------:R-:W-:Y:S02]  /*4190*/  IMAD.MOV.U32 R57, RZ, RZ, R110 ;  /* 0x000000ffff397224 */ /* 0x000fe400078e006e */
[----:B------:R-:W-:Y:S02]  /*41a0*/  IMAD.MOV.U32 R110, RZ, RZ, R56 ;  /* 0x000000ffff6e7224 */ /* 0x000fe400078e0038 */
[----:B------:R-:W-:-:S07]  /*41b0*/  HFMA2 R56, -RZ, RZ, 0, 0 ;  /* 0x00000000ff387431 */ /* 0x000fce00000001ff */
.L_x_715:
[----:B------:R-:W-:Y:S05]  /*41c0*/  BSYNC.RECONVERGENT B1 ;  /* 0x0000000000017941 */ /* 0x000fea0003800200 */
.L_x_714:
[----:B------:R-:W-:Y:S01]  /*41d0*/  ISETP.NE.AND P2, PT, R56, 0x1, PT ;  /* 0x000000013800780c */ /* 0x000fe20003f45270 */
[----:B------:R-:W-:Y:S01]  /*41e0*/  IMAD.U32 R88, R88, 0x10000, RZ ;  /* 0x0001000058587824 */ /* 0x000fe200078e00ff */
[----:B------:R-:W-:Y:S01]  /*41f0*/  I2FP.F32.U32 R57, R57 ;  /* 0x0000003900397245 */ /* 0x000fe20000201000 */
[----:B------:R-:W-:Y:S01]  /*4200*/  BSSY.RECONVERGENT B1, `(.L_x_719) ;  /* 0x000004a000017945 */ /* 0x000fe20003800200 */
[----:B------:R-:W-:Y:S02]  /*4210*/  IMAD.MOV.U32 R58, RZ, RZ, 0x2 ;  /* 0x00000002ff3a7424 */ /* 0x000fe400078e00ff */
[----:B------:R-:W-:Y:S01]  /*4220*/  FMUL.FTZ R88, R88, R89 ;  /* 0x0000005958587220 */ /* 0x000fe20000410000 */
[----:B------:R-:W-:-:S03]  /*4230*/  FFMA.FTZ R57, R57, R90, 1.1641532182693481445e-10 ;  /* 0x2f00000039397423 */ /* 0x000fc6000001005a */
[----:B------:R-:W-:Y:S02]  /*4240*/  FMUL.FTZ R88, R88, R91 ;  /* 0x0000005b58587220 */ /* 0x000fe40000410000 */
[----:B------:R-:W-:Y:S02]  /*4250*/  FSETP.GTU.FTZ.AND P1, PT, R57, R92, PT ;  /* 0x0000005c3900720b */ /* 0x000fe40003f3c000 */
[----:B------:R-:W-:Y:S02]  /*4260*/  MOV R57, R102 ;  /* 0x0000006600397202 */ /* 0x000fe40000000f00 */
[----:B------:R-:W-:Y:S02]  /*4270*/  PLOP3.LUT P0, PT, P1, PT, PT, 0x8, 0x80 ;  /* 0x000000000080781c */ /* 0x000fe40000f0e170 */
[----:B------:R-:W-:Y:S01]  /*4280*/  FSEL R88, R88, RZ, !P1 ;  /* 0x000000ff58587208 */ /* 0x000fe20004800000 */
[----:B------:R-:W-:Y:S10]  /*4290*/  @!P2 BRA `(.L_x_720) ;  /* 0x000000040000a947 */ /* 0x000ff40003800000 */
        /* <DEDUP_REMOVED lines=8> */
.L_x_721:
        /* <DEDUP_REMOVED lines=13> */
.L_x_723:
[----:B------:R-:W-:Y:S05]  /*43f0*/  BSYNC.RECONVERGENT B2 ;  /* 0x0000000000027941 */ /* 0x000fea0003800200 */
.L_x_722:
        /* <DEDUP_REMOVED lines=39> */
[----:B------:R-:W-:Y:S02]  /*4670*/  LOP3.LUT R106, R106, UR31, R57, 0x96, !PT ;  /* 0x0000001f6a6a7c12 */ /* 0x000fe4000f8e9639 */
[----:B------:R-:W-:Y:S01]  /*4680*/  MOV R57, R110 ;  /* 0x0000006e00397202 */ /* 0x000fe20000000f00 */
[----:B------:R-:W-:-:S07]  /*4690*/  IMAD.MOV.U32 R110, RZ, RZ, R56 ;  /* 0x000000ffff6e7224 */ /* 0x000fce00078e0038 */
.L_x_720:
[----:B------:R-:W-:Y:S05]  /*46a0*/  BSYNC.RECONVERGENT B1 ;  /* 0x0000000000017941 */ /* 0x000fea0003800200 */
.L_x_719:
[----:B------:R-:W-:Y:S01]  /*46b0*/  ISETP.NE.AND P3, PT, R58, 0x1, PT ;  /* 0x000000013a00780c */ /* 0x000fe20003f65270 */
[----:B------:R-:W-:Y:S01]  /*46c0*/  BSSY.RECONVERGENT B1, `(.L_x_724) ;  /* 0x000004d000017945 */ /* 0x000fe20003800200 */
[----:B------:R-:W-:Y:S01]  /*46d0*/  I2FP.F32.U32 R57, R57 ;  /* 0x0000003900397245 */ /* 0x000fe20000201000 */
[----:B------:R-:W-:Y:S01]  /*46e0*/  IMAD.MOV.U32 R59, RZ, RZ, 0x2 ;  /* 0x00000002ff3b7424 */ /* 0x000fe200078e00ff */
[C---:B------:R-:W-:Y:S02]  /*46f0*/  SHF.L.U32 R56, R53.reuse, 0x10, RZ ;  /* 0x0000001035387819 */ /* 0x040fe400000006ff */
[----:B------:R-:W-:Y:S01]  /*4700*/  PRMT R53, R53, 0x7632, R53 ;  /* 0x0000763235357816 */ /* 0x000fe20000000035 */
        /* <DEDUP_REMOVED lines=16> */
.L_x_726:
        /* <DEDUP_REMOVED lines=13> */
.L_x_728:
[----:B------:R-:W-:Y:S05]  /*48e0*/  BSYNC.RECONVERGENT B2 ;  /* 0x0000000000027941 */ /* 0x000fea0003800200 */
.L_x_727:
        /* <DEDUP_REMOVED lines=40> */
[----:B------:R-:W-:Y:S01]  /*4b70*/  IMAD.MOV.U32 R57, RZ, RZ, R110 ;  /* 0x000000ffff397224 */ /* 0x000fe200078e006e */
[----:B------:R-:W-:-:S07]  /*4b80*/  MOV R110, R56 ;  /* 0x00000038006e7202 */ /* 0x000fce0000000f00 */
.L_x_725:
[----:B------:R-:W-:Y:S05]  /*4b90*/  BSYNC.RECONVERGENT B1 ;  /* 0x0000000000017941 */ /* 0x000fea0003800200 */
.L_x_724:
[----:B------:R-:W-:Y:S01]  /*4ba0*/  ISETP.NE.AND P4, PT, R59, 0x1, PT ;  /* 0x000000013b00780c */ /* 0x000fe20003f85270 */
[----:B------:R-:W-:Y:S01]  /*4bb0*/  IMAD.U32 R56, R53, 0x10000, RZ ;  /* 0x0001000035387824 */ /* 0x000fe200078e00ff */
[----:B------:R-:W-:Y:S01]  /*4bc0*/  I2FP.F32.U32 R57, R57 ;  /* 0x0000003900397245 */ /* 0x000fe20000201000 */
[----:B------:R-:W-:Y:S01]  /*4bd0*/  BSSY.RECONVERGENT B1, `(.L_x_729) ;  /* 0x000004a000017945 */ /* 0x000fe20003800200 */
[----:B------:R-:W-:Y:S02]  /*4be0*/  IMAD.MOV.U32 R53, RZ, RZ, R102 ;  /* 0x000000ffff357224 */ /* 0x000fe400078e0066 */
[----:B------:R-:W-:Y:S01]  /*4bf0*/  FMUL.FTZ R56, R56, R89 ;  /* 0x0000005938387220 */ /* 0x000fe20000410000 */
[----:B------:R-:W-:-:S03]  /*4c00*/  FFMA.FTZ R57, R57, R90, 1.1641532182693481445e-10 ;  /* 0x2f00000039397423 */ /* 0x000fc6000001005a */
[----:B------:R-:W-:Y:S02]  /*4c10*/  FMUL.FTZ R56, R56, R91 ;  /* 0x0000005b38387220 */ /* 0x000fe40000410000 */
[----:B------:R-:W-:Y:S01]  /*4c20*/  FSETP.GTU.FTZ.AND P3, PT, R57, R92, PT ;  /* 0x0000005c3900720b */ /* 0x000fe20003f7c000 */
[----:B------:R-:W-:-:S03]  /*4c30*/  HFMA2 R57, -RZ, RZ, 0, 1.1920928955078125e-07 ;  /* 0x00000002ff397431 */ /* 0x000fc600000001ff */
[----:B------:R-:W-:Y:S02]  /*4c40*/  PLOP3.LUT P2, PT, P3, PT, PT, 0x8, 0x80 ;  /* 0x000000000080781c */ /* 0x000fe40001f4e170 */
[----:B------:R-:W-:Y:S01]  /*4c50*/  FSEL R94, R56, RZ, !P3 ;  /* 0x000000ff385e7208 */ /* 0x000fe20005800000 */
        /* <DEDUP_REMOVED lines=9> */
.L_x_731:
        /* <DEDUP_REMOVED lines=13> */
.L_x_733:
[----:B------:R-:W-:Y:S05]  /*4dc0*/  BSYNC.RECONVERGENT B2 ;  /* 0x0000000000027941 */ /* 0x000fea0003800200 */
.L_x_732:
        /* <DEDUP_REMOVED lines=42> */
.L_x_730:
[----:B------:R-:W-:Y:S05]  /*5070*/  BSYNC.RECONVERGENT B1 ;  /* 0x0000000000017941 */ /* 0x000fea0003800200 */
.L_x_729:
        /* <DEDUP_REMOVED lines=8> */
[----:B------:R-:W-:Y:S02]  /*5100*/  FSETP.GTU.FTZ.AND P3, PT, R53, R92, PT ;  /* 0x0000005c3500720b */ /* 0x000fe40003f7c000 */
[----:B------:R-:W-:Y:S02]  /*5110*/  MOV R53, R102 ;  /* 0x0000006600357202 */ /* 0x000fe40000000f00 */
[----:B------:R-:W-:Y:S01]  /*5120*/  FSEL R95, R56, RZ, !P3 ;  /* 0x000000ff385f7208 */ /* 0x000fe20005800000 */
[----:B------:R-:W-:Y:S01]  /*5130*/  IMAD.MOV.U32 R56, RZ, RZ, 0x2 ;  /* 0x00000002ff387424 */ /* 0x000fe200078e00ff */
        /* <DEDUP_REMOVED lines=10> */
.L_x_736:
        /* <DEDUP_REMOVED lines=13> */
.L_x_738:
[----:B------:R-:W-:Y:S05]  /*52b0*/  BSYNC.RECONVERGENT B2 ;  /* 0x0000000000027941 */ /* 0x000fea0003800200 */
.L_x_737:
[----:B------:R-:W-:Y:S01]  /*52c0*/  IMAD.WIDE.U32 R58, R4, -0x326172a9, RZ ;  /* 0xcd9e8d57043a7825 */ /* 0x000fe200078e00ff */
[----:B------:R-:W-:Y:S02]  /*52d0*/  LOP3.LUT R56, R86, UR7, R63, 0x96, !PT ;  /* 0x0000000756387c12 */ /* 0x000fe4000f8e963f */
[----:B------:R-:W-:Y:S02]  /*52e0*/  MOV R53, R110 ;  /* 0x0000006e00357202 */ /* 0x000fe40000000f00 */
        /* <DEDUP_REMOVED lines=38> */
[----:B------:R-:W-:-:S07]  /*5550*/  IMAD.MOV.U32 R56, RZ, RZ, RZ ;  /* 0x000000ffff387224 */ /* 0x000fce00078e00ff */
.L_x_735:
[----:B------:R-:W-:Y:S05]  /*5560*/  BSYNC.RECONVERGENT B1 ;  /* 0x0000000000017941 */ /* 0x000fea0003800200 */
.L_x_734:
        /* <DEDUP_REMOVED lines=11> */
[----:B------:R-:W-:Y:S01]  /*5620*/  PLOP3.LUT P4, PT, P4, PT, PT, 0x8, 0x80 ;  /* 0x000000000080781c */ /* 0x000fe2000278e170 */
[----:B------:R-:W-:-:S12]  /*5630*/  @!P5 BRA `(.L_x_740) ;  /* 0x000000040000d947 */ /* 0x000fd80003800000 */
        /* <DEDUP_REMOVED lines=8> */
.L_x_741:
        /* <DEDUP_REMOVED lines=13> */
.L_x_743:
[----:B------:R-:W-:Y:S05]  /*5790*/  BSYNC.RECONVERGENT B2 ;  /* 0x0000000000027941 */ /* 0x000fea0003800200 */
.L_x_742:
        /* <DEDUP_REMOVED lines=40> */
[----:B------:R-:W-:Y:S01]  /*5a20*/  IMAD.MOV.U32 R57, RZ, RZ, RZ ;  /* 0x000000ffff397224 */ /* 0x000fe200078e00ff */
[----:B------:R-:W-:-:S07]  /*5a30*/  MOV R110, R56 ;  /* 0x00000038006e7202 */ /* 0x000fce0000000f00 */
.L_x_740:
[----:B------:R-:W-:Y:S05]  /*5a40*/  BSYNC.RECONVERGENT B1 ;  /* 0x0000000000017941 */ /* 0x000fea0003800200 */
.L_x_739:
        /* <DEDUP_REMOVED lines=12> */
[----:B------:R-:W-:Y:S01]  /*5b10*/  PLOP3.LUT P5, PT, P5, PT, PT, 0x8, 0x80 ;  /* 0x000000000080781c */ /* 0x000fe20002fae170 */
[----:B------:R-:W-:-:S12]  /*5b20*/  @!P6 BRA `(.L_x_745) ;  /* 0x000000040008e947 */ /* 0x000fd80003800000 */
        /* <DEDUP_REMOVED lines=8> */
.L_x_746:
        /* <DEDUP_REMOVED lines=15> */
.L_x_748:
[----:B------:R-:W-:Y:S05]  /*5ca0*/  BSYNC.RECONVERGENT B2 ;  /* 0x0000000000027941 */ /* 0x000fea0003800200 */
.L_x_747:
        /* <DEDUP_REMOVED lines=39> */
[----:B------:R-:W-:-:S03]  /*5f20*/  LOP3.LUT R87, R56, UR30, R103, 0x96, !PT ;  /* 0x0000001e38577c12 */ /* 0x000fc6000f8e9667 */
[----:B------:R-:W-:Y:S01]  /*5f30*/  IMAD.MOV.U32 R110, RZ, RZ, R54 ;  /* 0x000000ffff6e7224 */ /* 0x000fe200078e0036 */
[----:B------:R-:W-:-:S07]  /*5f40*/  LOP3.LUT R106, R106, UR31, R55, 0x96, !PT ;  /* 0x0000001f6a6a7c12 */ /* 0x000fce000f8e9637 */
.L_x_745:
[----:B------:R-:W-:Y:S05]  /*5f50*/  BSYNC.RECONVERGENT B1 ;  /* 0x0000000000017941 */ /* 0x000fea0003800200 */
.L_x_744:
        /* <DEDUP_REMOVED lines=12> */
.L_x_708:
[----:B------:R-:W0:Y:S01]  /*6020*/  LDC.64 R60, c[0x0][0x3a8] ;  /* 0x0000ea00ff3c7b82 */ /* 0x000e220000000a00 */
[----:B------:R-:W-:Y:S01]  /*6030*/  SEL R100, RZ, 0x10000, !P5 ;  /* 0x00010000ff647807 */ /* 0x000fe20006800000 */
[----:B------:R-:W-:Y:S01]  /*6040*/  VIADD R99, R67, 0x20 ;  /* 0x0000002043637836 */ /* 0x000fe20000000000 */
[----:B------:R-:W-:Y:S02]  /*6050*/  SEL R55, RZ, 0x1000000, !P6 ;  /* 0x01000000ff377807 */ /* 0x000fe40007000000 */
[----:B------:R-:W-:Y:S02]  /*6060*/  ISETP.NE.AND P5, PT, R52, RZ, PT ;  /* 0x000000ff3400720c */ /* 0x000fe40003fa5270 */
[----:B------:R-:W-:Y:S01]  /*6070*/  SEL R101, RZ, 0x100, !P4 ;  /* 0x00000100ff657807 */ /* 0x000fe20006000000 */
[----:B------:R-:W1:Y:S01]  /*6080*/  LDC.64 R62, c[0x0][0x3b0] ;  /* 0x0000ec00ff3e7b82 */ /* 0x000e620000000a00 */
[----:B------:R-:W-:Y:S02]  /*6090*/  SEL R54, RZ, 0x1000000, !P2 ;  /* 0x01000000ff367807 */ /* 0x000fe40005000000 */
[----:B------:R-:W-:-:S02]  /*60a0*/  SEL R53, RZ, 0x10000, !P1 ;  /* 0x00010000ff357807 */ /* 0x000fc40004800000 */
[----:B------:R-:W-:Y:S02]  /*60b0*/  SEL R52, RZ, 0x100, !P0 ;  /* 0x00000100ff347807 */ /* 0x000fe40004000000 */
[----:B------:R-:W-:Y:S02]  /*60c0*/  LOP3.LUT R101, R101, R55, R100, 0xfe, !PT ;  /* 0x0000003765657212 */ /* 0x000fe400078efe64 */
[----:B------:R-:W-:Y:S02]  /*60d0*/  SEL R100, RZ, 0x1, !P3 ;  /* 0x00000001ff647807 */ /* 0x000fe40005800000 */
[----:B------:R-:W-:Y:S02]  /*60e0*/  LOP3.LUT R52, R52, R54, R53, 0xfe, !PT ;  /* 0x0000003634347212 */ /* 0x000fe400078efe35 */
[----:B------:R-:W-:Y:S02]  /*60f0*/  SEL R53, RZ, 0x1, !P5 ;  /* 0x00000001ff357807 */ /* 0x000fe40006800000 */
[----:B------:R-:W-:Y:S01]  /*6100*/  LOP3.LUT R101, R101, R100, RZ, 0xfc, !PT ;  /* 0x0000006465657212 */ /* 0x000fe200078efcff */
[----:B0-----:R-:W-:Y:S01]  /*6110*/  IMAD.WIDE.U32 R108, R67, 0x10, R60 ;  /* 0x00000010436c7825 */ /* 0x001fe200078e003c */
[----:B------:R-:W-:-:S02]  /*6120*/  LOP3.LUT R100, R52, R53, RZ, 0xfc, !PT ;  /* 0x0000003534647212 */ /* 0x000fc400078efcff */
[----:B------:R-:W-:Y:S01]  /*6130*/  ISETP.NE.AND P6, PT, R120, RZ, PT ;  /* 0x000000ff7800720c */ /* 0x000fe20003fc5270 */
[----:B------:R-:W-:Y:S01]  /*6140*/  IMAD.WIDE.U32 R52, R99, 0x10, R64 ;  /* 0x0000001063347825 */ /* 0x000fe200078e0040 */
[----:B------:R0:W-:Y:S03]  /*6150*/  STG.E.128 desc[UR8][R108.64], R56 ;  /* 0x000000386c007986 */ /* 0x0001e6000c101d08 */
[----:B-1----:R-:W-:-:S05]  /*6160*/  IMAD.WIDE.U32 R104, R67, 0x8, R62 ;  /* 0x0000000843687825 */ /* 0x002fca00078e003e */
[----:B------:R0:W-:Y:S04]  /*6170*/  STG.E.64 desc[UR8][R104.64], R100 ;  /* 0x0000006468007986 */ /* 0x0001e8000c101b08 */
[----:B------:R-:W5:Y:S01]  /*6180*/  LDG.E.128 R52, desc[UR8][R52.64] ;  /* 0x0000000834347981 */ /* 0x000f62000c1e1d00 */
[----:B------:R-:W-:Y:S05]  /*6190*/  @!P6 BRA `(.L_x_749) ;  /* 0x00000028006ce947 */ /* 0x000fea0003800000 */
[----:B0-----:R-:W0:Y:S02]  /*61a0*/  LDC.64 R56, c[0x0][0x3a0] ;  /* 0x0000e800ff387b82 */ /* 0x001e240000000a00 */
[----:B0-----:R-:W-:-:S06]  /*61b0*/  IMAD.WIDE.U32 R56, R99, 0x10, R56 ;  /* 0x0000001063387825 */ /* 0x001fcc00078e0038 */
[----:B------:R-:W5:Y:S01]  /*61c0*/  LDG.E.128 R56, desc[UR8][R56.64] ;  /* 0x0000000838387981 */ /* 0x000f62000c1e1d00 */
        /* <DEDUP_REMOVED lines=16> */
.L_x_752:
        /* <DEDUP_REMOVED lines=13> */
.L_x_754:
[----:B------:R-:W-:Y:S05]  /*63a0*/  BSYNC.RECONVERGENT B2 ;  /* 0x0000000000027941 */ /* 0x000fea0003800200 */
.L_x_753:
        /* <DEDUP_REMOVED lines=40> */
[----:B------:R-:W-:-:S07]  /*6630*/  IMAD.MOV.U32 R101, RZ, RZ, R110 ;  /* 0x000000ffff657224 */ /* 0x000fce00078e006e */
.L_x_751:
[----:B------:R-:W-:Y:S05]  /*6640*/  BSYNC.RECONVERGENT B1 ;  /* 0x0000000000017941 */ /* 0x000fea0003800200 */
.L_x_750:
[----:B------:R-:W-:Y:S01]  /*6650*/  I2FP.F32.U32 R101, R101 ;  /* 0x0000006500657245 */ /* 0x000fe20000201000 */
[----:B-----5:R-:W-:Y:S01]  /*6660*/  IMAD.U32 R108, R56, 0x10000, RZ ;  /* 0x00010000386c7824 */ /* 0x020fe200078e00ff */
[C---:B------:R-:W-:Y:S01]  /*6670*/  SHF.L.U32 R104, R52.reuse, 0x10, RZ ;  /* 0x0000001034687819 */ /* 0x040fe200000006ff */
[----:B------:R-:W-:Y:S01]  /*6680*/  BSSY.RECONVERGENT B1, `(.L_x_755) ;  /* 0x000004f000017945 */ /* 0x000fe20003800200 */
[----:B------:R-:W-:Y:S01]  /*6690*/  ISETP.NE.AND P1, PT, R103, 0x1, PT ;  /* 0x000000016700780c */ /* 0x000fe20003f25270 */
[----:B------:R-:W-:Y:S01]  /*66a0*/  FFMA.FTZ R101, R101, R90, 1.1641532182693481445e-10 ;  /* 0x2f00000065657423 */ /* 0x000fe2000001005a */
[----:B------:R-:W-:Y:S01]  /*66b0*/  PRMT R52, R52, 0x7632, R52 ;  /* 0x0000763234347816 */ /* 0x000fe20000000034 */
[----:B------:R-:W-:Y:S01]  /*66c0*/  FMUL.FTZ R104, R104, R89 ;  /* 0x0000005968687220 */ /* 0x000fe20000410000 */
[----:B------:R-:W-:Y:S02]  /*66d0*/  PRMT R56, R56, 0x7632, R56 ;  /* 0x0000763238387816 */ /* 0x000fe40000000038 */
[----:B------:R-:W-:Y:S01]  /*66e0*/  FSETP.GTU.FTZ.AND P0, PT, R101, R92, PT ;  /* 0x0000005c6500720b */ /* 0x000fe20003f1c000 */
[----:B------:R-:W-:Y:S01]  /*66f0*/  FMUL.FTZ R104, R104, R91 ;  /* 0x0000005b68687220 */ /* 0x000fe20000410000 */
[----:B------:R-:W-:-:S04]  /*6700*/  MOV R105, R102 ;  /* 0x0000006600697202 */ /* 0x000fc80000000f00 */
[----:B------:R-:W-:Y:S01]  /*6710*/  FSEL R101, R104, RZ, !P0 ;  /* 0x000000ff68657208 */ /* 0x000fe20004000000 */
[----:B------:R-:W-:Y:S01]  /*6720*/  IMAD.MOV.U32 R104, RZ, RZ, 0x2 ;  /* 0x00000002ff687424 */ /* 0x000fe200078e00ff */
[----:B------:R-:W-:-:S03]  /*6730*/  PLOP3.LUT P0, PT, P0, PT, PT, 0x8, 0x80 ;  /* 0x000000000080781c */ /* 0x000fc6000070e170 */
[----:B------:R-:W-:Y:S01]  /*6740*/  FADD.FTZ R101, R101, R108 ;  /* 0x0000006c65657221 */ /* 0x000fe20000010000 */
[----:B------:R-:W-:Y:S01]  /*6750*/  P2R R112, PR, RZ, 0x1 ;  /* 0x00000001ff707803 */ /* 0x000fe20000000000 */
        /* <DEDUP_REMOVED lines=9> */
.L_x_757:
        /* <DEDUP_REMOVED lines=13> */
.L_x_759:
[----:B------:R-:W-:Y:S05]  /*68c0*/  BSYNC.RECONVERGENT B2 ;  /* 0x0000000000027941 */ /* 0x000fea0003800200 */
.L_x_758:
        /* <DEDUP_REMOVED lines=38> */
[----:B------:R-:W-:Y:S02]  /*6b30*/  LOP3.LUT R106, R106, UR31, R105, 0x96, !PT ;  /* 0x0000001f6a6a7c12 */ /* 0x000fe4000f8e9669 */
[----:B------:R-:W-:Y:S01]  /*6b40*/  MOV R105, R100 ;  /* 0x0000006400697202 */ /* 0x000fe20000000f00 */
[----:B------:R-:W-:Y:S02]  /*6b50*/  IMAD.MOV.U32 R100, RZ, RZ, R104 ;  /* 0x000000ffff647224 */ /* 0x000fe400078e0068 */
[----:B------:R-:W-:-:S07]  /*6b60*/  IMAD.MOV.U32 R104, RZ, RZ, RZ ;  /* 0x000000ffff687224 */ /* 0x000fce00078e00ff */
.L_x_756:
[----:B------:R-:W-:Y:S05]  /*6b70*/  BSYNC.RECONVERGENT B1 ;  /* 0x0000000000017941 */ /* 0x000fea0003800200 */
.L_x_755:
        /* <DEDUP_REMOVED lines=8> */
[----:B------:R-:W-:Y:S02]  /*6c00*/  IMAD.U32 R103, R56, 0x10000, RZ ;  /* 0x0001000038677824 */ /* 0x000fe400078e00ff */
[----:B------:R-:W-:Y:S02]  /*6c10*/  IMAD.MOV.U32 R56, RZ, RZ, 0x2 ;  /* 0x00000002ff387424 */ /* 0x000fe400078e00ff */
        /* <DEDUP_REMOVED lines=13> */
.L_x_762:
        /* <DEDUP_REMOVED lines=13> */
.L_x_764:
[----:B------:R-:W-:Y:S05]  /*6dc0*/  BSYNC.RECONVERGENT B2 ;  /* 0x0000000000027941 */ /* 0x000fea0003800200 */
.L_x_763:
[----:B------:R-:W-:Y:S01]  /*6dd0*/  IMAD.WIDE.U32 R106, R4, -0x326172a9, RZ ;  /* 0xcd9e8d57046a7825 */ /* 0x000fe200078e00ff */
[----:B------:R-:W-:-:S03]  /*6de0*/  LOP3.LUT R104, R86, UR7, R111, 0x96, !PT ;  /* 0x0000000756687c12 */ /* 0x000fc6000f8e966f */
[----:B------:R-:W-:Y:S02]  /*6df0*/  HFMA2 R56, -RZ, RZ, 0, 0 ;  /* 0x00000000ff387431 */ /* 0x000fe400000001ff */
        /* <DEDUP_REMOVED lines=36> */
[----:B------:R-:W-:Y:S02]  /*7040*/  LOP3.LUT R87, R110, UR30, R109, 0x96, !PT ;  /* 0x0000001e6e577c12 */ /* 0x000fe4000f8e966d */
[----:B------:R-:W-:Y:S01]  /*7050*/  MOV R102, R108 ;  /* 0x0000006c00667202 */ /* 0x000fe20000000f00 */
[----:B------:R-:W-:Y:S01]  /*7060*/  IMAD.MOV.U32 R100, RZ, RZ, R104 ;  /* 0x000000ffff647224 */ /* 0x000fe200078e0068 */
[----:B------:R-:W-:-:S07]  /*7070*/  LOP3.LUT R106, R106, UR31, R105, 0x96, !PT ;  /* 0x0000001f6a6a7c12 */ /* 0x000fce000f8e9669 */
.L_x_761:
[----:B------:R-:W-:Y:S05]  /*7080*/  BSYNC.RECONVERGENT B1 ;  /* 0x0000000000017941 */ /* 0x000fea0003800200 */
.L_x_760:
[----:B------:R-:W-:Y:S01]  /*7090*/  I2FP.F32.U32 R105, R52 ;  /* 0x0000003400697245 */ /* 0x000fe20000201000 */
[C---:B------:R-:W-:Y:S01]  /*70a0*/  IMAD.U32 R52, R53.reuse, 0x10000, RZ ;  /* 0x0001000035347824 */ /* 0x040fe200078e00ff */
[----:B------:R-:W-:Y:S01]  /*70b0*/  ISETP.NE.AND P2, PT, R56, 0x1, PT ;  /* 0x000000013800780c */ /* 0x000fe20003f45270 */
[----:B------:R-:W-:Y:S01]  /*70c0*/  BSSY.RECONVERGENT B1, `(.L_x_765) ;  /* 0x000004f000017945 */ /* 0x000fe20003800200 */
[----:B------:R-:W-:Y:S01]  /*70d0*/  PRMT R110, R53, 0x7632, R110 ;  /* 0x00007632356e7816 */ /* 0x000fe2000000006e */
[----:B------:R-:W-:Y:S01]  /*70e0*/  FFMA.FTZ R105, R105, R90, 1.1641532182693481445e-10 ;  /* 0x2f00000069697423 */ /* 0x000fe2000001005a */
[----:B------:R-:W-:Y:S01]  /*70f0*/  FMUL.FTZ R52, R52, R89 ;  /* 0x0000005934347220 */ /* 0x000fe20000410000 */
[----:B------:R-:W-:Y:S01]  /*7100*/  PRMT R104, R57, 0x7632, R104 ;  /* 0x0000763239687816 */ /* 0x000fe20000000068 */
[----:B------:R-:W-:Y:S02]  /*7110*/  IMAD.MOV.U32 R53, RZ, RZ, R102 ;  /* 0x000000ffff357224 */ /* 0x000fe400078e0066 */
[----:B------:R-:W-:Y:S01]  /*7120*/  FMUL.FTZ R52, R52, R91 ;  /* 0x0000005b34347220 */ /* 0x000fe20000410000 */
[----:B------:R-:W-:Y:S01]  /*7130*/  FSETP.GTU.FTZ.AND P1, PT, R105, R92, PT ;  /* 0x0000005c6900720b */ /* 0x000fe20003f3c000 */
[----:B------:R-:W-:-:S03]  /*7140*/  IMAD.U32 R105, R57, 0x10000, RZ ;  /* 0x0001000039697824 */ /* 0x000fc600078e00ff */
        /* <DEDUP_REMOVED lines=13> */
.L_x_767:
        /* <DEDUP_REMOVED lines=13> */
.L_x_769:
[----:B------:R-:W-:Y:S05]  /*72f0*/  BSYNC.RECONVERGENT B2 ;  /* 0x0000000000027941 */ /* 0x000fea0003800200 */
.L_x_768:
        /* <DEDUP_REMOVED lines=43> */
.L_x_766:
[----:B------:R-:W-:Y:S05]  /*75b0*/  BSYNC.RECONVERGENT B1 ;  /* 0x0000000000017941 */ /* 0x000fea0003800200 */
.L_x_765:
        /* <DEDUP_REMOVED lines=9> */
[----:B------:R-:W-:Y:S02]  /*7650*/  SHF.L.U32 R53, R104, 0x10, RZ ;  /* 0x0000001068357819 */ /* 0x000fe400000006ff */
        /* <DEDUP_REMOVED lines=13> */
.L_x_772:
        /* <DEDUP_REMOVED lines=13> */
.L_x_774:
[----:B------:R-:W-:Y:S05]  /*7800*/  BSYNC.RECONVERGENT B2 ;  /* 0x0000000000027941 */ /* 0x000fea0003800200 */
.L_x_773:
        /* <DEDUP_REMOVED lines=43> */
.L_x_771:
[----:B------:R-:W-:Y:S05]  /*7ac0*/  BSYNC.RECONVERGENT B1 ;  /* 0x0000000000017941 */ /* 0x000fea0003800200 */
.L_x_770:
[----:B------:R-:W-:Y:S01]  /*7ad0*/  I2FP.F32.U32 R53, R53 ;  /* 0x0000003500357245 */ /* 0x000fe20000201000 */
[----:B------:R-:W-:Y:S01]  /*7ae0*/  BSSY.RECONVERGENT B1, `(.L_x_775) ;  /* 0x0000051000017945 */ /* 0x000fe20003800200 */
[----:B------:R-:W-:Y:S02]  /*7af0*/  SHF.L.U32 R52, R54, 0x10, RZ ;  /* 0x0000001036347819 */ /* 0x000fe400000006ff */
        /* <DEDUP_REMOVED lines=11> */
[----:B------:R-:W-:Y:S01]  /*7bb0*/  IMAD.MOV.U32 R52, RZ, RZ, 0x2 ;  /* 0x00000002ff347424 */ /* 0x000fe200078e00ff */
[----:B------:R-:W-:Y:S01]  /*7bc0*/  MOV R53, R102 ;  /* 0x0000006600357202 */ /* 0x000fe20000000f00 */
[----:B------:R-:W-:Y:S07]  /*7bd0*/  @!P4 BRA `(.L_x_776) ;  /* 0x000000040004c947 */ /* 0x000fee0003800000 */
        /* <DEDUP_REMOVED lines=8> */
.L_x_777:
        /* <DEDUP_REMOVED lines=13> */
.L_x_779:
[----:B------:R-:W-:Y:S05]  /*7d30*/  BSYNC.RECONVERGENT B2 ;  /* 0x0000000000027941 */ /* 0x000fea0003800200 */
.L_x_778:
        /* <DEDUP_REMOVED lines=38> */
[----:B------:R-:W-:Y:S02]  /*7fa0*/  MOV R102, R56 ;  /* 0x0000003800667202 */ /* 0x000fe40000000f00 */
[----:B------:R-:W-:Y:S01]  /*7fb0*/  LOP3.LUT R106, R106, UR31, R53, 0x96, !PT ;  /* 0x0000001f6a6a7c12 */ /* 0x000fe2000f8e9635 */
[----:B------:R-:W-:Y:S02]  /*7fc0*/  IMAD.MOV.U32 R53, RZ, RZ, R100 ;  /* 0x000000ffff357224 */ /* 0x000fe400078e0064 */
[----:B------:R-:W-:Y:S02]  /*7fd0*/  IMAD.MOV.U32 R100, RZ, RZ, R52 ;  /* 0x000000ffff647224 */ /* 0x000fe400078e0034 */
[----:B------:R-:W-:-:S07]  /*7fe0*/  HFMA2 R52, -RZ, RZ, 0, 0 ;  /* 0x00000000ff347431 */ /* 0x000fce00000001ff */
.L_x_776:
[----:B------:R-:W-:Y:S05]  /*7ff0*/  BSYNC.RECONVERGENT B1 ;  /* 0x0000000000017941 */ /* 0x000fea0003800200 */
.L_x_775:
        /* <DEDUP_REMOVED lines=13> */
[----:B------:R-:W-:Y:S01]  /*80d0*/  MOV R54, 0x2 ;  /* 0x0000000200367802 */ /* 0x000fe20000000f00 */
        /* <DEDUP_REMOVED lines=9> */
.L_x_782:
        /* <DEDUP_REMOVED lines=13> */
.L_x_784:
[----:B------:R-:W-:Y:S05]  /*8240*/  BSYNC.RECONVERGENT B2 ;  /* 0x0000000000027941 */ /* 0x000fea0003800200 */
.L_x_783:
        /* <DEDUP_REMOVED lines=42> */
[----:B------:R-:W-:-:S07]  /*84f0*/  MOV R100, R52 ;  /* 0x0000003400647202 */ /* 0x000fce0000000f00 */
.L_x_781:
[----:B------:R-:W-:Y:S05]  /*8500*/  BSYNC.RECONVERGENT B1 ;  /* 0x0000000000017941 */ /* 0x000fea0003800200 */
.L_x_780:
[----:B------:R-:W-:Y:S01]  /*8510*/  I2FP.F32.U32 R53, R53 ;  /* 0x0000003500357245 */ /* 0x000fe20000201000 */
[----:B------:R-:W-:Y:S01]  /*8520*/  IMAD.U32 R52, R55, 0x10000, RZ ;  /* 0x0001000037347824 */ /* 0x000fe200078e00ff */
[----:B------:R-:W-:Y:S01]  /*8530*/  ISETP.NE.AND P6, PT, R54, 0x1, PT ;  /* 0x000000013600780c */ /* 0x000fe20003fc5270 */
[----:B------:R-:W-:Y:S01]  /*8540*/  BSSY.RECONVERGENT B1, `(.L_x_785) ;  /* 0x0000051000017945 */ /* 0x000fe20003800200 */
[----:B------:R-:W-:Y:S01]  /*8550*/  SHF.L.U32 R109, R59, 0x10, RZ ;  /* 0x000000103b6d7819 */ /* 0x000fe200000006ff */
[----:B------:R-:W-:Y:S01]  /*8560*/  FFMA.FTZ R53, R53, R90, 1.1641532182693481445e-10 ;  /* 0x2f00000035357423 */ /* 0x000fe2000001005a */
[----:B------:R-:W-:Y:S01]  /*8570*/  FMUL.FTZ R52, R52, R89 ;  /* 0x0000005934347220 */ /* 0x000fe20000410000 */
[----:B------:R-:W-:Y:S01]  /*8580*/  PRMT R111, R55, 0x7632, R111 ;  /* 0x00007632376f7816 */ /* 0x000fe2000000006f */
[----:B------:R-:W-:Y:S01]  /*8590*/  IMAD.MOV.U32 R118, RZ, RZ, 0x2 ;  /* 0x00000002ff767424 */ /* 0x000fe200078e00ff */
[----:B------:R-:W-:Y:S01]  /*85a0*/  PRMT R110, R59, 0x7632, R110 ;  /* 0x000076323b6e7816 */ /* 0x000fe2000000006e */
[----:B------:R-:W-:Y:S01]  /*85b0*/  FMUL.FTZ R52, R52, R91 ;  /* 0x0000005b34347220 */ /* 0x000fe20000410000 */
[----:B------:R-:W-:Y:S01]  /*85c0*/  FSETP.GTU.FTZ.AND P5, PT, R53, R92, PT ;  /* 0x0000005c3500720b */ /* 0x000fe20003fbc000 */
[----:B------:R-:W-:-:S03]  /*85d0*/  IMAD.MOV.U32 R53, RZ, RZ, R102 ;  /* 0x000000ffff357224 */ /* 0x000fc600078e0066 */
[----:B------:R-:W-:Y:S02]  /*85e0*/  FSEL R52, R52, RZ, !P5 ;  /* 0x000000ff34347208 */ /* 0x000fe40006800000 */
[----:B------:R-:W-:-:S03]  /*85f0*/  PLOP3.LUT P5, PT, P5, PT, PT, 0x8, 0x80 ;  /* 0x000000000080781c */ /* 0x000fc60002fae170 */
[----:B------:R-:W-:Y:S01]  /*8600*/  FADD.FTZ R109, R52, R109 ;  /* 0x0000006d346d7221 */ /* 0x000fe20000010000 */
        /* <DEDUP_REMOVED lines=9> */
.L_x_787:
        /* <DEDUP_REMOVED lines=12> */
[----:B------:R-:W-:Y:S01]  /*8760*/  @P0 IMAD.MOV R53, RZ, RZ, R86 ;  /* 0x000000ffff350224 */ /* 0x000fe200078e0256 */
[----:B------:R-:W-:-:S03]  /*8770*/  ISETP.NE.AND P0, PT, R52, RZ, PT ;  /* 0x000000ff3400720c */ /* 0x000fc60003f05270 */
[----:B------:R-:W-:-:S10]  /*8780*/  @!P6 IMAD.MOV.U32 R86, RZ, RZ, R53 ;  /* 0x000000ffff56e224 */ /* 0x000fd400078e0035 */
.L_x_789:
[----:B------:R-:W-:Y:S05]  /*8790*/  BSYNC.RECONVERGENT B2 ;  /* 0x0000000000027941 */ /* 0x000fea0003800200 */
.L_x_788:
        /* <DEDUP_REMOVED lines=40> */
[----:B------:R-:W-:Y:S02]  /*8a20*/  LOP3.LUT R106, R54, UR31, R53, 0x96, !PT ;  /* 0x0000001f366a7c12 */ /* 0x000fe4000f8e9635 */
[----:B------:R-:W-:Y:S01]  /*8a30*/  MOV R53, R100 ;  /* 0x0000006400357202 */ /* 0x000fe20000000f00 */
[----:B------:R-:W-:-:S07]  /*8a40*/  IMAD.MOV.U32 R100, RZ, RZ, R52 ;  /* 0x000000ffff647224 */ /* 0x000fce00078e0034 */
.L_x_786:
[----:B------:R-:W-:Y:S05]  /*8a50*/  BSYNC.RECONVERGENT B1 ;  /* 0x0000000000017941 */ /* 0x000fea0003800200 */
.L_x_785:
[----:B------:R-:W-:Y:S01]  /*8a60*/  I2FP.F32.U32 R53, R53 ;  /* 0x0000003500357245 */ /* 0x000fe20000201000 */
[----:B------:R-:W-:Y:S01]  /*8a70*/  IMAD.U32 R55, R110, 0x10000, RZ ;  /* 0x000100006e377824 */ /* 0x000fe200078e00ff */
[----:B------:R-:W-:Y:S02]  /*8a80*/  SHF.L.U32 R52, R111, 0x10, RZ ;  /* 0x000000106f347819 */ /* 0x000fe400000006ff */
[----:B------:R-:W-:Y:S01]  /*8a90*/  F2FP.BF16.F32.PACK_AB R58, R107, R108 ;  /* 0x0000006c6b3a723e */ /* 0x000fe200000010ff */
[----:B------:R-:W-:Y:S01]  /*8aa0*/  FFMA.FTZ R53, R53, R90, 1.1641532182693481445e-10 ;  /* 0x2f00000035357423 */ /* 0x000fe2000001005a */
[----:B------:R-:W-:Y:S01]  /*8ab0*/  F2FP.BF16.F32.PACK_AB R57, R104, R105 ;  /* 0x000000696839723e */ /* 0x000fe200000010ff */
[----:B------:R-:W-:Y:S01]  /*8ac0*/  FMUL.FTZ R52, R52, R89 ;  /* 0x0000005934347220 */ /* 0x000fe20000410000 */
[----:B------:R-:W-:Y:S02]  /*8ad0*/  F2FP.BF16.F32.PACK_AB R56, R103, R101 ;  /* 0x000000656738723e */ /* 0x000fe400000010ff */
[----:B------:R-:W-:Y:S01]  /*8ae0*/  FSETP.GTU.FTZ.AND P6, PT, R53, R92, PT ;  /* 0x0000005c3500720b */ /* 0x000fe20003fdc000 */
[----:B------:R-:W-:-:S05]  /*8af0*/  FMUL.FTZ R52, R52, R91 ;  /* 0x0000005b34347220 */ /* 0x000fca0000410000 */
[----:B------:R-:W-:Y:S02]  /*8b00*/  FSEL R52, R52, RZ, !P6 ;  /* 0x000000ff34347208 */ /* 0x000fe40007000000 */
[----:B------:R-:W-:-:S03]  /*8b10*/  PLOP3.LUT P6, PT, P6, PT, PT, 0x8, 0x80 ;  /* 0x000000000080781c */ /* 0x000fc600037ce170 */
[----:B------:R-:W-:-:S05]  /*8b20*/  FADD.FTZ R110, R52, R55 ;  /* 0x00000037346e7221 */ /* 0x000fca0000010000 */
[----:B------:R-:W-:Y:S01]  /*8b30*/  F2FP.BF16.F32.PACK_AB R59, R110, R109 ;  /* 0x0000006d6e3b723e */ /* 0x000fe200000010ff */
[----:B------:R-:W-:Y:S06]  /*8b40*/  BRA `(.L_x_790) ;  /* 0x00000028000c7947 */ /* 0x000fec0003800000 */
.L_x_749:
[----:B------:R-:W-:Y:S01]  /*8b50*/  ISETP.NE.AND P0, PT, R107, 0x1, PT ;  /* 0x000000016b00780c */ /* 0x000fe20003f05270 */
[----:B------:R-:W-:Y:S01]  /*8b60*/  BSSY.RECONVERGENT B1, `(.L_x_791) ;  /* 0x0000046000017945 */ /* 0x000fe20003800200 */
[----:B0-----:R-:W-:Y:S01]  /*8b70*/  IMAD.MOV.U32 R58, RZ, RZ, 0x2 ;  /* 0x00000002ff3a7424 */ /* 0x001fe200078e00ff */
        /* <DEDUP_REMOVED lines=13> */
.L_x_793:
        /* <DEDUP_REMOVED lines=13> */
.L_x_795:
[----:B------:R-:W-:Y:S05]  /*8d20*/  BSYNC.RECONVERGENT B2 ;  /* 0x0000000000027941 */ /* 0x000fea0003800200 */
.L_x_794:
        /* <DEDUP_REMOVED lines=39> */
[----:B------:R-:W-:Y:S01]  /*8fa0*/  IMAD.MOV.U32 R58, RZ, RZ, RZ ;  /* 0x000000ffff3a7224 */ /* 0x000fe200078e00ff */
[----:B------:R-:W-:-:S07]  /*8fb0*/  LOP3.LUT R106, R106, UR31, R101, 0x96, !PT ;  /* 0x0000001f6a6a7c12 */ /* 0x000fce000f8e9665 */
.L_x_792:
[----:B------:R-:W-:Y:S05]  /*8fc0*/  BSYNC.RECONVERGENT B1 ;  /* 0x0000000000017941 */ /* 0x000fea0003800200 */
.L_x_791:
[----:B------:R-:W-:Y:S01]  /*8fd0*/  I2FP.F32.U32 R57, R56 ;  /* 0x0000003800397245 */ /* 0x000fe20000201000 */
[----:B-----5:R-:W-:Y:S01]  /*8fe0*/  IMAD.U32 R56, R52, 0x10000, RZ ;  /* 0x0001000034387824 */ /* 0x020fe200078e00ff */
[----:B------:R-:W-:Y:S01]  /*8ff0*/  ISETP.NE.AND P1, PT, R58, 0x1, PT ;  /* 0x000000013a00780c */ /* 0x000fe20003f25270 */
[----:B------:R-:W-:Y:S01]  /*9000*/  BSSY.RECONVERGENT B1, `(.L_x_796) ;  /* 0x000004c000017945 */ /* 0x000fe20003800200 */
[----:B------:R-:W-:Y:S01]  /*9010*/  PRMT R52, R52, 0x7632, R52 ;  /* 0x0000763234347816 */ /* 0x000fe20000000034 */
[----:B------:R-:W-:Y:S01]  /*9020*/  FFMA.FTZ R57, R57, R90, 1.1641532182693481445e-10 ;  /* 0x2f00000039397423 */ /* 0x000fe2000001005a */
[----:B------:R-:W-:-:S04]  /*9030*/  FMUL.FTZ R56, R56, R89 ;  /* 0x0000005938387220 */ /* 0x000fc80000410000 */
[----:B------:R-:W-:Y:S01]  /*9040*/  FSETP.GTU.FTZ.AND P0, PT, R57, R92, PT ;  /* 0x0000005c3900720b */ /* 0x000fe20003f1c000 */
[----:B------:R-:W-:Y:S01]  /*9050*/  FMUL.FTZ R56, R56, R91 ;  /* 0x0000005b38387220 */ /* 0x000fe20000410000 */
[----:B------:R-:W-:Y:S02]  /*9060*/  IMAD.MOV.U32 R57, RZ, RZ, R102 ;  /* 0x000000ffff397224 */ /* 0x000fe400078e0066 */
        /* <DEDUP_REMOVED lines=13> */
.L_x_798:
        /* <DEDUP_REMOVED lines=13> */
.L_x_800:
[----:B------:R-:W-:Y:S05]  /*9210*/  BSYNC.RECONVERGENT B2 ;  /* 0x0000000000027941 */ /* 0x000fea0003800200 */
.L_x_799:
        /* <DEDUP_REMOVED lines=42> */
.L_x_797:
[----:B------:R-:W-:Y:S05]  /*94c0*/  BSYNC.RECONVERGENT B1 ;  /* 0x0000000000017941 */ /* 0x000fea0003800200 */
.L_x_796:
        /* <DEDUP_REMOVED lines=8> */
[----:B------:R-:W-:-:S04]  /*9550*/  FSETP.GTU.FTZ.AND P1, PT, R57, R92, PT ;  /* 0x0000005c3900720b */ /* 0x000fc80003f3c000 */
        /* <DEDUP_REMOVED lines=12> */
.L_x_803:
        /* <DEDUP_REMOVED lines=13> */
.L_x_805:
[----:B------:R-:W-:Y:S05]  /*96f0*/  BSYNC.RECONVERGENT B2 ;  /* 0x0000000000027941 */ /* 0x000fea0003800200 */
.L_x_804:
        /* <DEDUP_REMOVED lines=42> */
[----:B------:R-:W-:-:S07]  /*99a0*/  LOP3.LUT R106, R106, UR31, R57, 0x96, !PT ;  /* 0x0000001f6a6a7c12 */ /* 0x000fce000f8e9639 */
.L_x_802:
[----:B------:R-:W-:Y:S05]  /*99b0*/  BSYNC.RECONVERGENT B1 ;  /* 0x0000000000017941 */ /* 0x000fea0003800200 */
.L_x_801:
        /* <DEDUP_REMOVED lines=22> */
.L_x_808:
        /* <DEDUP_REMOVED lines=13> */
.L_x_810:
[----:B------:R-:W-:Y:S05]  /*9bf0*/  BSYNC.RECONVERGENT B2 ;  /* 0x0000000000027941 */ /* 0x000fea0003800200 */
.L_x_809:
        /* <DEDUP_REMOVED lines=43> */
.L_x_807:
[----:B------:R-:W-:Y:S05]  /*9eb0*/  BSYNC.RECONVERGENT B1 ;  /* 0x0000000000017941 */ /* 0x000fea0003800200 */
.L_x_806:
        /* <DEDUP_REMOVED lines=21> */
.L_x_813:
        /* <DEDUP_REMOVED lines=13> */
.L_x_815:
[----:B------:R-:W-:Y:S05]  /*a0e0*/  BSYNC.RECONVERGENT B2 ;  /* 0x0000000000027941 */ /* 0x000fea0003800200 */
.L_x_814:
        /* <DEDUP_REMOVED lines=39> */
[----:B------:R-:W-:Y:S02]  /*a360*/  LOP3.LUT R87, R58, UR30, R57, 0x96, !PT ;  /* 0x0000001e3a577c12 */ /* 0x000fe4000f8e9639 */
[----:B------:R-:W-:Y:S01]  /*a370*/  LOP3.LUT R106, R106, UR31, R53, 0x96, !PT ;  /* 0x0000001f6a6a7c12 */ /* 0x000fe2000f8e9635 */
[----:B------:R-:W-:Y:S02]  /*a380*/  IMAD.MOV.U32 R53, RZ, RZ, R100 ;  /* 0x000000ffff357224 */ /* 0x000fe400078e0064 */
[----:B------:R-:W-:-:S07]  /*a390*/  IMAD.MOV.U32 R100, RZ, RZ, R52 ;  /* 0x000000ffff647224 */ /* 0x000fce00078e0034 */
.L_x_812:
[----:B------:R-:W-:Y:S05]  /*a3a0*/  BSYNC.RECONVERGENT B1 ;  /* 0x0000000000017941 */ /* 0x000fea0003800200 */
.L_x_811:
[----:B------:R-:W-:Y:S01]  /*a3b0*/  I2FP.F32.U32 R53, R53 ;  /* 0x0000003500357245 */ /* 0x000fe20000201000 */
[----:B------:R-:W-:Y:S01]  /*a3c0*/  IMAD.U32 R52, R54, 0x10000, RZ ;  /* 0x0001000036347824 */ /* 0x000fe200078e00ff */
        /* <DEDUP_REMOVED lines=20> */
.L_x_818:
        /* <DEDUP_REMOVED lines=13> */
.L_x_820:
[----:B------:R-:W-:Y:S05]  /*a5e0*/  BSYNC.RECONVERGENT B2 ;  /* 0x0000000000027941 */ /* 0x000fea0003800200 */
.L_x_819:
        /* <DEDUP_REMOVED lines=43> */
.L_x_817:
[----:B------:R-:W-:Y:S05]  /*a8a0*/  BSYNC.RECONVERGENT B1 ;  /* 0x0000000000017941 */ /* 0x000fea0003800200 */
.L_x_816:
[----:B------:R-:W-:Y:S01]  /*a8b0*/  I2FP.F32.U32 R53, R53 ;  /* 0x0000003500357245 */ /* 0x000fe20000201000 */
[----:B------:R-:W-:Y:S01]  /*a8c0*/  IMAD.U32 R54, R54, 0x10000, RZ ;  /* 0x0001000036367824 */ /* 0x000fe200078e00ff */
[----:B------:R-:W-:Y:S01]  /*a8d0*/  ISETP.NE.AND P5, PT, R52, 0x1, PT ;  /* 0x000000013400780c */ /* 0x000fe20003fa5270 */
[----:B------:R-:W-:Y:S02]  /*a8e0*/  BSSY.RECONVERGENT B1, `(.L_x_821) ;  /* 0x000004b000017945 */ /* 0x000fe40003800200 */
        /* <DEDUP_REMOVED lines=17> */
.L_x_823:
        /* <DEDUP_REMOVED lines=13> */
.L_x_825:
[----:B------:R-:W-:Y:S05]  /*aad0*/  BSYNC.RECONVERGENT B2 ;  /* 0x0000000000027941 */ /* 0x000fea0003800200 */
.L_x_824:
        /* <DEDUP_REMOVED lines=42> */
[----:B------:R-:W-:-:S07]  /*ad80*/  IMAD.MOV.U32 R100, RZ, RZ, R52 ;  /* 0x000000ffff647224 */ /* 0x000fce00078e0034 */
.L_x_822:
[----:B------:R-:W-:Y:S05]  /*ad90*/  BSYNC.RECONVERGENT B1 ;  /* 0x0000000000017941 */ /* 0x000fea0003800200 */
.L_x_821:
[----:B------:R-:W-:Y:S01]  /*ada0*/  I2FP.F32.U32 R53, R53 ;  /* 0x0000003500357245 */ /* 0x000fe20000201000 */
[C---:B------:R-:W-:Y:S01]  /*adb0*/  IMAD.U32 R52, R55.reuse, 0x10000, RZ ;  /* 0x0001000037347824 */ /* 0x040fe200078e00ff */
[----:B------:R-:W-:Y:S01]  /*adc0*/  ISETP.NE.AND P6, PT, R54, 0x1, PT ;  /* 0x000000013600780c */ /* 0x000fe20003fc5270 */
[----:B------:R-:W-:Y:S01]  /*add0*/  BSSY.RECONVERGENT B1, `(.L_x_826) ;  /* 0x000004e000017945 */ /* 0x000fe20003800200 */
[----:B------:R-:W-:Y:S01]  /*ade0*/  PRMT R110, R55, 0x7632, R110 ;  /* 0x00007632376e7816 */ /* 0x000fe2000000006e */
[----:B------:R-:W-:Y:S01]  /*adf0*/  FFMA.FTZ R53, R53, R90, 1.1641532182693481445e-10 ;  /* 0x2f00000035357423 */ /* 0x000fe2000001005a */
[----:B------:R-:W-:Y:S01]  /*ae00*/  FMUL.FTZ R52, R52, R89 ;  /* 0x0000005934347220 */ /* 0x000fe20000410000 */
[----:B------:R-:W-:-:S03]  /*ae10*/  IMAD.MOV.U32 R118, RZ, RZ, 0x2 ;  /* 0x00000002ff767424 */ /* 0x000fc600078e00ff */
[----:B------:R-:W-:Y:S01]  /*ae20*/  FMUL.FTZ R52, R52, R91 ;  /* 0x0000005b34347220 */ /* 0x000fe20000410000 */
[----:B------:R-:W-:Y:S02]  /*ae30*/  FSETP.GTU.FTZ.AND P5, PT, R53, R92, PT ;  /* 0x0000005c3500720b */ /* 0x000fe40003fbc000 */
[----:B------:R-:W-:Y:S02]  /*ae40*/  MOV R53, R102 ;  /* 0x0000006600357202 */ /* 0x000fe40000000f00 */
[----:B------:R-:W-:Y:S02]  /*ae50*/  FSEL R109, R52, RZ, !P5 ;  /* 0x000000ff346d7208 */ /* 0x000fe40006800000 */
        /* <DEDUP_REMOVED lines=10> */
.L_x_828:
        /* <DEDUP_REMOVED lines=15> */
.L_x_830:
[----:B------:R-:W-:Y:S05]  /*aff0*/  BSYNC.RECONVERGENT B2 ;  /* 0x0000000000027941 */ /* 0x000fea0003800200 */
.L_x_829:
        /* <DEDUP_REMOVED lines=43> */
.L_x_827:
[----:B------:R-:W-:Y:S05]  /*b2b0*/  BSYNC.RECONVERGENT B1 ;  /* 0x0000000000017941 */ /* 0x000fea0003800200 */
.L_x_826:
        /* <DEDUP_REMOVED lines=12> */
.L_x_790:
[----:B------:R-:W-:Y:S01]  /*b380*/  SEL R55, RZ, 0x1000000, !P6 ;  /* 0x01000000ff377807 */ /* 0x000fe20007000000 */
[----:B------:R-:W-:Y:S01]  /*b390*/  VIADD R111, R67, 0x40 ;  /* 0x00000040436f7836 */ /* 0x000fe20000000000 */
[----:B------:R-:W-:Y:S01]  /*b3a0*/  SEL R114, RZ, 0x10000, !P5 ;  /* 0x00010000ff727807 */ /* 0x000fe20006800000 */
[----:B------:R-:W-:Y:S01]  /*b3b0*/  IMAD.WIDE.U32 R116, R99, 0x10, R60 ;  /* 0x0000001063747825 */ /* 0x000fe200078e003c */
[----:B------:R-:W-:Y:S02]  /*b3c0*/  SEL R113, RZ, 0x100, !P4 ;  /* 0x00000100ff717807 */ /* 0x000fe40006000000 */
[----:B------:R-:W-:Y:S02]  /*b3d0*/  SEL R54, RZ, 0x1000000, !P2 ;  /* 0x01000000ff367807 */ /* 0x000fe40005000000 */
[----:B------:R-:W-:Y:S01]  /*b3e0*/  SEL R53, RZ, 0x10000, !P1 ;  /* 0x00010000ff357807 */ /* 0x000fe20004800000 */
[----:B------:R0:W-:Y:S01]  /*b3f0*/  STG.E.128 desc[UR8][R116.64], R56 ;  /* 0x0000003874007986 */ /* 0x0001e2000c101d08 */
[----:B------:R-:W-:-:S02]  /*b400*/  SEL R52, RZ, 0x100, !P0 ;  /* 0x00000100ff347807 */ /* 0x000fc40004000000 */
[----:B------:R-:W-:Y:S02]  /*b410*/  ISETP.NE.AND P5, PT, R112, RZ, PT ;  /* 0x000000ff7000720c */ /* 0x000fe40003fa5270 */
[----:B------:R-:W-:Y:S01]  /*b420*/  LOP3.LUT R113, R113, R55, R114, 0xfe, !PT ;  /* 0x0000003771717212 */ /* 0x000fe200078efe72 */
[----:B------:R-:W-:Y:S01]  /*b430*/  IMAD.WIDE.U32 R114, R99, 0x8, R62 ;  /* 0x0000000863727825 */ /* 0x000fe200078e003e */
[----:B------:R-:W-:Y:S02]  /*b440*/  SEL R112, RZ, 0x1, !P3 ;  /* 0x00000001ff707807 */ /* 0x000fe40005800000 */
[----:B------:R-:W-:Y:S02]  /*b450*/  LOP3.LUT R52, R52, R54, R53, 0xfe, !PT ;  /* 0x0000003634347212 */ /* 0x000fe400078efe35 */
[----:B------:R-:W-:Y:S02]  /*b460*/  SEL R53, RZ, 0x1, !P5 ;  /* 0x00000001ff357807 */ /* 0x000fe40006800000 */
[----:B------:R-:W-:-:S02]  /*b470*/  LOP3.LUT R113, R113, R112, RZ, 0xfc, !PT ;  /* 0x0000007071717212 */ /* 0x000fc400078efcff */
[----:B------:R-:W-:Y:S01]  /*b480*/  LOP3.LUT R112, R52, R53, RZ, 0xfc, !PT ;  /* 0x0000003534707212 */ /* 0x000fe200078efcff */
[----:B------:R-:W-:Y:S01]  /*b490*/  IMAD.WIDE.U32 R52, R111, 0x10, R64 ;  /* 0x000000106f347825 */ /* 0x000fe200078e0040 */
[----:B------:R-:W-:-:S03]  /*b4a0*/  ISETP.NE.AND P6, PT, R120, RZ, PT ;  /* 0x000000ff7800720c */ /* 0x000fc60003fc5270 */
[----:B------:R0:W-:Y:S04]  /*b4b0*/  STG.E.64 desc[UR8][R114.64], R112 ;  /* 0x0000007072007986 */ /* 0x0001e8000c101b08 */
[----:B------:R-:W5:Y:S06]  /*b4c0*/  LDG.E.128 R52, desc[UR8][R52.64] ;  /* 0x0000000834347981 */ /* 0x000f6c000c1e1d00 */
        /* <DEDUP_REMOVED lines=20> */
.L_x_834:
        /* <DEDUP_REMOVED lines=13> */
.L_x_836:
[----:B------:R-:W-:Y:S05]  /*b6e0*/  BSYNC.RECONVERGENT B2 ;  /* 0x0000000000027941 */ /* 0x000fea0003800200 */
.L_x_835:
        /* <DEDUP_REMOVED lines=36> */
[----:B------:R-:W-:-:S04]  /*b930*/  IMAD.WIDE.U32 R114, R115, -0x326172a9, RZ ;  /* 0xcd9e8d5773727825 */ /* 0x000fc800078e00ff */
[----:B------:R-:W-:Y:S01]  /*b940*/  IMAD.WIDE.U32 R122, R122, -0x2daee0ad, RZ ;  /* 0xd2511f537a7a7825 */ /* 0x000fe200078e00ff */
[----:B------:R-:W-:-:S03]  /*b950*/  LOP3.LUT R87, R116, UR30, R115, 0x96, !PT ;  /* 0x0000001e74577c12 */ /* 0x000fc6000f8e9673 */
[----:B------:R-:W-:Y:S01]  /*b960*/  IMAD.MOV.U32 R102, RZ, RZ, R114 ;  /* 0x000000ffff667224 */ /* 0x000fe200078e0072 */
[----:B------:R-:W-:Y:S01]  /*b970*/  LOP3.LUT R106, R112, UR31, R123, 0x96, !PT ;  /* 0x0000001f706a7c12 */ /* 0x000fe2000f8e967b */
[----:B------:R-:W-:-:S07]  /*b980*/  HFMA2 R112, -RZ, RZ, 0, 0 ;  /* 0x00000000ff707431 */ /* 0x000fce00000001ff */
.L_x_833:
[----:B------:R-:W-:Y:S05]  /*b990*/  BSYNC.RECONVERGENT B1 ;  /* 0x0000000000017941 */ /* 0x000fea0003800200 */
.L_x_832:
[----:B------:R-:W-:Y:S01]  /*b9a0*/  I2FP.F32.U32 R113, R113 ;  /* 0x0000007100717245 */ /* 0x000fe20000201000 */
[----:B-----5:R-:W-:Y:S01]  /*b9b0*/  IMAD.U32 R100, R52, 0x10000, RZ ;  /* 0x0001000034647824 */ /* 0x020fe200078e00ff */
[----:B------:R-:W-:Y:S01]  /*b9c0*/  ISETP.NE.AND P1, PT, R112, 0x1, PT ;  /* 0x000000017000780c */ /* 0x000fe20003f25270 */
[----:B------:R-:W-:Y:S01]  /*b9d0*/  BSSY.RECONVERGENT B1, `(.L_x_837) ;  /* 0x0000050000017945 */ /* 0x000fe20003800200 */
[----:B------:R-:W-:Y:S02]  /*b9e0*/  HFMA2 R114, -RZ, RZ, 0, 1.1920928955078125e-07 ;  /* 0x00000002ff727431 */ /* 0x000fe400000001ff */
[----:B------:R-:W-:Y:S01]  /*b9f0*/  FFMA.FTZ R113, R113, R90, 1.1641532182693481445e-10 ;  /* 0x2f00000071717423 */ /* 0x000fe2000001005a */
[----:B------:R-:W-:Y:S01]  /*ba00*/  FMUL.FTZ R100, R100, R89 ;  /* 0x0000005964647220 */ /* 0x000fe20000410000 */
[----:B------:R-:W-:Y:S01]  /*ba10*/  PRMT R52, R52, 0x7632, R52 ;  /* 0x0000763234347816 */ /* 0x000fe20000000034 */
[----:B------:R-:W-:Y:S02]  /*ba20*/  IMAD.MOV.U32 R115, RZ, RZ, R102 ;  /* 0x000000ffff737224 */ /* 0x000fe400078e0066 */
[----:B------:R-:W-:Y:S01]  /*ba30*/  FMUL.FTZ R100, R100, R91 ;  /* 0x0000005b64647220 */ /* 0x000fe20000410000 */
[----:B------:R-:W-:Y:S01]  /*ba40*/  FSETP.GTU.FTZ.AND P0, PT, R113, R92, PT ;  /* 0x0000005c7100720b */ /* 0x000fe20003f1c000 */
[C---:B------:R-:W-:Y:S01]  /*ba50*/  IMAD.U32 R113, R56.reuse, 0x10000, RZ ;  /* 0x0001000038717824 */ /* 0x040fe200078e00ff */
[----:B------:R-:W-:-:S02]  /*ba60*/  PRMT R56, R56, 0x7632, R56 ;  /* 0x0000763238387816 */ /* 0x000fc40000000038 */
[----:B------:R-:W-:Y:S02]  /*ba70*/  FSEL R100, R100, RZ, !P0 ;  /* 0x000000ff64647208 */ /* 0x000fe40004000000 */
        /* <DEDUP_REMOVED lines=12> */
.L_x_839:
        /* <DEDUP_REMOVED lines=13> */
.L_x_841:
[----:B------:R-:W-:Y:S05]  /*bc10*/  BSYNC.RECONVERGENT B2 ;  /* 0x0000000000027941 */ /* 0x000fea0003800200 */
.L_x_840:
        /* <DEDUP_REMOVED lines=43> */
.L_x_838:
[----:B------:R-:W-:Y:S05]  /*bed0*/  BSYNC.RECONVERGENT B1 ;  /* 0x0000000000017941 */ /* 0x000fea0003800200 */
.L_x_837:
        /* <DEDUP_REMOVED lines=8> */
[----:B------:R-:W-:Y:S01]  /*bf60*/  SHF.L.U32 R115, R56, 0x10, RZ ;  /* 0x0000001038737819 */ /* 0x000fe200000006ff */
[----:B------:R-:W-:Y:S01]  /*bf70*/  IMAD.MOV.U32 R56, RZ, RZ, 0x2 ;  /* 0x00000002ff387424 */ /* 0x000fe200078e00ff */
        /* <DEDUP_REMOVED lines=13> */
.L_x_844:
        /* <DEDUP_REMOVED lines=13> */
.L_x_846:
[----:B------:R-:W-:Y:S05]  /*c120*/  BSYNC.RECONVERGENT B2 ;  /* 0x0000000000027941 */ /* 0x000fea0003800200 */
.L_x_845:
[----:B------:R-:W-:Y:S01]  /*c130*/  IMAD.WIDE.U32 R116, R4, -0x326172a9, RZ ;  /* 0xcd9e8d5704747825 */ /* 0x000fe200078e00ff */
[----:B------:R-:W-:Y:S02]  /*c140*/  LOP3.LUT R114, R86, UR7, R125, 0x96, !PT ;  /* 0x0000000756727c12 */ /* 0x000fe4000f8e967d */
[----:B------:R-:W-:Y:S01]  /*c150*/  MOV R52, R122 ;  /* 0x0000007a00347202 */ /* 0x000fe20000000f00 */
        /* <DEDUP_REMOVED lines=39> */
[----:B------:R-:W-:-:S07]  /*c3d0*/  IMAD.MOV.U32 R122, RZ, RZ, R114 ;  /* 0x000000ffff7a7224 */ /* 0x000fce00078e0072 */
.L_x_843:
[----:B------:R-:W-:Y:S05]  /*c3e0*/  BSYNC.RECONVERGENT B1 ;  /* 0x0000000000017941 */ /* 0x000fea0003800200 */
.L_x_842:
[----:B------:R-:W-:Y:S01]  /*c3f0*/  I2FP.F32.U32 R115, R52 ;  /* 0x0000003400737245 */ /* 0x000fe20000201000 */
[----:B------:R-:W-:Y:S01]  /*c400*/  BSSY.RECONVERGENT B1, `(.L_x_847) ;  /* 0x0000051000017945 */ /* 0x000fe20003800200 */
[----:B------:R-:W-:Y:S02]  /*c410*/  SHF.L.U32 R52, R53, 0x10, RZ ;  /* 0x0000001035347819 */ /* 0x000fe400000006ff */
[----:B------:R-:W-:Y:S01]  /*c420*/  ISETP.NE.AND P2, PT, R56, 0x1, PT ;  /* 0x000000013800780c */ /* 0x000fe20003f45270 */
[----:B------:R-:W-:Y:S01]  /*c430*/  FFMA.FTZ R115, R115, R90, 1.1641532182693481445e-10 ;  /* 0x2f00000073737423 */ /* 0x000fe2000001005a */
[----:B------:R-:W-:Y:S01]  /*c440*/  PRMT R121, R53, 0x7632, R121 ;  /* 0x0000763235797816 */ /* 0x000fe20000000079 */
[----:B------:R-:W-:Y:S01]  /*c450*/  FMUL.FTZ R52, R52, R89 ;  /* 0x0000005934347220 */ /* 0x000fe20000410000 */
[----:B------:R-:W-:Y:S02]  /*c460*/  PRMT R114, R57, 0x7632, R114 ;  /* 0x0000763239727816 */ /* 0x000fe40000000072 */
[----:B------:R-:W-:Y:S01]  /*c470*/  FSETP.GTU.FTZ.AND P1, PT, R115, R92, PT ;  /* 0x0000005c7300720b */ /* 0x000fe20003f3c000 */
[----:B------:R-:W-:Y:S01]  /*c480*/  FMUL.FTZ R52, R52, R91 ;  /* 0x0000005b34347220 */ /* 0x000fe20000410000 */
[----:B------:R-:W-:Y:S01]  /*c490*/  IMAD.U32 R115, R57, 0x10000, RZ ;  /* 0x0001000039737824 */ /* 0x000fe200078e00ff */
[----:B------:R-:W-:Y:S01]  /*c4a0*/  MOV R53, R102 ;  /* 0x0000006600357202 */ /* 0x000fe20000000f00 */
[----:B------:R-:W-:-:S02]  /*c4b0*/  IMAD.MOV.U32 R57, RZ, RZ, 0x2 ;  /* 0x00000002ff397424 */ /* 0x000fc400078e00ff */
        /* <DEDUP_REMOVED lines=12> */
.L_x_849:
        /* <DEDUP_REMOVED lines=13> */
.L_x_851:
[----:B------:R-:W-:Y:S05]  /*c650*/  BSYNC.RECONVERGENT B2 ;  /* 0x0000000000027941 */ /* 0x000fea0003800200 */
.L_x_850:
        /* <DEDUP_REMOVED lines=43> */
.L_x_848:
[----:B------:R-:W-:Y:S05]  /*c910*/  BSYNC.RECONVERGENT B1 ;  /* 0x0000000000017941 */ /* 0x000fea0003800200 */
.L_x_847:
        /* <DEDUP_REMOVED lines=23> */
.L_x_854:
        /* <DEDUP_REMOVED lines=13> */
.L_x_856:
[----:B------:R-:W-:Y:S05]  /*cb60*/  BSYNC.RECONVERGENT B2 ;  /* 0x0000000000027941 */ /* 0x000fea0003800200 */
.L_x_855:
        /* <DEDUP_REMOVED lines=43> */
.L_x_853:
[----:B------:R-:W-:Y:S05]  /*ce20*/  BSYNC.RECONVERGENT B1 ;  /* 0x0000000000017941 */ /* 0x000fea0003800200 */
.L_x_852:
[----:B------:R-:W-:Y:S01]  /*ce30*/  I2FP.F32.U32 R53, R53 ;  /* 0x0000003500357245 */ /* 0x000fe20000201000 */
[----:B------:R-:W-:Y:S01]  /*ce40*/  IMAD.U32 R52, R54, 0x10000, RZ ;  /* 0x0001000036347824 */ /* 0x000fe200078e00ff */
[----:B------:R-:W-:Y:S01]  /*ce50*/  ISETP.NE.AND P4, PT, R56, 0x1, PT ;  /* 0x000000013800780c */ /* 0x000fe20003f85270 */
[----:B------:R-:W-:Y:S01]  /*ce60*/  BSSY.RECONVERGENT B1, `(.L_x_857) ;  /* 0x000004f000017945 */ /* 0x000fe20003800200 */
[----:B------:R-:W-:Y:S01]  /*ce70*/  SHF.L.U32 R117, R58, 0x10, RZ ;  /* 0x000000103a757819 */ /* 0x000fe200000006ff */
        /* <DEDUP_REMOVED lines=20> */
.L_x_859:
        /* <DEDUP_REMOVED lines=13> */
.L_x_861:
[----:B------:R-:W-:Y:S05]  /*d090*/  BSYNC.RECONVERGENT B2 ;  /* 0x0000000000027941 */ /* 0x000fea0003800200 */
.L_x_860:
        /* <DEDUP_REMOVED lines=41> */
[----:B------:R-:W-:Y:S02]  /*d330*/  IMAD.MOV.U32 R122, RZ, RZ, R52 ;  /* 0x000000ffff7a7224 */ /* 0x000fe400078e0034 */
[----:B------:R-:W-:-:S07]  /*d340*/  IMAD.MOV.U32 R52, RZ, RZ, RZ ;  /* 0x000000ffff347224 */ /* 0x000fce00078e00ff */
.L_x_858:
[----:B------:R-:W-:Y:S05]  /*d350*/  BSYNC.RECONVERGENT B1 ;  /* 0x0000000000017941 */ /* 0x000fea0003800200 */
.L_x_857:
        /* <DEDUP_REMOVED lines=23> */
.L_x_864:
        /* <DEDUP_REMOVED lines=13> */
.L_x_866:
[----:B------:R-:W-:Y:S05]  /*d5a0*/  BSYNC.RECONVERGENT B2 ;  /* 0x0000000000027941 */ /* 0x000fea0003800200 */
.L_x_865:
        /* <DEDUP_REMOVED lines=43> */
.L_x_863:
[----:B------:R-:W-:Y:S05]  /*d860*/  BSYNC.RECONVERGENT B1 ;  /* 0x0000000000017941 */ /* 0x000fea0003800200 */
.L_x_862:
        /* <DEDUP_REMOVED lines=11> */
[----:B------:R-:W-:Y:S01]  /*d920*/  IMAD.MOV.U32 R53, RZ, RZ, R102 ;  /* 0x000000ffff357224 */ /* 0x000fe200078e0066 */
[----:B------:R-:W-:-:S02]  /*d930*/  MOV R123, 0x2 ;  /* 0x00000002007b7802 */ /* 0x000fc40000000f00 */
        /* <DEDUP_REMOVED lines=12> */
.L_x_869:
        /* <DEDUP_REMOVED lines=15> */
.L_x_871:
[----:B------:R-:W-:Y:S05]  /*daf0*/  BSYNC.RECONVERGENT B2 ;  /* 0x0000000000027941 */ /* 0x000fea0003800200 */
.L_x_870:
        /* <DEDUP_REMOVED lines=43> */
.L_x_868:
[----:B------:R-:W-:Y:S05]  /*ddb0*/  BSYNC.RECONVERGENT B1 ;  /* 0x0000000000017941 */ /* 0x000fea0003800200 */
.L_x_867:
        /* <DEDUP_REMOVED lines=15> */
.L_x_831:
        /* <DEDUP_REMOVED lines=10> */
[----:B------:R-:W-:Y:S01]  /*df50*/  @!P0 MOV R56, R106 ;  /* 0x0000006a00388202 */ /* 0x000fe20000000f00 */
[--C-:B------:R-:W-:Y:S01]  /*df60*/  @!P0 IMAD.MOV.U32 R122, RZ, RZ, R100.reuse ;  /* 0x000000ffff7a8224 */ /* 0x100fe200078e0064 */
[----:B------:R-:W-:Y:S01]  /*df70*/  @P0 MOV R56, R87 ;  /* 0x0000005700380202 */ /* 0x000fe20000000f00 */
[----:B------:R-:W-:Y:S02]  /*df80*/  @P0 VIADD R58, R118, 0x1 ;  /* 0x00000001763a0836 */ /* 0x000fe40000000000 */
[----:B------:R-:W-:Y:S01]  /*df90*/  @P0 IMAD.MOV.U32 R122, RZ, RZ, R100 ;  /* 0x000000ffff7a0224 */ /* 0x000fe200078e0064 */
[----:B------:R-:W-:Y:S06]  /*dfa0*/  BRA `(.L_x_874) ;  /* 0x0000000000e07947 */ /* 0x000fec0003800000 */
.L_x_875:
        /* <DEDUP_REMOVED lines=13> */
.L_x_877:
[----:B------:R-:W-:Y:S05]  /*e080*/  BSYNC.RECONVERGENT B2 ;  /* 0x0000000000027941 */ /* 0x000fea0003800200 */
.L_x_876:
        /* <DEDUP_REMOVED lines=41> */
[----:B------:R-:W-:-:S07]  /*e320*/  MOV R56, R100 ;  /* 0x0000006400387202 */ /* 0x000fce0000000f00 */
.L_x_874:
[----:B------:R-:W-:Y:S05]  /*e330*/  BSYNC.RECONVERGENT B1 ;  /* 0x0000000000017941 */ /* 0x000fea0003800200 */
.L_x_873:
        /* <DEDUP_REMOVED lines=23> */
.L_x_880:
        /* <DEDUP_REMOVED lines=13> */
.L_x_882:
[----:B------:R-:W-:Y:S05]  /*e580*/  BSYNC.RECONVERGENT B2 ;  /* 0x0000000000027941 */ /* 0x000fea0003800200 */
.L_x_881:
        /* <DEDUP_REMOVED lines=43> */
.L_x_879:
[----:B------:R-:W-:Y:S05]  /*e840*/  BSYNC.RECONVERGENT B1 ;  /* 0x0000000000017941 */ /* 0x000fea0003800200 */
.L_x_878:
        /* <DEDUP_REMOVED lines=21> */
.L_x_885:
        /* <DEDUP_REMOVED lines=13> */
.L_x_887:
[----:B------:R-:W-:Y:S05]  /*ea70*/  BSYNC.RECONVERGENT B2 ;  /* 0x0000000000027941 */ /* 0x000fea0003800200 */
.L_x_886:
        /* <DEDUP_REMOVED lines=43> */
.L_x_884:
[----:B------:R-:W-:Y:S05]  /*ed30*/  BSYNC.RECONVERGENT B1 ;  /* 0x0000000000017941 */ /* 0x000fea0003800200 */
.L_x_883:
        /* <DEDUP_REMOVED lines=9> */
[----:B------:R-:W-:-:S04]  /*edd0*/  FSETP.GTU.FTZ.AND P2, PT, R57, R92, PT ;  /* 0x0000005c3900720b */ /* 0x000fc80003f5c000 */
[----:B------:R-:W-:Y:S01]  /*ede0*/  FSEL R115, R52, RZ, !P2 ;  /* 0x000000ff34737208 */ /* 0x000fe20005000000 */
[----:B------:R-:W-:Y:S01]  /*edf0*/  HFMA2 R52, -RZ, RZ, 0, 1.1920928955078125e-07 ;  /* 0x00000002ff347431 */ /* 0x000fe200000001ff */
        /* <DEDUP_REMOVED lines=10> */
.L_x_890:
        /* <DEDUP_REMOVED lines=13> */
.L_x_892:
[----:B------:R-:W-:Y:S05]  /*ef70*/  BSYNC.RECONVERGENT B2 ;  /* 0x0000000000027941 */ /* 0x000fea0003800200 */
.L_x_891:
        /* <DEDUP_REMOVED lines=43> */
.L_x_889:
[----:B------:R-:W-:Y:S05]  /*f230*/  BSYNC.RECONVERGENT B1 ;  /* 0x0000000000017941 */ /* 0x000fea0003800200 */
.L_x_888:
[----:B------:R-:W-:Y:S01]  /*f240*/  ISETP.NE.AND P4, PT, R52, 0x1, PT ;  /* 0x000000013400780c */ /* 0x000fe20003f85270 */
[----:B------:R-:W-:Y:S01]  /*f250*/  IMAD.U32 R114, R114, 0x10000, RZ ;  /* 0x0001000072727824 */ /* 0x000fe200078e00ff */
[----:B------:R-:W-:Y:S01]  /*f260*/  I2FP.F32.U32 R53, R53 ;  /* 0x0000003500357245 */ /* 0x000fe20000201000 */
[----:B------:R-:W-:Y:S01]  /*f270*/  BSSY.RECONVERGENT B1, `(.L_x_893) ;  /* 0x000004b000017945 */ /* 0x000fe20003800200 */
[----:B------:R-:W-:Y:S02]  /*f280*/  HFMA2 R56, -RZ, RZ, 0, 1.1920928955078125e-07 ;  /* 0x00000002ff387431 */ /* 0x000fe400000001ff */
[----:B------:R-:W-:Y:S01]  /*f290*/  FMUL.FTZ R114, R114, R89 ;  /* 0x0000005972727220 */ /* 0x000fe20000410000 */
[----:B------:R-:W-:-:S03]  /*f2a0*/  FFMA.FTZ R53, R53, R90, 1.1641532182693481445e-10 ;  /* 0x2f00000035357423 */ /* 0x000fc6000001005a */
[----:B------:R-:W-:Y:S02]  /*f2b0*/  FMUL.FTZ R114, R114, R91 ;  /* 0x0000005b72727220 */ /* 0x000fe40000410000 */
[----:B------:R-:W-:Y:S01]  /*f2c0*/  FSETP.GTU.FTZ.AND P3, PT, R53, R92, PT ;  /* 0x0000005c3500720b */ /* 0x000fe20003f7c000 */
[----:B------:R-:W-:-:S03]  /*f2d0*/  IMAD.MOV.U32 R53, RZ, RZ, R102 ;  /* 0x000000ffff357224 */ /* 0x000fc600078e0066 */
        /* <DEDUP_REMOVED lines=11> */
.L_x_895:
        /* <DEDUP_REMOVED lines=13> */
.L_x_897:
[----:B------:R-:W-:Y:S05]  /*f460*/  BSYNC.RECONVERGENT B2 ;  /* 0x0000000000027941 */ /* 0x000fea0003800200 */
.L_x_896:
        /* <DEDUP_REMOVED lines=43> */
.L_x_894:
[----:B------:R-:W-:Y:S05]  /*f720*/  BSYNC.RECONVERGENT B1 ;  /* 0x0000000000017941 */ /* 0x000fea0003800200 */
.L_x_893:
        /* <DEDUP_REMOVED lines=22> */
.L_x_900:
        /* <DEDUP_REMOVED lines=13> */
.L_x_902:
[----:B------:R-:W-:Y:S05]  /*f960*/  BSYNC.RECONVERGENT B2 ;  /* 0x0000000000027941 */ /* 0x000fea0003800200 */
.L_x_901:
        /* <DEDUP_REMOVED lines=43> */
.L_x_899:
[----:B------:R-:W-:Y:S05]  /*fc20*/  BSYNC.RECONVERGENT B1 ;  /* 0x0000000000017941 */ /* 0x000fea0003800200 */
.L_x_898:
[----:B------:R-:W-:Y:S01]  /*fc30*/  I2FP.F32.U32 R53, R53 ;  /* 0x0000003500357245 */ /* 0x000fe20000201000 */
[----:B------:R-:W-:Y:S01]  /*fc40*/  IMAD.U32 R54, R54, 0x10000, RZ ;  /* 0x0001000036367824 */ /* 0x000fe200078e00ff */
[----:B------:R-:W-:Y:S01]  /*fc50*/  ISETP.NE.AND P5, PT, R52, 0x1, PT ;  /* 0x000000013400780c */ /* 0x000fe20003fa5270 */
[----:B------:R-:W-:Y:S02]  /*fc60*/  BSSY.RECONVERGENT B1, `(.L_x_903) ;  /* 0x000004b000017945 */ /* 0x000fe40003800200 */
        /* <DEDUP_REMOVED lines=17> */
.L_x_905:
        /* <DEDUP_REMOVED lines=13> */
.L_x_907:
[----:B------:R-:W-:Y:S05]  /*fe50*/  BSYNC.RECONVERGENT B2 ;  /* 0x0000000000027941 */ /* 0x000fea0003800200 */
.L_x_906:
        /* <DEDUP_REMOVED lines=43> */
.L_x_904:
[----:B------:R-:W-:Y:S05]  /*10110*/  BSYNC.RECONVERGENT B1 ;  /* 0x0000000000017941 */ /* 0x000fea0003800200 */
.L_x_903:
        /* <DEDUP_REMOVED lines=22> */
.L_x_910:
        /* <DEDUP_REMOVED lines=15> */
.L_x_912:
[----:B------:R-:W-:Y:S05]  /*10370*/  BSYNC.RECONVERGENT B2 ;  /* 0x0000000000027941 */ /* 0x000fea0003800200 */
.L_x_911:
        /* <DEDUP_REMOVED lines=43> */
.L_x_909:
[----:B------:R-:W-:Y:S05]  /*10630*/  BSYNC.RECONVERGENT B1 ;  /* 0x0000000000017941 */ /* 0x000fea0003800200 */
.L_x_908:
        /* <DEDUP_REMOVED lines=12> */
.L_x_872:
[----:B------:R-:W-:Y:S01]  /*10700*/  SEL R55, RZ, 0x1000000, !P6 ;  /* 0x01000000ff377807 */ /* 0x000fe20007000000 */
[C---:B------:R-:W-:Y:S01]  /*10710*/  IMAD.WIDE.U32 R128, R111.reuse, 0x10, R60 ;  /* 0x000000106f807825 */ /* 0x040fe200078e003c */
[----:B------:R-:W-:Y:S02]  /*10720*/  ISETP.NE.AND P6, PT, R120, RZ, PT ;  /* 0x000000ff7800720c */ /* 0x000fe40003fc5270 */
[----:B------:R-:W-:Y:S01]  /*10730*/  SEL R120, RZ, 0x10000, !P5 ;  /* 0x00010000ff787807 */ /* 0x000fe20006800000 */
[----:B------:R-:W-:Y:S01]  /*10740*/  IMAD.WIDE.U32 R126, R111, 0x8, R62 ;  /* 0x000000086f7e7825 */ /* 0x000fe200078e003e */
[----:B------:R-:W-:Y:S01]  /*10750*/  SEL R125, RZ, 0x100, !P4 ;  /* 0x00000100ff7d7807 */ /* 0x000fe20006000000 */
[----:B------:R0:W-:Y:S01]  /*10760*/  STG.E.128 desc[UR8][R128.64], R56 ;  /* 0x0000003880007986 */ /* 0x0001e2000c101d08 */
[----:B------:R-:W-:Y:S02]  /*10770*/  SEL R54, RZ, 0x1000000, !P2 ;  /* 0x01000000ff367807 */ /* 0x000fe40005000000 */
[----:B------:R-:W-:-:S02]  /*10780*/  SEL R53, RZ, 0x10000, !P1 ;  /* 0x00010000ff357807 */ /* 0x000fc40004800000 */
[----:B------:R-:W-:Y:S02]  /*10790*/  SEL R52, RZ, 0x100, !P0 ;  /* 0x00000100ff347807 */ /* 0x000fe40004000000 */
[----:B------:R-:W-:Y:S02]  /*107a0*/  ISETP.NE.AND P5, PT, R100, RZ, PT ;  /* 0x000000ff6400720c */ /* 0x000fe40003fa5270 */
[----:B------:R-:W-:Y:S02]  /*107b0*/  LOP3.LUT R125, R125, R55, R120, 0xfe, !PT ;  /* 0x000000377d7d7212 */ /* 0x000fe400078efe78 */
[----:B------:R-:W-:Y:S02]  /*107c0*/  SEL R124, RZ, 0x1, !P3 ;  /* 0x00000001ff7c7807 */ /* 0x000fe40005800000 */
[----:B------:R-:W-:Y:S02]  /*107d0*/  LOP3.LUT R52, R52, R54, R53, 0xfe, !PT ;  /* 0x0000003634347212 */ /* 0x000fe400078efe35 */
[----:B------:R-:W-:-:S02]  /*107e0*/  SEL R53, RZ, 0x1, !P5 ;  /* 0x00000001ff357807 */ /* 0x000fc40006800000 */
[----:B------:R-:W-:Y:S02]  /*107f0*/  IADD3 R121, PT, PT, R67, 0x60, RZ ;  /* 0x0000006043797810 */ /* 0x000fe40007ffe0ff */
[----:B------:R-:W-:Y:S02]  /*10800*/  LOP3.LUT R125, R125, R124, RZ, 0xfc, !PT ;  /* 0x0000007c7d7d7212 */ /* 0x000fe400078efcff */
[----:B------:R-:W-:Y:S01]  /*10810*/  LOP3.LUT R124, R52, R53, RZ, 0xfc, !PT ;  /* 0x00000035347c7212 */ /* 0x000fe200078efcff */
[----:B------:R-:W-:-:S04]  /*10820*/  IMAD.WIDE.U32 R52, R121, 0x10, R64 ;  /* 0x0000001079347825 */ /* 0x000fc800078e0040 */
        /* <DEDUP_REMOVED lines=22> */
.L_x_916:
        /* <DEDUP_REMOVED lines=13> */
.L_x_918:
[----:B------:R-:W-:Y:S05]  /*10a60*/  BSYNC.RECONVERGENT B2 ;  /* 0x0000000000027941 */ /* 0x000fea0003800200 */
.L_x_917:
        /* <DEDUP_REMOVED lines=43> */
.L_x_915:
[----:B------:R-:W-:Y:S05]  /*10d20*/  BSYNC.RECONVERGENT B1 ;  /* 0x0000000000017941 */ /* 0x000fea0003800200 */
.L_x_914:
[----:B------:R-:W-:Y:S01]  /*10d30*/  I2FP.F32.U32 R123, R64 ;  /* 0x00000040007b7245 */ /* 0x000fe20000201000 */
[----:B------:R-:W-:Y:S01]  /*10d40*/  BSSY.RECONVERGENT B1, `(.L_x_919) ;  /* 0x0000052000017945 */ /* 0x000fe20003800200 */
[C---:B-----5:R-:W-:Y:S01]  /*10d50*/  SHF.L.U32 R64, R52.reuse, 0x10, RZ ;  /* 0x0000001034407819 */ /* 0x060fe200000006ff */
[----:B------:R-:W-:Y:S01]  /*10d60*/  IMAD.MOV.U32 R122, RZ, RZ, 0x2 ;  /* 0x00000002ff7a7424 */ /* 0x000fe200078e00ff */
        /* <DEDUP_REMOVED lines=11> */
[----:B------:R-:W-:Y:S02]  /*10e20*/  P2R R64, PR, RZ, 0x1 ;  /* 0x00000001ff407803 */ /* 0x000fe40000000000 */
[----:B------:R-:W-:Y:S01]  /*10e30*/  MOV R123, R102 ;  /* 0x00000066007b7202 */ /* 0x000fe20000000f00 */
        /* <DEDUP_REMOVED lines=9> */
.L_x_921:
        /* <DEDUP_REMOVED lines=13> */
.L_x_923:
[----:B------:R-:W-:Y:S05]  /*10fa0*/  BSYNC.RECONVERGENT B2 ;  /* 0x0000000000027941 */ /* 0x000fea0003800200 */
.L_x_922:
        /* <DEDUP_REMOVED lines=43> */
.L_x_920:
[----:B------:R-:W-:Y:S05]  /*11260*/  BSYNC.RECONVERGENT B1 ;  /* 0x0000000000017941 */ /* 0x000fea0003800200 */
.L_x_919:
        /* <DEDUP_REMOVED lines=8> */
[----:B------:R-:W-:Y:S02]  /*112f0*/  IMAD.U32 R65, R56, 0x10000, RZ ;  /* 0x0001000038417824 */ /* 0x000fe400078e00ff */
[----:B------:R-:W-:Y:S01]  /*11300*/  HFMA2 R56, -RZ, RZ, 0, 1.1920928955078125e-07 ;  /* 0x00000002ff387431 */ /* 0x000fe200000001ff */
        /* <DEDUP_REMOVED lines=13> */
.L_x_926:
        /* <DEDUP_REMOVED lines=13> */
.L_x_928:
[----:B------:R-:W-:Y:S05]  /*114b0*/  BSYNC.RECONVERGENT B2 ;  /* 0x0000000000027941 */ /* 0x000fea0003800200 */
.L_x_927:
[----:B------:R-:W-:Y:S01]  /*114c0*/  IMAD.WIDE.U32 R124, R4, -0x326172a9, RZ ;  /* 0xcd9e8d57047c7825 */ /* 0x000fe200078e00ff */
[----:B------:R-:W-:-:S03]  /*114d0*/  LOP3.LUT R122, R86, UR7, R129, 0x96, !PT ;  /* 0x00000007567a7c12 */ /* 0x000fc6000f8e9681 */
[----:B------:R-:W-:Y:S01]  /*114e0*/  HFMA2 R56, -RZ, RZ, 0, 0 ;  /* 0x00000000ff387431 */ /* 0x000fe200000001ff */
        /* <DEDUP_REMOVED lines=40> */
.L_x_925:
[----:B------:R-:W-:Y:S05]  /*11770*/  BSYNC.RECONVERGENT B1 ;  /* 0x0000000000017941 */ /* 0x000fea0003800200 */
.L_x_924:
[----:B------:R-:W-:Y:S01]  /*11780*/  I2FP.F32.U32 R123, R52 ;  /* 0x00000034007b7245 */ /* 0x000fe20000201000 */
[C---:B------:R-:W-:Y:S01]  /*11790*/  IMAD.U32 R52, R53.reuse, 0x10000, RZ ;  /* 0x0001000035347824 */ /* 0x040fe200078e00ff */
[----:B------:R-:W-:Y:S01]  /*117a0*/  ISETP.NE.AND P2, PT, R56, 0x1, PT ;  /* 0x000000013800780c */ /* 0x000fe20003f45270 */
[----:B------:R-:W-:Y:S01]  /*117b0*/  BSSY.RECONVERGENT B1, `(.L_x_929) ;  /* 0x000004f000017945 */ /* 0x000fe20003800200 */
[----:B------:R-:W-:Y:S01]  /*117c0*/  PRMT R128, R53, 0x7632, R128 ;  /* 0x0000763235807816 */ /* 0x000fe20000000080 */
[----:B------:R-:W-:Y:S01]  /*117d0*/  FFMA.FTZ R123, R123, R90, 1.1641532182693481445e-10 ;  /* 0x2f0000007b7b7423 */ /* 0x000fe2000001005a */
[----:B------:R-:W-:Y:S01]  /*117e0*/  FMUL.FTZ R52, R52, R89 ;  /* 0x0000005934347220 */ /* 0x000fe20000410000 */
[----:B------:R-:W-:Y:S02]  /*117f0*/  PRMT R122, R57, 0x7632, R122 ;  /* 0x00007632397a7816 */ /* 0x000fe4000000007a */
[----:B------:R-:W-:Y:S01]  /*11800*/  MOV R53, R102 ;  /* 0x0000006600357202 */ /* 0x000fe20000000f00 */
[----:B------:R-:W-:Y:S01]  /*11810*/  FMUL.FTZ R52, R52, R91 ;  /* 0x0000005b34347220 */ /* 0x000fe20000410000 */
[----:B------:R-:W-:-:S02]  /*11820*/  FSETP.GTU.FTZ.AND P1, PT, R123, R92, PT ;  /* 0x0000005c7b00720b */ /* 0x000fc40003f3c000 */
[----:B------:R-:W-:Y:S02]  /*11830*/  SHF.L.U32 R123, R57, 0x10, RZ ;  /* 0x00000010397b7819 */ /* 0x000fe400000006ff */
        /* <DEDUP_REMOVED lines=13> */
.L_x_931:
        /* <DEDUP_REMOVED lines=13> */
.L_x_933:
[----:B------:R-:W-:Y:S05]  /*119e0*/  BSYNC.RECONVERGENT B2 ;  /* 0x0000000000027941 */ /* 0x000fea0003800200 */
.L_x_932:
        /* <DEDUP_REMOVED lines=40> */
[----:B------:R-:W-:Y:S01]  /*11c70*/  IMAD.MOV.U32 R53, RZ, RZ, R100 ;  /* 0x000000ffff357224 */ /* 0x000fe200078e0064 */
[----:B------:R-:W-:Y:S01]  /*11c80*/  MOV R100, R52 ;  /* 0x0000003400647202 */ /* 0x000fe20000000f00 */
[----:B------:R-:W-:-:S07]  /*11c90*/  IMAD.MOV.U32 R52, RZ, RZ, RZ ;  /* 0x000000ffff347224 */ /* 0x000fce00078e00ff */
.L_x_930:
[----:B------:R-:W-:Y:S05]  /*11ca0*/  BSYNC.RECONVERGENT B1 ;  /* 0x0000000000017941 */ /* 0x000fea0003800200 */
.L_x_929:
[----:B------:R-:W-:Y:S01]  /*11cb0*/  I2FP.F32.U32 R53, R53 ;  /* 0x0000003500357245 */ /* 0x000fe20000201000 */
[----:B------:R-:W-:Y:S01]  /*11cc0*/  BSSY.RECONVERGENT B1, `(.L_x_934) ;  /* 0x000004f000017945 */ /* 0x000fe20003800200 */
[----:B------:R-:W-:Y:S01]  /*11cd0*/  SHF.L.U32 R128, R128, 0x10, RZ ;  /* 0x0000001080807819 */ /* 0x000fe200000006ff */
[----:B------:R-:W-:Y:S01]  /*11ce0*/  HFMA2 R56, -RZ, RZ, 0, 1.1920928955078125e-07 ;  /* 0x00000002ff387431 */ /* 0x000fe200000001ff */
        /* <DEDUP_REMOVED lines=16> */
[----:B------:R-:W-:Y:S01]  /*11df0*/  @P3 IADD3 R56, PT, PT, R52, 0x1, RZ ;  /* 0x0000000134383810 */ /* 0x000fe20007ffe0ff */
[----:B------:R-:W-:Y:S01]  /*11e00*/  @P3 IMAD.MOV.U32 R53, RZ, RZ, R87 ;  /* 0x000000ffff353224 */ /* 0x000fe200078e0057 */
[----:B------:R-:W-:Y:S06]  /*11e10*/  BRA `(.L_x_935) ;  /* 0x0000000000e47947 */ /* 0x000fec0003800000 */
.L_x_936:
        /* <DEDUP_REMOVED lines=13> */
.L_x_938:
[----:B------:R-:W-:Y:S05]  /*11ef0*/  BSYNC.RECONVERGENT B2 ;  /* 0x0000000000027941 */ /* 0x000fea0003800200 */
.L_x_937:
        /* <DEDUP_REMOVED lines=40> */
[----:B------:R-:W-:Y:S01]  /*12180*/  HFMA2 R56, -RZ, RZ, 0, 0 ;  /* 0x00000000ff387431 */ /* 0x000fe200000001ff */
[----:B------:R-:W-:Y:S01]  /*12190*/  MOV R53, R100 ;  /* 0x0000006400357202 */ /* 0x000fe20000000f00 */
[----:B------:R-:W-:-:S07]  /*121a0*/  IMAD.MOV.U32 R100, RZ, RZ, R52 ;  /* 0x000000ffff647224 */ /* 0x000fce00078e0034 */
.L_x_935:
[----:B------:R-:W-:Y:S05]  /*121b0*/  BSYNC.RECONVERGENT B1 ;  /* 0x0000000000017941 */ /* 0x000fea0003800200 */
.L_x_934:
        /* <DEDUP_REMOVED lines=10> */
[----:B------:R-:W-:-:S02]  /*12260*/  FSETP.GTU.FTZ.AND P3, PT, R53, R92, PT ;  /* 0x0000005c3500720b */ /* 0x000fc40003f7c000 */
[----:B------:R-:W-:Y:S02]  /*12270*/  MOV R53, R102 ;  /* 0x0000006600357202 */ /* 0x000fe40000000f00 */
        /* <DEDUP_REMOVED lines=13> */
.L_x_941:
        /* <DEDUP_REMOVED lines=13> */
.L_x_943:
[----:B------:R-:W-:Y:S05]  /*12420*/  BSYNC.RECONVERGENT B2 ;  /* 0x0000000000027941 */ /* 0x000fea0003800200 */
.L_x_942:
        /* <DEDUP_REMOVED lines=43> */
.L_x_940:
[----:B------:R-:W-:Y:S05]  /*126e0*/  BSYNC.RECONVERGENT B1 ;  /* 0x0000000000017941 */ /* 0x000fea0003800200 */
.L_x_939:
        /* <DEDUP_REMOVED lines=12> */
[----:B------:R-:W-:Y:S02]  /*127b0*/  HFMA2 R54, -RZ, RZ, 0, 1.1920928955078125e-07 ;  /* 0x00000002ff367431 */ /* 0x000fe400000001ff */
[----:B------:R-:W-:Y:S01]  /*127c0*/  IMAD.MOV.U32 R53, RZ, RZ, R102 ;  /* 0x000000ffff357224 */ /* 0x000fe200078e0066 */
[----:B------:R-:W-:Y:S06]  /*127d0*/  @!P5 BRA `(.L_x_945) ;  /* 0x000000040004d947 */ /* 0x000fec0003800000 */
        /* <DEDUP_REMOVED lines=8> */
.L_x_946:
        /* <DEDUP_REMOVED lines=13> */
.L_x_948:
[----:B------:R-:W-:Y:S05]  /*12930*/  BSYNC.RECONVERGENT B2 ;  /* 0x0000000000027941 */ /* 0x000fea0003800200 */
.L_x_947:
        /* <DEDUP_REMOVED lines=43> */
.L_x_945:
[----:B------:R-:W-:Y:S05]  /*12bf0*/  BSYNC.RECONVERGENT B1 ;  /* 0x0000000000017941 */ /* 0x000fea0003800200 */
.L_x_944:
        /* <DEDUP_REMOVED lines=8> */
[----:B------:R-:W-:Y:S02]  /*12c80*/  IMAD.MOV.U32 R129, RZ, RZ, 0x2 ;  /* 0x00000002ff817424 */ /* 0x000fe400078e00ff */
[----:B------:R-:W-:Y:S01]  /*12c90*/  FMUL.FTZ R52, R52, R91 ;  /* 0x0000005b34347220 */ /* 0x000fe20000410000 */
[----:B------:R-:W-:-:S02]  /*12ca0*/  FSETP.GTU.FTZ.AND P5, PT, R53, R92, PT ;  /* 0x0000005c3500720b */ /* 0x000fc40003fbc000 */
[----:B------:R-:W-:Y:S02]  /*12cb0*/  SHF.L.U32 R53, R59, 0x10, RZ ;  /* 0x000000103b357819 */ /* 0x000fe400000006ff */
        /* <DEDUP_REMOVED lines=13> */
.L_x_951:
        /* <DEDUP_REMOVED lines=15> */
.L_x_953:
[----:B------:R-:W-:Y:S05]  /*12e80*/  BSYNC.RECONVERGENT B2 ;  /* 0x0000000000027941 */ /* 0x000fea0003800200 */
.L_x_952:
        /* <DEDUP_REMOVED lines=42> */
[----:B------:R-:W-:-:S07]  /*13130*/  MOV R100, R56 ;  /* 0x0000003800647202 */ /* 0x000fce0000000f00 */
.L_x_950:
[----:B------:R-:W-:Y:S05]  /*13140*/  BSYNC.RECONVERGENT B1 ;  /* 0x0000000000017941 */ /* 0x000fea0003800200 */
.L_x_949:
[----:B------:R-:W-:Y:S01]  /*13150*/  I2FP.F32.U32 R53, R52 ;  /* 0x0000003400357245 */ /* 0x000fe20000201000 */
[----:B------:R-:W-:Y:S01]  /*13160*/  IMAD.U32 R127, R127, 0x10000, RZ ;  /* 0x000100007f7f7824 */ /* 0x000fe200078e00ff */
[----:B------:R-:W-:Y:S02]  /*13170*/  SHF.L.U32 R128, R128, 0x10, RZ ;  /* 0x0000001080807819 */ /* 0x000fe400000006ff */
[----:B------:R-:W-:Y:S01]  /*13180*/  F2FP.BF16.F32.PACK_AB R54, R124, R125 ;  /* 0x0000007d7c36723e */ /* 0x000fe200000010ff */
[----:B------:R-:W-:Y:S01]  /*13190*/  FFMA.FTZ R53, R53, R90, 1.1641532182693481445e-10 ;  /* 0x2f00000035357423 */ /* 0x000fe2000001005a */
[----:B------:R-:W-:Y:S01]  /*131a0*/  F2FP.BF16.F32.PACK_AB R52, R65, R120 ;  /* 0x000000784134723e */ /* 0x000fe200000010ff */
[----:B------:R-:W-:-:S03]  /*131b0*/  FMUL.FTZ R128, R128, R89 ;  /* 0x0000005980807220 */ /* 0x000fc60000410000 */
[----:B------:R-:W-:Y:S01]  /*131c0*/  FSETP.GTU.FTZ.AND P6, PT, R53, R92, PT ;  /* 0x0000005c3500720b */ /* 0x000fe20003fdc000 */
[----:B------:R-:W-:Y:S01]  /*131d0*/  FMUL.FTZ R128, R128, R91 ;  /* 0x0000005b80807220 */ /* 0x000fe20000410000 */
[----:B------:R-:W-:-:S04]  /*131e0*/  F2FP.BF16.F32.PACK_AB R53, R122, R123 ;  /* 0x0000007b7a35723e */ /* 0x000fc800000010ff */
[----:B------:R-:W-:Y:S02]  /*131f0*/  FSEL R128, R128, RZ, !P6 ;  /* 0x000000ff80807208 */ /* 0x000fe40007000000 */
[----:B------:R-:W-:-:S03]  /*13200*/  PLOP3.LUT P6, PT, P6, PT, PT, 0x8, 0x80 ;  /* 0x000000000080781c */ /* 0x000fc600037ce170 */
[----:B------:R-:W-:-:S05]  /*13210*/  FADD.FTZ R59, R128, R127 ;  /* 0x0000007f803b7221 */ /* 0x000fca0000010000 */
[----:B------:R-:W-:Y:S01]  /*13220*/  F2FP.BF16.F32.PACK_AB R55, R59, R126 ;  /* 0x0000007e3b37723e */ /* 0x000fe200000010ff */
[----:B------:R-:W-:Y:S06]  /*13230*/  BRA `(.L_x_954) ;  /* 0x0000002800187947 */ /* 0x000fec0003800000 */
.L_x_913:
[----:B------:R-:W-:Y:S01]  /*13240*/  ISETP.NE.AND P0, PT, R123, 0x1, PT ;  /* 0x000000017b00780c */ /* 0x000fe20003f05270 */
[----:B------:R-:W-:Y:S01]  /*13250*/  BSSY.RECONVERGENT B1, `(.L_x_955) ;  /* 0x0000048000017945 */ /* 0x000fe20003800200 */
[----:B0-----:R-:W-:Y:S02]  /*13260*/  HFMA2 R58, -RZ, RZ, 0, 1.1920928955078125e-07 ;  /* 0x00000002ff3a7431 */ /* 0x001fe400000001ff */
[----:B------:R-:W-:Y:S01]  /*13270*/  IMAD.MOV.U32 R56, RZ, RZ, R102 ;  /* 0x000000ffff387224 */ /* 0x000fe200078e0066 */
[----:B------:R-:W-:-:S08]  /*13280*/  MOV R100, R122 ;  /* 0x0000007a00647202 */ /* 0x000fd00000000f00 */
[----:B------:R-:W-:Y:S05]  /*13290*/  @!P0 BRA `(.L_x_956) ;  /* 0x00000004000c8947 */ /* 0x000fea0003800000 */
[----:B------:R-:W-:-:S13]  /*132a0*/  ISETP.NE.AND P0, PT, R123, 0x3, PT ;  /* 0x000000037b00780c */ /* 0x000fda0003f05270 */
[----:B------:R-:W-:Y:S05]  /*132b0*/  @!P0 BRA `(.L_x_957) ;  /* 0x0000000000208947 */ /* 0x000fea0003800000 */
[----:B------:R-:W-:-:S13]  /*132c0*/  ISETP.NE.AND P0, PT, R123, 0x2, PT ;  /* 0x000000027b00780c */ /* 0x000fda0003f05270 */
[----:B------:R-:W-:Y:S01]  /*132d0*/  @!P0 IMAD.MOV.U32 R58, RZ, RZ, 0x3 ;  /* 0x00000003ff3a8424 */ /* 0x000fe200078e00ff */
[----:B------:R-:W-:Y:S01]  /*132e0*/  @!P0 MOV R100, R122 ;  /* 0x0000007a00648202 */ /* 0x000fe20000000f00 */
[----:B------:R-:W-:Y:S01]  /*132f0*/  @!P0 IMAD.MOV.U32 R56, RZ, RZ, R106 ;  /* 0x000000ffff388224 */ /* 0x000fe200078e006a */
[----:B------:R-:W-:Y:S01]  /*13300*/  @P0 IADD3 R58, PT, PT, R123, 0x1, RZ ;  /* 0x000000017b3a0810 */ /* 0x000fe20007ffe0ff */
[----:B------:R-:W-:Y:S01]  /*13310*/  @P0 IMAD.MOV.U32 R100, RZ, RZ, R122 ;  /* 0x000000ffff640224 */ /* 0x000fe200078e007a */
[----:B------:R-:W-:Y:S01]  /*13320*/  @P0 MOV R56, R87 ;  /* 0x0000005700380202 */ /* 0x000fe20000000f00 */
[----:B------:R-:W-:Y:S06]  /*13330*/  BRA `(.L_x_956) ;  /* 0x0000000000e47947 */ /* 0x000fec0003800000 */
.L_x_957:
        /* <DEDUP_REMOVED lines=13> */
.L_x_959:
[----:B------:R-:W-:Y:S05]  /*13410*/  BSYNC.RECONVERGENT B2 ;  /* 0x0000000000027941 */ /* 0x000fea0003800200 */
.L_x_958:
        /* <DEDUP_REMOVED lines=40> */
[----:B------:R-:W-:Y:S01]  /*136a0*/  LOP3.LUT R106, R58, UR31, R57, 0x96, !PT ;  /* 0x0000001f3a6a7c12 */ /* 0x000fe2000f8e9639 */
[----:B------:R-:W-:Y:S01]  /*136b0*/  IMAD.MOV.U32 R58, RZ, RZ, RZ ;  /* 0x000000ffff3a7224 */ /* 0x000fe200078e00ff */
[----:B------:R-:W-:-:S07]  /*136c0*/  MOV R56, R122 ;  /* 0x0000007a00387202 */ /* 0x000fce0000000f00 */
.L_x_956:
[----:B------:R-:W-:Y:S05]  /*136d0*/  BSYNC.RECONVERGENT B1 ;  /* 0x0000000000017941 */ /* 0x000fea0003800200 */
.L_x_955:
[----:B------:R-:W-:Y:S01]  /*136e0*/  I2FP.F32.U32 R57, R56 ;  /* 0x0000003800397245 */ /* 0x000fe20000201000 */
[----:B------:R-:W-:Y:S01]  /*136f0*/  BSSY.RECONVERGENT B1, `(.L_x_960) ;  /* 0x000004f000017945 */ /* 0x000fe20003800200 */
[----:B-----5:R-:W-:Y:S02]  /*13700*/  SHF.L.U32 R56, R52, 0x10, RZ ;  /* 0x0000001034387819 */ /* 0x020fe400000006ff */
[----:B------:R-:W-:Y:S01]  /*13710*/  ISETP.NE.AND P1, PT, R58, 0x1, PT ;  /* 0x000000013a00780c */ /* 0x000fe20003f25270 */
[----:B------:R-:W-:Y:S01]  /*13720*/  FFMA.FTZ R57, R57, R90, 1.1641532182693481445e-10 ;  /* 0x2f00000039397423 */ /* 0x000fe2000001005a */
[----:B------:R-:W-:Y:S01]  /*13730*/  PRMT R52, R52, 0x7632, R52 ;  /* 0x0000763234347816 */ /* 0x000fe20000000034 */
[----:B------:R-:W-:-:S03]  /*13740*/  FMUL.FTZ R56, R56, R89 ;  /* 0x0000005938387220 */ /* 0x000fc60000410000 */
[----:B------:R-:W-:Y:S01]  /*13750*/  FSETP.GTU.FTZ.AND P0, PT, R57, R92, PT ;  /* 0x0000005c3900720b */ /* 0x000fe20003f1c000 */
[----:B------:R-:W-:Y:S01]  /*13760*/  FMUL.FTZ R56, R56, R91 ;  /* 0x0000005b38387220 */ /* 0x000fe20000410000 */
[----:B------:R-:W-:Y:S02]  /*13770*/  MOV R57, R102 ;  /* 0x0000006600397202 */ /* 0x000fe40000000f00 */
[----:B------:R-:W-:Y:S02]  /*13780*/  PLOP3.LUT P2, PT, P0, PT, PT, 0x8, 0x80 ;  /* 0x000000000080781c */ /* 0x000fe4000074e170 */
[----:B------:R-:W-:Y:S01]  /*13790*/  FSEL R120, R56, RZ, !P0 ;  /* 0x000000ff38787208 */ /* 0x000fe20004000000 */
[----:B------:R-:W-:Y:S01]  /*137a0*/  IMAD.MOV.U32 R56, RZ, RZ, 0x2 ;  /* 0x00000002ff387424 */ /* 0x000fe200078e00ff */
[----:B------:R-:W-:Y:S01]  /*137b0*/  P2R R64, PR, RZ, 0x4 ;  /* 0x00000004ff407803 */ /* 0x000fe20000000000 */
        /* <DEDUP_REMOVED lines=9> */
.L_x_962:
        /* <DEDUP_REMOVED lines=13> */
.L_x_964:
[----:B------:R-:W-:Y:S05]  /*13920*/  BSYNC.RECONVERGENT B2 ;  /* 0x0000000000027941 */ /* 0x000fea0003800200 */
.L_x_963:
        /* <DEDUP_REMOVED lines=43> */
.L_x_961:
[----:B------:R-:W-:Y:S05]  /*13be0*/  BSYNC.RECONVERGENT B1 ;  /* 0x0000000000017941 */ /* 0x000fea0003800200 */
.L_x_960:
        /* <DEDUP_REMOVED lines=8> */
[----:B------:R-:W-:-:S03]  /*13c70*/  FMUL.FTZ R52, R52, R91 ;  /* 0x0000005b34347220 */ /* 0x000fc60000410000 */
[----:B------:R-:W-:Y:S02]  /*13c80*/  PLOP3.LUT P0, PT, P1, PT, PT, 0x8, 0x80 ;  /* 0x000000000080781c */ /* 0x000fe40000f0e170 */
[----:B------:R-:W-:Y:S02]  /*13c90*/  FSEL R65, R52, RZ, !P1 ;  /* 0x000000ff34417208 */ /* 0x000fe40004800000 */
        /* <DEDUP_REMOVED lines=10> */
.L_x_967:
        /* <DEDUP_REMOVED lines=13> */
.L_x_969:
[----:B------:R-:W-:Y:S05]  /*13e10*/  BSYNC.RECONVERGENT B2 ;  /* 0x0000000000027941 */ /* 0x000fea0003800200 */
.L_x_968:
        /* <DEDUP_REMOVED lines=41> */
[----:B------:R-:W-:Y:S01]  /*140b0*/  IMAD.MOV.U32 R58, RZ, RZ, RZ ;  /* 0x000000ffff3a7224 */ /* 0x000fe200078e00ff */
[----:B------:R-:W-:-:S07]  /*140c0*/  MOV R100, R56 ;  /* 0x0000003800647202 */ /* 0x000fce0000000f00 */
.L_x_966:
[----:B------:R-:W-:Y:S05]  /*140d0*/  BSYNC.RECONVERGENT B1 ;  /* 0x0000000000017941 */ /* 0x000fea0003800200 */
.L_x_965:
[----:B------:R-:W-:Y:S01]  /*140e0*/  I2FP.F32.U32 R57, R52 ;  /* 0x0000003400397245 */ /* 0x000fe20000201000 */
[----:B------:R-:W-:Y:S01]  /*140f0*/  BSSY.RECONVERGENT B1, `(.L_x_970) ;  /* 0x000004e000017945 */ /* 0x000fe20003800200 */
[----:B------:R-:W-:Y:S02]  /*14100*/  SHF.L.U32 R52, R53, 0x10, RZ ;  /* 0x0000001035347819 */ /* 0x000fe400000006ff */
[----:B------:R-:W-:Y:S01]  /*14110*/  ISETP.NE.AND P3, PT, R58, 0x1, PT ;  /* 0x000000013a00780c */ /* 0x000fe20003f65270 */
[----:B------:R-:W-:Y:S01]  /*14120*/  FFMA.FTZ R57, R57, R90, 1.1641532182693481445e-10 ;  /* 0x2f00000039397423 */ /* 0x000fe2000001005a */
[----:B------:R-:W-:Y:S01]  /*14130*/  PRMT R122, R53, 0x7632, R122 ;  /* 0x00007632357a7816 */ /* 0x000fe2000000007a */
[----:B------:R-:W-:Y:S01]  /*14140*/  FMUL.FTZ R52, R52, R89 ;  /* 0x0000005934347220 */ /* 0x000fe20000410000 */
[----:B------:R-:W-:Y:S02]  /*14150*/  MOV R53, R102 ;  /* 0x0000006600357202 */ /* 0x000fe40000000f00 */
[----:B------:R-:W-:Y:S01]  /*14160*/  FSETP.GTU.FTZ.AND P2, PT, R57, R92, PT ;  /* 0x0000005c3900720b */ /* 0x000fe20003f5c000 */
[----:B------:R-:W-:-:S03]  /*14170*/  FMUL.FTZ R52, R52, R91 ;  /* 0x0000005b34347220 */ /* 0x000fc60000410000 */
[----:B------:R-:W-:Y:S02]  /*14180*/  PLOP3.LUT P1, PT, P2, PT, PT, 0x8, 0x80 ;  /* 0x000000000080781c */ /* 0x000fe4000172e170 */
[----:B------:R-:W-:Y:S01]  /*14190*/  FSEL R123, R52, RZ, !P2 ;  /* 0x000000ff347b7208 */ /* 0x000fe20005000000 */
[----:B------:R-:W-:Y:S01]  /*141a0*/  IMAD.MOV.U32 R52, RZ, RZ, 0x2 ;  /* 0x00000002ff347424 */ /* 0x000fe200078e00ff */
[----:B------:R-:W-:Y:S09]  /*141b0*/  @!P3 BRA `(.L_x_971) ;  /* 0x000000040004b947 */ /* 0x000ff20003800000 */
        /* <DEDUP_REMOVED lines=8> */
.L_x_972:
        /* <DEDUP_REMOVED lines=13> */
.L_x_974:
[----:B------:R-:W-:Y:S05]  /*14310*/  BSYNC.RECONVERGENT B2 ;  /* 0x0000000000027941 */ /* 0x000fea0003800200 */
.L_x_973:
        /* <DEDUP_REMOVED lines=43> */
.L_x_971:
[----:B------:R-:W-:Y:S05]  /*145d0*/  BSYNC.RECONVERGENT B1 ;  /* 0x0000000000017941 */ /* 0x000fea0003800200 */
.L_x_970:
        /* <DEDUP_REMOVED lines=21> */
.L_x_977:
        /* <DEDUP_REMOVED lines=13> */
.L_x_979:
[----:B------:R-:W-:Y:S05]  /*14800*/  BSYNC.RECONVERGENT B2 ;  /* 0x0000000000027941 */ /* 0x000fea0003800200 */
.L_x_978:
        /* <DEDUP_REMOVED lines=43> */
.L_x_976:
[----:B------:R-:W-:Y:S05]  /*14ac0*/  BSYNC.RECONVERGENT B1 ;  /* 0x0000000000017941 */ /* 0x000fea0003800200 */
.L_x_975:
        /* <DEDUP_REMOVED lines=22> */
.L_x_982:
        /* <DEDUP_REMOVED lines=13> */
.L_x_984:
[----:B------:R-:W-:Y:S05]  /*14d00*/  BSYNC.RECONVERGENT B2 ;  /* 0x0000000000027941 */ /* 0x000fea0003800200 */
.L_x_983:
        /* <DEDUP_REMOVED lines=43> */
.L_x_981:
[----:B------:R-:W-:Y:S05]  /*14fc0*/  BSYNC.RECONVERGENT B1 ;  /* 0x0000000000017941 */ /* 0x000fea0003800200 */
.L_x_980:
        /* <DEDUP_REMOVED lines=8> */
[----:B------:R-:W-:-:S04]  /*15050*/  MOV R53, R102 ;  /* 0x0000006600357202 */ /* 0x000fc80000000f00 */
        /* <DEDUP_REMOVED lines=12> */
.L_x_987:
        /* <DEDUP_REMOVED lines=13> */
.L_x_989:
[----:B------:R-:W-:Y:S05]  /*151f0*/  BSYNC.RECONVERGENT B2 ;  /* 0x0000000000027941 */ /* 0x000fea0003800200 */
.L_x_988:
        /* <DEDUP_REMOVED lines=43> */
.L_x_986:
[----:B------:R-:W-:Y:S05]  /*154b0*/  BSYNC.RECONVERGENT B1 ;  /* 0x0000000000017941 */ /* 0x000fea0003800200 */
.L_x_985:
        /* <DEDUP_REMOVED lines=22> */
.L_x_992:
        /* <DEDUP_REMOVED lines=15> */
.L_x_994:
[----:B------:R-:W-:Y:S05]  /*15710*/  BSYNC.RECONVERGENT B2 ;  /* 0x0000000000027941 */ /* 0x000fea0003800200 */
.L_x_993:
        /* <DEDUP_REMOVED lines=43> */
.L_x_991:
[----:B------:R-:W-:Y:S05]  /*159d0*/  BSYNC.RECONVERGENT B1 ;  /* 0x0000000000017941 */ /* 0x000fea0003800200 */
.L_x_990:
[----:B------:R-:W-:Y:S02]  /*159e0*/  I2FP.F32.U32 R53, R53 ;  /* 0x0000003500357245 */ /* 0x000fe40000201000 */
[----:B------:R-:W-:Y:S02]  /*159f0*/  SHF.L.U32 R52, R127, 0x10, RZ ;  /* 0x000000107f347819 */ /* 0x000fe400000006ff */
[----:B------:R-:W-:Y:S01]  /*15a00*/  F2FP.BF16.F32.PACK_AB R54, R124, R125 ;  /* 0x0000007d7c36723e */ /* 0x000fe200000010ff */
[----:B------:R-:W-:Y:S02]  /*15a10*/  FFMA.FTZ R53, R53, R90, 1.1641532182693481445e-10 ;  /* 0x2f00000035357423 */ /* 0x000fe4000001005a */
[----:B------:R-:W-:-:S03]  /*15a20*/  FMUL.FTZ R52, R52, R89 ;  /* 0x0000005934347220 */ /* 0x000fc60000410000 */
[----:B------:R-:W-:Y:S01]  /*15a30*/  FSETP.GTU.FTZ.AND P6, PT, R53, R92, PT ;  /* 0x0000005c3500720b */ /* 0x000fe20003fdc000 */
[----:B------:R-:W-:Y:S01]  /*15a40*/  FMUL.FTZ R52, R52, R91 ;  /* 0x0000005b34347220 */ /* 0x000fe20000410000 */
[----:B------:R-:W-:-:S04]  /*15a50*/  F2FP.BF16.F32.PACK_AB R53, R122, R123 ;  /* 0x0000007b7a35723e */ /* 0x000fc800000010ff */
[----:B------:R-:W-:Y:S02]  /*15a60*/  FSEL R59, R52, RZ, !P6 ;  /* 0x000000ff343b7208 */ /* 0x000fe40007000000 */
[----:B------:R-:W-:Y:S02]  /*15a70*/  PLOP3.LUT P6, PT, P6, PT, PT, 0x8, 0x80 ;  /* 0x000000000080781c */ /* 0x000fe400037ce170 */
[----:B------:R-:W-:Y:S02]  /*15a80*/  F2FP.BF16.F32.PACK_AB R52, R65, R120 ;  /* 0x000000784134723e */ /* 0x000fe400000010ff */
[----:B------:R-:W-:-:S09]  /*15a90*/  F2FP.BF16.F32.PACK_AB R55, R59, R126 ;  /* 0x0000007e3b37723e */ /* 0x000fd200000010ff */
.L_x_954:
[----:B------:R-:W-:Y:S01]  /*15aa0*/  FADD.FTZ R57, RZ, R66 ;  /* 0x00000042ff397221 */ /* 0x000fe20000010000 */
[----:B------:R-:W-:Y:S01]  /*15ab0*/  SEL R92, RZ, 0x1000000, !P6 ;  /* 0x01000000ff5c7807 */ /* 0x000fe20007000000 */
[----:B------:R-:W-:Y:S01]  /*15ac0*/  IMAD.WIDE.U32 R60, R121, 0x10, R60 ;  /* 0x00000010793c7825 */ /* 0x000fe200078e003c */
[----:B------:R-:W-:-:S03]  /*15ad0*/  ISETP.NE.AND P6, PT, R64, RZ, PT ;  /* 0x000000ff4000720c */ /* 0x000fc60003fc5270 */
[----:B------:R-:W-:Y:S01]  /*15ae0*/  FADD.FTZ R56, R57, R88 ;  /* 0x0000005839387221 */ /* 0x000fe20000010000 */
[----:B------:R-:W-:Y:S01]  /*15af0*/  SEL R90, RZ, 0x10000, !P5 ;  /* 0x00010000ff5a7807 */ /* 0x000fe20006800000 */
[----:B------:R-:W-:Y:S01]  /*15b00*/  IMAD.WIDE.U32 R62, R121, 0x8, R62 ;  /* 0x00000008793e7825 */ /* 0x000fe200078e003e */
[----:B------:R-:W-:-:S03]  /*15b10*/  SEL R91, RZ, 0x100, !P4 ;  /* 0x00000100ff5b7807 */ /* 0x000fc60006000000 */
[----:B------:R-:W-:Y:S01]  /*15b20*/  FADD.FTZ R57, R56, R93 ;  /* 0x0000005d38397221 */ /* 0x000fe20000010000 */
[----:B------:R-:W-:Y:S01]  /*15b30*/  SEL R58, RZ, 0x1000000, !P2 ;  /* 0x01000000ff3a7807 */ /* 0x000fe20005000000 */
[----:B------:R0:W-:Y:S01]  /*15b40*/  STG.E.128 desc[UR8][R60.64], R52 ;  /* 0x000000343c007986 */ /* 0x0001e2000c101d08 */
[----:B------:R-:W-:Y:S01]  /*15b50*/  SEL R89, RZ, 0x10000, !P1 ;  /* 0x00010000ff597807 */ /* 0x000fe20004800000 */
[----:B------:R-:W-:Y:S01]  /*15b60*/  FADD.FTZ R56, R57, R94 ;  /* 0x0000005e39387221 */ /* 0x000fe20000010000 */
[----:B------:R-:W-:Y:S01]  /*15b70*/  SEL R64, RZ, 0x100, !P0 ;  /* 0x00000100ff407807 */ /* 0x000fe20004000000 */
[----:B------:R-:W-:Y:S01]  /*15b80*/  UMOV UR4, 0xffffffff ;  /* 0xffffffff00047882 */ /* 0x000fe20000000000 */
[----:B------:R-:W-:Y:S01]  /*15b90*/  LOP3.LUT R91, R91, R92, R90, 0xfe, !PT ;  /* 0x0000005c5b5b7212 */ /* 0x000fe200078efe5a */
[----:B------:R-:W-:Y:S01]  /*15ba0*/  FADD.FTZ R57, R56, R95 ;  /* 0x0000005f38397221 */ /* 0x000fe20000010000 */
[----:B------:R-:W-:Y:S02]  /*15bb0*/  LOP3.LUT R64, R64, R58, R89, 0xfe, !PT ;  /* 0x0000003a40407212 */ /* 0x000fe400078efe59 */
[----:B------:R-:W-:Y:S01]  /*15bc0*/  SEL R90, RZ, 0x1, !P3 ;  /* 0x00000001ff5a7807 */ /* 0x000fe20005800000 */
[----:B------:R-:W-:Y:S01]  /*15bd0*/  FADD.FTZ R56, R57, R96 ;  /* 0x0000006039387221 */ /* 0x000fe20000010000 */
[----:B------:R-:W-:-:S02]  /*15be0*/  SEL R89, RZ, 0x1, !P6 ;  /* 0x00000001ff597807 */ /* 0x000fc40007000000 */
[----:B------:R-:W-:Y:S01]  /*15bf0*/  ISETP.NE.AND P0, PT, R0, RZ, PT ;  /* 0x000000ff0000720c */ /* 0x000fe20003f05270 */
        /* <DEDUP_REMOVED lines=19> */
[----:B------:R-:W-:-:S03]  /*15d30*/  LOP3.LUT R57, R91, R90, RZ, 0xfc, !PT ;  /* 0x0000005a5b397212 */ /* 0x000fc600078efcff */
[----:B------:R-:W-:Y:S01]  /*15d40*/  FADD.FTZ R58, R56, R65 ;  /* 0x00000041383a7221 */ /* 0x000fe20000010000 */
[----:B------:R-:W-:-:S03]  /*15d50*/  LOP3.LUT R56, R64, R89, RZ, 0xfc, !PT ;  /* 0x0000005940387212 */ /* 0x000fc600078efcff */
[----:B------:R-:W-:Y:S02]  /*15d60*/  FADD.FTZ R89, R58, R123 ;  /* 0x0000007b3a597221 */ /* 0x000fe40000010000 */
[----:B------:R0:W-:Y:S02]  /*15d70*/  STG.E.64 desc[UR8][R62.64], R56 ;  /* 0x000000383e007986 */ /* 0x0001e4000c101b08 */
        /* <DEDUP_REMOVED lines=91> */
.L_x_1008:
[----:B------:R-:W-:Y:S01]  /*16330*/  FMUL.FTZ R52, R61, R61 ;  /* 0x0000003d3d347220 */ /* 0x000fe20000410000 */
[----:B------:R-:W-:Y:S01]  /*16340*/  PLOP3.LUT P1, PT, PT, PT, UP1, 0x40, 0x4 ;  /* 0x000000000004781c */ /* 0x000fe20003f2e818 */
[----:B01----:R-:W-:Y:S01]  /*16350*/  FADD.FTZ R56, R56, R63 ;  /* 0x0000003f38387221 */ /* 0x003fe20000010000 */
[----:B------:R-:W-:Y:S01]  /*16360*/  PLOP3.LUT P2, PT, PT, PT, UP1, 0x40, 0x4 ;  /* 0x000000000004781c */ /* 0x000fe20003f4e818 */
[----:B------:R-:W-:Y:S01]  /*16370*/  IMAD.U32 R64, R79, 0x10000, RZ ;  /* 0x000100004f407824 */ /* 0x000fe200078e00ff */
[----:B------:R-:W-:Y:S01]  /*16380*/  FSEL R52, R52, RZ, !P1 ;  /* 0x000000ff34347208 */ /* 0x000fe20004800000 */
[----:B------:R-:W-:Y:S01]  /*16390*/  FFMA.FTZ R53, R56, R53, UR13 ;  /* 0x0000000d38357e23 */ /* 0x000fe20008010035 */
[----:B------:R-:W-:Y:S01]  /*163a0*/  FSEL R89, R61, RZ, P2 ;  /* 0x000000ff3d597208 */ /* 0x000fe20001000000 */
[----:B------:R-:W-:Y:S01]  /*163b0*/  IMAD.U32 R56, R83, 0x10000, RZ ;  /* 0x0001000053387824 */ /* 0x000fe200078e00ff */
[----:B------:R-:W-:Y:S01]  /*163c0*/  SHF.L.U32 R62, R82, 0x10, RZ ;  /* 0x00000010523e7819 */ /* 0x000fe200000006ff */
        /* <DEDUP_REMOVED lines=34> */
[C---:B0-----:R-:W-:Y:S01]  /*165f0*/  FMUL.FTZ R58, R98.reuse, R135 ;  /* 0x00000087623a7220 */ /* 0x041fe20000410000 */
[----:B------:R-:W-:Y:S01]  /*16600*/  FADD.FTZ R89, -R89, R59 ;  /* 0x0000003b59597221 */ /* 0x000fe20000010100 */
[----:B------:R-:W-:Y:S01]  /*16610*/  FMUL.FTZ R135, R98, R155 ;  /* 0x0000009b62877220 */ /* 0x000fe20000410000 */
[----:B------:R-:W-:Y:S01]  /*16620*/  IMAD.U32 R59, R6, 0x10000, RZ ;  /* 0x00010000063b7824 */ /* 0x000fe200078e00ff */
[----:B------:R-:W-:Y:S01]  /*16630*/  SHF.L.U32 R54, R84, 0x10, RZ ;  /* 0x0000001054367819 */ /* 0x000fe200000006ff */
[----:B------:R-:W-:-:S02]  /*16640*/  IMAD.U32 R52, R85, 0x10000, RZ ;  /* 0x0001000055347824 */ /* 0x000fc400078e00ff */
[----:B------:R-:W-:Y:S01]  /*16650*/  FMUL.FTZ R147, R98, R147 ;  /* 0x0000009362937220 */ /* 0x000fe20000410000 */
[----:B------:R-:W-:Y:S01]  /*16660*/  FFMA.FTZ R135, R135, R56, R62 ;  /* 0x0000003887877223 */ /* 0x000fe2000001003e */
[----:B------:R-:W-:Y:S01]  /*16670*/  FFMA.FTZ R58, R58, R59, R145 ;  /* 0x0000003b3a3a7223 */ /* 0x000fe20000010091 */
[----:B------:R-:W-:Y:S01]  /*16680*/  SHF.L.U32 R66, R78, 0x10, RZ ;  /* 0x000000104e427819 */ /* 0x000fe200000006ff */
[----:B------:R-:W-:Y:S01]  /*16690*/  FMUL.FTZ R62, R98, R139 ;  /* 0x0000008b623e7220 */ /* 0x000fe20000410000 */
[----:B------:R-:W-:Y:S01]  /*166a0*/  FFMA.FTZ R59, R147, R52, R54 ;  /* 0x00000034933b7223 */ /* 0x000fe20000010036 */
[----:B------:R-:W-:Y:S01]  /*166b0*/  SHF.L.U32 R56, R80, 0x10, RZ ;  /* 0x0000001050387819 */ /* 0x000fe200000006ff */
[C---:B------:R-:W-:Y:S01]  /*166c0*/  FMUL.FTZ R139, R98.reuse, R137 ;  /* 0x00000089628b7220 */ /* 0x040fe20000410000 */
[----:B------:R-:W-:Y:S02]  /*166d0*/  IMAD.U32 R52, R81, 0x10000, RZ ;  /* 0x0001000051347824 */ /* 0x000fe400078e00ff */
[C---:B------:R-:W-:Y:S01]  /*166e0*/  FMUL.FTZ R141, R98.reuse, R141 ;  /* 0x0000008d628d7220 */ /* 0x040fe20000410000 */
[C---:B------:R-:W-:Y:S01]  /*166f0*/  FMUL.FTZ R54, R98.reuse, R143 ;  /* 0x0000008f62367220 */ /* 0x040fe20000410000 */
[----:B------:R-:W-:Y:S01]  /*16700*/  FFMA.FTZ R139, R139, R64, R66 ;  /* 0x000000408b8b7223 */ /* 0x000fe20000010042 */
[----:B------:R-:W-:Y:S01]  /*16710*/  FMUL.FTZ R66, R98, R101 ;  /* 0x0000006562427220 */ /* 0x000fe20000410000 */
[----:B------:R-:W-:Y:S01]  /*16720*/  FFMA.FTZ R137, R141, R52, R56 ;  /* 0x000000348d897223 */ /* 0x000fe20000010038 */
[----:B------:R-:W-:Y:S01]  /*16730*/  SHF.L.U32 R143, R40, 0x10, RZ ;  /* 0x00000010288f7819 */ /* 0x000fe200000006ff */
[----:B------:R-:W-:Y:S01]  /*16740*/  FMUL.FTZ R101, R98, R103 ;  /* 0x0000006762657220 */ /* 0x000fe20000410000 */
[----:B------:R-:W-:Y:S01]  /*16750*/  SHF.L.U32 R56, R76, 0x10, RZ ;  /* 0x000000104c387819 */ /* 0x000fe200000006ff */
[----:B------:R-:W-:Y:S01]  /*16760*/  IMAD.U32 R141, R10, 0x10000, RZ ;  /* 0x000100000a8d7824 */ /* 0x000fe200078e00ff */
[----:B------:R-:W-:Y:S01]  /*16770*/  SHF.L.U32 R88, R41, 0x10, RZ ;  /* 0x0000001029587819 */ /* 0x000fe200000006ff */
[----:B------:R-:W-:-:S02]  /*16780*/  IMAD.U32 R52, R77, 0x10000, RZ ;  /* 0x000100004d347824 */ /* 0x000fc400078e00ff */
[----:B------:R-:W-:Y:S01]  /*16790*/  FMUL.FTZ R103, R98, R105 ;  /* 0x0000006962677220 */ /* 0x000fe20000410000 */
[----:B------:R-:W-:Y:S02]  /*167a0*/  IMAD.U32 R64, R11, 0x10000, RZ ;  /* 0x000100000b407824 */ /* 0x000fe400078e00ff */
[----:B------:R-:W-:Y:S01]  /*167b0*/  FFMA.FTZ R66, R66, R141, R143 ;  /* 0x0000008d42427223 */ /* 0x000fe2000001008f */
[----:B------:R-:W-:Y:S01]  /*167c0*/  FFMA.FTZ R101, R101, R52, R56 ;  /* 0x0000003465657223 */ /* 0x000fe20000010038 */
[----:B------:R-:W-:Y:S01]  /*167d0*/  FMUL.FTZ R104, R98, R127 ;  /* 0x0000007f62687220 */ /* 0x000fe20000410000 */
[----:B------:R-:W-:Y:S01]  /*167e0*/  FFMA.FTZ R103, R103, R64, R88 ;  /* 0x0000004067677223 */ /* 0x000fe20000010058 */
[----:B------:R-:W-:Y:S01]  /*167f0*/  SHF.L.U32 R56, R42, 0x10, RZ ;  /* 0x000000102a387819 */ /* 0x000fe200000006ff */
[----:B------:R-:W-:Y:S01]  /*16800*/  IMAD.U32 R52, R12, 0x10000, RZ ;  /* 0x000100000c347824 */ /* 0x000fe200078e00ff */
[----:B------:R-:W-:Y:S01]  /*16810*/  SHF.L.U32 R64, R72, 0x10, RZ ;  /* 0x0000001048407819 */ /* 0x000fe200000006ff */
[----:B------:R-:W-:Y:S01]  /*16820*/  IMAD.U32 R108, R73, 0x10000, RZ ;  /* 0x00010000496c7824 */ /* 0x000fe200078e00ff */
[----:B------:R-:W-:Y:S01]  /*16830*/  SHF.L.U32 R141, R43, 0x10, RZ ;  /* 0x000000102b8d7819 */ /* 0x000fe200000006ff */
[----:B------:R-:W-:-:S02]  /*16840*/  IMAD.U32 R127, R13, 0x10000, RZ ;  /* 0x000100000d7f7824 */ /* 0x000fc400078e00ff */
[C---:B------:R-:W-:Y:S01]  /*16850*/  FMUL.FTZ R53, R98.reuse, R53 ;  /* 0x0000003562357220 */ /* 0x040fe20000410000 */
[C---:B------:R-:W-:Y:S01]  /*16860*/  FMUL.FTZ R107, R98.reuse, R107 ;  /* 0x0000006b626b7220 */ /* 0x040fe20000410000 */
[----:B------:R-:W-:Y:S01]  /*16870*/  FMUL.FTZ R94, R98, R109 ;  /* 0x0000006d625e7220 */ /* 0x000fe20000410000 */
[----:B------:R-:W-:Y:S02]  /*16880*/  IMAD.U32 R110, R69, 0x10000, RZ ;  /* 0x00010000456e7824 */ /* 0x000fe400078e00ff */
[----:B------:R-:W-:Y:S01]  /*16890*/  FFMA.FTZ R105, R53, R52, R56 ;  /* 0x0000003435697223 */ /* 0x000fe20000010038 */
[----:B------:R-:W-:Y:S01]  /*168a0*/  FFMA.FTZ R108, R107, R108, R64 ;  /* 0x0000006c6b6c7223 */ /* 0x000fe20000010040 */
[----:B------:R-:W-:Y:S01]  /*168b0*/  FFMA.FTZ R94, R94, R127, R141 ;  /* 0x0000007f5e5e7223 */ /* 0x000fe2000001008d */
[----:B------:R-:W-:Y:S01]  /*168c0*/  SHF.L.U32 R56, R44, 0x10, RZ ;  /* 0x000000102c387819 */ /* 0x000fe200000006ff */
[----:B------:R-:W-:Y:S01]  /*168d0*/  IMAD.U32 R52, R14, 0x10000, RZ ;  /* 0x000100000e347824 */ /* 0x000fe200078e00ff */
[----:B------:R-:W-:Y:S01]  /*168e0*/  SHF.L.U32 R64, R68, 0x10, RZ ;  /* 0x0000001044407819 */ /* 0x000fe200000006ff */
[----:B------:R-:W-:Y:S01]  /*168f0*/  IMAD.U32 R53, R15, 0x10000, RZ ;  /* 0x000100000f357824 */ /* 0x000fe200078e00ff */
[----:B------:R-:W-:Y:S01]  /*16900*/  SHF.L.U32 R127, R45, 0x10, RZ ;  /* 0x000000102d7f7819 */ /* 0x000fe200000006ff */
[C---:B------:R-:W-:Y:S01]  /*16910*/  FMUL.FTZ R107, R98.reuse, R113 ;  /* 0x00000071626b7220 */ /* 0x040fe20000410000 */
[C---:B------:R-:W-:Y:S01]  /*16920*/  FMUL.FTZ R93, R98.reuse, R93 ;  /* 0x0000005d625d7220 */ /* 0x040fe20000410000 */
[----:B------:R-:W-:Y:S01]  /*16930*/  FMUL.FTZ R112, R98, R115 ;  /* 0x0000007362707220 */ /* 0x000fe20000410000 */
[----:B------:R-:W-:Y:S01]  /*16940*/  SHF.L.U32 R90, R70, 0x10, RZ ;  /* 0x00000010465a7819 */ /* 0x000fe200000006ff */
[----:B------:R-:W-:Y:S01]  /*16950*/  FFMA.FTZ R107, R107, R52, R56 ;  /* 0x000000346b6b7223 */ /* 0x000fe20000010038 */
[----:B------:R-:W-:Y:S01]  /*16960*/  FFMA.FTZ R110, R93, R110, R64 ;  /* 0x0000006e5d6e7223 */ /* 0x000fe20000010040 */
[----:B------:R-:W-:Y:S01]  /*16970*/  FFMA.FTZ R112, R112, R53, R127 ;  /* 0x0000003570707223 */ /* 0x000fe2000001007f */
[----:B------:R-:W-:Y:S01]  /*16980*/  IMAD.U32 R53, R16, 0x10000, RZ ;  /* 0x0001000010357824 */ /* 0x000fe200078e00ff */
[----:B------:R-:W-:Y:S01]  /*16990*/  SHF.L.U32 R93, R46, 0x10, RZ ;  /* 0x000000102e5d7819 */ /* 0x000fe200000006ff */
[----:B------:R-:W-:Y:S01]  /*169a0*/  IMAD.U32 R52, R33, 0x10000, RZ ;  /* 0x0001000021347824 */ /* 0x000fe200078e00ff */
[----:B------:R-:W-:Y:S01]  /*169b0*/  SHF.L.U32 R56, R32, 0x10, RZ ;  /* 0x0000001020387819 */ /* 0x000fe200000006ff */
[----:B------:R-:W-:-:S02]  /*169c0*/  IMAD.U32 R88, R71, 0x10000, RZ ;  /* 0x0001000047587824 */ /* 0x000fc400078e00ff */
[C---:B------:R-:W-:Y:S01]  /*169d0*/  FMUL.FTZ R109, R98.reuse, R131 ;  /* 0x00000083626d7220 */ /* 0x040fe20000410000 */
[C---:B------:R-:W-:Y:S01]  /*169e0*/  FMUL.FTZ R114, R98.reuse, R117 ;  /* 0x0000007562727220 */ /* 0x040fe20000410000 */
[C---:B------:R-:W-:Y:S01]  /*169f0*/  FMUL.FTZ R95, R98.reuse, R95 ;  /* 0x0000005f625f7220 */ /* 0x040fe20000410000 */
[----:B------:R-:W-:Y:S01]  /*16a00*/  FMUL.FTZ R113, R98, R133 ;  /* 0x0000008562717220 */ /* 0x000fe20000410000 */
[----:B------:R-:W-:Y:S01]  /*16a10*/  FFMA.FTZ R109, R109, R88, R90 ;  /* 0x000000586d6d7223 */ /* 0x000fe2000001005a */
[----:B------:R-:W-:Y:S01]  /*16a20*/  FFMA.FTZ R114, R114, R53, R93 ;  /* 0x0000003572727223 */ /* 0x000fe2000001005d */
[----:B------:R-:W-:Y:S01]  /*16a30*/  FFMA.FTZ R115, R95, R52, R56 ;  /* 0x000000345f737223 */ /* 0x000fe20000010038 */
[----:B------:R-:W-:Y:S01]  /*16a40*/  SHF.L.U32 R90, R34, 0x10, RZ ;  /* 0x00000010225a7819 */ /* 0x000fe200000006ff */
[----:B------:R-:W0:Y:S01]  /*16a50*/  @!P0 LDC.64 R52, c[0x0][0x3c0] ;  /* 0x0000f000ff348b82 */ /* 0x000e220000000a00 */
[----:B------:R-:W-:Y:S01]  /*16a60*/  IMAD.U32 R88, R35, 0x10000, RZ ;  /* 0x0001000023587824 */ /* 0x000fe200078e00ff */
[----:B------:R-:W-:Y:S01]  /*16a70*/  SHF.L.U32 R64, R47, 0x10, RZ ;  /* 0x000000102f407819 */ /* 0x000fe200000006ff */
[----:B------:R-:W-:-:S02]  /*16a80*/  IMAD.U32 R116, R17, 0x10000, RZ ;  /* 0x0001000011747824 */ /* 0x000fc400078e00ff */
[----:B------:R-:W-:Y:S01]  /*16a90*/  FMUL.FTZ R97, R98, R97 ;  /* 0x0000006162617220 */ /* 0x000fe20000410000 */
[----:B------:R-:W-:Y:S01]  /*16aa0*/  FFMA.FTZ R113, R113, R88, R90 ;  /* 0x0000005871717223 */ /* 0x000fe2000001005a */
[----:B------:R-:W-:Y:S01]  /*16ab0*/  SHF.L.U32 R90, R30, 0x10, RZ ;  /* 0x000000101e5a7819 */ /* 0x000fe200000006ff */
[----:B------:R-:W-:Y:S02]  /*16ac0*/  IMAD.U32 R88, R31, 0x10000, RZ ;  /* 0x000100001f587824 */ /* 0x000fe400078e00ff */
[----:B------:R-:W-:Y:S01]  /*16ad0*/  FMUL.FTZ R119, R98, R119 ;  /* 0x0000007762777220 */ /* 0x000fe20000410000 */
[----:B------:R-:W-:Y:S01]  /*16ae0*/  FFMA.FTZ R116, R97, R116, R64 ;  /* 0x0000007461747223 */ /* 0x000fe20000010040 */
[----:B------:R-:W-:Y:S01]  /*16af0*/  SHF.L.U32 R64, R48, 0x10, RZ ;  /* 0x0000001030407819 */ /* 0x000fe200000006ff */
[----:B------:R-:W-:Y:S01]  /*16b00*/  FMUL.FTZ R65, R98, R65 ;  /* 0x0000004162417220 */ /* 0x000fe20000410000 */
[----:B------:R-:W-:Y:S01]  /*16b10*/  FFMA.FTZ R119, R119, R88, R90 ;  /* 0x0000005877777223 */ /* 0x000fe2000001005a */
[----:B------:R-:W-:Y:S01]  /*16b20*/  SHF.L.U32 R88, R28, 0x10, RZ ;  /* 0x000000101c587819 */ /* 0x000fe200000006ff */
[----:B------:R-:W-:-:S02]  /*16b30*/  IMAD.U32 R56, R18, 0x10000, RZ ;  /* 0x0001000012387824 */ /* 0x000fc400078e00ff */
[C---:B------:R-:W-:Y:S01]  /*16b40*/  FMUL.FTZ R57, R98.reuse, R57 ;  /* 0x0000003962397220 */ /* 0x040fe20000410000 */
[----:B------:R-:W-:Y:S01]  /*16b50*/  IMAD.U32 R118, R29, 0x10000, RZ ;  /* 0x000100001d767824 */ /* 0x000fe200078e00ff */
[----:B------:R-:W1:Y:S01]  /*16b60*/  LDC.64 R96, c[0x0][0x428] ;  /* 0x00010a00ff607b82 */ /* 0x000e620000000a00 */
[----:B------:R-:W-:Y:S01]  /*16b70*/  SHF.L.U32 R95, R49, 0x10, RZ ;  /* 0x00000010315f7819 */ /* 0x000fe200000006ff */
[----:B------:R-:W-:Y:S01]  /*16b80*/  FFMA.FTZ R117, R57, R56, R64 ;  /* 0x0000003839757223 */ /* 0x000fe20000010040 */
[----:B------:R-:W-:Y:S01]  /*16b90*/  FFMA.FTZ R118, R65, R118, R88 ;  /* 0x0000007641767223 */ /* 0x000fe20000010058 */
[----:B------:R-:W-:Y:S02]  /*16ba0*/  IMAD.U32 R93, R19, 0x10000, RZ ;  /* 0x00010000135d7824 */ /* 0x000fe400078e00ff */
[----:B------:R-:W-:Y:S01]  /*16bb0*/  FMUL.FTZ R120, R98, R123 ;  /* 0x0000007b62787220 */ /* 0x000fe20000410000 */
[----:B------:R-:W-:Y:S01]  /*16bc0*/  SHF.L.U32 R147, R38, 0x10, RZ ;  /* 0x0000001026937819 */ /* 0x000fe200000006ff */
[----:B0-----:R-:W-:Y:S01]  /*16bd0*/  @!P0 IMAD.WIDE R56, R2, 0x4, R52 ;  /* 0x0000000402388825 */ /* 0x001fe200078e0234 */
[----:B------:R-:W0:Y:S01]  /*16be0*/  @!P0 LDC.64 R64, c[0x0][0x3c8] ;  /* 0x0000f200ff408b82 */ /* 0x000e220000000a00 */
[----:B------:R-:W-:-:S02]  /*16bf0*/  F2FP.BF16.F32.PACK_AB R52, R59, R58 ;  /* 0x0000003a3b34723e */ /* 0x000fc400000010ff */
[----:B------:R-:W-:Y:S01]  /*16c00*/  FFMA.FTZ R120, R120, R93, R95 ;  /* 0x0000005d78787223 */ /* 0x000fe2000001005f */
[----:B------:R-:W-:Y:S01]  /*16c10*/  IMAD.U32 R145, R8, 0x10000, RZ ;  /* 0x0001000008917824 */ /* 0x000fe200078e00ff */
[----:B------:R-:W-:Y:S01]  /*16c20*/  F2FP.BF16.F32.PACK_AB R59, R109, R94 ;  /* 0x0000005e6d3b723e */ /* 0x000fe200000010ff */
[----:B------:R-:W-:Y:S01]  /*16c30*/  IMAD.U32 R151, R7, 0x10000, RZ ;  /* 0x0001000007977824 */ /* 0x000fe200078e00ff */
[----:B------:R-:W-:Y:S01]  /*16c40*/  SHF.L.U32 R153, R37, 0x10, RZ ;  /* 0x0000001025997819 */ /* 0x000fe200000006ff */
[----:B------:R-:W-:Y:S01]  /*16c50*/  FMUL.FTZ R60, R98, R149 ;  /* 0x00000095623c7220 */ /* 0x000fe20000410000 */
[----:B------:R-:W2:Y:S01]  /*16c60*/  LDC.64 R94, c[0x0][0x380] ;  /* 0x0000e000ff5e7b82 */ /* 0x000ea20000000a00 */
[----:B------:R-:W-:Y:S01]  /*16c70*/  FFMA.FTZ R54, R54, R145, R147 ;  /* 0x0000009136367223 */ /* 0x000fe20000010093 */
[----:B------:R-:W-:Y:S01]  /*16c80*/  SHF.L.U32 R92, R26, 0x10, RZ ;  /* 0x000000101a5c7819 */ /* 0x000fe200000006ff */
[----:B------:R-:W-:Y:S01]  /*16c90*/  IMAD.U32 R90, R27, 0x10000, RZ ;  /* 0x000100001b5a7824 */ /* 0x000fe200078e00ff */
[----:B------:R-:W-:Y:S01]  /*16ca0*/  SHF.L.U32 R147, R74, 0x10, RZ ;  /* 0x000000104a937819 */ /* 0x000fe200000006ff */
[----:B------:R-:W-:Y:S01]  /*16cb0*/  FMUL.FTZ R91, R98, R91 ;  /* 0x0000005b625b7220 */ /* 0x000fe20000410000 */
[----:B------:R-:W-:Y:S01]  /*16cc0*/  FFMA.FTZ R60, R60, R151, R153 ;  /* 0x000000973c3c7223 */ /* 0x000fe20000010099 */
[----:B------:R-:W-:Y:S01]  /*16cd0*/  IMAD.U32 R145, R75, 0x10000, RZ ;  /* 0x000100004b917824 */ /* 0x000fe200078e00ff */
[----:B------:R-:W-:Y:S01]  /*16ce0*/  SHF.L.U32 R151, R39, 0x10, RZ ;  /* 0x0000001027977819 */ /* 0x000fe200000006ff */
[----:B------:R-:W-:-:S02]  /*16cf0*/  IMAD.U32 R149, R9, 0x10000, RZ ;  /* 0x0001000009957824 */ /* 0x000fc400078e00ff */
[----:B------:R-:W-:Y:S01]  /*16d00*/  FFMA.FTZ R123, R91, R90, R92 ;  /* 0x0000005a5b7b7223 */ /* 0x000fe2000001005c */
[----:B------:R-:W-:Y:S01]  /*16d10*/  FFMA.FTZ R104, R104, R145, R147 ;  /* 0x0000009168687223 */ /* 0x000fe20000010093 */
[----:B------:R-:W-:Y:S01]  /*16d20*/  SHF.L.U32 R90, R50, 0x10, RZ ;  /* 0x00000010325a7819 */ /* 0x000fe200000006ff */
[----:B------:R-:W-:Y:S01]  /*16d30*/  IMAD.U32 R88, R20, 0x10000, RZ ;  /* 0x0001000014587824 */ /* 0x000fe200078e00ff */
[----:B------:R-:W-:Y:S01]  /*16d40*/  SHF.L.U32 R122, R24, 0x10, RZ ;  /* 0x00000010187a7819 */ /* 0x000fe200000006ff */
[----:B------:R-:W-:Y:S01]  /*16d50*/  IMAD.U32 R92, R25, 0x10000, RZ ;  /* 0x00010000195c7824 */ /* 0x000fe200078e00ff */
[----:B------:R-:W-:Y:S01]  /*16d60*/  SHF.L.U32 R126, R51, 0x10, RZ ;  /* 0x00000010337e7819 */ /* 0x000fe200000006ff */
[----:B------:R-:W-:Y:S01]  /*16d70*/  IMAD.U32 R124, R21, 0x10000, RZ ;  /* 0x00010000157c7824 */ /* 0x000fe200078e00ff */
[----:B------:R-:W-:Y:S01]  /*16d80*/  SHF.L.U32 R130, R22, 0x10, RZ ;  /* 0x0000001016827819 */ /* 0x000fe200000006ff */
[----:B------:R-:W-:Y:S02]  /*16d90*/  IMAD.U32 R128, R23, 0x10000, RZ ;  /* 0x0001000017807824 */ /* 0x000fe400078e00ff */
[C---:B------:R-:W-:Y:S01]  /*16da0*/  FMUL.FTZ R125, R98.reuse, R125 ;  /* 0x0000007d627d7220 */ /* 0x040fe20000410000 */
[C---:B------:R-:W-:Y:S01]  /*16db0*/  FMUL.FTZ R55, R98.reuse, R55 ;  /* 0x0000003762377220 */ /* 0x040fe20000410000 */
[C---:B------:R-:W-:Y:S01]  /*16dc0*/  FMUL.FTZ R63, R98.reuse, R63 ;  /* 0x0000003f623f7220 */ /* 0x040fe20000410000 */
[----:B------:R-:W-:Y:S01]  /*16dd0*/  FMUL.FTZ R89, R98, R89 ;  /* 0x0000005962597220 */ /* 0x000fe20000410000 */
[----:B------:R-:W-:Y:S01]  /*16de0*/  FFMA.FTZ R62, R62, R149, R151 ;  /* 0x000000953e3e7223 */ /* 0x000fe20000010097 */
[----:B------:R3:W-:Y:S01]  /*16df0*/  @!P0 STG.E desc[UR8][R56.64], R61 ;  /* 0x0000003d38008986 */ /* 0x0007e2000c101908 */
[----:B------:R-:W-:Y:S01]  /*16e00*/  FFMA.FTZ R125, R125, R88, R90 ;  /* 0x000000587d7d7223 */ /* 0x000fe2000001005a */
[----:B------:R-:W-:Y:S01]  /*16e10*/  FFMA.FTZ R122, R55, R92, R122 ;  /* 0x0000005c377a7223 */ /* 0x000fe2000001007a */
[----:B------:R-:W-:Y:S01]  /*16e20*/  FFMA.FTZ R124, R63, R124, R126 ;  /* 0x0000007c3f7c7223 */ /* 0x000fe2000001007e */
[----:B------:R-:W-:Y:S01]  /*16e30*/  FFMA.FTZ R127, R89, R128, R130 ;  /* 0x00000080597f7223 */ /* 0x000fe20000010082 */
[----:B------:R-:W-:Y:S01]  /*16e40*/  F2FP.BF16.F32.PACK_AB R58, R108, R105 ;  /* 0x000000696c3a723e */ /* 0x000fe200000010ff */
[----:B-1----:R-:W-:Y:S01]  /*16e50*/  IMAD.WIDE.U32 R88, R67, 0x10, R96 ;  /* 0x0000001043587825 */ /* 0x002fe200078e0060 */
[----:B------:R-:W-:-:S02]  /*16e60*/  F2FP.BF16.F32.PACK_AB R55, R139, R62 ;  /* 0x0000003e8b37723e */ /* 0x000fc400000010ff */
[----:B------:R-:W-:Y:S01]  /*16e70*/  F2FP.BF16.F32.PACK_AB R54, R137, R54 ;  /* 0x000000368936723e */ /* 0x000fe200000010ff */
[----:B------:R-:W-:Y:S01]  /*16e80*/  IMAD.WIDE.U32 R90, R99, 0x10, R96 ;  /* 0x00000010635a7825 */ /* 0x000fe200078e0060 */
[----:B------:R-:W-:Y:S02]  /*16e90*/  F2FP.BF16.F32.PACK_AB R53, R135, R60 ;  /* 0x0000003c8735723e */ /* 0x000fe400000010ff */
[----:B---3--:R-:W-:Y:S01]  /*16ea0*/  F2FP.BF16.F32.PACK_AB R57, R104, R103 ;  /* 0x000000676839723e */ /* 0x008fe200000010ff */
[----:B0-----:R-:W-:Y:S01]  /*16eb0*/  @!P0 IMAD.WIDE R104, R2, 0x4, R64 ;  /* 0x0000000402688825 */ /* 0x001fe200078e0240 */
[----:B------:R-:W-:Y:S02]  /*16ec0*/  F2FP.BF16.F32.PACK_AB R56, R101, R66 ;  /* 0x000000426538723e */ /* 0x000fe400000010ff */
[----:B------:R-:W-:Y:S01]  /*16ed0*/  F2FP.BF16.F32.PACK_AB R63, R119, R116 ;  /* 0x00000074773f723e */ /* 0x000fe200000010ff */
[--C-:B------:R-:W-:Y:S01]  /*16ee0*/  IMAD.WIDE.U32 R92, R111, 0x10, R96.reuse ;  /* 0x000000106f5c7825 */ /* 0x100fe200078e0060 */
[----:B------:R-:W-:Y:S01]  /*16ef0*/  F2FP.BF16.F32.PACK_AB R62, R115, R114 ;  /* 0x00000072733e723e */ /* 0x000fe200000010ff */
[----:B------:R0:W-:Y:S01]  /*16f00*/  @!P0 STG.E desc[UR8][R104.64], R98 ;  /* 0x0000006268008986 */ /* 0x0001e2000c101908 */
[----:B------:R-:W-:Y:S01]  /*16f10*/  F2FP.BF16.F32.PACK_AB R61, R113, R112 ;  /* 0x00000070713d723e */ /* 0x000fe200000010ff */
[----:B------:R-:W-:Y:S01]  /*16f20*/  IMAD.WIDE.U32 R96, R121, 0x10, R96 ;  /* 0x0000001079607825 */ /* 0x000fe200078e0060 */
[----:B------:R-:W-:Y:S01]  /*16f30*/  F2FP.BF16.F32.PACK_AB R60, R110, R107 ;  /* 0x0000006b6e3c723e */ /* 0x000fe200000010ff */
[----:B------:R0:W-:Y:S01]  /*16f40*/  STG.E.128 desc[UR8][R88.64], R52 ;  /* 0x0000003458007986 */ /* 0x0001e2000c101d08 */
[----:B------:R-:W-:Y:S01]  /*16f50*/  F2FP.BF16.F32.PACK_AB R67, R127, R124 ;  /* 0x0000007c7f43723e */ /* 0x000fe200000010ff */
[----:B--2---:R-:W-:Y:S01]  /*16f60*/  IMAD R2, R94, 0x4, R2 ;  /* 0x000000045e027824 */ /* 0x004fe200078e0202 */
[----:B------:R-:W-:Y:S01]  /*16f70*/  F2FP.BF16.F32.PACK_AB R66, R122, R125 ;  /* 0x0000007d7a42723e */ /* 0x000fe200000010ff */
[----:B------:R0:W-:Y:S01]  /*16f80*/  STG.E.128 desc[UR8][R90.64], R56 ;  /* 0x000000385a007986 */ /* 0x0001e2000c101d08 */
[----:B------:R-:W-:-:S02]  /*16f90*/  F2FP.BF16.F32.PACK_AB R65, R123, R120 ;  /* 0x000000787b41723e */ /* 0x000fc400000010ff */
[----:B------:R-:W-:Y:S01]  /*16fa0*/  F2FP.BF16.F32.PACK_AB R64, R118, R117 ;  /* 0x000000757640723e */ /* 0x000fe200000010ff */
[----:B------:R0:W-:Y:S01]  /*16fb0*/  STG.E.128 desc[UR8][R92.64], R60 ;  /* 0x0000003c5c007986 */ /* 0x0001e2000c101d08 */
[----:B------:R-:W-:-:S03]  /*16fc0*/  ISETP.GE.AND P0, PT, R2, R95, PT ;  /* 0x0000005f0200720c */ /* 0x000fc60003f06270 */
[----:B------:R0:W-:Y:S10]  /*16fd0*/  STG.E.128 desc[UR8][R96.64], R64 ;  /* 0x0000004060007986 */ /* 0x0001f4000c101d08 */
[----:B------:R-:W-:Y:S05]  /*16fe0*/  @!P0 BRA `(.L_x_996) ;  /* 0xfffffe9c004c8947 */ /* 0x000fea000383ffff */
[----:B------:R-:W-:Y:S05]  /*16ff0*/  BSYNC B0 ;  /* 0x0000000000007941 */ /* 0x000fea0003800000 */
.L_x_667:
[----:B------:R-:W-:Y:S05]  /*17000*/  EXIT ;  /* 0x000000000000794d */ /* 0x000fea0003800000 */
.L_x_995:
[----:B------:R-:W-:Y:S01]  /*17010*/  HFMA2 R91, -RZ, RZ, 0, 1.847743988037109375e-06 ;  /* 0x0000001fff5b7431 */ /* 0x000fe200000001ff */
[----:B------:R-:W-:Y:S01]  /*17020*/  BSSY B1, `(.L_x_997) ;  /* 0x0000007000017945 */ /* 0x000fe20003800000 */
[----:B------:R-:W-:Y:S01]  /*17030*/  MOV R89, R58 ;  /* 0x0000003a00597202 */ /* 0x000fe20000000f00 */
[----:B------:R-:W-:Y:S02]  /*17040*/  IMAD.MOV.U32 R62, RZ, RZ, 0x1 ;  /* 0x00000001ff3e7424 */ /* 0x000fe400078e00ff */
[----:B------:R-:W-:-:S07]  /*17050*/  IMAD.MOV.U32 R60, RZ, RZ, -0x1 ;  /* 0xffffffffff3c7424 */ /* 0x000fce00078e00ff */
[----:B------:R-:W-:Y:S05]  /*17060*/  WARPSYNC.COLLECTIVE R60, `(.L_x_998) ;  /* 0x000000003c087348 */ /* 0x000fea0003c00000 */
[----:B------:R0:W1:Y:S02]  /*17070*/  SHFL.BFLY P1, R63, R89, R62, R91 ;  /* 0x0c00003e593f7389 */ /* 0x000064000002005b */
[----:B01----:R-:W-:Y:S05]  /*17080*/  ENDCOLLECTIVE ;  /* 0x000000000000791b */ /* 0x003fea0003800000 */
.L_x_998:
[----:B------:R-:W-:Y:S05]  /*17090*/  BSYNC B1 ;  /* 0x0000000000017941 */ /* 0x000fea0003800000 */
.L_x_997:
[----:B------:R-:W-:Y:S01]  /*170a0*/  MOV R53, R63 ;  /* 0x0000003f00357202 */ /* 0x000fe20000000f00 */
[----:B------:R-:W-:Y:S02]  /*170b0*/  HFMA2 R62, -RZ, RZ, 0, 1.1920928955078125e-07 ;  /* 0x00000002ff3e7431 */ /* 0x000fe400000001ff */
[----:B------:R-:W-:Y:S01]  /*170c0*/  IMAD.MOV.U32 R91, RZ, RZ, 0x1f ;  /* 0x0000001fff5b7424 */ /* 0x000fe200078e00ff */
[----:B------:R-:W-:Y:S01]  /*170d0*/  MOV R60, 0xffffffff ;  /* 0xffffffff003c7802 */ /* 0x000fe20000000f00 */
[----:B------:R-:W-:-:S04]  /*170e0*/  FADD.FTZ R54, R58, R53 ;  /* 0x000000353a367221 */ /* 0x000fc80000010000 */
[----:B------:R-:W-:-:S07]  /*170f0*/  IMAD.MOV.U32 R89, RZ, RZ, R54 ;  /* 0x000000ffff597224 */ /* 0x000fce00078e0036 */
[----:B------:R-:W-:Y:S05]  /*17100*/  WARPSYNC.COLLECTIVE R60, `(.L_x_999) ;  /* 0x000000003c087348 */ /* 0x000fea0003c00000 */
[----:B------:R0:W1:Y:S02]  /*17110*/  SHFL.BFLY P1, R63, R89, R62, R91 ;  /* 0x0c00003e593f7389 */ /* 0x000064000002005b */
[----:B01----:R-:W-:Y:S05]  /*17120*/  ENDCOLLECTIVE ;  /* 0x000000000000791b */ /* 0x003fea0003800000 */
.L_x_999:
[----:B------:R-:W-:Y:S02]  /*17130*/  IMAD.MOV.U32 R62, RZ, RZ, 0x4 ;  /* 0x00000004ff3e7424 */ /* 0x000fe400078e00ff */
[----:B------:R-:W-:-:S04]  /*17140*/  IMAD.MOV.U32 R53, RZ, RZ, R63 ;  /* 0x000000ffff357224 */ /* 0x000fc800078e003f */
[----:B------:R-:W-:-:S05]  /*17150*/  FADD.FTZ R55, R54, R53 ;  /* 0x0000003536377221 */ /* 0x000fca0000010000 */
[----:B------:R-:W-:-:S07]  /*17160*/  MOV R89, R55 ;  /* 0x0000003700597202 */ /* 0x000fce0000000f00 */
[----:B------:R-:W-:Y:S05]  /*17170*/  WARPSYNC.COLLECTIVE R60, `(.L_x_1000) ;  /* 0x000000003c087348 */ /* 0x000fea0003c00000 */
[----:B------:R0:W1:Y:S02]  /*17180*/  SHFL.BFLY P1, R63, R89, R62, R91 ;  /* 0x0c00003e593f7389 */ /* 0x000064000002005b */
[----:B01----:R-:W-:Y:S05]  /*17190*/  ENDCOLLECTIVE ;  /* 0x000000000000791b */ /* 0x003fea0003800000 */
.L_x_1000:
[----:B------:R-:W-:Y:S01]  /*171a0*/  HFMA2 R62, -RZ, RZ, 0, 4.76837158203125e-07 ;  /* 0x00000008ff3e7431 */ /* 0x000fe200000001ff */
[----:B------:R-:W-:-:S05]  /*171b0*/  MOV R52, R63 ;  /* 0x0000003f00347202 */ /* 0x000fca0000000f00 */
[----:B------:R-:W-:-:S04]  /*171c0*/  FADD.FTZ R56, R55, R52 ;  /* 0x0000003437387221 */ /* 0x000fc80000010000 */
[----:B------:R-:W-:-:S07]  /*171d0*/  IMAD.MOV.U32 R89, RZ, RZ, R56 ;  /* 0x000000ffff597224 */ /* 0x000fce00078e0038 */
[----:B------:R-:W-:Y:S05]  /*171e0*/  WARPSYNC.COLLECTIVE R60, `(.L_x_1001) ;  /* 0x000000003c087348 */ /* 0x000fea0003c00000 */
[----:B------:R0:W1:Y:S02]  /*171f0*/  SHFL.BFLY P1, R63, R89, R62, R91 ;  /* 0x0c00003e593f7389 */ /* 0x000064000002005b */
[----:B01----:R-:W-:Y:S05]  /*17200*/  ENDCOLLECTIVE ;  /* 0x000000000000791b */ /* 0x003fea0003800000 */
.L_x_1001:
[----:B------:R-:W-:Y:S02]  /*17210*/  IMAD.MOV.U32 R62, RZ, RZ, 0x10 ;  /* 0x00000010ff3e7424 */ /* 0x000fe400078e00ff */
[----:B------:R-:W-:-:S04]  /*17220*/  IMAD.MOV.U32 R53, RZ, RZ, R63 ;  /* 0x000000ffff357224 */ /* 0x000fc800078e003f */
[----:B------:R-:W-:Y:S02]  /*17230*/  FADD.FTZ R57, R56, R53 ;  /* 0x0000003538397221 */ /* 0x000fe40000010000 */
[----:B------:R-:W0:Y:S03]  /*17240*/  LDC R53, c[0x0][0x400] ;  /* 0x00010000ff357b82 */ /* 0x000e260000000800 */
[----:B------:R-:W-:-:S07]  /*17250*/  MOV R89, R57 ;  /* 0x0000003900597202 */ /* 0x000fce0000000f00 */
[----:B0-----:R-:W-:Y:S05]  /*17260*/  WARPSYNC.COLLECTIVE R60, `(.L_x_1002) ;  /* 0x000000003c087348 */ /* 0x001fea0003c00000 */
[----:B------:R1:W2:Y:S02]  /*17270*/  SHFL.BFLY P1, R63, R89, R62, R91 ;  /* 0x0c00003e593f7389 */ /* 0x0002a4000002005b */
[----:B012---:R-:W-:Y:S05]  /*17280*/  ENDCOLLECTIVE ;  /* 0x000000000000791b */ /* 0x007fea0003800000 */
.L_x_1002:
[----:B------:R-:W-:Y:S01]  /*17290*/  HFMA2 R62, -RZ, RZ, 0, 5.9604644775390625e-08 ;  /* 0x00000001ff3e7431 */ /* 0x000fe200000001ff */
[----:B------:R-:W-:-:S05]  /*172a0*/  MOV R52, R63 ;  /* 0x0000003f00347202 */ /* 0x000fca0000000f00 */
[----:B------:R-:W-:-:S04]  /*172b0*/  FADD.FTZ R52, R57, R52 ;  /* 0x0000003439347221 */ /* 0x000fc80000010000 */
[----:B------:R-:W-:-:S04]  /*172c0*/  FMUL.FTZ R61, R52, R53 ;  /* 0x00000035343d7220 */ /* 0x000fc80000410000 */
        /* <DEDUP_REMOVED lines=63> */
[----:B------:R-:W-:-:S04]  /*176c0*/  FFMA.FTZ R52, R55, R55, R52 ;  /* 0x0000003737347223 */ /* 0x000fc80000010034 */
[----:B------:R-:W-:-:S07]  /*176d0*/  IMAD.MOV.U32 R89, RZ, RZ, R52 ;  /* 0x000000ffff597224 */ /* 0x000fce00078e0034 */
[----:B------:R-:W-:Y:S05]  /*176e0*/  WARPSYNC.COLLECTIVE R60, `(.L_x_1003) ;  /* 0x000000003c087348 */ /* 0x000fea0003c00000 */
[----:B------:R0:W1:Y:S02]  /*176f0*/  SHFL.BFLY P1, R63, R89, R62, R91 ;  /* 0x0c00003e593f7389 */ /* 0x000064000002005b */
[----:B01----:R-:W-:Y:S05]  /*17700*/  ENDCOLLECTIVE ;  /* 0x000000000000791b */ /* 0x003fea0003800000 */
.L_x_1003:
[----:B------:R-:W-:Y:S02]  /*17710*/  IMAD.MOV.U32 R62, RZ, RZ, 0x2 ;  /* 0x00000002ff3e7424 */ /* 0x000fe400078e00ff */
[----:B------:R-:W-:-:S04]  /*17720*/  IMAD.MOV.U32 R55, RZ, RZ, R63 ;  /* 0x000000ffff377224 */ /* 0x000fc800078e003f */
[----:B------:R-:W-:-:S05]  /*17730*/  FADD.FTZ R55, R52, R55 ;  /* 0x0000003734377221 */ /* 0x000fca0000010000 */
[----:B------:R-:W-:-:S07]  /*17740*/  MOV R89, R55 ;  /* 0x0000003700597202 */ /* 0x000fce0000000f00 */
[----:B------:R-:W-:Y:S05]  /*17750*/  WARPSYNC.COLLECTIVE R60, `(.L_x_1004) ;  /* 0x000000003c087348 */ /* 0x000fea0003c00000 */
[----:B------:R0:W1:Y:S02]  /*17760*/  SHFL.BFLY P1, R63, R89, R62, R91 ;  /* 0x0c00003e593f7389 */ /* 0x000064000002005b */
[----:B01----:R-:W-:Y:S05]  /*17770*/  ENDCOLLECTIVE ;  /* 0x000000000000791b */ /* 0x003fea0003800000 */
.L_x_1004:
[----:B------:R-:W-:Y:S01]  /*17780*/  HFMA2 R62, -RZ, RZ, 0, 2.384185791015625e-07 ;  /* 0x00000004ff3e7431 */ /* 0x000fe200000001ff */
[----:B------:R-:W-:-:S05]  /*17790*/  MOV R54, R63 ;  /* 0x0000003f00367202 */ /* 0x000fca0000000f00 */
[----:B------:R-:W-:-:S04]  /*177a0*/  FADD.FTZ R54, R55, R54 ;  /* 0x0000003637367221 */ /* 0x000fc80000010000 */
[----:B------:R-:W-:-:S07]  /*177b0*/  IMAD.MOV.U32 R89, RZ, RZ, R54 ;  /* 0x000000ffff597224 */ /* 0x000fce00078e0036 */
[----:B------:R-:W-:Y:S05]  /*177c0*/  WARPSYNC.COLLECTIVE R60, `(.L_x_1005) ;  /* 0x000000003c087348 */ /* 0x000fea0003c00000 */
[----:B------:R0:W1:Y:S02]  /*177d0*/  SHFL.BFLY P1, R63, R89, R62, R91 ;  /* 0x0c00003e593f7389 */ /* 0x000064000002005b */
[----:B01----:R-:W-:Y:S05]  /*177e0*/  ENDCOLLECTIVE ;  /* 0x000000000000791b */ /* 0x003fea0003800000 */
.L_x_1005:
[----:B------:R-:W-:Y:S02]  /*177f0*/  IMAD.MOV.U32 R62, RZ, RZ, 0x8 ;  /* 0x00000008ff3e7424 */ /* 0x000fe400078e00ff */
[----:B------:R-:W-:-:S04]  /*17800*/  IMAD.MOV.U32 R57, RZ, RZ, R63 ;  /* 0x000000ffff397224 */ /* 0x000fc800078e003f */
[----:B------:R-:W-:-:S05]  /*17810*/  FADD.FTZ R57, R54, R57 ;  /* 0x0000003936397221 */ /* 0x000fca0000010000 */
[----:B------:R-:W-:-:S07]  /*17820*/  MOV R89, R57 ;  /* 0x0000003900597202 */ /* 0x000fce0000000f00 */
[----:B------:R-:W-:Y:S05]  /*17830*/  WARPSYNC.COLLECTIVE R60, `(.L_x_1006) ;  /* 0x000000003c087348 */ /* 0x000fea0003c00000 */
[----:B------:R0:W1:Y:S02]  /*17840*/  SHFL.BFLY P1, R63, R89, R62, R91 ;  /* 0x0c00003e593f7389 */ /* 0x000064000002005b */
[----:B01----:R-:W-:Y:S05]  /*17850*/  ENDCOLLECTIVE ;  /* 0x000000000000791b */ /* 0x003fea0003800000 */
.L_x_1006:
[----:B------:R-:W-:Y:S01]  /*17860*/  HFMA2 R62, -RZ, RZ, 0, 9.5367431640625e-07 ;  /* 0x00000010ff3e7431 */ /* 0x000fe200000001ff */
[----:B------:R-:W-:-:S05]  /*17870*/  MOV R56, R63 ;  /* 0x0000003f00387202 */ /* 0x000fca0000000f00 */
[----:B------:R-:W-:-:S04]  /*17880*/  FADD.FTZ R56, R57, R56 ;  /* 0x0000003839387221 */ /* 0x000fc80000010000 */
[----:B------:R-:W-:-:S07]  /*17890*/  IMAD.MOV.U32 R89, RZ, RZ, R56 ;  /* 0x000000ffff597224 */ /* 0x000fce00078e0038 */
[----:B------:R-:W-:Y:S05]  /*178a0*/  WARPSYNC.COLLECTIVE R60, `(.L_x_1007) ;  /* 0x000000003c087348 */ /* 0x000fea0003c00000 */
[----:B------:R0:W1:Y:S02]  /*178b0*/  SHFL.BFLY P1, R63, R89, R62, R91 ;  /* 0x0c00003e593f7389 */ /* 0x000064000002005b */
[----:B01----:R-:W-:Y:S05]  /*178c0*/  ENDCOLLECTIVE ;  /* 0x000000000000791b */ /* 0x003fea0003800000 */
.L_x_1007:
[----:B------:R-:W-:Y:S05]  /*178d0*/  BRA `(.L_x_1008) ;  /* 0xffffffe800947947 */ /* 0x000fea000383ffff */
.L_x_1009:
        /* <DEDUP_REMOVED lines=10> */
.L_x_37237:


//--------------------- .text._ZN10layer_norm13ln_fwd_kernelINS_13Kernel_traitsI13__nv_bfloat16S2_S2_S2_fjLj1024ELj1ELj4ELj1ELj16ENS_18Kernel_traits_baseILj1024ES2_S2_S2_S2_fjLj128EEEEELb1ELb0ELb1ELb0EEEvNS_9FwdParamsE --------------------------
	.section	.text._ZN10layer_norm13ln_fwd_kernelINS_13Kernel_traitsI13__nv_bfloat16S2_S2_S2_fjLj1024ELj1ELj4ELj1ELj16ENS_18Kernel_traits_baseILj1024ES2_S2_S2_S2_fjLj128EEEEELb1ELb0ELb1ELb0EEEvNS_9FwdParamsE,"ax",@progbits
	.align	128
        .global         _ZN10layer_norm13ln_fwd_kernelINS_13Kernel_traitsI13__nv_bfloat16S2_S2_S2_fjLj1024ELj1ELj4ELj1ELj16ENS_18Kernel_traits_baseILj1024ES2_S2_S2_S2_fjLj128EEEEELb1ELb0ELb1ELb0EEEvNS_9FwdParamsE
        .type           _ZN10layer_norm13ln_fwd_kernelINS_13Kernel_traitsI13__nv_bfloat16S2_S2_S2_fjLj1024ELj1ELj4ELj1ELj16ENS_18Kernel_traits_baseILj1024ES2_S2_S2_S2_fjLj128EEEEELb1ELb0ELb1ELb0EEEvNS_9FwdParamsE,@function
        .size           _ZN10layer_norm13ln_fwd_kernelINS_13Kernel_traitsI13__nv_bfloat16S2_S2_S2_fjLj1024ELj1ELj4ELj1ELj16ENS_18Kernel_traits_baseILj1024ES2_S2_S2_S2_fjLj128EEEEELb1ELb0ELb1ELb0EEEvNS_9FwdParamsE,(.L_x_37238 - _ZN10layer_norm13ln_fwd_kernelINS_13Kernel_traitsI13__nv_bfloat16S2_S2_S2_fjLj1024ELj1ELj4ELj1ELj16ENS_18Kernel_traits_baseILj1024ES2_S2_S2_S2_fjLj128EEEEELb1ELb0ELb1ELb0EEEvNS_9FwdParamsE)
        .other          _ZN10layer_norm13ln_fwd_kernelINS_13Kernel_traitsI13__nv_bfloat16S2_S2_S2_fjLj1024ELj1ELj4ELj1ELj16ENS_18Kernel_traits_baseILj1024ES2_S2_S2_S2_fjLj128EEEEELb1ELb0ELb1ELb0EEEvNS_9FwdParamsE,@"STO_CUDA_ENTRY STV_DEFAULT"
_ZN10layer_norm13ln_fwd_kernelINS_13Kernel_traitsI13__nv_bfloat16S2_S2_S2_fjLj1024ELj1ELj4ELj1ELj16ENS_18Kernel_traits_baseILj1024ES2_S2_S2_S2_fjLj128EEEEELb1ELb0ELb1ELb0EEEvNS_9FwdParamsE:
.text._ZN10layer_norm13ln_fwd_kernelINS_13Kernel_traitsI13__nv_bfloat16S2_S2_S2_fjLj1024ELj1ELj4ELj1ELj16ENS_18Kernel_traits_baseILj1024ES2_S2_S2_S2_fjLj128EEEEELb1ELb0ELb1ELb0EEEvNS_9FwdParamsE:
[----:B------:R-:W-:Y:S01]  /*0000*/  LDC R1, c[0x0][0x37c] ;  /* 0x0000df00ff017b82 */ /* 0x000fe20000000800 */
[----:B------:R-:W0:Y:S07]  /*0010*/  LDCU.U8 UR4, c[0x0][0x464] ;  /* 0x00008c80ff0477ac */ /* 0x000e2e0008000000 */
[----:B------:R-:W1:Y:S01]  /*0020*/  LDC R87, c[0x0][0x458] ;  /* 0x00011600ff577b82 */ /* 0x000e620000000800 */
[----:B------:R-:W2:Y:S01]  /*0030*/  LDCU.64 UR6, c[0x0][0x450] ;  /* 0x00008a00ff0677ac */ /* 0x000ea20008000a00 */
[----:B------:R-:W3:Y:S06]  /*0040*/  LDCU.64 UR8, c[0x0][0x358] ;  /* 0x00006b00ff0877ac */ /* 0x000eec0008000a00 */
[----:B------:R-:W4:Y:S01]  /*0050*/  LDC R90, c[0x0][0x45c] ;  /* 0x00011700ff5a7b82 */ /* 0x000f220000000800 */
[----:B------:R-:W5:Y:S01]  /*0060*/  S2R R93, SR_TID.X ;  /* 0x00000000005d7919 */ /* 0x000f620000002100 */
[----:B------:R-:W4:Y:S06]  /*0070*/  LDCU.64 UR10, c[0x0][0x438] ;  /* 0x00008700ff0a77ac */ /* 0x000f2c0008000a00 */
[----:B------:R-:W5:Y:S01]  /*0080*/  LDC R9, c[0x0][0x388] ;  /* 0x0000e200ff097b82 */ /* 0x000f620000000800 */
[----:B0-----:R-:W-:Y:S01]  /*0090*/  ISETP.NE.AND P0, PT, RZ, UR4, PT ;  /* 0x00000004ff007c0c */ /* 0x001fe2000bf05270 */
[----:B--2---:R-:W-:-:S02]  /*00a0*/  IMAD.U32 R2, RZ, RZ, UR6 ;  /* 0x00000006ff027e24 */ /* 0x004fc4000f8e00ff */
[----:B------:R-:W-:-:S10]  /*00b0*/  IMAD.U32 R3, RZ, RZ, UR7 ;  /* 0x00000007ff037e24 */ /* 0x000fd4000f8e00ff */
[----:B-1----:R-:W-:Y:S01]  /*00c0*/  @P0 MOV R4, R87 ;  /* 0x0000005700040202 */ /* 0x002fe20000000f00 */
[----:B---3--:R-:W2:Y:S01]  /*00d0*/  @P0 LDG.E.64 R2, desc[UR8][R2.64] ;  /* 0x0000000802020981 */ /* 0x008ea2000c1e1b00 */
[----:B----4-:R-:W-:Y:S01]  /*00e0*/  @P0 IMAD.MOV.U32 R5, RZ, RZ, R90 ;  /* 0x000000ffff050224 */ /* 0x010fe200078e005a */
[----:B------:R-:W0:Y:S05]  /*00f0*/  @P0 LDC R7, c[0x0][0x460] ;  /* 0x00011800ff070b82 */ /* 0x000e2a0000000800 */
[----:B------:R-:W0:Y:S01]  /*0100*/  @P0 LDG.E.64 R4, desc[UR8][R4.64] ;  /* 0x0000000804040981 */ /* 0x000e22000c1e1b00 */
[----:B------:R-:W-:Y:S01]  /*0110*/  UISETP.NE.U32.AND UP0, UPT, UR10, URZ, UPT ;  /* 0x000000ff0a00728c */ /* 0x000fe2000bf05070 */
[----:B-----5:R-:W-:Y:S01]  /*0120*/  SHF.R.S32.HI R0, RZ, 0x1f, R9 ;  /* 0x0000001fff007819 */ /* 0x020fe20000011409 */
[----:B------:R-:W1:Y:S01]  /*0130*/  S2UR UR5, SR_CTAID.X ;  /* 0x00000000000579c3 */ /* 0x000e620000002500 */
[----:B------:R-:W-:Y:S01]  /*0140*/  LOP3.LUT R95, R93, 0x1f, RZ, 0xc, !PT ;  /* 0x0000001f5d5f7812 */ /* 0x000fe200078e0cff */
[----:B------:R-:W-:Y:S01]  /*0150*/  UISETP.NE.AND.EX UP0, UPT, UR11, URZ, UPT, UP0 ;  /* 0x000000ff0b00728c */ /* 0x000fe2000bf05300 */
[----:B------:R-:W-:Y:S01]  /*0160*/  LEA.HI R0, R0, R9, RZ, 0x3 ;  /* 0x0000000900007211 */ /* 0x000fe200078f18ff */
[----:B------:R-:W-:Y:S01]  /*0170*/  BSSY.RECONVERGENT B0, `(.L_x_1010) ;  /* 0x0000062000007945 */ /* 0x000fe20003800200 */
[----:B------:R-:W-:-:S02]  /*0180*/  SHF.R.U32.HI R92, RZ, 0x5, R93 ;  /* 0x00000005ff5c7819 */ /* 0x000fc4000001165d */
[----:B------:R-:W-:Y:S01]  /*0190*/  LEA.HI.SX32 R95, R0, R95, 0x1d ;  /* 0x0000005f005f7211 */ /* 0x000fe200078feaff */
[----:B------:R-:W3:Y:S01]  /*01a0*/  LDC R94, c[0x0][0x360] ;  /* 0x0000d800ff5e7b82 */ /* 0x000ee20000000800 */
[----:B-1----:R-:W-:-:S06]  /*01b0*/  USHF.L.U32 UR4, UR5, 0x2, URZ ;  /* 0x0000000205047899 */ /* 0x002fcc00080006ff */
[----:B------:R-:W-:Y:S01]  /*01c0*/  LOP3.LUT R92, R92, UR4, RZ, 0xfc, !PT ;  /* 0x000000045c5c7c12 */ /* 0x000fe2000f8efcff */
[----:B---3--:R-:W-:Y:S01]  /*01d0*/  IMAD R94, R94, UR5, R93 ;  /* 0x000000055e5e7c24 */ /* 0x008fe2000f8e025d */
[----:B------:R-:W-:Y:S02]  /*01e0*/  LOP3.LUT R93, R93, 0x1f, RZ, 0xc0, !PT ;  /* 0x0000001f5d5d7812 */ /* 0x000fe400078ec0ff */
[----:B--2---:R-:W-:Y:S02]  /*01f0*/  @P0 R2UR UR6, R2 ;  /* 0x00000000020602ca */ /* 0x004fe400000e0000 */
[----:B------:R-:W-:Y:S02]  /*0200*/  @P0 R2UR UR7, R3 ;  /* 0x00000000030702ca */ /* 0x000fe400000e0000 */
[----:B0-----:R-:W-:-:S05]  /*0210*/  @P0 IADD3 R87, P1, PT, R4, R7, RZ ;  /* 0x0000000704570210 */ /* 0x001fca0007f3e0ff */
[----:B------:R-:W-:-:S04]  /*0220*/  @P0 IMAD.X R90, RZ, RZ, R5, P1 ;  /* 0x000000ffff5a0224 */ /* 0x000fc800008e0605 */
[----:B------:R-:W-:Y:S02]  /*0230*/  UIADD3 UR15, UPT, UPT, UR6, -0x61c88647, URZ ;  /* 0x9e3779b9060f7890 */ /* 0x000fe4000fffe0ff */
[----:B------:R-:W-:Y:S01]  /*0240*/  UIADD3 UR16, UPT, UPT, UR7, -0x4498517b, URZ ;  /* 0xbb67ae8507107890 */ /* 0x000fe2000fffe0ff */
[--C-:B------:R-:W-:Y:S01]  /*0250*/  SHF.R.U64 R91, R87, 0x2, R90.reuse ;  /* 0x00000002575b7819 */ /* 0x100fe2000000125a */
[----:B------:R-:W-:Y:S01]  /*0260*/  UIADD3 UR17, UPT, UPT, UR6, 0x3c6ef372, URZ ;  /* 0x3c6ef37206117890 */ /* 0x000fe2000fffe0ff */
[----:B------:R-:W-:Y:S01]  /*0270*/  SHF.R.U32.HI R90, RZ, 0x2, R90 ;  /* 0x00000002ff5a7819 */ /* 0x000fe2000001165a */
[----:B------:R-:W-:Y:S02]  /*0280*/  UIADD3 UR18, UPT, UPT, UR7, 0x76cf5d0a, URZ ;  /* 0x76cf5d0a07127890 */ /* 0x000fe4000fffe0ff */
[----:B------:R-:W-:Y:S02]  /*0290*/  UIADD3 UR19, UPT, UPT, UR6, -0x255992d5, URZ ;  /* 0xdaa66d2b06137890 */ /* 0x000fe4000fffe0ff */
[----:B------:R-:W-:-:S02]  /*02a0*/  UIADD3 UR20, UPT, UPT, UR7, 0x32370b8f, URZ ;  /* 0x32370b8f07147890 */ /* 0x000fc4000fffe0ff */
[----:B------:R-:W-:Y:S02]  /*02b0*/  UIADD3 UR21, UPT, UPT, UR6, 0x78dde6e4, URZ ;  /* 0x78dde6e406157890 */ /* 0x000fe4000fffe0ff */
[----:B------:R-:W-:Y:S02]  /*02c0*/  UIADD3 UR22, UPT, UPT, UR7, -0x126145ec, URZ ;  /* 0xed9eba1407167890 */ /* 0x000fe4000fffe0ff */
[----:B------:R-:W-:Y:S02]  /*02d0*/  UIADD3 UR23, UPT, UPT, UR6, 0x1715609d, URZ ;  /* 0x1715609d06177890 */ /* 0x000fe4000fffe0ff */
[----:B------:R-:W-:Y:S02]  /*02e0*/  UIADD3 UR24, UPT, UPT, UR7, -0x56f99767, URZ ;  /* 0xa906689907187890 */ /* 0x000fe4000fffe0ff */
[----:B------:R-:W-:Y:S02]  /*02f0*/  UIADD3 UR25, UPT, UPT, UR6, -0x4ab325aa, URZ ;  /* 0xb54cda5606197890 */ /* 0x000fe4000fffe0ff */
[----:B------:R-:W-:-:S02]  /*0300*/  UIADD3 UR26, UPT, UPT, UR7, 0x646e171e, URZ ;  /* 0x646e171e071a7890 */ /* 0x000fc4000fffe0ff */
[----:B------:R-:W-:Y:S02]  /*0310*/  UIADD3 UR27, UPT, UPT, UR6, 0x5384540f, URZ ;  /* 0x5384540f061b7890 */ /* 0x000fe4000fffe0ff */
[----:B------:R-:W-:Y:S02]  /*0320*/  UIADD3 UR28, UPT, UPT, UR7, 0x1fd5c5a3, URZ ;  /* 0x1fd5c5a3071c7890 */ /* 0x000fe4000fffe0ff */
[----:B------:R-:W-:Y:S02]  /*0330*/  UIADD3 UR29, UPT, UPT, UR6, -0xe443238, URZ ;  /* 0xf1bbcdc8061d7890 */ /* 0x000fe4000fffe0ff */
[----:B------:R-:W-:Y:S02]  /*0340*/  UIADD3 UR30, UPT, UPT, UR7, -0x24c28bd8, URZ ;  /* 0xdb3d7428071e7890 */ /* 0x000fe4000fffe0ff */
[----:B------:R-:W-:Y:S02]  /*0350*/  UIADD3 UR31, UPT, UPT, UR6, -0x700cb87f, URZ ;  /* 0x8ff34781061f7890 */ /* 0x000fe4000fffe0ff */
[----:B------:R-:W-:Y:S01]  /*0360*/  UIADD3 UR32, UPT, UPT, UR7, -0x695add53, URZ ;  /* 0x96a522ad07207890 */ /* 0x000fe2000fffe0ff */
[----:B------:R-:W-:Y:S11]  /*0370*/  BRA.U !UP0, `(.L_x_1011) ;  /* 0x0000000108887547 */ /* 0x000ff6000b800000 */
        /* <DEDUP_REMOVED lines=24> */
[----:B------:R-:W-:Y:S01]  /*0500*/  ISETP.GE.U32.AND P0, PT, R95, 0x80, PT ;  /* 0x000000805f00780c */ /* 0x000fe20003f06070 */
[----:B------:R-:W-:-:S12]  /*0510*/  @P2 VIADD R15, R15, 0x20 ;  /* 0x000000200f0f2836 */ /* 0x000fd80000000000 */
        /* <DEDUP_REMOVED lines=8> */
.L_x_1011:
[C---:B------:R-:W-:Y:S02]  /*05a0*/  ISETP.GE.U32.AND P1, PT, R95.reuse, 0x40, PT ;  /* 0x000000405f00780c */ /* 0x040fe40003f26070 */
[C---:B------:R-:W-:Y:S02]  /*05b0*/  ISETP.GE.U32.AND P2, PT, R95.reuse, 0x60, PT ;  /* 0x000000605f00780c */ /* 0x040fe40003f46070 */
[C---:B------:R-:W-:Y:S02]  /*05c0*/  ISETP.GE.U32.AND P0, PT, R95.reuse, 0x20, PT ;  /* 0x000000205f00780c */ /* 0x040fe40003f06070 */
[----:B------:R-:W-:Y:S02]  /*05d0*/  ISETP.GE.U32.AND P3, PT, R95, 0x80, PT ;  /* 0x000000805f00780c */ /* 0x000fe40003f66070 */
[----:B------:R-:W-:-:S05]  /*05e0*/  MOV R13, R93 ;  /* 0x0000005d000d7202 */ /* 0x000fca0000000f00 */
        /* <DEDUP_REMOVED lines=8> */
[----:B-1----:R-:W-:-:S04]  /*0670*/  @P2 IMAD.WIDE.U32 R8, R13, 0x10, R4 ;  /* 0x000000100d082825 */ /* 0x002fc800078e0004 */
[----:B------:R-:W-:Y:S01]  /*0680*/  @P2 VIADD R13, R13, 0x20 ;  /* 0x000000200d0d2836 */ /* 0x000fe20000000000 */
[----:B------:R0:W5:Y:S03]  /*0690*/  @P2 LDG.E.128 R48, desc[UR8][R8.64] ;  /* 0x0000000808302981 */ /* 0x000166000c1e1d00 */
[----:B--2---:R-:W-:-:S05]  /*06a0*/  @P3 IMAD.WIDE.U32 R4, R13, 0x10, R10 ;  /* 0x000000100d043825 */ /* 0x004fca00078e000a */
[----:B------:R0:W5:Y:S01]  /*06b0*/  @P3 LDG.E.128 R40, desc[UR8][R4.64] ;  /* 0x0000000804283981 */ /* 0x000162000c1e1d00 */
[----:B---3--:R-:W-:-:S05]  /*06c0*/  @P0 IMAD.WIDE.U32 R6, R93, 0x10, R6 ;  /* 0x000000105d060825 */ /* 0x008fca00078e0006 */
[----:B------:R0:W5:Y:S01]  /*06d0*/  @P0 LDG.E.128 R64, desc[UR8][R6.64] ;  /* 0x0000000806400981 */ /* 0x000162000c1e1d00 */
[----:B------:R-:W-:Y:S01]  /*06e0*/  HFMA2 R46, -RZ, RZ, 0, 0 ;  /* 0x00000000ff2e7431 */ /* 0x000fe200000001ff */
[----:B------:R-:W-:Y:S01]  /*06f0*/  CS2R R44, SRZ ;  /* 0x00000000002c7805 */ /* 0x000fe2000001ff00 */
[----:B------:R-:W-:Y:S01]  /*0700*/  IMAD.MOV.U32 R54, RZ, RZ, RZ ;  /* 0x000000ffff367224 */ /* 0x000fe200078e00ff */
[----:B------:R-:W-:Y:S01]  /*0710*/  CS2R R52, SRZ ;  /* 0x0000000000347805 */ /* 0x000fe2000001ff00 */
[----:B------:R-:W-:Y:S01]  /*0720*/  IMAD.MOV.U32 R62, RZ, RZ, RZ ;  /* 0x000000ffff3e7224 */ /* 0x000fe200078e00ff */
[----:B------:R-:W-:Y:S02]  /*0730*/  CS2R R60, SRZ ;  /* 0x00000000003c7805 */ /* 0x000fe4000001ff00 */
[----:B------:R-:W-:Y:S02]  /*0740*/  @P3 CS2R R38, SRZ ;  /* 0x0000000000263805 */ /* 0x000fe4000001ff00 */
[----:B------:R-:W-:-:S02]  /*0750*/  @P3 CS2R R36, SRZ ;  /* 0x0000000000243805 */ /* 0x000fc4000001ff00 */
[----:B------:R-:W-:Y:S01]  /*0760*/  @P1 MOV R55, RZ ;  /* 0x000000ff00371202 */ /* 0x000fe20000000f00 */
[----:B------:R-:W-:Y:S02]  /*0770*/  @P2 IMAD.MOV.U32 R47, RZ, RZ, RZ ;  /* 0x000000ffff2f2224 */ /* 0x000fe400078e00ff */
[----:B0-----:R-:W-:-:S07]  /*0780*/  @P0 IMAD.MOV.U32 R63, RZ, RZ, RZ ;  /* 0x000000ffff3f0224 */ /* 0x001fce00078e00ff */
.L_x_1012:
[----:B------:R-:W-:Y:S05]  /*0790*/  BSYNC.RECONVERGENT B0 ;  /* 0x0000000000007941 */ /* 0x000fea0003800200 */
.L_x_1010:
[----:B------:R-:W0:Y:S02]  /*07a0*/  LDCU UR4, c[0x0][0x384] ;  /* 0x00007080ff0477ac */ /* 0x000e240008000800 */
[----:B0-----:R-:W-:-:S13]  /*07b0*/  ISETP.GE.AND P0, PT, R92, UR4, PT ;  /* 0x000000045c007c0c */ /* 0x001fda000bf06270 */
[----:B------:R-:W-:Y:S05]  /*07c0*/  @P0 EXIT ;  /* 0x000000000000094d */ /* 0x000fea0003800000 */
[----:B------:R-:W-:-:S04]  /*07d0*/  IMAD.HI.U32 R3, R94, -0x326172a9, RZ ;  /* 0xcd9e8d575e037827 */ /* 0x000fc800078e00ff */
[----:B------:R-:W-:Y:S01]  /*07e0*/  HFMA2 R13, -RZ, RZ, 0, 0 ;  /* 0x00000000ff0d7431 */ /* 0x000fe200000001ff */
[----:B------:R-:W-:Y:S01]  /*07f0*/  BSSY B0, `(.L_x_1013) ;  /* 0x0001932000007945 */ /* 0x000fe20003800000 */
[----:B------:R-:W-:Y:S01]  /*0800*/  LOP3.LUT R87, R87, 0x3, RZ, 0xc0, !PT ;  /* 0x0000000357577812 */ /* 0x000fe200078ec0ff */
[----:B------:R-:W-:Y:S01]  /*0810*/  IMAD.HI.U32 R0, R91, -0x2daee0ad, RZ ;  /* 0xd2511f535b007827 */ /* 0x000fe200078e00ff */
[----:B------:R-:W-:Y:S01]  /*0820*/  LOP3.LUT R3, R90, UR6, R3, 0x96, !PT ;  /* 0x000000065a037c12 */ /* 0x000fe2000f8e9603 */
[----:B------:R-:W0:Y:S01]  /*0830*/  LDCU UR10, c[0x0][0x404] ;  /* 0x00008080ff0a77ac */ /* 0x000e220008000800 */
[----:B-----5:R-:W-:Y:S01]  /*0840*/  PRMT R86, R39, 0x7632, R86 ;  /* 0x0000763227567816 */ /* 0x020fe20000000056 */
[----:B------:R-:W-:Y:S01]  /*0850*/  IMAD R5, R94, -0x326172a9, RZ ;  /* 0xcd9e8d575e057824 */ /* 0x000fe200078e02ff */
[----:B------:R-:W-:Y:S01]  /*0860*/  LOP3.LUT R0, R0, UR7, RZ, 0x3c, !PT ;  /* 0x0000000700007c12 */ /* 0x000fe2000f8e3cff */
[----:B------:R-:W-:Y:S01]  /*0870*/  IMAD R7, R91, -0x2daee0ad, RZ ;  /* 0xd2511f535b077824 */ /* 0x000fe200078e02ff */
[----:B------:R-:W-:Y:S01]  /*0880*/  PRMT R85, R43, 0x7632, R85 ;  /* 0x000076322b557816 */ /* 0x000fe20000000055 */
[----:B------:R-:W-:Y:S01]  /*0890*/  IMAD.HI.U32 R4, R3, -0x2daee0ad, RZ ;  /* 0xd2511f5303047827 */ /* 0x000fe200078e00ff */
[----:B------:R-:W-:Y:S01]  /*08a0*/  PRMT R84, R38, 0x7632, R84 ;  /* 0x0000763226547816 */ /* 0x000fe20000000054 */
[----:B------:R-:W1:Y:S01]  /*08b0*/  LDCU.U8 UR11, c[0x0][0x410] ;  /* 0x00008200ff0b77ac */ /* 0x000e620008000000 */
[----:B------:R-:W-:Y:S01]  /*08c0*/  PRMT R83, R42, 0x7632, R83 ;  /* 0x000076322a537816 */ /* 0x000fe20000000053 */
[C---:B------:R-:W-:Y:S01]  /*08d0*/  IMAD.HI.U32 R2, R0.reuse, -0x326172a9, RZ ;  /* 0xcd9e8d5700027827 */ /* 0x040fe200078e00ff */
[----:B------:R-:W-:Y:S01]  /*08e0*/  LOP3.LUT R4, R7, UR16, R4, 0x96, !PT ;  /* 0x0000001007047c12 */ /* 0x000fe2000f8e9604 */
[----:B------:R-:W2:Y:S01]  /*08f0*/  LDCU UR14, c[0x0][0x448] ;  /* 0x00008900ff0e77ac */ /* 0x000ea20008000800 */
[----:B------:R-:W-:Y:S01]  /*0900*/  PRMT R82, R37, 0x7632, R82 ;  /* 0x0000763225527816 */ /* 0x000fe20000000052 */
[----:B------:R-:W-:Y:S01]  /*0910*/  IMAD R6, R3, -0x2daee0ad, RZ ;  /* 0xd2511f5303067824 */ /* 0x000fe200078e02ff */
[----:B------:R-:W-:Y:S01]  /*0920*/  LOP3.LUT R2, R5, UR15, R2, 0x96, !PT ;  /* 0x0000000f05027c12 */ /* 0x000fe2000f8e9602 */
[----:B------:R-:W-:Y:S01]  /*0930*/  IMAD R5, R0, -0x326172a9, RZ ;  /* 0xcd9e8d5700057824 */ /* 0x000fe200078e02ff */
[----:B------:R-:W-:Y:S01]  /*0940*/  PRMT R81, R41, 0x7632, R81 ;  /* 0x0000763229517816 */ /* 0x000fe20000000051 */
[----:B------:R-:W-:Y:S01]  /*0950*/  IMAD.HI.U32 R0, R4, -0x326172a9, RZ ;  /* 0xcd9e8d5704007827 */ /* 0x000fe200078e00ff */
[----:B------:R-:W-:Y:S01]  /*0960*/  PRMT R80, R36, 0x7632, R80 ;  /* 0x0000763224507816 */ /* 0x000fe20000000050 */
[----:B------:R-:W3:Y:S01]  /*0970*/  LDCU.64 UR12, c[0x0][0x408] ;  /* 0x00008100ff0c77ac */ /* 0x000ee20008000a00 */
[----:B------:R-:W-:Y:S01]  /*0980*/  PRMT R79, R40, 0x7632, R79 ;  /* 0x00007632284f7816 */ /* 0x000fe2000000004f */
[----:B------:R-:W-:Y:S01]  /*0990*/  IMAD.HI.U32 R3, R2, -0x2daee0ad, RZ ;  /* 0xd2511f5302037827 */ /* 0x000fe200078e00ff */
[----:B------:R-:W-:Y:S01]  /*09a0*/  LOP3.LUT R0, R5, UR17, R0, 0x96, !PT ;  /* 0x0000001105007c12 */ /* 0x000fe2000f8e9600 */
[----:B------:R-:W4:Y:S01]  /*09b0*/  LDCU.64 UR4, c[0x0][0x3a0] ;  /* 0x00007400ff0477ac */ /* 0x000f220008000a00 */
[----:B------:R-:W-:Y:S01]  /*09c0*/  PRMT R78, R47, 0x7632, R78 ;  /* 0x000076322f4e7816 */ /* 0x000fe2000000004e */
[----:B------:R-:W-:Y:S01]  /*09d0*/  IMAD R5, R4, -0x326172a9, RZ ;  /* 0xcd9e8d5704057824 */ /* 0x000fe200078e02ff */
[----:B------:R-:W-:Y:S01]  /*09e0*/  LOP3.LUT R3, R6, UR18, R3, 0x96, !PT ;  /* 0x0000001206037c12 */ /* 0x000fe2000f8e9603 */
[----:B------:R-:W-:Y:S01]  /*09f0*/  IMAD R7, R2, -0x2daee0ad, RZ ;  /* 0xd2511f5302077824 */ /* 0x000fe200078e02ff */
[----:B------:R-:W-:Y:S01]  /*0a00*/  PRMT R77, R51, 0x7632, R77 ;  /* 0x00007632334d7816 */ /* 0x000fe2000000004d */
[----:B------:R-:W-:Y:S01]  /*0a10*/  IMAD.HI.U32 R4, R0, -0x2daee0ad, RZ ;  /* 0xd2511f5300047827 */ /* 0x000fe200078e00ff */
[----:B------:R-:W-:-:S02]  /*0a20*/  PRMT R76, R46, 0x7632, R76 ;  /* 0x000076322e4c7816 */ /* 0x000fc4000000004c */
[----:B------:R-:W-:Y:S01]  /*0a30*/  PRMT R75, R50, 0x7632, R75 ;  /* 0x00007632324b7816 */ /* 0x000fe2000000004b */
[----:B------:R-:W-:Y:S01]  /*0a40*/  IMAD.HI.U32 R2, R3, -0x326172a9, RZ ;  /* 0xcd9e8d5703027827 */ /* 0x000fe200078e00ff */
[----:B------:R-:W-:Y:S02]  /*0a50*/  LOP3.LUT R4, R7, UR20, R4, 0x96, !PT ;  /* 0x0000001407047c12 */ /* 0x000fe4000f8e9604 */
        /* <DEDUP_REMOVED lines=49> */
[----:B------:R-:W-:-:S03]  /*0d70*/  LOP3.LUT R0, R3, UR29, R0, 0x96, !PT ;  /* 0x0000001d03007c12 */ /* 0x000fc6000f8e9600 */
[----:B------:R-:W-:Y:S01]  /*0d80*/  IMAD R3, R4, -0x326172a9, RZ ;  /* 0xcd9e8d5704037824 */ /* 0x000fe200078e02ff */
[----:B------:R-:W-:Y:S01]  /*0d90*/  LOP3.LUT R5, R6, UR30, R5, 0x96, !PT ;  /* 0x0000001e06057c12 */ /* 0x000fe2000f8e9605 */
[----:B------:R-:W-:Y:S02]  /*0da0*/  IMAD R2, R2, -0x2daee0ad, RZ ;  /* 0xd2511f5302027824 */ /* 0x000fe400078e02ff */
[----:B------:R-:W-:-:S04]  /*0db0*/  IMAD.HI.U32 R89, R0, -0x2daee0ad, RZ ;  /* 0xd2511f5300597827 */ /* 0x000fc800078e00ff */
[----:B------:R-:W-:Y:S01]  /*0dc0*/  IMAD.HI.U32 R88, R5, -0x326172a9, RZ ;  /* 0xcd9e8d5705587827 */ /* 0x000fe200078e00ff */
[----:B------:R-:W-:-:S03]  /*0dd0*/  LOP3.LUT R89, R2, UR32, R89, 0x96, !PT ;  /* 0x0000002002597c12 */ /* 0x000fc6000f8e9659 */
[----:B------:R-:W-:Y:S01]  /*0de0*/  IMAD R124, R0, -0x2daee0ad, RZ ;  /* 0xd2511f53007c7824 */ /* 0x000fe200078e02ff */
[----:B------:R-:W-:Y:S01]  /*0df0*/  LOP3.LUT R88, R3, UR31, R88, 0x96, !PT ;  /* 0x0000001f03587c12 */ /* 0x000fe2000f8e9658 */
[----:B01234-:R-:W-:-:S07]  /*0e00*/  IMAD R14, R5, -0x326172a9, RZ ;  /* 0xcd9e8d57050e7824 */ /* 0x01ffce00078e02ff */
.L_x_1501:
        /* <DEDUP_REMOVED lines=9> */
[----:B------:R-:W-:Y:S01]  /*0ea0*/  IMAD.MOV.U32 R130, RZ, RZ, RZ ;  /* 0x000000ffff827224 */ /* 0x000fe200078e00ff */
[----:B--2---:R-:W-:-:S13]  /*0eb0*/  ISETP.GE.AND P2, PT, R132, 0x1, PT ;  /* 0x000000018400780c */ /* 0x004fda0003f46270 */
[----:B------:R-:W-:-:S04]  /*0ec0*/  @P2 VIADD R70, R132, 0xffffffff ;  /* 0xffffffff84462836 */ /* 0x000fc80000000000 */
[-C--:B-1----:R-:W-:Y:S02]  /*0ed0*/  @P2 IMAD R125, R70, R129.reuse, RZ ;  /* 0x00000081467d2224 */ /* 0x082fe400078e02ff */
[----:B------:R-:W-:-:S03]  /*0ee0*/  IMAD R70, R92, R129, RZ ;  /* 0x000000815c467224 */ /* 0x000fc600078e02ff */
[----:B------:R-:W-:Y:S02]  /*0ef0*/  @P2 SHF.R.S32.HI R126, RZ, 0x1f, R125 ;  /* 0x0000001fff7e2819 */ /* 0x000fe4000001147d */
[----:B------:R-:W-:Y:S02]  /*0f00*/  SHF.R.S32.HI R71, RZ, 0x1f, R70 ;  /* 0x0000001fff477819 */ /* 0x000fe40000011446 */
[----:B------:R-:W-:Y:S02]  /*0f10*/  @P2 LEA.HI R126, R126, R125, RZ, 0x3 ;  /* 0x0000007d7e7e2211 */ /* 0x000fe400078f18ff */
[----:B------:R-:W-:Y:S02]  /*0f20*/  LEA.HI R70, R71, R70, RZ, 0x3 ;  /* 0x0000004647467211 */ /* 0x000fe400078f18ff */
[-C--:B------:R-:W-:Y:S02]  /*0f30*/  @P2 LEA.HI.SX32 R130, R126, R93.reuse, 0x1d ;  /* 0x0000005d7e822211 */ /* 0x080fe400078feaff */
[----:B------:R-:W-:Y:S01]  /*0f40*/  LEA.HI.SX32 R131, R70, R93, 0x1d ;  /* 0x0000005d46837211 */ /* 0x000fe200078feaff */
[----:B0-----:R-:W-:Y:S06]  /*0f50*/  @!P0 BRA `(.L_x_1015) ;  /* 0x0000005c004c8947 */ /* 0x001fec0003800000 */
[----:B------:R-:W-:Y:S04]  /*0f60*/  BSSY.RECONVERGENT B2, `(.L_x_1016) ;  /* 0x0000005000027945 */ /* 0x000fe80003800200 */
[----:B------:R-:W-:Y:S05]  /*0f70*/  @!P2 BRA `(.L_x_1017) ;  /* 0x00000000000ca947 */ /* 0x000fea0003800000 */
[----:B------:R-:W0:Y:S02]  /*0f80*/  LDC.64 R32, c[0x0][0x390] ;  /* 0x0000e400ff207b82 */ /* 0x000e240000000a00 */
[----:B0-----:R-:W-:-:S06]  /*0f90*/  IMAD.WIDE.U32 R32, R130, 0x10, R32 ;  /* 0x0000001082207825 */ /* 0x001fcc00078e0020 */
[----:B------:R-:W5:Y:S02]  /*0fa0*/  LDG.E.128 R32, desc[UR8][R32.64] ;  /* 0x0000000820207981 */ /* 0x000f64000c1e1d00 */
.L_x_1017:
[----:B------:R-:W-:Y:S05]  /*0fb0*/  BSYNC.RECONVERGENT B2 ;  /* 0x0000000000027941 */ /* 0x000fea0003800200 */
.L_x_1016:
[----:B------:R-:W-:-:S04]  /*0fc0*/  UISETP.NE.U32.AND UP0, UPT, UR4, URZ, UPT ;  /* 0x000000ff0400728c */ /* 0x000fc8000bf05070 */
[----:B------:R-:W-:-:S09]  /*0fd0*/  UISETP.NE.AND.EX UP0, UPT, UR5, URZ, UPT, UP0 ;  /* 0x000000ff0500728c */ /* 0x000fd2000bf05300 */
[----:B------:R-:W-:Y:S05]  /*0fe0*/  BRA.U !UP0, `(.L_x_1018) ;  /* 0x0000002d08c87547 */ /* 0x000fea000b800000 */
[----:B------:R-:W0:Y:S02]  /*0ff0*/  LDC.64 R68, c[0x0][0x3a0] ;  /* 0x0000e800ff447b82 */ /* 0x000e240000000a00 */
[----:B0-----:R-:W-:-:S06]  /*1000*/  IMAD.WIDE.U32 R68, R131, 0x10, R68 ;  /* 0x0000001083447825 */ /* 0x001fcc00078e0044 */
[----:B------:R-:W2:Y:S01]  /*1010*/  LDG.E.128 R68, desc[UR8][R68.64] ;  /* 0x0000000844447981 */ /* 0x000ea2000c1e1d00 */
[----:B------:R-:W-:Y:S01]  /*1020*/  ISETP.GT.AND P1, PT, R132, RZ, PT ;  /* 0x000000ff8400720c */ /* 0x000fe20003f24270 */
[----:B------:R-:W-:-:S12]  /*1030*/  BSSY.RECONVERGENT B2, `(.L_x_1019) ;  /* 0x0000059000027945 */ /* 0x000fd80003800200 */
[----:B------:R-:W-:Y:S01]  /*1040*/  @!P1 MOV R126, R124 ;  /* 0x0000007c007e9202 */ /* 0x000fe20000000f00 */
[----:B------:R-:W-:Y:S02]  /*1050*/  @!P1 IMAD.MOV.U32 R100, RZ, RZ, R87 ;  /* 0x000000ffff649224 */ /* 0x000fe400078e0057 */
[----:B--2---:R-:W-:Y:S01]  /*1060*/  @!P1 IMAD.U32 R12, R68, 0x10000, RZ ;  /* 0x00010000440c9824 */ /* 0x004fe200078e00ff */
[----:B------:R-:W-:Y:S06]  /*1070*/  @!P1 BRA `(.L_x_1020) ;  /* 0x0000000400509947 */ /* 0x000fec0003800000 */
        /* <DEDUP_REMOVED lines=16> */
.L_x_1023:
        /* <DEDUP_REMOVED lines=13> */
.L_x_1025:
[----:B------:R-:W-:Y:S05]  /*1250*/  BSYNC.RECONVERGENT B4 ;  /* 0x0000000000047941 */ /* 0x000fea0003800200 */
.L_x_1024:
        /* <DEDUP_REMOVED lines=40> */
[----:B------:R-:W-:Y:S01]  /*14e0*/  LOP3.LUT R89, R10, UR32, R127, 0x96, !PT ;  /* 0x000000200a597c12 */ /* 0x000fe2000f8e967f */
[----:B------:R-:W-:-:S07]  /*14f0*/  IMAD.MOV.U32 R10, RZ, RZ, R124 ;  /* 0x000000ffff0a7224 */ /* 0x000fce00078e007c */
.L_x_1022:
[----:B------:R-:W-:Y:S05]  /*1500*/  BSYNC.RECONVERGENT B3 ;  /* 0x0000000000037941 */ /* 0x000fea0003800200 */
.L_x_1021:
[----:B------:R-:W-:Y:S01]  /*1510*/  I2FP.F32.U32 R10, R10 ;  /* 0x0000000a000a7245 */ /* 0x000fe20000201000 */
[----:B------:R-:W-:Y:S02]  /*1520*/  IMAD.MOV.U32 R87, RZ, RZ, 0x2f800000 ;  /* 0x2f800000ff577424 */ /* 0x000fe400078e00ff */
[----:B-----5:R-:W-:Y:S02]  /*1530*/  IMAD.U32 R11, R32, 0x10000, RZ ;  /* 0x00010000200b7824 */ /* 0x020fe400078e00ff */
[----:B------:R-:W-:Y:S01]  /*1540*/  FFMA.FTZ R10, R10, R87, 1.1641532182693481445e-10 ;  /* 0x2f0000000a0a7423 */ /* 0x000fe20000010057 */
[----:B------:R-:W-:Y:S01]  /*1550*/  SHF.L.U32 R87, R68, 0x10, RZ ;  /* 0x0000001044577819 */ /* 0x000fe200000006ff */
[----:B------:R-:W-:-:S03]  /*1560*/  FMUL.FTZ R11, R11, UR13 ;  /* 0x0000000d0b0b7c20 */ /* 0x000fc60008410000 */
[----:B------:R-:W-:Y:S01]  /*1570*/  FSETP.GTU.FTZ.AND P3, PT, R10, UR10, PT ;  /* 0x0000000a0a007c0b */ /* 0x000fe2000bf7c000 */
[----:B------:R-:W-:-:S05]  /*1580*/  FMUL.FTZ R11, R11, UR12 ;  /* 0x0000000c0b0b7c20 */ /* 0x000fca0008410000 */
[----:B------:R-:W-:Y:S02]  /*1590*/  FSEL R12, R11, RZ, !P3 ;  /* 0x000000ff0b0c7208 */ /* 0x000fe40005800000 */
[----:B------:R-:W-:-:S03]  /*15a0*/  SEL R11, RZ, 0x1, P3 ;  /* 0x00000001ff0b7807 */ /* 0x000fc60001800000 */
[----:B------:R-:W-:-:S07]  /*15b0*/  FADD.FTZ R12, R87, R12 ;  /* 0x0000000c570c7221 */ /* 0x000fce0000010000 */
.L_x_1020:
[----:B------:R-:W-:Y:S05]  /*15c0*/  BSYNC.RECONVERGENT B2 ;  /* 0x0000000000027941 */ /* 0x000fea0003800200 */
.L_x_1019:
[----:B------:R-:W-:Y:S01]  /*15d0*/  @!P1 PRMT R10, R68, 0x7632, R10 ;  /* 0x00007632440a9816 */ /* 0x000fe2000000000a */
[----:B------:R-:W-:Y:S01]  /*15e0*/  BSSY.RECONVERGENT B2, `(.L_x_1026) ;  /* 0x000005d000027945 */ /* 0x000fe20003800200 */
[----:B------:R-:W-:Y:S01]  /*15f0*/  F2FP.BF16.F32.PACK_AB R133, RZ, R12 ;  /* 0x0000000cff85723e */ /* 0x000fe200000010ff */
[----:B------:R-:W-:Y:S01]  /*1600*/  @!P1 IMAD.MOV.U32 R122, RZ, RZ, R126 ;  /* 0x000000ffff7a9224 */ /* 0x000fe200078e007e */
[----:B------:R-:W-:Y:S01]  /*1610*/  @!P1 SHF.L.U32 R10, R10, 0x10, RZ ;  /* 0x000000100a0a9819 */ /* 0x000fe200000006ff */
[----:B------:R-:W-:Y:S01]  /*1620*/  @!P1 IMAD.MOV.U32 R87, RZ, RZ, R100 ;  /* 0x000000ffff579224 */ /* 0x000fe200078e0064 */
[----:B------:R-:W-:Y:S06]  /*1630*/  @!P1 BRA `(.L_x_1027) ;  /* 0x00000004005c9947 */ /* 0x000fec0003800000 */
        /* <DEDUP_REMOVED lines=16> */
.L_x_1030:
        /* <DEDUP_REMOVED lines=13> */
.L_x_1032:
[----:B------:R-:W-:Y:S05]  /*1810*/  BSYNC.RECONVERGENT B4 ;  /* 0x0000000000047941 */ /* 0x000fea0003800200 */
.L_x_1031:
[----:B------:R-:W-:Y:S01]  /*1820*/  IMAD.WIDE.U32 R88, R94, -0x326172a9, RZ ;  /* 0xcd9e8d575e587825 */ /* 0x000fe200078e00ff */
[----:B------:R-:W-:-:S03]  /*1830*/  LOP3.LUT R100, R13, UR7, R109, 0x96, !PT ;  /* 0x000000070d647c12 */ /* 0x000fc6000f8e966d */
[----:B------:R-:W-:Y:S01]  /*1840*/  IMAD.MOV.U32 R9, RZ, RZ, R126 ;  /* 0x000000ffff097224 */ /* 0x000fe200078e007e */
        /* <DEDUP_REMOVED lines=39> */
[----:B------:R-:W-:-:S07]  /*1ac0*/  MOV R122, R100 ;  /* 0x00000064007a7202 */ /* 0x000fce0000000f00 */
.L_x_1029:
[----:B------:R-:W-:Y:S05]  /*1ad0*/  BSYNC.RECONVERGENT B3 ;  /* 0x0000000000037941 */ /* 0x000fea0003800200 */
.L_x_1028:
[----:B------:R-:W-:Y:S01]  /*1ae0*/  HFMA2 R100, -RZ, RZ, 0.1171875, 0 ;  /* 0x2f800000ff647431 */ /* 0x000fe200000001ff */
[----:B-----5:R-:W-:Y:S02]  /*1af0*/  PRMT R10, R32, 0x7632, R10 ;  /* 0x00007632200a7816 */ /* 0x020fe4000000000a */
[----:B------:R-:W-:Y:S02]  /*1b00*/  I2FP.F32.U32 R9, R9 ;  /* 0x0000000900097245 */ /* 0x000fe40000201000 */
[----:B------:R-:W-:Y:S01]  /*1b10*/  PRMT R68, R68, 0x7632, R68 ;  /* 0x0000763244447816 */ /* 0x000fe20000000044 */
[----:B------:R-:W-:Y:S02]  /*1b20*/  IMAD.U32 R10, R10, 0x10000, RZ ;  /* 0x000100000a0a7824 */ /* 0x000fe400078e00ff */
[----:B------:R-:W-:Y:S02]  /*1b30*/  FFMA.FTZ R9, R9, R100, 1.1641532182693481445e-10 ;  /* 0x2f00000009097423 */ /* 0x000fe40000010064 */
[----:B------:R-:W-:Y:S01]  /*1b40*/  FMUL.FTZ R10, R10, UR13 ;  /* 0x0000000d0a0a7c20 */ /* 0x000fe20008410000 */
[----:B------:R-:W-:-:S03]  /*1b50*/  IMAD.U32 R101, R68, 0x10000, RZ ;  /* 0x0001000044657824 */ /* 0x000fc600078e00ff */
[----:B------:R-:W-:Y:S01]  /*1b60*/  FMUL.FTZ R10, R10, UR12 ;  /* 0x0000000c0a0a7c20 */ /* 0x000fe20008410000 */
[----:B------:R-:W-:-:S04]  /*1b70*/  FSETP.GTU.FTZ.AND P3, PT, R9, UR10, PT ;  /* 0x0000000a09007c0b */ /* 0x000fc8000bf7c000 */
[----:B------:R-:W-:Y:S02]  /*1b80*/  FSEL R10, R10, RZ, !P3 ;  /* 0x000000ff0a0a7208 */ /* 0x000fe40005800000 */
[----:B------:R-:W-:-:S03]  /*1b90*/  SEL R9, RZ, 0x1, P3 ;  /* 0x00000001ff097807 */ /* 0x000fc60001800000 */
[----:B------:R-:W-:-:S07]  /*1ba0*/  FADD.FTZ R10, R101, R10 ;  /* 0x0000000a650a7221 */ /* 0x000fce0000010000 */
.L_x_1027:
[----:B------:R-:W-:Y:S05]  /*1bb0*/  BSYNC.RECONVERGENT B2 ;  /* 0x0000000000027941 */ /* 0x000fea0003800200 */
.L_x_1026:
        /* <DEDUP_REMOVED lines=8> */
[----:B------:R-:W-:Y:S01]  /*1c40*/  MOV R108, 0x2 ;  /* 0x00000002006c7802 */ /* 0x000fe20000000f00 */
[----:B------:R-:W-:Y:S02]  /*1c50*/  IMAD.MOV.U32 R8, RZ, RZ, R14 ;  /* 0x000000ffff087224 */ /* 0x000fe400078e000e */
[----:B------:R-:W-:-:S08]  /*1c60*/  IMAD.MOV.U32 R68, RZ, RZ, R122 ;  /* 0x000000ffff447224 */ /* 0x000fd000078e007a */
        /* <DEDUP_REMOVED lines=11> */
.L_x_1037:
        /* <DEDUP_REMOVED lines=13> */
.L_x_1039:
[----:B------:R-:W-:Y:S05]  /*1df0*/  BSYNC.RECONVERGENT B4 ;  /* 0x0000000000047941 */ /* 0x000fea0003800200 */
.L_x_1038:
        /* <DEDUP_REMOVED lines=41> */
[----:B------:R-:W-:Y:S02]  /*2090*/  IMAD.MOV.U32 R68, RZ, RZ, R100 ;  /* 0x000000ffff447224 */ /* 0x000fe400078e0064 */
[----:B------:R-:W-:-:S07]  /*20a0*/  IMAD.MOV.U32 R108, RZ, RZ, RZ ;  /* 0x000000ffff6c7224 */ /* 0x000fce00078e00ff */
.L_x_1036:
[----:B------:R-:W-:Y:S05]  /*20b0*/  BSYNC.RECONVERGENT B3 ;  /* 0x0000000000037941 */ /* 0x000fea0003800200 */
.L_x_1035:
[----:B------:R-:W-:Y:S01]  /*20c0*/  I2FP.F32.U32 R8, R8 ;  /* 0x0000000800087245 */ /* 0x000fe20000201000 */
[----:B------:R-:W-:Y:S01]  /*20d0*/  IMAD.MOV.U32 R101, RZ, RZ, 0x2f800000 ;  /* 0x2f800000ff657424 */ /* 0x000fe200078e00ff */
[----:B-----5:R-:W-:Y:S01]  /*20e0*/  SHF.L.U32 R87, R33, 0x10, RZ ;  /* 0x0000001021577819 */ /* 0x020fe200000006ff */
[----:B------:R-:W-:Y:S02]  /*20f0*/  IMAD.U32 R100, R69, 0x10000, RZ ;  /* 0x0001000045647824 */ /* 0x000fe400078e00ff */
[----:B------:R-:W-:Y:S02]  /*2100*/  FFMA.FTZ R8, R8, R101, 1.1641532182693481445e-10 ;  /* 0x2f00000008087423 */ /* 0x000fe40000010065 */
[----:B------:R-:W-:-:S03]  /*2110*/  FMUL.FTZ R87, R87, UR13 ;  /* 0x0000000d57577c20 */ /* 0x000fc60008410000 */
[----:B------:R-:W-:Y:S01]  /*2120*/  FSETP.GTU.FTZ.AND P3, PT, R8, UR10, PT ;  /* 0x0000000a08007c0b */ /* 0x000fe2000bf7c000 */
[----:B------:R-:W-:-:S03]  /*2130*/  FMUL.FTZ R87, R87, UR12 ;  /* 0x0000000c57577c20 */ /* 0x000fc60008410000 */
[----:B------:R-:W-:Y:S02]  /*2140*/  SEL R8, RZ, 0x1, P3 ;  /* 0x00000001ff087807 */ /* 0x000fe40001800000 */
[----:B------:R-:W-:-:S05]  /*2150*/  FSEL R87, R87, RZ, !P3 ;  /* 0x000000ff57577208 */ /* 0x000fca0005800000 */
[----:B------:R-:W-:-:S07]  /*2160*/  FADD.FTZ R101, R100, R87 ;  /* 0x0000005764657221 */ /* 0x000fce0000010000 */
.L_x_1034:
[----:B------:R-:W-:Y:S05]  /*2170*/  BSYNC.RECONVERGENT B2 ;  /* 0x0000000000027941 */ /* 0x000fea0003800200 */
.L_x_1033:
[----:B------:R-:W-:Y:S01]  /*2180*/  @!P1 PRMT R100, R69, 0x7632, R100 ;  /* 0x0000763245649816 */ /* 0x000fe20000000064 */
[----:B------:R-:W-:Y:S01]  /*2190*/  BSSY.RECONVERGENT B2, `(.L_x_1040) ;  /* 0x000005c000027945 */ /* 0x000fe20003800200 */
[----:B------:R-:W-:Y:S01]  /*21a0*/  F2FP.BF16.F32.PACK_AB R135, RZ, R101 ;  /* 0x00000065ff87723e */ /* 0x000fe200000010ff */
[----:B------:R-:W-:Y:S01]  /*21b0*/  @!P1 IMAD.MOV.U32 R126, RZ, RZ, R68 ;  /* 0x000000ffff7e9224 */ /* 0x000fe200078e0044 */
[----:B------:R-:W-:Y:S01]  /*21c0*/  @!P1 MOV R87, R108 ;  /* 0x0000006c00579202 */ /* 0x000fe20000000f00 */
[----:B------:R-:W-:Y:S01]  /*21d0*/  @!P1 IMAD.U32 R100, R100, 0x10000, RZ ;  /* 0x0001000064649824 */ /* 0x000fe200078e00ff */
        /* <DEDUP_REMOVED lines=17> */
.L_x_1044:
        /* <DEDUP_REMOVED lines=13> */
.L_x_1046:
[----:B------:R-:W-:Y:S05]  /*23c0*/  BSYNC.RECONVERGENT B4 ;  /* 0x0000000000047941 */ /* 0x000fea0003800200 */
.L_x_1045:
        /* <DEDUP_REMOVED lines=41> */
[----:B------:R-:W-:-:S07]  /*2660*/  LOP3.LUT R89, R108, UR32, R127, 0x96, !PT ;  /* 0x000000206c597c12 */ /* 0x000fce000f8e967f */
.L_x_1043:
[----:B------:R-:W-:Y:S05]  /*2670*/  BSYNC.RECONVERGENT B3 ;  /* 0x0000000000037941 */ /* 0x000fea0003800200 */
.L_x_1042:
        /* <DEDUP_REMOVED lines=13> */
.L_x_1041:
[----:B------:R-:W-:Y:S05]  /*2750*/  BSYNC.RECONVERGENT B2 ;  /* 0x0000000000027941 */ /* 0x000fea0003800200 */
.L_x_1040:
        /* <DEDUP_REMOVED lines=22> */
.L_x_1051:
        /* <DEDUP_REMOVED lines=13> */
.L_x_1053:
[----:B------:R-:W-:Y:S05]  /*2990*/  BSYNC.RECONVERGENT B4 ;  /* 0x0000000000047941 */ /* 0x000fea0003800200 */
.L_x_1052:
        /* <DEDUP_REMOVED lines=43> */
.L_x_1050:
[----:B------:R-:W-:Y:S05]  /*2c50*/  BSYNC.RECONVERGENT B3 ;  /* 0x0000000000037941 */ /* 0x000fea0003800200 */
.L_x_1049:
        /* <DEDUP_REMOVED lines=11> */
.L_x_1048:
[----:B------:R-:W-:Y:S05]  /*2d10*/  BSYNC.RECONVERGENT B2 ;  /* 0x0000000000027941 */ /* 0x000fea0003800200 */
.L_x_1047:
        /* <DEDUP_REMOVED lines=23> */
.L_x_1058:
        /* <DEDUP_REMOVED lines=13> */
.L_x_1060:
[----:B------:R-:W-:Y:S05]  /*2f60*/  BSYNC.RECONVERGENT B4 ;  /* 0x0000000000047941 */ /* 0x000fea0003800200 */
.L_x_1059:
        /* <DEDUP_REMOVED lines=42> */
[----:B------:R-:W-:-:S07]  /*3210*/  HFMA2 R69, -RZ, RZ, 0, 0 ;  /* 0x00000000ff457431 */ /* 0x000fce00000001ff */
.L_x_1057:
[----:B------:R-:W-:Y:S05]  /*3220*/  BSYNC.RECONVERGENT B3 ;  /* 0x0000000000037941 */ /* 0x000fea0003800200 */
.L_x_1056:
[----:B-----5:R-:W-:Y:S01]  /*3230*/  PRMT R68, R34, 0x7632, R68 ;  /* 0x0000763222447816 */ /* 0x020fe20000000044 */
[----:B------:R-:W-:Y:S01]  /*3240*/  IMAD.MOV.U32 R108, RZ, RZ, 0x2f800000 ;  /* 0x2f800000ff6c7424 */ /* 0x000fe200078e00ff */
[----:B------:R-:W-:Y:S02]  /*3250*/  I2FP.F32.U32 R5, R5 ;  /* 0x0000000500057245 */ /* 0x000fe40000201000 */
[----:B------:R-:W-:Y:S01]  /*3260*/  PRMT R70, R70, 0x7632, R70 ;  /* 0x0000763246467816 */ /* 0x000fe20000000046 */
[----:B------:R-:W-:Y:S02]  /*3270*/  IMAD.U32 R68, R68, 0x10000, RZ ;  /* 0x0001000044447824 */ /* 0x000fe400078e00ff */
[----:B------:R-:W-:Y:S01]  /*3280*/  FFMA.FTZ R5, R5, R108, 1.1641532182693481445e-10 ;  /* 0x2f00000005057423 */ /* 0x000fe2000001006c */
[----:B------:R-:W-:Y:S01]  /*3290*/  SHF.L.U32 R87, R70, 0x10, RZ ;  /* 0x0000001046577819 */ /* 0x000fe200000006ff */
[----:B------:R-:W-:-:S03]  /*32a0*/  FMUL.FTZ R68, R68, UR13 ;  /* 0x0000000d44447c20 */ /* 0x000fc60008410000 */
[----:B------:R-:W-:Y:S01]  /*32b0*/  FSETP.GTU.FTZ.AND P3, PT, R5, UR10, PT ;  /* 0x0000000a05007c0b */ /* 0x000fe2000bf7c000 */
[----:B------:R-:W-:-:S03]  /*32c0*/  FMUL.FTZ R68, R68, UR12 ;  /* 0x0000000c44447c20 */ /* 0x000fc60008410000 */
[----:B------:R-:W-:Y:S02]  /*32d0*/  SEL R5, RZ, 0x1, P3 ;  /* 0x00000001ff057807 */ /* 0x000fe40001800000 */
[----:B------:R-:W-:-:S05]  /*32e0*/  FSEL R68, R68, RZ, !P3 ;  /* 0x000000ff44447208 */ /* 0x000fca0005800000 */
[----:B------:R-:W-:-:S07]  /*32f0*/  FADD.FTZ R108, R87, R68 ;  /* 0x00000044576c7221 */ /* 0x000fce0000010000 */
.L_x_1055:
[----:B------:R-:W-:Y:S05]  /*3300*/  BSYNC.RECONVERGENT B2 ;  /* 0x0000000000027941 */ /* 0x000fea0003800200 */
.L_x_1054:
[----:B------:R-:W-:Y:S01]  /*3310*/  BSSY.RECONVERGENT B2, `(.L_x_1061) ;  /* 0x000005a000027945 */ /* 0x000fe20003800200 */
[----:B------:R-:W-:Y:S01]  /*3320*/  F2FP.BF16.F32.PACK_AB R70, RZ, R108 ;  /* 0x0000006cff46723e */ /* 0x000fe200000010ff */
[----:B------:R-:W-:Y:S01]  /*3330*/  @!P1 IMAD.U32 R122, R71, 0x10000, RZ ;  /* 0x00010000477a9824 */ /* 0x000fe200078e00ff */
[----:B------:R-:W-:Y:S01]  /*3340*/  @!P1 MOV R68, R69 ;  /* 0x0000004500449202 */ /* 0x000fe20000000f00 */
        /* <DEDUP_REMOVED lines=18> */
.L_x_1065:
        /* <DEDUP_REMOVED lines=13> */
.L_x_1067:
[----:B------:R-:W-:Y:S05]  /*3540*/  BSYNC.RECONVERGENT B4 ;  /* 0x0000000000047941 */ /* 0x000fea0003800200 */
.L_x_1066:
        /* <DEDUP_REMOVED lines=42> */
.L_x_1064:
[----:B------:R-:W-:Y:S05]  /*37f0*/  BSYNC.RECONVERGENT B3 ;  /* 0x0000000000037941 */ /* 0x000fea0003800200 */
.L_x_1063:
        /* <DEDUP_REMOVED lines=11> */
.L_x_1062:
[----:B------:R-:W-:Y:S05]  /*38b0*/  BSYNC.RECONVERGENT B2 ;  /* 0x0000000000027941 */ /* 0x000fea0003800200 */
.L_x_1061:
        /* <DEDUP_REMOVED lines=23> */
.L_x_1072:
        /* <DEDUP_REMOVED lines=13> */
.L_x_1074:
[----:B------:R-:W-:Y:S05]  /*3b00*/  BSYNC.RECONVERGENT B4 ;  /* 0x0000000000047941 */ /* 0x000fea0003800200 */
.L_x_1073:
        /* <DEDUP_REMOVED lines=39> */
[----:B------:R-:W-:Y:S02]  /*3d80*/  MOV R14, R126 ;  /* 0x0000007e000e7202 */ /* 0x000fe40000000f00 */
[----:B------:R-:W-:Y:S01]  /*3d90*/  LOP3.LUT R88, R88, UR31, R127, 0x96, !PT ;  /* 0x0000001f58587c12 */ /* 0x000fe2000f8e967f */
[----:B------:R-:W-:Y:S01]  /*3da0*/  IMAD.MOV.U32 R126, RZ, RZ, R68 ;  /* 0x000000ffff7e7224 */ /* 0x000fe200078e0044 */
[----:B------:R-:W-:-:S07]  /*3db0*/  LOP3.LUT R89, R124, UR32, R69, 0x96, !PT ;  /* 0x000000207c597c12 */ /* 0x000fce000f8e9645 */
.L_x_1071:
[----:B------:R-:W-:Y:S05]  /*3dc0*/  BSYNC.RECONVERGENT B3 ;  /* 0x0000000000037941 */ /* 0x000fea0003800200 */
.L_x_1070:
        /* <DEDUP_REMOVED lines=13> */
.L_x_1069:
[----:B------:R-:W-:Y:S05]  /*3ea0*/  BSYNC.RECONVERGENT B2 ;  /* 0x0000000000027941 */ /* 0x000fea0003800200 */
.L_x_1068:
[----:B------:R-:W-:Y:S02]  /*3eb0*/  F2FP.BF16.F32.PACK_AB R71, RZ, R121 ;  /* 0x00000079ff47723e */ /* 0x000fe400000010ff */
[----:B------:R-:W-:Y:S02]  /*3ec0*/  PRMT R70, R138, 0x5410, R70 ;  /* 0x000054108a467816 */ /* 0x000fe40000000046 */
[----:B------:R-:W-:Y:S02]  /*3ed0*/  PRMT R69, R135, 0x5410, R137 ;  /* 0x0000541087457816 */ /* 0x000fe40000000089 */
[----:B------:R-:W-:Y:S02]  /*3ee0*/  PRMT R68, R133, 0x5410, R134 ;  /* 0x0000541085447816 */ /* 0x000fe40000000086 */
[----:B------:R-:W-:Y:S01]  /*3ef0*/  PRMT R71, R136, 0x5410, R71 ;  /* 0x0000541088477816 */ /* 0x000fe20000000047 */
[----:B------:R-:W-:Y:S06]  /*3f00*/  BRA `(.L_x_1075) ;  /* 0x0000002800ec7947 */ /* 0x000fec0003800000 */
.L_x_1018:
[----:B------:R-:W-:Y:S01]  /*3f10*/  BSSY.RECONVERGENT B2, `(.L_x_1076) ;  /* 0x0000057000027945 */ /* 0x000fe20003800200 */
[----:B------:R-:W-:Y:S01]  /*3f20*/  IMAD.MOV.U32 R12, RZ, RZ, RZ ;  /* 0x000000ffff0c7224 */ /* 0x000fe200078e00ff */
[----:B------:R-:W-:Y:S01]  /*3f30*/  MOV R68, R87 ;  /* 0x0000005700447202 */ /* 0x000fe20000000f00 */
[----:B------:R-:W-:Y:S01]  /*3f40*/  IMAD.MOV.U32 R126, RZ, RZ, R124 ;  /* 0x000000ffff7e7224 */ /* 0x000fe200078e007c */
        /* <DEDUP_REMOVED lines=17> */
.L_x_1080:
        /* <DEDUP_REMOVED lines=13> */
.L_x_1082:
[----:B------:R-:W-:Y:S05]  /*4130*/  BSYNC.RECONVERGENT B4 ;  /* 0x0000000000047941 */ /* 0x000fea0003800200 */
.L_x_1081:
        /* <DEDUP_REMOVED lines=42> */
.L_x_1079:
[----:B------:R-:W-:Y:S05]  /*43e0*/  BSYNC.RECONVERGENT B3 ;  /* 0x0000000000037941 */ /* 0x000fea0003800200 */
.L_x_1078:
[----:B------:R-:W-:Y:S01]  /*43f0*/  I2FP.F32.U32 R10, R10 ;  /* 0x0000000a000a7245 */ /* 0x000fe20000201000 */
[----:B------:R-:W-:Y:S01]  /*4400*/  IMAD.MOV.U32 R11, RZ, RZ, 0x2f800000 ;  /* 0x2f800000ff0b7424 */ /* 0x000fe200078e00ff */
[----:B-----5:R-:W-:-:S03]  /*4410*/  SHF.L.U32 R12, R32, 0x10, RZ ;  /* 0x00000010200c7819 */ /* 0x020fc600000006ff */
[----:B------:R-:W-:Y:S02]  /*4420*/  FFMA.FTZ R10, R10, R11, 1.1641532182693481445e-10 ;  /* 0x2f0000000a0a7423 */ /* 0x000fe4000001000b */
[----:B------:R-:W-:-:S03]  /*4430*/  FMUL.FTZ R12, R12, UR13 ;  /* 0x0000000d0c0c7c20 */ /* 0x000fc60008410000 */
[----:B------:R-:W-:Y:S01]  /*4440*/  FSETP.GTU.FTZ.AND P1, PT, R10, UR10, PT ;  /* 0x0000000a0a007c0b */ /* 0x000fe2000bf3c000 */
[----:B------:R-:W-:-:S03]  /*4450*/  FMUL.FTZ R12, R12, UR12 ;  /* 0x0000000c0c0c7c20 */ /* 0x000fc60008410000 */
[----:B------:R-:W-:Y:S02]  /*4460*/  SEL R11, RZ, 0x1, P1 ;  /* 0x00000001ff0b7807 */ /* 0x000fe40000800000 */
[----:B------:R-:W-:-:S07]  /*4470*/  FSEL R12, R12, RZ, !P1 ;  /* 0x000000ff0c0c7208 */ /* 0x000fce0004800000 */
.L_x_1077:
[----:B------:R-:W-:Y:S05]  /*4480*/  BSYNC.RECONVERGENT B2 ;  /* 0x0000000000027941 */ /* 0x000fea0003800200 */
.L_x_1076:
[----:B------:R-:W-:Y:S01]  /*4490*/  BSSY.RECONVERGENT B2, `(.L_x_1083) ;  /* 0x0000056000027945 */ /* 0x000fe20003800200 */
[----:B------:R-:W-:Y:S01]  /*44a0*/  F2FP.BF16.F32.PACK_AB R134, RZ, R12 ;  /* 0x0000000cff86723e */ /* 0x000fe200000010ff */
[----:B------:R-:W-:Y:S02]  /*44b0*/  IMAD.MOV.U32 R10, RZ, RZ, RZ ;  /* 0x000000ffff0a7224 */ /* 0x000fe400078e00ff */
[----:B------:R-:W-:Y:S01]  /*44c0*/  IMAD.MOV.U32 R69, RZ, RZ, R68 ;  /* 0x000000ffff457224 */ /* 0x000fe200078e0044 */
[----:B------:R-:W-:Y:S06]  /*44d0*/  @!P2 BRA `(.L_x_1084) ;  /* 0x000000040044a947 */ /* 0x000fec0003800000 */
[----:B------:R-:W-:Y:S01]  /*44e0*/  ISETP.NE.AND P1, PT, R68, 0x1, PT ;  /* 0x000000014400780c */ /* 0x000fe20003f25270 */
[----:B------:R-:W-:Y:S01]  /*44f0*/  BSSY.RECONVERGENT B3, `(.L_x_1085) ;  /* 0x0000045000037945 */ /* 0x000fe20003800200 */
[----:B------:R-:W-:Y:S02]  /*4500*/  HFMA2 R69, -RZ, RZ, 0, 1.1920928955078125e-07 ;  /* 0x00000002ff457431 */ /* 0x000fe400000001ff */
[----:B------:R-:W-:-:S09]  /*4510*/  IMAD.MOV.U32 R9, RZ, RZ, R14 ;  /* 0x000000ffff097224 */ /* 0x000fd200078e000e */
[----:B------:R-:W-:Y:S05]  /*4520*/  @!P1 BRA `(.L_x_1086) ;  /* 0x0000000400049947 */ /* 0x000fea0003800000 */
        /* <DEDUP_REMOVED lines=8> */
.L_x_1087:
        /* <DEDUP_REMOVED lines=13> */
.L_x_1089:
[----:B------:R-:W-:Y:S05]  /*4680*/  BSYNC.RECONVERGENT B4 ;  /* 0x0000000000047941 */ /* 0x000fea0003800200 */
.L_x_1088:
        /* <DEDUP_REMOVED lines=43> */
.L_x_1086:
[----:B------:R-:W-:Y:S05]  /*4940*/  BSYNC.RECONVERGENT B3 ;  /* 0x0000000000037941 */ /* 0x000fea0003800200 */
.L_x_1085:
[----:B-----5:R-:W-:Y:S01]  /*4950*/  PRMT R10, R32, 0x7632, R10 ;  /* 0x00007632200a7816 */ /* 0x020fe2000000000a */
[----:B------:R-:W-:Y:S01]  /*4960*/  IMAD.MOV.U32 R68, RZ, RZ, 0x2f800000 ;  /* 0x2f800000ff447424 */ /* 0x000fe200078e00ff */
[----:B------:R-:W-:Y:S02]  /*4970*/  I2FP.F32.U32 R9, R9 ;  /* 0x0000000900097245 */ /* 0x000fe40000201000 */
[----:B------:R-:W-:-:S03]  /*4980*/  SHF.L.U32 R10, R10, 0x10, RZ ;  /* 0x000000100a0a7819 */ /* 0x000fc600000006ff */
[----:B------:R-:W-:Y:S02]  /*4990*/  FFMA.FTZ R9, R9, R68, 1.1641532182693481445e-10 ;  /* 0x2f00000009097423 */ /* 0x000fe40000010044 */
[----:B------:R-:W-:-:S03]  /*49a0*/  FMUL.FTZ R10, R10, UR13 ;  /* 0x0000000d0a0a7c20 */ /* 0x000fc60008410000 */
[----:B------:R-:W-:Y:S01]  /*49b0*/  FSETP.GTU.FTZ.AND P1, PT, R9, UR10, PT ;  /* 0x0000000a09007c0b */ /* 0x000fe2000bf3c000 */
[----:B------:R-:W-:-:S03]  /*49c0*/  FMUL.FTZ R10, R10, UR12 ;  /* 0x0000000c0a0a7c20 */ /* 0x000fc60008410000 */
[----:B------:R-:W-:Y:S02]  /*49d0*/  SEL R9, RZ, 0x1, P1 ;  /* 0x00000001ff097807 */ /* 0x000fe40000800000 */
[----:B------:R-:W-:-:S07]  /*49e0*/  FSEL R10, R10, RZ, !P1 ;  /* 0x000000ff0a0a7208 */ /* 0x000fce0004800000 */
.L_x_1084:
[----:B------:R-:W-:Y:S05]  /*49f0*/  BSYNC.RECONVERGENT B2 ;  /* 0x0000000000027941 */ /* 0x000fea0003800200 */
.L_x_1083:
        /* <DEDUP_REMOVED lines=18> */
.L_x_1094:
        /* <DEDUP_REMOVED lines=13> */
.L_x_1096:
[----:B------:R-:W-:Y:S05]  /*4bf0*/  BSYNC.RECONVERGENT B4 ;  /* 0x0000000000047941 */ /* 0x000fea0003800200 */
.L_x_1095:
        /* <DEDUP_REMOVED lines=40> */
[----:B------:R-:W-:Y:S01]  /*4e80*/  MOV R126, R68 ;  /* 0x00000044007e7202 */ /* 0x000fe20000000f00 */
[----:B------:R-:W-:Y:S01]  /*4e90*/  IMAD.MOV.U32 R68, RZ, RZ, RZ ;  /* 0x000000ffff447224 */ /* 0x000fe200078e00ff */
[----:B------:R-:W-:-:S07]  /*4ea0*/  LOP3.LUT R89, R70, UR32, R69, 0x96, !PT ;  /* 0x0000002046597c12 */ /* 0x000fce000f8e9645 */
.L_x_1093:
[----:B------:R-:W-:Y:S05]  /*4eb0*/  BSYNC.RECONVERGENT B3 ;  /* 0x0000000000037941 */ /* 0x000fea0003800200 */
.L_x_1092:
        /* <DEDUP_REMOVED lines=9> */
.L_x_1091:
[----:B------:R-:W-:Y:S05]  /*4f50*/  BSYNC.RECONVERGENT B2 ;  /* 0x0000000000027941 */ /* 0x000fea0003800200 */
.L_x_1090:
        /* <DEDUP_REMOVED lines=18> */
.L_x_1101:
        /* <DEDUP_REMOVED lines=13> */
.L_x_1103:
[----:B------:R-:W-:Y:S05]  /*5150*/  BSYNC.RECONVERGENT B4 ;  /* 0x0000000000047941 */ /* 0x000fea0003800200 */
.L_x_1102:
        /* <DEDUP_REMOVED lines=43> */
.L_x_1100:
[----:B------:R-:W-:Y:S05]  /*5410*/  BSYNC.RECONVERGENT B3 ;  /* 0x0000000000037941 */ /* 0x000fea0003800200 */
.L_x_1099:
        /* <DEDUP_REMOVED lines=10> */
.L_x_1098:
[----:B------:R-:W-:Y:S05]  /*54c0*/  BSYNC.RECONVERGENT B2 ;  /* 0x0000000000027941 */ /* 0x000fea0003800200 */
.L_x_1097:
        /* <DEDUP_REMOVED lines=18> */
.L_x_1108:
        /* <DEDUP_REMOVED lines=13> */
.L_x_1110:
[----:B------:R-:W-:Y:S05]  /*56c0*/  BSYNC.RECONVERGENT B4 ;  /* 0x0000000000047941 */ /* 0x000fea0003800200 */
.L_x_1109:
        /* <DEDUP_REMOVED lines=43> */
.L_x_1107:
[----:B------:R-:W-:Y:S05]  /*5980*/  BSYNC.RECONVERGENT B3 ;  /* 0x0000000000037941 */ /* 0x000fea0003800200 */
.L_x_1106:
        /* <DEDUP_REMOVED lines=9> */
.L_x_1105:
[----:B------:R-:W-:Y:S05]  /*5a20*/  BSYNC.RECONVERGENT B2 ;  /* 0x0000000000027941 */ /* 0x000fea0003800200 */
.L_x_1104:
        /* <DEDUP_REMOVED lines=18> */
.L_x_1115:
        /* <DEDUP_REMOVED lines=13> */
.L_x_1117:
[----:B------:R-:W-:Y:S05]  /*5c20*/  BSYNC.RECONVERGENT B4 ;  /* 0x0000000000047941 */ /* 0x000fea0003800200 */
.L_x_1116:
        /* <DEDUP_REMOVED lines=43> */
.L_x_1114:
[----:B------:R-:W-:Y:S05]  /*5ee0*/  BSYNC.RECONVERGENT B3 ;  /* 0x0000000000037941 */ /* 0x000fea0003800200 */
.L_x_1113:
        /* <DEDUP_REMOVED lines=10> */
.L_x_1112:
[----:B------:R-:W-:Y:S05]  /*5f90*/  BSYNC.RECONVERGENT B2 ;  /* 0x0000000000027941 */ /* 0x000fea0003800200 */
.L_x_1111:
        /* <DEDUP_REMOVED lines=18> */
.L_x_1122:
        /* <DEDUP_REMOVED lines=13> */
.L_x_1124:
[----:B------:R-:W-:Y:S05]  /*6190*/  BSYNC.RECONVERGENT B4 ;  /* 0x0000000000047941 */ /* 0x000fea0003800200 */
.L_x_1123:
        /* <DEDUP_REMOVED lines=43> */
.L_x_1121:
[----:B------:R-:W-:Y:S05]  /*6450*/  BSYNC.RECONVERGENT B3 ;  /* 0x0000000000037941 */ /* 0x000fea0003800200 */
.L_x_1120:
        /* <DEDUP_REMOVED lines=9> */
.L_x_1119:
[----:B------:R-:W-:Y:S05]  /*64f0*/  BSYNC.RECONVERGENT B2 ;  /* 0x0000000000027941 */ /* 0x000fea0003800200 */
.L_x_1118:
        /* <DEDUP_REMOVED lines=18> */
.L_x_1129:
        /* <DEDUP_REMOVED lines=13> */
.L_x_1131:
[----:B------:R-:W-:Y:S05]  /*66f0*/  BSYNC.RECONVERGENT B4 ;  /* 0x0000000000047941 */ /* 0x000fea0003800200 */
.L_x_1130:
        /* <DEDUP_REMOVED lines=43> */
.L_x_1128:
[----:B------:R-:W-:Y:S05]  /*69b0*/  BSYNC.RECONVERGENT B3 ;  /* 0x0000000000037941 */ /* 0x000fea0003800200 */
.L_x_1127:
        /* <DEDUP_REMOVED lines=10> */
.L_x_1126:
[----:B------:R-:W-:Y:S05]  /*6a60*/  BSYNC.RECONVERGENT B2 ;  /* 0x0000000000027941 */ /* 0x000fea0003800200 */
.L_x_1125:
[----:B------:R-:W-:Y:S02]  /*6a70*/  F2FP.BF16.F32.PACK_AB R71, RZ, R121 ;  /* 0x00000079ff47723e */ /* 0x000fe400000010ff */
[----:B------:R-:W-:Y:S02]  /*6a80*/  PRMT R70, R137, 0x5410, R138 ;  /* 0x0000541089467816 */ /* 0x000fe4000000008a */
[----:B------:R-:W-:Y:S02]  /*6a90*/  PRMT R69, R135, 0x5410, R136 ;  /* 0x0000541087457816 */ /* 0x000fe40000000088 */
[----:B------:R-:W-:Y:S02]  /*6aa0*/  PRMT R68, R134, 0x5410, R133 ;  /* 0x0000541086447816 */ /* 0x000fe40000000085 */
[----:B------:R-:W-:-:S07]  /*6ab0*/  PRMT R71, R127, 0x5410, R71 ;  /* 0x000054107f477816 */ /* 0x000fce0000000047 */
.L_x_1075:
[----:B------:R-:W0:Y:S01]  /*6ac0*/  LDC.64 R124, c[0x0][0x3a8] ;  /* 0x0000ea00ff7c7b82 */ /* 0x000e220000000a00 */
[----:B------:R-:W-:Y:S01]  /*6ad0*/  BSSY.RECONVERGENT B2, `(.L_x_1132) ;  /* 0x0000019000027945 */ /* 0x000fe20003800200 */
[----:B0-----:R-:W-:-:S04]  /*6ae0*/  IMAD.WIDE.U32 R134, R131, 0x10, R124 ;  /* 0x0000001083867825 */ /* 0x001fc800078e007c */
[----:B------:R-:W-:Y:S01]  /*6af0*/  IMAD.MOV.U32 R124, RZ, RZ, R126 ;  /* 0x000000ffff7c7224 */ /* 0x000fe200078e007e */
[----:B------:R0:W-:Y:S01]  /*6b00*/  STG.E.128 desc[UR8][R134.64], R68 ;  /* 0x0000004486007986 */ /* 0x0001e2000c101d08 */
[----:B------:R-:W-:Y:S05]  /*6b10*/  @!P2 BRA `(.L_x_1133) ;  /* 0x000000000050a947 */ /* 0x000fea0003800000 */
[----:B0-----:R-:W-:Y:S01]  /*6b20*/  IMAD.U32 R71, R4, 0x10000, RZ ;  /* 0x0001000004477824 */ /* 0x001fe200078e00ff */
[----:B------:R-:W0:Y:S01]  /*6b30*/  LDC.64 R68, c[0x0][0x3b0] ;  /* 0x0000ec00ff447b82 */ /* 0x000e220000000a00 */
[----:B------:R-:W-:Y:S02]  /*6b40*/  LOP3.LUT R70, R3, 0xffff, RZ, 0xc0, !PT ;  /* 0x0000ffff03467812 */ /* 0x000fe400078ec0ff */
[----:B------:R-:W-:Y:S02]  /*6b50*/  LOP3.LUT R134, R7, 0xff, RZ, 0xc0, !PT ;  /* 0x000000ff07867812 */ /* 0x000fe400078ec0ff */
[----:B------:R-:W-:Y:S02]  /*6b60*/  LOP3.LUT R125, R71, 0xff0000, RZ, 0xc0, !PT ;  /* 0x00ff0000477d7812 */ /* 0x000fe400078ec0ff */
[----:B------:R-:W-:Y:S01]  /*6b70*/  PRMT R71, R5, 0x7104, RZ ;  /* 0x0000710405477816 */ /* 0x000fe200000000ff */
[----:B------:R-:W-:Y:S01]  /*6b80*/  IMAD.WIDE.U32 R134, R134, 0x1000000, RZ ;  /* 0x0100000086867825 */ /* 0x000fe200078e00ff */
[----:B------:R-:W-:-:S02]  /*6b90*/  PRMT R136, R125, 0x4210, R70 ;  /* 0x000042107d887816 */ /* 0x000fc40000000046 */
[----:B------:R-:W-:Y:S02]  /*6ba0*/  LOP3.LUT R126, R8, 0xff, RZ, 0xc0, !PT ;  /* 0x000000ff087e7812 */ /* 0x000fe400078ec0ff */
[----:B------:R-:W-:Y:S02]  /*6bb0*/  LOP3.LUT R70, R9, 0xff, RZ, 0xc0, !PT ;  /* 0x000000ff09467812 */ /* 0x000fe400078ec0ff */
[----:B------:R-:W-:Y:S01]  /*6bc0*/  LOP3.LUT R125, R136, 0xff00, R71, 0xf8, !PT ;  /* 0x0000ff00887d7812 */ /* 0x000fe200078ef847 */
[----:B------:R-:W-:-:S03]  /*6bd0*/  IMAD.WIDE.U32 R126, R126, 0x10000, RZ ;  /* 0x000100007e7e7825 */ /* 0x000fc600078e00ff */
[----:B------:R-:W-:Y:S01]  /*6be0*/  LOP3.LUT R125, R125, 0xff, R6, 0xf8, !PT ;  /* 0x000000ff7d7d7812 */ /* 0x000fe200078ef806 */
[----:B------:R-:W-:-:S03]  /*6bf0*/  IMAD.WIDE.U32 R70, R70, 0x100, RZ ;  /* 0x0000010046467825 */ /* 0x000fc600078e00ff */
[----:B------:R-:W-:Y:S01]  /*6c00*/  LOP3.LUT R127, R127, R125, R135, 0xfe, !PT ;  /* 0x0000007d7f7f7212 */ /* 0x000fe200078efe87 */
[----:B0-----:R-:W-:Y:S01]  /*6c10*/  IMAD.WIDE.U32 R68, R130, 0x8, R68 ;  /* 0x0000000882447825 */ /* 0x001fe200078e0044 */
[----:B------:R-:W-:Y:S02]  /*6c20*/  LOP3.LUT R70, R70, R134, R126, 0xfe, !PT ;  /* 0x0000008646467212 */ /* 0x000fe400078efe7e */
[----:B------:R-:W-:Y:S02]  /*6c30*/  LOP3.LUT R71, R127, R71, RZ, 0xfc, !PT ;  /* 0x000000477f477212 */ /* 0x000fe400078efcff */
[----:B------:R-:W-:-:S05]  /*6c40*/  LOP3.LUT R70, R70, 0xff, R11, 0xf8, !PT ;  /* 0x000000ff46467812 */ /* 0x000fca00078ef80b */
[----:B------:R1:W-:Y:S02]  /*6c50*/  STG.E.64 desc[UR8][R68.64], R70 ;  /* 0x0000004644007986 */ /* 0x0003e4000c101b08 */
.L_x_1133:
[----:B------:R-:W-:Y:S05]  /*6c60*/  BSYNC.RECONVERGENT B2 ;  /* 0x0000000000027941 */ /* 0x000fea0003800200 */
.L_x_1132:
[----:B------:R-:W-:Y:S01]  /*6c70*/  IADD3 R131, PT, PT, R131, 0x20, RZ ;  /* 0x0000002083837810 */ /* 0x000fe20007ffe0ff */
[----:B------:R-:W-:-:S07]  /*6c80*/  VIADD R130, R130, 0x20 ;  /* 0x0000002082827836 */ /* 0x000fce0000000000 */
.L_x_1015:
[----:B------:R-:W-:Y:S05]  /*6c90*/  BSYNC.RECONVERGENT B1 ;  /* 0x0000000000017941 */ /* 0x000fea0003800200 */
.L_x_1014:
[----:B------:R-:W-:Y:S01]  /*6ca0*/  ISETP.GE.U32.AND P1, PT, R95, 0x40, PT ;  /* 0x000000405f00780c */ /* 0x000fe20003f26070 */
[----:B------:R-:W-:Y:S03]  /*6cb0*/  BSSY.RECONVERGENT B1, `(.L_x_1134) ;  /* 0x00005d6000017945 */ /* 0x000fe60003800200 */
[----:B01----:R-:W-:-:S09]  /*6cc0*/  P2R R68, PR, RZ, 0x2 ;  /* 0x00000002ff447803 */ /* 0x003fd20000000000 */
[----:B------:R-:W-:Y:S05]  /*6cd0*/  @!P1 BRA `(.L_x_1135) ;  /* 0x0000005c004c9947 */ /* 0x000fea0003800000 */
[----:B------:R-:W-:Y:S04]  /*6ce0*/  BSSY.RECONVERGENT B2, `(.L_x_1136) ;  /* 0x0000005000027945 */ /* 0x000fe80003800200 */
[----:B------:R-:W-:Y:S05]  /*6cf0*/  @!P2 BRA `(.L_x_1137) ;  /* 0x00000000000ca947 */ /* 0x000fea0003800000 */
[----:B-----5:R-:W0:Y:S02]  /*6d00*/  LDC.64 R32, c[0x0][0x390] ;  /* 0x0000e400ff207b82 */ /* 0x020e240000000a00 */
[----:B0-----:R-:W-:-:S06]  /*6d10*/  IMAD.WIDE.U32 R32, R130, 0x10, R32 ;  /* 0x0000001082207825 */ /* 0x001fcc00078e0020 */
[----:B------:R-:W5:Y:S02]  /*6d20*/  LDG.E.128 R32, desc[UR8][R32.64] ;  /* 0x0000000820207981 */ /* 0x000f64000c1e1d00 */
.L_x_1137:
[----:B------:R-:W-:Y:S05]  /*6d30*/  BSYNC.RECONVERGENT B2 ;  /* 0x0000000000027941 */ /* 0x000fea0003800200 */
.L_x_1136:
        /* <DEDUP_REMOVED lines=8> */
[----:B------:R-:W-:Y:S01]  /*6dc0*/  @!P1 IMAD.MOV.U32 R126, RZ, RZ, R124 ;  /* 0x000000ffff7e9224 */ /* 0x000fe200078e007c */
[----:B------:R-:W-:Y:S01]  /*6dd0*/  @!P1 MOV R102, R87 ;  /* 0x0000005700669202 */ /* 0x000fe20000000f00 */
[----:B--2---:R-:W-:Y:S01]  /*6de0*/  @!P1 IMAD.U32 R2, R68, 0x10000, RZ ;  /* 0x0001000044029824 */ /* 0x004fe200078e00ff */
        /* <DEDUP_REMOVED lines=17> */
.L_x_1143:
        /* <DEDUP_REMOVED lines=13> */
.L_x_1145:
[----:B------:R-:W-:Y:S05]  /*6fd0*/  BSYNC.RECONVERGENT B4 ;  /* 0x0000000000047941 */ /* 0x000fea0003800200 */
.L_x_1144:
        /* <DEDUP_REMOVED lines=41> */
[----:B------:R-:W-:-:S07]  /*7270*/  IMAD.MOV.U32 R102, RZ, RZ, RZ ;  /* 0x000000ffff667224 */ /* 0x000fce00078e00ff */
.L_x_1142:
[----:B------:R-:W-:Y:S05]  /*7280*/  BSYNC.RECONVERGENT B3 ;  /* 0x0000000000037941 */ /* 0x000fea0003800200 */
.L_x_1141:
[----:B------:R-:W-:Y:S01]  /*7290*/  HFMA2 R11, -RZ, RZ, 0.1171875, 0 ;  /* 0x2f800000ff0b7431 */ /* 0x000fe200000001ff */
[----:B------:R-:W-:Y:S01]  /*72a0*/  I2FP.F32.U32 R0, R0 ;  /* 0x0000000000007245 */ /* 0x000fe20000201000 */
[----:B-----5:R-:W-:Y:S02]  /*72b0*/  IMAD.U32 R2, R32, 0x10000, RZ ;  /* 0x0001000020027824 */ /* 0x020fe400078e00ff */
[----:B------:R-:W-:Y:S02]  /*72c0*/  IMAD.U32 R87, R68, 0x10000, RZ ;  /* 0x0001000044577824 */ /* 0x000fe400078e00ff */
[----:B------:R-:W-:Y:S01]  /*72d0*/  FMUL.FTZ R2, R2, UR13 ;  /* 0x0000000d02027c20 */ /* 0x000fe20008410000 */
[----:B------:R-:W-:-:S03]  /*72e0*/  FFMA.FTZ R0, R0, R11, 1.1641532182693481445e-10 ;  /* 0x2f00000000007423 */ /* 0x000fc6000001000b */
[----:B------:R-:W-:Y:S02]  /*72f0*/  FMUL.FTZ R2, R2, UR12 ;  /* 0x0000000c02027c20 */ /* 0x000fe40008410000 */
[----:B------:R-:W-:-:S04]  /*7300*/  FSETP.GTU.FTZ.AND P3, PT, R0, UR10, PT ;  /* 0x0000000a00007c0b */ /* 0x000fc8000bf7c000 */
[----:B------:R-:W-:Y:S02]  /*7310*/  FSEL R2, R2, RZ, !P3 ;  /* 0x000000ff02027208 */ /* 0x000fe40005800000 */
[----:B------:R-:W-:-:S03]  /*7320*/  SEL R11, RZ, 0x1, P3 ;  /* 0x00000001ff0b7807 */ /* 0x000fc60001800000 */
[----:B------:R-:W-:-:S07]  /*7330*/  FADD.FTZ R2, R87, R2 ;  /* 0x0000000257027221 */ /* 0x000fce0000010000 */
.L_x_1140:
[----:B------:R-:W-:Y:S05]  /*7340*/  BSYNC.RECONVERGENT B2 ;  /* 0x0000000000027941 */ /* 0x000fea0003800200 */
.L_x_1139:
        /* <DEDUP_REMOVED lines=23> */
.L_x_1150:
        /* <DEDUP_REMOVED lines=13> */
.L_x_1152:
[----:B------:R-:W-:Y:S05]  /*7590*/  BSYNC.RECONVERGENT B4 ;  /* 0x0000000000047941 */ /* 0x000fea0003800200 */
.L_x_1151:
        /* <DEDUP_REMOVED lines=43> */
.L_x_1149:
[----:B------:R-:W-:Y:S05]  /*7850*/  BSYNC.RECONVERGENT B3 ;  /* 0x0000000000037941 */ /* 0x000fea0003800200 */
.L_x_1148:
[----:B-----5:R-:W-:Y:S01]  /*7860*/  PRMT R9, R32, 0x7632, R9 ;  /* 0x0000763220097816 */ /* 0x020fe20000000009 */
[----:B------:R-:W-:Y:S01]  /*7870*/  IMAD.MOV.U32 R103, RZ, RZ, 0x2f800000 ;  /* 0x2f800000ff677424 */ /* 0x000fe200078e00ff */
[----:B------:R-:W-:Y:S02]  /*7880*/  I2FP.F32.U32 R0, R0 ;  /* 0x0000000000007245 */ /* 0x000fe40000201000 */
[----:B------:R-:W-:Y:S02]  /*7890*/  SHF.L.U32 R9, R9, 0x10, RZ ;  /* 0x0000001009097819 */ /* 0x000fe400000006ff */
[----:B------:R-:W-:Y:S01]  /*78a0*/  PRMT R68, R68, 0x7632, R68 ;  /* 0x0000763244447816 */ /* 0x000fe20000000044 */
[----:B------:R-:W-:Y:S02]  /*78b0*/  FFMA.FTZ R0, R0, R103, 1.1641532182693481445e-10 ;  /* 0x2f00000000007423 */ /* 0x000fe40000010067 */
[----:B------:R-:W-:Y:S02]  /*78c0*/  FMUL.FTZ R9, R9, UR13 ;  /* 0x0000000d09097c20 */ /* 0x000fe40008410000 */
[----:B------:R-:W-:Y:S01]  /*78d0*/  IMAD.U32 R103, R68, 0x10000, RZ ;  /* 0x0001000044677824 */ /* 0x000fe200078e00ff */
[----:B------:R-:W-:Y:S01]  /*78e0*/  FSETP.GTU.FTZ.AND P3, PT, R0, UR10, PT ;  /* 0x0000000a00007c0b */ /* 0x000fe2000bf7c000 */
[----:B------:R-:W-:-:S03]  /*78f0*/  FMUL.FTZ R0, R9, UR12 ;  /* 0x0000000c09007c20 */ /* 0x000fc60008410000 */
[----:B------:R-:W-:Y:S02]  /*7900*/  SEL R9, RZ, 0x1, P3 ;  /* 0x00000001ff097807 */ /* 0x000fe40001800000 */
[----:B------:R-:W-:-:S05]  /*7910*/  FSEL R0, R0, RZ, !P3 ;  /* 0x000000ff00007208 */ /* 0x000fca0005800000 */
[----:B------:R-:W-:-:S07]  /*7920*/  FADD.FTZ R0, R103, R0 ;  /* 0x0000000067007221 */ /* 0x000fce0000010000 */
.L_x_1147:
[----:B------:R-:W-:Y:S05]  /*7930*/  BSYNC.RECONVERGENT B2 ;  /* 0x0000000000027941 */ /* 0x000fea0003800200 */
.L_x_1146:
        /* <DEDUP_REMOVED lines=22> */
.L_x_1157:
        /* <DEDUP_REMOVED lines=13> */
.L_x_1159:
[----:B------:R-:W-:Y:S05]  /*7b70*/  BSYNC.RECONVERGENT B4 ;  /* 0x0000000000047941 */ /* 0x000fea0003800200 */
.L_x_1158:
        /* <DEDUP_REMOVED lines=43> */
.L_x_1156:
[----:B------:R-:W-:Y:S05]  /*7e30*/  BSYNC.RECONVERGENT B3 ;  /* 0x0000000000037941 */ /* 0x000fea0003800200 */
.L_x_1155:
[----:B------:R-:W-:Y:S01]  /*7e40*/  I2FP.F32.U32 R8, R8 ;  /* 0x0000000800087245 */ /* 0x000fe20000201000 */
[----:B------:R-:W-:Y:S02]  /*7e50*/  IMAD.MOV.U32 R87, RZ, RZ, 0x2f800000 ;  /* 0x2f800000ff577424 */ /* 0x000fe400078e00ff */
[----:B-----5:R-:W-:Y:S02]  /*7e60*/  IMAD.U32 R102, R33, 0x10000, RZ ;  /* 0x0001000021667824 */ /* 0x020fe400078e00ff */
        /* <DEDUP_REMOVED lines=8> */
.L_x_1154:
[----:B------:R-:W-:Y:S05]  /*7ef0*/  BSYNC.RECONVERGENT B2 ;  /* 0x0000000000027941 */ /* 0x000fea0003800200 */
.L_x_1153:
        /* <DEDUP_REMOVED lines=23> */
.L_x_1164:
        /* <DEDUP_REMOVED lines=13> */
.L_x_1166:
[----:B------:R-:W-:Y:S05]  /*8140*/  BSYNC.RECONVERGENT B4 ;  /* 0x0000000000047941 */ /* 0x000fea0003800200 */
.L_x_1165:
        /* <DEDUP_REMOVED lines=42> */
.L_x_1163:
[----:B------:R-:W-:Y:S05]  /*83f0*/  BSYNC.RECONVERGENT B3 ;  /* 0x0000000000037941 */ /* 0x000fea0003800200 */
.L_x_1162:
        /* <DEDUP_REMOVED lines=13> */
.L_x_1161:
[----:B------:R-:W-:Y:S05]  /*84d0*/  BSYNC.RECONVERGENT B2 ;  /* 0x0000000000027941 */ /* 0x000fea0003800200 */
.L_x_1160:
        /* <DEDUP_REMOVED lines=22> */
.L_x_1171:
        /* <DEDUP_REMOVED lines=13> */
.L_x_1173:
[----:B------:R-:W-:Y:S05]  /*8710*/  BSYNC.RECONVERGENT B4 ;  /* 0x0000000000047941 */ /* 0x000fea0003800200 */
.L_x_1172:
        /* <DEDUP_REMOVED lines=40> */
[----:B------:R-:W-:Y:S02]  /*89a0*/  IMAD.MOV.U32 R120, RZ, RZ, R68 ;  /* 0x000000ffff787224 */ /* 0x000fe400078e0044 */
[----:B------:R-:W-:Y:S01]  /*89b0*/  HFMA2 R68, -RZ, RZ, 0, 0 ;  /* 0x00000000ff447431 */ /* 0x000fe200000001ff */
[----:B------:R-:W-:-:S07]  /*89c0*/  LOP3.LUT R89, R110, UR32, R69, 0x96, !PT ;  /* 0x000000206e597c12 */ /* 0x000fce000f8e9645 */
.L_x_1170:
[----:B------:R-:W-:Y:S05]  /*89d0*/  BSYNC.RECONVERGENT B3 ;  /* 0x0000000000037941 */ /* 0x000fea0003800200 */
.L_x_1169:
        /* <DEDUP_REMOVED lines=11> */
.L_x_1168:
[----:B------:R-:W-:Y:S05]  /*8a90*/  BSYNC.RECONVERGENT B2 ;  /* 0x0000000000027941 */ /* 0x000fea0003800200 */
.L_x_1167:
        /* <DEDUP_REMOVED lines=23> */
.L_x_1178:
        /* <DEDUP_REMOVED lines=13> */
.L_x_1180:
[----:B------:R-:W-:Y:S05]  /*8ce0*/  BSYNC.RECONVERGENT B4 ;  /* 0x0000000000047941 */ /* 0x000fea0003800200 */
.L_x_1179:
        /* <DEDUP_REMOVED lines=43> */
.L_x_1177:
[----:B------:R-:W-:Y:S05]  /*8fa0*/  BSYNC.RECONVERGENT B3 ;  /* 0x0000000000037941 */ /* 0x000fea0003800200 */
.L_x_1176:
        /* <DEDUP_REMOVED lines=13> */
.L_x_1175:
[----:B------:R-:W-:Y:S05]  /*9080*/  BSYNC.RECONVERGENT B2 ;  /* 0x0000000000027941 */ /* 0x000fea0003800200 */
.L_x_1174:
        /* <DEDUP_REMOVED lines=22> */
.L_x_1185:
        /* <DEDUP_REMOVED lines=13> */
.L_x_1187:
[----:B------:R-:W-:Y:S05]  /*92c0*/  BSYNC.RECONVERGENT B4 ;  /* 0x0000000000047941 */ /* 0x000fea0003800200 */
.L_x_1186:
        /* <DEDUP_REMOVED lines=42> */
.L_x_1184:
[----:B------:R-:W-:Y:S05]  /*9570*/  BSYNC.RECONVERGENT B3 ;  /* 0x0000000000037941 */ /* 0x000fea0003800200 */
.L_x_1183:
        /* <DEDUP_REMOVED lines=11> */
.L_x_1182:
[----:B------:R-:W-:Y:S05]  /*9630*/  BSYNC.RECONVERGENT B2 ;  /* 0x0000000000027941 */ /* 0x000fea0003800200 */
.L_x_1181:
        /* <DEDUP_REMOVED lines=23> */
.L_x_1192:
        /* <DEDUP_REMOVED lines=13> */
.L_x_1194:
[----:B------:R-:W-:Y:S05]  /*9880*/  BSYNC.RECONVERGENT B4 ;  /* 0x0000000000047941 */ /* 0x000fea0003800200 */
.L_x_1193:
        /* <DEDUP_REMOVED lines=43> */
.L_x_1191:
[----:B------:R-:W-:Y:S05]  /*9b40*/  BSYNC.RECONVERGENT B3 ;  /* 0x0000000000037941 */ /* 0x000fea0003800200 */
.L_x_1190:
        /* <DEDUP_REMOVED lines=13> */
.L_x_1189:
[----:B------:R-:W-:Y:S05]  /*9c20*/  BSYNC.RECONVERGENT B2 ;  /* 0x0000000000027941 */ /* 0x000fea0003800200 */
.L_x_1188:
[----:B------:R-:W-:Y:S02]  /*9c30*/  F2FP.BF16.F32.PACK_AB R71, RZ, R119 ;  /* 0x00000077ff47723e */ /* 0x000fe400000010ff */
[----:B------:R-:W-:Y:S02]  /*9c40*/  PRMT R70, R138, 0x5410, R70 ;  /* 0x000054108a467816 */ /* 0x000fe40000000046 */
[----:B------:R-:W-:Y:S02]  /*9c50*/  PRMT R69, R135, 0x5410, R137 ;  /* 0x0000541087457816 */ /* 0x000fe40000000089 */
[----:B------:R-:W-:Y:S02]  /*9c60*/  PRMT R68, R133, 0x5410, R134 ;  /* 0x0000541085447816 */ /* 0x000fe40000000086 */
[----:B------:R-:W-:Y:S01]  /*9c70*/  PRMT R71, R136, 0x5410, R71 ;  /* 0x0000541088477816 */ /* 0x000fe20000000047 */
[----:B------:R-:W-:Y:S06]  /*9c80*/  BRA `(.L_x_1195) ;  /* 0x0000002800ec7947 */ /* 0x000fec0003800000 */
.L_x_1138:
[----:B------:R-:W-:Y:S01]  /*9c90*/  BSSY.RECONVERGENT B2, `(.L_x_1196) ;  /* 0x0000057000027945 */ /* 0x000fe20003800200 */
[----:B------:R-:W-:Y:S01]  /*9ca0*/  MOV R2, RZ ;  /* 0x000000ff00027202 */ /* 0x000fe20000000f00 */
[----:B------:R-:W-:Y:S02]  /*9cb0*/  IMAD.MOV.U32 R126, RZ, RZ, R124 ;  /* 0x000000ffff7e7224 */ /* 0x000fe400078e007c */
[----:B------:R-:W-:Y:S01]  /*9cc0*/  IMAD.MOV.U32 R68, RZ, RZ, R87 ;  /* 0x000000ffff447224 */ /* 0x000fe200078e0057 */
        /* <DEDUP_REMOVED lines=17> */
.L_x_1200:
        /* <DEDUP_REMOVED lines=13> */
.L_x_1202:
[----:B------:R-:W-:Y:S05]  /*9eb0*/  BSYNC.RECONVERGENT B4 ;  /* 0x0000000000047941 */ /* 0x000fea0003800200 */
.L_x_1201:
        /* <DEDUP_REMOVED lines=42> */
.L_x_1199:
[----:B------:R-:W-:Y:S05]  /*a160*/  BSYNC.RECONVERGENT B3 ;  /* 0x0000000000037941 */ /* 0x000fea0003800200 */
.L_x_1198:
[----:B------:R-:W-:Y:S01]  /*a170*/  I2FP.F32.U32 R0, R0 ;  /* 0x0000000000007245 */ /* 0x000fe20000201000 */
[----:B------:R-:W-:Y:S02]  /*a180*/  IMAD.MOV.U32 R11, RZ, RZ, 0x2f800000 ;  /* 0x2f800000ff0b7424 */ /* 0x000fe400078e00ff */
[----:B-----5:R-:W-:Y:S02]  /*a190*/  IMAD.U32 R2, R32, 0x10000, RZ ;  /* 0x0001000020027824 */ /* 0x020fe400078e00ff */
[----:B------:R-:W-:Y:S02]  /*a1a0*/  FFMA.FTZ R0, R0, R11, 1.1641532182693481445e-10 ;  /* 0x2f00000000007423 */ /* 0x000fe4000001000b */
[----:B------:R-:W-:-:S03]  /*a1b0*/  FMUL.FTZ R2, R2, UR13 ;  /* 0x0000000d02027c20 */ /* 0x000fc60008410000 */
[----:B------:R-:W-:Y:S01]  /*a1c0*/  FSETP.GTU.FTZ.AND P1, PT, R0, UR10, PT ;  /* 0x0000000a00007c0b */ /* 0x000fe2000bf3c000 */
[----:B------:R-:W-:-:S03]  /*a1d0*/  FMUL.FTZ R2, R2, UR12 ;  /* 0x0000000c02027c20 */ /* 0x000fc60008410000 */
[----:B------:R-:W-:Y:S02]  /*a1e0*/  SEL R11, RZ, 0x1, P1 ;  /* 0x00000001ff0b7807 */ /* 0x000fe40000800000 */
[----:B------:R-:W-:-:S07]  /*a1f0*/  FSEL R2, R2, RZ, !P1 ;  /* 0x000000ff02027208 */ /* 0x000fce0004800000 */
.L_x_1197:
[----:B------:R-:W-:Y:S05]  /*a200*/  BSYNC.RECONVERGENT B2 ;  /* 0x0000000000027941 */ /* 0x000fea0003800200 */
.L_x_1196:
[----:B------:R-:W-:Y:S01]  /*a210*/  BSSY.RECONVERGENT B2, `(.L_x_1203) ;  /* 0x0000056000027945 */ /* 0x000fe20003800200 */
[----:B------:R-:W-:Y:S01]  /*a220*/  F2FP.BF16.F32.PACK_AB R134, RZ, R2 ;  /* 0x00000002ff86723e */ /* 0x000fe200000010ff */
[----:B------:R-:W-:Y:S01]  /*a230*/  IMAD.MOV.U32 R69, RZ, RZ, R68 ;  /* 0x000000ffff457224 */ /* 0x000fe200078e0044 */
[----:B------:R-:W-:Y:S01]  /*a240*/  MOV R0, RZ ;  /* 0x000000ff00007202 */ /* 0x000fe20000000f00 */
[----:B------:R-:W-:Y:S06]  /*a250*/  @!P2 BRA `(.L_x_1204) ;  /* 0x000000040044a947 */ /* 0x000fec0003800000 */
[----:B------:R-:W-:Y:S01]  /*a260*/  ISETP.NE.AND P1, PT, R68, 0x1, PT ;  /* 0x000000014400780c */ /* 0x000fe20003f25270 */
[----:B------:R-:W-:Y:S01]  /*a270*/  BSSY.RECONVERGENT B3, `(.L_x_1205) ;  /* 0x0000045000037945 */ /* 0x000fe20003800200 */
[----:B------:R-:W-:Y:S01]  /*a280*/  IMAD.MOV.U32 R69, RZ, RZ, 0x2 ;  /* 0x00000002ff457424 */ /* 0x000fe200078e00ff */
[----:B------:R-:W-:-:S10]  /*a290*/  MOV R0, R14 ;  /* 0x0000000e00007202 */ /* 0x000fd40000000f00 */
[----:B------:R-:W-:Y:S05]  /*a2a0*/  @!P1 BRA `(.L_x_1206) ;  /* 0x0000000400049947 */ /* 0x000fea0003800000 */
        /* <DEDUP_REMOVED lines=8> */
.L_x_1207:
        /* <DEDUP_REMOVED lines=13> */
.L_x_1209:
[----:B------:R-:W-:Y:S05]  /*a400*/  BSYNC.RECONVERGENT B4 ;  /* 0x0000000000047941 */ /* 0x000fea0003800200 */
.L_x_1208:
        /* <DEDUP_REMOVED lines=43> */
.L_x_1206:
[----:B------:R-:W-:Y:S05]  /*a6c0*/  BSYNC.RECONVERGENT B3 ;  /* 0x0000000000037941 */ /* 0x000fea0003800200 */
.L_x_1205:
[----:B-----5:R-:W-:Y:S01]  /*a6d0*/  PRMT R9, R32, 0x7632, R9 ;  /* 0x0000763220097816 */ /* 0x020fe20000000009 */
[----:B------:R-:W-:Y:S01]  /*a6e0*/  IMAD.MOV.U32 R71, RZ, RZ, 0x2f800000 ;  /* 0x2f800000ff477424 */ /* 0x000fe200078e00ff */
[----:B------:R-:W-:-:S03]  /*a6f0*/  I2FP.F32.U32 R0, R0 ;  /* 0x0000000000007245 */ /* 0x000fc60000201000 */
[----:B------:R-:W-:Y:S02]  /*a700*/  IMAD.U32 R9, R9, 0x10000, RZ ;  /* 0x0001000009097824 */ /* 0x000fe400078e00ff */
[----:B------:R-:W-:Y:S02]  /*a710*/  FFMA.FTZ R0, R0, R71, 1.1641532182693481445e-10 ;  /* 0x2f00000000007423 */ /* 0x000fe40000010047 */
[----:B------:R-:W-:-:S03]  /*a720*/  FMUL.FTZ R9, R9, UR13 ;  /* 0x0000000d09097c20 */ /* 0x000fc60008410000 */
[----:B------:R-:W-:Y:S01]  /*a730*/  FSETP.GTU.FTZ.AND P1, PT, R0, UR10, PT ;  /* 0x0000000a00007c0b */ /* 0x000fe2000bf3c000 */
[----:B------:R-:W-:-:S03]  /*a740*/  FMUL.FTZ R0, R9, UR12 ;  /* 0x0000000c09007c20 */ /* 0x000fc60008410000 */
[----:B------:R-:W-:Y:S02]  /*a750*/  SEL R9, RZ, 0x1, P1 ;  /* 0x00000001ff097807 */ /* 0x000fe40000800000 */
[----:B------:R-:W-:-:S07]  /*a760*/  FSEL R0, R0, RZ, !P1 ;  /* 0x000000ff00007208 */ /* 0x000fce0004800000 */
.L_x_1204:
[----:B------:R-:W-:Y:S05]  /*a770*/  BSYNC.RECONVERGENT B2 ;  /* 0x0000000000027941 */ /* 0x000fea0003800200 */
.L_x_1203:
        /* <DEDUP_REMOVED lines=18> */
.L_x_1214:
        /* <DEDUP_REMOVED lines=13> */
.L_x_1216:
[----:B------:R-:W-:Y:S05]  /*a970*/  BSYNC.RECONVERGENT B4 ;  /* 0x0000000000047941 */ /* 0x000fea0003800200 */
.L_x_1215:
        /* <DEDUP_REMOVED lines=43> */
.L_x_1213:
[----:B------:R-:W-:Y:S05]  /*ac30*/  BSYNC.RECONVERGENT B3 ;  /* 0x0000000000037941 */ /* 0x000fea0003800200 */
.L_x_1212:
        /* <DEDUP_REMOVED lines=9> */
.L_x_1211:
[----:B------:R-:W-:Y:S05]  /*acd0*/  BSYNC.RECONVERGENT B2 ;  /* 0x0000000000027941 */ /* 0x000fea0003800200 */
.L_x_1210:
        /* <DEDUP_REMOVED lines=18> */
.L_x_1221:
        /* <DEDUP_REMOVED lines=13> */
.L_x_1223:
[----:B------:R-:W-:Y:S05]  /*aed0*/  BSYNC.RECONVERGENT B4 ;  /* 0x0000000000047941 */ /* 0x000fea0003800200 */
.L_x_1222:
        /* <DEDUP_REMOVED lines=43> */
.L_x_1220:
[----:B------:R-:W-:Y:S05]  /*b190*/  BSYNC.RECONVERGENT B3 ;  /* 0x0000000000037941 */ /* 0x000fea0003800200 */
.L_x_1219:
        /* <DEDUP_REMOVED lines=10> */
.L_x_1218:
[----:B------:R-:W-:Y:S05]  /*b240*/  BSYNC.RECONVERGENT B2 ;  /* 0x0000000000027941 */ /* 0x000fea0003800200 */
.L_x_1217:
        /* <DEDUP_REMOVED lines=18> */
.L_x_1228:
        /* <DEDUP_REMOVED lines=13> */
.L_x_1230:
[----:B------:R-:W-:Y:S05]  /*b440*/  BSYNC.RECONVERGENT B4 ;  /* 0x0000000000047941 */ /* 0x000fea0003800200 */
.L_x_1229:
        /* <DEDUP_REMOVED lines=43> */
.L_x_1227:
[----:B------:R-:W-:Y:S05]  /*b700*/  BSYNC.RECONVERGENT B3 ;  /* 0x0000000000037941 */ /* 0x000fea0003800200 */
.L_x_1226:
        /* <DEDUP_REMOVED lines=9> */
.L_x_1225:
[----:B------:R-:W-:Y:S05]  /*b7a0*/  BSYNC.RECONVERGENT B2 ;  /* 0x0000000000027941 */ /* 0x000fea0003800200 */
.L_x_1224:
        /* <DEDUP_REMOVED lines=18> */
.L_x_1235:
        /* <DEDUP_REMOVED lines=13> */
.L_x_1237:
[----:B------:R-:W-:Y:S05]  /*b9a0*/  BSYNC.RECONVERGENT B4 ;  /* 0x0000000000047941 */ /* 0x000fea0003800200 */
.L_x_1236:
        /* <DEDUP_REMOVED lines=43> */
.L_x_1234:
[----:B------:R-:W-:Y:S05]  /*bc60*/  BSYNC.RECONVERGENT B3 ;  /* 0x0000000000037941 */ /* 0x000fea0003800200 */
.L_x_1233:
        /* <DEDUP_REMOVED lines=10> */
.L_x_1232:
[----:B------:R-:W-:Y:S05]  /*bd10*/  BSYNC.RECONVERGENT B2 ;  /* 0x0000000000027941 */ /* 0x000fea0003800200 */
.L_x_1231:
        /* <DEDUP_REMOVED lines=18> */
.L_x_1242:
        /* <DEDUP_REMOVED lines=13> */
.L_x_1244:
[----:B------:R-:W-:Y:S05]  /*bf10*/  BSYNC.RECONVERGENT B4 ;  /* 0x0000000000047941 */ /* 0x000fea0003800200 */
.L_x_1243:
        /* <DEDUP_REMOVED lines=43> */
.L_x_1241:
[----:B------:R-:W-:Y:S05]  /*c1d0*/  BSYNC.RECONVERGENT B3 ;  /* 0x0000000000037941 */ /* 0x000fea0003800200 */
.L_x_1240:
        /* <DEDUP_REMOVED lines=9> */
.L_x_1239:
[----:B------:R-:W-:Y:S05]  /*c270*/  BSYNC.RECONVERGENT B2 ;  /* 0x0000000000027941 */ /* 0x000fea0003800200 */
.L_x_1238:
        /* <DEDUP_REMOVED lines=18> */
.L_x_1249:
        /* <DEDUP_REMOVED lines=13> */
.L_x_1251:
[----:B------:R-:W-:Y:S05]  /*c470*/  BSYNC.RECONVERGENT B4 ;  /* 0x0000000000047941 */ /* 0x000fea0003800200 */
.L_x_1250:
        /* <DEDUP_REMOVED lines=43> */
.L_x_1248:
[----:B------:R-:W-:Y:S05]  /*c730*/  BSYNC.RECONVERGENT B3 ;  /* 0x0000000000037941 */ /* 0x000fea0003800200 */
.L_x_1247:
        /* <DEDUP_REMOVED lines=10> */
.L_x_1246:
[----:B------:R-:W-:Y:S05]  /*c7e0*/  BSYNC.RECONVERGENT B2 ;  /* 0x0000000000027941 */ /* 0x000fea0003800200 */
.L_x_1245:
[----:B------:R-:W-:Y:S02]  /*c7f0*/  F2FP.BF16.F32.PACK_AB R71, RZ, R119 ;  /* 0x00000077ff47723e */ /* 0x000fe400000010ff */
[----:B------:R-:W-:Y:S02]  /*c800*/  PRMT R70, R137, 0x5410, R138 ;  /* 0x0000541089467816 */ /* 0x000fe4000000008a */
[----:B------:R-:W-:Y:S02]  /*c810*/  PRMT R69, R135, 0x5410, R136 ;  /* 0x0000541087457816 */ /* 0x000fe40000000088 */
[----:B------:R-:W-:Y:S02]  /*c820*/  PRMT R68, R134, 0x5410, R133 ;  /* 0x0000541086447816 */ /* 0x000fe40000000085 */
[----:B------:R-:W-:-:S07]  /*c830*/  PRMT R71, R127, 0x5410, R71 ;  /* 0x000054107f477816 */ /* 0x000fce0000000047 */
.L_x_1195:
[----:B------:R-:W0:Y:S01]  /*c840*/  LDC.64 R134, c[0x0][0x3a8] ;  /* 0x0000ea00ff867b82 */ /* 0x000e220000000a00 */
[----:B------:R-:W-:Y:S01]  /*c850*/  BSSY.RECONVERGENT B2, `(.L_x_1252) ;  /* 0x0000019000027945 */ /* 0x000fe20003800200 */
[----:B------:R-:W-:Y:S01]  /*c860*/  MOV R124, R126 ;  /* 0x0000007e007c7202 */ /* 0x000fe20000000f00 */
[----:B0-----:R-:W-:-:S05]  /*c870*/  IMAD.WIDE.U32 R134, R131, 0x10, R134 ;  /* 0x0000001083867825 */ /* 0x001fca00078e0086 */
[----:B------:R0:W-:Y:S01]  /*c880*/  STG.E.128 desc[UR8][R134.64], R68 ;  /* 0x0000004486007986 */ /* 0x0001e2000c101d08 */
[----:B------:R-:W-:Y:S05]  /*c890*/  @!P2 BRA `(.L_x_1253) ;  /* 0x000000000050a947 */ /* 0x000fea0003800000 */
[----:B0-----:R-:W-:Y:S01]  /*c8a0*/  IMAD.U32 R71, R4, 0x10000, RZ ;  /* 0x0001000004477824 */ /* 0x001fe200078e00ff */
[----:B------:R-:W0:Y:S01]  /*c8b0*/  LDC.64 R68, c[0x0][0x3b0] ;  /* 0x0000ec00ff447b82 */ /* 0x000e220000000a00 */
[----:B------:R-:W-:Y:S02]  /*c8c0*/  LOP3.LUT R70, R3, 0xffff, RZ, 0xc0, !PT ;  /* 0x0000ffff03467812 */ /* 0x000fe400078ec0ff */
[----:B------:R-:W-:Y:S02]  /*c8d0*/  PRMT R125, R5, 0x7104, RZ ;  /* 0x00007104057d7816 */ /* 0x000fe400000000ff */
[----:B------:R-:W-:Y:S02]  /*c8e0*/  LOP3.LUT R71, R71, 0xff0000, RZ, 0xc0, !PT ;  /* 0x00ff000047477812 */ /* 0x000fe400078ec0ff */
[----:B------:R-:W-:Y:S02]  /*c8f0*/  LOP3.LUT R134, R7, 0xff, RZ, 0xc0, !PT ;  /* 0x000000ff07867812 */ /* 0x000fe400078ec0ff */
[----:B------:R-:W-:-:S02]  /*c900*/  PRMT R70, R71, 0x4210, R70 ;  /* 0x0000421047467816 */ /* 0x000fc40000000046 */
[----:B------:R-:W-:Y:S01]  /*c910*/  LOP3.LUT R126, R8, 0xff, RZ, 0xc0, !PT ;  /* 0x000000ff087e7812 */ /* 0x000fe200078ec0ff */
[----:B------:R-:W-:Y:S01]  /*c920*/  IMAD.WIDE.U32 R134, R134, 0x1000000, RZ ;  /* 0x0100000086867825 */ /* 0x000fe200078e00ff */
        /* <DEDUP_REMOVED lines=11> */
.L_x_1253:
[----:B------:R-:W-:Y:S05]  /*c9e0*/  BSYNC.RECONVERGENT B2 ;  /* 0x0000000000027941 */ /* 0x000fea0003800200 */
.L_x_1252:
[----:B------:R-:W-:Y:S01]  /*c9f0*/  VIADD R131, R131, 0x20 ;  /* 0x0000002083837836 */ /* 0x000fe20000000000 */
[----:B------:R-:W-:-:S07]  /*ca00*/  IADD3 R130, PT, PT, R130, 0x20, RZ ;  /* 0x0000002082827810 */ /* 0x000fce0007ffe0ff */
.L_x_1135:
[----:B------:R-:W-:Y:S05]  /*ca10*/  BSYNC.RECONVERGENT B1 ;  /* 0x0000000000017941 */ /* 0x000fea0003800200 */
.L_x_1134:
        /* <DEDUP_REMOVED lines=9> */
.L_x_1257:
[----:B------:R-:W-:Y:S05]  /*cab0*/  BSYNC.RECONVERGENT B2 ;  /* 0x0000000000027941 */ /* 0x000fea0003800200 */
.L_x_1256:
        /* <DEDUP_REMOVED lines=8> */
[----:B------:R-:W-:Y:S02]  /*cb40*/  @!P1 IMAD.MOV.U32 R126, RZ, RZ, R124 ;  /* 0x000000ffff7e9224 */ /* 0x000fe400078e007c */
[----:B------:R-:W-:Y:S01]  /*cb50*/  @!P1 IMAD.MOV.U32 R104, RZ, RZ, R87 ;  /* 0x000000ffff689224 */ /* 0x000fe200078e0057 */
[----:B--2---:R-:W-:Y:S01]  /*cb60*/  @!P1 SHF.L.U32 R96, R68, 0x10, RZ ;  /* 0x0000001044609819 */ /* 0x004fe200000006ff */
        /* <DEDUP_REMOVED lines=17> */
.L_x_1263:
        /* <DEDUP_REMOVED lines=13> */
.L_x_1265:
[----:B------:R-:W-:Y:S05]  /*cd50*/  BSYNC.RECONVERGENT B4 ;  /* 0x0000000000047941 */ /* 0x000fea0003800200 */
.L_x_1264:
        /* <DEDUP_REMOVED lines=42> */
.L_x_1262:
[----:B------:R-:W-:Y:S05]  /*d000*/  BSYNC.RECONVERGENT B3 ;  /* 0x0000000000037941 */ /* 0x000fea0003800200 */
.L_x_1261:
        /* <DEDUP_REMOVED lines=11> */
.L_x_1260:
[----:B------:R-:W-:Y:S05]  /*d0c0*/  BSYNC.RECONVERGENT B2 ;  /* 0x0000000000027941 */ /* 0x000fea0003800200 */
.L_x_1259:
        /* <DEDUP_REMOVED lines=23> */
.L_x_1270:
        /* <DEDUP_REMOVED lines=13> */
.L_x_1272:
[----:B------:R-:W-:Y:S05]  /*d310*/  BSYNC.RECONVERGENT B4 ;  /* 0x0000000000047941 */ /* 0x000fea0003800200 */
.L_x_1271:
        /* <DEDUP_REMOVED lines=43> */
.L_x_1269:
[----:B------:R-:W-:Y:S05]  /*d5d0*/  BSYNC.RECONVERGENT B3 ;  /* 0x0000000000037941 */ /* 0x000fea0003800200 */
.L_x_1268:
[----:B-----5:R-:W-:Y:S01]  /*d5e0*/  PRMT R68, R32, 0x7632, R68 ;  /* 0x0000763220447816 */ /* 0x020fe20000000044 */
[----:B------:R-:W-:Y:S01]  /*d5f0*/  IMAD.MOV.U32 R104, RZ, RZ, 0x2f800000 ;  /* 0x2f800000ff687424 */ /* 0x000fe200078e00ff */
[----:B------:R-:W-:-:S03]  /*d600*/  I2FP.F32.U32 R9, R9 ;  /* 0x0000000900097245 */ /* 0x000fc60000201000 */
[C---:B------:R-:W-:Y:S01]  /*d610*/  IMAD.U32 R97, R68.reuse, 0x10000, RZ ;  /* 0x0001000044617824 */ /* 0x040fe200078e00ff */
[----:B------:R-:W-:Y:S01]  /*d620*/  PRMT R68, R68, 0x7632, R68 ;  /* 0x0000763244447816 */ /* 0x000fe20000000044 */
[----:B------:R-:W-:Y:S02]  /*d630*/  FFMA.FTZ R9, R9, R104, 1.1641532182693481445e-10 ;  /* 0x2f00000009097423 */ /* 0x000fe40000010068 */
[----:B------:R-:W-:Y:S01]  /*d640*/  FMUL.FTZ R97, R97, UR13 ;  /* 0x0000000d61617c20 */ /* 0x000fe20008410000 */
[----:B------:R-:W-:Y:S02]  /*d650*/  SHF.L.U32 R68, R68, 0x10, RZ ;  /* 0x0000001044447819 */ /* 0x000fe400000006ff */
[----:B------:R-:W-:Y:S01]  /*d660*/  FSETP.GTU.FTZ.AND P3, PT, R9, UR10, PT ;  /* 0x0000000a09007c0b */ /* 0x000fe2000bf7c000 */
[----:B------:R-:W-:-:S03]  /*d670*/  FMUL.FTZ R97, R97, UR12 ;  /* 0x0000000c61617c20 */ /* 0x000fc60008410000 */
[----:B------:R-:W-:Y:S02]  /*d680*/  SEL R9, RZ, 0x1, P3 ;  /* 0x00000001ff097807 */ /* 0x000fe40001800000 */
[----:B------:R-:W-:-:S05]  /*d690*/  FSEL R97, R97, RZ, !P3 ;  /* 0x000000ff61617208 */ /* 0x000fca0005800000 */
[----:B------:R-:W-:-:S07]  /*d6a0*/  FADD.FTZ R97, R68, R97 ;  /* 0x0000006144617221 */ /* 0x000fce0000010000 */
.L_x_1267:
[----:B------:R-:W-:Y:S05]  /*d6b0*/  BSYNC.RECONVERGENT B2 ;  /* 0x0000000000027941 */ /* 0x000fea0003800200 */
.L_x_1266:
        /* <DEDUP_REMOVED lines=22> */
.L_x_1277:
        /* <DEDUP_REMOVED lines=13> */
.L_x_1279:
[----:B------:R-:W-:Y:S05]  /*d8f0*/  BSYNC.RECONVERGENT B4 ;  /* 0x0000000000047941 */ /* 0x000fea0003800200 */
.L_x_1278:
        /* <DEDUP_REMOVED lines=43> */
.L_x_1276:
[----:B------:R-:W-:Y:S05]  /*dbb0*/  BSYNC.RECONVERGENT B3 ;  /* 0x0000000000037941 */ /* 0x000fea0003800200 */
.L_x_1275:
[----:B------:R-:W-:Y:S01]  /*dbc0*/  HFMA2 R87, -RZ, RZ, 0.1171875, 0 ;  /* 0x2f800000ff577431 */ /* 0x000fe200000001ff */
[----:B------:R-:W-:Y:S01]  /*dbd0*/  I2FP.F32.U32 R8, R8 ;  /* 0x0000000800087245 */ /* 0x000fe20000201000 */
[----:B-----5:R-:W-:-:S04]  /*dbe0*/  IMAD.U32 R104, R33, 0x10000, RZ ;  /* 0x0001000021687824 */ /* 0x020fc800078e00ff */
[----:B------:R-:W-:Y:S01]  /*dbf0*/  FMUL.FTZ R104, R104, UR13 ;  /* 0x0000000d68687c20 */ /* 0x000fe20008410000 */
[----:B------:R-:W-:-:S03]  /*dc00*/  FFMA.FTZ R8, R8, R87, 1.1641532182693481445e-10 ;  /* 0x2f00000008087423 */ /* 0x000fc60000010057 */
[----:B------:R-:W-:Y:S01]  /*dc10*/  FMUL.FTZ R104, R104, UR12 ;  /* 0x0000000c68687c20 */ /* 0x000fe20008410000 */
[----:B------:R-:W-:Y:S01]  /*dc20*/  IMAD.U32 R87, R69, 0x10000, RZ ;  /* 0x0001000045577824 */ /* 0x000fe200078e00ff */
[----:B------:R-:W-:-:S04]  /*dc30*/  FSETP.GTU.FTZ.AND P3, PT, R8, UR10, PT ;  /* 0x0000000a08007c0b */ /* 0x000fc8000bf7c000 */
[----:B------:R-:W-:Y:S02]  /*dc40*/  FSEL R104, R104, RZ, !P3 ;  /* 0x000000ff68687208 */ /* 0x000fe40005800000 */
[----:B------:R-:W-:-:S03]  /*dc50*/  SEL R8, RZ, 0x1, P3 ;  /* 0x00000001ff087807 */ /* 0x000fc60001800000 */
[----:B------:R-:W-:-:S07]  /*dc60*/  FADD.FTZ R104, R87, R104 ;  /* 0x0000006857687221 */ /* 0x000fce0000010000 */
.L_x_1274:
[----:B------:R-:W-:Y:S05]  /*dc70*/  BSYNC.RECONVERGENT B2 ;  /* 0x0000000000027941 */ /* 0x000fea0003800200 */
.L_x_1273:
        /* <DEDUP_REMOVED lines=23> */
.L_x_1284:
        /* <DEDUP_REMOVED lines=13> */
.L_x_1286:
[----:B------:R-:W-:Y:S05]  /*dec0*/  BSYNC.RECONVERGENT B4 ;  /* 0x0000000000047941 */ /* 0x000fea0003800200 */
.L_x_1285:
        /* <DEDUP_REMOVED lines=42> */
.L_x_1283:
[----:B------:R-:W-:Y:S05]  /*e170*/  BSYNC.RECONVERGENT B3 ;  /* 0x0000000000037941 */ /* 0x000fea0003800200 */
.L_x_1282:
        /* <DEDUP_REMOVED lines=13> */
.L_x_1281:
[----:B------:R-:W-:Y:S05]  /*e250*/  BSYNC.RECONVERGENT B2 ;  /* 0x0000000000027941 */ /* 0x000fea0003800200 */
.L_x_1280:
        /* <DEDUP_REMOVED lines=22> */
.L_x_1291:
        /* <DEDUP_REMOVED lines=13> */
.L_x_1293:
[----:B------:R-:W-:Y:S05]  /*e490*/  BSYNC.RECONVERGENT B4 ;  /* 0x0000000000047941 */ /* 0x000fea0003800200 */
.L_x_1292:
        /* <DEDUP_REMOVED lines=43> */
.L_x_1290:
[----:B------:R-:W-:Y:S05]  /*e750*/  BSYNC.RECONVERGENT B3 ;  /* 0x0000000000037941 */ /* 0x000fea0003800200 */
.L_x_1289:
        /* <DEDUP_REMOVED lines=11> */
.L_x_1288:
[----:B------:R-:W-:Y:S05]  /*e810*/  BSYNC.RECONVERGENT B2 ;  /* 0x0000000000027941 */ /* 0x000fea0003800200 */
.L_x_1287:
        /* <DEDUP_REMOVED lines=23> */
.L_x_1298:
        /* <DEDUP_REMOVED lines=13> */
.L_x_1300:
[----:B------:R-:W-:Y:S05]  /*ea60*/  BSYNC.RECONVERGENT B4 ;  /* 0x0000000000047941 */ /* 0x000fea0003800200 */
.L_x_1299:
        /* <DEDUP_REMOVED lines=43> */
.L_x_1297:
[----:B------:R-:W-:Y:S05]  /*ed20*/  BSYNC.RECONVERGENT B3 ;  /* 0x0000000000037941 */ /* 0x000fea0003800200 */
.L_x_1296:
        /* <DEDUP_REMOVED lines=13> */
.L_x_1295:
[----:B------:R-:W-:Y:S05]  /*ee00*/  BSYNC.RECONVERGENT B2 ;  /* 0x0000000000027941 */ /* 0x000fea0003800200 */
.L_x_1294:
        /* <DEDUP_REMOVED lines=22> */
.L_x_1305:
        /* <DEDUP_REMOVED lines=13> */
.L_x_1307:
[----:B------:R-:W-:Y:S05]  /*f040*/  BSYNC.RECONVERGENT B4 ;  /* 0x0000000000047941 */ /* 0x000fea0003800200 */
.L_x_1306:
        /* <DEDUP_REMOVED lines=42> */
.L_x_1304:
[----:B------:R-:W-:Y:S05]  /*f2f0*/  BSYNC.RECONVERGENT B3 ;  /* 0x0000000000037941 */ /* 0x000fea0003800200 */
.L_x_1303:
        /* <DEDUP_REMOVED lines=11> */
.L_x_1302:
[----:B------:R-:W-:Y:S05]  /*f3b0*/  BSYNC.RECONVERGENT B2 ;  /* 0x0000000000027941 */ /* 0x000fea0003800200 */
.L_x_1301:
        /* <DEDUP_REMOVED lines=23> */
.L_x_1312:
        /* <DEDUP_REMOVED lines=13> */
.L_x_1314:
[----:B------:R-:W-:Y:S05]  /*f600*/  BSYNC.RECONVERGENT B4 ;  /* 0x0000000000047941 */ /* 0x000fea0003800200 */
.L_x_1313:
        /* <DEDUP_REMOVED lines=43> */
.L_x_1311:
[----:B------:R-:W-:Y:S05]  /*f8c0*/  BSYNC.RECONVERGENT B3 ;  /* 0x0000000000037941 */ /* 0x000fea0003800200 */
.L_x_1310:
        /* <DEDUP_REMOVED lines=13> */
.L_x_1309:
[----:B------:R-:W-:Y:S05]  /*f9a0*/  BSYNC.RECONVERGENT B2 ;  /* 0x0000000000027941 */ /* 0x000fea0003800200 */
.L_x_1308:
[----:B------:R-:W-:Y:S02]  /*f9b0*/  F2FP.BF16.F32.PACK_AB R71, RZ, R117 ;  /* 0x00000075ff47723e */ /* 0x000fe400000010ff */
[----:B------:R-:W-:Y:S02]  /*f9c0*/  PRMT R70, R138, 0x5410, R70 ;  /* 0x000054108a467816 */ /* 0x000fe40000000046 */
[----:B------:R-:W-:Y:S02]  /*f9d0*/  PRMT R69, R135, 0x5410, R137 ;  /* 0x0000541087457816 */ /* 0x000fe40000000089 */
[----:B------:R-:W-:Y:S02]  /*f9e0*/  PRMT R68, R133, 0x5410, R134 ;  /* 0x0000541085447816 */ /* 0x000fe40000000086 */
[----:B------:R-:W-:Y:S01]  /*f9f0*/  PRMT R71, R136, 0x5410, R71 ;  /* 0x0000541088477816 */ /* 0x000fe20000000047 */
[----:B------:R-:W-:Y:S06]  /*fa00*/  BRA `(.L_x_1315) ;  /* 0x0000002800ec7947 */ /* 0x000fec0003800000 */
.L_x_1258:
        /* <DEDUP_REMOVED lines=21> */
.L_x_1320:
        /* <DEDUP_REMOVED lines=13> */
.L_x_1322:
[----:B------:R-:W-:Y:S05]  /*fc30*/  BSYNC.RECONVERGENT B4 ;  /* 0x0000000000047941 */ /* 0x000fea0003800200 */
.L_x_1321:
        /* <DEDUP_REMOVED lines=42> */
.L_x_1319:
[----:B------:R-:W-:Y:S05]  /*fee0*/  BSYNC.RECONVERGENT B3 ;  /* 0x0000000000037941 */ /* 0x000fea0003800200 */
.L_x_1318:
[----:B------:R-:W-:Y:S01]  /*fef0*/  HFMA2 R70, -RZ, RZ, 0.1171875, 0 ;  /* 0x2f800000ff467431 */ /* 0x000fe200000001ff */
[----:B------:R-:W-:Y:S01]  /*ff00*/  I2FP.F32.U32 R11, R11 ;  /* 0x0000000b000b7245 */ /* 0x000fe20000201000 */
[----:B-----5:R-:W-:-:S04]  /*ff10*/  IMAD.U32 R69, R32, 0x10000, RZ ;  /* 0x0001000020457824 */ /* 0x020fc800078e00ff */
[----:B------:R-:W-:Y:S01]  /*ff20*/  FMUL.FTZ R69, R69, UR13 ;  /* 0x0000000d45457c20 */ /* 0x000fe20008410000 */
[----:B------:R-:W-:-:S03]  /*ff30*/  FFMA.FTZ R11, R11, R70, 1.1641532182693481445e-10 ;  /* 0x2f0000000b0b7423 */ /* 0x000fc60000010046 */
[----:B------:R-:W-:Y:S02]  /*ff40*/  FMUL.FTZ R69, R69, UR12 ;  /* 0x0000000c45457c20 */ /* 0x000fe40008410000 */
[----:B------:R-:W-:-:S04]  /*ff50*/  FSETP.GTU.FTZ.AND P1, PT, R11, UR10, PT ;  /* 0x0000000a0b007c0b */ /* 0x000fc8000bf3c000 */
[----:B------:R-:W-:Y:S02]  /*ff60*/  SEL R11, RZ, 0x1, P1 ;  /* 0x00000001ff0b7807 */ /* 0x000fe40000800000 */
[----:B------:R-:W-:-:S07]  /*ff70*/  FSEL R96, R69, RZ, !P1 ;  /* 0x000000ff45607208 */ /* 0x000fce0004800000 */
.L_x_1317:
[----:B------:R-:W-:Y:S05]  /*ff80*/  BSYNC.RECONVERGENT B2 ;  /* 0x0000000000027941 */ /* 0x000fea0003800200 */
.L_x_1316:
[----:B------:R-:W-:Y:S01]  /*ff90*/  BSSY.RECONVERGENT B2, `(.L_x_1323) ;  /* 0x0000056000027945 */ /* 0x000fe20003800200 */
[----:B------:R-:W-:Y:S01]  /*ffa0*/  F2FP.BF16.F32.PACK_AB R134, RZ, R96 ;  /* 0x00000060ff86723e */ /* 0x000fe200000010ff */
[----:B------:R-:W-:Y:S01]  /*ffb0*/  IMAD.MOV.U32 R97, RZ, RZ, RZ ;  /* 0x000000ffff617224 */ /* 0x000fe200078e00ff */
[----:B------:R-:W-:Y:S01]  /*ffc0*/  MOV R69, R68 ;  /* 0x0000004400457202 */ /* 0x000fe20000000f00 */
[----:B------:R-:W-:Y:S06]  /*ffd0*/  @!P2 BRA `(.L_x_1324) ;  /* 0x000000040044a947 */ /* 0x000fec0003800000 */
[----:B------:R-:W-:Y:S01]  /*ffe0*/  ISETP.NE.AND P1, PT, R68, 0x1, PT ;  /* 0x000000014400780c */ /* 0x000fe20003f25270 */
[----:B------:R-:W-:Y:S01]  /*fff0*/  BSSY.RECONVERGENT B3, `(.L_x_1325) ;  /* 0x0000045000037945 */ /* 0x000fe20003800200 */
[----:B------:R-:W-:Y:S02]  /*10000*/  IMAD.MOV.U32 R69, RZ, RZ, 0x2 ;  /* 0x00000002ff457424 */ /* 0x000fe400078e00ff */
[----:B------:R-:W-:-:S09]  /*10010*/  IMAD.MOV.U32 R9, RZ, RZ, R14 ;  /* 0x000000ffff097224 */ /* 0x000fd200078e000e */
[----:B------:R-:W-:Y:S05]  /*10020*/  @!P1 BRA `(.L_x_1326) ;  /* 0x0000000400049947 */ /* 0x000fea0003800000 */
        /* <DEDUP_REMOVED lines=8> */
.L_x_1327:
        /* <DEDUP_REMOVED lines=13> */
.L_x_1329:
[----:B------:R-:W-:Y:S05]  /*10180*/  BSYNC.RECONVERGENT B4 ;  /* 0x0000000000047941 */ /* 0x000fea0003800200 */
.L_x_1328:
        /* <DEDUP_REMOVED lines=43> */
.L_x_1326:
[----:B------:R-:W-:Y:S05]  /*10440*/  BSYNC.RECONVERGENT B3 ;  /* 0x0000000000037941 */ /* 0x000fea0003800200 */
.L_x_1325:
[----:B------:R-:W-:Y:S01]  /*10450*/  HFMA2 R70, -RZ, RZ, 0.1171875, 0 ;  /* 0x2f800000ff467431 */ /* 0x000fe200000001ff */
[----:B-----5:R-:W-:Y:S02]  /*10460*/  PRMT R68, R32, 0x7632, R68 ;  /* 0x0000763220447816 */ /* 0x020fe40000000044 */
[----:B------:R-:W-:-:S03]  /*10470*/  I2FP.F32.U32 R9, R9 ;  /* 0x0000000900097245 */ /* 0x000fc60000201000 */
[----:B------:R-:W-:Y:S02]  /*10480*/  IMAD.U32 R68, R68, 0x10000, RZ ;  /* 0x0001000044447824 */ /* 0x000fe400078e00ff */
[----:B------:R-:W-:Y:S02]  /*10490*/  FFMA.FTZ R9, R9, R70, 1.1641532182693481445e-10 ;  /* 0x2f00000009097423 */ /* 0x000fe40000010046 */
[----:B------:R-:W-:-:S04]  /*104a0*/  FMUL.FTZ R68, R68, UR13 ;  /* 0x0000000d44447c20 */ /* 0x000fc80008410000 */
[----:B------:R-:W-:Y:S01]  /*104b0*/  FMUL.FTZ R68, R68, UR12 ;  /* 0x0000000c44447c20 */ /* 0x000fe20008410000 */
[----:B------:R-:W-:-:S04]  /*104c0*/  FSETP.GTU.FTZ.AND P1, PT, R9, UR10, PT ;  /* 0x0000000a09007c0b */ /* 0x000fc8000bf3c000 */
[----:B------:R-:W-:Y:S02]  /*104d0*/  SEL R9, RZ, 0x1, P1 ;  /* 0x00000001ff097807 */ /* 0x000fe40000800000 */
[----:B------:R-:W-:-:S07]  /*104e0*/  FSEL R97, R68, RZ, !P1 ;  /* 0x000000ff44617208 */ /* 0x000fce0004800000 */
.L_x_1324:
[----:B------:R-:W-:Y:S05]  /*104f0*/  BSYNC.RECONVERGENT B2 ;  /* 0x0000000000027941 */ /* 0x000fea0003800200 */
.L_x_1323:
        /* <DEDUP_REMOVED lines=18> */
.L_x_1334:
        /* <DEDUP_REMOVED lines=13> */
.L_x_1336:
[----:B------:R-:W-:Y:S05]  /*106f0*/  BSYNC.RECONVERGENT B4 ;  /* 0x0000000000047941 */ /* 0x000fea0003800200 */
.L_x_1335:
        /* <DEDUP_REMOVED lines=43> */
.L_x_1333:
[----:B------:R-:W-:Y:S05]  /*109b0*/  BSYNC.RECONVERGENT B3 ;  /* 0x0000000000037941 */ /* 0x000fea0003800200 */
.L_x_1332:
        /* <DEDUP_REMOVED lines=9> */
.L_x_1331:
[----:B------:R-:W-:Y:S05]  /*10a50*/  BSYNC.RECONVERGENT B2 ;  /* 0x0000000000027941 */ /* 0x000fea0003800200 */
.L_x_1330:
        /* <DEDUP_REMOVED lines=18> */
.L_x_1341:
        /* <DEDUP_REMOVED lines=13> */
.L_x_1343:
[----:B------:R-:W-:Y:S05]  /*10c50*/  BSYNC.RECONVERGENT B4 ;  /* 0x0000000000047941 */ /* 0x000fea0003800200 */
.L_x_1342:
        /* <DEDUP_REMOVED lines=43> */
.L_x_1340:
[----:B------:R-:W-:Y:S05]  /*10f10*/  BSYNC.RECONVERGENT B3 ;  /* 0x0000000000037941 */ /* 0x000fea0003800200 */
.L_x_1339:
        /* <DEDUP_REMOVED lines=10> */
.L_x_1338:
[----:B------:R-:W-:Y:S05]  /*10fc0*/  BSYNC.RECONVERGENT B2 ;  /* 0x0000000000027941 */ /* 0x000fea0003800200 */
.L_x_1337:
        /* <DEDUP_REMOVED lines=18> */
.L_x_1348:
        /* <DEDUP_REMOVED lines=13> */
.L_x_1350:
[----:B------:R-:W-:Y:S05]  /*111c0*/  BSYNC.RECONVERGENT B4 ;  /* 0x0000000000047941 */ /* 0x000fea0003800200 */
.L_x_1349:
        /* <DEDUP_REMOVED lines=43> */
.L_x_1347:
[----:B------:R-:W-:Y:S05]  /*11480*/  BSYNC.RECONVERGENT B3 ;  /* 0x0000000000037941 */ /* 0x000fea0003800200 */
.L_x_1346:
        /* <DEDUP_REMOVED lines=9> */
.L_x_1345:
[----:B------:R-:W-:Y:S05]  /*11520*/  BSYNC.RECONVERGENT B2 ;  /* 0x0000000000027941 */ /* 0x000fea0003800200 */
.L_x_1344:
        /* <DEDUP_REMOVED lines=18> */
.L_x_1355:
        /* <DEDUP_REMOVED lines=13> */
.L_x_1357:
[----:B------:R-:W-:Y:S05]  /*11720*/  BSYNC.RECONVERGENT B4 ;  /* 0x0000000000047941 */ /* 0x000fea0003800200 */
.L_x_1356:
        /* <DEDUP_REMOVED lines=43> */
.L_x_1354:
[----:B------:R-:W-:Y:S05]  /*119e0*/  BSYNC.RECONVERGENT B3 ;  /* 0x0000000000037941 */ /* 0x000fea0003800200 */
.L_x_1353:
        /* <DEDUP_REMOVED lines=10> */
.L_x_1352:
[----:B------:R-:W-:Y:S05]  /*11a90*/  BSYNC.RECONVERGENT B2 ;  /* 0x0000000000027941 */ /* 0x000fea0003800200 */
.L_x_1351:
        /* <DEDUP_REMOVED lines=18> */
.L_x_1362:
        /* <DEDUP_REMOVED lines=13> */
.L_x_1364:
[----:B------:R-:W-:Y:S05]  /*11c90*/  BSYNC.RECONVERGENT B4 ;  /* 0x0000000000047941 */ /* 0x000fea0003800200 */
.L_x_1363:
        /* <DEDUP_REMOVED lines=43> */
.L_x_1361:
[----:B------:R-:W-:Y:S05]  /*11f50*/  BSYNC.RECONVERGENT B3 ;  /* 0x0000000000037941 */ /* 0x000fea0003800200 */
.L_x_1360:
        /* <DEDUP_REMOVED lines=9> */
.L_x_1359:
[----:B------:R-:W-:Y:S05]  /*11ff0*/  BSYNC.RECONVERGENT B2 ;  /* 0x0000000000027941 */ /* 0x000fea0003800200 */
.L_x_1358:
        /* <DEDUP_REMOVED lines=18> */
.L_x_1369:
        /* <DEDUP_REMOVED lines=13> */
.L_x_1371:
[----:B------:R-:W-:Y:S05]  /*121f0*/  BSYNC.RECONVERGENT B4 ;  /* 0x0000000000047941 */ /* 0x000fea0003800200 */
.L_x_1370:
        /* <DEDUP_REMOVED lines=43> */
.L_x_1368:
[----:B------:R-:W-:Y:S05]  /*124b0*/  BSYNC.RECONVERGENT B3 ;  /* 0x0000000000037941 */ /* 0x000fea0003800200 */
.L_x_1367:
        /* <DEDUP_REMOVED lines=10> */
.L_x_1366:
[----:B------:R-:W-:Y:S05]  /*12560*/  BSYNC.RECONVERGENT B2 ;  /* 0x0000000000027941 */ /* 0x000fea0003800200 */
.L_x_1365:
[----:B------:R-:W-:Y:S02]  /*12570*/  F2FP.BF16.F32.PACK_AB R71, RZ, R117 ;  /* 0x00000075ff47723e */ /* 0x000fe400000010ff */
[----:B------:R-:W-:Y:S02]  /*12580*/  PRMT R70, R137, 0x5410, R138 ;  /* 0x0000541089467816 */ /* 0x000fe4000000008a */
[----:B------:R-:W-:Y:S02]  /*12590*/  PRMT R69, R135, 0x5410, R136 ;  /* 0x0000541087457816 */ /* 0x000fe40000000088 */
[----:B------:R-:W-:Y:S02]  /*125a0*/  PRMT R68, R134, 0x5410, R133 ;  /* 0x0000541086447816 */ /* 0x000fe40000000085 */
[----:B------:R-:W-:-:S07]  /*125b0*/  PRMT R71, R127, 0x5410, R71 ;  /* 0x000054107f477816 */ /* 0x000fce0000000047 */
.L_x_1315:
[----:B------:R-:W0:Y:S01]  /*125c0*/  LDC.64 R134, c[0x0][0x3a8] ;  /* 0x0000ea00ff867b82 */ /* 0x000e220000000a00 */
[----:B------:R-:W-:Y:S01]  /*125d0*/  BSSY.RECONVERGENT B2, `(.L_x_1372) ;  /* 0x0000019000027945 */ /* 0x000fe20003800200 */
[----:B------:R-:W-:Y:S02]  /*125e0*/  IMAD.MOV.U32 R124, RZ, RZ, R126 ;  /* 0x000000ffff7c7224 */ /* 0x000fe400078e007e */
[----:B0-----:R-:W-:-:S05]  /*125f0*/  IMAD.WIDE.U32 R134, R131, 0x10, R134 ;  /* 0x0000001083867825 */ /* 0x001fca00078e0086 */
[----:B------:R0:W-:Y:S01]  /*12600*/  STG.E.128 desc[UR8][R134.64], R68 ;  /* 0x0000004486007986 */ /* 0x0001e2000c101d08 */
[----:B------:R-:W-:Y:S05]  /*12610*/  @!P2 BRA `(.L_x_1373) ;  /* 0x000000000050a947 */ /* 0x000fea0003800000 */
[----:B0-----:R-:W-:Y:S01]  /*12620*/  SHF.L.U32 R71, R4, 0x10, RZ ;  /* 0x0000001004477819 */ /* 0x001fe200000006ff */
[----:B------:R-:W0:Y:S01]  /*12630*/  LDC.64 R68, c[0x0][0x3b0] ;  /* 0x0000ec00ff447b82 */ /* 0x000e220000000a00 */
[----:B------:R-:W-:Y:S02]  /*12640*/  LOP3.LUT R70, R3, 0xffff, RZ, 0xc0, !PT ;  /* 0x0000ffff03467812 */ /* 0x000fe400078ec0ff */
[----:B------:R-:W-:Y:S02]  /*12650*/  LOP3.LUT R71, R71, 0xff0000, RZ, 0xc0, !PT ;  /* 0x00ff000047477812 */ /* 0x000fe400078ec0ff */
[----:B------:R-:W-:Y:S02]  /*12660*/  PRMT R125, R5, 0x7104, RZ ;  /* 0x00007104057d7816 */ /* 0x000fe400000000ff */
[----:B------:R-:W-:Y:S02]  /*12670*/  PRMT R70, R71, 0x4210, R70 ;  /* 0x0000421047467816 */ /* 0x000fe40000000046 */
[----:B------:R-:W-:-:S02]  /*12680*/  LOP3.LUT R134, R7, 0xff, RZ, 0xc0, !PT ;  /* 0x000000ff07867812 */ /* 0x000fc400078ec0ff */
[----:B------:R-:W-:Y:S02]  /*12690*/  LOP3.LUT R126, R8, 0xff, RZ, 0xc0, !PT ;  /* 0x000000ff087e7812 */ /* 0x000fe400078ec0ff */
[----:B------:R-:W-:Y:S01]  /*126a0*/  LOP3.LUT R71, R9, 0xff, RZ, 0xc0, !PT ;  /* 0x000000ff09477812 */ /* 0x000fe200078ec0ff */
[----:B------:R-:W-:Y:S01]  /*126b0*/  IMAD.WIDE.U32 R134, R134, 0x1000000, RZ ;  /* 0x0100000086867825 */ /* 0x000fe200078e00ff */
[----:B------:R-:W-:-:S03]  /*126c0*/  LOP3.LUT R125, R70, 0xff00, R125, 0xf8, !PT ;  /* 0x0000ff00467d7812 */ /* 0x000fc600078ef87d */
[----:B------:R-:W-:Y:S01]  /*126d0*/  IMAD.WIDE.U32 R126, R126, 0x10000, RZ ;  /* 0x000100007e7e7825 */ /* 0x000fe200078e00ff */
[----:B------:R-:W-:-:S03]  /*126e0*/  LOP3.LUT R125, R125, 0xff, R6, 0xf8, !PT ;  /* 0x000000ff7d7d7812 */ /* 0x000fc600078ef806 */
[----:B------:R-:W-:Y:S01]  /*126f0*/  IMAD.WIDE.U32 R70, R71, 0x100, RZ ;  /* 0x0000010047467825 */ /* 0x000fe200078e00ff */
[----:B------:R-:W-:-:S03]  /*12700*/  LOP3.LUT R125, R127, R125, R135, 0xfe, !PT ;  /* 0x0000007d7f7d7212 */ /* 0x000fc600078efe87 */
[----:B0-----:R-:W-:Y:S01]  /*12710*/  IMAD.WIDE.U32 R68, R130, 0x8, R68 ;  /* 0x0000000882447825 */ /* 0x001fe200078e0044 */
[----:B------:R-:W-:Y:S02]  /*12720*/  LOP3.LUT R70, R70, R134, R126, 0xfe, !PT ;  /* 0x0000008646467212 */ /* 0x000fe400078efe7e */
[----:B------:R-:W-:Y:S02]  /*12730*/  LOP3.LUT R71, R125, R71, RZ, 0xfc, !PT ;  /* 0x000000477d477212 */ /* 0x000fe400078efcff */
[----:B------:R-:W-:-:S05]  /*12740*/  LOP3.LUT R70, R70, 0xff, R11, 0xf8, !PT ;  /* 0x000000ff46467812 */ /* 0x000fca00078ef80b */
[----:B------:R1:W-:Y:S02]  /*12750*/  STG.E.64 desc[UR8][R68.64], R70 ;  /* 0x0000004644007986 */ /* 0x0003e4000c101b08 */
.L_x_1373:
[----:B------:R-:W-:Y:S05]  /*12760*/  BSYNC.RECONVERGENT B2 ;  /* 0x0000000000027941 */ /* 0x000fea0003800200 */
.L_x_1372:
[----:B------:R-:W-:Y:S01]  /*12770*/  VIADD R131, R131, 0x20 ;  /* 0x0000002083837836 */ /* 0x000fe20000000000 */
[----:B------:R-:W-:-:S07]  /*12780*/  IADD3 R130, PT, PT, R130, 0x20, RZ ;  /* 0x0000002082827810 */ /* 0x000fce0007ffe0ff */
.L_x_1255:
[----:B------:R-:W-:Y:S05]  /*12790*/  BSYNC.RECONVERGENT B1 ;  /* 0x0000000000017941 */ /* 0x000fea0003800200 */
.L_x_1254:
[----:B------:R-:W-:Y:S01]  /*127a0*/  ISETP.GE.U32.AND P1, PT, R95, 0x80, PT ;  /* 0x000000805f00780c */ /* 0x000fe20003f26070 */
[----:B------:R-:W-:-:S12]  /*127b0*/  BSSY.RECONVERGENT B1, `(.L_x_1374) ;  /* 0x00005d2000017945 */ /* 0x000fd80003800200 */
[----:B------:R-:W-:Y:S05]  /*127c0*/  @!P1 BRA `(.L_x_1375) ;  /* 0x0000005c00409947 */ /* 0x000fea0003800000 */
[----:B------:R-:W-:Y:S04]  /*127d0*/  BSSY.RECONVERGENT B2, `(.L_x_1376) ;  /* 0x0000005000027945 */ /* 0x000fe80003800200 */
[----:B------:R-:W-:Y:S05]  /*127e0*/  @!P2 BRA `(.L_x_1377) ;  /* 0x00000000000ca947 */ /* 0x000fea0003800000 */
[----:B-----5:R-:W2:Y:S02]  /*127f0*/  LDC.64 R32, c[0x0][0x390] ;  /* 0x0000e400ff207b82 */ /* 0x020ea40000000a00 */
[----:B--2---:R-:W-:-:S06]  /*12800*/  IMAD.WIDE.U32 R32, R130, 0x10, R32 ;  /* 0x0000001082207825 */ /* 0x004fcc00078e0020 */
[----:B------:R-:W5:Y:S02]  /*12810*/  LDG.E.128 R32, desc[UR8][R32.64] ;  /* 0x0000000820207981 */ /* 0x000f64000c1e1d00 */
.L_x_1377:
[----:B------:R-:W-:Y:S05]  /*12820*/  BSYNC.RECONVERGENT B2 ;  /* 0x0000000000027941 */ /* 0x000fea0003800200 */
.L_x_1376:
[----:B------:R-:W-:-:S04]  /*12830*/  UISETP.NE.U32.AND UP0, UPT, UR4, URZ, UPT ;  /* 0x000000ff0400728c */ /* 0x000fc8000bf05070 */
[----:B------:R-:W-:-:S09]  /*12840*/  UISETP.NE.AND.EX UP0, UPT, UR5, URZ, UPT, UP0 ;  /* 0x000000ff0500728c */ /* 0x000fd2000bf05300 */
[----:B------:R-:W-:Y:S05]  /*12850*/  BRA.U !UP0, `(.L_x_1378) ;  /* 0x0000002d08cc7547 */ /* 0x000fea000b800000 */
[----:B01----:R-:W0:Y:S02]  /*12860*/  LDC.64 R68, c[0x0][0x3a0] ;  /* 0x0000e800ff447b82 */ /* 0x003e240000000a00 */
        /* <DEDUP_REMOVED lines=10> */
[----:B------:R-:W-:Y:S02]  /*12910*/  HFMA2 R106, -RZ, RZ, 0, 1.1920928955078125e-07 ;  /* 0x00000002ff6a7431 */ /* 0x000fe400000001ff */
        /* <DEDUP_REMOVED lines=13> */
.L_x_1383:
        /* <DEDUP_REMOVED lines=13> */
.L_x_1385:
[----:B------:R-:W-:Y:S05]  /*12ac0*/  BSYNC.RECONVERGENT B4 ;  /* 0x0000000000047941 */ /* 0x000fea0003800200 */
.L_x_1384:
        /* <DEDUP_REMOVED lines=42> */
[----:B------:R-:W-:-:S07]  /*12d70*/  IMAD.MOV.U32 R106, RZ, RZ, RZ ;  /* 0x000000ffff6a7224 */ /* 0x000fce00078e00ff */
.L_x_1382:
[----:B------:R-:W-:Y:S05]  /*12d80*/  BSYNC.RECONVERGENT B3 ;  /* 0x0000000000037941 */ /* 0x000fea0003800200 */
.L_x_1381:
[----:B------:R-:W-:Y:S01]  /*12d90*/  HFMA2 R98, -RZ, RZ, 0.1171875, 0 ;  /* 0x2f800000ff627431 */ /* 0x000fe200000001ff */
[----:B------:R-:W-:Y:S01]  /*12da0*/  I2FP.F32.U32 R11, R11 ;  /* 0x0000000b000b7245 */ /* 0x000fe20000201000 */
[----:B-----5:R-:W-:Y:S01]  /*12db0*/  IMAD.U32 R87, R32, 0x10000, RZ ;  /* 0x0001000020577824 */ /* 0x020fe200078e00ff */
[----:B------:R-:W-:-:S03]  /*12dc0*/  SHF.L.U32 R99, R68, 0x10, RZ ;  /* 0x0000001044637819 */ /* 0x000fc600000006ff */
[----:B------:R-:W-:Y:S01]  /*12dd0*/  FMUL.FTZ R87, R87, UR13 ;  /* 0x0000000d57577c20 */ /* 0x000fe20008410000 */
[----:B------:R-:W-:-:S03]  /*12de0*/  FFMA.FTZ R11, R11, R98, 1.1641532182693481445e-10 ;  /* 0x2f0000000b0b7423 */ /* 0x000fc60000010062 */
[----:B------:R-:W-:Y:S02]  /*12df0*/  FMUL.FTZ R87, R87, UR12 ;  /* 0x0000000c57577c20 */ /* 0x000fe40008410000 */
[----:B------:R-:W-:-:S04]  /*12e00*/  FSETP.GTU.FTZ.AND P4, PT, R11, UR10, PT ;  /* 0x0000000a0b007c0b */ /* 0x000fc8000bf9c000 */
[----:B------:R-:W-:Y:S02]  /*12e10*/  FSEL R98, R87, RZ, !P4 ;  /* 0x000000ff57627208 */ /* 0x000fe40006000000 */
[----:B------:R-:W-:-:S03]  /*12e20*/  SEL R11, RZ, 0x1, P4 ;  /* 0x00000001ff0b7807 */ /* 0x000fc60002000000 */
[----:B------:R-:W-:-:S07]  /*12e30*/  FADD.FTZ R98, R99, R98 ;  /* 0x0000006263627221 */ /* 0x000fce0000010000 */
.L_x_1380:
[----:B------:R-:W-:Y:S05]  /*12e40*/  BSYNC.RECONVERGENT B2 ;  /* 0x0000000000027941 */ /* 0x000fea0003800200 */
.L_x_1379:
        /* <DEDUP_REMOVED lines=23> */
.L_x_1390:
        /* <DEDUP_REMOVED lines=13> */
.L_x_1392:
[----:B------:R-:W-:Y:S05]  /*13090*/  BSYNC.RECONVERGENT B4 ;  /* 0x0000000000047941 */ /* 0x000fea0003800200 */
.L_x_1391:
        /* <DEDUP_REMOVED lines=43> */
.L_x_1389:
[----:B------:R-:W-:Y:S05]  /*13350*/  BSYNC.RECONVERGENT B3 ;  /* 0x0000000000037941 */ /* 0x000fea0003800200 */
.L_x_1388:
[----:B------:R-:W-:Y:S01]  /*13360*/  HFMA2 R106, -RZ, RZ, 0.1171875, 0 ;  /* 0x2f800000ff6a7431 */ /* 0x000fe200000001ff */
[----:B-----5:R-:W-:Y:S02]  /*13370*/  PRMT R68, R32, 0x7632, R68 ;  /* 0x0000763220447816 */ /* 0x020fe40000000044 */
[----:B------:R-:W-:-:S03]  /*13380*/  I2FP.F32.U32 R9, R9 ;  /* 0x0000000900097245 */ /* 0x000fc60000201000 */
[C---:B------:R-:W-:Y:S01]  /*13390*/  IMAD.U32 R99, R68.reuse, 0x10000, RZ ;  /* 0x0001000044637824 */ /* 0x040fe200078e00ff */
[----:B------:R-:W-:Y:S01]  /*133a0*/  PRMT R68, R68, 0x7632, R68 ;  /* 0x0000763244447816 */ /* 0x000fe20000000044 */
[----:B------:R-:W-:Y:S02]  /*133b0*/  FFMA.FTZ R9, R9, R106, 1.1641532182693481445e-10 ;  /* 0x2f00000009097423 */ /* 0x000fe4000001006a */
[----:B------:R-:W-:Y:S01]  /*133c0*/  FMUL.FTZ R99, R99, UR13 ;  /* 0x0000000d63637c20 */ /* 0x000fe20008410000 */
[----:B------:R-:W-:-:S03]  /*133d0*/  SHF.L.U32 R68, R68, 0x10, RZ ;  /* 0x0000001044447819 */ /* 0x000fc600000006ff */
[----:B------:R-:W-:Y:S01]  /*133e0*/  FMUL.FTZ R99, R99, UR12 ;  /* 0x0000000c63637c20 */ /* 0x000fe20008410000 */
[----:B------:R-:W-:-:S04]  /*133f0*/  FSETP.GTU.FTZ.AND P4, PT, R9, UR10, PT ;  /* 0x0000000a09007c0b */ /* 0x000fc8000bf9c000 */
[----:B------:R-:W-:Y:S02]  /*13400*/  FSEL R99, R99, RZ, !P4 ;  /* 0x000000ff63637208 */ /* 0x000fe40006000000 */
[----:B------:R-:W-:-:S03]  /*13410*/  SEL R9, RZ, 0x1, P4 ;  /* 0x00000001ff097807 */ /* 0x000fc60002000000 */
[----:B------:R-:W-:-:S07]  /*13420*/  FADD.FTZ R99, R68, R99 ;  /* 0x0000006344637221 */ /* 0x000fce0000010000 */
.L_x_1387:
[----:B------:R-:W-:Y:S05]  /*13430*/  BSYNC.RECONVERGENT B2 ;  /* 0x0000000000027941 */ /* 0x000fea0003800200 */
.L_x_1386:
        /* <DEDUP_REMOVED lines=22> */
.L_x_1397:
        /* <DEDUP_REMOVED lines=13> */
.L_x_1399:
[----:B------:R-:W-:Y:S05]  /*13670*/  BSYNC.RECONVERGENT B4 ;  /* 0x0000000000047941 */ /* 0x000fea0003800200 */
.L_x_1398:
        /* <DEDUP_REMOVED lines=43> */
.L_x_1396:
[----:B------:R-:W-:Y:S05]  /*13930*/  BSYNC.RECONVERGENT B3 ;  /* 0x0000000000037941 */ /* 0x000fea0003800200 */
.L_x_1395:
[----:B------:R-:W-:Y:S01]  /*13940*/  HFMA2 R87, -RZ, RZ, 0.1171875, 0 ;  /* 0x2f800000ff577431 */ /* 0x000fe200000001ff */
[----:B------:R-:W-:Y:S01]  /*13950*/  I2FP.F32.U32 R8, R8 ;  /* 0x0000000800087245 */ /* 0x000fe20000201000 */
[----:B-----5:R-:W-:-:S04]  /*13960*/  IMAD.U32 R106, R33, 0x10000, RZ ;  /* 0x00010000216a7824 */ /* 0x020fc800078e00ff */
[----:B------:R-:W-:Y:S01]  /*13970*/  FMUL.FTZ R106, R106, UR13 ;  /* 0x0000000d6a6a7c20 */ /* 0x000fe20008410000 */
[----:B------:R-:W-:-:S03]  /*13980*/  FFMA.FTZ R8, R8, R87, 1.1641532182693481445e-10 ;  /* 0x2f00000008087423 */ /* 0x000fc60000010057 */
[----:B------:R-:W-:Y:S01]  /*13990*/  FMUL.FTZ R106, R106, UR12 ;  /* 0x0000000c6a6a7c20 */ /* 0x000fe20008410000 */
[----:B------:R-:W-:Y:S02]  /*139a0*/  SHF.L.U32 R87, R69, 0x10, RZ ;  /* 0x0000001045577819 */ /* 0x000fe400000006ff */
[----:B------:R-:W-:-:S04]  /*139b0*/  FSETP.GTU.FTZ.AND P4, PT, R8, UR10, PT ;  /* 0x0000000a08007c0b */ /* 0x000fc8000bf9c000 */
[----:B------:R-:W-:Y:S02]  /*139c0*/  FSEL R106, R106, RZ, !P4 ;  /* 0x000000ff6a6a7208 */ /* 0x000fe40006000000 */
[----:B------:R-:W-:-:S03]  /*139d0*/  SEL R8, RZ, 0x1, P4 ;  /* 0x00000001ff087807 */ /* 0x000fc60002000000 */
[----:B------:R-:W-:-:S07]  /*139e0*/  FADD.FTZ R106, R87, R106 ;  /* 0x0000006a576a7221 */ /* 0x000fce0000010000 */
.L_x_1394:
[----:B------:R-:W-:Y:S05]  /*139f0*/  BSYNC.RECONVERGENT B2 ;  /* 0x0000000000027941 */ /* 0x000fea0003800200 */
.L_x_1393:
        /* <DEDUP_REMOVED lines=23> */
.L_x_1404:
        /* <DEDUP_REMOVED lines=13> */
.L_x_1406:
[----:B------:R-:W-:Y:S05]  /*13c40*/  BSYNC.RECONVERGENT B4 ;  /* 0x0000000000047941 */ /* 0x000fea0003800200 */
.L_x_1405:
        /* <DEDUP_REMOVED lines=42> */
.L_x_1403:
[----:B------:R-:W-:Y:S05]  /*13ef0*/  BSYNC.RECONVERGENT B3 ;  /* 0x0000000000037941 */ /* 0x000fea0003800200 */
.L_x_1402:
        /* <DEDUP_REMOVED lines=13> */
.L_x_1401:
[----:B------:R-:W-:Y:S05]  /*13fd0*/  BSYNC.RECONVERGENT B2 ;  /* 0x0000000000027941 */ /* 0x000fea0003800200 */
.L_x_1400:
[----:B------:R-:W-:Y:S01]  /*13fe0*/  BSSY.RECONVERGENT B2, `(.L_x_1407) ;  /* 0x000005b000027945 */ /* 0x000fe20003800200 */
[----:B------:R-:W-:Y:S01]  /*13ff0*/  F2FP.BF16.F32.PACK_AB R136, RZ, R107 ;  /* 0x0000006bff88723e */ /* 0x000fe200000010ff */
[----:B------:R-:W-:Y:S01]  /*14000*/  @!P3 IMAD.MOV.U32 R116, RZ, RZ, R126 ;  /* 0x000000ffff74b224 */ /* 0x000fe200078e007e */
[----:B------:R-:W-:Y:S02]  /*14010*/  @!P3 SHF.L.U32 R114, R70, 0x10, RZ ;  /* 0x000000104672b819 */ /* 0x000fe400000006ff */
[----:B------:R-:W-:Y:S01]  /*14020*/  @!P3 MOV R68, R87 ;  /* 0x000000570044b202 */ /* 0x000fe20000000f00 */
        /* <DEDUP_REMOVED lines=17> */
.L_x_1411:
        /* <DEDUP_REMOVED lines=13> */
.L_x_1413:
[----:B------:R-:W-:Y:S05]  /*14210*/  BSYNC.RECONVERGENT B4 ;  /* 0x0000000000047941 */ /* 0x000fea0003800200 */
.L_x_1412:
        /* <DEDUP_REMOVED lines=41> */
[----:B------:R-:W-:Y:S01]  /*144b0*/  HFMA2 R68, -RZ, RZ, 0, 0 ;  /* 0x00000000ff447431 */ /* 0x000fe200000001ff */
[----:B------:R-:W-:-:S07]  /*144c0*/  LOP3.LUT R89, R114, UR32, R69, 0x96, !PT ;  /* 0x0000002072597c12 */ /* 0x000fce000f8e9645 */
.L_x_1410:
[----:B------:R-:W-:Y:S05]  /*144d0*/  BSYNC.RECONVERGENT B3 ;  /* 0x0000000000037941 */ /* 0x000fea0003800200 */
.L_x_1409:
[----:B------:R-:W-:Y:S01]  /*144e0*/  I2FP.F32.U32 R6, R6 ;  /* 0x0000000600067245 */ /* 0x000fe20000201000 */
[----:B------:R-:W-:Y:S01]  /*144f0*/  IMAD.MOV.U32 R69, RZ, RZ, 0x2f800000 ;  /* 0x2f800000ff457424 */ /* 0x000fe200078e00ff */
[----:B-----5:R-:W-:-:S03]  /*14500*/  SHF.L.U32 R87, R34, 0x10, RZ ;  /* 0x0000001022577819 */ /* 0x020fc600000006ff */
[----:B------:R-:W-:Y:S01]  /*14510*/  FFMA.FTZ R6, R6, R69, 1.1641532182693481445e-10 ;  /* 0x2f00000006067423 */ /* 0x000fe20000010045 */
[----:B------:R-:W-:Y:S02]  /*14520*/  IMAD.U32 R69, R70, 0x10000, RZ ;  /* 0x0001000046457824 */ /* 0x000fe400078e00ff */
[----:B------:R-:W-:Y:S02]  /*14530*/  FMUL.FTZ R87, R87, UR13 ;  /* 0x0000000d57577c20 */ /* 0x000fe40008410000 */
[----:B------:R-:W-:Y:S02]  /*14540*/  FSETP.GTU.FTZ.AND P4, PT, R6, UR10, PT ;  /* 0x0000000a06007c0b */ /* 0x000fe4000bf9c000 */
[----:B------:R-:W-:Y:S02]  /*14550*/  FMUL.FTZ R87, R87, UR12 ;  /* 0x0000000c57577c20 */ /* 0x000fe40008410000 */
[----:B------:R-:W-:-:S03]  /*14560*/  SEL R6, RZ, 0x1, P4 ;  /* 0x00000001ff067807 */ /* 0x000fc60002000000 */
[----:B------:R-:W-:-:S05]  /*14570*/  FSEL R114, R87, RZ, !P4 ;  /* 0x000000ff57727208 */ /* 0x000fca0006000000 */
[----:B------:R-:W-:-:S07]  /*14580*/  FADD.FTZ R114, R69, R114 ;  /* 0x0000007245727221 */ /* 0x000fce0000010000 */
.L_x_1408:
[----:B------:R-:W-:Y:S05]  /*14590*/  BSYNC.RECONVERGENT B2 ;  /* 0x0000000000027941 */ /* 0x000fea0003800200 */
.L_x_1407:
[----:B------:R-:W-:Y:S01]  /*145a0*/  @!P3 PRMT R115, R70, 0x7632, R115 ;  /* 0x000076324673b816 */ /* 0x000fe20000000073 */
[----:B------:R-:W-:Y:S01]  /*145b0*/  BSSY.RECONVERGENT B2, `(.L_x_1414) ;  /* 0x000005c000027945 */ /* 0x000fe20003800200 */
[----:B------:R-:W-:Y:S01]  /*145c0*/  F2FP.BF16.F32.PACK_AB R137, RZ, R114 ;  /* 0x00000072ff89723e */ /* 0x000fe200000010ff */
[----:B------:R-:W-:Y:S01]  /*145d0*/  @!P3 IMAD.MOV.U32 R69, RZ, RZ, R68 ;  /* 0x000000ffff45b224 */ /* 0x000fe200078e0044 */
[----:B------:R-:W-:Y:S02]  /*145e0*/  @!P3 MOV R140, R116 ;  /* 0x00000074008cb202 */ /* 0x000fe40000000f00 */
[----:B------:R-:W-:Y:S01]  /*145f0*/  @!P3 SHF.L.U32 R115, R115, 0x10, RZ ;  /* 0x000000107373b819 */ /* 0x000fe200000006ff */
        /* <DEDUP_REMOVED lines=17> */
.L_x_1418:
        /* <DEDUP_REMOVED lines=13> */
.L_x_1420:
[----:B------:R-:W-:Y:S05]  /*147e0*/  BSYNC.RECONVERGENT B4 ;  /* 0x0000000000047941 */ /* 0x000fea0003800200 */
.L_x_1419:
        /* <DEDUP_REMOVED lines=39> */
[----:B------:R-:W-:-:S03]  /*14a60*/  LOP3.LUT R88, R88, UR31, R125, 0x96, !PT ;  /* 0x0000001f58587c12 */ /* 0x000fc6000f8e967d */
[----:B------:R-:W-:Y:S01]  /*14a70*/  IMAD.MOV.U32 R14, RZ, RZ, R124 ;  /* 0x000000ffff0e7224 */ /* 0x000fe200078e007c */
[----:B------:R-:W-:-:S07]  /*14a80*/  LOP3.LUT R89, R68, UR32, R141, 0x96, !PT ;  /* 0x0000002044597c12 */ /* 0x000fce000f8e968d */
.L_x_1417:
[----:B------:R-:W-:Y:S05]  /*14a90*/  BSYNC.RECONVERGENT B3 ;  /* 0x0000000000037941 */ /* 0x000fea0003800200 */
.L_x_1416:
[----:B------:R-:W-:Y:S01]  /*14aa0*/  HFMA2 R116, -RZ, RZ, 0.1171875, 0 ;  /* 0x2f800000ff747431 */ /* 0x000fe200000001ff */
[----:B-----5:R-:W-:Y:S02]  /*14ab0*/  PRMT R68, R34, 0x7632, R68 ;  /* 0x0000763222447816 */ /* 0x020fe40000000044 */
[----:B------:R-:W-:Y:S02]  /*14ac0*/  I2FP.F32.U32 R5, R5 ;  /* 0x0000000500057245 */ /* 0x000fe40000201000 */
[----:B------:R-:W-:Y:S01]  /*14ad0*/  PRMT R70, R70, 0x7632, R70 ;  /* 0x0000763246467816 */ /* 0x000fe20000000046 */
[----:B------:R-:W-:-:S03]  /*14ae0*/  IMAD.U32 R68, R68, 0x10000, RZ ;  /* 0x0001000044447824 */ /* 0x000fc600078e00ff */
[----:B------:R-:W-:Y:S01]  /*14af0*/  SHF.L.U32 R115, R70, 0x10, RZ ;  /* 0x0000001046737819 */ /* 0x000fe200000006ff */
[----:B------:R-:W-:Y:S01]  /*14b00*/  FFMA.FTZ R5, R5, R116, 1.1641532182693481445e-10 ;  /* 0x2f00000005057423 */ /* 0x000fe20000010074 */
[----:B------:R-:W-:-:S04]  /*14b10*/  FMUL.FTZ R68, R68, UR13 ;  /* 0x0000000d44447c20 */ /* 0x000fc80008410000 */
[----:B------:R-:W-:Y:S01]  /*14b20*/  FMUL.FTZ R68, R68, UR12 ;  /* 0x0000000c44447c20 */ /* 0x000fe20008410000 */
[----:B------:R-:W-:-:S04]  /*14b30*/  FSETP.GTU.FTZ.AND P4, PT, R5, UR10, PT ;  /* 0x0000000a05007c0b */ /* 0x000fc8000bf9c000 */
[----:B------:R-:W-:Y:S02]  /*14b40*/  FSEL R68, R68, RZ, !P4 ;  /* 0x000000ff44447208 */ /* 0x000fe40006000000 */
[----:B------:R-:W-:-:S03]  /*14b50*/  SEL R5, RZ, 0x1, P4 ;  /* 0x00000001ff057807 */ /* 0x000fc60002000000 */
[----:B------:R-:W-:-:S07]  /*14b60*/  FADD.FTZ R115, R115, R68 ;  /* 0x0000004473737221 */ /* 0x000fce0000010000 */
.L_x_1415:
[----:B------:R-:W-:Y:S05]  /*14b70*/  BSYNC.RECONVERGENT B2 ;  /* 0x0000000000027941 */ /* 0x000fea0003800200 */
.L_x_1414:
        /* <DEDUP_REMOVED lines=22> */
.L_x_1425:
        /* <DEDUP_REMOVED lines=13> */
.L_x_1427:
[----:B------:R-:W-:Y:S05]  /*14db0*/  BSYNC.RECONVERGENT B4 ;  /* 0x0000000000047941 */ /* 0x000fea0003800200 */
.L_x_1426:
        /* <DEDUP_REMOVED lines=43> */
.L_x_1424:
[----:B------:R-:W-:Y:S05]  /*15070*/  BSYNC.RECONVERGENT B3 ;  /* 0x0000000000037941 */ /* 0x000fea0003800200 */
.L_x_1423:
        /* <DEDUP_REMOVED lines=11> */
.L_x_1422:
[----:B------:R-:W-:Y:S05]  /*15130*/  BSYNC.RECONVERGENT B2 ;  /* 0x0000000000027941 */ /* 0x000fea0003800200 */
.L_x_1421:
        /* <DEDUP_REMOVED lines=23> */
.L_x_1432:
        /* <DEDUP_REMOVED lines=13> */
.L_x_1434:
[----:B------:R-:W-:Y:S05]  /*15380*/  BSYNC.RECONVERGENT B4 ;  /* 0x0000000000047941 */ /* 0x000fea0003800200 */
.L_x_1433:
        /* <DEDUP_REMOVED lines=42> */
[----:B------:R-:W-:-:S07]  /*15630*/  IMAD.MOV.U32 R124, RZ, RZ, R68 ;  /* 0x000000ffff7c7224 */ /* 0x000fce00078e0044 */
.L_x_1431:
[----:B------:R-:W-:Y:S05]  /*15640*/  BSYNC.RECONVERGENT B3 ;  /* 0x0000000000037941 */ /* 0x000fea0003800200 */
.L_x_1430:
        /* <DEDUP_REMOVED lines=13> */
.L_x_1429:
[----:B------:R-:W-:Y:S05]  /*15720*/  BSYNC.RECONVERGENT B2 ;  /* 0x0000000000027941 */ /* 0x000fea0003800200 */
.L_x_1428:
[----:B------:R-:W-:Y:S02]  /*15730*/  F2FP.BF16.F32.PACK_AB R71, RZ, R123 ;  /* 0x0000007bff47723e */ /* 0x000fe400000010ff */
[----:B------:R-:W-:Y:S02]  /*15740*/  PRMT R70, R137, 0x5410, R138 ;  /* 0x0000541089467816 */ /* 0x000fe4000000008a */
[----:B------:R-:W-:Y:S02]  /*15750*/  PRMT R69, R134, 0x5410, R136 ;  /* 0x0000541086457816 */ /* 0x000fe40000000088 */
[----:B------:R-:W-:Y:S02]  /*15760*/  PRMT R68, R132, 0x5410, R133 ;  /* 0x0000541084447816 */ /* 0x000fe40000000085 */
[----:B------:R-:W-:Y:S01]  /*15770*/  PRMT R71, R135, 0x5410, R71 ;  /* 0x0000541087477816 */ /* 0x000fe20000000047 */
[----:B------:R-:W-:Y:S06]  /*15780*/  BRA `(.L_x_1435) ;  /* 0x0000002800f07947 */ /* 0x000fec0003800000 */
.L_x_1378:
[----:B------:R-:W-:Y:S01]  /*15790*/  BSSY.RECONVERGENT B2, `(.L_x_1436) ;  /* 0x0000057000027945 */ /* 0x000fe20003800200 */
[----:B------:R-:W-:Y:S01]  /*157a0*/  IMAD.MOV.U32 R98, RZ, RZ, RZ ;  /* 0x000000ffff627224 */ /* 0x000fe200078e00ff */
[----:B------:R-:W-:Y:S01]  /*157b0*/  MOV R136, R124 ;  /* 0x0000007c00887202 */ /* 0x000fe20000000f00 */
[----:B01----:R-:W-:Y:S01]  /*157c0*/  IMAD.MOV.U32 R68, RZ, RZ, R87 ;  /* 0x000000ffff447224 */ /* 0x003fe200078e0057 */
        /* <DEDUP_REMOVED lines=17> */
.L_x_1440:
        /* <DEDUP_REMOVED lines=13> */
.L_x_1442:
[----:B------:R-:W-:Y:S05]  /*159b0*/  BSYNC.RECONVERGENT B4 ;  /* 0x0000000000047941 */ /* 0x000fea0003800200 */
.L_x_1441:
        /* <DEDUP_REMOVED lines=41> */
[----:B------:R-:W-:-:S07]  /*15c50*/  HFMA2 R68, -RZ, RZ, 0, 0 ;  /* 0x00000000ff447431 */ /* 0x000fce00000001ff */
.L_x_1439:
[----:B------:R-:W-:Y:S05]  /*15c60*/  BSYNC.RECONVERGENT B3 ;  /* 0x0000000000037941 */ /* 0x000fea0003800200 */
.L_x_1438:
        /* <DEDUP_REMOVED lines=9> */
.L_x_1437:
[----:B------:R-:W-:Y:S05]  /*15d00*/  BSYNC.RECONVERGENT B2 ;  /* 0x0000000000027941 */ /* 0x000fea0003800200 */
.L_x_1436:
[----:B------:R-:W-:Y:S01]  /*15d10*/  BSSY.RECONVERGENT B2, `(.L_x_1443) ;  /* 0x0000056000027945 */ /* 0x000fe20003800200 */
[----:B------:R-:W-:Y:S01]  /*15d20*/  F2FP.BF16.F32.PACK_AB R132, RZ, R98 ;  /* 0x00000062ff84723e */ /* 0x000fe200000010ff */
[----:B------:R-:W-:Y:S01]  /*15d30*/  IMAD.MOV.U32 R99, RZ, RZ, RZ ;  /* 0x000000ffff637224 */ /* 0x000fe200078e00ff */
[----:B------:R-:W-:Y:S01]  /*15d40*/  MOV R69, R68 ;  /* 0x0000004400457202 */ /* 0x000fe20000000f00 */
        /* <DEDUP_REMOVED lines=14> */
.L_x_1447:
        /* <DEDUP_REMOVED lines=13> */
.L_x_1449:
[----:B------:R-:W-:Y:S05]  /*15f00*/  BSYNC.RECONVERGENT B4 ;  /* 0x0000000000047941 */ /* 0x000fea0003800200 */
.L_x_1448:
        /* <DEDUP_REMOVED lines=43> */
.L_x_1446:
[----:B------:R-:W-:Y:S05]  /*161c0*/  BSYNC.RECONVERGENT B3 ;  /* 0x0000000000037941 */ /* 0x000fea0003800200 */
.L_x_1445:
        /* <DEDUP_REMOVED lines=10> */
.L_x_1444:
[----:B------:R-:W-:Y:S05]  /*16270*/  BSYNC.RECONVERGENT B2 ;  /* 0x0000000000027941 */ /* 0x000fea0003800200 */
.L_x_1443:
[----:B------:R-:W-:Y:S01]  /*16280*/  BSSY.RECONVERGENT B2, `(.L_x_1450) ;  /* 0x0000055000027945 */ /* 0x000fe20003800200 */
[----:B------:R-:W-:Y:S01]  /*16290*/  F2FP.BF16.F32.PACK_AB R127, RZ, R99 ;  /* 0x00000063ff7f723e */ /* 0x000fe200000010ff */
[----:B------:R-:W-:Y:S01]  /*162a0*/  IMAD.MOV.U32 R68, RZ, RZ, R69 ;  /* 0x000000ffff447224 */ /* 0x000fe200078e0045 */
[----:B------:R-:W-:Y:S01]  /*162b0*/  MOV R106, RZ ;  /* 0x000000ff006a7202 */ /* 0x000fe20000000f00 */
        /* <DEDUP_REMOVED lines=14> */
.L_x_1454:
        /* <DEDUP_REMOVED lines=13> */
.L_x_1456:
[----:B------:R-:W-:Y:S05]  /*16470*/  BSYNC.RECONVERGENT B4 ;  /* 0x0000000000047941 */ /* 0x000fea0003800200 */
.L_x_1455:
        /* <DEDUP_REMOVED lines=40> */
[----:B------:R-:W-:Y:S02]  /*16700*/  HFMA2 R68, -RZ, RZ, 0, 0 ;  /* 0x00000000ff447431 */ /* 0x000fe400000001ff */
[----:B------:R-:W-:Y:S01]  /*16710*/  IMAD.MOV.U32 R14, RZ, RZ, R106 ;  /* 0x000000ffff0e7224 */ /* 0x000fe200078e006a */
[----:B------:R-:W-:-:S07]  /*16720*/  LOP3.LUT R89, R70, UR32, R69, 0x96, !PT ;  /* 0x0000002046597c12 */ /* 0x000fce000f8e9645 */
.L_x_1453:
[----:B------:R-:W-:Y:S05]  /*16730*/  BSYNC.RECONVERGENT B3 ;  /* 0x0000000000037941 */ /* 0x000fea0003800200 */
.L_x_1452:
        /* <DEDUP_REMOVED lines=9> */
.L_x_1451:
[----:B------:R-:W-:Y:S05]  /*167d0*/  BSYNC.RECONVERGENT B2 ;  /* 0x0000000000027941 */ /* 0x000fea0003800200 */
.L_x_1450:
        /* <DEDUP_REMOVED lines=18> */
.L_x_1461:
        /* <DEDUP_REMOVED lines=13> */
.L_x_1463:
[----:B------:R-:W-:Y:S05]  /*169d0*/  BSYNC.RECONVERGENT B4 ;  /* 0x0000000000047941 */ /* 0x000fea0003800200 */
.L_x_1462:
        /* <DEDUP_REMOVED lines=43> */
.L_x_1460:
[----:B------:R-:W-:Y:S05]  /*16c90*/  BSYNC.RECONVERGENT B3 ;  /* 0x0000000000037941 */ /* 0x000fea0003800200 */
.L_x_1459:
        /* <DEDUP_REMOVED lines=10> */
.L_x_1458:
[----:B------:R-:W-:Y:S05]  /*16d40*/  BSYNC.RECONVERGENT B2 ;  /* 0x0000000000027941 */ /* 0x000fea0003800200 */
.L_x_1457:
        /* <DEDUP_REMOVED lines=18> */
.L_x_1468:
        /* <DEDUP_REMOVED lines=13> */
.L_x_1470:
[----:B------:R-:W-:Y:S05]  /*16f40*/  BSYNC.RECONVERGENT B4 ;  /* 0x0000000000047941 */ /* 0x000fea0003800200 */
.L_x_1469:
        /* <DEDUP_REMOVED lines=43> */
.L_x_1467:
[----:B------:R-:W-:Y:S05]  /*17200*/  BSYNC.RECONVERGENT B3 ;  /* 0x0000000000037941 */ /* 0x000fea0003800200 */
.L_x_1466:
        /* <DEDUP_REMOVED lines=9> */
.L_x_1465:
[----:B------:R-:W-:Y:S05]  /*172a0*/  BSYNC.RECONVERGENT B2 ;  /* 0x0000000000027941 */ /* 0x000fea0003800200 */
.L_x_1464:
        /* <DEDUP_REMOVED lines=18> */
.L_x_1475:
        /* <DEDUP_REMOVED lines=13> */
.L_x_1477:
[----:B------:R-:W-:Y:S05]  /*174a0*/  BSYNC.RECONVERGENT B4 ;  /* 0x0000000000047941 */ /* 0x000fea0003800200 */
.L_x_1476:
        /* <DEDUP_REMOVED lines=43> */
.L_x_1474:
[----:B------:R-:W-:Y:S05]  /*17760*/  BSYNC.RECONVERGENT B3 ;  /* 0x0000000000037941 */ /* 0x000fea0003800200 */
.L_x_1473:
        /* <DEDUP_REMOVED lines=10> */
.L_x_1472:
[----:B------:R-:W-:Y:S05]  /*17810*/  BSYNC.RECONVERGENT B2 ;  /* 0x0000000000027941 */ /* 0x000fea0003800200 */
.L_x_1471:
        /* <DEDUP_REMOVED lines=18> */
.L_x_1482:
        /* <DEDUP_REMOVED lines=13> */
.L_x_1484:
[----:B------:R-:W-:Y:S05]  /*17a10*/  BSYNC.RECONVERGENT B4 ;  /* 0x0000000000047941 */ /* 0x000fea0003800200 */
.L_x_1483:
        /* <DEDUP_REMOVED lines=43> */
.L_x_1481:
[----:B------:R-:W-:Y:S05]  /*17cd0*/  BSYNC.RECONVERGENT B3 ;  /* 0x0000000000037941 */ /* 0x000fea0003800200 */
.L_x_1480:
        /* <DEDUP_REMOVED lines=9> */
.L_x_1479:
[----:B------:R-:W-:Y:S05]  /*17d70*/  BSYNC.RECONVERGENT B2 ;  /* 0x0000000000027941 */ /* 0x000fea0003800200 */
.L_x_1478:
        /* <DEDUP_REMOVED lines=18> */
.L_x_1489:
        /* <DEDUP_REMOVED lines=13> */
.L_x_1491:
[----:B------:R-:W-:Y:S05]  /*17f70*/  BSYNC.RECONVERGENT B4 ;  /* 0x0000000000047941 */ /* 0x000fea0003800200 */
.L_x_1490:
        /* <DEDUP_REMOVED lines=41> */
[----:B------:R-:W-:Y:S02]  /*18210*/  LOP3.LUT R89, R70, UR32, R69, 0x96, !PT ;  /* 0x0000002046597c12 */ /* 0x000fe4000f8e9645 */
[----:B------:R-:W-:-:S07]  /*18220*/  MOV R136, R68 ;  /* 0x0000004400887202 */ /* 0x000fce0000000f00 */
.L_x_1488:
[----:B------:R-:W-:Y:S05]  /*18230*/  BSYNC.RECONVERGENT B3 ;  /* 0x0000000000037941 */ /* 0x000fea0003800200 */
.L_x_1487:
        /* <DEDUP_REMOVED lines=10> */
.L_x_1486:
[----:B------:R-:W-:Y:S05]  /*182e0*/  BSYNC.RECONVERGENT B2 ;  /* 0x0000000000027941 */ /* 0x000fea0003800200 */
.L_x_1485:
[----:B------:R-:W-:Y:S02]  /*182f0*/  F2FP.BF16.F32.PACK_AB R71, RZ, R123 ;  /* 0x0000007bff47723e */ /* 0x000fe400000010ff */
[----:B------:R-:W-:Y:S02]  /*18300*/  MOV R124, R136 ;  /* 0x00000088007c7202 */ /* 0x000fe40000000f00 */
[----:B------:R-:W-:Y:S02]  /*18310*/  PRMT R70, R135, 0x5410, R137 ;  /* 0x0000541087467816 */ /* 0x000fe40000000089 */
[----:B------:R-:W-:Y:S02]  /*18320*/  PRMT R69, R133, 0x5410, R134 ;  /* 0x0000541085457816 */ /* 0x000fe40000000086 */
[----:B------:R-:W-:Y:S02]  /*18330*/  PRMT R68, R132, 0x5410, R127 ;  /* 0x0000541084447816 */ /* 0x000fe4000000007f */
[----:B------:R-:W-:-:S07]  /*18340*/  PRMT R71, R126, 0x5410, R71 ;  /* 0x000054107e477816 */ /* 0x000fce0000000047 */
.L_x_1435:
[----:B------:R-:W0:Y:S02]  /*18350*/  LDC.64 R126, c[0x0][0x3a8] ;  /* 0x0000ea00ff7e7b82 */ /* 0x000e240000000a00 */
[----:B0-----:R-:W-:-:S05]  /*18360*/  IMAD.WIDE.U32 R126, R131, 0x10, R126 ;  /* 0x00000010837e7825 */ /* 0x001fca00078e007e */
[----:B------:R2:W-:Y:S01]  /*18370*/  STG.E.128 desc[UR8][R126.64], R68 ;  /* 0x000000447e007986 */ /* 0x0005e2000c101d08 */
[----:B------:R-:W-:Y:S05]  /*18380*/  @!P2 BRA `(.L_x_1375) ;  /* 0x000000000050a947 */ /* 0x000fea0003800000 */
[----:B--2---:R-:W-:Y:S01]  /*18390*/  IMAD.U32 R71, R4, 0x10000, RZ ;  /* 0x0001000004477824 */ /* 0x004fe200078e00ff */
        /* <DEDUP_REMOVED lines=19> */
.L_x_1375:
[----:B------:R-:W-:Y:S05]  /*184d0*/  BSYNC.RECONVERGENT B1 ;  /* 0x0000000000017941 */ /* 0x000fea0003800200 */
.L_x_1374:
[----:B0123--:R-:W-:Y:S01]  /*184e0*/  FADD.FTZ R69, RZ, R12 ;  /* 0x0000000cff457221 */ /* 0x00ffe20000010000 */
        /* <DEDUP_REMOVED lines=124> */
.L_x_1513:
[----:B-1----:R-:W-:Y:S01]  /*18cb0*/  FADD.FTZ R131, R130, R127 ;  /* 0x0000007f82837221 */ /* 0x002fe20000010000 */
[----:B------:R-:W-:Y:S01]  /*18cc0*/  FMUL.FTZ R127, R125, R125 ;  /* 0x0000007d7d7f7220 */ /* 0x000fe20000410000 */
[----:B------:R-:W-:Y:S01]  /*18cd0*/  ISETP.NE.AND P2, PT, RZ, UR11, PT ;  /* 0x0000000bff007c0c */ /* 0x000fe2000bf45270 */
[----:B------:R-:W1:Y:S01]  /*18ce0*/  @!P5 LDC.64 R70, c[0x0][0x3c0] ;  /* 0x0000f000ff46db82 */ /* 0x000e620000000a00 */
[----:B------:R-:W-:Y:S01]  /*18cf0*/  FFMA.FTZ R126, R131, R126, UR14 ;  /* 0x0000000e837e7e23 */ /* 0x000fe2000801007e */
[----:B-----5:R-:W-:Y:S01]  /*18d00*/  ISETP.GE.AND P3, PT, R128, 0x1, PT ;  /* 0x000000018000780c */ /* 0x020fe20003f66270 */
[----:B------:R-:W-:Y:S01]  /*18d10*/  BSSY.RECONVERGENT B1, `(.L_x_1493) ;  /* 0x00000db000017945 */ /* 0x000fe20003800200 */
[----:B------:R-:W-:-:S04]  /*18d20*/  FSEL R127, R127, RZ, P2 ;  /* 0x000000ff7f7f7208 */ /* 0x000fc80001000000 */
[----:B------:R-:W2:Y:S01]  /*18d30*/  @!P5 LDC.64 R68, c[0x0][0x3c8] ;  /* 0x0000f200ff44db82 */ /* 0x000ea20000000a00 */
[----:B------:R-:W-:-:S04]  /*18d40*/  FADD.FTZ R126, R126, R127 ;  /* 0x0000007f7e7e7221 */ /* 0x000fc80000010000 */
[----:B------:R-:W3:Y:S01]  /*18d50*/  MUFU.RSQ R131, R126 ;  /* 0x0000007e00837308 */ /* 0x000ee20000001400 */
[----:B-1----:R-:W-:-:S05]  /*18d60*/  @!P5 IMAD.WIDE R70, R92, 0x4, R70 ;  /* 0x000000045c46d825 */ /* 0x002fca00078e0246 */
[----:B------:R1:W-:Y:S01]  /*18d70*/  @!P5 STG.E desc[UR8][R70.64], R125 ;  /* 0x0000007d4600d986 */ /* 0x0003e2000c101908 */
[----:B--2---:R-:W-:-:S05]  /*18d80*/  @!P5 IMAD.WIDE R68, R92, 0x4, R68 ;  /* 0x000000045c44d825 */ /* 0x004fca00078e0244 */
[----:B---3--:R1:W-:Y:S01]  /*18d90*/  @!P5 STG.E desc[UR8][R68.64], R131 ;  /* 0x000000834400d986 */ /* 0x0083e2000c101908 */
[----:B------:R-:W-:Y:S05]  /*18da0*/  @!P3 BRA `(.L_x_1494) ;  /* 0x0000000c0044b947 */ /* 0x000fea0003800000 */
[----:B------:R-:W-:Y:S01]  /*18db0*/  IADD3 R128, PT, PT, R128, -0x1, RZ ;  /* 0xffffffff80807810 */ /* 0x000fe20007ffe0ff */
[----:B------:R-:W-:Y:S04]  /*18dc0*/  BSSY.RECONVERGENT B2, `(.L_x_1495) ;  /* 0x0000037000027945 */ /* 0x000fe80003800200 */
[----:B------:R-:W-:Y:S01]  /*18dd0*/  IMAD R128, R128, R129, RZ ;  /* 0x0000008180807224 */ /* 0x000fe200078e02ff */
[----:B------:R-:W-:-:S04]  /*18de0*/  FSEL R129, R125, RZ, !P2 ;  /* 0x000000ff7d817208 */ /* 0x000fc80005000000 */
[----:B-1----:R-:W-:-:S04]  /*18df0*/  SHF.R.S32.HI R69, RZ, 0x1f, R128 ;  /* 0x0000001fff457819 */ /* 0x002fc80000011480 */
[----:B------:R-:W-:-:S04]  /*18e00*/  LEA.HI R128, R69, R128, RZ, 0x3 ;  /* 0x0000008045807211 */ /* 0x000fc800078f18ff */
[----:B------:R-:W-:Y:S01]  /*18e10*/  LEA.HI.SX32 R125, R128, R93, 0x1d ;  /* 0x0000005d807d7211 */ /* 0x000fe200078feaff */
[----:B------:R-:W-:Y:S06]  /*18e20*/  @!P0 BRA `(.L_x_1496) ;  /* 0x0000000000c08947 */ /* 0x000fec0003800000 */
[--C-:B------:R-:W-:Y:S01]  /*18e30*/  FADD.FTZ R126, R109, -R129.reuse ;  /* 0x800000816d7e7221 */ /* 0x100fe20000010000 */
[--C-:B------:R-:W-:Y:S01]  /*18e40*/  FADD.FTZ R70, R101, -R129.reuse ;  /* 0x8000008165467221 */ /* 0x100fe20000010000 */
[----:B------:R-:W-:Y:S01]  /*18e50*/  IMAD.U32 R127, R65, 0x10000, RZ ;  /* 0x00010000417f7824 */ /* 0x000fe200078e00ff */
[----:B------:R-:W-:Y:S01]  /*18e60*/  SHF.L.U32 R133, R61, 0x10, RZ ;  /* 0x000000103d857819 */ /* 0x000fe200000006ff */
[----:B------:R-:W-:Y:S01]  /*18e70*/  FADD.FTZ R128, R122, -R129 ;  /* 0x800000817a807221 */ /* 0x000fe20000010000 */
[----:B------:R-:W-:Y:S01]  /*18e80*/  SHF.L.U32 R137, R62, 0x10, RZ ;  /* 0x000000103e897819 */ /* 0x000fe200000006ff */
[C---:B------:R-:W-:Y:S01]  /*18e90*/  FMUL.FTZ R126, R131.reuse, R126 ;  /* 0x0000007e837e7220 */ /* 0x040fe20000410000 */
[----:B------:R-:W-:Y:S02]  /*18ea0*/  IMAD.U32 R135, R66, 0x10000, RZ ;  /* 0x0001000042877824 */ /* 0x000fe400078e00ff */
[C---:B------:R-:W-:Y:S01]  /*18eb0*/  FMUL.FTZ R70, R131.reuse, R70 ;  /* 0x0000004683467220 */ /* 0x040fe20000410000 */
[----:B0-----:R-:W-:Y:S01]  /*18ec0*/  FMUL.FTZ R130, R131, R128 ;  /* 0x0000008083827220 */ /* 0x001fe20000410000 */
[----:B------:R-:W-:Y:S01]  /*18ed0*/  SHF.L.U32 R141, R63, 0x10, RZ ;  /* 0x000000103f8d7819 */ /* 0x000fe200000006ff */
[----:B------:R-:W-:Y:S01]  /*18ee0*/  FFMA.FTZ R137, R126, R135, R137 ;  /* 0x000000877e897223 */ /* 0x000fe20000010089 */
[----:B------:R-:W-:Y:S01]  /*18ef0*/  FFMA.FTZ R128, R70, R127, R133 ;  /* 0x0000007f46807223 */ /* 0x000fe20000010085 */
[----:B------:R-:W-:Y:S01]  /*18f00*/  FADD.FTZ R68, R12, -R129 ;  /* 0x800000810c447221 */ /* 0x000fe20000010000 */
[----:B------:R-:W0:Y:S01]  /*18f10*/  LDC.64 R126, c[0x0][0x428] ;  /* 0x00010a00ff7e7b82 */ /* 0x000e220000000a00 */
[----:B------:R-:W-:Y:S01]  /*18f20*/  IMAD.U32 R139, R67, 0x10000, RZ ;  /* 0x00010000438b7824 */ /* 0x000fe200078e00ff */
[----:B------:R-:W-:Y:S01]  /*18f30*/  SHF.L.U32 R71, R60, 0x10, RZ ;  /* 0x000000103c477819 */ /* 0x000fe200000006ff */
[----:B------:R-:W-:-:S02]  /*18f40*/  IMAD.U32 R69, R64, 0x10000, RZ ;  /* 0x0001000040457824 */ /* 0x000fc400078e00ff */
[----:B------:R-:W-:Y:S01]  /*18f50*/  FMUL.FTZ R68, R131, R68 ;  /* 0x0000004483447220 */ /* 0x000fe20000410000 */
[----:B------:R-:W-:Y:S01]  /*18f60*/  FFMA.FTZ R134, R130, R139, R141 ;  /* 0x0000008b82867223 */ /* 0x000fe2000001008d */
[--C-:B------:R-:W-:Y:S01]  /*18f70*/  FADD.FTZ R130, R100, -R129.reuse ;  /* 0x8000008164827221 */ /* 0x100fe20000010000 */
[--C-:B------:R-:W-:Y:S01]  /*18f80*/  FADD.FTZ R70, R10, -R129.reuse ;  /* 0x800000810a467221 */ /* 0x100fe20000010000 */
[--C-:B------:R-:W-:Y:S01]  /*18f90*/  FADD.FTZ R132, R108, -R129.reuse ;  /* 0x800000816c847221 */ /* 0x100fe20000010000 */
[----:B------:R-:W-:Y:S01]  /*18fa0*/  FADD.FTZ R136, R121, -R129 ;  /* 0x8000008179887221 */ /* 0x000fe20000010000 */
[----:B------:R-:W-:Y:S01]  /*18fb0*/  FFMA.FTZ R68, R68, R69, R71 ;  /* 0x0000004544447223 */ /* 0x000fe20000010047 */
[----:B------:R-:W-:Y:S01]  /*18fc0*/  SHF.L.U32 R135, R18, 0x10, RZ ;  /* 0x0000001012877819 */ /* 0x000fe200000006ff */
[----:B------:R-:W-:Y:S01]  /*18fd0*/  IMAD.U32 R133, R17, 0x10000, RZ ;  /* 0x0001000011857824 */ /* 0x000fe200078e00ff */
        /* <DEDUP_REMOVED lines=8> */
[C---:B------:R-:W-:Y:S01]  /*19060*/  FMUL.FTZ R132, R131.reuse, R132 ;  /* 0x0000008483847220 */ /* 0x040fe20000410000 */
[----:B------:R-:W-:Y:S01]  /*19070*/  FMUL.FTZ R70, R131, R70 ;  /* 0x0000004683467220 */ /* 0x000fe20000410000 */
[----:B------:R-:W-:Y:S01]  /*19080*/  FFMA.FTZ R135, R130, R133, R135 ;  /* 0x0000008582877223 */ /* 0x000fe20000010087 */
[----:B------:R-:W-:Y:S01]  /*19090*/  FFMA.FTZ R143, R136, R143, R145 ;  /* 0x0000008f888f7223 */ /* 0x000fe20000010091 */
[----:B------:R-:W-:Y:S01]  /*190a0*/  FFMA.FTZ R132, R132, R139, R141 ;  /* 0x0000008b84847223 */ /* 0x000fe2000001008d */
[----:B------:R-:W-:Y:S01]  /*190b0*/  FFMA.FTZ R133, R70, R69, R71 ;  /* 0x0000004546857223 */ /* 0x000fe20000010047 */
[----:B0-----:R-:W-:Y:S01]  /*190c0*/  IMAD.WIDE.U32 R126, R125, 0x10, R126 ;  /* 0x000000107d7e7825 */ /* 0x001fe200078e007e */
[----:B------:R-:W-:-:S02]  /*190d0*/  F2FP.BF16.F32.PACK_AB R69, R135, R128 ;  /* 0x000000808745723e */ /* 0x000fc400000010ff */
[----:B------:R-:W-:Y:S01]  /*190e0*/  F2FP.BF16.F32.PACK_AB R71, R143, R134 ;  /* 0x000000868f47723e */ /* 0x000fe200000010ff */
[----:B------:R-:W-:Y:S01]  /*190f0*/  VIADD R125, R125, 0x20 ;  /* 0x000000207d7d7836 */ /* 0x000fe20000000000 */
[----:B------:R-:W-:Y:S02]  /*19100*/  F2FP.BF16.F32.PACK_AB R70, R132, R137 ;  /* 0x000000898446723e */ /* 0x000fe400000010ff */
[----:B------:R-:W-:-:S05]  /*19110*/  F2FP.BF16.F32.PACK_AB R68, R133, R68 ;  /* 0x000000448544723e */ /* 0x000fca00000010ff */
[----:B------:R1:W-:Y:S02]  /*19120*/  STG.E.128 desc[UR8][R126.64], R68 ;  /* 0x000000447e007986 */ /* 0x0003e4000c101d08 */
.L_x_1496:
[----:B------:R-:W-:Y:S05]  /*19130*/  BSYNC.RECONVERGENT B2 ;  /* 0x0000000000027941 */ /* 0x000fea0003800200 */
.L_x_1495:
[----:B------:R-:W-:Y:S01]  /*19140*/  ISETP.GE.U32.AND P0, PT, R95, 0x40, PT ;  /* 0x000000405f00780c */ /* 0x000fe20003f06070 */
[----:B------:R-:W-:-:S12]  /*19150*/  BSSY.RECONVERGENT B2, `(.L_x_1497) ;  /* 0x0000032000027945 */ /* 0x000fd80003800200 */
[----:B------:R-:W-:Y:S05]  /*19160*/  @!P0 BRA `(.L_x_1498) ;  /* 0x0000000000c08947 */ /* 0x000fea0003800000 */
[--C-:B-1----:R-:W-:Y:S01]  /*19170*/  FADD.FTZ R126, R110, -R129.reuse ;  /* 0x800000816e7e7221 */ /* 0x102fe20000010000 */
[--C-:B------:R-:W-:Y:S01]  /*19180*/  FADD.FTZ R70, R102, -R129.reuse ;  /* 0x8000008166467221 */ /* 0x100fe20000010000 */
[----:B------:R-:W-:Y:S01]  /*19190*/  SHF.L.U32 R127, R57, 0x10, RZ ;  /* 0x00000010397f7819 */ /* 0x000fe200000006ff */
[----:B------:R-:W-:Y:S01]  /*191a0*/  FADD.FTZ R128, R120, -R129 ;  /* 0x8000008178807221 */ /* 0x000fe20000010000 */
[----:B------:R-:W-:Y:S01]  /*191b0*/  SHF.L.U32 R135, R58, 0x10, RZ ;  /* 0x000000103a877819 */ /* 0x000fe200000006ff */
[----:B------:R-:W-:Y:S01]  /*191c0*/  FMUL.FTZ R126, R131, R126 ;  /* 0x0000007e837e7220 */ /* 0x000fe20000410000 */
[----:B------:R-:W-:Y:S02]  /*191d0*/  IMAD.U32 R133, R53, 0x10000, RZ ;  /* 0x0001000035857824 */ /* 0x000fe400078e00ff */
[C---:B------:R-:W-:Y:S01]  /*191e0*/  FMUL.FTZ R70, R131.reuse, R70 ;  /* 0x0000004683467220 */ /* 0x040fe20000410000 */
[----:B------:R-:W-:Y:S02]  /*191f0*/  IMAD.U32 R137, R54, 0x10000, RZ ;  /* 0x0001000036897824 */ /* 0x000fe400078e00ff */
        /* <DEDUP_REMOVED lines=24> */
[C---:B------:R-:W-:Y:S01]  /*19380*/  FMUL.FTZ R136, R131.reuse, R136 ;  /* 0x0000008883887220 */ /* 0x040fe20000410000 */
        /* <DEDUP_REMOVED lines=9> */
[----:B------:R-:W-:Y:S02]  /*19420*/  F2FP.BF16.F32.PACK_AB R71, R143, R134 ;  /* 0x000000868f47723e */ /* 0x000fe400000010ff */
[----:B------:R-:W-:Y:S02]  /*19430*/  F2FP.BF16.F32.PACK_AB R70, R132, R137 ;  /* 0x000000898446723e */ /* 0x000fe400000010ff */
[----:B------:R-:W-:Y:S02]  /*19440*/  F2FP.BF16.F32.PACK_AB R68, R133, R68 ;  /* 0x000000448544723e */ /* 0x000fe400000010ff */
[----:B------:R-:W-:-:S03]  /*19450*/  IADD3 R125, PT, PT, R125, 0x20, RZ ;  /* 0x000000207d7d7810 */ /* 0x000fc60007ffe0ff */
[----:B------:R2:W-:Y:S04]  /*19460*/  STG.E.128 desc[UR8][R126.64], R68 ;  /* 0x000000447e007986 */ /* 0x0005e8000c101d08 */
.L_x_1498:
[----:B------:R-:W-:Y:S05]  /*19470*/  BSYNC.RECONVERGENT B2 ;  /* 0x0000000000027941 */ /* 0x000fea0003800200 */
.L_x_1497:
[----:B------:R-:W-:Y:S01]  /*19480*/  ISETP.GE.U32.AND P0, PT, R95, 0x60, PT ;  /* 0x000000605f00780c */ /* 0x000fe20003f06070 */
[----:B------:R-:W-:-:S12]  /*19490*/  BSSY.RECONVERGENT B2, `(.L_x_1499) ;  /* 0x0000032000027945 */ /* 0x000fd80003800200 */
[----:B------:R-:W-:Y:S05]  /*194a0*/  @!P0 BRA `(.L_x_1500) ;  /* 0x0000000000c08947 */ /* 0x000fea0003800000 */
[--C-:B-12---:R-:W-:Y:S01]  /*194b0*/  FADD.FTZ R126, R112, -R129.reuse ;  /* 0x80000081707e7221 */ /* 0x106fe20000010000 */
        /* <DEDUP_REMOVED lines=47> */
.L_x_1500:
[----:B------:R-:W-:Y:S05]  /*197b0*/  BSYNC.RECONVERGENT B2 ;  /* 0x0000000000027941 */ /* 0x000fea0003800200 */
.L_x_1499:
[----:B------:R-:W-:Y:S05]  /*197c0*/  @!P1 BRA `(.L_x_1494) ;  /* 0x0000000000bc9947 */ /* 0x000fea0003800000 */
[----:B-123--:R-:W1:Y:S01]  /*197d0*/  LDC.64 R126, c[0x0][0x428] ;  /* 0x00010a00ff7e7b82 */ /* 0x00ee620000000a00 */
[--C-:B------:R-:W-:Y:S01]  /*197e0*/  FADD.FTZ R68, R98, -R129.reuse ;  /* 0x8000008162447221 */ /* 0x100fe20000010000 */
[--C-:B------:R-:W-:Y:S01]  /*197f0*/  FADD.FTZ R128, R106, -R129.reuse ;  /* 0x800000816a807221 */ /* 0x100fe20000010000 */
[--C-:B------:R-:W-:Y:S01]  /*19800*/  FADD.FTZ R132, R114, -R129.reuse ;  /* 0x8000008172847221 */ /* 0x100fe20000010000 */
[--C-:B------:R-:W-:Y:S01]  /*19810*/  FADD.FTZ R70, R99, -R129.reuse ;  /* 0x8000008163467221 */ /* 0x100fe20000010000 */
[--C-:B0-----:R-:W-:Y:S01]  /*19820*/  FADD.FTZ R130, R107, -R129.reuse ;  /* 0x800000816b827221 */ /* 0x101fe20000010000 */
[--C-:B------:R-:W-:Y:S01]  /*19830*/  FADD.FTZ R134, R115, -R129.reuse ;  /* 0x8000008173867221 */ /* 0x100fe20000010000 */
[--C-:B------:R-:W-:Y:S01]  /*19840*/  FADD.FTZ R136, R116, -R129.reuse ;  /* 0x8000008174887221 */ /* 0x100fe20000010000 */
[----:B------:R-:W-:Y:S01]  /*19850*/  FADD.FTZ R138, R123, -R129 ;  /* 0x800000817b8a7221 */ /* 0x000fe20000010000 */
[----:B------:R-:W-:Y:S01]  /*19860*/  SHF.L.U32 R69, R40, 0x10, RZ ;  /* 0x0000001028457819 */ /* 0x000fe200000006ff */
[----:B------:R-:W-:Y:S01]  /*19870*/  IMAD.U32 R71, R36, 0x10000, RZ ;  /* 0x0001000024477824 */ /* 0x000fe200078e00ff */
[----:B------:R-:W-:Y:S01]  /*19880*/  SHF.L.U32 R129, R41, 0x10, RZ ;  /* 0x0000001029817819 */ /* 0x000fe200000006ff */
[----:B------:R-:W-:Y:S01]  /*19890*/  IMAD.U32 R133, R37, 0x10000, RZ ;  /* 0x0001000025857824 */ /* 0x000fe200078e00ff */
[----:B------:R-:W-:Y:S01]  /*198a0*/  SHF.L.U32 R135, R42, 0x10, RZ ;  /* 0x000000102a877819 */ /* 0x000fe200000006ff */
[C---:B------:R-:W-:Y:S01]  /*198b0*/  FMUL.FTZ R68, R131.reuse, R68 ;  /* 0x0000004483447220 */ /* 0x040fe20000410000 */
[----:B------:R-:W-:Y:S01]  /*198c0*/  FMUL.FTZ R128, R131, R128 ;  /* 0x0000008083807220 */ /* 0x000fe20000410000 */
[----:B------:R-:W-:-:S02]  /*198d0*/  IMAD.U32 R137, R38, 0x10000, RZ ;  /* 0x0001000026897824 */ /* 0x000fc400078e00ff */
[C---:B------:R-:W-:Y:S01]  /*198e0*/  FMUL.FTZ R132, R131.reuse, R132 ;  /* 0x0000008483847220 */ /* 0x040fe20000410000 */
[C---:B------:R-:W-:Y:S01]  /*198f0*/  FMUL.FTZ R70, R131.reuse, R70 ;  /* 0x0000004683467220 */ /* 0x040fe20000410000 */
[C---:B------:R-:W-:Y:S01]  /*19900*/  FMUL.FTZ R130, R131.reuse, R130 ;  /* 0x0000008283827220 */ /* 0x040fe20000410000 */
[C---:B------:R-:W-:Y:S01]  /*19910*/  FMUL.FTZ R134, R131.reuse, R134 ;  /* 0x0000008683867220 */ /* 0x040fe20000410000 */
[C---:B------:R-:W-:Y:S01]  /*19920*/  FMUL.FTZ R136, R131.reuse, R136 ;  /* 0x0000008883887220 */ /* 0x040fe20000410000 */
[----:B------:R-:W-:Y:S01]  /*19930*/  FMUL.FTZ R138, R131, R138 ;  /* 0x0000008a838a7220 */ /* 0x000fe20000410000 */
[----:B------:R-:W-:Y:S01]  /*19940*/  FFMA.FTZ R68, R68, R69, R71 ;  /* 0x0000004544447223 */ /* 0x000fe20000010047 */
        /* <DEDUP_REMOVED lines=10> */
[----:B------:R-:W-:-:S02]  /*199f0*/  IMAD.U32 R135, R84, 0x10000, RZ ;  /* 0x0001000054877824 */ /* 0x000fc400078e00ff */
[----:B------:R-:W-:Y:S01]  /*19a00*/  FFMA.FTZ R131, R130, R129, R131 ;  /* 0x0000008182837223 */ /* 0x000fe20000010083 */
[----:B------:R-:W-:Y:S02]  /*19a10*/  IMAD.U32 R71, R80, 0x10000, RZ ;  /* 0x0001000050477824 */ /* 0x000fe400078e00ff */
[----:B------:R-:W-:Y:S01]  /*19a20*/  FFMA.FTZ R136, R136, R137, R139 ;  /* 0x0000008988887223 */ /* 0x000fe2000001008b */
[----:B------:R-:W-:Y:S01]  /*19a30*/  FFMA.FTZ R141, R138, R141, R143 ;  /* 0x0000008d8a8d7223 */ /* 0x000fe2000001008f */
[----:B------:R-:W-:Y:S01]  /*19a40*/  FFMA.FTZ R133, R134, R133, R135 ;  /* 0x0000008586857223 */ /* 0x000fe20000010087 */
[----:B------:R-:W-:Y:S01]  /*19a50*/  FFMA.FTZ R129, R70, R69, R71 ;  /* 0x0000004546817223 */ /* 0x000fe20000010047 */
[----:B-1----:R-:W-:Y:S01]  /*19a60*/  IMAD.WIDE.U32 R126, R125, 0x10, R126 ;  /* 0x000000107d7e7825 */ /* 0x002fe200078e007e */
[----:B------:R-:W-:Y:S02]  /*19a70*/  F2FP.BF16.F32.PACK_AB R69, R131, R128 ;  /* 0x000000808345723e */ /* 0x000fe400000010ff */
[----:B------:R-:W-:-:S02]  /*19a80*/  F2FP.BF16.F32.PACK_AB R71, R141, R136 ;  /* 0x000000888d47723e */ /* 0x000fc400000010ff */
[----:B------:R-:W-:Y:S02]  /*19a90*/  F2FP.BF16.F32.PACK_AB R70, R133, R132 ;  /* 0x000000848546723e */ /* 0x000fe400000010ff */
[----:B------:R-:W-:-:S05]  /*19aa0*/  F2FP.BF16.F32.PACK_AB R68, R129, R68 ;  /* 0x000000448144723e */ /* 0x000fca00000010ff */
[----:B------:R4:W-:Y:S02]  /*19ab0*/  STG.E.128 desc[UR8][R126.64], R68 ;  /* 0x000000447e007986 */ /* 0x0009e4000c101d08 */
.L_x_1494:
[----:B------:R-:W-:Y:S05]  /*19ac0*/  BSYNC.RECONVERGENT B1 ;  /* 0x0000000000017941 */ /* 0x000fea0003800200 */
.L_x_1493:
[----:B-1234-:R-:W1:Y:S02]  /*19ad0*/  LDC.64 R68, c[0x0][0x380] ;  /* 0x0000e000ff447b82 */ /* 0x01ee640000000a00 */
[----:B-1----:R-:W-:-:S04]  /*19ae0*/  LEA R92, R68, R92, 0x2 ;  /* 0x0000005c445c7211 */ /* 0x002fc800078e10ff */
[----:B------:R-:W-:-:S13]  /*19af0*/  ISETP.GE.AND P0, PT, R92, R69, PT ;  /* 0x000000455c00720c */ /* 0x000fda0003f06270 */
[----:B------:R-:W-:Y:S05]  /*19b00*/  @!P0 BRA `(.L_x_1501) ;  /* 0xfffffe7000c08947 */ /* 0x000fea000383ffff */
[----:B------:R-:W-:Y:S05]  /*19b10*/  BSYNC B0 ;  /* 0x0000000000007941 */ /* 0x000fea0003800000 */
.L_x_1013:
[----:B------:R-:W-:Y:S05]  /*19b20*/  EXIT ;  /* 0x000000000000794d */ /* 0x000fea0003800000 */
.L_x_1492:
[----:B------:R-:W-:Y:S01]  /*19b30*/  HFMA2 R133, -RZ, RZ, 0, 5.9604644775390625e-08 ;  /* 0x00000001ff857431 */ /* 0x000fe200000001ff */
[----:B------:R-:W-:Y:S01]  /*19b40*/  BSSY B1, `(.L_x_1502) ;  /* 0x0000007000017945 */ /* 0x000fe20003800000 */
[----:B------:R-:W-:Y:S01]  /*19b50*/  IMAD.MOV.U32 R134, RZ, RZ, R69 ;  /* 0x000000ffff867224 */ /* 0x000fe200078e0045 */
[----:B------:R-:W-:Y:S01]  /*19b60*/  MOV R131, 0xffffffff ;  /* 0xffffffff00837802 */ /* 0x000fe20000000f00 */
[----:B------:R-:W-:-:S07]  /*19b70*/  IMAD.MOV.U32 R136, RZ, RZ, 0x1f ;  /* 0x0000001fff887424 */ /* 0x000fce00078e00ff */
[----:B-----5:R-:W-:Y:S05]  /*19b80*/  WARPSYNC.COLLECTIVE R131, `(.L_x_1503) ;  /* 0x0000000083087348 */ /* 0x020fea0003c00000 */
[----:B------:R0:W1:Y:S02]  /*19b90*/  SHFL.BFLY P6, R132, R134, R133, R136 ;  /* 0x0c00008586847389 */ /* 0x00006400000c0088 */
[----:B01---5:R-:W-:Y:S05]  /*19ba0*/  ENDCOLLECTIVE ;  /* 0x000000000000791b */ /* 0x023fea0003800000 */
.L_x_1503:
[----:B------:R-:W-:Y:S05]  /*19bb0*/  BSYNC B1 ;  /* 0x0000000000017941 */ /* 0x000fea0003800000 */
.L_x_1502:
        /* <DEDUP_REMOVED lines=10> */
.L_x_1504:
[----:B------:R-:W-:Y:S01]  /*19c60*/  HFMA2 R133, -RZ, RZ, 0, 2.384185791015625e-07 ;  /* 0x00000004ff857431 */ /* 0x000fe200000001ff */
[----:B------:R-:W-:-:S05]  /*19c70*/  MOV R71, R132 ;  /* 0x0000008400477202 */ /* 0x000fca0000000f00 */
[----:B------:R-:W-:-:S04]  /*19c80*/  FADD.FTZ R71, R70, R71 ;  /* 0x0000004746477221 */ /* 0x000fc80000010000 */
[----:B------:R-:W-:-:S07]  /*19c90*/  IMAD.MOV.U32 R134, RZ, RZ, R71 ;  /* 0x000000ffff867224 */ /* 0x000fce00078e0047 */
[----:B------:R-:W-:Y:S05]  /*19ca0*/  WARPSYNC.COLLECTIVE R131, `(.L_x_1505) ;  /* 0x0000000083087348 */ /* 0x000fea0003c00000 */
[----:B------:R0:W1:Y:S02]  /*19cb0*/  SHFL.BFLY P6, R132, R134, R133, R136 ;  /* 0x0c00008586847389 */ /* 0x00006400000c0088 */
[----:B01----:R-:W-:Y:S05]  /*19cc0*/  ENDCOLLECTIVE ;  /* 0x000000000000791b */ /* 0x003fea0003800000 */
.L_x_1505:
[----:B------:R-:W-:Y:S02]  /*19cd0*/  IMAD.MOV.U32 R133, RZ, RZ, 0x8 ;  /* 0x00000008ff857424 */ /* 0x000fe400078e00ff */
[----:B------:R-:W-:-:S04]  /*19ce0*/  IMAD.MOV.U32 R68, RZ, RZ, R132 ;  /* 0x000000ffff447224 */ /* 0x000fc800078e0084 */
[----:B------:R-:W-:-:S05]  /*19cf0*/  FADD.FTZ R127, R71, R68 ;  /* 0x00000044477f7221 */ /* 0x000fca0000010000 */
[----:B------:R-:W-:-:S07]  /*19d00*/  MOV R134, R127 ;  /* 0x0000007f00867202 */ /* 0x000fce0000000f00 */
[----:B------:R-:W-:Y:S05]  /*19d10*/  WARPSYNC.COLLECTIVE R131, `(.L_x_1506) ;  /* 0x0000000083087348 */ /* 0x000fea0003c00000 */
[----:B------:R0:W1:Y:S02]  /*19d20*/  SHFL.BFLY P6, R132, R134, R133, R136 ;  /* 0x0c00008586847389 */ /* 0x00006400000c0088 */
[----:B01----:R-:W-:Y:S05]  /*19d30*/  ENDCOLLECTIVE ;  /* 0x000000000000791b */ /* 0x003fea0003800000 */
.L_x_1506:
[----:B------:R-:W-:Y:S01]  /*19d40*/  HFMA2 R133, -RZ, RZ, 0, 9.5367431640625e-07 ;  /* 0x00000010ff857431 */ /* 0x000fe200000001ff */
[----:B------:R-:W-:-:S05]  /*19d50*/  MOV R68, R132 ;  /* 0x0000008400447202 */ /* 0x000fca0000000f00 */
[----:B------:R-:W-:-:S04]  /*19d60*/  FADD.FTZ R130, R127, R68 ;  /* 0x000000447f827221 */ /* 0x000fc80000010000 */
[----:B------:R-:W-:-:S07]  /*19d70*/  IMAD.MOV.U32 R134, RZ, RZ, R130 ;  /* 0x000000ffff867224 */ /* 0x000fce00078e0082 */
[----:B------:R-:W-:Y:S05]  /*19d80*/  WARPSYNC.COLLECTIVE R131, `(.L_x_1507) ;  /* 0x0000000083087348 */ /* 0x000fea0003c00000 */
[----:B------:R0:W1:Y:S02]  /*19d90*/  SHFL.BFLY P6, R132, R134, R133, R136 ;  /* 0x0c00008586847389 */ /* 0x00006400000c0088 */
[----:B01----:R-:W-:Y:S05]  /*19da0*/  ENDCOLLECTIVE ;  /* 0x000000000000791b */ /* 0x003fea0003800000 */
.L_x_1507:
        /* <DEDUP_REMOVED lines=73> */
.L_x_1508:
[----:B------:R-:W-:Y:S01]  /*1a240*/  HFMA2 R133, -RZ, RZ, 0, 1.1920928955078125e-07 ;  /* 0x00000002ff857431 */ /* 0x000fe200000001ff */
[----:B------:R-:W-:-:S05]  /*1a250*/  MOV R69, R132 ;  /* 0x0000008400457202 */ /* 0x000fca0000000f00 */
[----:B------:R-:W-:-:S04]  /*1a260*/  FADD.FTZ R69, R68, R69 ;  /* 0x0000004544457221 */ /* 0x000fc80000010000 */
[----:B------:R-:W-:-:S07]  /*1a270*/  IMAD.MOV.U32 R134, RZ, RZ, R69 ;  /* 0x000000ffff867224 */ /* 0x000fce00078e0045 */
[----:B------:R-:W-:Y:S05]  /*1a280*/  WARPSYNC.COLLECTIVE R131, `(.L_x_1509) ;  /* 0x0000000083087348 */ /* 0x000fea0003c00000 */
[----:B------:R0:W1:Y:S02]  /*1a290*/  SHFL.BFLY P6, R132, R134, R133, R136 ;  /* 0x0c00008586847389 */ /* 0x00006400000c0088 */
[----:B01----:R-:W-:Y:S05]  /*1a2a0*/  ENDCOLLECTIVE ;  /* 0x000000000000791b */ /* 0x003fea0003800000 */
.L_x_1509:
[----:B------:R-:W-:Y:S02]  /*1a2b0*/  IMAD.MOV.U32 R133, RZ, RZ, 0x4 ;  /* 0x00000004ff857424 */ /* 0x000fe400078e00ff */
[----:B------:R-:W-:-:S04]  /*1a2c0*/  IMAD.MOV.U32 R70, RZ, RZ, R132 ;  /* 0x000000ffff467224 */ /* 0x000fc800078e0084 */
[----:B------:R-:W-:-:S05]  /*1a2d0*/  FADD.FTZ R70, R69, R70 ;  /* 0x0000004645467221 */ /* 0x000fca0000010000 */
[----:B------:R-:W-:-:S07]  /*1a2e0*/  MOV R134, R70 ;  /* 0x0000004600867202 */ /* 0x000fce0000000f00 */
[----:B------:R-:W-:Y:S05]  /*1a2f0*/  WARPSYNC.COLLECTIVE R131, `(.L_x_1510) ;  /* 0x0000000083087348 */ /* 0x000fea0003c00000 */
[----:B------:R0:W1:Y:S02]  /*1a300*/  SHFL.BFLY P6, R132, R134, R133, R136 ;  /* 0x0c00008586847389 */ /* 0x00006400000c0088 */
[----:B01----:R-:W-:Y:S05]  /*1a310*/  ENDCOLLECTIVE ;  /* 0x000000000000791b */ /* 0x003fea0003800000 */
.L_x_1510:
[----:B------:R-:W-:Y:S01]  /*1a320*/  HFMA2 R133, -RZ, RZ, 0, 4.76837158203125e-07 ;  /* 0x00000008ff857431 */ /* 0x000fe200000001ff */
[----:B------:R-:W-:-:S05]  /*1a330*/  MOV R71, R132 ;  /* 0x0000008400477202 */ /* 0x000fca0000000f00 */
[----:B------:R-:W-:-:S04]  /*1a340*/  FADD.FTZ R71, R70, R71 ;  /* 0x0000004746477221 */ /* 0x000fc80000010000 */
[----:B------:R-:W-:-:S07]  /*1a350*/  IMAD.MOV.U32 R134, RZ, RZ, R71 ;  /* 0x000000ffff867224 */ /* 0x000fce00078e0047 */
[----:B------:R-:W-:Y:S05]  /*1a360*/  WARPSYNC.COLLECTIVE R131, `(.L_x_1511) ;  /* 0x0000000083087348 */ /* 0x000fea0003c00000 */
[----:B------:R0:W1:Y:S02]  /*1a370*/  SHFL.BFLY P6, R132, R134, R133, R136 ;  /* 0x0c00008586847389 */ /* 0x00006400000c0088 */
[----:B01----:R-:W-:Y:S05]  /*1a380*/  ENDCOLLECTIVE ;  /* 0x000000000000791b */ /* 0x003fea0003800000 */
.L_x_1511:
[----:B------:R-:W-:Y:S02]  /*1a390*/  IMAD.MOV.U32 R133, RZ, RZ, 0x10 ;  /* 0x00000010ff857424 */ /* 0x000fe400078e00ff */
[----:B------:R-:W-:-:S04]  /*1a3a0*/  IMAD.MOV.U32 R130, RZ, RZ, R132 ;  /* 0x000000ffff827224 */ /* 0x000fc800078e0084 */
[----:B------:R-:W-:-:S05]  /*1a3b0*/  FADD.FTZ R130, R71, R130 ;  /* 0x0000008247827221 */ /* 0x000fca0000010000 */
[----:B------:R-:W-:-:S07]  /*1a3c0*/  MOV R134, R130 ;  /* 0x0000008200867202 */ /* 0x000fce0000000f00 */
[----:B------:R-:W-:Y:S05]  /*1a3d0*/  WARPSYNC.COLLECTIVE R131, `(.L_x_1512) ;  /* 0x0000000083087348 */ /* 0x000fea0003c00000 */
[----:B------:R0:W1:Y:S02]  /*1a3e0*/  SHFL.BFLY P6, R132, R134, R133, R136 ;  /* 0x0c00008586847389 */ /* 0x00006400000c0088 */
[----:B01----:R-:W-:Y:S05]  /*1a3f0*/  ENDCOLLECTIVE ;  /* 0x000000000000791b */ /* 0x003fea0003800000 */
.L_x_1512:
[----:B------:R-:W-:Y:S01]  /*1a400*/  MOV R127, R132 ;  /* 0x00000084007f7202 */ /* 0x000fe20000000f00 */
[----:B------:R-:W-:Y:S06]  /*1a410*/  BRA `(.L_x_1513) ;  /* 0xffffffe800247947 */ /* 0x000fec000383ffff */
.L_x_1514:
        /* <DEDUP_REMOVED lines=14> */
.L_x_37238:


//--------------------- .text._ZN10layer_norm13ln_fwd_kernelINS_13Kernel_traitsI13__nv_bfloat16S2_S2_S2_fjLj1024ELj1ELj4ELj1ELj16ENS_18Kernel_traits_baseILj1024ES2_S2_S2_S2_fjLj128EEEEELb1ELb0ELb1ELb1EEEvNS_9FwdParamsE --------------------------
	.section	.text._ZN10layer_norm13ln_fwd_kernelINS_13Kernel_traitsI13__nv_bfloat16S2_S2_S2_fjLj1024ELj1ELj4ELj1ELj16ENS_18Kernel_traits_baseILj1024ES2_S2_S2_S2_fjLj128EEEEELb1ELb0ELb1ELb1EEEvNS_9FwdParamsE,"ax",@progbits
	.align	128
        .global         _ZN10layer_norm13ln_fwd_kernelINS_13Kernel_traitsI13__nv_bfloat16S2_S2_S2_fjLj1024ELj1ELj4ELj1ELj16ENS_18Kernel_traits_baseILj1024ES2_S2_S2_S2_fjLj128EEEEELb1ELb0ELb1ELb1EEEvNS_9FwdParamsE
        .type           _ZN10layer_norm13ln_fwd_kernelINS_13Kernel_traitsI13__nv_bfloat16S2_S2_S2_fjLj1024ELj1ELj4ELj1ELj16ENS_18Kernel_traits_baseILj1024ES2_S2_S2_S2_fjLj128EEEEELb1ELb0ELb1ELb1EEEvNS_9FwdParamsE,@function
        .size           _ZN10layer_norm13ln_fwd_kernelINS_13Kernel_traitsI13__nv_bfloat16S2_S2_S2_fjLj1024ELj1ELj4ELj1ELj16ENS_18Kernel_traits_baseILj1024ES2_S2_S2_S2_fjLj128EEEEELb1ELb0ELb1ELb1EEEvNS_9FwdParamsE,(.L_x_37239 - _ZN10layer_norm13ln_fwd_kernelINS_13Kernel_traitsI13__nv_bfloat16S2_S2_S2_fjLj1024ELj1ELj4ELj1ELj16ENS_18Kernel_traits_baseILj1024ES2_S2_S2_S2_fjLj128EEEEELb1ELb0ELb1ELb1EEEvNS_9FwdParamsE)
        .other          _ZN10layer_norm13ln_fwd_kernelINS_13Kernel_traitsI13__nv_bfloat16S2_S2_S2_fjLj1024ELj1ELj4ELj1ELj16ENS_18Kernel_traits_baseILj1024ES2_S2_S2_S2_fjLj128EEEEELb1ELb0ELb1ELb1EEEvNS_9FwdParamsE,@"STO_CUDA_ENTRY STV_DEFAULT"
_ZN10layer_norm13ln_fwd_kernelINS_13Kernel_traitsI13__nv_bfloat16S2_S2_S2_fjLj1024ELj1ELj4ELj1ELj16ENS_18Kernel_traits_baseILj1024ES2_S2_S2_S2_fjLj128EEEEELb1ELb0ELb1ELb1EEEvNS_9FwdParamsE:
.text._ZN10layer_norm13ln_fwd_kernelINS_13Kernel_traitsI13__nv_bfloat16S2_S2_S2_fjLj1024ELj1ELj4ELj1ELj16ENS_18Kernel_traits_baseILj1024ES2_S2_S2_S2_fjLj128EEEEELb1ELb0ELb1ELb1EEEvNS_9FwdParamsE:
        /* <DEDUP_REMOVED lines=83> */
[----:B------:R-:W-:Y:S01]  /*0530*/  IMAD R11, R10, -0x326172a9, RZ ;  /* 0xcd9e8d570a0b7824 */ /* 0x000fe200078e02ff */
[----:B------:R-:W-:Y:S01]  /*0540*/  UIADD3 UR28, UPT, UPT, UR7, 0x1fd5c5a3, URZ ;  /* 0x1fd5c5a3071c7890 */ /* 0x000fe2000fffe0ff */
[----:B------:R-:W-:Y:S01]  /*0550*/  IMAD.HI.U32 R6, R9, -0x326172a9, RZ ;  /* 0xcd9e8d5709067827 */ /* 0x000fe200078e00ff */
[----:B------:R-:W0:Y:S01]  /*0560*/  LDCU.U8 UR4, c[0x0][0x410] ;  /* 0x00008200ff0477ac */ /* 0x000e220008000000 */
[----:B------:R-:W-:-:S02]  /*0570*/  @!P0 CS2R R46, SRZ ;  /* 0x00000000002e8805 */ /* 0x000fc4000001ff00 */
[----:B------:R-:W-:Y:S01]  /*0580*/  @!P0 CS2R R44, SRZ ;  /* 0x00000000002c8805 */ /* 0x000fe2000001ff00 */
[----:B------:R-:W-:Y:S01]  /*0590*/  IMAD.HI.U32 R8, R7, -0x2daee0ad, RZ ;  /* 0xd2511f5307087827 */ /* 0x000fe200078e00ff */
[----:B------:R-:W-:Y:S01]  /*05a0*/  LOP3.LUT R11, R11, UR19, R6, 0x96, !PT ;  /* 0x000000130b0b7c12 */ /* 0x000fe2000f8e9606 */
[----:B------:R-:W-:Y:S02]  /*05b0*/  UIADD3 UR29, UPT, UPT, UR6, -0xe443238, URZ ;  /* 0xf1bbcdc8061d7890 */ /* 0x000fe4000fffe0ff */
[----:B------:R-:W-:Y:S02]  /*05c0*/  HFMA2 R90, -RZ, RZ, 0, 0 ;  /* 0x00000000ff5a7431 */ /* 0x000fe400000001ff */
[----:B------:R-:W-:Y:S01]  /*05d0*/  IMAD R10, R7, -0x2daee0ad, RZ ;  /* 0xd2511f53070a7824 */ /* 0x000fe200078e02ff */
[----:B------:R-:W-:Y:S01]  /*05e0*/  LOP3.LUT R29, R29, UR20, R8, 0x96, !PT ;  /* 0x000000141d1d7c12 */ /* 0x000fe2000f8e9608 */
[----:B------:R-:W-:Y:S01]  /*05f0*/  IMAD R8, R9, -0x326172a9, RZ ;  /* 0xcd9e8d5709087824 */ /* 0x000fe200078e02ff */
[----:B------:R-:W-:Y:S01]  /*0600*/  UIADD3 UR30, UPT, UPT, UR7, -0x24c28bd8, URZ ;  /* 0xdb3d7428071e7890 */ /* 0x000fe2000fffe0ff */
[----:B------:R-:W-:Y:S01]  /*0610*/  IMAD.HI.U32 R9, R11, -0x2daee0ad, RZ ;  /* 0xd2511f530b097827 */ /* 0x000fe200078e00ff */
[----:B------:R-:W-:Y:S01]  /*0620*/  UIADD3 UR31, UPT, UPT, UR6, -0x700cb87f, URZ ;  /* 0x8ff34781061f7890 */ /* 0x000fe2000fffe0ff */
[----:B------:R-:W-:Y:S01]  /*0630*/  BSSY B0, `(.L_x_1515) ;  /* 0x00018e1000007945 */ /* 0x000fe20003800000 */
[----:B------:R-:W-:Y:S01]  /*0640*/  UIADD3 UR32, UPT, UPT, UR7, -0x695add53, URZ ;  /* 0x96a522ad07207890 */ /* 0x000fe2000fffe0ff */
[----:B------:R-:W-:Y:S01]  /*0650*/  IMAD.HI.U32 R7, R29, -0x326172a9, RZ ;  /* 0xcd9e8d571d077827 */ /* 0x000fe200078e00ff */
[----:B------:R-:W-:Y:S01]  /*0660*/  LOP3.LUT R30, R10, UR22, R9, 0x96, !PT ;  /* 0x000000160a1e7c12 */ /* 0x000fe2000f8e9609 */
[----:B------:R-:W1:Y:S01]  /*0670*/  LDCU UR5, c[0x0][0x404] ;  /* 0x00008080ff0577ac */ /* 0x000e620008000800 */
[----:B------:R-:W-:Y:S01]  /*0680*/  LOP3.LUT R139, R139, 0x3, RZ, 0xc0, !PT ;  /* 0x000000038b8b7812 */ /* 0x000fe200078ec0ff */
[--C-:B------:R-:W-:Y:S01]  /*0690*/  @P0 IMAD.MOV.U32 R6, RZ, RZ, R12.reuse ;  /* 0x000000ffff060224 */ /* 0x100fe200078e000c */
[----:B------:R-:W-:Y:S01]  /*06a0*/  LOP3.LUT R28, R8, UR21, R7, 0x96, !PT ;  /* 0x00000015081c7c12 */ /* 0x000fe2000f8e9607 */
[----:B------:R-:W-:Y:S01]  /*06b0*/  @!P0 IMAD.MOV.U32 R6, RZ, RZ, R12 ;  /* 0x000000ffff068224 */ /* 0x000fe200078e000c */
[-C--:B------:R-:W-:Y:S01]  /*06c0*/  @P0 MOV R7, R13.reuse ;  /* 0x0000000d00070202 */ /* 0x080fe20000000f00 */
[----:B------:R-:W-:Y:S01]  /*06d0*/  IMAD R12, R11, -0x2daee0ad, RZ ;  /* 0xd2511f530b0c7824 */ /* 0x000fe200078e02ff */
[----:B------:R-:W-:Y:S01]  /*06e0*/  @!P0 MOV R7, R13 ;  /* 0x0000000d00078202 */ /* 0x000fe20000000f00 */
        /* <DEDUP_REMOVED lines=8> */
[----:B------:R-:W3:Y:S01]  /*0770*/  LDCU.64 UR12, c[0x0][0x408] ;  /* 0x00008100ff0c77ac */ /* 0x000ee20008000a00 */
[-C--:B------:R-:W-:Y:S01]  /*0780*/  @P0 MOV R10, R16.reuse ;  /* 0x00000010000a0202 */ /* 0x080fe20000000f00 */
[--C-:B------:R-:W-:Y:S01]  /*0790*/  @P0 IMAD.MOV.U32 R8, RZ, RZ, R14.reuse ;  /* 0x000000ffff080224 */ /* 0x100fe200078e000e */
[----:B------:R-:W-:Y:S01]  /*07a0*/  LOP3.LUT R31, R12, UR24, R11, 0x96, !PT ;  /* 0x000000180c1f7c12 */ /* 0x000fe2000f8e960b */
[--C-:B------:R-:W-:Y:S01]  /*07b0*/  @P0 IMAD.MOV.U32 R9, RZ, RZ, R15.reuse ;  /* 0x000000ffff090224 */ /* 0x100fe200078e000f */
[----:B------:R-:W-:Y:S01]  /*07c0*/  @!P0 MOV R10, R16 ;  /* 0x00000010000a8202 */ /* 0x000fe20000000f00 */
[----:B------:R-:W-:Y:S01]  /*07d0*/  @!P0 IMAD.MOV.U32 R8, RZ, RZ, R14 ;  /* 0x000000ffff088224 */ /* 0x000fe200078e000e */
[----:B------:R-:W-:Y:S01]  /*07e0*/  PRMT R74, R39, 0x7632, R74 ;  /* 0x00007632274a7816 */ /* 0x000fe2000000004a */
        /* <DEDUP_REMOVED lines=8> */
[----:B------:R-:W4:Y:S01]  /*0870*/  LDCU.64 UR10, c[0x0][0x3a0] ;  /* 0x00007400ff0a77ac */ /* 0x000f220008000a00 */
[----:B------:R-:W-:Y:S01]  /*0880*/  PRMT R82, R35, 0x7632, R82 ;  /* 0x0000763223527816 */ /* 0x000fe20000000052 */
[----:B------:R-:W-:Y:S01]  /*0890*/  IMAD.HI.U32 R14, R29, -0x2daee0ad, RZ ;  /* 0xd2511f531d0e7827 */ /* 0x000fe200078e00ff */
[----:B------:R-:W-:-:S02]  /*08a0*/  LOP3.LUT R30, R30, UR25, R13, 0x96, !PT ;  /* 0x000000191e1e7c12 */ /* 0x000fc4000f8e960d */
        /* <DEDUP_REMOVED lines=14> */
[----:B------:R-:W-:-:S02]  /*0990*/  PRMT R84, R34, 0x7632, R84 ;  /* 0x0000763222547816 */ /* 0x000fc40000000054 */
[----:B------:R-:W-:Y:S01]  /*09a0*/  PRMT R85, R8, 0x7632, R85 ;  /* 0x0000763208557816 */ /* 0x000fe20000000055 */
[----:B------:R-:W-:Y:S01]  /*09b0*/  IMAD.HI.U32 R17, R30, -0x2daee0ad, RZ ;  /* 0xd2511f531e117827 */ /* 0x000fe200078e00ff */
[----:B------:R-:W-:Y:S02]  /*09c0*/  LOP3.LUT R31, R31, UR27, R16, 0x96, !PT ;  /* 0x0000001b1f1f7c12 */ /* 0x000fe4000f8e9610 */
        /* <DEDUP_REMOVED lines=15> */
[----:B0-----:R-:W-:Y:S01]  /*0ac0*/  ISETP.NE.AND P2, PT, RZ, UR4, PT ;  /* 0x00000004ff007c0c */ /* 0x001fe2000bf45270 */
[----:B------:R-:W-:Y:S01]  /*0ad0*/  IMAD.HI.U32 R20, R31, -0x2daee0ad, RZ ;  /* 0xd2511f531f147827 */ /* 0x000fe200078e00ff */
[----:B------:R-:W-:Y:S02]  /*0ae0*/  LOP3.LUT R138, R28, UR29, R19, 0x96, !PT ;  /* 0x0000001d1c8a7c12 */ /* 0x000fe4000f8e9613 */
[-C--:B------:R-:W-:Y:S01]  /*0af0*/  @P0 MOV R19, R25.reuse ;  /* 0x0000001900130202 */ /* 0x080fe20000000f00 */
[----:B------:R-:W-:Y:S01]  /*0b00*/  @P0 IMAD.MOV.U32 R17, RZ, RZ, R23 ;  /* 0x000000ffff110224 */ /* 0x000fe200078e0017 */
[----:B------:R-:W-:Y:S01]  /*0b10*/  LOP3.LUT R112, R21, UR30, R20, 0x96, !PT ;  /* 0x0000001e15707c12 */ /* 0x000fe2000f8e9614 */
[----:B------:R-:W-:Y:S01]  /*0b20*/  @P0 IMAD.MOV.U32 R18, RZ, RZ, R24 ;  /* 0x000000ffff120224 */ /* 0x000fe200078e0018 */
[----:B------:R-:W-:Y:S01]  /*0b30*/  @!P0 MOV R19, R25 ;  /* 0x0000001900138202 */ /* 0x000fe20000000f00 */
        /* <DEDUP_REMOVED lines=10> */
[----:B------:R-:W-:-:S03]  /*0be0*/  LOP3.LUT R98, R31, UR32, R98, 0x96, !PT ;  /* 0x000000201f627c12 */ /* 0x000fc6000f8e9662 */
[----:B------:R-:W-:Y:S01]  /*0bf0*/  @!P0 IMAD.MOV.U32 R17, RZ, RZ, R23 ;  /* 0x000000ffff118224 */ /* 0x000fe200078e0017 */
[----:B------:R-:W-:Y:S01]  /*0c00*/  LOP3.LUT R99, R22, UR31, R99, 0x96, !PT ;  /* 0x0000001f16637c12 */ /* 0x000fe2000f8e9663 */
[----:B------:R-:W-:Y:S01]  /*0c10*/  @!P0 IMAD.MOV.U32 R18, RZ, RZ, R24 ;  /* 0x000000ffff128224 */ /* 0x000fe200078e0018 */
[----:B------:R-:W-:Y:S01]  /*0c20*/  PRMT R22, R47, 0x7632, R22 ;  /* 0x000076322f167816 */ /* 0x000fe20000000016 */
[----:B------:R-:W-:Y:S01]  /*0c30*/  @!P0 IMAD.MOV.U32 R20, RZ, RZ, R26 ;  /* 0x000000ffff148224 */ /* 0x000fe200078e001a */
        /* <DEDUP_REMOVED lines=8> */
[----:B------:R-:W-:Y:S02]  /*0cc0*/  PRMT R29, R18, 0x7632, R29 ;  /* 0x00007632121d7816 */ /* 0x000fe4000000001d */
[----:B-1234-:R-:W-:-:S07]  /*0cd0*/  PRMT R31, R17, 0x7632, R31 ;  /* 0x00007632111f7816 */ /* 0x01efce000000001f */
.L_x_1989:
[----:B------:R-:W0:Y:S08]  /*0ce0*/  LDC.64 R122, c[0x0][0x3f0] ;  /* 0x0000fc00ff7a7b82 */ /* 0x000e300000000a00 */
[----:B------:R-:W1:Y:S01]  /*0cf0*/  LDC R61, c[0x0][0x388] ;  /* 0x0000e200ff3d7b82 */ /* 0x000e620000000800 */
[----:B0-----:R-:W-:-:S06]  /*0d00*/  IMAD.WIDE R122, R2, 0x4, R122 ;  /* 0x00000004027a7825 */ /* 0x001fcc00078e027a */
[----:B------:R-:W2:Y:S01]  /*0d10*/  LDG.E R122, desc[UR8][R122.64] ;  /* 0x000000087a7a7981 */ /* 0x000ea2000c1e1900 */
[----:B------:R-:W-:Y:S01]  /*0d20*/  IMAD.MOV.U32 R124, RZ, RZ, RZ ;  /* 0x000000ffff7c7224 */ /* 0x000fe200078e00ff */
[----:B--2---:R-:W-:-:S13]  /*0d30*/  ISETP.GE.AND P1, PT, R122, 0x1, PT ;  /* 0x000000017a00780c */ /* 0x004fda0003f26270 */
[----:B------:R-:W-:Y:S01]  /*0d40*/  @P1 VIADD R52, R122, 0xffffffff ;  /* 0xffffffff7a341836 */ /* 0x000fe20000000000 */
[----:B------:R-:W0:Y:S03]  /*0d50*/  @P1 LDC.64 R54, c[0x0][0x390] ;  /* 0x0000e400ff361b82 */ /* 0x000e260000000a00 */
[----:B-1----:R-:W-:-:S05]  /*0d60*/  @P1 IMAD R56, R52, R61, RZ ;  /* 0x0000003d34381224 */ /* 0x002fca00078e02ff */
[----:B------:R-:W1:Y:S01]  /*0d70*/  LDC.64 R52, c[0x0][0x3f8] ;  /* 0x0000fe00ff347b82 */ /* 0x000e620000000a00 */
[----:B------:R-:W-:-:S04]  /*0d80*/  @P1 SHF.R.S32.HI R57, RZ, 0x1f, R56 ;  /* 0x0000001fff391819 */ /* 0x000fc80000011438 */
[----:B------:R-:W-:-:S04]  /*0d90*/  @P1 LEA.HI R57, R57, R56, RZ, 0x3 ;  /* 0x0000003839391211 */ /* 0x000fc800078f18ff */
[----:B------:R-:W-:-:S05]  /*0da0*/  @P1 LEA.HI.SX32 R124, R57, R0, 0x1d ;  /* 0x00000000397c1211 */ /* 0x000fca00078feaff */
[----:B0-----:R-:W-:-:S05]  /*0db0*/  @P1 IMAD.WIDE.U32 R54, R124, 0x10, R54 ;  /* 0x000000107c361825 */ /* 0x001fca00078e0036 */
[----:B-----5:R-:W2:Y:S01]  /*0dc0*/  @P1 LDG.E.128 R48, desc[UR8][R54.64] ;  /* 0x0000000836301981 */ /* 0x020ea2000c1e1d00 */
[----:B-1----:R-:W-:-:S05]  /*0dd0*/  IMAD.WIDE R52, R2, 0x4, R52 ;  /* 0x0000000402347825 */ /* 0x002fca00078e0234 */
[----:B------:R0:W5:Y:S01]  /*0de0*/  LDG.E R60, desc[UR8][R52.64] ;  /* 0x00000008343c7981 */ /* 0x000162000c1e1900 */
        /* <DEDUP_REMOVED lines=36> */
.L_x_1521:
        /* <DEDUP_REMOVED lines=13> */
.L_x_1523:
[----:B------:R-:W-:Y:S05]  /*1100*/  BSYNC.RECONVERGENT B3 ;  /* 0x0000000000037941 */ /* 0x000fea0003800200 */
.L_x_1522:
        /* <DEDUP_REMOVED lines=42> */
.L_x_1520:
[----:B------:R-:W-:Y:S05]  /*13b0*/  BSYNC.RECONVERGENT B2 ;  /* 0x0000000000027941 */ /* 0x000fea0003800200 */
.L_x_1519:
[----:B------:R-:W-:Y:S01]  /*13c0*/  I2FP.F32.U32 R57, R57 ;  /* 0x0000003900397245 */ /* 0x000fe20000201000 */
[----:B------:R-:W-:Y:S01]  /*13d0*/  IMAD.MOV.U32 R62, RZ, RZ, 0x2f800000 ;  /* 0x2f800000ff3e7424 */ /* 0x000fe200078e00ff */
[----:B------:R-:W-:Y:S01]  /*13e0*/  SHF.L.U32 R59, R52, 0x10, RZ ;  /* 0x00000010343b7819 */ /* 0x000fe200000006ff */
        /* <DEDUP_REMOVED lines=8> */
.L_x_1518:
[----:B------:R-:W-:Y:S05]  /*1470*/  BSYNC.RECONVERGENT B1 ;  /* 0x0000000000017941 */ /* 0x000fea0003800200 */
.L_x_1517:
        /* <DEDUP_REMOVED lines=23> */
.L_x_1528:
        /* <DEDUP_REMOVED lines=13> */
.L_x_1530:
[----:B------:R-:W-:Y:S05]  /*16c0*/  BSYNC.RECONVERGENT B3 ;  /* 0x0000000000037941 */ /* 0x000fea0003800200 */
.L_x_1529:
        /* <DEDUP_REMOVED lines=42> */
.L_x_1527:
[----:B------:R-:W-:Y:S05]  /*1970*/  BSYNC.RECONVERGENT B2 ;  /* 0x0000000000027941 */ /* 0x000fea0003800200 */
.L_x_1526:
[----:B------:R-:W-:Y:S01]  /*1980*/  I2FP.F32.U32 R56, R58 ;  /* 0x0000003a00387245 */ /* 0x000fe20000201000 */
[----:B------:R-:W-:Y:S01]  /*1990*/  IMAD.MOV.U32 R63, RZ, RZ, 0x2f800000 ;  /* 0x2f800000ff3f7424 */ /* 0x000fe200078e00ff */
        /* <DEDUP_REMOVED lines=10> */
.L_x_1525:
[----:B------:R-:W-:Y:S05]  /*1a40*/  BSYNC.RECONVERGENT B1 ;  /* 0x0000000000017941 */ /* 0x000fea0003800200 */
.L_x_1524:
        /* <DEDUP_REMOVED lines=22> */
.L_x_1535:
        /* <DEDUP_REMOVED lines=13> */
.L_x_1537:
[----:B------:R-:W-:Y:S05]  /*1c80*/  BSYNC.RECONVERGENT B3 ;  /* 0x0000000000037941 */ /* 0x000fea0003800200 */
.L_x_1536:
        /* <DEDUP_REMOVED lines=42> */
.L_x_1534:
[----:B------:R-:W-:Y:S05]  /*1f30*/  BSYNC.RECONVERGENT B2 ;  /* 0x0000000000027941 */ /* 0x000fea0003800200 */
.L_x_1533:
[----:B------:R-:W-:Y:S01]  /*1f40*/  HFMA2 R64, -RZ, RZ, 0.1171875, 0 ;  /* 0x2f800000ff407431 */ /* 0x000fe200000001ff */
[----:B------:R-:W-:Y:S01]  /*1f50*/  I2FP.F32.U32 R57, R62 ;  /* 0x0000003e00397245 */ /* 0x000fe20000201000 */
[----:B------:R-:W-:Y:S02]  /*1f60*/  IMAD.U32 R62, R49, 0x10000, RZ ;  /* 0x00010000313e7824 */ /* 0x000fe400078e00ff */
        /* <DEDUP_REMOVED lines=8> */
.L_x_1532:
[----:B------:R-:W-:Y:S05]  /*1ff0*/  BSYNC.RECONVERGENT B1 ;  /* 0x0000000000017941 */ /* 0x000fea0003800200 */
.L_x_1531:
        /* <DEDUP_REMOVED lines=23> */
.L_x_1542:
        /* <DEDUP_REMOVED lines=13> */
.L_x_1544:
[----:B------:R-:W-:Y:S05]  /*2240*/  BSYNC.RECONVERGENT B3 ;  /* 0x0000000000037941 */ /* 0x000fea0003800200 */
.L_x_1543:
        /* <DEDUP_REMOVED lines=42> */
.L_x_1541:
[----:B------:R-:W-:Y:S05]  /*24f0*/  BSYNC.RECONVERGENT B2 ;  /* 0x0000000000027941 */ /* 0x000fea0003800200 */
.L_x_1540:
[----:B------:R-:W-:Y:S01]  /*2500*/  I2FP.F32.U32 R52, R62 ;  /* 0x0000003e00347245 */ /* 0x000fe20000201000 */
[----:B------:R-:W-:Y:S01]  /*2510*/  IMAD.MOV.U32 R65, RZ, RZ, 0x2f800000 ;  /* 0x2f800000ff417424 */ /* 0x000fe200078e00ff */
        /* <DEDUP_REMOVED lines=10> */
.L_x_1539:
[----:B------:R-:W-:Y:S05]  /*25c0*/  BSYNC.RECONVERGENT B1 ;  /* 0x0000000000017941 */ /* 0x000fea0003800200 */
.L_x_1538:
        /* <DEDUP_REMOVED lines=22> */
.L_x_1549:
        /* <DEDUP_REMOVED lines=13> */
.L_x_1551:
[----:B------:R-:W-:Y:S05]  /*2800*/  BSYNC.RECONVERGENT B3 ;  /* 0x0000000000037941 */ /* 0x000fea0003800200 */
.L_x_1550:
        /* <DEDUP_REMOVED lines=42> */
.L_x_1548:
[----:B------:R-:W-:Y:S05]  /*2ab0*/  BSYNC.RECONVERGENT B2 ;  /* 0x0000000000027941 */ /* 0x000fea0003800200 */
.L_x_1547:
[----:B------:R-:W-:Y:S01]  /*2ac0*/  I2FP.F32.U32 R53, R53 ;  /* 0x0000003500357245 */ /* 0x000fe20000201000 */
[----:B------:R-:W-:Y:S01]  /*2ad0*/  IMAD.MOV.U32 R64, RZ, RZ, 0x2f800000 ;  /* 0x2f800000ff407424 */ /* 0x000fe200078e00ff */
[----:B------:R-:W-:-:S03]  /*2ae0*/  SHF.L.U32 R56, R50, 0x10, RZ ;  /* 0x0000001032387819 */ /* 0x000fc600000006ff */
[----:B------:R-:W-:Y:S02]  /*2af0*/  FFMA.FTZ R53, R53, R64, 1.1641532182693481445e-10 ;  /* 0x2f00000035357423 */ /* 0x000fe40000010040 */
[----:B------:R-:W-:-:S03]  /*2b00*/  FMUL.FTZ R56, R56, UR13 ;  /* 0x0000000d38387c20 */ /* 0x000fc60008410000 */
[----:B------:R-:W-:Y:S01]  /*2b10*/  FSETP.GTU.FTZ.AND P4, PT, R53, UR5, PT ;  /* 0x0000000535007c0b */ /* 0x000fe2000bf9c000 */
[----:B------:R-:W-:Y:S01]  /*2b20*/  FMUL.FTZ R56, R56, UR12 ;  /* 0x0000000c38387c20 */ /* 0x000fe20008410000 */
[----:B------:R-:W-:Y:S02]  /*2b30*/  IMAD.U32 R53, R54, 0x10000, RZ ;  /* 0x0001000036357824 */ /* 0x000fe400078e00ff */
[----:B------:R-:W-:Y:S02]  /*2b40*/  SEL R95, RZ, 0x1, P4 ;  /* 0x00000001ff5f7807 */ /* 0x000fe40002000000 */
[----:B------:R-:W-:-:S05]  /*2b50*/  FSEL R56, R56, RZ, !P4 ;  /* 0x000000ff38387208 */ /* 0x000fca0006000000 */
[----:B------:R-:W-:-:S07]  /*2b60*/  FADD.FTZ R100, R53, R56 ;  /* 0x0000003835647221 */ /* 0x000fce0000010000 */
.L_x_1546:
[----:B------:R-:W-:Y:S05]  /*2b70*/  BSYNC.RECONVERGENT B1 ;  /* 0x0000000000017941 */ /* 0x000fea0003800200 */
.L_x_1545:
        /* <DEDUP_REMOVED lines=23> */
.L_x_1556:
        /* <DEDUP_REMOVED lines=13> */
.L_x_1558:
[----:B------:R-:W-:Y:S05]  /*2dc0*/  BSYNC.RECONVERGENT B3 ;  /* 0x0000000000037941 */ /* 0x000fea0003800200 */
.L_x_1557:
        /* <DEDUP_REMOVED lines=42> */
.L_x_1555:
[----:B------:R-:W-:Y:S05]  /*3070*/  BSYNC.RECONVERGENT B2 ;  /* 0x0000000000027941 */ /* 0x000fea0003800200 */
.L_x_1554:
[----:B------:R-:W-:Y:S01]  /*3080*/  HFMA2 R57, -RZ, RZ, 0.1171875, 0 ;  /* 0x2f800000ff397431 */ /* 0x000fe200000001ff */
[----:B------:R-:W-:Y:S01]  /*3090*/  I2FP.F32.U32 R52, R56 ;  /* 0x0000003800347245 */ /* 0x000fe20000201000 */
[----:B------:R-:W-:Y:S01]  /*30a0*/  IMAD.U32 R102, R102, 0x10000, RZ ;  /* 0x0001000066667824 */ /* 0x000fe200078e00ff */
[----:B------:R-:W-:-:S03]  /*30b0*/  PRMT R54, R54, 0x7632, R54 ;  /* 0x0000763236367816 */ /* 0x000fc60000000036 */
[----:B------:R-:W-:Y:S02]  /*30c0*/  FMUL.FTZ R102, R102, UR13 ;  /* 0x0000000d66667c20 */ /* 0x000fe40008410000 */
[----:B------:R-:W-:Y:S02]  /*30d0*/  IMAD.U32 R101, R54, 0x10000, RZ ;  /* 0x0001000036657824 */ /* 0x000fe400078e00ff */
[----:B------:R-:W-:Y:S01]  /*30e0*/  FFMA.FTZ R52, R52, R57, 1.1641532182693481445e-10 ;  /* 0x2f00000034347423 */ /* 0x000fe20000010039 */
[----:B------:R-:W-:-:S04]  /*30f0*/  FMUL.FTZ R102, R102, UR12 ;  /* 0x0000000c66667c20 */ /* 0x000fc80008410000 */
[----:B------:R-:W-:-:S04]  /*3100*/  FSETP.GTU.FTZ.AND P4, PT, R52, UR5, PT ;  /* 0x0000000534007c0b */ /* 0x000fc8000bf9c000 */
[----:B------:R-:W-:Y:S02]  /*3110*/  FSEL R102, R102, RZ, !P4 ;  /* 0x000000ff66667208 */ /* 0x000fe40006000000 */
[----:B------:R-:W-:-:S03]  /*3120*/  SEL R96, RZ, 0x1, P4 ;  /* 0x00000001ff607807 */ /* 0x000fc60002000000 */
[----:B------:R-:W-:-:S07]  /*3130*/  FADD.FTZ R101, R101, R102 ;  /* 0x0000006665657221 */ /* 0x000fce0000010000 */
.L_x_1553:
[----:B------:R-:W-:Y:S05]  /*3140*/  BSYNC.RECONVERGENT B1 ;  /* 0x0000000000017941 */ /* 0x000fea0003800200 */
.L_x_1552:
        /* <DEDUP_REMOVED lines=22> */
.L_x_1563:
        /* <DEDUP_REMOVED lines=13> */
.L_x_1565:
[----:B------:R-:W-:Y:S05]  /*3380*/  BSYNC.RECONVERGENT B3 ;  /* 0x0000000000037941 */ /* 0x000fea0003800200 */
.L_x_1564:
        /* <DEDUP_REMOVED lines=42> */
.L_x_1562:
[----:B------:R-:W-:Y:S05]  /*3630*/  BSYNC.RECONVERGENT B2 ;  /* 0x0000000000027941 */ /* 0x000fea0003800200 */
.L_x_1561:
[----:B------:R-:W-:Y:S01]  /*3640*/  I2FP.F32.U32 R53, R56 ;  /* 0x0000003800357245 */ /* 0x000fe20000201000 */
[----:B------:R-:W-:Y:S02]  /*3650*/  IMAD.MOV.U32 R64, RZ, RZ, 0x2f800000 ;  /* 0x2f800000ff407424 */ /* 0x000fe400078e00ff */
[----:B------:R-:W-:Y:S02]  /*3660*/  IMAD.U32 R56, R51, 0x10000, RZ ;  /* 0x0001000033387824 */ /* 0x000fe400078e00ff */
[----:B------:R-:W-:Y:S02]  /*3670*/  FFMA.FTZ R53, R53, R64, 1.1641532182693481445e-10 ;  /* 0x2f00000035357423 */ /* 0x000fe40000010040 */
[----:B------:R-:W-:-:S03]  /*3680*/  FMUL.FTZ R56, R56, UR13 ;  /* 0x0000000d38387c20 */ /* 0x000fc60008410000 */
[----:B------:R-:W-:Y:S01]  /*3690*/  FSETP.GTU.FTZ.AND P4, PT, R53, UR5, PT ;  /* 0x0000000535007c0b */ /* 0x000fe2000bf9c000 */
[----:B------:R-:W-:Y:S01]  /*36a0*/  FMUL.FTZ R56, R56, UR12 ;  /* 0x0000000c38387c20 */ /* 0x000fe20008410000 */
[----:B------:R-:W-:Y:S02]  /*36b0*/  SHF.L.U32 R53, R55, 0x10, RZ ;  /* 0x0000001037357819 */ /* 0x000fe400000006ff */
[----:B------:R-:W-:Y:S02]  /*36c0*/  SEL R97, RZ, 0x1, P4 ;  /* 0x00000001ff617807 */ /* 0x000fe40002000000 */
[----:B------:R-:W-:-:S05]  /*36d0*/  FSEL R56, R56, RZ, !P4 ;  /* 0x000000ff38387208 */ /* 0x000fca0006000000 */
[----:B------:R-:W-:-:S07]  /*36e0*/  FADD.FTZ R102, R53, R56 ;  /* 0x0000003835667221 */ /* 0x000fce0000010000 */
.L_x_1560:
[----:B------:R-:W-:Y:S05]  /*36f0*/  BSYNC.RECONVERGENT B1 ;  /* 0x0000000000017941 */ /* 0x000fea0003800200 */
.L_x_1559:
        /* <DEDUP_REMOVED lines=23> */
.L_x_1570:
        /* <DEDUP_REMOVED lines=13> */
.L_x_1572:
[----:B------:R-:W-:Y:S05]  /*3940*/  BSYNC.RECONVERGENT B3 ;  /* 0x0000000000037941 */ /* 0x000fea0003800200 */
.L_x_1571:
        /* <DEDUP_REMOVED lines=40> */
[----:B------:R-:W-:-:S07]  /*3bd0*/  LOP3.LUT R98, R98, UR32, R107, 0x96, !PT ;  /* 0x0000002062627c12 */ /* 0x000fce000f8e966b */
.L_x_1569:
[----:B------:R-:W-:Y:S05]  /*3be0*/  BSYNC.RECONVERGENT B2 ;  /* 0x0000000000027941 */ /* 0x000fea0003800200 */
.L_x_1568:
        /* <DEDUP_REMOVED lines=12> */
.L_x_1567:
[----:B------:R-:W-:Y:S05]  /*3cb0*/  BSYNC.RECONVERGENT B1 ;  /* 0x0000000000017941 */ /* 0x000fea0003800200 */
.L_x_1566:
[----:B------:R-:W-:Y:S02]  /*3cc0*/  F2FP.BF16.F32.PACK_AB R55, RZ, R103 ;  /* 0x00000067ff37723e */ /* 0x000fe400000010ff */
[----:B------:R-:W-:Y:S02]  /*3cd0*/  PRMT R54, R109, 0x5410, R54 ;  /* 0x000054106d367816 */ /* 0x000fe40000000036 */
[----:B------:R-:W-:Y:S02]  /*3ce0*/  PRMT R53, R105, 0x5410, R108 ;  /* 0x0000541069357816 */ /* 0x000fe4000000006c */
[----:B------:R-:W-:Y:S02]  /*3cf0*/  PRMT R52, R67, 0x5410, R104 ;  /* 0x0000541043347816 */ /* 0x000fe40000000068 */
[----:B------:R-:W-:Y:S01]  /*3d00*/  PRMT R55, R111, 0x5410, R55 ;  /* 0x000054106f377816 */ /* 0x000fe20000000037 */
[----:B------:R-:W-:Y:S06]  /*3d10*/  BRA `(.L_x_1573) ;  /* 0x0000002800bc7947 */ /* 0x000fec0003800000 */
.L_x_1516:
        /* <DEDUP_REMOVED lines=21> */
.L_x_1578:
        /* <DEDUP_REMOVED lines=13> */
.L_x_1580:
[----:B------:R-:W-:Y:S05]  /*3f40*/  BSYNC.RECONVERGENT B3 ;  /* 0x0000000000037941 */ /* 0x000fea0003800200 */
.L_x_1579:
        /* <DEDUP_REMOVED lines=41> */
.L_x_1577:
[----:B------:R-:W-:Y:S05]  /*41e0*/  BSYNC.RECONVERGENT B2 ;  /* 0x0000000000027941 */ /* 0x000fea0003800200 */
.L_x_1576:
[----:B------:R-:W-:Y:S01]  /*41f0*/  I2FP.F32.U32 R53, R53 ;  /* 0x0000003500357245 */ /* 0x000fe20000201000 */
[----:B------:R-:W-:Y:S02]  /*4200*/  IMAD.MOV.U32 R54, RZ, RZ, 0x2f800000 ;  /* 0x2f800000ff367424 */ /* 0x000fe400078e00ff */
[----:B------:R-:W-:Y:S02]  /*4210*/  IMAD.U32 R55, R48, 0x10000, RZ ;  /* 0x0001000030377824 */ /* 0x000fe400078e00ff */
[----:B------:R-:W-:Y:S02]  /*4220*/  FFMA.FTZ R53, R53, R54, 1.1641532182693481445e-10 ;  /* 0x2f00000035357423 */ /* 0x000fe40000010036 */
[----:B------:R-:W-:-:S03]  /*4230*/  FMUL.FTZ R55, R55, UR13 ;  /* 0x0000000d37377c20 */ /* 0x000fc60008410000 */
[----:B------:R-:W-:Y:S01]  /*4240*/  FSETP.GTU.FTZ.AND P3, PT, R53, UR5, PT ;  /* 0x0000000535007c0b */ /* 0x000fe2000bf7c000 */
[----:B------:R-:W-:-:S03]  /*4250*/  FMUL.FTZ R55, R55, UR12 ;  /* 0x0000000c37377c20 */ /* 0x000fc60008410000 */
[----:B------:R-:W-:Y:S02]  /*4260*/  SEL R91, RZ, 0x1, P3 ;  /* 0x00000001ff5b7807 */ /* 0x000fe40001800000 */
[----:B------:R-:W-:-:S07]  /*4270*/  FSEL R59, R55, RZ, !P3 ;  /* 0x000000ff373b7208 */ /* 0x000fce0005800000 */
.L_x_1575:
[----:B------:R-:W-:Y:S05]  /*4280*/  BSYNC.RECONVERGENT B1 ;  /* 0x0000000000017941 */ /* 0x000fea0003800200 */
.L_x_1574:
        /* <DEDUP_REMOVED lines=18> */
.L_x_1585:
        /* <DEDUP_REMOVED lines=13> */
.L_x_1587:
[----:B------:R-:W-:Y:S05]  /*4480*/  BSYNC.RECONVERGENT B3 ;  /* 0x0000000000037941 */ /* 0x000fea0003800200 */
.L_x_1586:
        /* <DEDUP_REMOVED lines=42> */
.L_x_1584:
[----:B------:R-:W-:Y:S05]  /*4730*/  BSYNC.RECONVERGENT B2 ;  /* 0x0000000000027941 */ /* 0x000fea0003800200 */
.L_x_1583:
[----:B------:R-:W-:Y:S01]  /*4740*/  HFMA2 R55, -RZ, RZ, 0.1171875, 0 ;  /* 0x2f800000ff377431 */ /* 0x000fe200000001ff */
[----:B------:R-:W-:Y:S01]  /*4750*/  I2FP.F32.U32 R52, R54 ;  /* 0x0000003600347245 */ /* 0x000fe20000201000 */
[----:B------:R-:W-:-:S04]  /*4760*/  IMAD.U32 R100, R100, 0x10000, RZ ;  /* 0x0001000064647824 */ /* 0x000fc800078e00ff */
[----:B------:R-:W-:Y:S01]  /*4770*/  FMUL.FTZ R100, R100, UR13 ;  /* 0x0000000d64647c20 */ /* 0x000fe20008410000 */
[----:B------:R-:W-:-:S03]  /*4780*/  FFMA.FTZ R52, R52, R55, 1.1641532182693481445e-10 ;  /* 0x2f00000034347423 */ /* 0x000fc60000010037 */
[----:B------:R-:W-:Y:S02]  /*4790*/  FMUL.FTZ R100, R100, UR12 ;  /* 0x0000000c64647c20 */ /* 0x000fe40008410000 */
[----:B------:R-:W-:-:S04]  /*47a0*/  FSETP.GTU.FTZ.AND P3, PT, R52, UR5, PT ;  /* 0x0000000534007c0b */ /* 0x000fc8000bf7c000 */
[----:B------:R-:W-:Y:S02]  /*47b0*/  SEL R92, RZ, 0x1, P3 ;  /* 0x00000001ff5c7807 */ /* 0x000fe40001800000 */
[----:B------:R-:W-:-:S07]  /*47c0*/  FSEL R58, R100, RZ, !P3 ;  /* 0x000000ff643a7208 */ /* 0x000fce0005800000 */
.L_x_1582:
[----:B------:R-:W-:Y:S05]  /*47d0*/  BSYNC.RECONVERGENT B1 ;  /* 0x0000000000017941 */ /* 0x000fea0003800200 */
.L_x_1581:
        /* <DEDUP_REMOVED lines=18> */
.L_x_1592:
        /* <DEDUP_REMOVED lines=13> */
.L_x_1594:
[----:B------:R-:W-:Y:S05]  /*49d0*/  BSYNC.RECONVERGENT B3 ;  /* 0x0000000000037941 */ /* 0x000fea0003800200 */
.L_x_1593:
        /* <DEDUP_REMOVED lines=42> */
.L_x_1591:
[----:B------:R-:W-:Y:S05]  /*4c80*/  BSYNC.RECONVERGENT B2 ;  /* 0x0000000000027941 */ /* 0x000fea0003800200 */
.L_x_1590:
[----:B------:R-:W-:Y:S01]  /*4c90*/  I2FP.F32.U32 R53, R54 ;  /* 0x0000003600357245 */ /* 0x000fe20000201000 */
[----:B------:R-:W-:Y:S01]  /*4ca0*/  IMAD.MOV.U32 R54, RZ, RZ, 0x2f800000 ;  /* 0x2f800000ff367424 */ /* 0x000fe200078e00ff */
[----:B------:R-:W-:-:S03]  /*4cb0*/  SHF.L.U32 R55, R49, 0x10, RZ ;  /* 0x0000001031377819 */ /* 0x000fc600000006ff */
[----:B------:R-:W-:Y:S02]  /*4cc0*/  FFMA.FTZ R53, R53, R54, 1.1641532182693481445e-10 ;  /* 0x2f00000035357423 */ /* 0x000fe40000010036 */
[----:B------:R-:W-:-:S03]  /*4cd0*/  FMUL.FTZ R55, R55, UR13 ;  /* 0x0000000d37377c20 */ /* 0x000fc60008410000 */
[----:B------:R-:W-:Y:S01]  /*4ce0*/  FSETP.GTU.FTZ.AND P3, PT, R53, UR5, PT ;  /* 0x0000000535007c0b */ /* 0x000fe2000bf7c000 */
[----:B------:R-:W-:-:S03]  /*4cf0*/  FMUL.FTZ R55, R55, UR12 ;  /* 0x0000000c37377c20 */ /* 0x000fc60008410000 */
[----:B------:R-:W-:Y:S02]  /*4d00*/  SEL R93, RZ, 0x1, P3 ;  /* 0x00000001ff5d7807 */ /* 0x000fe40001800000 */
[----:B------:R-:W-:-:S07]  /*4d10*/  FSEL R63, R55, RZ, !P3 ;  /* 0x000000ff373f7208 */ /* 0x000fce0005800000 */
.L_x_1589:
[----:B------:R-:W-:Y:S05]  /*4d20*/  BSYNC.RECONVERGENT B1 ;  /* 0x0000000000017941 */ /* 0x000fea0003800200 */
.L_x_1588:
        /* <DEDUP_REMOVED lines=18> */
.L_x_1599:
        /* <DEDUP_REMOVED lines=13> */
.L_x_1601:
[----:B------:R-:W-:Y:S05]  /*4f20*/  BSYNC.RECONVERGENT B3 ;  /* 0x0000000000037941 */ /* 0x000fea0003800200 */
.L_x_1600:
        /* <DEDUP_REMOVED lines=40> */
[----:B------:R-:W-:Y:S02]  /*51b0*/  HFMA2 R53, -RZ, RZ, 0, 0 ;  /* 0x00000000ff357431 */ /* 0x000fe400000001ff */
[----:B------:R-:W-:-:S07]  /*51c0*/  IMAD.MOV.U32 R106, RZ, RZ, R52 ;  /* 0x000000ffff6a7224 */ /* 0x000fce00078e0034 */
.L_x_1598:
[----:B------:R-:W-:Y:S05]  /*51d0*/  BSYNC.RECONVERGENT B2 ;  /* 0x0000000000027941 */ /* 0x000fea0003800200 */
.L_x_1597:
        /* <DEDUP_REMOVED lines=9> */
.L_x_1596:
[----:B------:R-:W-:Y:S05]  /*5270*/  BSYNC.RECONVERGENT B1 ;  /* 0x0000000000017941 */ /* 0x000fea0003800200 */
.L_x_1595:
        /* <DEDUP_REMOVED lines=18> */
.L_x_1606:
        /* <DEDUP_REMOVED lines=13> */
.L_x_1608:
[----:B------:R-:W-:Y:S05]  /*5470*/  BSYNC.RECONVERGENT B3 ;  /* 0x0000000000037941 */ /* 0x000fea0003800200 */
.L_x_1607:
        /* <DEDUP_REMOVED lines=42> */
.L_x_1605:
[----:B------:R-:W-:Y:S05]  /*5720*/  BSYNC.RECONVERGENT B2 ;  /* 0x0000000000027941 */ /* 0x000fea0003800200 */
.L_x_1604:
[----:B------:R-:W-:Y:S01]  /*5730*/  I2FP.F32.U32 R53, R54 ;  /* 0x0000003600357245 */ /* 0x000fe20000201000 */
[----:B------:R-:W-:Y:S02]  /*5740*/  HFMA2 R54, -RZ, RZ, 0.1171875, 0 ;  /* 0x2f800000ff367431 */ /* 0x000fe400000001ff */
[----:B------:R-:W-:-:S04]  /*5750*/  IMAD.U32 R55, R50, 0x10000, RZ ;  /* 0x0001000032377824 */ /* 0x000fc800078e00ff */
[----:B------:R-:W-:-:S04]  /*5760*/  FMUL.FTZ R55, R55, UR13 ;  /* 0x0000000d37377c20 */ /* 0x000fc80008410000 */
[----:B------:R-:W-:Y:S01]  /*5770*/  FMUL.FTZ R55, R55, UR12 ;  /* 0x0000000c37377c20 */ /* 0x000fe20008410000 */
[----:B------:R-:W-:-:S05]  /*5780*/  FFMA.FTZ R53, R53, R54, 1.1641532182693481445e-10 ;  /* 0x2f00000035357423 */ /* 0x000fca0000010036 */
[----:B------:R-:W-:-:S04]  /*5790*/  FSETP.GTU.FTZ.AND P3, PT, R53, UR5, PT ;  /* 0x0000000535007c0b */ /* 0x000fc8000bf7c000 */
[----:B------:R-:W-:Y:S02]  /*57a0*/  SEL R95, RZ, 0x1, P3 ;  /* 0x00000001ff5f7807 */ /* 0x000fe40001800000 */
[----:B------:R-:W-:-:S07]  /*57b0*/  FSEL R100, R55, RZ, !P3 ;  /* 0x000000ff37647208 */ /* 0x000fce0005800000 */
.L_x_1603:
[----:B------:R-:W-:Y:S05]  /*57c0*/  BSYNC.RECONVERGENT B1 ;  /* 0x0000000000017941 */ /* 0x000fea0003800200 */
.L_x_1602:
        /* <DEDUP_REMOVED lines=18> */
.L_x_1613:
        /* <DEDUP_REMOVED lines=13> */
.L_x_1615:
[----:B------:R-:W-:Y:S05]  /*59c0*/  BSYNC.RECONVERGENT B3 ;  /* 0x0000000000037941 */ /* 0x000fea0003800200 */
.L_x_1614:
        /* <DEDUP_REMOVED lines=42> */
.L_x_1612:
[----:B------:R-:W-:Y:S05]  /*5c70*/  BSYNC.RECONVERGENT B2 ;  /* 0x0000000000027941 */ /* 0x000fea0003800200 */
.L_x_1611:
        /* <DEDUP_REMOVED lines=9> */
.L_x_1610:
[----:B------:R-:W-:Y:S05]  /*5d10*/  BSYNC.RECONVERGENT B1 ;  /* 0x0000000000017941 */ /* 0x000fea0003800200 */
.L_x_1609:
        /* <DEDUP_REMOVED lines=18> */
.L_x_1620:
        /* <DEDUP_REMOVED lines=13> */
.L_x_1622:
[----:B------:R-:W-:Y:S05]  /*5f10*/  BSYNC.RECONVERGENT B3 ;  /* 0x0000000000037941 */ /* 0x000fea0003800200 */
.L_x_1621:
        /* <DEDUP_REMOVED lines=41> */
[----:B------:R-:W-:-:S07]  /*61b0*/  HFMA2 R52, -RZ, RZ, 0, 0 ;  /* 0x00000000ff347431 */ /* 0x000fce00000001ff */
.L_x_1619:
[----:B------:R-:W-:Y:S05]  /*61c0*/  BSYNC.RECONVERGENT B2 ;  /* 0x0000000000027941 */ /* 0x000fea0003800200 */
.L_x_1618:
        /* <DEDUP_REMOVED lines=9> */
.L_x_1617:
[----:B------:R-:W-:Y:S05]  /*6260*/  BSYNC.RECONVERGENT B1 ;  /* 0x0000000000017941 */ /* 0x000fea0003800200 */
.L_x_1616:
        /* <DEDUP_REMOVED lines=18> */
.L_x_1627:
        /* <DEDUP_REMOVED lines=13> */
.L_x_1629:
[----:B------:R-:W-:Y:S05]  /*6460*/  BSYNC.RECONVERGENT B3 ;  /* 0x0000000000037941 */ /* 0x000fea0003800200 */
.L_x_1628:
        /* <DEDUP_REMOVED lines=42> */
.L_x_1626:
[----:B------:R-:W-:Y:S05]  /*6710*/  BSYNC.RECONVERGENT B2 ;  /* 0x0000000000027941 */ /* 0x000fea0003800200 */
.L_x_1625:
        /* <DEDUP_REMOVED lines=9> */
.L_x_1624:
[----:B------:R-:W-:Y:S05]  /*67b0*/  BSYNC.RECONVERGENT B1 ;  /* 0x0000000000017941 */ /* 0x000fea0003800200 */
.L_x_1623:
[----:B------:R-:W-:Y:S02]  /*67c0*/  F2FP.BF16.F32.PACK_AB R55, RZ, R103 ;  /* 0x00000067ff37723e */ /* 0x000fe400000010ff */
[----:B------:R-:W-:Y:S02]  /*67d0*/  PRMT R54, R108, 0x5410, R109 ;  /* 0x000054106c367816 */ /* 0x000fe4000000006d */
[----:B------:R-:W-:Y:S02]  /*67e0*/  PRMT R53, R105, 0x5410, R107 ;  /* 0x0000541069357816 */ /* 0x000fe4000000006b */
[----:B------:R-:W-:Y:S02]  /*67f0*/  PRMT R52, R104, 0x5410, R67 ;  /* 0x0000541068347816 */ /* 0x000fe40000000043 */
[----:B------:R-:W-:-:S07]  /*6800*/  PRMT R55, R110, 0x5410, R55 ;  /* 0x000054106e377816 */ /* 0x000fce0000000037 */
.L_x_1573:
[----:B------:R-:W0:Y:S01]  /*6810*/  LDC.64 R56, c[0x0][0x3a8] ;  /* 0x0000ea00ff387b82 */ /* 0x000e220000000a00 */
[----:B------:R-:W-:Y:S01]  /*6820*/  BSSY.RECONVERGENT B1, `(.L_x_1630) ;  /* 0x000001a000017945 */ /* 0x000fe20003800200 */
[C---:B------:R-:W-:Y:S01]  /*6830*/  VIADD R115, R125.reuse, 0x20 ;  /* 0x000000207d737836 */ /* 0x040fe20000000000 */
[----:B------:R-:W-:Y:S01]  /*6840*/  IADD3 R114, PT, PT, R124, 0x20, RZ ;  /* 0x000000207c727810 */ /* 0x000fe20007ffe0ff */
[----:B0-----:R-:W-:-:S05]  /*6850*/  IMAD.WIDE.U32 R64, R125, 0x10, R56 ;  /* 0x000000107d407825 */ /* 0x001fca00078e0038 */
        /* <DEDUP_REMOVED lines=22> */
.L_x_1631:
[----:B------:R-:W-:Y:S05]  /*69c0*/  BSYNC.RECONVERGENT B1 ;  /* 0x0000000000017941 */ /* 0x000fea0003800200 */
.L_x_1630:
[----:B------:R-:W-:Y:S04]  /*69d0*/  BSSY.RECONVERGENT B1, `(.L_x_1632) ;  /* 0x0000005000017945 */ /* 0x000fe80003800200 */
[----:B------:R-:W-:Y:S05]  /*69e0*/  @!P1 BRA `(.L_x_1633) ;  /* 0x00000000000c9947 */ /* 0x000fea0003800000 */
[----:B------:R-:W2:Y:S02]  /*69f0*/  LDC.64 R48, c[0x0][0x390] ;  /* 0x0000e400ff307b82 */ /* 0x000ea40000000a00 */
[----:B--2---:R-:W-:-:S06]  /*6a00*/  IMAD.WIDE.U32 R48, R114, 0x10, R48 ;  /* 0x0000001072307825 */ /* 0x004fcc00078e0030 */
[----:B------:R-:W5:Y:S02]  /*6a10*/  LDG.E.128 R48, desc[UR8][R48.64] ;  /* 0x0000000830307981 */ /* 0x000f64000c1e1d00 */
.L_x_1633:
[----:B------:R-:W-:Y:S05]  /*6a20*/  BSYNC.RECONVERGENT B1 ;  /* 0x0000000000017941 */ /* 0x000fea0003800200 */
.L_x_1632:
[----:B-----5:R-:W-:Y:S02]  /*6a30*/  PRMT R117, R51, 0x7632, R117 ;  /* 0x0000763233757816 */ /* 0x020fe40000000075 */
[----:B------:R-:W-:Y:S02]  /*6a40*/  PRMT R110, R50, 0x7632, R110 ;  /* 0x00007632326e7816 */ /* 0x000fe4000000006e */
[----:B------:R-:W-:Y:S02]  /*6a50*/  PRMT R111, R49, 0x7632, R111 ;  /* 0x00007632316f7816 */ /* 0x000fe4000000006f */
[----:B------:R-:W-:Y:S01]  /*6a60*/  PRMT R108, R48, 0x7632, R108 ;  /* 0x00007632306c7816 */ /* 0x000fe2000000006c */
[----:B------:R-:W-:Y:S06]  /*6a70*/  @!P0 BRA `(.L_x_1634) ;  /* 0x0000002c00a48947 */ /* 0x000fec0003800000 */
        /* <DEDUP_REMOVED lines=25> */
.L_x_1639:
        /* <DEDUP_REMOVED lines=13> */
.L_x_1641:
[----:B------:R-:W-:Y:S05]  /*6ce0*/  BSYNC.RECONVERGENT B3 ;  /* 0x0000000000037941 */ /* 0x000fea0003800200 */
.L_x_1640:
        /* <DEDUP_REMOVED lines=39> */
[----:B------:R-:W-:Y:S01]  /*6f60*/  IMAD.MOV.U32 R65, RZ, RZ, R106 ;  /* 0x000000ffff417224 */ /* 0x000fe200078e006a */
[----:B------:R-:W-:Y:S01]  /*6f70*/  MOV R109, R64 ;  /* 0x00000040006d7202 */ /* 0x000fe20000000f00 */
[----:B------:R-:W-:-:S07]  /*6f80*/  IMAD.MOV.U32 R64, RZ, RZ, RZ ;  /* 0x000000ffff407224 */ /* 0x000fce00078e00ff */
.L_x_1638:
[----:B------:R-:W-:Y:S05]  /*6f90*/  BSYNC.RECONVERGENT B2 ;  /* 0x0000000000027941 */ /* 0x000fea0003800200 */
.L_x_1637:
[----:B------:R-:W-:Y:S01]  /*6fa0*/  HFMA2 R66, -RZ, RZ, 0.1171875, 0 ;  /* 0x2f800000ff427431 */ /* 0x000fe200000001ff */
[----:B------:R-:W-:Y:S01]  /*6fb0*/  I2FP.F32.U32 R65, R65 ;  /* 0x0000004100417245 */ /* 0x000fe20000201000 */
[----:B------:R-:W-:-:S04]  /*6fc0*/  IMAD.U32 R67, R48, 0x10000, RZ ;  /* 0x0001000030437824 */ /* 0x000fc800078e00ff */
        /* <DEDUP_REMOVED lines=8> */
.L_x_1636:
[----:B------:R-:W-:Y:S05]  /*7050*/  BSYNC.RECONVERGENT B1 ;  /* 0x0000000000017941 */ /* 0x000fea0003800200 */
.L_x_1635:
        /* <DEDUP_REMOVED lines=23> */
.L_x_1646:
        /* <DEDUP_REMOVED lines=13> */
.L_x_1648:
[----:B------:R-:W-:Y:S05]  /*72a0*/  BSYNC.RECONVERGENT B3 ;  /* 0x0000000000037941 */ /* 0x000fea0003800200 */
.L_x_1647:
        /* <DEDUP_REMOVED lines=42> */
.L_x_1645:
[----:B------:R-:W-:Y:S05]  /*7550*/  BSYNC.RECONVERGENT B2 ;  /* 0x0000000000027941 */ /* 0x000fea0003800200 */
.L_x_1644:
        /* <DEDUP_REMOVED lines=12> */
.L_x_1643:
[----:B------:R-:W-:Y:S05]  /*7620*/  BSYNC.RECONVERGENT B1 ;  /* 0x0000000000017941 */ /* 0x000fea0003800200 */
.L_x_1642:
        /* <DEDUP_REMOVED lines=22> */
.L_x_1653:
        /* <DEDUP_REMOVED lines=13> */
.L_x_1655:
[----:B------:R-:W-:Y:S05]  /*7860*/  BSYNC.RECONVERGENT B3 ;  /* 0x0000000000037941 */ /* 0x000fea0003800200 */
.L_x_1654:
        /* <DEDUP_REMOVED lines=42> */
.L_x_1652:
[----:B------:R-:W-:Y:S05]  /*7b10*/  BSYNC.RECONVERGENT B2 ;  /* 0x0000000000027941 */ /* 0x000fea0003800200 */
.L_x_1651:
[----:B------:R-:W-:Y:S01]  /*7b20*/  I2FP.F32.U32 R65, R66 ;  /* 0x0000004200417245 */ /* 0x000fe20000201000 */
[----:B------:R-:W-:Y:S01]  /*7b30*/  IMAD.MOV.U32 R66, RZ, RZ, 0x2f800000 ;  /* 0x2f800000ff427424 */ /* 0x000fe200078e00ff */
[----:B------:R-:W-:-:S03]  /*7b40*/  SHF.L.U32 R67, R49, 0x10, RZ ;  /* 0x0000001031437819 */ /* 0x000fc600000006ff */
        /* <DEDUP_REMOVED lines=8> */
.L_x_1650:
[----:B------:R-:W-:Y:S05]  /*7bd0*/  BSYNC.RECONVERGENT B1 ;  /* 0x0000000000017941 */ /* 0x000fea0003800200 */
.L_x_1649:
        /* <DEDUP_REMOVED lines=23> */
.L_x_1660:
        /* <DEDUP_REMOVED lines=13> */
.L_x_1662:
[----:B------:R-:W-:Y:S05]  /*7e20*/  BSYNC.RECONVERGENT B3 ;  /* 0x0000000000037941 */ /* 0x000fea0003800200 */
.L_x_1661:
        /* <DEDUP_REMOVED lines=42> */
.L_x_1659:
[----:B------:R-:W-:Y:S05]  /*80d0*/  BSYNC.RECONVERGENT B2 ;  /* 0x0000000000027941 */ /* 0x000fea0003800200 */
.L_x_1658:
        /* <DEDUP_REMOVED lines=12> */
.L_x_1657:
[----:B------:R-:W-:Y:S05]  /*81a0*/  BSYNC.RECONVERGENT B1 ;  /* 0x0000000000017941 */ /* 0x000fea0003800200 */
.L_x_1656:
        /* <DEDUP_REMOVED lines=22> */
.L_x_1667:
        /* <DEDUP_REMOVED lines=13> */
.L_x_1669:
[----:B------:R-:W-:Y:S05]  /*83e0*/  BSYNC.RECONVERGENT B3 ;  /* 0x0000000000037941 */ /* 0x000fea0003800200 */
.L_x_1668:
        /* <DEDUP_REMOVED lines=42> */
.L_x_1666:
[----:B------:R-:W-:Y:S05]  /*8690*/  BSYNC.RECONVERGENT B2 ;  /* 0x0000000000027941 */ /* 0x000fea0003800200 */
.L_x_1665:
[----:B------:R-:W-:Y:S01]  /*86a0*/  I2FP.F32.U32 R53, R53 ;  /* 0x0000003500357245 */ /* 0x000fe20000201000 */
[----:B------:R-:W-:Y:S02]  /*86b0*/  IMAD.MOV.U32 R64, RZ, RZ, 0x2f800000 ;  /* 0x2f800000ff407424 */ /* 0x000fe400078e00ff */
        /* <DEDUP_REMOVED lines=9> */
.L_x_1664:
[----:B------:R-:W-:Y:S05]  /*8750*/  BSYNC.RECONVERGENT B1 ;  /* 0x0000000000017941 */ /* 0x000fea0003800200 */
.L_x_1663:
        /* <DEDUP_REMOVED lines=23> */
.L_x_1674:
        /* <DEDUP_REMOVED lines=13> */
.L_x_1676:
[----:B------:R-:W-:Y:S05]  /*89a0*/  BSYNC.RECONVERGENT B3 ;  /* 0x0000000000037941 */ /* 0x000fea0003800200 */
.L_x_1675:
        /* <DEDUP_REMOVED lines=42> */
.L_x_1673:
[----:B------:R-:W-:Y:S05]  /*8c50*/  BSYNC.RECONVERGENT B2 ;  /* 0x0000000000027941 */ /* 0x000fea0003800200 */
.L_x_1672:
        /* <DEDUP_REMOVED lines=12> */
.L_x_1671:
[----:B------:R-:W-:Y:S05]  /*8d20*/  BSYNC.RECONVERGENT B1 ;  /* 0x0000000000017941 */ /* 0x000fea0003800200 */
.L_x_1670:
        /* <DEDUP_REMOVED lines=22> */
.L_x_1681:
        /* <DEDUP_REMOVED lines=13> */
.L_x_1683:
[----:B------:R-:W-:Y:S05]  /*8f60*/  BSYNC.RECONVERGENT B3 ;  /* 0x0000000000037941 */ /* 0x000fea0003800200 */
.L_x_1682:
        /* <DEDUP_REMOVED lines=42> */
.L_x_1680:
[----:B------:R-:W-:Y:S05]  /*9210*/  BSYNC.RECONVERGENT B2 ;  /* 0x0000000000027941 */ /* 0x000fea0003800200 */
.L_x_1679:
[----:B------:R-:W-:Y:S01]  /*9220*/  I2FP.F32.U32 R53, R64 ;  /* 0x0000004000357245 */ /* 0x000fe20000201000 */
[----:B------:R-:W-:Y:S02]  /*9230*/  HFMA2 R64, -RZ, RZ, 0.1171875, 0 ;  /* 0x2f800000ff407431 */ /* 0x000fe400000001ff */
[----:B------:R-:W-:-:S04]  /*9240*/  IMAD.U32 R65, R51, 0x10000, RZ ;  /* 0x0001000033417824 */ /* 0x000fc800078e00ff */
[----:B------:R-:W-:-:S04]  /*9250*/  FMUL.FTZ R65, R65, UR13 ;  /* 0x0000000d41417c20 */ /* 0x000fc80008410000 */
[----:B------:R-:W-:Y:S01]  /*9260*/  FMUL.FTZ R65, R65, UR12 ;  /* 0x0000000c41417c20 */ /* 0x000fe20008410000 */
[----:B------:R-:W-:-:S05]  /*9270*/  FFMA.FTZ R53, R53, R64, 1.1641532182693481445e-10 ;  /* 0x2f00000035357423 */ /* 0x000fca0000010040 */
[----:B------:R-:W-:Y:S01]  /*9280*/  FSETP.GTU.FTZ.AND P4, PT, R53, UR5, PT ;  /* 0x0000000535007c0b */ /* 0x000fe2000bf9c000 */
[----:B------:R-:W-:-:S03]  /*9290*/  IMAD.U32 R53, R55, 0x10000, RZ ;  /* 0x0001000037357824 */ /* 0x000fc600078e00ff */
[----:B------:R-:W-:Y:S02]  /*92a0*/  FSEL R110, R65, RZ, !P4 ;  /* 0x000000ff416e7208 */ /* 0x000fe40006000000 */
[----:B------:R-:W-:-:S03]  /*92b0*/  SEL R97, RZ, 0x1, P4 ;  /* 0x00000001ff617807 */ /* 0x000fc60002000000 */
[----:B------:R-:W-:-:S07]  /*92c0*/  FADD.FTZ R110, R53, R110 ;  /* 0x0000006e356e7221 */ /* 0x000fce0000010000 */
.L_x_1678:
[----:B------:R-:W-:Y:S05]  /*92d0*/  BSYNC.RECONVERGENT B1 ;  /* 0x0000000000017941 */ /* 0x000fea0003800200 */
.L_x_1677:
        /* <DEDUP_REMOVED lines=23> */
.L_x_1688:
        /* <DEDUP_REMOVED lines=13> */
.L_x_1690:
[----:B------:R-:W-:Y:S05]  /*9520*/  BSYNC.RECONVERGENT B3 ;  /* 0x0000000000037941 */ /* 0x000fea0003800200 */
.L_x_1689:
        /* <DEDUP_REMOVED lines=40> */
[----:B------:R-:W-:Y:S01]  /*97b0*/  LOP3.LUT R98, R98, UR32, R53, 0x96, !PT ;  /* 0x0000002062627c12 */ /* 0x000fe2000f8e9635 */
[----:B------:R-:W-:-:S07]  /*97c0*/  IMAD.MOV.U32 R53, RZ, RZ, R128 ;  /* 0x000000ffff357224 */ /* 0x000fce00078e0080 */
.L_x_1687:
[----:B------:R-:W-:Y:S05]  /*97d0*/  BSYNC.RECONVERGENT B2 ;  /* 0x0000000000027941 */ /* 0x000fea0003800200 */
.L_x_1686:
[----:B------:R-:W-:Y:S01]  /*97e0*/  I2FP.F32.U32 R52, R53 ;  /* 0x0000003500347245 */ /* 0x000fe20000201000 */
[----:B------:R-:W-:Y:S01]  /*97f0*/  IMAD.MOV.U32 R53, RZ, RZ, 0x2f800000 ;  /* 0x2f800000ff357424 */ /* 0x000fe200078e00ff */
[----:B------:R-:W-:Y:S01]  /*9800*/  PRMT R55, R55, 0x7632, R55 ;  /* 0x0000763237377816 */ /* 0x000fe20000000037 */
        /* <DEDUP_REMOVED lines=9> */
.L_x_1685:
[----:B------:R-:W-:Y:S05]  /*98a0*/  BSYNC.RECONVERGENT B1 ;  /* 0x0000000000017941 */ /* 0x000fea0003800200 */
.L_x_1684:
[----:B------:R-:W-:Y:S02]  /*98b0*/  F2FP.BF16.F32.PACK_AB R55, RZ, R111 ;  /* 0x0000006fff37723e */ /* 0x000fe400000010ff */
[----:B------:R-:W-:Y:S02]  /*98c0*/  PRMT R54, R126, 0x5410, R54 ;  /* 0x000054107e367816 */ /* 0x000fe40000000036 */
[----:B------:R-:W-:Y:S02]  /*98d0*/  PRMT R53, R121, 0x5410, R123 ;  /* 0x0000541079357816 */ /* 0x000fe4000000007b */
[----:B------:R-:W-:Y:S02]  /*98e0*/  PRMT R52, R118, 0x5410, R120 ;  /* 0x0000541076347816 */ /* 0x000fe40000000078 */
[----:B------:R-:W-:Y:S01]  /*98f0*/  PRMT R55, R127, 0x5410, R55 ;  /* 0x000054107f377816 */ /* 0x000fe20000000037 */
[----:B------:R-:W-:Y:S06]  /*9900*/  BRA `(.L_x_1691) ;  /* 0x0000002800c07947 */ /* 0x000fec0003800000 */
.L_x_1634:
[----:B------:R-:W-:Y:S01]  /*9910*/  BSSY.RECONVERGENT B1, `(.L_x_1692) ;  /* 0x0000057000017945 */ /* 0x000fe20003800200 */
[----:B------:R-:W-:Y:S01]  /*9920*/  IMAD.MOV.U32 R105, RZ, RZ, RZ ;  /* 0x000000ffff697224 */ /* 0x000fe200078e00ff */
[----:B01----:R-:W-:Y:S01]  /*9930*/  MOV R52, R113 ;  /* 0x0000007100347202 */ /* 0x003fe20000000f00 */
        /* <DEDUP_REMOVED lines=18> */
.L_x_1696:
        /* <DEDUP_REMOVED lines=13> */
.L_x_1698:
[----:B------:R-:W-:Y:S05]  /*9b30*/  BSYNC.RECONVERGENT B3 ;  /* 0x0000000000037941 */ /* 0x000fea0003800200 */
.L_x_1697:
        /* <DEDUP_REMOVED lines=42> */
.L_x_1695:
[----:B------:R-:W-:Y:S05]  /*9de0*/  BSYNC.RECONVERGENT B2 ;  /* 0x0000000000027941 */ /* 0x000fea0003800200 */
.L_x_1694:
        /* <DEDUP_REMOVED lines=9> */
.L_x_1693:
[----:B------:R-:W-:Y:S05]  /*9e80*/  BSYNC.RECONVERGENT B1 ;  /* 0x0000000000017941 */ /* 0x000fea0003800200 */
.L_x_1692:
        /* <DEDUP_REMOVED lines=18> */
.L_x_1703:
        /* <DEDUP_REMOVED lines=13> */
.L_x_1705:
[----:B------:R-:W-:Y:S05]  /*a080*/  BSYNC.RECONVERGENT B3 ;  /* 0x0000000000037941 */ /* 0x000fea0003800200 */
.L_x_1704:
        /* <DEDUP_REMOVED lines=42> */
.L_x_1702:
[----:B------:R-:W-:Y:S05]  /*a330*/  BSYNC.RECONVERGENT B2 ;  /* 0x0000000000027941 */ /* 0x000fea0003800200 */
.L_x_1701:
        /* <DEDUP_REMOVED lines=9> */
.L_x_1700:
[----:B------:R-:W-:Y:S05]  /*a3d0*/  BSYNC.RECONVERGENT B1 ;  /* 0x0000000000017941 */ /* 0x000fea0003800200 */
.L_x_1699:
        /* <DEDUP_REMOVED lines=18> */
.L_x_1710:
        /* <DEDUP_REMOVED lines=13> */
.L_x_1712:
[----:B------:R-:W-:Y:S05]  /*a5d0*/  BSYNC.RECONVERGENT B3 ;  /* 0x0000000000037941 */ /* 0x000fea0003800200 */
.L_x_1711:
        /* <DEDUP_REMOVED lines=42> */
.L_x_1709:
[----:B------:R-:W-:Y:S05]  /*a880*/  BSYNC.RECONVERGENT B2 ;  /* 0x0000000000027941 */ /* 0x000fea0003800200 */
.L_x_1708:
        /* <DEDUP_REMOVED lines=9> */
.L_x_1707:
[----:B------:R-:W-:Y:S05]  /*a920*/  BSYNC.RECONVERGENT B1 ;  /* 0x0000000000017941 */ /* 0x000fea0003800200 */
.L_x_1706:
        /* <DEDUP_REMOVED lines=18> */
.L_x_1717:
        /* <DEDUP_REMOVED lines=13> */
.L_x_1719:
[----:B------:R-:W-:Y:S05]  /*ab20*/  BSYNC.RECONVERGENT B3 ;  /* 0x0000000000037941 */ /* 0x000fea0003800200 */
.L_x_1718:
        /* <DEDUP_REMOVED lines=42> */
.L_x_1716:
[----:B------:R-:W-:Y:S05]  /*add0*/  BSYNC.RECONVERGENT B2 ;  /* 0x0000000000027941 */ /* 0x000fea0003800200 */
.L_x_1715:
        /* <DEDUP_REMOVED lines=9> */
.L_x_1714:
[----:B------:R-:W-:Y:S05]  /*ae70*/  BSYNC.RECONVERGENT B1 ;  /* 0x0000000000017941 */ /* 0x000fea0003800200 */
.L_x_1713:
        /* <DEDUP_REMOVED lines=18> */
.L_x_1724:
        /* <DEDUP_REMOVED lines=13> */
.L_x_1726:
[----:B------:R-:W-:Y:S05]  /*b070*/  BSYNC.RECONVERGENT B3 ;  /* 0x0000000000037941 */ /* 0x000fea0003800200 */
.L_x_1725:
        /* <DEDUP_REMOVED lines=42> */
.L_x_1723:
[----:B------:R-:W-:Y:S05]  /*b320*/  BSYNC.RECONVERGENT B2 ;  /* 0x0000000000027941 */ /* 0x000fea0003800200 */
.L_x_1722:
        /* <DEDUP_REMOVED lines=9> */
.L_x_1721:
[----:B------:R-:W-:Y:S05]  /*b3c0*/  BSYNC.RECONVERGENT B1 ;  /* 0x0000000000017941 */ /* 0x000fea0003800200 */
.L_x_1720:
        /* <DEDUP_REMOVED lines=18> */
.L_x_1731:
        /* <DEDUP_REMOVED lines=13> */
.L_x_1733:
[----:B------:R-:W-:Y:S05]  /*b5c0*/  BSYNC.RECONVERGENT B3 ;  /* 0x0000000000037941 */ /* 0x000fea0003800200 */
.L_x_1732:
        /* <DEDUP_REMOVED lines=42> */
.L_x_1730:
[----:B------:R-:W-:Y:S05]  /*b870*/  BSYNC.RECONVERGENT B2 ;  /* 0x0000000000027941 */ /* 0x000fea0003800200 */
.L_x_1729:
        /* <DEDUP_REMOVED lines=9> */
.L_x_1728:
[----:B------:R-:W-:Y:S05]  /*b910*/  BSYNC.RECONVERGENT B1 ;  /* 0x0000000000017941 */ /* 0x000fea0003800200 */
.L_x_1727:
        /* <DEDUP_REMOVED lines=18> */
.L_x_1738:
        /* <DEDUP_REMOVED lines=13> */
.L_x_1740:
[----:B------:R-:W-:Y:S05]  /*bb10*/  BSYNC.RECONVERGENT B3 ;  /* 0x0000000000037941 */ /* 0x000fea0003800200 */
.L_x_1739:
        /* <DEDUP_REMOVED lines=42> */
.L_x_1737:
[----:B------:R-:W-:Y:S05]  /*bdc0*/  BSYNC.RECONVERGENT B2 ;  /* 0x0000000000027941 */ /* 0x000fea0003800200 */
.L_x_1736:
        /* <DEDUP_REMOVED lines=9> */
.L_x_1735:
[----:B------:R-:W-:Y:S05]  /*be60*/  BSYNC.RECONVERGENT B1 ;  /* 0x0000000000017941 */ /* 0x000fea0003800200 */
.L_x_1734:
        /* <DEDUP_REMOVED lines=18> */
.L_x_1745:
        /* <DEDUP_REMOVED lines=13> */
.L_x_1747:
[----:B------:R-:W-:Y:S05]  /*c060*/  BSYNC.RECONVERGENT B3 ;  /* 0x0000000000037941 */ /* 0x000fea0003800200 */
.L_x_1746:
        /* <DEDUP_REMOVED lines=40> */
[----:B------:R-:W-:Y:S02]  /*c2f0*/  IMAD.MOV.U32 R53, RZ, RZ, R116 ;  /* 0x000000ffff357224 */ /* 0x000fe400078e0074 */
[----:B------:R-:W-:-:S07]  /*c300*/  IMAD.MOV.U32 R116, RZ, RZ, R52 ;  /* 0x000000ffff747224 */ /* 0x000fce00078e0034 */
.L_x_1744:
[----:B------:R-:W-:Y:S05]  /*c310*/  BSYNC.RECONVERGENT B2 ;  /* 0x0000000000027941 */ /* 0x000fea0003800200 */
.L_x_1743:
        /* <DEDUP_REMOVED lines=9> */
.L_x_1742:
[----:B------:R-:W-:Y:S05]  /*c3b0*/  BSYNC.RECONVERGENT B1 ;  /* 0x0000000000017941 */ /* 0x000fea0003800200 */
.L_x_1741:
[----:B------:R-:W-:Y:S02]  /*c3c0*/  F2FP.BF16.F32.PACK_AB R64, RZ, R111 ;  /* 0x0000006fff40723e */ /* 0x000fe400000010ff */
[----:B------:R-:W-:Y:S02]  /*c3d0*/  PRMT R54, R126, 0x5410, R127 ;  /* 0x000054107e367816 */ /* 0x000fe4000000007f */
[----:B------:R-:W-:Y:S02]  /*c3e0*/  PRMT R53, R121, 0x5410, R123 ;  /* 0x0000541079357816 */ /* 0x000fe4000000007b */
[----:B------:R-:W-:Y:S02]  /*c3f0*/  PRMT R52, R120, 0x5410, R118 ;  /* 0x0000541078347816 */ /* 0x000fe40000000076 */
[----:B------:R-:W-:-:S07]  /*c400*/  PRMT R55, R128, 0x5410, R64 ;  /* 0x0000541080377816 */ /* 0x000fce0000000040 */
.L_x_1691:
[----:B------:R-:W-:Y:S01]  /*c410*/  IMAD.WIDE.U32 R64, R115, 0x10, R56 ;  /* 0x0000001073407825 */ /* 0x000fe200078e0038 */
[----:B------:R-:W-:Y:S01]  /*c420*/  BSSY.RECONVERGENT B1, `(.L_x_1748) ;  /* 0x0000018000017945 */ /* 0x000fe20003800200 */
[----:B------:R-:W-:-:S03]  /*c430*/  IADD3 R123, PT, PT, R124, 0x40, RZ ;  /* 0x000000407c7b7810 */ /* 0x000fc60007ffe0ff */
        /* <DEDUP_REMOVED lines=22> */
.L_x_1749:
[----:B------:R-:W-:Y:S05]  /*c5a0*/  BSYNC.RECONVERGENT B1 ;  /* 0x0000000000017941 */ /* 0x000fea0003800200 */
.L_x_1748:
[----:B------:R-:W-:Y:S04]  /*c5b0*/  BSSY.RECONVERGENT B1, `(.L_x_1750) ;  /* 0x0000005000017945 */ /* 0x000fe80003800200 */
[----:B------:R-:W-:Y:S05]  /*c5c0*/  @!P1 BRA `(.L_x_1751) ;  /* 0x00000000000c9947 */ /* 0x000fea0003800000 */
[----:B------:R-:W2:Y:S02]  /*c5d0*/  LDC.64 R48, c[0x0][0x390] ;  /* 0x0000e400ff307b82 */ /* 0x000ea40000000a00 */
[----:B--2---:R-:W-:-:S06]  /*c5e0*/  IMAD.WIDE.U32 R48, R123, 0x10, R48 ;  /* 0x000000107b307825 */ /* 0x004fcc00078e0030 */
[----:B------:R-:W5:Y:S02]  /*c5f0*/  LDG.E.128 R48, desc[UR8][R48.64] ;  /* 0x0000000830307981 */ /* 0x000f64000c1e1d00 */
.L_x_1751:
[----:B------:R-:W-:Y:S05]  /*c600*/  BSYNC.RECONVERGENT B1 ;  /* 0x0000000000017941 */ /* 0x000fea0003800200 */
.L_x_1750:
[----:B------:R-:W-:Y:S01]  /*c610*/  VIADD R127, R125, 0x40 ;  /* 0x000000407d7f7836 */ /* 0x000fe20000000000 */
[----:B------:R-:W-:Y:S06]  /*c620*/  @!P0 BRA `(.L_x_1752) ;  /* 0x0000002c00c88947 */ /* 0x000fec0003800000 */
[----:B01----:R-:W0:Y:S02]  /*c630*/  LDC.64 R52, c[0x0][0x3a0] ;  /* 0x0000e800ff347b82 */ /* 0x003e240000000a00 */
        /* <DEDUP_REMOVED lines=24> */
.L_x_1757:
        /* <DEDUP_REMOVED lines=13> */
.L_x_1759:
[----:B------:R-:W-:Y:S05]  /*c890*/  BSYNC.RECONVERGENT B3 ;  /* 0x0000000000037941 */ /* 0x000fea0003800200 */
.L_x_1758:
        /* <DEDUP_REMOVED lines=42> */
.L_x_1756:
[----:B------:R-:W-:Y:S05]  /*cb40*/  BSYNC.RECONVERGENT B2 ;  /* 0x0000000000027941 */ /* 0x000fea0003800200 */
.L_x_1755:
[----:B------:R-:W-:Y:S01]  /*cb50*/  I2FP.F32.U32 R65, R65 ;  /* 0x0000004100417245 */ /* 0x000fe20000201000 */
[----:B------:R-:W-:Y:S02]  /*cb60*/  IMAD.MOV.U32 R66, RZ, RZ, 0x2f800000 ;  /* 0x2f800000ff427424 */ /* 0x000fe400078e00ff */
[----:B-----5:R-:W-:Y:S02]  /*cb70*/  IMAD.U32 R67, R48, 0x10000, RZ ;  /* 0x0001000030437824 */ /* 0x020fe400078e00ff */
        /* <DEDUP_REMOVED lines=8> */
.L_x_1754:
[----:B------:R-:W-:Y:S05]  /*cc00*/  BSYNC.RECONVERGENT B1 ;  /* 0x0000000000017941 */ /* 0x000fea0003800200 */
.L_x_1753:
        /* <DEDUP_REMOVED lines=23> */
.L_x_1764:
        /* <DEDUP_REMOVED lines=13> */
.L_x_1766:
[----:B------:R-:W-:Y:S05]  /*ce50*/  BSYNC.RECONVERGENT B3 ;  /* 0x0000000000037941 */ /* 0x000fea0003800200 */
.L_x_1765:
        /* <DEDUP_REMOVED lines=42> */
.L_x_1763:
[----:B------:R-:W-:Y:S05]  /*d100*/  BSYNC.RECONVERGENT B2 ;  /* 0x0000000000027941 */ /* 0x000fea0003800200 */
.L_x_1762:
[----:B-----5:R-:W-:Y:S01]  /*d110*/  PRMT R52, R48, 0x7632, R52 ;  /* 0x0000763230347816 */ /* 0x020fe20000000034 */
[----:B------:R-:W-:Y:S01]  /*d120*/  IMAD.MOV.U32 R67, RZ, RZ, 0x2f800000 ;  /* 0x2f800000ff437424 */ /* 0x000fe200078e00ff */
[----:B------:R-:W-:Y:S02]  /*d130*/  I2FP.F32.U32 R64, R66 ;  /* 0x0000004200407245 */ /* 0x000fe40000201000 */
[C---:B------:R-:W-:Y:S02]  /*d140*/  SHF.L.U32 R66, R52.reuse, 0x10, RZ ;  /* 0x0000001034427819 */ /* 0x040fe400000006ff */
        /* <DEDUP_REMOVED lines=9> */
.L_x_1761:
[----:B------:R-:W-:Y:S05]  /*d1e0*/  BSYNC.RECONVERGENT B1 ;  /* 0x0000000000017941 */ /* 0x000fea0003800200 */
.L_x_1760:
        /* <DEDUP_REMOVED lines=22> */
.L_x_1771:
        /* <DEDUP_REMOVED lines=13> */
.L_x_1773:
[----:B------:R-:W-:Y:S05]  /*d420*/  BSYNC.RECONVERGENT B3 ;  /* 0x0000000000037941 */ /* 0x000fea0003800200 */
.L_x_1772:
        /* <DEDUP_REMOVED lines=39> */
[----:B------:R-:W-:Y:S02]  /*d6a0*/  IMAD.MOV.U32 R52, RZ, RZ, R64 ;  /* 0x000000ffff347224 */ /* 0x000fe400078e0040 */
[----:B------:R-:W-:Y:S01]  /*d6b0*/  HFMA2 R64, -RZ, RZ, 0, 0 ;  /* 0x00000000ff407431 */ /* 0x000fe200000001ff */
[----:B------:R-:W-:Y:S01]  /*d6c0*/  LOP3.LUT R98, R98, UR32, R65, 0x96, !PT ;  /* 0x0000002062627c12 */ /* 0x000fe2000f8e9641 */
[----:B------:R-:W-:-:S07]  /*d6d0*/  IMAD.MOV.U32 R66, RZ, RZ, R118 ;  /* 0x000000ffff427224 */ /* 0x000fce00078e0076 */
.L_x_1770:
[----:B------:R-:W-:Y:S05]  /*d6e0*/  BSYNC.RECONVERGENT B2 ;  /* 0x0000000000027941 */ /* 0x000fea0003800200 */
.L_x_1769:
        /* <DEDUP_REMOVED lines=11> */
.L_x_1768:
[----:B------:R-:W-:Y:S05]  /*d7a0*/  BSYNC.RECONVERGENT B1 ;  /* 0x0000000000017941 */ /* 0x000fea0003800200 */
.L_x_1767:
        /* <DEDUP_REMOVED lines=23> */
.L_x_1778:
        /* <DEDUP_REMOVED lines=13> */
.L_x_1780:
[----:B------:R-:W-:Y:S05]  /*d9f0*/  BSYNC.RECONVERGENT B3 ;  /* 0x0000000000037941 */ /* 0x000fea0003800200 */
.L_x_1779:
        /* <DEDUP_REMOVED lines=43> */
.L_x_1777:
[----:B------:R-:W-:Y:S05]  /*dcb0*/  BSYNC.RECONVERGENT B2 ;  /* 0x0000000000027941 */ /* 0x000fea0003800200 */
.L_x_1776:
[----:B------:R-:W-:Y:S01]  /*dcc0*/  HFMA2 R67, -RZ, RZ, 0.1171875, 0 ;  /* 0x2f800000ff437431 */ /* 0x000fe200000001ff */
[----:B-----5:R-:W-:Y:S02]  /*dcd0*/  PRMT R53, R49, 0x7632, R53 ;  /* 0x0000763231357816 */ /* 0x020fe40000000035 */
[----:B------:R-:W-:-:S03]  /*dce0*/  I2FP.F32.U32 R52, R66 ;  /* 0x0000004200347245 */ /* 0x000fc60000201000 */
[C---:B------:R-:W-:Y:S01]  /*dcf0*/  IMAD.U32 R64, R53.reuse, 0x10000, RZ ;  /* 0x0001000035407824 */ /* 0x040fe200078e00ff */
[----:B------:R-:W-:Y:S01]  /*dd00*/  PRMT R53, R53, 0x7632, R53 ;  /* 0x0000763235357816 */ /* 0x000fe20000000035 */
[----:B------:R-:W-:Y:S02]  /*dd10*/  FFMA.FTZ R52, R52, R67, 1.1641532182693481445e-10 ;  /* 0x2f00000034347423 */ /* 0x000fe40000010043 */
[----:B------:R-:W-:Y:S02]  /*dd20*/  FMUL.FTZ R64, R64, UR13 ;  /* 0x0000000d40407c20 */ /* 0x000fe40008410000 */
[----:B------:R-:W-:Y:S02]  /*dd30*/  IMAD.U32 R53, R53, 0x10000, RZ ;  /* 0x0001000035357824 */ /* 0x000fe400078e00ff */
[----:B------:R-:W-:Y:S01]  /*dd40*/  FMUL.FTZ R64, R64, UR12 ;  /* 0x0000000c40407c20 */ /* 0x000fe20008410000 */
[----:B------:R-:W-:-:S04]  /*dd50*/  FSETP.GTU.FTZ.AND P4, PT, R52, UR5, PT ;  /* 0x0000000534007c0b */ /* 0x000fc8000bf9c000 */
[----:B------:R-:W-:Y:S02]  /*dd60*/  FSEL R64, R64, RZ, !P4 ;  /* 0x000000ff40407208 */ /* 0x000fe40006000000 */
[----:B------:R-:W-:-:S03]  /*dd70*/  SEL R94, RZ, 0x1, P4 ;  /* 0x00000001ff5e7807 */ /* 0x000fc60002000000 */
[----:B------:R-:W-:-:S07]  /*dd80*/  FADD.FTZ R115, R53, R64 ;  /* 0x0000004035737221 */ /* 0x000fce0000010000 */
.L_x_1775:
[----:B------:R-:W-:Y:S05]  /*dd90*/  BSYNC.RECONVERGENT B1 ;  /* 0x0000000000017941 */ /* 0x000fea0003800200 */
.L_x_1774:
        /* <DEDUP_REMOVED lines=22> */
.L_x_1785:
        /* <DEDUP_REMOVED lines=13> */
.L_x_1787:
[----:B------:R-:W-:Y:S05]  /*dfd0*/  BSYNC.RECONVERGENT B3 ;  /* 0x0000000000037941 */ /* 0x000fea0003800200 */
.L_x_1786:
        /* <DEDUP_REMOVED lines=43> */
.L_x_1784:
[----:B------:R-:W-:Y:S05]  /*e290*/  BSYNC.RECONVERGENT B2 ;  /* 0x0000000000027941 */ /* 0x000fea0003800200 */
.L_x_1783:
[----:B------:R-:W-:Y:S01]  /*e2a0*/  I2FP.F32.U32 R53, R53 ;  /* 0x0000003500357245 */ /* 0x000fe20000201000 */
[----:B------:R-:W-:Y:S01]  /*e2b0*/  IMAD.MOV.U32 R64, RZ, RZ, 0x2f800000 ;  /* 0x2f800000ff407424 */ /* 0x000fe200078e00ff */
[----:B-----5:R-:W-:-:S03]  /*e2c0*/  SHF.L.U32 R65, R50, 0x10, RZ ;  /* 0x0000001032417819 */ /* 0x020fc600000006ff */
        /* <DEDUP_REMOVED lines=8> */
.L_x_1782:
[----:B------:R-:W-:Y:S05]  /*e350*/  BSYNC.RECONVERGENT B1 ;  /* 0x0000000000017941 */ /* 0x000fea0003800200 */
.L_x_1781:
        /* <DEDUP_REMOVED lines=23> */
.L_x_1792:
        /* <DEDUP_REMOVED lines=13> */
.L_x_1794:
[----:B------:R-:W-:Y:S05]  /*e5a0*/  BSYNC.RECONVERGENT B3 ;  /* 0x0000000000037941 */ /* 0x000fea0003800200 */
.L_x_1793:
        /* <DEDUP_REMOVED lines=42> */
.L_x_1791:
[----:B------:R-:W-:Y:S05]  /*e850*/  BSYNC.RECONVERGENT B2 ;  /* 0x0000000000027941 */ /* 0x000fea0003800200 */
.L_x_1790:
        /* <DEDUP_REMOVED lines=13> */
.L_x_1789:
[----:B------:R-:W-:Y:S05]  /*e930*/  BSYNC.RECONVERGENT B1 ;  /* 0x0000000000017941 */ /* 0x000fea0003800200 */
.L_x_1788:
        /* <DEDUP_REMOVED lines=22> */
.L_x_1799:
        /* <DEDUP_REMOVED lines=13> */
.L_x_1801:
[----:B------:R-:W-:Y:S05]  /*eb70*/  BSYNC.RECONVERGENT B3 ;  /* 0x0000000000037941 */ /* 0x000fea0003800200 */
.L_x_1800:
        /* <DEDUP_REMOVED lines=43> */
.L_x_1798:
[----:B------:R-:W-:Y:S05]  /*ee30*/  BSYNC.RECONVERGENT B2 ;  /* 0x0000000000027941 */ /* 0x000fea0003800200 */
.L_x_1797:
        /* <DEDUP_REMOVED lines=11> */
.L_x_1796:
[----:B------:R-:W-:Y:S05]  /*eef0*/  BSYNC.RECONVERGENT B1 ;  /* 0x0000000000017941 */ /* 0x000fea0003800200 */
.L_x_1795:
        /* <DEDUP_REMOVED lines=23> */
.L_x_1806:
        /* <DEDUP_REMOVED lines=13> */
.L_x_1808:
[----:B------:R-:W-:Y:S05]  /*f140*/  BSYNC.RECONVERGENT B3 ;  /* 0x0000000000037941 */ /* 0x000fea0003800200 */
.L_x_1807:
        /* <DEDUP_REMOVED lines=42> */
[----:B------:R-:W-:-:S07]  /*f3f0*/  IMAD.MOV.U32 R53, RZ, RZ, R54 ;  /* 0x000000ffff357224 */ /* 0x000fce00078e0036 */
.L_x_1805:
[----:B------:R-:W-:Y:S05]  /*f400*/  BSYNC.RECONVERGENT B2 ;  /* 0x0000000000027941 */ /* 0x000fea0003800200 */
.L_x_1804:
[----:B-----5:R-:W-:Y:S02]  /*f410*/  PRMT R54, R51, 0x7632, R54 ;  /* 0x0000763233367816 */ /* 0x020fe40000000036 */
        /* <DEDUP_REMOVED lines=12> */
.L_x_1803:
[----:B------:R-:W-:Y:S05]  /*f4e0*/  BSYNC.RECONVERGENT B1 ;  /* 0x0000000000017941 */ /* 0x000fea0003800200 */
.L_x_1802:
[----:B------:R-:W-:Y:S02]  /*f4f0*/  F2FP.BF16.F32.PACK_AB R65, RZ, R120 ;  /* 0x00000078ff41723e */ /* 0x000fe400000010ff */
[----:B------:R-:W-:Y:S02]  /*f500*/  PRMT R54, R132, 0x5410, R133 ;  /* 0x0000541084367816 */ /* 0x000fe40000000085 */
[----:B------:R-:W-:Y:S02]  /*f510*/  PRMT R53, R129, 0x5410, R131 ;  /* 0x0000541081357816 */ /* 0x000fe40000000083 */
[----:B------:R-:W-:Y:S02]  /*f520*/  PRMT R52, R126, 0x5410, R128 ;  /* 0x000054107e347816 */ /* 0x000fe40000000080 */
[----:B------:R-:W-:Y:S01]  /*f530*/  PRMT R55, R130, 0x5410, R65 ;  /* 0x0000541082377816 */ /* 0x000fe20000000041 */
[----:B------:R-:W-:Y:S06]  /*f540*/  BRA `(.L_x_1809) ;  /* 0x0000002800e47947 */ /* 0x000fec0003800000 */
.L_x_1752:
        /* <DEDUP_REMOVED lines=21> */
.L_x_1814:
        /* <DEDUP_REMOVED lines=13> */
.L_x_1816:
[----:B------:R-:W-:Y:S05]  /*f770*/  BSYNC.RECONVERGENT B3 ;  /* 0x0000000000037941 */ /* 0x000fea0003800200 */
.L_x_1815:
        /* <DEDUP_REMOVED lines=41> */
.L_x_1813:
[----:B------:R-:W-:Y:S05]  /*fa10*/  BSYNC.RECONVERGENT B2 ;  /* 0x0000000000027941 */ /* 0x000fea0003800200 */
.L_x_1812:
        /* <DEDUP_REMOVED lines=9> */
.L_x_1811:
[----:B------:R-:W-:Y:S05]  /*fab0*/  BSYNC.RECONVERGENT B1 ;  /* 0x0000000000017941 */ /* 0x000fea0003800200 */
.L_x_1810:
        /* <DEDUP_REMOVED lines=18> */
.L_x_1821:
        /* <DEDUP_REMOVED lines=13> */
.L_x_1823:
[----:B------:R-:W-:Y:S05]  /*fcb0*/  BSYNC.RECONVERGENT B3 ;  /* 0x0000000000037941 */ /* 0x000fea0003800200 */
.L_x_1822:
        /* <DEDUP_REMOVED lines=42> */
.L_x_1820:
[----:B------:R-:W-:Y:S05]  /*ff60*/  BSYNC.RECONVERGENT B2 ;  /* 0x0000000000027941 */ /* 0x000fea0003800200 */
.L_x_1819:
[----:B------:R-:W-:Y:S01]  /*ff70*/  I2FP.F32.U32 R52, R54 ;  /* 0x0000003600347245 */ /* 0x000fe20000201000 */
[----:B------:R-:W-:Y:S01]  /*ff80*/  HFMA2 R55, -RZ, RZ, 0.1171875, 0 ;  /* 0x2f800000ff377431 */ /* 0x000fe200000001ff */
[----:B-----5:R-:W-:-:S05]  /*ff90*/  PRMT R54, R48, 0x7632, R54 ;  /* 0x0000763230367816 */ /* 0x020fca0000000036 */
[----:B------:R-:W-:Y:S02]  /*ffa0*/  IMAD.U32 R54, R54, 0x10000, RZ ;  /* 0x0001000036367824 */ /* 0x000fe400078e00ff */
[----:B------:R-:W-:Y:S02]  /*ffb0*/  FFMA.FTZ R52, R52, R55, 1.1641532182693481445e-10 ;  /* 0x2f00000034347423 */ /* 0x000fe40000010037 */
[----:B------:R-:W-:-:S04]  /*ffc0*/  FMUL.FTZ R54, R54, UR13 ;  /* 0x0000000d36367c20 */ /* 0x000fc80008410000 */
[----:B------:R-:W-:Y:S01]  /*ffd0*/  FMUL.FTZ R54, R54, UR12 ;  /* 0x0000000c36367c20 */ /* 0x000fe20008410000 */
[----:B------:R-:W-:-:S04]  /*ffe0*/  FSETP.GTU.FTZ.AND P3, PT, R52, UR5, PT ;  /* 0x0000000534007c0b */ /* 0x000fc8000bf7c000 */
[----:B------:R-:W-:Y:S02]  /*fff0*/  SEL R92, RZ, 0x1, P3 ;  /* 0x00000001ff5c7807 */ /* 0x000fe40001800000 */
[----:B------:R-:W-:-:S07]  /*10000*/  FSEL R113, R54, RZ, !P3 ;  /* 0x000000ff36717208 */ /* 0x000fce0005800000 */
.L_x_1818:
[----:B------:R-:W-:Y:S05]  /*10010*/  BSYNC.RECONVERGENT B1 ;  /* 0x0000000000017941 */ /* 0x000fea0003800200 */
.L_x_1817:
        /* <DEDUP_REMOVED lines=18> */
.L_x_1828:
        /* <DEDUP_REMOVED lines=13> */
.L_x_1830:
[----:B------:R-:W-:Y:S05]  /*10210*/  BSYNC.RECONVERGENT B3 ;  /* 0x0000000000037941 */ /* 0x000fea0003800200 */
.L_x_1829:
        /* <DEDUP_REMOVED lines=40> */
[----:B------:R-:W-:Y:S01]  /*104a0*/  IMAD.MOV.U32 R134, RZ, RZ, R52 ;  /* 0x000000ffff867224 */ /* 0x000fe200078e0034 */
[----:B------:R-:W-:Y:S01]  /*104b0*/  LOP3.LUT R98, R98, UR32, R53, 0x96, !PT ;  /* 0x0000002062627c12 */ /* 0x000fe2000f8e9635 */
[----:B------:R-:W-:-:S07]  /*104c0*/  IMAD.MOV.U32 R52, RZ, RZ, RZ ;  /* 0x000000ffff347224 */ /* 0x000fce00078e00ff */
.L_x_1827:
[----:B------:R-:W-:Y:S05]  /*104d0*/  BSYNC.RECONVERGENT B2 ;  /* 0x0000000000027941 */ /* 0x000fea0003800200 */
.L_x_1826:
[----:B------:R-:W-:Y:S01]  /*104e0*/  I2FP.F32.U32 R53, R54 ;  /* 0x0000003600357245 */ /* 0x000fe20000201000 */
[----:B------:R-:W-:Y:S02]  /*104f0*/  HFMA2 R54, -RZ, RZ, 0.1171875, 0 ;  /* 0x2f800000ff367431 */ /* 0x000fe400000001ff */
[----:B-----5:R-:W-:-:S04]  /*10500*/  IMAD.U32 R55, R49, 0x10000, RZ ;  /* 0x0001000031377824 */ /* 0x020fc800078e00ff */
[----:B------:R-:W-:-:S04]  /*10510*/  FMUL.FTZ R55, R55, UR13 ;  /* 0x0000000d37377c20 */ /* 0x000fc80008410000 */
[----:B------:R-:W-:Y:S01]  /*10520*/  FMUL.FTZ R55, R55, UR12 ;  /* 0x0000000c37377c20 */ /* 0x000fe20008410000 */
[----:B------:R-:W-:-:S05]  /*10530*/  FFMA.FTZ R53, R53, R54, 1.1641532182693481445e-10 ;  /* 0x2f00000035357423 */ /* 0x000fca0000010036 */
[----:B------:R-:W-:-:S04]  /*10540*/  FSETP.GTU.FTZ.AND P3, PT, R53, UR5, PT ;  /* 0x0000000535007c0b */ /* 0x000fc8000bf7c000 */
[----:B------:R-:W-:Y:S02]  /*10550*/  SEL R93, RZ, 0x1, P3 ;  /* 0x00000001ff5d7807 */ /* 0x000fe40001800000 */
[----:B------:R-:W-:-:S07]  /*10560*/  FSEL R116, R55, RZ, !P3 ;  /* 0x000000ff37747208 */ /* 0x000fce0005800000 */
.L_x_1825:
[----:B------:R-:W-:Y:S05]  /*10570*/  BSYNC.RECONVERGENT B1 ;  /* 0x0000000000017941 */ /* 0x000fea0003800200 */
.L_x_1824:
        /* <DEDUP_REMOVED lines=18> */
.L_x_1835:
        /* <DEDUP_REMOVED lines=13> */
.L_x_1837:
[----:B------:R-:W-:Y:S05]  /*10770*/  BSYNC.RECONVERGENT B3 ;  /* 0x0000000000037941 */ /* 0x000fea0003800200 */
.L_x_1836:
        /* <DEDUP_REMOVED lines=43> */
.L_x_1834:
[----:B------:R-:W-:Y:S05]  /*10a30*/  BSYNC.RECONVERGENT B2 ;  /* 0x0000000000027941 */ /* 0x000fea0003800200 */
.L_x_1833:
        /* <DEDUP_REMOVED lines=10> */
.L_x_1832:
[----:B------:R-:W-:Y:S05]  /*10ae0*/  BSYNC.RECONVERGENT B1 ;  /* 0x0000000000017941 */ /* 0x000fea0003800200 */
.L_x_1831:
        /* <DEDUP_REMOVED lines=18> */
.L_x_1842:
        /* <DEDUP_REMOVED lines=13> */
.L_x_1844:
[----:B------:R-:W-:Y:S05]  /*10ce0*/  BSYNC.RECONVERGENT B3 ;  /* 0x0000000000037941 */ /* 0x000fea0003800200 */
.L_x_1843:
        /* <DEDUP_REMOVED lines=43> */
.L_x_1841:
[----:B------:R-:W-:Y:S05]  /*10fa0*/  BSYNC.RECONVERGENT B2 ;  /* 0x0000000000027941 */ /* 0x000fea0003800200 */
.L_x_1840:
        /* <DEDUP_REMOVED lines=9> */
.L_x_1839:
[----:B------:R-:W-:Y:S05]  /*11040*/  BSYNC.RECONVERGENT B1 ;  /* 0x0000000000017941 */ /* 0x000fea0003800200 */
.L_x_1838:
        /* <DEDUP_REMOVED lines=18> */
.L_x_1849:
        /* <DEDUP_REMOVED lines=13> */
.L_x_1851:
[----:B------:R-:W-:Y:S05]  /*11240*/  BSYNC.RECONVERGENT B3 ;  /* 0x0000000000037941 */ /* 0x000fea0003800200 */
.L_x_1850:
        /* <DEDUP_REMOVED lines=40> */
[----:B------:R-:W-:Y:S01]  /*114d0*/  LOP3.LUT R98, R98, UR32, R53, 0x96, !PT ;  /* 0x0000002062627c12 */ /* 0x000fe2000f8e9635 */
[----:B------:R-:W-:Y:S01]  /*114e0*/  IMAD.MOV.U32 R53, RZ, RZ, RZ ;  /* 0x000000ffff357224 */ /* 0x000fe200078e00ff */
[----:B------:R-:W-:-:S07]  /*114f0*/  MOV R134, R52 ;  /* 0x0000003400867202 */ /* 0x000fce0000000f00 */
.L_x_1848:
[----:B------:R-:W-:Y:S05]  /*11500*/  BSYNC.RECONVERGENT B2 ;  /* 0x0000000000027941 */ /* 0x000fea0003800200 */
.L_x_1847:
        /* <DEDUP_REMOVED lines=10> */
.L_x_1846:
[----:B------:R-:W-:Y:S05]  /*115b0*/  BSYNC.RECONVERGENT B1 ;  /* 0x0000000000017941 */ /* 0x000fea0003800200 */
.L_x_1845:
        /* <DEDUP_REMOVED lines=18> */
.L_x_1856:
        /* <DEDUP_REMOVED lines=13> */
.L_x_1858:
[----:B------:R-:W-:Y:S05]  /*117b0*/  BSYNC.RECONVERGENT B3 ;  /* 0x0000000000037941 */ /* 0x000fea0003800200 */
.L_x_1857:
        /* <DEDUP_REMOVED lines=40> */
[----:B------:R-:W-:Y:S02]  /*11a40*/  IMAD.MOV.U32 R134, RZ, RZ, R52 ;  /* 0x000000ffff867224 */ /* 0x000fe400078e0034 */
[----:B------:R-:W-:Y:S01]  /*11a50*/  HFMA2 R52, -RZ, RZ, 0, 0 ;  /* 0x00000000ff347431 */ /* 0x000fe200000001ff */
[----:B------:R-:W-:-:S07]  /*11a60*/  LOP3.LUT R98, R98, UR32, R53, 0x96, !PT ;  /* 0x0000002062627c12 */ /* 0x000fce000f8e9635 */
.L_x_1855:
[----:B------:R-:W-:Y:S05]  /*11a70*/  BSYNC.RECONVERGENT B2 ;  /* 0x0000000000027941 */ /* 0x000fea0003800200 */
.L_x_1854:
        /* <DEDUP_REMOVED lines=9> */
.L_x_1853:
[----:B------:R-:W-:Y:S05]  /*11b10*/  BSYNC.RECONVERGENT B1 ;  /* 0x0000000000017941 */ /* 0x000fea0003800200 */
.L_x_1852:
        /* <DEDUP_REMOVED lines=18> */
.L_x_1863:
        /* <DEDUP_REMOVED lines=13> */
.L_x_1865:
[----:B------:R-:W-:Y:S05]  /*11d10*/  BSYNC.RECONVERGENT B3 ;  /* 0x0000000000037941 */ /* 0x000fea0003800200 */
.L_x_1864:
        /* <DEDUP_REMOVED lines=43> */
.L_x_1862:
[----:B------:R-:W-:Y:S05]  /*11fd0*/  BSYNC.RECONVERGENT B2 ;  /* 0x0000000000027941 */ /* 0x000fea0003800200 */
.L_x_1861:
        /* <DEDUP_REMOVED lines=10> */
.L_x_1860:
[----:B------:R-:W-:Y:S05]  /*12080*/  BSYNC.RECONVERGENT B1 ;  /* 0x0000000000017941 */ /* 0x000fea0003800200 */
.L_x_1859:
[----:B------:R-:W-:Y:S02]  /*12090*/  F2FP.BF16.F32.PACK_AB R55, RZ, R120 ;  /* 0x00000078ff37723e */ /* 0x000fe400000010ff */
[----:B------:R-:W-:Y:S02]  /*120a0*/  PRMT R54, R133, 0x5410, R132 ;  /* 0x0000541085367816 */ /* 0x000fe40000000084 */
[----:B------:R-:W-:Y:S02]  /*120b0*/  PRMT R53, R131, 0x5410, R130 ;  /* 0x0000541083357816 */ /* 0x000fe40000000082 */
[----:B------:R-:W-:Y:S02]  /*120c0*/  PRMT R52, R129, 0x5410, R128 ;  /* 0x0000541081347816 */ /* 0x000fe40000000080 */
[----:B------:R-:W-:-:S07]  /*120d0*/  PRMT R55, R126, 0x5410, R55 ;  /* 0x000054107e377816 */ /* 0x000fce0000000037 */
.L_x_1809:
        /* <DEDUP_REMOVED lines=25> */
.L_x_1867:
[----:B------:R-:W-:Y:S05]  /*12270*/  BSYNC.RECONVERGENT B1 ;  /* 0x0000000000017941 */ /* 0x000fea0003800200 */
.L_x_1866:
[----:B------:R-:W-:Y:S04]  /*12280*/  BSSY.RECONVERGENT B1, `(.L_x_1868) ;  /* 0x0000005000017945 */ /* 0x000fe80003800200 */
[----:B------:R-:W-:Y:S05]  /*12290*/  @!P1 BRA `(.L_x_1869) ;  /* 0x00000000000c9947 */ /* 0x000fea0003800000 */
[----:B-----5:R-:W2:Y:S02]  /*122a0*/  LDC.64 R48, c[0x0][0x390] ;  /* 0x0000e400ff307b82 */ /* 0x020ea40000000a00 */
[----:B--2---:R-:W-:-:S06]  /*122b0*/  IMAD.WIDE.U32 R48, R124, 0x10, R48 ;  /* 0x000000107c307825 */ /* 0x004fcc00078e0030 */
[----:B------:R-:W5:Y:S02]  /*122c0*/  LDG.E.128 R48, desc[UR8][R48.64] ;  /* 0x0000000830307981 */ /* 0x000f64000c1e1d00 */
.L_x_1869:
[----:B------:R-:W-:Y:S05]  /*122d0*/  BSYNC.RECONVERGENT B1 ;  /* 0x0000000000017941 */ /* 0x000fea0003800200 */
.L_x_1868:
[----:B------:R-:W-:Y:S01]  /*122e0*/  IADD3 R125, PT, PT, R125, 0x60, RZ ;  /* 0x000000607d7d7810 */ /* 0x000fe20007ffe0ff */
        /* <DEDUP_REMOVED lines=26> */
.L_x_1875:
        /* <DEDUP_REMOVED lines=13> */
.L_x_1877:
[----:B------:R-:W-:Y:S05]  /*12560*/  BSYNC.RECONVERGENT B3 ;  /* 0x0000000000037941 */ /* 0x000fea0003800200 */
.L_x_1876:
        /* <DEDUP_REMOVED lines=42> */
.L_x_1874:
[----:B------:R-:W-:Y:S05]  /*12810*/  BSYNC.RECONVERGENT B2 ;  /* 0x0000000000027941 */ /* 0x000fea0003800200 */
.L_x_1873:
        /* <DEDUP_REMOVED lines=11> */
.L_x_1872:
[----:B------:R-:W-:Y:S05]  /*128d0*/  BSYNC.RECONVERGENT B1 ;  /* 0x0000000000017941 */ /* 0x000fea0003800200 */
.L_x_1871:
        /* <DEDUP_REMOVED lines=23> */
.L_x_1882:
        /* <DEDUP_REMOVED lines=13> */
.L_x_1884:
[----:B------:R-:W-:Y:S05]  /*12b20*/  BSYNC.RECONVERGENT B3 ;  /* 0x0000000000037941 */ /* 0x000fea0003800200 */
.L_x_1883:
        /* <DEDUP_REMOVED lines=42> */
.L_x_1881:
[----:B------:R-:W-:Y:S05]  /*12dd0*/  BSYNC.RECONVERGENT B2 ;  /* 0x0000000000027941 */ /* 0x000fea0003800200 */
.L_x_1880:
        /* <DEDUP_REMOVED lines=13> */
.L_x_1879:
[----:B------:R-:W-:Y:S05]  /*12eb0*/  BSYNC.RECONVERGENT B1 ;  /* 0x0000000000017941 */ /* 0x000fea0003800200 */
.L_x_1878:
        /* <DEDUP_REMOVED lines=22> */
.L_x_1889:
        /* <DEDUP_REMOVED lines=13> */
.L_x_1891:
[----:B------:R-:W-:Y:S05]  /*130f0*/  BSYNC.RECONVERGENT B3 ;  /* 0x0000000000037941 */ /* 0x000fea0003800200 */
.L_x_1890:
        /* <DEDUP_REMOVED lines=43> */
.L_x_1888:
[----:B------:R-:W-:Y:S05]  /*133b0*/  BSYNC.RECONVERGENT B2 ;  /* 0x0000000000027941 */ /* 0x000fea0003800200 */
.L_x_1887:
[----:B------:R-:W-:Y:S01]  /*133c0*/  I2FP.F32.U32 R65, R66 ;  /* 0x0000004200417245 */ /* 0x000fe20000201000 */
[----:B------:R-:W-:Y:S02]  /*133d0*/  HFMA2 R66, -RZ, RZ, 0.1171875, 0 ;  /* 0x2f800000ff427431 */ /* 0x000fe400000001ff */
[----:B-----5:R-:W-:-:S04]  /*133e0*/  IMAD.U32 R67, R49, 0x10000, RZ ;  /* 0x0001000031437824 */ /* 0x020fc800078e00ff */
[----:B------:R-:W-:-:S04]  /*133f0*/  FMUL.FTZ R67, R67, UR13 ;  /* 0x0000000d43437c20 */ /* 0x000fc80008410000 */
[----:B------:R-:W-:Y:S01]  /*13400*/  FMUL.FTZ R67, R67, UR12 ;  /* 0x0000000c43437c20 */ /* 0x000fe20008410000 */
[----:B------:R-:W-:-:S05]  /*13410*/  FFMA.FTZ R65, R65, R66, 1.1641532182693481445e-10 ;  /* 0x2f00000041417423 */ /* 0x000fca0000010042 */
[----:B------:R-:W-:Y:S02]  /*13420*/  FSETP.GTU.FTZ.AND P3, PT, R65, UR5, PT ;  /* 0x0000000541007c0b */ /* 0x000fe4000bf7c000 */
[----:B------:R-:W-:Y:S02]  /*13430*/  SHF.L.U32 R65, R53, 0x10, RZ ;  /* 0x0000001035417819 */ /* 0x000fe400000006ff */
[----:B------:R-:W-:Y:S02]  /*13440*/  FSEL R126, R67, RZ, !P3 ;  /* 0x000000ff437e7208 */ /* 0x000fe40005800000 */
[----:B------:R-:W-:-:S03]  /*13450*/  SEL R93, RZ, 0x1, P3 ;  /* 0x00000001ff5d7807 */ /* 0x000fc60001800000 */
[----:B------:R-:W-:-:S07]  /*13460*/  FADD.FTZ R126, R65, R126 ;  /* 0x0000007e417e7221 */ /* 0x000fce0000010000 */
.L_x_1886:
[----:B------:R-:W-:Y:S05]  /*13470*/  BSYNC.RECONVERGENT B1 ;  /* 0x0000000000017941 */ /* 0x000fea0003800200 */
.L_x_1885:
        /* <DEDUP_REMOVED lines=23> */
.L_x_1896:
        /* <DEDUP_REMOVED lines=13> */
.L_x_1898:
[----:B------:R-:W-:Y:S05]  /*136c0*/  BSYNC.RECONVERGENT B3 ;  /* 0x0000000000037941 */ /* 0x000fea0003800200 */
.L_x_1897:
        /* <DEDUP_REMOVED lines=39> */
[----:B------:R-:W-:Y:S01]  /*13940*/  MOV R112, R64 ;  /* 0x0000004000707202 */ /* 0x000fe20000000f00 */
[----:B------:R-:W-:Y:S01]  /*13950*/  IMAD.MOV.U32 R66, RZ, RZ, R52 ;  /* 0x000000ffff427224 */ /* 0x000fe200078e0034 */
[----:B------:R-:W-:-:S07]  /*13960*/  LOP3.LUT R98, R98, UR32, R129, 0x96, !PT ;  /* 0x0000002062627c12 */ /* 0x000fce000f8e9681 */
.L_x_1895:
[----:B------:R-:W-:Y:S05]  /*13970*/  BSYNC.RECONVERGENT B2 ;  /* 0x0000000000027941 */ /* 0x000fea0003800200 */
.L_x_1894:
        /* <DEDUP_REMOVED lines=13> */
.L_x_1893:
[----:B------:R-:W-:Y:S05]  /*13a50*/  BSYNC.RECONVERGENT B1 ;  /* 0x0000000000017941 */ /* 0x000fea0003800200 */
.L_x_1892:
        /* <DEDUP_REMOVED lines=22> */
.L_x_1903:
        /* <DEDUP_REMOVED lines=13> */
.L_x_1905:
[----:B------:R-:W-:Y:S05]  /*13c90*/  BSYNC.RECONVERGENT B3 ;  /* 0x0000000000037941 */ /* 0x000fea0003800200 */
.L_x_1904:
        /* <DEDUP_REMOVED lines=41> */
[----:B------:R-:W-:Y:S01]  /*13f30*/  LOP3.LUT R98, R98, UR32, R53, 0x96, !PT ;  /* 0x0000002062627c12 */ /* 0x000fe2000f8e9635 */
[----:B------:R-:W-:-:S07]  /*13f40*/  IMAD.MOV.U32 R53, RZ, RZ, R128 ;  /* 0x000000ffff357224 */ /* 0x000fce00078e0080 */
.L_x_1902:
[----:B------:R-:W-:Y:S05]  /*13f50*/  BSYNC.RECONVERGENT B2 ;  /* 0x0000000000027941 */ /* 0x000fea0003800200 */
.L_x_1901:
        /* <DEDUP_REMOVED lines=11> */
.L_x_1900:
[----:B------:R-:W-:Y:S05]  /*14010*/  BSYNC.RECONVERGENT B1 ;  /* 0x0000000000017941 */ /* 0x000fea0003800200 */
.L_x_1899:
        /* <DEDUP_REMOVED lines=23> */
.L_x_1910:
        /* <DEDUP_REMOVED lines=13> */
.L_x_1912:
[----:B------:R-:W-:Y:S05]  /*14260*/  BSYNC.RECONVERGENT B3 ;  /* 0x0000000000037941 */ /* 0x000fea0003800200 */
.L_x_1911:
        /* <DEDUP_REMOVED lines=43> */
.L_x_1909:
[----:B------:R-:W-:Y:S05]  /*14520*/  BSYNC.RECONVERGENT B2 ;  /* 0x0000000000027941 */ /* 0x000fea0003800200 */
.L_x_1908:
        /* <DEDUP_REMOVED lines=13> */
.L_x_1907:
[----:B------:R-:W-:Y:S05]  /*14600*/  BSYNC.RECONVERGENT B1 ;  /* 0x0000000000017941 */ /* 0x000fea0003800200 */
.L_x_1906:
        /* <DEDUP_REMOVED lines=22> */
.L_x_1917:
        /* <DEDUP_REMOVED lines=13> */
.L_x_1919:
[----:B------:R-:W-:Y:S05]  /*14840*/  BSYNC.RECONVERGENT B3 ;  /* 0x0000000000037941 */ /* 0x000fea0003800200 */
.L_x_1918:
        /* <DEDUP_REMOVED lines=43> */
.L_x_1916:
[----:B------:R-:W-:Y:S05]  /*14b00*/  BSYNC.RECONVERGENT B2 ;  /* 0x0000000000027941 */ /* 0x000fea0003800200 */
.L_x_1915:
        /* <DEDUP_REMOVED lines=11> */
.L_x_1914:
[----:B------:R-:W-:Y:S05]  /*14bc0*/  BSYNC.RECONVERGENT B1 ;  /* 0x0000000000017941 */ /* 0x000fea0003800200 */
.L_x_1913:
        /* <DEDUP_REMOVED lines=23> */
.L_x_1924:
        /* <DEDUP_REMOVED lines=13> */
.L_x_1926:
[----:B------:R-:W-:Y:S05]  /*14e10*/  BSYNC.RECONVERGENT B3 ;  /* 0x0000000000037941 */ /* 0x000fea0003800200 */
.L_x_1925:
        /* <DEDUP_REMOVED lines=43> */
.L_x_1923:
[----:B------:R-:W-:Y:S05]  /*150d0*/  BSYNC.RECONVERGENT B2 ;  /* 0x0000000000027941 */ /* 0x000fea0003800200 */
.L_x_1922:
[----:B-----5:R-:W-:Y:S02]  /*150e0*/  PRMT R54, R51, 0x7632, R54 ;  /* 0x0000763233367816 */ /* 0x020fe40000000036 */
        /* <DEDUP_REMOVED lines=12> */
.L_x_1921:
[----:B------:R-:W-:Y:S05]  /*151b0*/  BSYNC.RECONVERGENT B1 ;  /* 0x0000000000017941 */ /* 0x000fea0003800200 */
.L_x_1920:
[----:B------:R-:W-:Y:S02]  /*151c0*/  F2FP.BF16.F32.PACK_AB R67, RZ, R66 ;  /* 0x00000042ff43723e */ /* 0x000fe400000010ff */
[----:B------:R-:W-:Y:S02]  /*151d0*/  PRMT R54, R136, 0x5410, R137 ;  /* 0x0000541088367816 */ /* 0x000fe40000000089 */
[----:B------:R-:W-:Y:S02]  /*151e0*/  PRMT R53, R133, 0x5410, R135 ;  /* 0x0000541085357816 */ /* 0x000fe40000000087 */
[----:B------:R-:W-:Y:S02]  /*151f0*/  PRMT R52, R130, 0x5410, R131 ;  /* 0x0000541082347816 */ /* 0x000fe40000000083 */
[----:B------:R-:W-:Y:S01]  /*15200*/  PRMT R55, R134, 0x5410, R67 ;  /* 0x0000541086377816 */ /* 0x000fe20000000043 */
[----:B------:R-:W-:Y:S06]  /*15210*/  BRA `(.L_x_1927) ;  /* 0x0000002800ec7947 */ /* 0x000fec0003800000 */
.L_x_1870:
[----:B------:R-:W-:Y:S01]  /*15220*/  BSSY.RECONVERGENT B1, `(.L_x_1928) ;  /* 0x0000057000017945 */ /* 0x000fe20003800200 */
[----:B------:R-:W-:Y:S01]  /*15230*/  MOV R123, RZ ;  /* 0x000000ff007b7202 */ /* 0x000fe20000000f00 */
[----:B------:R-:W-:Y:S01]  /*15240*/  IMAD.MOV.U32 R138, RZ, RZ, R134 ;  /* 0x000000ffff8a7224 */ /* 0x000fe200078e0086 */
[----:B01----:R-:W-:Y:S01]  /*15250*/  MOV R52, R135 ;  /* 0x0000008700347202 */ /* 0x003fe20000000f00 */
        /* <DEDUP_REMOVED lines=17> */
.L_x_1932:
        /* <DEDUP_REMOVED lines=13> */
.L_x_1934:
[----:B------:R-:W-:Y:S05]  /*15440*/  BSYNC.RECONVERGENT B3 ;  /* 0x0000000000037941 */ /* 0x000fea0003800200 */
.L_x_1933:
        /* <DEDUP_REMOVED lines=42> */
.L_x_1931:
[----:B------:R-:W-:Y:S05]  /*156f0*/  BSYNC.RECONVERGENT B2 ;  /* 0x0000000000027941 */ /* 0x000fea0003800200 */
.L_x_1930:
        /* <DEDUP_REMOVED lines=9> */
.L_x_1929:
[----:B------:R-:W-:Y:S05]  /*15790*/  BSYNC.RECONVERGENT B1 ;  /* 0x0000000000017941 */ /* 0x000fea0003800200 */
.L_x_1928:
        /* <DEDUP_REMOVED lines=18> */
.L_x_1939:
        /* <DEDUP_REMOVED lines=13> */
.L_x_1941:
[----:B------:R-:W-:Y:S05]  /*15990*/  BSYNC.RECONVERGENT B3 ;  /* 0x0000000000037941 */ /* 0x000fea0003800200 */
.L_x_1940:
        /* <DEDUP_REMOVED lines=43> */
.L_x_1938:
[----:B------:R-:W-:Y:S05]  /*15c50*/  BSYNC.RECONVERGENT B2 ;  /* 0x0000000000027941 */ /* 0x000fea0003800200 */
.L_x_1937:
[----:B------:R-:W-:Y:S01]  /*15c60*/  I2FP.F32.U32 R52, R54 ;  /* 0x0000003600347245 */ /* 0x000fe20000201000 */
[----:B------:R-:W-:Y:S01]  /*15c70*/  IMAD.MOV.U32 R55, RZ, RZ, 0x2f800000 ;  /* 0x2f800000ff377424 */ /* 0x000fe200078e00ff */
[----:B-----5:R-:W-:-:S03]  /*15c80*/  PRMT R54, R48, 0x7632, R54 ;  /* 0x0000763230367816 */ /* 0x020fc60000000036 */
[----:B------:R-:W-:Y:S01]  /*15c90*/  FFMA.FTZ R52, R52, R55, 1.1641532182693481445e-10 ;  /* 0x2f00000034347423 */ /* 0x000fe20000010037 */
[----:B------:R-:W-:-:S04]  /*15ca0*/  SHF.L.U32 R54, R54, 0x10, RZ ;  /* 0x0000001036367819 */ /* 0x000fc800000006ff */
[----:B------:R-:W-:Y:S01]  /*15cb0*/  FSETP.GTU.FTZ.AND P0, PT, R52, UR5, PT ;  /* 0x0000000534007c0b */ /* 0x000fe2000bf1c000 */
[----:B------:R-:W-:-:S03]  /*15cc0*/  FMUL.FTZ R54, R54, UR13 ;  /* 0x0000000d36367c20 */ /* 0x000fc60008410000 */
[----:B------:R-:W-:Y:S01]  /*15cd0*/  SEL R92, RZ, 0x1, P0 ;  /* 0x00000001ff5c7807 */ /* 0x000fe20000000000 */
[----:B------:R-:W-:-:S05]  /*15ce0*/  FMUL.FTZ R54, R54, UR12 ;  /* 0x0000000c36367c20 */ /* 0x000fca0008410000 */
[----:B------:R-:W-:-:S07]  /*15cf0*/  FSEL R122, R54, RZ, !P0 ;  /* 0x000000ff367a7208 */ /* 0x000fce0004000000 */
.L_x_1936:
[----:B------:R-:W-:Y:S05]  /*15d00*/  BSYNC.RECONVERGENT B1 ;  /* 0x0000000000017941 */ /* 0x000fea0003800200 */
.L_x_1935:
        /* <DEDUP_REMOVED lines=18> */
.L_x_1946:
        /* <DEDUP_REMOVED lines=13> */
.L_x_1948:
[----:B------:R-:W-:Y:S05]  /*15f00*/  BSYNC.RECONVERGENT B3 ;  /* 0x0000000000037941 */ /* 0x000fea0003800200 */
.L_x_1947:
        /* <DEDUP_REMOVED lines=40> */
[----:B------:R-:W-:Y:S01]  /*16190*/  MOV R138, R52 ;  /* 0x00000034008a7202 */ /* 0x000fe20000000f00 */
[----:B------:R-:W-:Y:S01]  /*161a0*/  IMAD.MOV.U32 R52, RZ, RZ, RZ ;  /* 0x000000ffff347224 */ /* 0x000fe200078e00ff */
[----:B------:R-:W-:-:S07]  /*161b0*/  LOP3.LUT R98, R98, UR32, R53, 0x96, !PT ;  /* 0x0000002062627c12 */ /* 0x000fce000f8e9635 */
.L_x_1945:
[----:B------:R-:W-:Y:S05]  /*161c0*/  BSYNC.RECONVERGENT B2 ;  /* 0x0000000000027941 */ /* 0x000fea0003800200 */
.L_x_1944:
        /* <DEDUP_REMOVED lines=9> */
.L_x_1943:
[----:B------:R-:W-:Y:S05]  /*16260*/  BSYNC.RECONVERGENT B1 ;  /* 0x0000000000017941 */ /* 0x000fea0003800200 */
.L_x_1942:
        /* <DEDUP_REMOVED lines=18> */
.L_x_1953:
        /* <DEDUP_REMOVED lines=13> */
.L_x_1955:
[----:B------:R-:W-:Y:S05]  /*16460*/  BSYNC.RECONVERGENT B3 ;  /* 0x0000000000037941 */ /* 0x000fea0003800200 */
.L_x_1954:
        /* <DEDUP_REMOVED lines=43> */
.L_x_1952:
[----:B------:R-:W-:Y:S05]  /*16720*/  BSYNC.RECONVERGENT B2 ;  /* 0x0000000000027941 */ /* 0x000fea0003800200 */
.L_x_1951:
        /* <DEDUP_REMOVED lines=10> */
.L_x_1950:
[----:B------:R-:W-:Y:S05]  /*167d0*/  BSYNC.RECONVERGENT B1 ;  /* 0x0000000000017941 */ /* 0x000fea0003800200 */
.L_x_1949:
        /* <DEDUP_REMOVED lines=18> */
.L_x_1960:
        /* <DEDUP_REMOVED lines=13> */
.L_x_1962:
[----:B------:R-:W-:Y:S05]  /*169d0*/  BSYNC.RECONVERGENT B3 ;  /* 0x0000000000037941 */ /* 0x000fea0003800200 */
.L_x_1961:
        /* <DEDUP_REMOVED lines=43> */
.L_x_1959:
[----:B------:R-:W-:Y:S05]  /*16c90*/  BSYNC.RECONVERGENT B2 ;  /* 0x0000000000027941 */ /* 0x000fea0003800200 */
.L_x_1958:
        /* <DEDUP_REMOVED lines=9> */
.L_x_1957:
[----:B------:R-:W-:Y:S05]  /*16d30*/  BSYNC.RECONVERGENT B1 ;  /* 0x0000000000017941 */ /* 0x000fea0003800200 */
.L_x_1956:
        /* <DEDUP_REMOVED lines=18> */
.L_x_1967:
        /* <DEDUP_REMOVED lines=13> */
.L_x_1969:
[----:B------:R-:W-:Y:S05]  /*16f30*/  BSYNC.RECONVERGENT B3 ;  /* 0x0000000000037941 */ /* 0x000fea0003800200 */
.L_x_1968:
        /* <DEDUP_REMOVED lines=43> */
.L_x_1966:
[----:B------:R-:W-:Y:S05]  /*171f0*/  BSYNC.RECONVERGENT B2 ;  /* 0x0000000000027941 */ /* 0x000fea0003800200 */
.L_x_1965:
        /* <DEDUP_REMOVED lines=10> */
.L_x_1964:
[----:B------:R-:W-:Y:S05]  /*172a0*/  BSYNC.RECONVERGENT B1 ;  /* 0x0000000000017941 */ /* 0x000fea0003800200 */
.L_x_1963:
        /* <DEDUP_REMOVED lines=18> */
.L_x_1974:
        /* <DEDUP_REMOVED lines=13> */
.L_x_1976:
[----:B------:R-:W-:Y:S05]  /*174a0*/  BSYNC.RECONVERGENT B3 ;  /* 0x0000000000037941 */ /* 0x000fea0003800200 */
.L_x_1975:
        /* <DEDUP_REMOVED lines=43> */
.L_x_1973:
[----:B------:R-:W-:Y:S05]  /*17760*/  BSYNC.RECONVERGENT B2 ;  /* 0x0000000000027941 */ /* 0x000fea0003800200 */
.L_x_1972:
        /* <DEDUP_REMOVED lines=9> */
.L_x_1971:
[----:B------:R-:W-:Y:S05]  /*17800*/  BSYNC.RECONVERGENT B1 ;  /* 0x0000000000017941 */ /* 0x000fea0003800200 */
.L_x_1970:
        /* <DEDUP_REMOVED lines=18> */
.L_x_1981:
        /* <DEDUP_REMOVED lines=13> */
.L_x_1983:
[----:B------:R-:W-:Y:S05]  /*17a00*/  BSYNC.RECONVERGENT B3 ;  /* 0x0000000000037941 */ /* 0x000fea0003800200 */
.L_x_1982:
        /* <DEDUP_REMOVED lines=43> */
.L_x_1980:
[----:B------:R-:W-:Y:S05]  /*17cc0*/  BSYNC.RECONVERGENT B2 ;  /* 0x0000000000027941 */ /* 0x000fea0003800200 */
.L_x_1979:
        /* <DEDUP_REMOVED lines=10> */
.L_x_1978:
[----:B------:R-:W-:Y:S05]  /*17d70*/  BSYNC.RECONVERGENT B1 ;  /* 0x0000000000017941 */ /* 0x000fea0003800200 */
.L_x_1977:
[----:B------:R-:W-:Y:S02]  /*17d80*/  F2FP.BF16.F32.PACK_AB R65, RZ, R66 ;  /* 0x00000042ff41723e */ /* 0x000fe400000010ff */
[----:B------:R-:W-:Y:S02]  /*17d90*/  PRMT R54, R136, 0x5410, R137 ;  /* 0x0000541088367816 */ /* 0x000fe40000000089 */
[----:B------:R-:W-:Y:S02]  /*17da0*/  PRMT R53, R134, 0x5410, R135 ;  /* 0x0000541086357816 */ /* 0x000fe40000000087 */
[----:B------:R-:W-:Y:S02]  /*17db0*/  PRMT R52, R133, 0x5410, R131 ;  /* 0x0000541085347816 */ /* 0x000fe40000000083 */
[----:B------:R-:W-:-:S07]  /*17dc0*/  PRMT R55, R130, 0x5410, R65 ;  /* 0x0000541082377816 */ /* 0x000fce0000000041 */
.L_x_1927:
[----:B------:R-:W-:Y:S01]  /*17dd0*/  FADD.FTZ R65, RZ, R59 ;  /* 0x0000003bff417221 */ /* 0x000fe20000010000 */
[----:B------:R-:W-:Y:S01]  /*17de0*/  IMAD.WIDE.U32 R56, R125, 0x10, R56 ;  /* 0x000000107d387825 */ /* 0x000fe200078e0038 */
[----:B------:R-:W-:Y:S01]  /*17df0*/  BSSY.RECONVERGENT B1, `(.L_x_1984) ;  /* 0x0000036000017945 */ /* 0x000fe20003800200 */
        /* <DEDUP_REMOVED lines=32> */
[----:B0-----:R-:W-:Y:S06]  /*18000*/  @!P1 BRA `(.L_x_1985) ;  /* 0x0000000000509947 */ /* 0x001fec0003800000 */
[----:B------:R-:W-:Y:S01]  /*18010*/  IMAD.U32 R55, R97, 0x10000, RZ ;  /* 0x0001000061377824 */ /* 0x000fe200078e00ff */
        /* <DEDUP_REMOVED lines=19> */
.L_x_1985:
[----:B------:R-:W-:Y:S05]  /*18150*/  BSYNC.RECONVERGENT B1 ;  /* 0x0000000000017941 */ /* 0x000fea0003800200 */
.L_x_1984:
[----:B------:R-:W-:Y:S01]  /*18160*/  UMOV UR4, 0xffffffff ;  /* 0xffffffff00047882 */ /* 0x000fe20000000000 */
[----:B------:R-:W-:Y:S02]  /*18170*/  FADD.FTZ R67, R67, R66 ;  /* 0x0000004243437221 */ /* 0x000fe40000010000 */
[----:B------:R-:W-:Y:S05]  /*18180*/  BRA.DIV UR4, `(.L_x_1986) ;  /* 0x0000001204b47947 */ /* 0x000fea000b800000 */
[----:B0-----:R-:W0:Y:S01]  /*18190*/  SHFL.BFLY PT, R52, R67, 0x1, 0x1f ;  /* 0x0c201f0043347f89 */ /* 0x001e2200000e0000 */
        /* <DEDUP_REMOVED lines=84> */
.L_x_2001:
[----:B-1----:R-:W-:Y:S01]  /*186e0*/  FADD.FTZ R67, R64, R65 ;  /* 0x0000004140437221 */ /* 0x002fe20000010000 */
[----:B0-----:R-:W-:Y:S01]  /*186f0*/  FMUL.FTZ R64, R57, R57 ;  /* 0x0000003939407220 */ /* 0x001fe20000410000 */
[----:B------:R-:W0:Y:S01]  /*18700*/  @!P0 LDC.64 R54, c[0x0][0x3c0] ;  /* 0x0000f000ff368b82 */ /* 0x000e220000000a00 */
[----:B------:R-:W-:Y:S01]  /*18710*/  BSSY.RECONVERGENT B1, `(.L_x_1987) ;  /* 0x00000ce000017945 */ /* 0x000fe20003800200 */
[----:B------:R-:W-:Y:S02]  /*18720*/  FFMA.FTZ R56, R67, R56, UR14 ;  /* 0x0000000e43387e23 */ /* 0x000fe40008010038 */
        /* <DEDUP_REMOVED lines=8> */
[----:B------:R-:W-:-:S13]  /*187b0*/  ISETP.GE.AND P0, PT, R60, 0x1, PT ;  /* 0x000000013c00780c */ /* 0x000fda0003f06270 */
[----:B0-----:R-:W-:Y:S05]  /*187c0*/  @!P0 BRA `(.L_x_1988) ;  /* 0x0000000c00088947 */ /* 0x001fea0003800000 */
[----:B------:R-:W-:Y:S01]  /*187d0*/  IADD3 R60, PT, PT, R60, -0x1, RZ ;  /* 0xffffffff3c3c7810 */ /* 0x000fe20007ffe0ff */
[----:B------:R-:W-:Y:S01]  /*187e0*/  IMAD.U32 R131, R8, 0x10000, RZ ;  /* 0x0001000008837824 */ /* 0x000fe200078e00ff */
[----:B------:R-:W-:Y:S02]  /*187f0*/  FSEL R57, R57, RZ, !P2 ;  /* 0x000000ff39397208 */ /* 0x000fe40005000000 */
        /* <DEDUP_REMOVED lines=77> */
[----:B------:R-:W-:Y:S01]  /*18cd0*/  SHF.L.U32 R124, R36, 0x10, RZ ;  /* 0x00000010247c7819 */ /* 0x000fe200000006ff */
[----:B------:R-:W-:Y:S01]  /*18ce0*/  FFMA.FTZ R56, R118, R123, R125 ;  /* 0x0000007b76387223 */ /* 0x000fe2000001007d */
[----:B------:R-:W-:Y:S02]  /*18cf0*/  IMAD.U32 R122, R10, 0x10000, RZ ;  /* 0x000100000a7a7824 */ /* 0x000fe400078e00ff */
[----:B------:R-:W-:Y:S01]  /*18d00*/  FFMA.FTZ R59, R120, R127, R129 ;  /* 0x0000007f783b7223 */ /* 0x000fe20000010081 */
[----:B------:R-:W-:Y:S01]  /*18d10*/  SHF.L.U32 R123, R84, 0x10, RZ ;  /* 0x00000010547b7819 */ /* 0x000fe200000006ff */
[----:B------:R-:W-:Y:S01]  /*18d20*/  IMAD.U32 R121, R85, 0x10000, RZ ;  /* 0x0001000055797824 */ /* 0x000fe200078e00ff */
[----:B------:R-:W-:Y:S01]  /*18d30*/  SHF.L.U32 R120, R82, 0x10, RZ ;  /* 0x0000001052787819 */ /* 0x000fe200000006ff */
[----:B------:R-:W-:-:S02]  /*18d40*/  IMAD.U32 R118, R83, 0x10000, RZ ;  /* 0x0001000053767824 */ /* 0x000fc400078e00ff */
[----:B------:R-:W-:Y:S01]  /*18d50*/  FFMA.FTZ R109, R109, R122, R124 ;  /* 0x0000007a6d6d7223 */ /* 0x000fe2000001007c */
[----:B------:R-:W-:Y:S01]  /*18d60*/  SHF.L.U32 R124, R78, 0x10, RZ ;  /* 0x000000104e7c7819 */ /* 0x000fe200000006ff */
[----:B------:R-:W-:Y:S01]  /*18d70*/  FFMA.FTZ R108, R108, R121, R123 ;  /* 0x000000796c6c7223 */ /* 0x000fe2000001007b */
[----:B------:R-:W-:Y:S01]  /*18d80*/  SHF.L.U32 R127, R35, 0x10, RZ ;  /* 0x00000010237f7819 */ /* 0x000fe200000006ff */
[----:B------:R-:W-:Y:S01]  /*18d90*/  IMAD.U32 R122, R79, 0x10000, RZ ;  /* 0x000100004f7a7824 */ /* 0x000fe200078e00ff */
[----:B------:R-:W-:Y:S01]  /*18da0*/  SHF.L.U32 R131, R80, 0x10, RZ ;  /* 0x0000001050837819 */ /* 0x000fe200000006ff */
[----:B------:R-:W-:Y:S02]  /*18db0*/  IMAD.U32 R125, R9, 0x10000, RZ ;  /* 0x00010000097d7824 */ /* 0x000fe400078e00ff */
        /* <DEDUP_REMOVED lines=10> */
[----:B------:R-:W-:Y:S01]  /*18e60*/  FFMA.FTZ R110, R110, R125, R127 ;  /* 0x0000007d6e6e7223 */ /* 0x000fe2000001007f */
[----:B------:R-:W-:Y:S01]  /*18e70*/  IMAD.U32 R130, R13, 0x10000, RZ ;  /* 0x000100000d827824 */ /* 0x000fe200078e00ff */
[----:B------:R-:W-:Y:S01]  /*18e80*/  SHF.L.U32 R124, R40, 0x10, RZ ;  /* 0x00000010287c7819 */ /* 0x000fe200000006ff */
[----:B------:R-:W-:Y:S01]  /*18e90*/  FFMA.FTZ R114, R114, R129, R131 ;  /* 0x0000008172727223 */ /* 0x000fe20000010083 */
[----:B------:R-:W-:Y:S01]  /*18ea0*/  FFMA.FTZ R115, R115, R126, R128 ;  /* 0x0000007e73737223 */ /* 0x000fe20000010080 */
[----:B------:R-:W-:Y:S01]  /*18eb0*/  FFMA.FTZ R116, R116, R121, R123 ;  /* 0x0000007974747223 */ /* 0x000fe2000001007b */
[----:B------:R-:W-:Y:S01]  /*18ec0*/  IMAD.U32 R122, R14, 0x10000, RZ ;  /* 0x000100000e7a7824 */ /* 0x000fe200078e00ff */
[----:B------:R-:W-:Y:S01]  /*18ed0*/  SHF.L.U32 R125, R72, 0x10, RZ ;  /* 0x00000010487d7819 */ /* 0x000fe200000006ff */
[----:B------:R-:W-:Y:S01]  /*18ee0*/  FFMA.FTZ R118, R107, R118, R120 ;  /* 0x000000766b767223 */ /* 0x000fe20000010078 */
[----:B------:R-:W-:Y:S01]  /*18ef0*/  IMAD.U32 R123, R73, 0x10000, RZ ;  /* 0x00010000497b7824 */ /* 0x000fe200078e00ff */
[----:B------:R-:W-:Y:S01]  /*18f00*/  SHF.L.U32 R128, R41, 0x10, RZ ;  /* 0x0000001029807819 */ /* 0x000fe200000006ff */
[----:B------:R-:W-:Y:S01]  /*18f10*/  IMAD.U32 R126, R15, 0x10000, RZ ;  /* 0x000100000f7e7824 */ /* 0x000fe200078e00ff */
[----:B------:R-:W-:Y:S01]  /*18f20*/  SHF.L.U32 R129, R70, 0x10, RZ ;  /* 0x0000001046817819 */ /* 0x000fe200000006ff */
[----:B------:R-:W-:Y:S01]  /*18f30*/  IMAD.U32 R127, R71, 0x10000, RZ ;  /* 0x00010000477f7824 */ /* 0x000fe200078e00ff */
[----:B------:R-:W-:Y:S01]  /*18f40*/  SHF.L.U32 R107, R74, 0x10, RZ ;  /* 0x000000104a6b7819 */ /* 0x000fe200000006ff */
[----:B------:R-:W-:Y:S01]  /*18f50*/  FFMA.FTZ R120, R117, R130, R132 ;  /* 0x0000008275787223 */ /* 0x000fe20000010084 */
[----:B------:R-:W-:-:S02]  /*18f60*/  IMAD.U32 R121, R75, 0x10000, RZ ;  /* 0x000100004b797824 */ /* 0x000fc400078e00ff */
[----:B------:R-:W-:Y:S01]  /*18f70*/  FFMA.FTZ R117, R105, R122, R124 ;  /* 0x0000007a69757223 */ /* 0x000fe2000001007c */
[----:B------:R-:W-:Y:S01]  /*18f80*/  FFMA.FTZ R122, R104, R123, R125 ;  /* 0x0000007b687a7223 */ /* 0x000fe2000001007d */
        /* <DEDUP_REMOVED lines=12> */
[----:B------:R-:W-:Y:S02]  /*19050*/  IMAD.U32 R106, R17, 0x10000, RZ ;  /* 0x00010000116a7824 */ /* 0x000fe400078e00ff */
[----:B------:R-:W-:Y:S01]  /*19060*/  FFMA.FTZ R66, R66, R107, R127 ;  /* 0x0000006b42427223 */ /* 0x000fe2000001007f */
[----:B------:R-:W0:Y:S01]  /*19070*/  LDC.64 R100, c[0x0][0x428] ;  /* 0x00010a00ff647b82 */ /* 0x000e220000000a00 */
[----:B------:R-:W-:Y:S01]  /*19080*/  SHF.L.U32 R107, R45, 0x10, RZ ;  /* 0x000000102d6b7819 */ /* 0x000fe200000006ff */
[----:B------:R-:W-:Y:S01]  /*19090*/  IMAD.U32 R105, R19, 0x10000, RZ ;  /* 0x0001000013697824 */ /* 0x000fe200078e00ff */
[----:B------:R-:W-:Y:S01]  /*190a0*/  SHF.L.U32 R131, R44, 0x10, RZ ;  /* 0x000000102c837819 */ /* 0x000fe200000006ff */
[----:B------:R-:W-:Y:S02]  /*190b0*/  IMAD.U32 R129, R18, 0x10000, RZ ;  /* 0x0001000012817824 */ /* 0x000fe400078e00ff */
[----:B------:R-:W-:Y:S01]  /*190c0*/  FFMA.FTZ R67, R67, R106, R128 ;  /* 0x0000006a43437223 */ /* 0x000fe20000010080 */
[----:B------:R-:W-:Y:S01]  /*190d0*/  FFMA.FTZ R128, R58, R105, R107 ;  /* 0x000000693a807223 */ /* 0x000fe2000001006b */
[----:B------:R-:W-:Y:S01]  /*190e0*/  SHF.L.U32 R103, R28, 0x10, RZ ;  /* 0x000000101c677819 */ /* 0x000fe200000006ff */
[----:B------:R-:W-:Y:S01]  /*190f0*/  FFMA.FTZ R64, R64, R129, R131 ;  /* 0x0000008140407223 */ /* 0x000fe20000010083 */
[----:B------:R-:W-:Y:S01]  /*19100*/  SHF.R.S32.HI R58, RZ, 0x1f, R61 ;  /* 0x0000001fff3a7819 */ /* 0x000fe2000001143d */
[----:B------:R-:W-:Y:S01]  /*19110*/  IMAD.U32 R127, R29, 0x10000, RZ ;  /* 0x000100001d7f7824 */ /* 0x000fe200078e00ff */
[----:B------:R-:W-:Y:S01]  /*19120*/  SHF.L.U32 R131, R26, 0x10, RZ ;  /* 0x000000101a837819 */ /* 0x000fe200000006ff */
[----:B------:R-:W-:Y:S01]  /*19130*/  IMAD.U32 R129, R27, 0x10000, RZ ;  /* 0x000100001b817824 */ /* 0x000fe200078e00ff */
[----:B------:R-:W-:Y:S01]  /*19140*/  LEA.HI R61, R58, R61, RZ, 0x3 ;  /* 0x0000003d3a3d7211 */ /* 0x000fe200078f18ff */
[----:B------:R-:W-:Y:S01]  /*19150*/  FFMA.FTZ R127, R62, R127, R103 ;  /* 0x0000007f3e7f7223 */ /* 0x000fe20000010067 */
[----:B------:R-:W-:Y:S01]  /*19160*/  SHF.L.U32 R102, R46, 0x10, RZ ;  /* 0x000000102e667819 */ /* 0x000fe200000006ff */
[----:B------:R-:W-:Y:S01]  /*19170*/  IMAD.U32 R62, R20, 0x10000, RZ ;  /* 0x00010000143e7824 */ /* 0x000fe200078e00ff */
[----:B------:R-:W-:Y:S01]  /*19180*/  SHF.L.U32 R105, R24, 0x10, RZ ;  /* 0x0000001018697819 */ /* 0x000fe200000006ff */
[----:B------:R-:W-:Y:S01]  /*19190*/  FFMA.FTZ R129, R60, R129, R131 ;  /* 0x000000813c817223 */ /* 0x000fe20000010083 */
[----:B------:R-:W-:Y:S01]  /*191a0*/  IMAD.U32 R103, R25, 0x10000, RZ ;  /* 0x0001000019677824 */ /* 0x000fe200078e00ff */
[----:B------:R-:W-:Y:S01]  /*191b0*/  SHF.L.U32 R60, R47, 0x10, RZ ;  /* 0x000000102f3c7819 */ /* 0x000fe200000006ff */
[----:B------:R-:W-:Y:S01]  /*191c0*/  IMAD.U32 R58, R21, 0x10000, RZ ;  /* 0x00010000153a7824 */ /* 0x000fe200078e00ff */
[----:B------:R-:W-:Y:S01]  /*191d0*/  LEA.HI.SX32 R61, R61, R0, 0x1d ;  /* 0x000000003d3d7211 */ /* 0x000fe200078feaff */
[----:B------:R-:W-:Y:S01]  /*191e0*/  FFMA.FTZ R130, R55, R62, R102 ;  /* 0x0000003e37827223 */ /* 0x000fe20000010066 */
[----:B------:R-:W-:Y:S01]  /*191f0*/  FFMA.FTZ R131, R54, R103, R105 ;  /* 0x0000006736837223 */ /* 0x000fe20000010069 */
[----:B------:R-:W-:Y:S01]  /*19200*/  SHF.L.U32 R62, R22, 0x10, RZ ;  /* 0x00000010163e7819 */ /* 0x000fe200000006ff */
[----:B------:R-:W-:Y:S01]  /*19210*/  IMAD.U32 R54, R23, 0x10000, RZ ;  /* 0x0001000017367824 */ /* 0x000fe200078e00ff */
[----:B------:R-:W-:Y:S01]  /*19220*/  IADD3 R103, PT, PT, R61, 0x40, RZ ;  /* 0x000000403d677810 */ /* 0x000fe20007ffe0ff */
[----:B------:R-:W-:Y:S01]  /*19230*/  FFMA.FTZ R132, R53, R58, R60 ;  /* 0x0000003a35847223 */ /* 0x000fe2000001003c */
[----:B------:R-:W-:-:S02]  /*19240*/  VIADD R105, R61, 0x20 ;  /* 0x000000203d697836 */ /* 0x000fc40000000000 */
[----:B------:R-:W-:Y:S01]  /*19250*/  FFMA.FTZ R65, R65, R54, R62 ;  /* 0x0000003641417223 */ /* 0x000fe2000001003e */
[----:B------:R-:W-:Y:S01]  /*19260*/  VIADD R53, R61, 0x60 ;  /* 0x000000603d357836 */ /* 0x000fe20000000000 */
[----:B------:R-:W-:Y:S01]  /*19270*/  F2FP.BF16.F32.PACK_AB R55, R111, R110 ;  /* 0x0000006e6f37723e */ /* 0x000fe200000010ff */
[--C-:B0-----:R-:W-:Y:S01]  /*19280*/  IMAD.WIDE.U32 R106, R61, 0x10, R100.reuse ;  /* 0x000000103d6a7825 */ /* 0x101fe200078e0064 */
[----:B------:R-:W-:Y:S02]  /*19290*/  F2FP.BF16.F32.PACK_AB R54, R108, R63 ;  /* 0x0000003f6c36723e */ /* 0x000fe400000010ff */
[----:B------:R-:W-:Y:S01]  /*192a0*/  F2FP.BF16.F32.PACK_AB R52, R57, R52 ;  /* 0x000000343934723e */ /* 0x000fe200000010ff */
[--C-:B------:R-:W-:Y:S01]  /*192b0*/  IMAD.WIDE.U32 R104, R105, 0x10, R100.reuse ;  /* 0x0000001069687825 */ /* 0x100fe200078e0064 */
[----:B------:R-:W-:Y:S02]  /*192c0*/  F2FP.BF16.F32.PACK_AB R58, R116, R115 ;  /* 0x00000073743a723e */ /* 0x000fe400000010ff */
[----:B------:R-:W-:Y:S01]  /*192d0*/  F2FP.BF16.F32.PACK_AB R57, R113, R118 ;  /* 0x000000767139723e */ /* 0x000fe200000010ff */
[----:B------:R-:W-:Y:S01]  /*192e0*/  IMAD.WIDE.U32 R102, R103, 0x10, R100 ;  /* 0x0000001067667825 */ /* 0x000fe200078e0064 */
[----:B------:R-:W-:-:S02]  /*192f0*/  F2FP.BF16.F32.PACK_AB R63, R66, R67 ;  /* 0x00000043423f723e */ /* 0x000fc400000010ff */
[----:B------:R-:W-:Y:S01]  /*19300*/  F2FP.BF16.F32.PACK_AB R62, R126, R125 ;  /* 0x0000007d7e3e723e */ /* 0x000fe200000010ff */
[----:B------:R-:W-:Y:S01]  /*19310*/  IMAD.WIDE.U32 R100, R53, 0x10, R100 ;  /* 0x0000001035647825 */ /* 0x000fe200078e0064 */
[----:B------:R-:W-:Y:S02]  /*19320*/  F2FP.BF16.F32.PACK_AB R53, R59, R56 ;  /* 0x000000383b35723e */ /* 0x000fe400000010ff */
[----:B------:R-:W-:Y:S02]  /*19330*/  F2FP.BF16.F32.PACK_AB R59, R121, R120 ;  /* 0x00000078793b723e */ /* 0x000fe400000010ff */
[----:B------:R-:W-:Y:S01]  /*19340*/  F2FP.BF16.F32.PACK_AB R56, R114, R109 ;  /* 0x0000006d7238723e */ /* 0x000fe200000010ff */
[----:B------:R0:W-:Y:S01]  /*19350*/  STG.E.128 desc[UR8][R106.64], R52 ;  /* 0x000000346a007986 */ /* 0x0001e2000c101d08 */
        /* <DEDUP_REMOVED lines=9> */
.L_x_1988:
[----:B------:R-:W-:Y:S05]  /*193f0*/  BSYNC.RECONVERGENT B1 ;  /* 0x0000000000017941 */ /* 0x000fea0003800200 */
.L_x_1987:
[----:B0-----:R-:W0:Y:S02]  /*19400*/  LDC.64 R52, c[0x0][0x380] ;  /* 0x0000e000ff347b82 */ /* 0x001e240000000a00 */
[----:B0-----:R-:W-:-:S04]  /*19410*/  LEA R2, R52, R2, 0x2 ;  /* 0x0000000234027211 */ /* 0x001fc800078e10ff */
[----:B------:R-:W-:-:S13]  /*19420*/  ISETP.GE.AND P0, PT, R2, R53, PT ;  /* 0x000000350200720c */ /* 0x000fda0003f06270 */
[----:B------:R-:W-:Y:S05]  /*19430*/  @!P0 BRA `(.L_x_1989) ;  /* 0xfffffe7800288947 */ /* 0x000fea000383ffff */
[----:B------:R-:W-:Y:S05]  /*19440*/  BSYNC B0 ;  /* 0x0000000000007941 */ /* 0x000fea0003800000 */
.L_x_1515:
[----:B------:R-:W-:Y:S05]  /*19450*/  EXIT ;  /* 0x000000000000794d */ /* 0x000fea0003800000 */
.L_x_1986:
[----:B------:R-:W-:Y:S01]  /*19460*/  HFMA2 R130, -RZ, RZ, 0, 1.847743988037109375e-06 ;  /* 0x0000001fff827431 */ /* 0x000fe200000001ff */
[----:B------:R-:W-:Y:S01]  /*19470*/  BSSY B1, `(.L_x_1990) ;  /* 0x0000006000017945 */ /* 0x000fe20003800000 */
[----:B------:R-:W-:Y:S02]  /*19480*/  IMAD.MOV.U32 R125, RZ, RZ, 0x1 ;  /* 0x00000001ff7d7424 */ /* 0x000fe400078e00ff */
[----:B------:R-:W-:-:S07]  /*19490*/  IMAD.MOV.U32 R124, RZ, RZ, -0x1 ;  /* 0xffffffffff7c7424 */ /* 0x000fce00078e00ff */
[----:B0----5:R-:W-:Y:S05]  /*194a0*/  WARPSYNC.COLLECTIVE R124, `(.L_x_1991) ;  /* 0x000000007c087348 */ /* 0x021fea0003c00000 */
[----:B------:R1:W2:Y:S02]  /*194b0*/  SHFL.BFLY P1, R65, R67, R125, R130 ;  /* 0x0c00007d43417389 */ /* 0x0002a40000020082 */
[----:B012--5:R-:W-:Y:S05]  /*194c0*/  ENDCOLLECTIVE ;  /* 0x000000000000791b */ /* 0x027fea0003800000 */
.L_x_1991:
[----:B------:R-:W-:Y:S05]  /*194d0*/  BSYNC B1 ;  /* 0x0000000000017941 */ /* 0x000fea0003800000 */
.L_x_1990:
[----:B------:R-:W-:Y:S01]  /*194e0*/  MOV R52, R65 ;  /* 0x0000004100347202 */ /* 0x000fe20000000f00 */
[----:B------:R-:W-:Y:S02]  /*194f0*/  HFMA2 R125, -RZ, RZ, 0, 1.1920928955078125e-07 ;  /* 0x00000002ff7d7431 */ /* 0x000fe400000001ff */
[----:B------:R-:W-:Y:S01]  /*19500*/  IMAD.MOV.U32 R130, RZ, RZ, 0x1f ;  /* 0x0000001fff827424 */ /* 0x000fe200078e00ff */
[----:B------:R-:W-:Y:S01]  /*19510*/  MOV R124, 0xffffffff ;  /* 0xffffffff007c7802 */ /* 0x000fe20000000f00 */
[----:B------:R-:W0:Y:S01]  /*19520*/  LDC R56, c[0x0][0x400] ;  /* 0x00010000ff387b82 */ /* 0x000e220000000800 */
[----:B------:R-:W-:-:S04]  /*19530*/  FADD.FTZ R53, R67, R52 ;  /* 0x0000003443357221 */ /* 0x000fc80000010000 */
[----:B------:R-:W-:-:S07]  /*19540*/  IMAD.MOV.U32 R67, RZ, RZ, R53 ;  /* 0x000000ffff437224 */ /* 0x000fce00078e0035 */
[----:B0-----:R-:W-:Y:S05]  /*19550*/  WARPSYNC.COLLECTIVE R124, `(.L_x_1992) ;  /* 0x000000007c087348 */ /* 0x001fea0003c00000 */
[----:B------:R1:W2:Y:S02]  /*19560*/  SHFL.BFLY P1, R65, R67, R125, R130 ;  /* 0x0c00007d43417389 */ /* 0x0002a40000020082 */
[----:B012---:R-:W-:Y:S05]  /*19570*/  ENDCOLLECTIVE ;  /* 0x000000000000791b */ /* 0x007fea0003800000 */
.L_x_1992:
[----:B------:R-:W-:Y:S02]  /*19580*/  IMAD.MOV.U32 R125, RZ, RZ, 0x4 ;  /* 0x00000004ff7d7424 */ /* 0x000fe400078e00ff */
[----:B------:R-:W-:-:S04]  /*19590*/  IMAD.MOV.U32 R52, RZ, RZ, R65 ;  /* 0x000000ffff347224 */ /* 0x000fc800078e0041 */
[----:B------:R-:W-:-:S05]  /*195a0*/  FADD.FTZ R54, R53, R52 ;  /* 0x0000003435367221 */ /* 0x000fca0000010000 */
[----:B------:R-:W-:-:S07]  /*195b0*/  MOV R67, R54 ;  /* 0x0000003600437202 */ /* 0x000fce0000000f00 */
[----:B------:R-:W-:Y:S05]  /*195c0*/  WARPSYNC.COLLECTIVE R124, `(.L_x_1993) ;  /* 0x000000007c087348 */ /* 0x000fea0003c00000 */
[----:B------:R0:W1:Y:S02]  /*195d0*/  SHFL.BFLY P1, R65, R67, R125, R130 ;  /* 0x0c00007d43417389 */ /* 0x0000640000020082 */
[----:B01----:R-:W-:Y:S05]  /*195e0*/  ENDCOLLECTIVE ;  /* 0x000000000000791b */ /* 0x003fea0003800000 */
.L_x_1993:
[----:B------:R-:W-:Y:S01]  /*195f0*/  HFMA2 R125, -RZ, RZ, 0, 4.76837158203125e-07 ;  /* 0x00000008ff7d7431 */ /* 0x000fe200000001ff */
[----:B------:R-:W-:-:S05]  /*19600*/  MOV R55, R65 ;  /* 0x0000004100377202 */ /* 0x000fca0000000f00 */
[----:B------:R-:W-:-:S04]  /*19610*/  FADD.FTZ R55, R54, R55 ;  /* 0x0000003736377221 */ /* 0x000fc80000010000 */
[----:B------:R-:W-:-:S07]  /*19620*/  IMAD.MOV.U32 R67, RZ, RZ, R55 ;  /* 0x000000ffff437224 */ /* 0x000fce00078e0037 */
[----:B------:R-:W-:Y:S05]  /*19630*/  WARPSYNC.COLLECTIVE R124, `(.L_x_1994) ;  /* 0x000000007c087348 */ /* 0x000fea0003c00000 */
[----:B------:R0:W1:Y:S02]  /*19640*/  SHFL.BFLY P1, R65, R67, R125, R130 ;  /* 0x0c00007d43417389 */ /* 0x0000640000020082 */
[----:B01----:R-:W-:Y:S05]  /*19650*/  ENDCOLLECTIVE ;  /* 0x000000000000791b */ /* 0x003fea0003800000 */
.L_x_1994:
[----:B------:R-:W-:Y:S02]  /*19660*/  IMAD.MOV.U32 R125, RZ, RZ, 0x10 ;  /* 0x00000010ff7d7424 */ /* 0x000fe400078e00ff */
[----:B------:R-:W-:-:S04]  /*19670*/  IMAD.MOV.U32 R52, RZ, RZ, R65 ;  /* 0x000000ffff347224 */ /* 0x000fc800078e0041 */
[----:B------:R-:W-:-:S05]  /*19680*/  FADD.FTZ R64, R55, R52 ;  /* 0x0000003437407221 */ /* 0x000fca0000010000 */
[----:B------:R-:W-:-:S07]  /*19690*/  MOV R67, R64 ;  /* 0x0000004000437202 */ /* 0x000fce0000000f00 */
[----:B------:R-:W-:Y:S05]  /*196a0*/  WARPSYNC.COLLECTIVE R124, `(.L_x_1995) ;  /* 0x000000007c087348 */ /* 0x000fea0003c00000 */
[----:B------:R0:W1:Y:S02]  /*196b0*/  SHFL.BFLY P1, R65, R67, R125, R130 ;  /* 0x0c00007d43417389 */ /* 0x0000640000020082 */
[----:B01----:R-:W-:Y:S05]  /*196c0*/  ENDCOLLECTIVE ;  /* 0x000000000000791b */ /* 0x003fea0003800000 */
.L_x_1995:
        /* <DEDUP_REMOVED lines=72> */
.L_x_1996:
[----:B------:R-:W-:Y:S02]  /*19b50*/  IMAD.MOV.U32 R125, RZ, RZ, 0x2 ;  /* 0x00000002ff7d7424 */ /* 0x000fe400078e00ff */
[----:B------:R-:W-:-:S04]  /*19b60*/  IMAD.MOV.U32 R53, RZ, RZ, R65 ;  /* 0x000000ffff357224 */ /* 0x000fc800078e0041 */
[----:B------:R-:W-:-:S05]  /*19b70*/  FADD.FTZ R53, R52, R53 ;  /* 0x0000003534357221 */ /* 0x000fca0000010000 */
[----:B------:R-:W-:-:S07]  /*19b80*/  MOV R67, R53 ;  /* 0x0000003500437202 */ /* 0x000fce0000000f00 */
[----:B------:R-:W-:Y:S05]  /*19b90*/  WARPSYNC.COLLECTIVE R124, `(.L_x_1997) ;  /* 0x000000007c087348 */ /* 0x000fea0003c00000 */
[----:B------:R0:W1:Y:S02]  /*19ba0*/  SHFL.BFLY P1, R65, R67, R125, R130 ;  /* 0x0c00007d43417389 */ /* 0x0000640000020082 */
[----:B01----:R-:W-:Y:S05]  /*19bb0*/  ENDCOLLECTIVE ;  /* 0x000000000000791b */ /* 0x003fea0003800000 */
.L_x_1997:
[----:B------:R-:W-:Y:S01]  /*19bc0*/  HFMA2 R125, -RZ, RZ, 0, 2.384185791015625e-07 ;  /* 0x00000004ff7d7431 */ /* 0x000fe200000001ff */
[----:B------:R-:W-:-:S05]  /*19bd0*/  MOV R54, R65 ;  /* 0x0000004100367202 */ /* 0x000fca0000000f00 */
[----:B------:R-:W-:-:S04]  /*19be0*/  FADD.FTZ R54, R53, R54 ;  /* 0x0000003635367221 */ /* 0x000fc80000010000 */
[----:B------:R-:W-:-:S07]  /*19bf0*/  IMAD.MOV.U32 R67, RZ, RZ, R54 ;  /* 0x000000ffff437224 */ /* 0x000fce00078e0036 */
[----:B------:R-:W-:Y:S05]  /*19c00*/  WARPSYNC.COLLECTIVE R124, `(.L_x_1998) ;  /* 0x000000007c087348 */ /* 0x000fea0003c00000 */
[----:B------:R0:W1:Y:S02]  /*19c10*/  SHFL.BFLY P1, R65, R67, R125, R130 ;  /* 0x0c00007d43417389 */ /* 0x0000640000020082 */
[----:B01----:R-:W-:Y:S05]  /*19c20*/  ENDCOLLECTIVE ;  /* 0x000000000000791b */ /* 0x003fea0003800000 */
.L_x_1998:
[----:B------:R-:W-:Y:S02]  /*19c30*/  IMAD.MOV.U32 R125, RZ, RZ, 0x8 ;  /* 0x00000008ff7d7424 */ /* 0x000fe400078e00ff */
[----:B------:R-:W-:-:S04]  /*19c40*/  IMAD.MOV.U32 R55, RZ, RZ, R65 ;  /* 0x000000ffff377224 */ /* 0x000fc800078e0041 */
[----:B------:R-:W-:-:S05]  /*19c50*/  FADD.FTZ R55, R54, R55 ;  /* 0x0000003736377221 */ /* 0x000fca0000010000 */
[----:B------:R-:W-:-:S07]  /*19c60*/  MOV R67, R55 ;  /* 0x0000003700437202 */ /* 0x000fce0000000f00 */
[----:B------:R-:W-:Y:S05]  /*19c70*/  WARPSYNC.COLLECTIVE R124, `(.L_x_1999) ;  /* 0x000000007c087348 */ /* 0x000fea0003c00000 */
[----:B------:R0:W1:Y:S02]  /*19c80*/  SHFL.BFLY P1, R65, R67, R125, R130 ;  /* 0x0c00007d43417389 */ /* 0x0000640000020082 */
[----:B01----:R-:W-:Y:S05]  /*19c90*/  ENDCOLLECTIVE ;  /* 0x000000000000791b */ /* 0x003fea0003800000 */
.L_x_1999:
[----:B------:R-:W-:Y:S01]  /*19ca0*/  HFMA2 R125, -RZ, RZ, 0, 9.5367431640625e-07 ;  /* 0x00000010ff7d7431 */ /* 0x000fe200000001ff */
[----:B------:R-:W-:-:S05]  /*19cb0*/  MOV R64, R65 ;  /* 0x0000004100407202 */ /* 0x000fca0000000f00 */
[----:B------:R-:W-:-:S04]  /*19cc0*/  FADD.FTZ R64, R55, R64 ;  /* 0x0000004037407221 */ /* 0x000fc80000010000 */
[----:B------:R-:W-:-:S07]  /*19cd0*/  IMAD.MOV.U32 R67, RZ, RZ, R64 ;  /* 0x000000ffff437224 */ /* 0x000fce00078e0040 */
[----:B------:R-:W-:Y:S05]  /*19ce0*/  WARPSYNC.COLLECTIVE R124, `(.L_x_2000) ;  /* 0x000000007c087348 */ /* 0x000fea0003c00000 */
[----:B------:R0:W1:Y:S02]  /*19cf0*/  SHFL.BFLY P1, R65, R67, R125, R130 ;  /* 0x0c00007d43417389 */ /* 0x0000640000020082 */
[----:B01----:R-:W-:Y:S05]  /*19d00*/  ENDCOLLECTIVE ;  /* 0x000000000000791b */ /* 0x003fea0003800000 */
.L_x_2000:
[----:B------:R-:W-:Y:S05]  /*19d10*/  BRA `(.L_x_2001) ;  /* 0xffffffe800707947 */ /* 0x000fea000383ffff */
.L_x_2002:
        /* <DEDUP_REMOVED lines=14> */
.L_x_37239:


//--------------------- .text._ZN10layer_norm13ln_fwd_kernelINS_13Kernel_traitsI13__nv_bfloat16S2_S2_S2_fjLj1024ELj1ELj4ELj1ELj16ENS_18Kernel_traits_baseILj1024ES2_S2_S2_S2_fjLj128EEEEELb1ELb1ELb0ELb0EEEvNS_9FwdParamsE --------------------------
	.section	.text._ZN10layer_norm13ln_fwd_kernelINS_13Kernel_traitsI13__nv_bfloat16S2_S2_S2_fjLj1024ELj1ELj4ELj1ELj16ENS_18Kernel_traits_baseILj1024ES2_S2_S2_S2_fjLj128EEEEELb1ELb1ELb0ELb0EEEvNS_9FwdParamsE,"ax",@progbits
	.align	128
        .global         _ZN10layer_norm13ln_fwd_kernelINS_13Kernel_traitsI13__nv_bfloat16S2_S2_S2_fjLj1024ELj1ELj4ELj1ELj16ENS_18Kernel_traits_baseILj1024ES2_S2_S2_S2_fjLj128EEEEELb1ELb1ELb0ELb0EEEvNS_9FwdParamsE
        .type           _ZN10layer_norm13ln_fwd_kernelINS_13Kernel_traitsI13__nv_bfloat16S2_S2_S2_fjLj1024ELj1ELj4ELj1ELj16ENS_18Kernel_traits_baseILj1024ES2_S2_S2_S2_fjLj128EEEEELb1ELb1ELb0ELb0EEEvNS_9FwdParamsE,@function
        .size           _ZN10layer_norm13ln_fwd_kernelINS_13Kernel_traitsI13__nv_bfloat16S2_S2_S2_fjLj1024ELj1ELj4ELj1ELj16ENS_18Kernel_traits_baseILj1024ES2_S2_S2_S2_fjLj128EEEEELb1ELb1ELb0ELb0EEEvNS_9FwdParamsE,(.L_x_37240 - _ZN10layer_norm13ln_fwd_kernelINS_13Kernel_traitsI13__nv_bfloat16S2_S2_S2_fjLj1024ELj1ELj4ELj1ELj16ENS_18Kernel_traits_baseILj1024ES2_S2_S2_S2_fjLj128EEEEELb1ELb1ELb0ELb0EEEvNS_9FwdParamsE)
        .other          _ZN10layer_norm13ln_fwd_kernelINS_13Kernel_traitsI13__nv_bfloat16S2_S2_S2_fjLj1024ELj1ELj4ELj1ELj16ENS_18Kernel_traits_baseILj1024ES2_S2_S2_S2_fjLj128EEEEELb1ELb1ELb0ELb0EEEvNS_9FwdParamsE,@"STO_CUDA_ENTRY STV_DEFAULT"
_ZN10layer_norm13ln_fwd_kernelINS_13Kernel_traitsI13__nv_bfloat16S2_S2_S2_fjLj1024ELj1ELj4ELj1ELj16ENS_18Kernel_traits_baseILj1024ES2_S2_S2_S2_fjLj128EEEEELb1ELb1ELb0ELb0EEEvNS_9FwdParamsE:
.text._ZN10layer_norm13ln_fwd_kernelINS_13Kernel_traitsI13__nv_bfloat16S2_S2_S2_fjLj1024ELj1ELj4ELj1ELj16ENS_18Kernel_traits_baseILj1024ES2_S2_S2_S2_fjLj128EEEEELb1ELb1ELb0ELb0EEEvNS_9FwdParamsE:
[----:B------:R-:W-:Y:S01]  /*0000*/  LDC R1, c[0x0][0x37c] ;  /* 0x0000df00ff017b82 */ /* 0x000fe20000000800 */
[----:B------:R-:W0:Y:S01]  /*0010*/  LDCU.U8 UR8, c[0x0][0x464] ;  /* 0x00008c80ff0877ac */ /* 0x000e220008000000 */
[----:B------:R-:W1:Y:S01]  /*0020*/  LDCU.64 UR4, c[0x0][0x450] ;  /* 0x00008a00ff0477ac */ /* 0x000e620008000a00 */
[----:B------:R-:W2:Y:S05]  /*0030*/  LDCU.64 UR6, c[0x0][0x358] ;  /* 0x00006b00ff0677ac */ /* 0x000eaa0008000a00 */
[----:B------:R-:W3:Y:S08]  /*0040*/  LDC R88, c[0x0][0x458] ;  /* 0x00011600ff587b82 */ /* 0x000ef00000000800 */
[----:B------:R-:W3:Y:S01]  /*0050*/  LDC R89, c[0x0][0x45c] ;  /* 0x00011700ff597b82 */ /* 0x000ee20000000800 */
[----:B0-----:R-:W-:Y:S01]  /*0060*/  ISETP.NE.AND P0, PT, RZ, UR8, PT ;  /* 0x00000008ff007c0c */ /* 0x001fe2000bf05270 */
[----:B------:R-:W0:Y:S01]  /*0070*/  LDCU.64 UR18, c[0x0][0x438] ;  /* 0x00008700ff1277ac */ /* 0x000e220008000a00 */
[----:B-1----:R-:W-:-:S02]  /*0080*/  IMAD.U32 R2, RZ, RZ, UR4 ;  /* 0x00000004ff027e24 */ /* 0x002fc4000f8e00ff */
[----:B------:R-:W-:Y:S01]  /*0090*/  IMAD.U32 R3, RZ, RZ, UR5 ;  /* 0x00000005ff037e24 */ /* 0x000fe2000f8e00ff */
[----:B------:R-:W1:Y:S02]  /*00a0*/  S2R R93, SR_TID.X ;  /* 0x00000000005d7919 */ /* 0x000e640000002100 */
[----:B------:R-:W4:Y:S06]  /*00b0*/  LDC R9, c[0x0][0x388] ;  /* 0x0000e200ff097b82 */ /* 0x000f2c0000000800 */
[----:B--2---:R-:W2:Y:S02]  /*00c0*/  @P0 LDG.E.64 R2, desc[UR6][R2.64] ;  /* 0x0000000602020981 */ /* 0x004ea4000c1e1b00 */
[----:B------:R-:W5:Y:S02]  /*00d0*/  @P0 LDC R7, c[0x0][0x460] ;  /* 0x00011800ff070b82 */ /* 0x000f640000000800 */
[----:B---3--:R-:W5:Y:S06]  /*00e0*/  @P0 LDG.E.64 R4, desc[UR6][R88.64] ;  /* 0x0000000658040981 */ /* 0x008f6c000c1e1b00 */
[----:B------:R-:W3:Y:S01]  /*00f0*/  S2UR UR9, SR_CTAID.X ;  /* 0x00000000000979c3 */ /* 0x000ee20000002500 */
[----:B0-----:R-:W-:Y:S01]  /*0100*/  UISETP.NE.U32.AND UP0, UPT, UR18, URZ, UPT ;  /* 0x000000ff1200728c */ /* 0x001fe2000bf05070 */
[----:B------:R-:W-:Y:S03]  /*0110*/  BSSY.RECONVERGENT B0, `(.L_x_2003) ;  /* 0x000007c000007945 */ /* 0x000fe60003800200 */
[----:B------:R-:W-:Y:S01]  /*0120*/  UISETP.NE.AND.EX UP0, UPT, UR19, URZ, UPT, UP0 ;  /* 0x000000ff1300728c */ /* 0x000fe2000bf05300 */
[----:B----4-:R-:W-:-:S04]  /*0130*/  SHF.R.S32.HI R0, RZ, 0x1f, R9 ;  /* 0x0000001fff007819 */ /* 0x010fc80000011409 */
[----:B------:R-:W-:Y:S02]  /*0140*/  LEA.HI R0, R0, R9, RZ, 0x3 ;  /* 0x0000000900007211 */ /* 0x000fe400078f18ff */
[----:B-1----:R-:W-:Y:S01]  /*0150*/  LOP3.LUT R23, R93, 0x1f, RZ, 0xc0, !PT ;  /* 0x0000001f5d177812 */ /* 0x002fe200078ec0ff */
[----:B---3--:R-:W-:Y:S01]  /*0160*/  USHF.L.U32 UR8, UR9, 0x2, URZ ;  /* 0x0000000209087899 */ /* 0x008fe200080006ff */
[----:B--2---:R-:W-:Y:S02]  /*0170*/  @P0 R2UR UR4, R2 ;  /* 0x00000000020402ca */ /* 0x004fe400000e0000 */
[----:B------:R-:W0:Y:S01]  /*0180*/  LDC R2, c[0x0][0x360] ;  /* 0x0000d800ff027b82 */ /* 0x000e220000000800 */
[----:B------:R-:W-:Y:S02]  /*0190*/  @P0 R2UR UR5, R3 ;  /* 0x00000000030502ca */ /* 0x000fe400000e0000 */
[----:B------:R-:W-:-:S04]  /*01a0*/  LOP3.LUT R3, R23, 0x1f, RZ, 0x3c, !PT ;  /* 0x0000001f17037812 */ /* 0x000fc800078e3cff */
[----:B------:R-:W-:Y:S02]  /*01b0*/  LEA.HI.SX32 R94, R0, R3, 0x1d ;  /* 0x00000003005e7211 */ /* 0x000fe400078feaff */
[----:B-----5:R-:W-:Y:S02]  /*01c0*/  @P0 IADD3 R88, P1, PT, R4, R7, RZ ;  /* 0x0000000704580210 */ /* 0x020fe40007f3e0ff */
[----:B------:R-:W-:Y:S02]  /*01d0*/  UIADD3 UR10, UPT, UPT, UR4, -0x61c88647, URZ ;  /* 0x9e3779b9040a7890 */ /* 0x000fe4000fffe0ff */
[----:B------:R-:W-:Y:S01]  /*01e0*/  @P0 IADD3.X R89, PT, PT, RZ, R5, RZ, P1, !PT ;  /* 0x00000005ff590210 */ /* 0x000fe20000ffe4ff */
[----:B------:R-:W-:Y:S02]  /*01f0*/  UIADD3 UR18, UPT, UPT, UR5, -0x4498517b, URZ ;  /* 0xbb67ae8505127890 */ /* 0x000fe4000fffe0ff */
[----:B------:R-:W-:Y:S01]  /*0200*/  UIADD3 UR20, UPT, UPT, UR4, 0x3c6ef372, URZ ;  /* 0x3c6ef37204147890 */ /* 0x000fe2000fffe0ff */
[--C-:B------:R-:W-:Y:S01]  /*0210*/  SHF.R.U64 R92, R88, 0x2, R89.reuse ;  /* 0x00000002585c7819 */ /* 0x100fe20000001259 */
[----:B------:R-:W-:Y:S01]  /*0220*/  UIADD3 UR11, UPT, UPT, UR5, 0x76cf5d0a, URZ ;  /* 0x76cf5d0a050b7890 */ /* 0x000fe2000fffe0ff */
[----:B------:R-:W-:Y:S01]  /*0230*/  SHF.R.U32.HI R91, RZ, 0x2, R89 ;  /* 0x00000002ff5b7819 */ /* 0x000fe20000011659 */
[----:B------:R-:W-:-:S02]  /*0240*/  UIADD3 UR12, UPT, UPT, UR4, -0x255992d5, URZ ;  /* 0xdaa66d2b040c7890 */ /* 0x000fc4000fffe0ff */
[----:B------:R-:W-:Y:S01]  /*0250*/  UIADD3 UR13, UPT, UPT, UR5, 0x32370b8f, URZ ;  /* 0x32370b8f050d7890 */ /* 0x000fe2000fffe0ff */
[--C-:B0-----:R-:W-:Y:S01]  /*0260*/  IMAD R95, R2, UR9, R93.reuse ;  /* 0x00000009025f7c24 */ /* 0x101fe2000f8e025d */
[----:B------:R-:W-:Y:S01]  /*0270*/  SHF.R.U32.HI R93, RZ, 0x5, R93 ;  /* 0x00000005ff5d7819 */ /* 0x000fe2000001165d */
[----:B------:R-:W-:Y:S02]  /*0280*/  UIADD3 UR21, UPT, UPT, UR4, 0x78dde6e4, URZ ;  /* 0x78dde6e404157890 */ /* 0x000fe4000fffe0ff */
[----:B------:R-:W-:Y:S01]  /*0290*/  UIADD3 UR14, UPT, UPT, UR5, -0x126145ec, URZ ;  /* 0xed9eba14050e7890 */ /* 0x000fe2000fffe0ff */
[----:B------:R-:W-:Y:S01]  /*02a0*/  LOP3.LUT R93, R93, UR8, RZ, 0xfc, !PT ;  /* 0x000000085d5d7c12 */ /* 0x000fe2000f8efcff */
[----:B------:R-:W-:Y:S02]  /*02b0*/  UIADD3 UR15, UPT, UPT, UR4, 0x1715609d, URZ ;  /* 0x1715609d040f7890 */ /* 0x000fe4000fffe0ff */
[----:B------:R-:W-:Y:S02]  /*02c0*/  UIADD3 UR22, UPT, UPT, UR5, -0x56f99767, URZ ;  /* 0xa906689905167890 */ /* 0x000fe4000fffe0ff */
[----:B------:R-:W-:-:S02]  /*02d0*/  UIADD3 UR23, UPT, UPT, UR4, -0x4ab325aa, URZ ;  /* 0xb54cda5604177890 */ /* 0x000fc4000fffe0ff */
[----:B------:R-:W-:Y:S02]  /*02e0*/  UIADD3 UR24, UPT, UPT, UR5, 0x646e171e, URZ ;  /* 0x646e171e05187890 */ /* 0x000fe4000fffe0ff */
[----:B------:R-:W-:Y:S02]  /*02f0*/  UIADD3 UR25, UPT, UPT, UR4, 0x5384540f, URZ ;  /* 0x5384540f04197890 */ /* 0x000fe4000fffe0ff */
[----:B------:R-:W-:Y:S02]  /*0300*/  UIADD3 UR26, UPT, UPT, UR5, 0x1fd5c5a3, URZ ;  /* 0x1fd5c5a3051a7890 */ /* 0x000fe4000fffe0ff */
[----:B------:R-:W-:Y:S02]  /*0310*/  UIADD3 UR16, UPT, UPT, UR4, -0xe443238, URZ ;  /* 0xf1bbcdc804107890 */ /* 0x000fe4000fffe0ff */
[----:B------:R-:W-:Y:S02]  /*0320*/  UIADD3 UR17, UPT, UPT, UR5, -0x24c28bd8, URZ ;  /* 0xdb3d742805117890 */ /* 0x000fe4000fffe0ff */
[----:B------:R-:W-:-:S02]  /*0330*/  UIADD3 UR27, UPT, UPT, UR4, -0x700cb87f, URZ ;  /* 0x8ff34781041b7890 */ /* 0x000fc4000fffe0ff */
[----:B------:R-:W-:Y:S01]  /*0340*/  UIADD3 UR28, UPT, UPT, UR5, -0x695add53, URZ ;  /* 0x96a522ad051c7890 */ /* 0x000fe2000fffe0ff */
[----:B------:R-:W-:Y:S11]  /*0350*/  BRA.U !UP0, `(.L_x_2004) ;  /* 0x0000000108b47547 */ /* 0x000ff6000b800000 */
[C---:B------:R-:W-:Y:S02]  /*0360*/  ISETP.GE.U32.AND P0, PT, R94.reuse, 0x20, PT ;  /* 0x000000205e00780c */ /* 0x040fe40003f06070 */
[C---:B------:R-:W-:Y:S02]  /*0370*/  ISETP.GE.U32.AND P1, PT, R94.reuse, 0x40, PT ;  /* 0x000000405e00780c */ /* 0x040fe40003f26070 */
[----:B------:R-:W-:-:S09]  /*0380*/  ISETP.GE.U32.AND P2, PT, R94, 0x60, PT ;  /* 0x000000605e00780c */ /* 0x000fd20003f46070 */
[----:B------:R-:W0:Y:S08]  /*0390*/  @P0 LDC.64 R2, c[0x0][0x3d0] ;  /* 0x0000f400ff020b82 */ /* 0x000e300000000a00 */
        /* <DEDUP_REMOVED lines=10> */
[----:B------:R-:W-:-:S04]  /*0440*/  @P0 LOP3.LUT R23, R23, 0x20, RZ, 0xfc, !PT ;  /* 0x0000002017170812 */ /* 0x000fc800078efcff */
[----:B------:R0:W5:Y:S02]  /*0450*/  @P0 LDG.E.128 R68, desc[UR6][R6.64] ;  /* 0x0000000606440981 */ /* 0x000164000c1e1d00 */
[----:B------:R-:W2:Y:S01]  /*0460*/  @P2 LDC.64 R14, c[0x0][0x3d0] ;  /* 0x0000f400ff0e2b82 */ /* 0x000ea20000000a00 */
[----:B---3--:R-:W-:-:S05]  /*0470*/  @P1 IMAD.WIDE.U32 R8, R23, 0x10, R8 ;  /* 0x0000001017081825 */ /* 0x008fca00078e0008 */
[----:B------:R0:W5:Y:S02]  /*0480*/  @P1 LDG.E.128 R64, desc[UR6][R8.64] ;  /* 0x0000000608401981 */ /* 0x000164000c1e1d00 */
[----:B------:R-:W3:Y:S01]  /*0490*/  @P2 LDC.64 R16, c[0x0][0x438] ;  /* 0x00010e00ff102b82 */ /* 0x000ee20000000a00 */
[----:B----4-:R-:W-:-:S05]  /*04a0*/  @P1 IMAD.WIDE.U32 R10, R23, 0x10, R10 ;  /* 0x00000010170a1825 */ /* 0x010fca00078e000a */
[----:B------:R0:W5:Y:S02]  /*04b0*/  @P1 LD.E.128 R60, desc[UR6][R10.64] ;  /* 0x000000060a3c1980 */ /* 0x000164000c101d00 */
[----:B------:R-:W4:Y:S01]  /*04c0*/  @P2 LDC.64 R18, c[0x0][0x3e8] ;  /* 0x0000fa00ff122b82 */ /* 0x000f220000000a00 */
[----:B-1----:R-:W-:-:S04]  /*04d0*/  @P1 IMAD.WIDE.U32 R12, R23, 0x10, R12 ;  /* 0x00000010170c1825 */ /* 0x002fc800078e000c */
[----:B------:R-:W-:Y:S01]  /*04e0*/  @P1 VIADD R23, R23, 0x20 ;  /* 0x0000002017171836 */ /* 0x000fe20000000000 */
[----:B------:R0:W5:Y:S03]  /*04f0*/  @P1 LDG.E.128 R56, desc[UR6][R12.64] ;  /* 0x000000060c381981 */ /* 0x000166000c1e1d00 */
[----:B--2---:R-:W-:-:S05]  /*0500*/  @P2 IMAD.WIDE.U32 R14, R23, 0x10, R14 ;  /* 0x00000010170e2825 */ /* 0x004fca00078e000e */
[----:B------:R0:W5:Y:S01]  /*0510*/  @P2 LDG.E.128 R52, desc[UR6][R14.64] ;  /* 0x000000060e342981 */ /* 0x000162000c1e1d00 */
[----:B---3--:R-:W-:-:S05]  /*0520*/  @P2 IMAD.WIDE.U32 R16, R23, 0x10, R16 ;  /* 0x0000001017102825 */ /* 0x008fca00078e0010 */
[----:B------:R0:W5:Y:S01]  /*0530*/  @P2 LD.E.128 R48, desc[UR6][R16.64] ;  /* 0x0000000610302980 */ /* 0x000162000c101d00 */
[----:B----4-:R-:W-:-:S05]  /*0540*/  @P2 IMAD.WIDE.U32 R18, R23, 0x10, R18 ;  /* 0x0000001017122825 */ /* 0x010fca00078e0012 */
[----:B------:R0:W5:Y:S01]  /*0550*/  @P2 LDG.E.128 R44, desc[UR6][R18.64] ;  /* 0x00000006122c2981 */ /* 0x000162000c1e1d00 */
[----:B------:R-:W-:Y:S01]  /*0560*/  ISETP.GE.U32.AND P0, PT, R94, 0x80, PT ;  /* 0x000000805e00780c */ /* 0x000fe20003f06070 */
[----:B------:R-:W-:-:S12]  /*0570*/  @P2 VIADD R23, R23, 0x20 ;  /* 0x0000002017172836 */ /* 0x000fd80000000000 */
        /* <DEDUP_REMOVED lines=11> */
.L_x_2004:
[C---:B------:R-:W-:Y:S02]  /*0630*/  ISETP.GE.U32.AND P0, PT, R94.reuse, 0x20, PT ;  /* 0x000000205e00780c */ /* 0x040fe40003f06070 */
[C---:B------:R-:W-:Y:S02]  /*0640*/  ISETP.GE.U32.AND P1, PT, R94.reuse, 0x40, PT ;  /* 0x000000405e00780c */ /* 0x040fe40003f26070 */
[C---:B------:R-:W-:Y:S02]  /*0650*/  ISETP.GE.U32.AND P2, PT, R94.reuse, 0x60, PT ;  /* 0x000000605e00780c */ /* 0x040fe40003f46070 */
[----:B------:R-:W-:-:S07]  /*0660*/  ISETP.GE.U32.AND P3, PT, R94, 0x80, PT ;  /* 0x000000805e00780c */ /* 0x000fce0003f66070 */
[----:B------:R-:W0:Y:S08]  /*0670*/  @P0 LDC.64 R2, c[0x0][0x3d0] ;  /* 0x0000f400ff020b82 */ /* 0x000e300000000a00 */
[----:B------:R-:W1:Y:S08]  /*0680*/  @P0 LDC.64 R4, c[0x0][0x3e8] ;  /* 0x0000fa00ff040b82 */ /* 0x000e700000000a00 */
[----:B------:R-:W2:Y:S08]  /*0690*/  @P1 LDC.64 R10, c[0x0][0x3d0] ;  /* 0x0000f400ff0a1b82 */ /* 0x000eb00000000a00 */
[----:B------:R-:W3:Y:S01]  /*06a0*/  @P1 LDC.64 R12, c[0x0][0x3e8] ;  /* 0x0000fa00ff0c1b82 */ /* 0x000ee20000000a00 */
[----:B0-----:R-:W-:-:S05]  /*06b0*/  @P0 IMAD.WIDE.U32 R6, R23, 0x10, R2 ;  /* 0x0000001017060825 */ /* 0x001fca00078e0002 */
[----:B------:R0:W5:Y:S02]  /*06c0*/  @P0 LDG.E.128 R76, desc[UR6][R6.64] ;  /* 0x00000006064c0981 */ /* 0x000164000c1e1d00 */
[----:B------:R-:W4:Y:S01]  /*06d0*/  @P2 LDC.64 R14, c[0x0][0x3d0] ;  /* 0x0000f400ff0e2b82 */ /* 0x000f220000000a00 */
[C---:B-1----:R-:W-:Y:S01]  /*06e0*/  @P0 IMAD.WIDE.U32 R8, R23.reuse, 0x10, R4 ;  /* 0x0000001017080825 */ /* 0x042fe200078e0004 */
[----:B------:R-:W-:-:S04]  /*06f0*/  @P0 LOP3.LUT R23, R23, 0x20, RZ, 0xfc, !PT ;  /* 0x0000002017170812 */ /* 0x000fc800078efcff */
        /* <DEDUP_REMOVED lines=11> */
[----:B-1----:R-:W-:-:S04]  /*07b0*/  @P2 IMAD.WIDE.U32 R16, R23, 0x10, R16 ;  /* 0x0000001017102825 */ /* 0x002fc800078e0010 */
[----:B------:R-:W-:Y:S01]  /*07c0*/  @P2 VIADD R23, R23, 0x20 ;  /* 0x0000002017172836 */ /* 0x000fe20000000000 */
[----:B------:R0:W5:Y:S03]  /*07d0*/  @P2 LDG.E.128 R44, desc[UR6][R16.64] ;  /* 0x00000006102c2981 */ /* 0x000166000c1e1d00 */
[----:B--2---:R-:W-:-:S05]  /*07e0*/  @P3 IMAD.WIDE.U32 R2, R23, 0x10, R18 ;  /* 0x0000001017023825 */ /* 0x004fca00078e0012 */
[----:B------:R0:W5:Y:S01]  /*07f0*/  @P3 LDG.E.128 R40, desc[UR6][R2.64] ;  /* 0x0000000602283981 */ /* 0x000162000c1e1d00 */
[----:B---3--:R-:W-:-:S05]  /*0800*/  @P3 IMAD.WIDE.U32 R4, R23, 0x10, R20 ;  /* 0x0000001017043825 */ /* 0x008fca00078e0014 */
[----:B------:R0:W5:Y:S01]  /*0810*/  @P3 LDG.E.128 R32, desc[UR6][R4.64] ;  /* 0x0000000604203981 */ /* 0x000162000c1e1d00 */
[----:B------:R-:W-:Y:S02]  /*0820*/  HFMA2 R62, -RZ, RZ, 0, 0 ;  /* 0x00000000ff3e7431 */ /* 0x000fe400000001ff */
[----:B------:R-:W-:Y:S01]  /*0830*/  IMAD.MOV.U32 R50, RZ, RZ, RZ ;  /* 0x000000ffff327224 */ /* 0x000fe200078e00ff */
[----:B------:R-:W-:Y:S02]  /*0840*/  CS2R R48, SRZ ;  /* 0x0000000000307805 */ /* 0x000fe4000001ff00 */
[----:B------:R-:W-:Y:S01]  /*0850*/  CS2R R60, SRZ ;  /* 0x00000000003c7805 */ /* 0x000fe2000001ff00 */
[----:B------:R-:W-:Y:S01]  /*0860*/  IMAD.MOV.U32 R74, RZ, RZ, RZ ;  /* 0x000000ffff4a7224 */ /* 0x000fe200078e00ff */
[----:B------:R-:W-:Y:S02]  /*0870*/  CS2R R72, SRZ ;  /* 0x0000000000487805 */ /* 0x000fe4000001ff00 */
[----:B------:R-:W-:-:S02]  /*0880*/  @P3 CS2R R38, SRZ ;  /* 0x0000000000263805 */ /* 0x000fc4000001ff00 */
[----:B------:R-:W-:Y:S01]  /*0890*/  @P3 CS2R R36, SRZ ;  /* 0x0000000000243805 */ /* 0x000fe2000001ff00 */
[----:B------:R-:W-:Y:S01]  /*08a0*/  @P0 IMAD.MOV.U32 R75, RZ, RZ, RZ ;  /* 0x000000ffff4b0224 */ /* 0x000fe200078e00ff */
[----:B------:R-:W-:Y:S01]  /*08b0*/  @P1 MOV R63, RZ ;  /* 0x000000ff003f1202 */ /* 0x000fe20000000f00 */
[----:B0-----:R-:W-:-:S07]  /*08c0*/  @P2 IMAD.MOV.U32 R51, RZ, RZ, RZ ;  /* 0x000000ffff332224 */ /* 0x001fce00078e00ff */
.L_x_2005:
[----:B------:R-:W-:Y:S05]  /*08d0*/  BSYNC.RECONVERGENT B0 ;  /* 0x0000000000007941 */ /* 0x000fea0003800200 */
.L_x_2003:
[----:B------:R-:W0:Y:S02]  /*08e0*/  LDCU UR8, c[0x0][0x384] ;  /* 0x00007080ff0877ac */ /* 0x000e240008000800 */
[----:B0-----:R-:W-:-:S13]  /*08f0*/  ISETP.GE.AND P0, PT, R93, UR8, PT ;  /* 0x000000085d007c0c */ /* 0x001fda000bf06270 */
[----:B------:R-:W-:Y:S05]  /*0900*/  @P0 EXIT ;  /* 0x000000000000094d */ /* 0x000fea0003800000 */
[----:B------:R-:W-:Y:S01]  /*0910*/  IMAD.HI.U32 R0, R95, -0x326172a9, RZ ;  /* 0xcd9e8d575f007827 */ /* 0x000fe200078e00ff */
[----:B------:R-:W0:Y:S01]  /*0920*/  LDCU.64 UR8, c[0x0][0x3e0] ;  /* 0x00007c00ff0877ac */ /* 0x000e220008000a00 */
[----:B------:R-:W-:Y:S01]  /*0930*/  BSSY B0, `(.L_x_2006) ;  /* 0x00019e6000007945 */ /* 0x000fe20003800000 */
[----:B------:R-:W-:Y:S01]  /*0940*/  LOP3.LUT R88, R88, 0x3, RZ, 0xc0, !PT ;  /* 0x0000000358587812 */ /* 0x000fe200078ec0ff */
[----:B------:R-:W-:Y:S01]  /*0950*/  IMAD.HI.U32 R2, R92, -0x2daee0ad, RZ ;  /* 0xd2511f535c027827 */ /* 0x000fe200078e00ff */
[----:B------:R-:W-:Y:S01]  /*0960*/  LOP3.LUT R0, R91, UR4, R0, 0x96, !PT ;  /* 0x000000045b007c12 */ /* 0x000fe2000f8e9600 */
[----:B------:R-:W1:Y:S01]  /*0970*/  LDCU.U8 UR19, c[0x0][0x410] ;  /* 0x00008200ff1377ac */ /* 0x000e620008000000 */
[----:B-----5:R-:W-:Y:S01]  /*0980*/  PRMT R87, R51, 0x7632, R87 ;  /* 0x0000763233577816 */ /* 0x020fe20000000057 */
[----:B------:R-:W-:Y:S01]  /*0990*/  IMAD R4, R95, -0x326172a9, RZ ;  /* 0xcd9e8d575f047824 */ /* 0x000fe200078e02ff */
[----:B------:R-:W-:Y:S01]  /*09a0*/  LOP3.LUT R2, R2, UR5, RZ, 0x3c, !PT ;  /* 0x0000000502027c12 */ /* 0x000fe2000f8e3cff */
[----:B------:R-:W-:Y:S01]  /*09b0*/  IMAD R6, R92, -0x2daee0ad, RZ ;  /* 0xd2511f535c067824 */ /* 0x000fe200078e02ff */
[----:B------:R-:W-:Y:S01]  /*09c0*/  PRMT R86, R55, 0x7632, R86 ;  /* 0x0000763237567816 */ /* 0x000fe20000000056 */
[----:B------:R-:W-:Y:S01]  /*09d0*/  IMAD.HI.U32 R5, R0, -0x2daee0ad, RZ ;  /* 0xd2511f5300057827 */ /* 0x000fe200078e00ff */
[----:B------:R-:W-:-:S02]  /*09e0*/  PRMT R85, R63, 0x7632, R85 ;  /* 0x000076323f557816 */ /* 0x000fc40000000055 */
[----:B------:R-:W-:Y:S01]  /*09f0*/  PRMT R84, R67, 0x7632, R84 ;  /* 0x0000763243547816 */ /* 0x000fe20000000054 */
[----:B------:R-:W-:Y:S01]  /*0a00*/  IMAD.HI.U32 R3, R2, -0x326172a9, RZ ;  /* 0xcd9e8d5702037827 */ /* 0x000fe200078e00ff */
[----:B------:R-:W-:Y:S01]  /*0a10*/  LOP3.LUT R5, R6, UR18, R5, 0x96, !PT ;  /* 0x0000001206057c12 */ /* 0x000fe2000f8e9605 */
[----:B------:R-:W2:Y:S01]  /*0a20*/  LDCU UR18, c[0x0][0x388] ;  /* 0x00007100ff1277ac */ /* 0x000ea20008000800 */
[----:B------:R-:W-:Y:S01]  /*0a30*/  PRMT R27, R64, 0x7632, R27 ;  /* 0x00007632401b7816 */ /* 0x000fe2000000001b */
[----:B------:R-:W-:Y:S01]  /*0a40*/  IMAD R7, R2, -0x326172a9, RZ ;  /* 0xcd9e8d5702077824 */ /* 0x000fe200078e02ff */
[----:B------:R-:W-:Y:S01]  /*0a50*/  LOP3.LUT R3, R4, UR10, R3, 0x96, !PT ;  /* 0x0000000a04037c12 */ /* 0x000fe2000f8e9603 */
[----:B------:R-:W-:Y:S01]  /*0a60*/  IMAD R9, R0, -0x2daee0ad, RZ ;  /* 0xd2511f5300097824 */ /* 0x000fe200078e02ff */
[----:B0-----:R-:W-:Y:S01]  /*0a70*/  UISETP.NE.U32.AND UP0, UPT, UR8, URZ, UPT ;  /* 0x000000ff0800728c */ /* 0x001fe2000bf05070 */
[----:B------:R-:W-:Y:S01]  /*0a80*/  IMAD.HI.U32 R0, R5, -0x326172a9, RZ ;  /* 0xcd9e8d5705007827 */ /* 0x000fe200078e00ff */
[----:B------:R-:W-:-:S02]  /*0a90*/  PRMT R26, R75, 0x7632, R26 ;  /* 0x000076324b1a7816 */ /* 0x000fc4000000001a */
[----:B------:R-:W-:Y:S01]  /*0aa0*/  PRMT R25, R79, 0x7632, R25 ;  /* 0x000076324f197816 */ /* 0x000fe20000000019 */
        /* <DEDUP_REMOVED lines=9> */
[----:B------:R-:W-:Y:S01]  /*0b40*/  PRMT R22, R73, 0x7632, R22 ;  /* 0x0000763249167816 */ /* 0x000fe20000000016 */
[----:B------:R-:W0:Y:S01]  /*0b50*/  LDCU UR20, c[0x0][0x448] ;  /* 0x00008900ff1477ac */ /* 0x000e220008000800 */
[----:B------:R-:W-:Y:S01]  /*0b60*/  PRMT R21, R77, 0x7632, R21 ;  /* 0x000076324d157816 */ /* 0x000fe20000000015 */
[----:B------:R-:W-:Y:S01]  /*0b70*/  IMAD.HI.U32 R3, R2, -0x326172a9, RZ ;  /* 0xcd9e8d5702037827 */ /* 0x000fe200078e00ff */
[----:B------:R-:W-:Y:S01]  /*0b80*/  LOP3.LUT R5, R6, UR13, R5, 0x96, !PT ;  /* 0x0000000d06057c12 */ /* 0x000fe2000f8e9605 */
[----:B------:R-:W3:Y:S01]  /*0b90*/  LDCU.64 UR8, c[0x0][0x3a0] ;  /* 0x00007400ff0877ac */ /* 0x000ee20008000a00 */
        /* <DEDUP_REMOVED lines=35> */
[----:B------:R-:W-:Y:S02]  /*0dd0*/  LOP3.LUT R5, R6, UR26, R5, 0x96, !PT ;  /* 0x0000001a06057c12 */ /* 0x000fe4000f8e9605 */
[----:B------:R-:W-:Y:S01]  /*0de0*/  PRMT R6, R71, 0x7632, R6 ;  /* 0x0000763247067816 */ /* 0x000fe20000000006 */
[----:B------:R-:W-:Y:S01]  /*0df0*/  IMAD R7, R2, -0x326172a9, RZ ;  /* 0xcd9e8d5702077824 */ /* 0x000fe200078e02ff */
[----:B------:R-:W-:Y:S01]  /*0e00*/  LOP3.LUT R3, R4, UR25, R3, 0x96, !PT ;  /* 0x0000001904037c12 */ /* 0x000fe2000f8e9603 */
[----:B------:R-:W-:Y:S01]  /*0e10*/  IMAD R9, R0, -0x2daee0ad, RZ ;  /* 0xd2511f5300097824 */ /* 0x000fe200078e02ff */
[----:B------:R-:W-:Y:S01]  /*0e20*/  PRMT R4, R69, 0x7632, R4 ;  /* 0x0000763245047816 */ /* 0x000fe20000000004 */
        /* <DEDUP_REMOVED lines=9> */
[----:B------:R-:W-:-:S03]  /*0ec0*/  PRMT R5, R70, 0x7632, R5 ;  /* 0x0000763246057816 */ /* 0x000fc60000000005 */
[----:B------:R-:W-:Y:S01]  /*0ed0*/  IMAD.HI.U32 R89, R28, -0x326172a9, RZ ;  /* 0xcd9e8d571c597827 */ /* 0x000fe200078e00ff */
[----:B------:R-:W-:Y:S02]  /*0ee0*/  LOP3.LUT R90, R3, UR28, R90, 0x96, !PT ;  /* 0x0000001c035a7c12 */ /* 0x000fe4000f8e965a */
[----:B------:R-:W-:Y:S01]  /*0ef0*/  PRMT R3, R68, 0x7632, R3 ;  /* 0x0000763244037816 */ /* 0x000fe20000000003 */
[----:B------:R-:W-:Y:S01]  /*0f00*/  IMAD R132, R0, -0x2daee0ad, RZ ;  /* 0xd2511f5300847824 */ /* 0x000fe200078e02ff */
[----:B------:R-:W-:Y:S01]  /*0f10*/  LOP3.LUT R89, R2, UR27, R89, 0x96, !PT ;  /* 0x0000001b02597c12 */ /* 0x000fe2000f8e9659 */
[----:B------:R-:W-:Y:S02]  /*0f20*/  IMAD.MOV.U32 R2, RZ, RZ, RZ ;  /* 0x000000ffff027224 */ /* 0x000fe400078e00ff */
[----:B0123--:R-:W-:-:S07]  /*0f30*/  IMAD R0, R28, -0x326172a9, RZ ;  /* 0xcd9e8d571c007824 */ /* 0x00ffce00078e02ff */
.L_x_2351:
[----:B------:R-:W0:Y:S01]  /*0f40*/  @UP0 LDCU.64 UR22, c[0x0][0x3e0] ;  /* 0x00007c00ff1607ac */ /* 0x000e220008000a00 */
[----:B------:R-:W-:Y:S01]  /*0f50*/  PLOP3.LUT P0, PT, PT, PT, UP0, 0x80, 0x8 ;  /* 0x000000000008781c */ /* 0x000fe20003f0f008 */
[----:B------:R-:W-:Y:S01]  /*0f60*/  HFMA2 R80, -RZ, RZ, 0, 1.1920928955078125e-07 ;  /* 0x00000002ff507431 */ /* 0x000fe200000001ff */
[----:B------:R-:W-:-:S11]  /*0f70*/  PLOP3.LUT P1, PT, PT, PT, UP0, 0x80, 0x8 ;  /* 0x000000000008781c */ /* 0x000fd60003f2f008 */
[----:B0-----:R-:W-:-:S06]  /*0f80*/  @P0 IMAD.WIDE R80, R93, R80, UR22 ;  /* 0x000000165d500e25 */ /* 0x001fcc000f8e0250 */
[----:B------:R-:W2:Y:S01]  /*0f90*/  @P1 LDG.E.U16 R80, desc[UR6][R80.64] ;  /* 0x0000000650501981 */ /* 0x000ea2000c1e1500 */
[----:B------:R-:W-:Y:S01]  /*0fa0*/  IMAD R82, R93, UR18, RZ ;  /* 0x000000125d527c24 */ /* 0x000fe2000f8e02ff */
[----:B------:R-:W-:Y:S01]  /*0fb0*/  ISETP.GE.U32.AND P2, PT, R94, 0x20, PT ;  /* 0x000000205e00780c */ /* 0x000fe20003f46070 */
[----:B------:R-:W-:Y:S01]  /*0fc0*/  BSSY.RECONVERGENT B1, `(.L_x_2007) ;  /* 0x000060b000017945 */ /* 0x000fe20003800200 */
[----:B------:R-:W0:Y:S01]  /*0fd0*/  S2R R129, SR_TID.X ;  /* 0x0000000000817919 */ /* 0x000e220000002100 */
[----:B------:R-:W-:Y:S01]  /*0fe0*/  PLOP3.LUT P0, PT, PT, PT, UP0, 0x80, 0x8 ;  /* 0x000000000008781c */ /* 0x000fe20003f0f008 */
[----:B------:R-:W-:Y:S01]  /*0ff0*/  IMAD.MOV.U32 R131, RZ, RZ, 0x3f800000 ;  /* 0x3f800000ff837424 */ /* 0x000fe200078e00ff */
[----:B------:R-:W-:Y:S02]  /*1000*/  SHF.R.S32.HI R83, RZ, 0x1f, R82 ;  /* 0x0000001fff537819 */ /* 0x000fe40000011452 */
[----:B------:R-:W-:Y:S02]  /*1010*/  P2R R130, PR, RZ, 0x4 ;  /* 0x00000004ff827803 */ /* 0x000fe40000000000 */
[----:B------:R-:W-:-:S02]  /*1020*/  LEA.HI R83, R83, R82, RZ, 0x3 ;  /* 0x0000005253537211 */ /* 0x000fc400078f18ff */
[----:B0-----:R-:W-:-:S04]  /*1030*/  LOP3.LUT R128, R129, 0x1f, RZ, 0xc0, !PT ;  /* 0x0000001f81807812 */ /* 0x001fc800078ec0ff */
[----:B------:R-:W-:-:S04]  /*1040*/  LEA.HI.SX32 R128, R83, R128, 0x1d ;  /* 0x0000008053807211 */ /* 0x000fc800078feaff */
[----:B------:R-:W-:Y:S01]  /*1050*/  MOV R136, R128 ;  /* 0x0000008000887202 */ /* 0x000fe20000000f00 */
[----:B--2---:R-:W-:Y:S01]  /*1060*/  @P0 IMAD.U32 R131, R80, 0x10000, RZ ;  /* 0x0001000050830824 */ /* 0x004fe200078e00ff */
        /* <DEDUP_REMOVED lines=16> */
[----:B------:R-:W-:-:S05]  /*1170*/  IMAD.MOV.U32 R99, RZ, RZ, 0x2 ;  /* 0x00000002ff637424 */ /* 0x000fca00078e00ff */
[----:B------:R-:W-:-:S05]  /*1180*/  VIADDMNMX.U32 R98, R88, 0xfffffffe, R99, PT ;  /* 0xfffffffe58627846 */ /* 0x000fca0003800063 */
[----:B------:R-:W-:-:S04]  /*1190*/  IMAD.SHL.U32 R104, R98, 0x4, RZ ;  /* 0x0000000462687824 */ /* 0x000fc800078e00ff */
[----:B------:R-:W0:Y:S02]  /*11a0*/  LDC R98, c[0x2][R104] ;  /* 0x0080000068627b82 */ /* 0x000e240000000800 */
[----:B0-----:R-:W-:-:S04]  /*11b0*/  SHF.R.S32.HI R99, RZ, 0x1f, R98 ;  /* 0x0000001fff637819 */ /* 0x001fc80000011462 */
.L_x_37076:
[----:B------:R-:W-:Y:S05]  /*11c0*/  BRX R98 -0x11d0                                        (*"BRANCH_TARGETS .L_x_37077,.L_x_37078,.L_x_37079"*) ;  /* 0xffffffec628c7949 */ /* 0x000fea000383ffff */
.L_x_37079:
[----:B------:R-:W-:Y:S01]  /*11d0*/  IADD3 R98, PT, PT, R88, 0x1, RZ ;  /* 0x0000000158627810 */ /* 0x000fe20007ffe0ff */
[----:B------:R-:W-:Y:S02]  /*11e0*/  IMAD.MOV.U32 R134, RZ, RZ, R132 ;  /* 0x000000ffff867224 */ /* 0x000fe400078e0084 */
[----:B------:R-:W-:Y:S01]  /*11f0*/  IMAD.MOV.U32 R99, RZ, RZ, R89 ;  /* 0x000000ffff637224 */ /* 0x000fe200078e0059 */
[----:B------:R-:W-:Y:S06]  /*1200*/  BRA `(.L_x_2011) ;  /* 0x0000000400187947 */ /* 0x000fec0003800000 */
.L_x_37077:
[----:B------:R-:W-:Y:S01]  /*1210*/  MOV R134, R132 ;  /* 0x0000008400867202 */ /* 0x000fe20000000f00 */
[----:B------:R-:W-:Y:S02]  /*1220*/  IMAD.MOV.U32 R98, RZ, RZ, 0x3 ;  /* 0x00000003ff627424 */ /* 0x000fe400078e00ff */
[----:B------:R-:W-:Y:S01]  /*1230*/  IMAD.MOV.U32 R99, RZ, RZ, R90 ;  /* 0x000000ffff637224 */ /* 0x000fe200078e005a */
[----:B------:R-:W-:Y:S06]  /*1240*/  BRA `(.L_x_2011) ;  /* 0x0000000400087947 */ /* 0x000fec0003800000 */
.L_x_37078:
        /* <DEDUP_REMOVED lines=13> */
.L_x_2013:
[----:B------:R-:W-:Y:S05]  /*1320*/  BSYNC.RECONVERGENT B3 ;  /* 0x0000000000037941 */ /* 0x000fea0003800200 */
.L_x_2012:
[----:B------:R-:W-:Y:S01]  /*1330*/  IMAD.WIDE.U32 R88, R95, -0x326172a9, RZ ;  /* 0xcd9e8d575f587825 */ /* 0x000fe200078e00ff */
[----:B------:R-:W-:Y:S01]  /*1340*/  LOP3.LUT R98, R2, UR5, R105, 0x96, !PT ;  /* 0x0000000502627c12 */ /* 0x000fe2000f8e9669 */
[----:B------:R-:W-:Y:S02]  /*1350*/  UIADD3 UR21, UPT, UPT, UR5, -0x4498517b, URZ ;  /* 0xbb67ae8505157890 */ /* 0x000fe4000fffe0ff */
[----:B------:R-:W-:Y:S01]  /*1360*/  UIADD3 UR22, UPT, UPT, UR5, 0x646e171e, URZ ;  /* 0x646e171e05167890 */ /* 0x000fe2000fffe0ff */
[----:B------:R-:W-:Y:S01]  /*1370*/  LOP3.LUT R112, R91, UR4, R89, 0x96, !PT ;  /* 0x000000045b707c12 */ /* 0x000fe2000f8e9659 */
[----:B------:R-:W-:-:S04]  /*1380*/  IMAD.WIDE.U32 R98, R98, -0x326172a9, RZ ;  /* 0xcd9e8d5762627825 */ /* 0x000fc800078e00ff */
[----:B------:R-:W-:Y:S01]  /*1390*/  IMAD.WIDE.U32 R112, R112, -0x2daee0ad, RZ ;  /* 0xd2511f5370707825 */ /* 0x000fe200078e00ff */
[----:B------:R-:W-:-:S04]  /*13a0*/  LOP3.LUT R105, R88, UR10, R99, 0x96, !PT ;  /* 0x0000000a58697c12 */ /* 0x000fc8000f8e9663 */
[----:B------:R-:W-:Y:S01]  /*13b0*/  LOP3.LUT R88, R104, UR21, R113, 0x96, !PT ;  /* 0x0000001568587c12 */ /* 0x000fe2000f8e9671 */
[----:B------:R-:W-:Y:S01]  /*13c0*/  IMAD.WIDE.U32 R104, R105, -0x2daee0ad, RZ ;  /* 0xd2511f5369687825 */ /* 0x000fe200078e00ff */
[----:B------:R-:W-:-:S03]  /*13d0*/  UIADD3 UR21, UPT, UPT, UR4, 0x3c6ef372, URZ ;  /* 0x3c6ef37204157890 */ /* 0x000fc6000fffe0ff */
        /* <DEDUP_REMOVED lines=13> */
[----:B------:R-:W-:-:S03]  /*14b0*/  UIADD3 UR21, UPT, UPT, UR5, -0x56f99767, URZ ;  /* 0xa906689905157890 */ /* 0x000fc6000fffe0ff */
[----:B------:R-:W-:Y:S01]  /*14c0*/  IMAD.WIDE.U32 R112, R112, -0x2daee0ad, RZ ;  /* 0xd2511f5370707825 */ /* 0x000fe200078e00ff */
[----:B------:R-:W-:-:S04]  /*14d0*/  LOP3.LUT R105, R88, UR15, R99, 0x96, !PT ;  /* 0x0000000f58697c12 */ /* 0x000fc8000f8e9663 */
[----:B------:R-:W-:Y:S01]  /*14e0*/  LOP3.LUT R88, R104, UR21, R113, 0x96, !PT ;  /* 0x0000001568587c12 */ /* 0x000fe2000f8e9671 */
[----:B------:R-:W-:Y:S01]  /*14f0*/  IMAD.WIDE.U32 R104, R105, -0x2daee0ad, RZ ;  /* 0xd2511f5369687825 */ /* 0x000fe200078e00ff */
[----:B------:R-:W-:-:S03]  /*1500*/  UIADD3 UR21, UPT, UPT, UR4, -0x4ab325aa, URZ ;  /* 0xb54cda5604157890 */ /* 0x000fc6000fffe0ff */
[----:B------:R-:W-:Y:S01]  /*1510*/  IMAD.WIDE.U32 R88, R88, -0x326172a9, RZ ;  /* 0xcd9e8d5758587825 */ /* 0x000fe200078e00ff */
[----:B------:R-:W-:Y:S01]  /*1520*/  LOP3.LUT R99, R112, UR22, R105, 0x96, !PT ;  /* 0x0000001670637c12 */ /* 0x000fe2000f8e9669 */
[----:B------:R-:W-:-:S03]  /*1530*/  UIADD3 UR22, UPT, UPT, UR5, 0x1fd5c5a3, URZ ;  /* 0x1fd5c5a305167890 */ /* 0x000fc6000fffe0ff */
[----:B------:R-:W-:Y:S01]  /*1540*/  LOP3.LUT R112, R98, UR21, R89, 0x96, !PT ;  /* 0x0000001562707c12 */ /* 0x000fe2000f8e9659 */
[----:B------:R-:W-:Y:S01]  /*1550*/  UIADD3 UR21, UPT, UPT, UR4, 0x5384540f, URZ ;  /* 0x5384540f04157890 */ /* 0x000fe2000fffe0ff */
[----:B------:R-:W-:-:S04]  /*1560*/  IMAD.WIDE.U32 R98, R99, -0x326172a9, RZ ;  /* 0xcd9e8d5763627825 */ /* 0x000fc800078e00ff */
[----:B------:R-:W-:Y:S01]  /*1570*/  IMAD.WIDE.U32 R112, R112, -0x2daee0ad, RZ ;  /* 0xd2511f5370707825 */ /* 0x000fe200078e00ff */
[----:B------:R-:W-:Y:S01]  /*1580*/  LOP3.LUT R88, R88, UR21, R99, 0x96, !PT ;  /* 0x0000001558587c12 */ /* 0x000fe2000f8e9663 */
[----:B------:R-:W-:-:S03]  /*1590*/  UIADD3 UR21, UPT, UPT, UR4, -0x700cb87f, URZ ;  /* 0x8ff3478104157890 */ /* 0x000fc6000fffe0ff */
[----:B------:R-:W-:Y:S01]  /*15a0*/  LOP3.LUT R104, R104, UR22, R113, 0x96, !PT ;  /* 0x0000001668687c12 */ /* 0x000fe2000f8e9671 */
[----:B------:R-:W-:Y:S01]  /*15b0*/  IMAD.WIDE.U32 R88, R88, -0x2daee0ad, RZ ;  /* 0xd2511f5358587825 */ /* 0x000fe200078e00ff */
[----:B------:R-:W-:-:S03]  /*15c0*/  UIADD3 UR22, UPT, UPT, UR5, -0x695add53, URZ ;  /* 0x96a522ad05167890 */ /* 0x000fc6000fffe0ff */
        /* <DEDUP_REMOVED lines=10> */
.L_x_2011:
[----:B------:R-:W-:Y:S05]  /*1670*/  BSYNC.RECONVERGENT B2 ;  /* 0x0000000000027941 */ /* 0x000fea0003800200 */
.L_x_2010:
[----:B------:R-:W0:Y:S01]  /*1680*/  LDC R137, c[0x0][0x408] ;  /* 0x00010200ff897b82 */ /* 0x000e220000000800 */
[----:B------:R-:W-:Y:S01]  /*1690*/  I2FP.F32.U32 R99, R99 ;  /* 0x0000006300637245 */ /* 0x000fe20000201000 */
[----:B------:R-:W-:Y:S01]  /*16a0*/  IMAD.MOV.U32 R122, RZ, RZ, 0x2f800000 ;  /* 0x2f800000ff7a7424 */ /* 0x000fe200078e00ff */
[----:B------:R-:W-:Y:S01]  /*16b0*/  ISETP.NE.AND P1, PT, R98, 0x1, PT ;  /* 0x000000016200780c */ /* 0x000fe20003f25270 */
[----:B-----5:R-:W-:Y:S01]  /*16c0*/  IMAD.U32 R88, R80, 0x10000, RZ ;  /* 0x0001000050587824 */ /* 0x020fe200078e00ff */
[----:B------:R-:W-:Y:S01]  /*16d0*/  BSSY.RECONVERGENT B2, `(.L_x_2014) ;  /* 0x000005b000027945 */ /* 0x000fe20003800200 */
[----:B------:R-:W-:Y:S01]  /*16e0*/  FFMA.FTZ R99, R99, R122, 1.1641532182693481445e-10 ;  /* 0x2f00000063637423 */ /* 0x000fe2000001007a */
[----:B------:R-:W-:Y:S01]  /*16f0*/  IMAD.U32 R105, R28, 0x10000, RZ ;  /* 0x000100001c697824 */ /* 0x000fe200078e00ff */
[----:B------:R-:W1:Y:S01]  /*1700*/  LDC R136, c[0x0][0x404] ;  /* 0x00010100ff887b82 */ /* 0x000e620000000800 */
[----:B------:R-:W-:Y:S01]  /*1710*/  FMUL.FTZ R88, R88, R131 ;  /* 0x0000008358587220 */ /* 0x000fe20000410000 */
[----:B------:R-:W-:Y:S01]  /*1720*/  PRMT R80, R80, 0x7632, R80 ;  /* 0x0000763250507816 */ /* 0x000fe20000000050 */
[----:B------:R-:W-:-:S02]  /*1730*/  IMAD.MOV.U32 R104, RZ, RZ, 0x2 ;  /* 0x00000002ff687424 */ /* 0x000fc400078e00ff */
[----:B0-----:R-:W-:Y:S01]  /*1740*/  FMUL.FTZ R88, R88, R137 ;  /* 0x0000008958587220 */ /* 0x001fe20000410000 */
[----:B-1----:R-:W-:Y:S02]  /*1750*/  FSETP.GTU.FTZ.AND P0, PT, R99, R136, PT ;  /* 0x000000886300720b */ /* 0x002fe40003f1c000 */
[----:B------:R-:W-:Y:S02]  /*1760*/  SHF.L.U32 R99, R68, 0x10, RZ ;  /* 0x0000001044637819 */ /* 0x000fe400000006ff */
[----:B------:R-:W-:Y:S02]  /*1770*/  FSEL R88, R88, RZ, !P0 ;  /* 0x000000ff58587208 */ /* 0x000fe40004000000 */
[----:B------:R-:W-:-:S03]  /*1780*/  PLOP3.LUT P0, PT, P0, PT, PT, 0x8, 0x80 ;  /* 0x000000000080781c */ /* 0x000fc6000070e170 */
[----:B------:R-:W-:Y:S01]  /*1790*/  FFMA.FTZ R99, R88, R99, R105 ;  /* 0x0000006358637223 */ /* 0x000fe20000010069 */
        /* <DEDUP_REMOVED lines=11> */
.L_x_2016:
        /* <DEDUP_REMOVED lines=13> */
.L_x_2018:
[----:B------:R-:W-:Y:S05]  /*1920*/  BSYNC.RECONVERGENT B3 ;  /* 0x0000000000037941 */ /* 0x000fea0003800200 */
.L_x_2017:
        /* <DEDUP_REMOVED lines=53> */
.L_x_2015:
[----:B------:R-:W-:Y:S05]  /*1c80*/  BSYNC.RECONVERGENT B2 ;  /* 0x0000000000027941 */ /* 0x000fea0003800200 */
.L_x_2014:
[----:B------:R-:W-:Y:S01]  /*1c90*/  I2FP.F32.U32 R105, R88 ;  /* 0x0000005800697245 */ /* 0x000fe20000201000 */
[----:B------:R-:W-:Y:S01]  /*1ca0*/  IMAD.U32 R80, R80, 0x10000, RZ ;  /* 0x0001000050507824 */ /* 0x000fe200078e00ff */
[----:B------:R-:W-:Y:S01]  /*1cb0*/  ISETP.NE.AND P1, PT, R104, 0x1, PT ;  /* 0x000000016800780c */ /* 0x000fe20003f25270 */
[----:B------:R-:W-:Y:S01]  /*1cc0*/  BSSY.RECONVERGENT B2, `(.L_x_2019) ;  /* 0x0000059000027945 */ /* 0x000fe20003800200 */
[----:B------:R-:W-:Y:S01]  /*1cd0*/  PRMT R88, R28, 0x7632, R88 ;  /* 0x000076321c587816 */ /* 0x000fe20000000058 */
[----:B------:R-:W-:Y:S01]  /*1ce0*/  FFMA.FTZ R105, R105, R122, 1.1641532182693481445e-10 ;  /* 0x2f00000069697423 */ /* 0x000fe2000001007a */
[----:B------:R-:W-:Y:S02]  /*1cf0*/  FMUL.FTZ R80, R80, R131 ;  /* 0x0000008350507220 */ /* 0x000fe40000410000 */
[----:B------:R-:W-:Y:S01]  /*1d00*/  SHF.L.U32 R113, R88, 0x10, RZ ;  /* 0x0000001058717819 */ /* 0x000fe200000006ff */
[----:B------:R-:W-:Y:S02]  /*1d10*/  IMAD.MOV.U32 R88, RZ, RZ, 0x2 ;  /* 0x00000002ff587424 */ /* 0x000fe400078e00ff */
[----:B------:R-:W-:Y:S01]  /*1d20*/  FMUL.FTZ R80, R80, R137 ;  /* 0x0000008950507220 */ /* 0x000fe20000410000 */
[----:B------:R-:W-:Y:S01]  /*1d30*/  FSETP.GTU.FTZ.AND P0, PT, R105, R136, PT ;  /* 0x000000886900720b */ /* 0x000fe20003f1c000 */
[----:B------:R-:W-:-:S03]  /*1d40*/  IMAD.U32 R105, R3, 0x10000, RZ ;  /* 0x0001000003697824 */ /* 0x000fc600078e00ff */
[----:B------:R-:W-:Y:S02]  /*1d50*/  FSEL R80, R80, RZ, !P0 ;  /* 0x000000ff50507208 */ /* 0x000fe40004000000 */
[----:B------:R-:W-:-:S03]  /*1d60*/  PLOP3.LUT P0, PT, P0, PT, PT, 0x8, 0x80 ;  /* 0x000000000080781c */ /* 0x000fc6000070e170 */
[----:B------:R-:W-:Y:S01]  /*1d70*/  FFMA.FTZ R98, R80, R105, R113 ;  /* 0x0000006950627223 */ /* 0x000fe20000010071 */
        /* <DEDUP_REMOVED lines=10> */
.L_x_2021:
        /* <DEDUP_REMOVED lines=13> */
.L_x_2023:
[----:B------:R-:W-:Y:S05]  /*1ef0*/  BSYNC.RECONVERGENT B3 ;  /* 0x0000000000037941 */ /* 0x000fea0003800200 */
.L_x_2022:
[----:B------:R-:W-:Y:S01]  /*1f00*/  IMAD.WIDE.U32 R88, R95, -0x326172a9, RZ ;  /* 0xcd9e8d575f587825 */ /* 0x000fe200078e00ff */
[----:B------:R-:W-:Y:S01]  /*1f10*/  LOP3.LUT R104, R2, UR5, R133, 0x96, !PT ;  /* 0x0000000502687c12 */ /* 0x000fe2000f8e9685 */
[----:B------:R-:W-:Y:S01]  /*1f20*/  UIADD3 UR21, UPT, UPT, UR5, -0x4498517b, URZ ;  /* 0xbb67ae8505157890 */ /* 0x000fe2000fffe0ff */
[----:B------:R-:W-:Y:S01]  /*1f30*/  MOV R80, R134 ;  /* 0x0000008600507202 */ /* 0x000fe20000000f00 */
        /* <DEDUP_REMOVED lines=49> */
.L_x_2020:
[----:B------:R-:W-:Y:S05]  /*2250*/  BSYNC.RECONVERGENT B2 ;  /* 0x0000000000027941 */ /* 0x000fea0003800200 */
.L_x_2019:
[----:B------:R-:W-:Y:S01]  /*2260*/  I2FP.F32.U32 R105, R80 ;  /* 0x0000005000697245 */ /* 0x000fe20000201000 */
[----:B------:R-:W-:Y:S01]  /*2270*/  IMAD.U32 R113, R29, 0x10000, RZ ;  /* 0x000100001d717824 */ /* 0x000fe200078e00ff */
[----:B------:R-:W-:Y:S01]  /*2280*/  SHF.L.U32 R80, R81, 0x10, RZ ;  /* 0x0000001051507819 */ /* 0x000fe200000006ff */
[----:B------:R-:W-:Y:S01]  /*2290*/  BSSY.RECONVERGENT B2, `(.L_x_2024) ;  /* 0x0000059000027945 */ /* 0x000fe20003800200 */
[----:B------:R-:W-:Y:S01]  /*22a0*/  ISETP.NE.AND P2, PT, R88, 0x1, PT ;  /* 0x000000015800780c */ /* 0x000fe20003f45270 */
[----:B------:R-:W-:Y:S01]  /*22b0*/  FFMA.FTZ R105, R105, R122, 1.1641532182693481445e-10 ;  /* 0x2f00000069697423 */ /* 0x000fe2000001007a */
[----:B------:R-:W-:Y:S02]  /*22c0*/  HFMA2 R112, -RZ, RZ, 0, 1.1920928955078125e-07 ;  /* 0x00000002ff707431 */ /* 0x000fe400000001ff */
[----:B------:R-:W-:Y:S01]  /*22d0*/  FMUL.FTZ R80, R80, R131 ;  /* 0x0000008350507220 */ /* 0x000fe20000410000 */
[----:B------:R-:W-:Y:S01]  /*22e0*/  PRMT R104, R81, 0x7632, R104 ;  /* 0x0000763251687816 */ /* 0x000fe20000000068 */
[----:B------:R-:W-:Y:S01]  /*22f0*/  IMAD.MOV.U32 R81, RZ, RZ, R0 ;  /* 0x000000ffff517224 */ /* 0x000fe200078e0000 */
[----:B------:R-:W-:Y:S01]  /*2300*/  FSETP.GTU.FTZ.AND P1, PT, R105, R136, PT ;  /* 0x000000886900720b */ /* 0x000fe20003f3c000 */
[----:B------:R-:W-:Y:S01]  /*2310*/  FMUL.FTZ R80, R80, R137 ;  /* 0x0000008950507220 */ /* 0x000fe20000410000 */
[----:B------:R-:W-:-:S04]  /*2320*/  IMAD.U32 R105, R69, 0x10000, RZ ;  /* 0x0001000045697824 */ /* 0x000fc800078e00ff */
[----:B------:R-:W-:Y:S02]  /*2330*/  FSEL R80, R80, RZ, !P1 ;  /* 0x000000ff50507208 */ /* 0x000fe40004800000 */
[----:B------:R-:W-:-:S03]  /*2340*/  PLOP3.LUT P1, PT, P1, PT, PT, 0x8, 0x80 ;  /* 0x000000000080781c */ /* 0x000fc60000f2e170 */
[----:B------:R-:W-:Y:S01]  /*2350*/  FFMA.FTZ R105, R80, R105, R113 ;  /* 0x0000006950697223 */ /* 0x000fe20000010071 */
        /* <DEDUP_REMOVED lines=9> */
.L_x_2026:
        /* <DEDUP_REMOVED lines=13> */
.L_x_2028:
[----:B------:R-:W-:Y:S05]  /*24c0*/  BSYNC.RECONVERGENT B3 ;  /* 0x0000000000037941 */ /* 0x000fea0003800200 */
.L_x_2027:
        /* <DEDUP_REMOVED lines=53> */
.L_x_2025:
[----:B------:R-:W-:Y:S05]  /*2820*/  BSYNC.RECONVERGENT B2 ;  /* 0x0000000000027941 */ /* 0x000fea0003800200 */
.L_x_2024:
[----:B------:R-:W-:Y:S01]  /*2830*/  I2FP.F32.U32 R81, R81 ;  /* 0x0000005100517245 */ /* 0x000fe20000201000 */
[----:B------:R-:W-:Y:S01]  /*2840*/  IMAD.U32 R104, R104, 0x10000, RZ ;  /* 0x0001000068687824 */ /* 0x000fe200078e00ff */
[----:B------:R-:W-:Y:S01]  /*2850*/  ISETP.NE.AND P3, PT, R112, 0x1, PT ;  /* 0x000000017000780c */ /* 0x000fe20003f65270 */
[----:B------:R-:W-:Y:S01]  /*2860*/  BSSY.RECONVERGENT B2, `(.L_x_2029) ;  /* 0x0000059000027945 */ /* 0x000fe20003800200 */
[----:B------:R-:W-:Y:S01]  /*2870*/  PRMT R80, R29, 0x7632, R80 ;  /* 0x000076321d507816 */ /* 0x000fe20000000050 */
[----:B------:R-:W-:Y:S01]  /*2880*/  FFMA.FTZ R81, R81, R122, 1.1641532182693481445e-10 ;  /* 0x2f00000051517423 */ /* 0x000fe2000001007a */
[----:B------:R-:W-:Y:S01]  /*2890*/  FMUL.FTZ R104, R104, R131 ;  /* 0x0000008368687220 */ /* 0x000fe20000410000 */
[----:B------:R-:W-:Y:S02]  /*28a0*/  IMAD.MOV.U32 R88, RZ, RZ, 0x2 ;  /* 0x00000002ff587424 */ /* 0x000fe400078e00ff */
[----:B------:R-:W-:Y:S02]  /*28b0*/  IMAD.U32 R113, R80, 0x10000, RZ ;  /* 0x0001000050717824 */ /* 0x000fe400078e00ff */
[----:B------:R-:W-:Y:S01]  /*28c0*/  FMUL.FTZ R104, R104, R137 ;  /* 0x0000008968687220 */ /* 0x000fe20000410000 */
[----:B------:R-:W-:-:S02]  /*28d0*/  FSETP.GTU.FTZ.AND P2, PT, R81, R136, PT ;  /* 0x000000885100720b */ /* 0x000fc40003f5c000 */
[----:B------:R-:W-:Y:S02]  /*28e0*/  SHF.L.U32 R81, R4, 0x10, RZ ;  /* 0x0000001004517819 */ /* 0x000fe400000006ff */
[----:B------:R-:W-:Y:S02]  /*28f0*/  FSEL R104, R104, RZ, !P2 ;  /* 0x000000ff68687208 */ /* 0x000fe40005000000 */
[----:B------:R-:W-:-:S03]  /*2900*/  PLOP3.LUT P2, PT, P2, PT, PT, 0x8, 0x80 ;  /* 0x000000000080781c */ /* 0x000fc6000174e170 */
[----:B------:R-:W-:Y:S01]  /*2910*/  FFMA.FTZ R104, R104, R81, R113 ;  /* 0x0000005168687223 */ /* 0x000fe20000010071 */
        /* <DEDUP_REMOVED lines=10> */
.L_x_2031:
        /* <DEDUP_REMOVED lines=13> */
.L_x_2033:
[----:B------:R-:W-:Y:S05]  /*2a90*/  BSYNC.RECONVERGENT B3 ;  /* 0x0000000000037941 */ /* 0x000fea0003800200 */
.L_x_2032:
        /* <DEDUP_REMOVED lines=50> */
[----:B------:R-:W-:Y:S02]  /*2dc0*/  HFMA2 R88, -RZ, RZ, 0, 0 ;  /* 0x00000000ff587431 */ /* 0x000fe400000001ff */
[----:B------:R-:W-:Y:S02]  /*2dd0*/  IMAD.MOV.U32 R81, RZ, RZ, R134 ;  /* 0x000000ffff517224 */ /* 0x000fe400078e0086 */
[----:B------:R-:W-:-:S07]  /*2de0*/  IMAD.MOV.U32 R134, RZ, RZ, R80 ;  /* 0x000000ffff867224 */ /* 0x000fce00078e0050 */
.L_x_2030:
[----:B------:R-:W-:Y:S05]  /*2df0*/  BSYNC.RECONVERGENT B2 ;  /* 0x0000000000027941 */ /* 0x000fea0003800200 */
.L_x_2029:
        /* <DEDUP_REMOVED lines=25> */
.L_x_2036:
        /* <DEDUP_REMOVED lines=13> */
.L_x_2038:
[----:B------:R-:W-:Y:S05]  /*3060*/  BSYNC.RECONVERGENT B3 ;  /* 0x0000000000037941 */ /* 0x000fea0003800200 */
.L_x_2037:
        /* <DEDUP_REMOVED lines=53> */
.L_x_2035:
[----:B------:R-:W-:Y:S05]  /*33c0*/  BSYNC.RECONVERGENT B2 ;  /* 0x0000000000027941 */ /* 0x000fea0003800200 */
.L_x_2034:
        /* <DEDUP_REMOVED lines=9> */
[----:B------:R-:W-:Y:S02]  /*3460*/  IMAD.U32 R81, R5, 0x10000, RZ ;  /* 0x0001000005517824 */ /* 0x000fe400078e00ff */
[----:B------:R-:W-:Y:S02]  /*3470*/  IMAD.U32 R123, R80, 0x10000, RZ ;  /* 0x00010000507b7824 */ /* 0x000fe400078e00ff */
[----:B------:R-:W-:Y:S02]  /*3480*/  FSEL R82, R82, RZ, !P4 ;  /* 0x000000ff52527208 */ /* 0x000fe40006000000 */
[----:B------:R-:W-:-:S03]  /*3490*/  PLOP3.LUT P4, PT, P4, PT, PT, 0x8, 0x80 ;  /* 0x000000000080781c */ /* 0x000fc6000278e170 */
[----:B------:R-:W-:Y:S01]  /*34a0*/  FFMA.FTZ R112, R82, R81, R123 ;  /* 0x0000005152707223 */ /* 0x000fe2000001007b */
[----:B------:R-:W-:Y:S02]  /*34b0*/  HFMA2 R82, -RZ, RZ, 0, 1.1920928955078125e-07 ;  /* 0x00000002ff527431 */ /* 0x000fe400000001ff */
        /* <DEDUP_REMOVED lines=10> */
.L_x_2041:
        /* <DEDUP_REMOVED lines=13> */
.L_x_2043:
[----:B------:R-:W-:Y:S05]  /*3630*/  BSYNC.RECONVERGENT B3 ;  /* 0x0000000000037941 */ /* 0x000fea0003800200 */
.L_x_2042:
[----:B------:R-:W-:Y:S01]  /*3640*/  IMAD.WIDE.U32 R88, R95, -0x326172a9, RZ ;  /* 0xcd9e8d575f587825 */ /* 0x000fe200078e00ff */
[----:B------:R-:W-:Y:S01]  /*3650*/  LOP3.LUT R80, R2, UR5, R139, 0x96, !PT ;  /* 0x0000000502507c12 */ /* 0x000fe2000f8e968b */
[----:B------:R-:W-:Y:S02]  /*3660*/  UIADD3 UR21, UPT, UPT, UR5, -0x4498517b, URZ ;  /* 0xbb67ae8505157890 */ /* 0x000fe4000fffe0ff */
[----:B------:R-:W-:Y:S01]  /*3670*/  UIADD3 UR22, UPT, UPT, UR5, 0x646e171e, URZ ;  /* 0x646e171e05167890 */ /* 0x000fe2000fffe0ff */
[----:B------:R-:W-:Y:S01]  /*3680*/  LOP3.LUT R132, R91, UR4, R89, 0x96, !PT ;  /* 0x000000045b847c12 */ /* 0x000fe2000f8e9659 */
[----:B------:R-:W-:-:S04]  /*3690*/  IMAD.WIDE.U32 R80, R80, -0x326172a9, RZ ;  /* 0xcd9e8d5750507825 */ /* 0x000fc800078e00ff */
[----:B------:R-:W-:Y:S01]  /*36a0*/  IMAD.WIDE.U32 R132, R132, -0x2daee0ad, RZ ;  /* 0xd2511f5384847825 */ /* 0x000fe200078e00ff */
[----:B------:R-:W-:-:S03]  /*36b0*/  LOP3.LUT R139, R88, UR10, R81, 0x96, !PT ;  /* 0x0000000a588b7c12 */ /* 0x000fc6000f8e9651 */
[----:B------:R-:W-:Y:S01]  /*36c0*/  IMAD.MOV.U32 R82, RZ, RZ, RZ ;  /* 0x000000ffff527224 */ /* 0x000fe200078e00ff */
        /* <DEDUP_REMOVED lines=44> */
.L_x_2040:
[----:B------:R-:W-:Y:S05]  /*3990*/  BSYNC.RECONVERGENT B2 ;  /* 0x0000000000027941 */ /* 0x000fea0003800200 */
.L_x_2039:
[----:B------:R-:W-:Y:S01]  /*39a0*/  I2FP.F32.U32 R81, R81 ;  /* 0x0000005100517245 */ /* 0x000fe20000201000 */
[----:B------:R-:W-:Y:S01]  /*39b0*/  IMAD.U32 R80, R83, 0x10000, RZ ;  /* 0x0001000053507824 */ /* 0x000fe200078e00ff */
[----:B------:R-:W-:Y:S01]  /*39c0*/  ISETP.NE.AND P6, PT, R82, 0x1, PT ;  /* 0x000000015200780c */ /* 0x000fe20003fc5270 */
[----:B------:R-:W-:Y:S01]  /*39d0*/  IMAD.U32 R133, R31, 0x10000, RZ ;  /* 0x000100001f857824 */ /* 0x000fe200078e00ff */
[----:B------:R-:W-:Y:S01]  /*39e0*/  SHF.L.U32 R123, R71, 0x10, RZ ;  /* 0x00000010477b7819 */ /* 0x000fe200000006ff */
[----:B------:R-:W-:Y:S01]  /*39f0*/  FFMA.FTZ R81, R81, R122, 1.1641532182693481445e-10 ;  /* 0x2f00000051517423 */ /* 0x000fe2000001007a */
[----:B------:R-:W-:Y:S01]  /*3a00*/  FMUL.FTZ R80, R80, R131 ;  /* 0x0000008350507220 */ /* 0x000fe20000410000 */
[----:B------:R-:W-:Y:S01]  /*3a10*/  BSSY.RECONVERGENT B2, `(.L_x_2044) ;  /* 0x0000057000027945 */ /* 0x000fe20003800200 */
[----:B------:R-:W-:Y:S01]  /*3a20*/  PRMT R138, R83, 0x7632, R138 ;  /* 0x00007632538a7816 */ /* 0x000fe2000000008a */
[----:B------:R-:W-:Y:S02]  /*3a30*/  IMAD.MOV.U32 R88, RZ, RZ, 0x2 ;  /* 0x00000002ff587424 */ /* 0x000fe400078e00ff */
[----:B------:R-:W-:Y:S01]  /*3a40*/  FMUL.FTZ R80, R80, R137 ;  /* 0x0000008950507220 */ /* 0x000fe20000410000 */
[----:B------:R-:W-:-:S02]  /*3a50*/  FSETP.GTU.FTZ.AND P5, PT, R81, R136, PT ;  /* 0x000000885100720b */ /* 0x000fc40003fbc000 */
[----:B------:R-:W-:Y:S02]  /*3a60*/  MOV R81, R0 ;  /* 0x0000000000517202 */ /* 0x000fe40000000f00 */
        /* <DEDUP_REMOVED lines=12> */
.L_x_2046:
        /* <DEDUP_REMOVED lines=15> */
.L_x_2048:
[----:B------:R-:W-:Y:S05]  /*3c20*/  BSYNC.RECONVERGENT B3 ;  /* 0x0000000000037941 */ /* 0x000fea0003800200 */
.L_x_2047:
        /* <DEDUP_REMOVED lines=53> */
.L_x_2045:
[----:B------:R-:W-:Y:S05]  /*3f80*/  BSYNC.RECONVERGENT B2 ;  /* 0x0000000000027941 */ /* 0x000fea0003800200 */
.L_x_2044:
[----:B------:R-:W-:Y:S01]  /*3f90*/  I2FP.F32.U32 R81, R81 ;  /* 0x0000005100517245 */ /* 0x000fe20000201000 */
[----:B------:R-:W-:Y:S01]  /*3fa0*/  IMAD.U32 R138, R138, 0x10000, RZ ;  /* 0x000100008a8a7824 */ /* 0x000fe200078e00ff */
[----:B------:R-:W-:Y:S01]  /*3fb0*/  PRMT R80, R31, 0x7632, R80 ;  /* 0x000076321f507816 */ /* 0x000fe20000000050 */
[----:B------:R-:W-:Y:S01]  /*3fc0*/  IMAD.U32 R83, R6, 0x10000, RZ ;  /* 0x0001000006537824 */ /* 0x000fe200078e00ff */
[----:B------:R-:W-:Y:S01]  /*3fd0*/  F2FP.BF16.F32.PACK_AB R82, R112, R113 ;  /* 0x000000717052723e */ /* 0x000fe200000010ff */
[----:B------:R-:W-:Y:S01]  /*3fe0*/  FMUL.FTZ R138, R138, R131 ;  /* 0x000000838a8a7220 */ /* 0x000fe20000410000 */
[----:B------:R-:W-:Y:S01]  /*3ff0*/  FFMA.FTZ R81, R81, R122, 1.1641532182693481445e-10 ;  /* 0x2f00000051517423 */ /* 0x000fe2000001007a */
[----:B------:R-:W-:Y:S02]  /*4000*/  SHF.L.U32 R133, R80, 0x10, RZ ;  /* 0x0000001050857819 */ /* 0x000fe400000006ff */
[----:B------:R-:W-:Y:S01]  /*4010*/  FMUL.FTZ R138, R138, R137 ;  /* 0x000000898a8a7220 */ /* 0x000fe20000410000 */
[----:B------:R-:W-:-:S02]  /*4020*/  F2FP.BF16.F32.PACK_AB R80, R98, R99 ;  /* 0x000000636250723e */ /* 0x000fc400000010ff */
[----:B------:R-:W-:Y:S02]  /*4030*/  FSETP.GTU.FTZ.AND P6, PT, R81, R136, PT ;  /* 0x000000885100720b */ /* 0x000fe40003fdc000 */
[----:B------:R-:W-:Y:S02]  /*4040*/  F2FP.BF16.F32.PACK_AB R81, R104, R105 ;  /* 0x000000696851723e */ /* 0x000fe400000010ff */
[----:B------:R-:W-:Y:S02]  /*4050*/  FSEL R138, R138, RZ, !P6 ;  /* 0x000000ff8a8a7208 */ /* 0x000fe40007000000 */
[----:B------:R-:W-:-:S03]  /*4060*/  PLOP3.LUT P6, PT, P6, PT, PT, 0x8, 0x80 ;  /* 0x000000000080781c */ /* 0x000fc600037ce170 */
[----:B------:R-:W-:-:S05]  /*4070*/  FFMA.FTZ R122, R138, R83, R133 ;  /* 0x000000538a7a7223 */ /* 0x000fca0000010085 */
[----:B------:R-:W-:Y:S01]  /*4080*/  F2FP.BF16.F32.PACK_AB R83, R122, R123 ;  /* 0x0000007b7a53723e */ /* 0x000fe200000010ff */
[----:B------:R-:W-:Y:S06]  /*4090*/  BRA `(.L_x_2049) ;  /* 0x0000002c00a07947 */ /* 0x000fec0003800000 */
.L_x_2009:
        /* <DEDUP_REMOVED lines=16> */
.L_x_2052:
        /* <DEDUP_REMOVED lines=13> */
.L_x_2054:
[----:B------:R-:W-:Y:S05]  /*4270*/  BSYNC.RECONVERGENT B3 ;  /* 0x0000000000037941 */ /* 0x000fea0003800200 */
.L_x_2053:
        /* <DEDUP_REMOVED lines=52> */
.L_x_2051:
[----:B------:R-:W-:Y:S05]  /*45c0*/  BSYNC.RECONVERGENT B2 ;  /* 0x0000000000027941 */ /* 0x000fea0003800200 */
.L_x_2050:
[----:B------:R-:W0:Y:S01]  /*45d0*/  LDC R137, c[0x0][0x408] ;  /* 0x00010200ff897b82 */ /* 0x000e220000000800 */
[----:B------:R-:W-:Y:S01]  /*45e0*/  I2FP.F32.U32 R99, R98 ;  /* 0x0000006200637245 */ /* 0x000fe20000201000 */
[----:B------:R-:W-:Y:S01]  /*45f0*/  IMAD.MOV.U32 R122, RZ, RZ, 0x2f800000 ;  /* 0x2f800000ff7a7424 */ /* 0x000fe200078e00ff */
[----:B-----5:R-:W-:Y:S01]  /*4600*/  SHF.L.U32 R88, R80, 0x10, RZ ;  /* 0x0000001050587819 */ /* 0x020fe200000006ff */
[----:B------:R-:W-:Y:S01]  /*4610*/  IMAD.U32 R98, R68, 0x10000, RZ ;  /* 0x0001000044627824 */ /* 0x000fe200078e00ff */
[----:B------:R-:W-:Y:S01]  /*4620*/  ISETP.NE.AND P1, PT, R104, 0x1, PT ;  /* 0x000000016800780c */ /* 0x000fe20003f25270 */
[----:B------:R-:W-:Y:S01]  /*4630*/  FFMA.FTZ R99, R99, R122, 1.1641532182693481445e-10 ;  /* 0x2f00000063637423 */ /* 0x000fe2000001007a */
[----:B------:R-:W-:Y:S01]  /*4640*/  BSSY.RECONVERGENT B2, `(.L_x_2055) ;  /* 0x0000058000027945 */ /* 0x000fe20003800200 */
[----:B------:R-:W1:Y:S01]  /*4650*/  LDC R136, c[0x0][0x404] ;  /* 0x00010100ff887b82 */ /* 0x000e620000000800 */
[----:B------:R-:W-:Y:S01]  /*4660*/  FMUL.FTZ R88, R88, R131 ;  /* 0x0000008358587220 */ /* 0x000fe20000410000 */
[----:B------:R-:W-:Y:S01]  /*4670*/  PRMT R80, R80, 0x7632, R80 ;  /* 0x0000763250507816 */ /* 0x000fe20000000050 */
[----:B------:R-:W-:-:S02]  /*4680*/  IMAD.MOV.U32 R112, RZ, RZ, 0x2 ;  /* 0x00000002ff707424 */ /* 0x000fc400078e00ff */
[----:B0-----:R-:W-:Y:S01]  /*4690*/  FMUL.FTZ R88, R88, R137 ;  /* 0x0000008958587220 */ /* 0x001fe20000410000 */
[----:B-1----:R-:W-:-:S04]  /*46a0*/  FSETP.GTU.FTZ.AND P0, PT, R99, R136, PT ;  /* 0x000000886300720b */ /* 0x002fc80003f1c000 */
[----:B------:R-:W-:Y:S02]  /*46b0*/  FSEL R99, R88, RZ, !P0 ;  /* 0x000000ff58637208 */ /* 0x000fe40004000000 */
[----:B------:R-:W-:Y:S02]  /*46c0*/  PLOP3.LUT P0, PT, P0, PT, PT, 0x8, 0x80 ;  /* 0x000000000080781c */ /* 0x000fe4000070e170 */
[----:B------:R-:W-:Y:S01]  /*46d0*/  MOV R88, R0 ;  /* 0x0000000000587202 */ /* 0x000fe20000000f00 */
[----:B------:R-:W-:Y:S01]  /*46e0*/  FMUL.FTZ R99, R99, R98 ;  /* 0x0000006263637220 */ /* 0x000fe20000410000 */
        /* <DEDUP_REMOVED lines=10> */
.L_x_2057:
        /* <DEDUP_REMOVED lines=13> */
.L_x_2059:
[----:B------:R-:W-:Y:S05]  /*4860*/  BSYNC.RECONVERGENT B3 ;  /* 0x0000000000037941 */ /* 0x000fea0003800200 */
.L_x_2058:
        /* <DEDUP_REMOVED lines=53> */
.L_x_2056:
[----:B------:R-:W-:Y:S05]  /*4bc0*/  BSYNC.RECONVERGENT B2 ;  /* 0x0000000000027941 */ /* 0x000fea0003800200 */
.L_x_2055:
        /* <DEDUP_REMOVED lines=12> */
[----:B------:R-:W-:Y:S01]  /*4c90*/  FMUL.FTZ R98, R80, R105 ;  /* 0x0000006950627220 */ /* 0x000fe20000410000 */
        /* <DEDUP_REMOVED lines=10> */
.L_x_2062:
        /* <DEDUP_REMOVED lines=13> */
.L_x_2064:
[----:B------:R-:W-:Y:S05]  /*4e10*/  BSYNC.RECONVERGENT B3 ;  /* 0x0000000000037941 */ /* 0x000fea0003800200 */
.L_x_2063:
        /* <DEDUP_REMOVED lines=8> */
[----:B------:R-:W-:Y:S01]  /*4ea0*/  IMAD.MOV.U32 R80, RZ, RZ, R134 ;  /* 0x000000ffff507224 */ /* 0x000fe200078e0086 */
        /* <DEDUP_REMOVED lines=44> */
.L_x_2061:
[----:B------:R-:W-:Y:S05]  /*5170*/  BSYNC.RECONVERGENT B2 ;  /* 0x0000000000027941 */ /* 0x000fea0003800200 */
.L_x_2060:
        /* <DEDUP_REMOVED lines=8> */
[----:B------:R-:W-:Y:S02]  /*5200*/  IMAD.MOV.U32 R81, RZ, RZ, R0 ;  /* 0x000000ffff517224 */ /* 0x000fe400078e0000 */
[----:B------:R-:W-:Y:S01]  /*5210*/  FMUL.FTZ R80, R80, R137 ;  /* 0x0000008950507220 */ /* 0x000fe20000410000 */
[----:B------:R-:W-:-:S04]  /*5220*/  FSETP.GTU.FTZ.AND P1, PT, R105, R136, PT ;  /* 0x000000886900720b */ /* 0x000fc80003f3c000 */
[----:B------:R-:W-:Y:S01]  /*5230*/  FSEL R105, R80, RZ, !P1 ;  /* 0x000000ff50697208 */ /* 0x000fe20004800000 */
[----:B------:R-:W-:Y:S01]  /*5240*/  IMAD.MOV.U32 R80, RZ, RZ, 0x2 ;  /* 0x00000002ff507424 */ /* 0x000fe200078e00ff */
[----:B------:R-:W-:-:S03]  /*5250*/  PLOP3.LUT P1, PT, P1, PT, PT, 0x8, 0x80 ;  /* 0x000000000080781c */ /* 0x000fc60000f2e170 */
[----:B------:R-:W-:Y:S01]  /*5260*/  FMUL.FTZ R105, R105, R88 ;  /* 0x0000005869697220 */ /* 0x000fe20000410000 */
        /* <DEDUP_REMOVED lines=9> */
.L_x_2067:
        /* <DEDUP_REMOVED lines=13> */
.L_x_2069:
[----:B------:R-:W-:Y:S05]  /*53d0*/  BSYNC.RECONVERGENT B3 ;  /* 0x0000000000037941 */ /* 0x000fea0003800200 */
.L_x_2068:
        /* <DEDUP_REMOVED lines=53> */
.L_x_2066:
[----:B------:R-:W-:Y:S05]  /*5730*/  BSYNC.RECONVERGENT B2 ;  /* 0x0000000000027941 */ /* 0x000fea0003800200 */
.L_x_2065:
        /* <DEDUP_REMOVED lines=12> */
[----:B------:R-:W-:Y:S01]  /*5800*/  FMUL.FTZ R104, R104, R81 ;  /* 0x0000005168687220 */ /* 0x000fe20000410000 */
        /* <DEDUP_REMOVED lines=10> */
.L_x_2072:
        /* <DEDUP_REMOVED lines=13> */
.L_x_2074:
[----:B------:R-:W-:Y:S05]  /*5980*/  BSYNC.RECONVERGENT B3 ;  /* 0x0000000000037941 */ /* 0x000fea0003800200 */
.L_x_2073:
        /* <DEDUP_REMOVED lines=53> */
.L_x_2071:
[----:B------:R-:W-:Y:S05]  /*5ce0*/  BSYNC.RECONVERGENT B2 ;  /* 0x0000000000027941 */ /* 0x000fea0003800200 */
.L_x_2070:
[----:B------:R-:W-:Y:S01]  /*5cf0*/  I2FP.F32.U32 R81, R81 ;  /* 0x0000005100517245 */ /* 0x000fe20000201000 */
[----:B------:R-:W-:Y:S01]  /*5d00*/  IMAD.U32 R80, R82, 0x10000, RZ ;  /* 0x0001000052507824 */ /* 0x000fe200078e00ff */
[----:B------:R-:W-:Y:S01]  /*5d10*/  ISETP.NE.AND P4, PT, R112, 0x1, PT ;  /* 0x000000017000780c */ /* 0x000fe20003f85270 */
[----:B------:R-:W-:Y:S01]  /*5d20*/  IMAD.U32 R88, R70, 0x10000, RZ ;  /* 0x0001000046587824 */ /* 0x000fe200078e00ff */
[----:B------:R-:W-:Y:S01]  /*5d30*/  BSSY.RECONVERGENT B2, `(.L_x_2075) ;  /* 0x0000057000027945 */ /* 0x000fe20003800200 */
[----:B------:R-:W-:Y:S01]  /*5d40*/  FFMA.FTZ R81, R81, R122, 1.1641532182693481445e-10 ;  /* 0x2f00000051517423 */ /* 0x000fe2000001007a */
[----:B------:R-:W-:Y:S01]  /*5d50*/  FMUL.FTZ R80, R80, R131 ;  /* 0x0000008350507220 */ /* 0x000fe20000410000 */
[----:B------:R-:W-:-:S03]  /*5d60*/  PRMT R82, R82, 0x7632, R82 ;  /* 0x0000763252527816 */ /* 0x000fc60000000052 */
[----:B------:R-:W-:Y:S01]  /*5d70*/  FMUL.FTZ R80, R80, R137 ;  /* 0x0000008950507220 */ /* 0x000fe20000410000 */
[----:B------:R-:W-:Y:S01]  /*5d80*/  FSETP.GTU.FTZ.AND P3, PT, R81, R136, PT ;  /* 0x000000885100720b */ /* 0x000fe20003f7c000 */
[----:B------:R-:W-:-:S03]  /*5d90*/  IMAD.MOV.U32 R81, RZ, RZ, R0 ;  /* 0x000000ffff517224 */ /* 0x000fc600078e0000 */
[----:B------:R-:W-:Y:S01]  /*5da0*/  FSEL R113, R80, RZ, !P3 ;  /* 0x000000ff50717208 */ /* 0x000fe20005800000 */
[----:B------:R-:W-:Y:S01]  /*5db0*/  HFMA2 R80, -RZ, RZ, 0, 1.1920928955078125e-07 ;  /* 0x00000002ff507431 */ /* 0x000fe200000001ff */
[----:B------:R-:W-:-:S03]  /*5dc0*/  PLOP3.LUT P3, PT, P3, PT, PT, 0x8, 0x80 ;  /* 0x000000000080781c */ /* 0x000fc60001f6e170 */
[----:B------:R-:W-:Y:S01]  /*5dd0*/  FMUL.FTZ R113, R113, R88 ;  /* 0x0000005871717220 */ /* 0x000fe20000410000 */
        /* <DEDUP_REMOVED lines=9> */
.L_x_2077:
        /* <DEDUP_REMOVED lines=13> */
.L_x_2079:
[----:B------:R-:W-:Y:S05]  /*5f40*/  BSYNC.RECONVERGENT B3 ;  /* 0x0000000000037941 */ /* 0x000fea0003800200 */
.L_x_2078:
        /* <DEDUP_REMOVED lines=53> */
.L_x_2076:
[----:B------:R-:W-:Y:S05]  /*62a0*/  BSYNC.RECONVERGENT B2 ;  /* 0x0000000000027941 */ /* 0x000fea0003800200 */
.L_x_2075:
        /* <DEDUP_REMOVED lines=23> */
.L_x_2082:
        /* <DEDUP_REMOVED lines=13> */
.L_x_2084:
[----:B------:R-:W-:Y:S05]  /*64f0*/  BSYNC.RECONVERGENT B3 ;  /* 0x0000000000037941 */ /* 0x000fea0003800200 */
.L_x_2083:
        /* <DEDUP_REMOVED lines=53> */
.L_x_2081:
[----:B------:R-:W-:Y:S05]  /*6850*/  BSYNC.RECONVERGENT B2 ;  /* 0x0000000000027941 */ /* 0x000fea0003800200 */
.L_x_2080:
[----:B------:R-:W-:Y:S01]  /*6860*/  I2FP.F32.U32 R81, R81 ;  /* 0x0000005100517245 */ /* 0x000fe20000201000 */
[----:B------:R-:W-:Y:S01]  /*6870*/  IMAD.U32 R82, R71, 0x10000, RZ ;  /* 0x0001000047527824 */ /* 0x000fe200078e00ff */
[----:B------:R-:W-:Y:S01]  /*6880*/  SHF.L.U32 R80, R83, 0x10, RZ ;  /* 0x0000001053507819 */ /* 0x000fe200000006ff */
[----:B------:R-:W-:Y:S01]  /*6890*/  BSSY.RECONVERGENT B2, `(.L_x_2085) ;  /* 0x000005a000027945 */ /* 0x000fe20003800200 */
[----:B------:R-:W-:Y:S01]  /*68a0*/  ISETP.NE.AND P6, PT, R132, 0x1, PT ;  /* 0x000000018400780c */ /* 0x000fe20003fc5270 */
[----:B------:R-:W-:Y:S01]  /*68b0*/  FFMA.FTZ R81, R81, R122, 1.1641532182693481445e-10 ;  /* 0x2f00000051517423 */ /* 0x000fe2000001007a */
[----:B------:R-:W-:Y:S01]  /*68c0*/  PRMT R138, R83, 0x7632, R138 ;  /* 0x00007632538a7816 */ /* 0x000fe2000000008a */
[----:B------:R-:W-:Y:S01]  /*68d0*/  FMUL.FTZ R80, R80, R131 ;  /* 0x0000008350507220 */ /* 0x000fe20000410000 */
[----:B------:R-:W-:Y:S02]  /*68e0*/  IMAD.MOV.U32 R88, RZ, RZ, 0x2 ;  /* 0x00000002ff587424 */ /* 0x000fe400078e00ff */
[----:B------:R-:W-:Y:S01]  /*68f0*/  FSETP.GTU.FTZ.AND P5, PT, R81, R136, PT ;  /* 0x000000885100720b */ /* 0x000fe20003fbc000 */
[----:B------:R-:W-:Y:S01]  /*6900*/  FMUL.FTZ R80, R80, R137 ;  /* 0x0000008950507220 */ /* 0x000fe20000410000 */
[----:B------:R-:W-:-:S04]  /*6910*/  MOV R81, R0 ;  /* 0x0000000000517202 */ /* 0x000fc80000000f00 */
[----:B------:R-:W-:Y:S02]  /*6920*/  FSEL R123, R80, RZ, !P5 ;  /* 0x000000ff507b7208 */ /* 0x000fe40006800000 */
[----:B------:R-:W-:-:S03]  /*6930*/  PLOP3.LUT P5, PT, P5, PT, PT, 0x8, 0x80 ;  /* 0x000000000080781c */ /* 0x000fc60002fae170 */
[----:B------:R-:W-:Y:S01]  /*6940*/  FMUL.FTZ R123, R123, R82 ;  /* 0x000000527b7b7220 */ /* 0x000fe20000410000 */
        /* <DEDUP_REMOVED lines=9> */
.L_x_2087:
        /* <DEDUP_REMOVED lines=15> */
.L_x_2089:
[----:B------:R-:W-:Y:S05]  /*6ad0*/  BSYNC.RECONVERGENT B3 ;  /* 0x0000000000037941 */ /* 0x000fea0003800200 */
.L_x_2088:
        /* <DEDUP_REMOVED lines=53> */
.L_x_2086:
[----:B------:R-:W-:Y:S05]  /*6e30*/  BSYNC.RECONVERGENT B2 ;  /* 0x0000000000027941 */ /* 0x000fea0003800200 */
.L_x_2085:
[----:B------:R-:W-:Y:S01]  /*6e40*/  I2FP.F32.U32 R81, R81 ;  /* 0x0000005100517245 */ /* 0x000fe20000201000 */
[----:B------:R-:W-:Y:S01]  /*6e50*/  IMAD.U32 R138, R138, 0x10000, RZ ;  /* 0x000100008a8a7824 */ /* 0x000fe200078e00ff */
[----:B------:R-:W-:Y:S01]  /*6e60*/  F2FP.BF16.F32.PACK_AB R82, R112, R113 ;  /* 0x000000717052723e */ /* 0x000fe200000010ff */
[----:B------:R-:W-:Y:S01]  /*6e70*/  IMAD.U32 R83, R6, 0x10000, RZ ;  /* 0x0001000006537824 */ /* 0x000fe200078e00ff */
[----:B------:R-:W-:Y:S01]  /*6e80*/  F2FP.BF16.F32.PACK_AB R80, R98, R99 ;  /* 0x000000636250723e */ /* 0x000fe200000010ff */
[----:B------:R-:W-:Y:S01]  /*6e90*/  FFMA.FTZ R81, R81, R122, 1.1641532182693481445e-10 ;  /* 0x2f00000051517423 */ /* 0x000fe2000001007a */
[----:B------:R-:W-:-:S04]  /*6ea0*/  FMUL.FTZ R138, R138, R131 ;  /* 0x000000838a8a7220 */ /* 0x000fc80000410000 */
[----:B------:R-:W-:Y:S01]  /*6eb0*/  FMUL.FTZ R138, R138, R137 ;  /* 0x000000898a8a7220 */ /* 0x000fe20000410000 */
[----:B------:R-:W-:Y:S02]  /*6ec0*/  FSETP.GTU.FTZ.AND P6, PT, R81, R136, PT ;  /* 0x000000885100720b */ /* 0x000fe40003fdc000 */
[----:B------:R-:W-:Y:S02]  /*6ed0*/  F2FP.BF16.F32.PACK_AB R81, R104, R105 ;  /* 0x000000696851723e */ /* 0x000fe400000010ff */
[----:B------:R-:W-:Y:S02]  /*6ee0*/  FSEL R138, R138, RZ, !P6 ;  /* 0x000000ff8a8a7208 */ /* 0x000fe40007000000 */
[----:B------:R-:W-:-:S03]  /*6ef0*/  PLOP3.LUT P6, PT, P6, PT, PT, 0x8, 0x80 ;  /* 0x000000000080781c */ /* 0x000fc600037ce170 */
[----:B------:R-:W-:-:S05]  /*6f00*/  FMUL.FTZ R122, R138, R83 ;  /* 0x000000538a7a7220 */ /* 0x000fca0000410000 */
[----:B------:R-:W-:-:S07]  /*6f10*/  F2FP.BF16.F32.PACK_AB R83, R122, R123 ;  /* 0x0000007b7a53723e */ /* 0x000fce00000010ff */
.L_x_2049:
[----:B------:R-:W0:Y:S01]  /*6f20*/  LDC.64 R136, c[0x0][0x3a8] ;  /* 0x0000ea00ff887b82 */ /* 0x000e220000000a00 */
[----:B------:R-:W-:Y:S02]  /*6f30*/  SEL R142, RZ, 0x1000000, !P6 ;  /* 0x01000000ff8e7807 */ /* 0x000fe40007000000 */
[----:B------:R-:W-:Y:S02]  /*6f40*/  SEL R140, RZ, 0x10000, !P5 ;  /* 0x00010000ff8c7807 */ /* 0x000fe40006800000 */
[----:B------:R-:W-:Y:S02]  /*6f50*/  SEL R141, RZ, 0x100, !P4 ;  /* 0x00000100ff8d7807 */ /* 0x000fe40006000000 */
[----:B------:R-:W-:Y:S01]  /*6f60*/  ISETP.NE.AND P6, PT, R135, RZ, PT ;  /* 0x000000ff8700720c */ /* 0x000fe20003fc5270 */
        /* <DEDUP_REMOVED lines=10> */
[----:B------:R-:W-:-:S03]  /*7010*/  LOP3.LUT R138, R135, R138, RZ, 0xfc, !PT ;  /* 0x0000008a878a7212 */ /* 0x000fc600078efcff */
[C---:B------:R-:W-:Y:S01]  /*7020*/  VIADD R136, R128.reuse, 0x20 ;  /* 0x0000002080887836 */ /* 0x040fe20000000000 */
[----:B------:R0:W-:Y:S01]  /*7030*/  STG.E.128 desc[UR6][R140.64], R80 ;  /* 0x000000508c007986 */ /* 0x0001e2000c101d06 */
[----:B-1----:R-:W-:Y:S01]  /*7040*/  IMAD.WIDE.U32 R142, R128, 0x8, R132 ;  /* 0x00000008808e7825 */ /* 0x002fe200078e0084 */
[----:B------:R-:W-:-:S04]  /*7050*/  MOV R132, R134 ;  /* 0x0000008600847202 */ /* 0x000fc80000000f00 */
[----:B------:R0:W-:Y:S03]  /*7060*/  STG.E.64 desc[UR6][R142.64], R138 ;  /* 0x0000008a8e007986 */ /* 0x0001e6000c101b06 */
.L_x_2008:
[----:B------:R-:W-:Y:S05]  /*7070*/  BSYNC.RECONVERGENT B1 ;  /* 0x0000000000017941 */ /* 0x000fea0003800200 */
.L_x_2007:
[----:B------:R-:W-:Y:S01]  /*7080*/  ISETP.GE.U32.AND P0, PT, R94, 0x40, PT ;  /* 0x000000405e00780c */ /* 0x000fe20003f06070 */
[----:B------:R-:W-:Y:S03]  /*7090*/  BSSY.RECONVERGENT B1, `(.L_x_2090) ;  /* 0x00005fe000017945 */ /* 0x000fe60003800200 */
[----:B------:R-:W-:-:S09]  /*70a0*/  P2R R134, PR, RZ, 0x1 ;  /* 0x00000001ff867803 */ /* 0x000fd20000000000 */
[----:B------:R-:W-:Y:S05]  /*70b0*/  @!P0 BRA `(.L_x_2091) ;  /* 0x0000005c00ec8947 */ /* 0x000fea0003800000 */
[----:B------:R-:W-:Y:S01]  /*70c0*/  ISETP.NE.U32.AND P0, PT, RZ, UR8, PT ;  /* 0x00000008ff007c0c */ /* 0x000fe2000bf05070 */
[----:B0-----:R-:W0:Y:S03]  /*70d0*/  LDC.64 R80, c[0x0][0x390] ;  /* 0x0000e400ff507b82 */ /* 0x001e260000000a00 */
[----:B------:R-:W-:-:S13]  /*70e0*/  ISETP.NE.AND.EX P0, PT, RZ, UR9, PT, P0 ;  /* 0x00000009ff007c0c */ /* 0x000fda000bf05300 */
[----:B------:R-:W1:Y:S01]  /*70f0*/  @P0 LDC.64 R96, c[0x0][0x3a0] ;  /* 0x0000e800ff600b82 */ /* 0x000e620000000a00 */
[----:B0-----:R-:W-:-:S06]  /*7100*/  IMAD.WIDE.U32 R80, R136, 0x10, R80 ;  /* 0x0000001088507825 */ /* 0x001fcc00078e0050 */
[----:B------:R-:W5:Y:S01]  /*7110*/  LDG.E.128 R80, desc[UR6][R80.64] ;  /* 0x0000000650507981 */ /* 0x000f62000c1e1d00 */
[----:B-1----:R-:W-:-:S05]  /*7120*/  @P0 IMAD.WIDE.U32 R96, R136, 0x10, R96 ;  /* 0x0000001088600825 */ /* 0x002fca00078e0060 */
[----:B------:R0:W5:Y:S01]  /*7130*/  @P0 LDG.E.128 R28, desc[UR6][R96.64] ;  /* 0x00000006601c0981 */ /* 0x000162000c1e1d00 */
[----:B------:R-:W-:Y:S05]  /*7140*/  @!P0 BRA `(.L_x_2092) ;  /* 0x0000002c00d48947 */ /* 0x000fea0003800000 */
[----:B------:R-:W-:Y:S01]  /*7150*/  ISETP.NE.AND P0, PT, R88, 0x1, PT ;  /* 0x000000015800780c */ /* 0x000fe20003f05270 */
[----:B------:R-:W-:Y:S01]  /*7160*/  BSSY.RECONVERGENT B2, `(.L_x_2093) ;  /* 0x0000051000027945 */ /* 0x000fe20003800200 */
[----:B------:R-:W-:Y:S01]  /*7170*/  IMAD.MOV.U32 R106, RZ, RZ, 0x2 ;  /* 0x00000002ff6a7424 */ /* 0x000fe200078e00ff */
[----:B0-----:R-:W-:Y:S01]  /*7180*/  MOV R96, R0 ;  /* 0x0000000000607202 */ /* 0x001fe20000000f00 */
        /* <DEDUP_REMOVED lines=12> */
.L_x_2095:
        /* <DEDUP_REMOVED lines=13> */
.L_x_2097:
[----:B------:R-:W-:Y:S05]  /*7320*/  BSYNC.RECONVERGENT B3 ;  /* 0x0000000000037941 */ /* 0x000fea0003800200 */
.L_x_2096:
        /* <DEDUP_REMOVED lines=52> */
.L_x_2094:
[----:B------:R-:W-:Y:S05]  /*7670*/  BSYNC.RECONVERGENT B2 ;  /* 0x0000000000027941 */ /* 0x000fea0003800200 */
.L_x_2093:
[----:B------:R-:W0:Y:S01]  /*7680*/  LDC R139, c[0x0][0x408] ;  /* 0x00010200ff8b7b82 */ /* 0x000e220000000800 */
[----:B------:R-:W-:Y:S01]  /*7690*/  HFMA2 R120, -RZ, RZ, 0.1171875, 0 ;  /* 0x2f800000ff787431 */ /* 0x000fe200000001ff */
[----:B------:R-:W-:Y:S01]  /*76a0*/  I2FP.F32.U32 R97, R96 ;  /* 0x0000006000617245 */ /* 0x000fe20000201000 */
[----:B-----5:R-:W-:Y:S01]  /*76b0*/  IMAD.U32 R96, R80, 0x10000, RZ ;  /* 0x0001000050607824 */ /* 0x020fe200078e00ff */
[----:B------:R-:W-:Y:S01]  /*76c0*/  ISETP.NE.AND P1, PT, R106, 0x1, PT ;  /* 0x000000016a00780c */ /* 0x000fe20003f25270 */
[----:B------:R-:W-:Y:S01]  /*76d0*/  BSSY.RECONVERGENT B2, `(.L_x_2098) ;  /* 0x000005b000027945 */ /* 0x000fe20003800200 */
[----:B------:R-:W-:Y:S01]  /*76e0*/  SHF.L.U32 R107, R28, 0x10, RZ ;  /* 0x000000101c6b7819 */ /* 0x000fe200000006ff */
[----:B------:R-:W-:Y:S01]  /*76f0*/  FMUL.FTZ R96, R96, R131 ;  /* 0x0000008360607220 */ /* 0x000fe20000410000 */
[----:B------:R-:W1:Y:S01]  /*7700*/  LDC R137, c[0x0][0x404] ;  /* 0x00010100ff897b82 */ /* 0x000e620000000800 */
[----:B------:R-:W-:Y:S01]  /*7710*/  PRMT R80, R80, 0x7632, R80 ;  /* 0x0000763250507816 */ /* 0x000fe20000000050 */
[----:B------:R-:W-:-:S02]  /*7720*/  IMAD.MOV.U32 R114, RZ, RZ, 0x2 ;  /* 0x00000002ff727424 */ /* 0x000fc400078e00ff */
[----:B------:R-:W-:Y:S01]  /*7730*/  FFMA.FTZ R88, R97, R120, 1.1641532182693481445e-10 ;  /* 0x2f00000061587423 */ /* 0x000fe20000010078 */
[----:B------:R-:W-:Y:S02]  /*7740*/  IMAD.U32 R97, R56, 0x10000, RZ ;  /* 0x0001000038617824 */ /* 0x000fe400078e00ff */
[----:B0-----:R-:W-:Y:S02]  /*7750*/  FMUL.FTZ R96, R96, R139 ;  /* 0x0000008b60607220 */ /* 0x001fe40000410000 */
[----:B-1----:R-:W-:Y:S01]  /*7760*/  FSETP.GTU.FTZ.AND P0, PT, R88, R137, PT ;  /* 0x000000895800720b */ /* 0x002fe20003f1c000 */
[----:B------:R-:W-:-:S03]  /*7770*/  IMAD.MOV.U32 R88, RZ, RZ, R0 ;  /* 0x000000ffff587224 */ /* 0x000fc600078e0000 */
[----:B------:R-:W-:Y:S02]  /*7780*/  FSEL R96, R96, RZ, !P0 ;  /* 0x000000ff60607208 */ /* 0x000fe40004000000 */
[----:B------:R-:W-:-:S03]  /*7790*/  PLOP3.LUT P0, PT, P0, PT, PT, 0x8, 0x80 ;  /* 0x000000000080781c */ /* 0x000fc6000070e170 */
[----:B------:R-:W-:Y:S01]  /*77a0*/  FFMA.FTZ R97, R96, R97, R107 ;  /* 0x0000006160617223 */ /* 0x000fe2000001006b */
[----:B------:R-:W-:Y:S01]  /*77b0*/  P2R R135, PR, RZ, 0x1 ;  /* 0x00000001ff877803 */ /* 0x000fe20000000000 */
        /* <DEDUP_REMOVED lines=9> */
.L_x_2100:
        /* <DEDUP_REMOVED lines=13> */
.L_x_2102:
[----:B------:R-:W-:Y:S05]  /*7920*/  BSYNC.RECONVERGENT B3 ;  /* 0x0000000000037941 */ /* 0x000fea0003800200 */
.L_x_2101:
        /* <DEDUP_REMOVED lines=53> */
.L_x_2099:
[----:B------:R-:W-:Y:S05]  /*7c80*/  BSYNC.RECONVERGENT B2 ;  /* 0x0000000000027941 */ /* 0x000fea0003800200 */
.L_x_2098:
[----:B------:R-:W-:Y:S01]  /*7c90*/  I2FP.F32.U32 R107, R88 ;  /* 0x00000058006b7245 */ /* 0x000fe20000201000 */
[----:B------:R-:W-:Y:S01]  /*7ca0*/  BSSY.RECONVERGENT B2, `(.L_x_2103) ;  /* 0x000005b000027945 */ /* 0x000fe20003800200 */
[----:B------:R-:W-:Y:S01]  /*7cb0*/  SHF.L.U32 R88, R80, 0x10, RZ ;  /* 0x0000001050587819 */ /* 0x000fe200000006ff */
[----:B------:R-:W-:Y:S01]  /*7cc0*/  HFMA2 R121, -RZ, RZ, 0, 1.1920928955078125e-07 ;  /* 0x00000002ff797431 */ /* 0x000fe200000001ff */
[----:B------:R-:W-:Y:S01]  /*7cd0*/  ISETP.NE.AND P1, PT, R114, 0x1, PT ;  /* 0x000000017200780c */ /* 0x000fe20003f25270 */
[----:B------:R-:W-:Y:S01]  /*7ce0*/  FFMA.FTZ R80, R107, R120, 1.1641532182693481445e-10 ;  /* 0x2f0000006b507423 */ /* 0x000fe20000010078 */
[----:B------:R-:W-:Y:S01]  /*7cf0*/  PRMT R96, R28, 0x7632, R96 ;  /* 0x000076321c607816 */ /* 0x000fe20000000060 */
[----:B------:R-:W-:Y:S01]  /*7d00*/  FMUL.FTZ R88, R88, R131 ;  /* 0x0000008358587220 */ /* 0x000fe20000410000 */
[----:B------:R-:W-:Y:S02]  /*7d10*/  IMAD.U32 R107, R7, 0x10000, RZ ;  /* 0x00010000076b7824 */ /* 0x000fe400078e00ff */
[----:B------:R-:W-:Y:S01]  /*7d20*/  FSETP.GTU.FTZ.AND P0, PT, R80, R137, PT ;  /* 0x000000895000720b */ /* 0x000fe20003f1c000 */
[----:B------:R-:W-:Y:S01]  /*7d30*/  FMUL.FTZ R88, R88, R139 ;  /* 0x0000008b58587220 */ /* 0x000fe20000410000 */
[----:B------:R-:W-:-:S02]  /*7d40*/  IMAD.U32 R115, R96, 0x10000, RZ ;  /* 0x0001000060737824 */ /* 0x000fc400078e00ff */
[----:B------:R-:W-:Y:S02]  /*7d50*/  IMAD.MOV.U32 R80, RZ, RZ, R0 ;  /* 0x000000ffff507224 */ /* 0x000fe400078e0000 */
        /* <DEDUP_REMOVED lines=12> */
.L_x_2105:
        /* <DEDUP_REMOVED lines=13> */
.L_x_2107:
[----:B------:R-:W-:Y:S05]  /*7ef0*/  BSYNC.RECONVERGENT B3 ;  /* 0x0000000000037941 */ /* 0x000fea0003800200 */
.L_x_2106:
        /* <DEDUP_REMOVED lines=53> */
.L_x_2104:
[----:B------:R-:W-:Y:S05]  /*8250*/  BSYNC.RECONVERGENT B2 ;  /* 0x0000000000027941 */ /* 0x000fea0003800200 */
.L_x_2103:
[----:B------:R-:W-:Y:S01]  /*8260*/  I2FP.F32.U32 R107, R80 ;  /* 0x00000050006b7245 */ /* 0x000fe20000201000 */
[----:B------:R-:W-:Y:S01]  /*8270*/  IMAD.U32 R88, R81, 0x10000, RZ ;  /* 0x0001000051587824 */ /* 0x000fe200078e00ff */
[----:B------:R-:W-:Y:S01]  /*8280*/  ISETP.NE.AND P2, PT, R121, 0x1, PT ;  /* 0x000000017900780c */ /* 0x000fe20003f45270 */
[----:B------:R-:W-:Y:S01]  /*8290*/  IMAD.U32 R115, R29, 0x10000, RZ ;  /* 0x000100001d737824 */ /* 0x000fe200078e00ff */
[----:B------:R-:W-:Y:S01]  /*82a0*/  BSSY.RECONVERGENT B2, `(.L_x_2108) ;  /* 0x0000058000027945 */ /* 0x000fe20003800200 */
[----:B------:R-:W-:Y:S01]  /*82b0*/  FFMA.FTZ R80, R107, R120, 1.1641532182693481445e-10 ;  /* 0x2f0000006b507423 */ /* 0x000fe20000010078 */
[----:B------:R-:W-:Y:S01]  /*82c0*/  FMUL.FTZ R88, R88, R131 ;  /* 0x0000008358587220 */ /* 0x000fe20000410000 */
[----:B------:R-:W-:Y:S01]  /*82d0*/  SHF.L.U32 R107, R57, 0x10, RZ ;  /* 0x00000010396b7819 */ /* 0x000fe200000006ff */
[----:B------:R-:W-:Y:S02]  /*82e0*/  IMAD.MOV.U32 R114, RZ, RZ, 0x2 ;  /* 0x00000002ff727424 */ /* 0x000fe400078e00ff */
[----:B------:R-:W-:Y:S01]  /*82f0*/  FMUL.FTZ R88, R88, R139 ;  /* 0x0000008b58587220 */ /* 0x000fe20000410000 */
[----:B------:R-:W-:-:S04]  /*8300*/  FSETP.GTU.FTZ.AND P1, PT, R80, R137, PT ;  /* 0x000000895000720b */ /* 0x000fc80003f3c000 */
[----:B------:R-:W-:Y:S02]  /*8310*/  FSEL R88, R88, RZ, !P1 ;  /* 0x000000ff58587208 */ /* 0x000fe40004800000 */
[----:B------:R-:W-:-:S03]  /*8320*/  PLOP3.LUT P1, PT, P1, PT, PT, 0x8, 0x80 ;  /* 0x000000000080781c */ /* 0x000fc60000f2e170 */
[----:B------:R-:W-:Y:S01]  /*8330*/  FFMA.FTZ R106, R88, R107, R115 ;  /* 0x0000006b586a7223 */ /* 0x000fe20000010073 */
[----:B------:R-:W-:Y:S02]  /*8340*/  PRMT R107, R81, 0x7632, R107 ;  /* 0x00007632516b7816 */ /* 0x000fe4000000006b */
        /* <DEDUP_REMOVED lines=10> */
.L_x_2110:
        /* <DEDUP_REMOVED lines=13> */
.L_x_2112:
[----:B------:R-:W-:Y:S05]  /*84c0*/  BSYNC.RECONVERGENT B3 ;  /* 0x0000000000037941 */ /* 0x000fea0003800200 */
.L_x_2111:
        /* <DEDUP_REMOVED lines=53> */
.L_x_2109:
[----:B------:R-:W-:Y:S05]  /*8820*/  BSYNC.RECONVERGENT B2 ;  /* 0x0000000000027941 */ /* 0x000fea0003800200 */
.L_x_2108:
        /* <DEDUP_REMOVED lines=25> */
.L_x_2115:
        /* <DEDUP_REMOVED lines=13> */
.L_x_2117:
[----:B------:R-:W-:Y:S05]  /*8a90*/  BSYNC.RECONVERGENT B3 ;  /* 0x0000000000037941 */ /* 0x000fea0003800200 */
.L_x_2116:
        /* <DEDUP_REMOVED lines=53> */
.L_x_2114:
[----:B------:R-:W-:Y:S05]  /*8df0*/  BSYNC.RECONVERGENT B2 ;  /* 0x0000000000027941 */ /* 0x000fea0003800200 */
.L_x_2113:
[----:B------:R-:W-:Y:S01]  /*8e00*/  I2FP.F32.U32 R81, R81 ;  /* 0x0000005100517245 */ /* 0x000fe20000201000 */
[----:B------:R-:W-:Y:S01]  /*8e10*/  IMAD.U32 R115, R30, 0x10000, RZ ;  /* 0x000100001e737824 */ /* 0x000fe200078e00ff */
[----:B------:R-:W-:Y:S01]  /*8e20*/  SHF.L.U32 R88, R82, 0x10, RZ ;  /* 0x0000001052587819 */ /* 0x000fe200000006ff */
[----:B------:R-:W-:Y:S01]  /*8e30*/  BSSY.RECONVERGENT B2, `(.L_x_2118) ;  /* 0x0000059000027945 */ /* 0x000fe20003800200 */
[----:B------:R-:W-:Y:S01]  /*8e40*/  ISETP.NE.AND P4, PT, R121, 0x1, PT ;  /* 0x000000017900780c */ /* 0x000fe20003f85270 */
[----:B------:R-:W-:Y:S01]  /*8e50*/  FFMA.FTZ R80, R81, R120, 1.1641532182693481445e-10 ;  /* 0x2f00000051507423 */ /* 0x000fe20000010078 */
[----:B------:R-:W-:Y:S02]  /*8e60*/  IMAD.U32 R81, R58, 0x10000, RZ ;  /* 0x000100003a517824 */ /* 0x000fe400078e00ff */
[----:B------:R-:W-:Y:S01]  /*8e70*/  FMUL.FTZ R88, R88, R131 ;  /* 0x0000008358587220 */ /* 0x000fe20000410000 */
[----:B------:R-:W-:Y:S01]  /*8e80*/  HFMA2 R132, -RZ, RZ, 0, 1.1920928955078125e-07 ;  /* 0x00000002ff847431 */ /* 0x000fe200000001ff */
[----:B------:R-:W-:-:S02]  /*8e90*/  PRMT R82, R82, 0x7632, R82 ;  /* 0x0000763252527816 */ /* 0x000fc40000000052 */
[----:B------:R-:W-:Y:S01]  /*8ea0*/  FMUL.FTZ R88, R88, R139 ;  /* 0x0000008b58587220 */ /* 0x000fe20000410000 */
[----:B------:R-:W-:-:S04]  /*8eb0*/  FSETP.GTU.FTZ.AND P3, PT, R80, R137, PT ;  /* 0x000000895000720b */ /* 0x000fc80003f7c000 */
        /* <DEDUP_REMOVED lines=13> */
.L_x_2120:
        /* <DEDUP_REMOVED lines=13> */
.L_x_2122:
[----:B------:R-:W-:Y:S05]  /*9060*/  BSYNC.RECONVERGENT B3 ;  /* 0x0000000000037941 */ /* 0x000fea0003800200 */
.L_x_2121:
        /* <DEDUP_REMOVED lines=53> */
.L_x_2119:
[----:B------:R-:W-:Y:S05]  /*93c0*/  BSYNC.RECONVERGENT B2 ;  /* 0x0000000000027941 */ /* 0x000fea0003800200 */
.L_x_2118:
[----:B------:R-:W-:Y:S01]  /*93d0*/  I2FP.F32.U32 R81, R81 ;  /* 0x0000005100517245 */ /* 0x000fe20000201000 */
[----:B------:R-:W-:Y:S01]  /*93e0*/  IMAD.U32 R82, R82, 0x10000, RZ ;  /* 0x0001000052527824 */ /* 0x000fe200078e00ff */
[----:B------:R-:W-:Y:S01]  /*93f0*/  ISETP.NE.AND P5, PT, R132, 0x1, PT ;  /* 0x000000018400780c */ /* 0x000fe20003fa5270 */
[----:B------:R-:W-:Y:S01]  /*9400*/  BSSY.RECONVERGENT B2, `(.L_x_2123) ;  /* 0x0000059000027945 */ /* 0x000fe20003800200 */
[----:B------:R-:W-:Y:S01]  /*9410*/  PRMT R88, R30, 0x7632, R88 ;  /* 0x000076321e587816 */ /* 0x000fe20000000058 */
[----:B------:R-:W-:Y:S01]  /*9420*/  FFMA.FTZ R80, R81, R120, 1.1641532182693481445e-10 ;  /* 0x2f00000051507423 */ /* 0x000fe20000010078 */
[----:B------:R-:W-:Y:S01]  /*9430*/  FMUL.FTZ R82, R82, R131 ;  /* 0x0000008352527220 */ /* 0x000fe20000410000 */
        /* <DEDUP_REMOVED lines=18> */
.L_x_2125:
        /* <DEDUP_REMOVED lines=13> */
.L_x_2127:
[----:B------:R-:W-:Y:S05]  /*9630*/  BSYNC.RECONVERGENT B3 ;  /* 0x0000000000037941 */ /* 0x000fea0003800200 */
.L_x_2126:
        /* <DEDUP_REMOVED lines=48> */
[----:B------:R-:W-:Y:S01]  /*9940*/  HFMA2 R133, -RZ, RZ, 0, 0 ;  /* 0x00000000ff857431 */ /* 0x000fe200000001ff */
[----:B------:R-:W-:Y:S02]  /*9950*/  MOV R0, R132 ;  /* 0x0000008400007202 */ /* 0x000fe40000000f00 */
[----:B------:R-:W-:Y:S01]  /*9960*/  LOP3.LUT R90, R88, UR22, R81, 0x96, !PT ;  /* 0x00000016585a7c12 */ /* 0x000fe2000f8e9651 */
[----:B------:R-:W-:Y:S02]  /*9970*/  IMAD.MOV.U32 R81, RZ, RZ, R138 ;  /* 0x000000ffff517224 */ /* 0x000fe400078e008a */
[----:B------:R-:W-:-:S07]  /*9980*/  IMAD.MOV.U32 R138, RZ, RZ, R80 ;  /* 0x000000ffff8a7224 */ /* 0x000fce00078e0050 */
.L_x_2124:
[----:B------:R-:W-:Y:S05]  /*9990*/  BSYNC.RECONVERGENT B2 ;  /* 0x0000000000027941 */ /* 0x000fea0003800200 */
.L_x_2123:
        /* <DEDUP_REMOVED lines=8> */
[----:B------:R-:W-:Y:S01]  /*9a20*/  IMAD.MOV.U32 R88, RZ, RZ, 0x2 ;  /* 0x00000002ff587424 */ /* 0x000fe200078e00ff */
[----:B------:R-:W-:Y:S01]  /*9a30*/  PRMT R140, R83, 0x7632, R140 ;  /* 0x00007632538c7816 */ /* 0x000fe2000000008c */
        /* <DEDUP_REMOVED lines=15> */
.L_x_2130:
        /* <DEDUP_REMOVED lines=15> */
.L_x_2132:
[----:B------:R-:W-:Y:S05]  /*9c20*/  BSYNC.RECONVERGENT B3 ;  /* 0x0000000000037941 */ /* 0x000fea0003800200 */
.L_x_2131:
        /* <DEDUP_REMOVED lines=53> */
.L_x_2129:
[----:B------:R-:W-:Y:S05]  /*9f80*/  BSYNC.RECONVERGENT B2 ;  /* 0x0000000000027941 */ /* 0x000fea0003800200 */
.L_x_2128:
[----:B------:R-:W-:Y:S02]  /*9f90*/  SHF.L.U32 R140, R140, 0x10, RZ ;  /* 0x000000108c8c7819 */ /* 0x000fe400000006ff */
[----:B------:R-:W-:Y:S02]  /*9fa0*/  I2FP.F32.U32 R81, R81 ;  /* 0x0000005100517245 */ /* 0x000fe40000201000 */
[----:B------:R-:W-:Y:S01]  /*9fb0*/  PRMT R80, R31, 0x7632, R80 ;  /* 0x000076321f507816 */ /* 0x000fe20000000050 */
[----:B------:R-:W-:Y:S01]  /*9fc0*/  FMUL.FTZ R140, R140, R131 ;  /* 0x000000838c8c7220 */ /* 0x000fe20000410000 */
[----:B------:R-:W-:Y:S01]  /*9fd0*/  F2FP.BF16.F32.PACK_AB R82, R115, R114 ;  /* 0x000000727352723e */ /* 0x000fe200000010ff */
[----:B------:R-:W-:Y:S01]  /*9fe0*/  FFMA.FTZ R120, R81, R120, 1.1641532182693481445e-10 ;  /* 0x2f00000051787423 */ /* 0x000fe20000010078 */
[----:B------:R-:W-:Y:S02]  /*9ff0*/  IMAD.U32 R81, R10, 0x10000, RZ ;  /* 0x000100000a517824 */ /* 0x000fe400078e00ff */
[----:B------:R-:W-:Y:S01]  /*a000*/  FMUL.FTZ R140, R140, R139 ;  /* 0x0000008b8c8c7220 */ /* 0x000fe20000410000 */
[----:B------:R-:W-:Y:S01]  /*a010*/  IMAD.U32 R83, R80, 0x10000, RZ ;  /* 0x0001000050537824 */ /* 0x000fe200078e00ff */
[----:B------:R-:W-:-:S02]  /*a020*/  F2FP.BF16.F32.PACK_AB R80, R96, R97 ;  /* 0x000000616050723e */ /* 0x000fc400000010ff */
[----:B------:R-:W-:-:S04]  /*a030*/  FSETP.GTU.FTZ.AND P6, PT, R120, R137, PT ;  /* 0x000000897800720b */ /* 0x000fc80003fdc000 */
[----:B------:R-:W-:Y:S02]  /*a040*/  FSEL R140, R140, RZ, !P6 ;  /* 0x000000ff8c8c7208 */ /* 0x000fe40007000000 */
[----:B------:R-:W-:-:S03]  /*a050*/  PLOP3.LUT P6, PT, P6, PT, PT, 0x8, 0x80 ;  /* 0x000000000080781c */ /* 0x000fc600037ce170 */
[----:B------:R-:W-:Y:S01]  /*a060*/  FFMA.FTZ R120, R140, R81, R83 ;  /* 0x000000518c787223 */ /* 0x000fe20000010053 */
[----:B------:R-:W-:-:S04]  /*a070*/  F2FP.BF16.F32.PACK_AB R81, R107, R106 ;  /* 0x0000006a6b51723e */ /* 0x000fc800000010ff */
[----:B------:R-:W-:Y:S01]  /*a080*/  F2FP.BF16.F32.PACK_AB R83, R120, R121 ;  /* 0x000000797853723e */ /* 0x000fe200000010ff */
[----:B------:R-:W-:Y:S06]  /*a090*/  BRA `(.L_x_2133) ;  /* 0x0000002c00a07947 */ /* 0x000fec0003800000 */
.L_x_2092:
[----:B------:R-:W-:Y:S01]  /*a0a0*/  ISETP.NE.AND P0, PT, R88, 0x1, PT ;  /* 0x000000015800780c */ /* 0x000fe20003f05270 */
[----:B------:R-:W-:Y:S01]  /*a0b0*/  BSSY.RECONVERGENT B2, `(.L_x_2134) ;  /* 0x0000051000027945 */ /* 0x000fe20003800200 */
[----:B------:R-:W-:Y:S02]  /*a0c0*/  HFMA2 R106, -RZ, RZ, 0, 1.1920928955078125e-07 ;  /* 0x00000002ff6a7431 */ /* 0x000fe400000001ff */
[----:B0-----:R-:W-:Y:S02]  /*a0d0*/  IMAD.MOV.U32 R96, RZ, RZ, R0 ;  /* 0x000000ffff607224 */ /* 0x001fe400078e0000 */
        /* <DEDUP_REMOVED lines=12> */
.L_x_2136:
        /* <DEDUP_REMOVED lines=13> */
.L_x_2138:
[----:B------:R-:W-:Y:S05]  /*a270*/  BSYNC.RECONVERGENT B3 ;  /* 0x0000000000037941 */ /* 0x000fea0003800200 */
.L_x_2137:
        /* <DEDUP_REMOVED lines=52> */
.L_x_2135:
[----:B------:R-:W-:Y:S05]  /*a5c0*/  BSYNC.RECONVERGENT B2 ;  /* 0x0000000000027941 */ /* 0x000fea0003800200 */
.L_x_2134:
[----:B------:R-:W0:Y:S01]  /*a5d0*/  LDC R139, c[0x0][0x408] ;  /* 0x00010200ff8b7b82 */ /* 0x000e220000000800 */
[----:B------:R-:W-:Y:S01]  /*a5e0*/  I2FP.F32.U32 R97, R96 ;  /* 0x0000006000617245 */ /* 0x000fe20000201000 */
[----:B------:R-:W-:Y:S01]  /*a5f0*/  IMAD.MOV.U32 R120, RZ, RZ, 0x2f800000 ;  /* 0x2f800000ff787424 */ /* 0x000fe200078e00ff */
[----:B------:R-:W-:Y:S01]  /*a600*/  ISETP.NE.AND P1, PT, R106, 0x1, PT ;  /* 0x000000016a00780c */ /* 0x000fe20003f25270 */
[C---:B-----5:R-:W-:Y:S01]  /*a610*/  IMAD.U32 R96, R80.reuse, 0x10000, RZ ;  /* 0x0001000050607824 */ /* 0x060fe200078e00ff */
[----:B------:R-:W-:Y:S01]  /*a620*/  BSSY.RECONVERGENT B2, `(.L_x_2139) ;  /* 0x000005a000027945 */ /* 0x000fe20003800200 */
[----:B------:R-:W-:Y:S01]  /*a630*/  FFMA.FTZ R88, R97, R120, 1.1641532182693481445e-10 ;  /* 0x2f00000061587423 */ /* 0x000fe20000010078 */
[----:B------:R-:W-:Y:S01]  /*a640*/  PRMT R80, R80, 0x7632, R80 ;  /* 0x0000763250507816 */ /* 0x000fe20000000050 */
[----:B------:R-:W1:Y:S01]  /*a650*/  LDC R137, c[0x0][0x404] ;  /* 0x00010100ff897b82 */ /* 0x000e620000000800 */
[----:B------:R-:W-:Y:S01]  /*a660*/  FMUL.FTZ R96, R96, R131 ;  /* 0x0000008360607220 */ /* 0x000fe20000410000 */
[----:B------:R-:W-:-:S03]  /*a670*/  IMAD.MOV.U32 R114, RZ, RZ, 0x2 ;  /* 0x00000002ff727424 */ /* 0x000fc600078e00ff */
[----:B0-----:R-:W-:Y:S01]  /*a680*/  FMUL.FTZ R96, R96, R139 ;  /* 0x0000008b60607220 */ /* 0x001fe20000410000 */
[----:B-1----:R-:W-:Y:S02]  /*a690*/  FSETP.GTU.FTZ.AND P0, PT, R88, R137, PT ;  /* 0x000000895800720b */ /* 0x002fe40003f1c000 */
[----:B------:R-:W-:Y:S02]  /*a6a0*/  SHF.L.U32 R88, R56, 0x10, RZ ;  /* 0x0000001038587819 */ /* 0x000fe400000006ff */
[----:B------:R-:W-:Y:S02]  /*a6b0*/  FSEL R97, R96, RZ, !P0 ;  /* 0x000000ff60617208 */ /* 0x000fe40004000000 */
[----:B------:R-:W-:-:S03]  /*a6c0*/  PLOP3.LUT P0, PT, P0, PT, PT, 0x8, 0x80 ;  /* 0x000000000080781c */ /* 0x000fc6000070e170 */
[----:B------:R-:W-:Y:S01]  /*a6d0*/  FMUL.FTZ R97, R88, R97 ;  /* 0x0000006158617220 */ /* 0x000fe20000410000 */
[----:B------:R-:W-:Y:S01]  /*a6e0*/  P2R R135, PR, RZ, 0x1 ;  /* 0x00000001ff877803 */ /* 0x000fe20000000000 */
[----:B------:R-:W-:Y:S01]  /*a6f0*/  IMAD.MOV.U32 R88, RZ, RZ, R0 ;  /* 0x000000ffff587224 */ /* 0x000fe200078e0000 */
[----:B------:R-:W-:Y:S07]  /*a700*/  @!P1 BRA `(.L_x_2140) ;  /* 0x00000004002c9947 */ /* 0x000fee0003800000 */
        /* <DEDUP_REMOVED lines=8> */
.L_x_2141:
        /* <DEDUP_REMOVED lines=13> */
.L_x_2143:
[----:B------:R-:W-:Y:S05]  /*a860*/  BSYNC.RECONVERGENT B3 ;  /* 0x0000000000037941 */ /* 0x000fea0003800200 */
.L_x_2142:
        /* <DEDUP_REMOVED lines=53> */
.L_x_2140:
[----:B------:R-:W-:Y:S05]  /*abc0*/  BSYNC.RECONVERGENT B2 ;  /* 0x0000000000027941 */ /* 0x000fea0003800200 */
.L_x_2139:
[----:B------:R-:W-:Y:S01]  /*abd0*/  I2FP.F32.U32 R107, R88 ;  /* 0x00000058006b7245 */ /* 0x000fe20000201000 */
[----:B------:R-:W-:Y:S01]  /*abe0*/  BSSY.RECONVERGENT B2, `(.L_x_2144) ;  /* 0x0000059000027945 */ /* 0x000fe20003800200 */
[----:B------:R-:W-:Y:S01]  /*abf0*/  SHF.L.U32 R88, R80, 0x10, RZ ;  /* 0x0000001050587819 */ /* 0x000fe200000006ff */
[----:B------:R-:W-:Y:S01]  /*ac00*/  IMAD.MOV.U32 R115, RZ, RZ, 0x2 ;  /* 0x00000002ff737424 */ /* 0x000fe200078e00ff */
[----:B------:R-:W-:Y:S01]  /*ac10*/  ISETP.NE.AND P1, PT, R114, 0x1, PT ;  /* 0x000000017200780c */ /* 0x000fe20003f25270 */
[----:B------:R-:W-:Y:S01]  /*ac20*/  FFMA.FTZ R80, R107, R120, 1.1641532182693481445e-10 ;  /* 0x2f0000006b507423 */ /* 0x000fe20000010078 */
[----:B------:R-:W-:Y:S02]  /*ac30*/  IMAD.U32 R107, R7, 0x10000, RZ ;  /* 0x00010000076b7824 */ /* 0x000fe400078e00ff */
[----:B------:R-:W-:Y:S02]  /*ac40*/  FMUL.FTZ R88, R88, R131 ;  /* 0x0000008358587220 */ /* 0x000fe40000410000 */
[----:B------:R-:W-:-:S02]  /*ac50*/  FSETP.GTU.FTZ.AND P0, PT, R80, R137, PT ;  /* 0x000000895000720b */ /* 0x000fc40003f1c000 */
        /* <DEDUP_REMOVED lines=14> */
.L_x_2146:
        /* <DEDUP_REMOVED lines=13> */
.L_x_2148:
[----:B------:R-:W-:Y:S05]  /*ae10*/  BSYNC.RECONVERGENT B3 ;  /* 0x0000000000037941 */ /* 0x000fea0003800200 */
.L_x_2147:
        /* <DEDUP_REMOVED lines=53> */
.L_x_2145:
[----:B------:R-:W-:Y:S05]  /*b170*/  BSYNC.RECONVERGENT B2 ;  /* 0x0000000000027941 */ /* 0x000fea0003800200 */
.L_x_2144:
        /* <DEDUP_REMOVED lines=9> */
[----:B------:R-:W-:-:S04]  /*b210*/  FSETP.GTU.FTZ.AND P1, PT, R80, R137, PT ;  /* 0x000000895000720b */ /* 0x000fc80003f3c000 */
[----:B------:R-:W-:Y:S02]  /*b220*/  FSEL R106, R88, RZ, !P1 ;  /* 0x000000ff586a7208 */ /* 0x000fe40004800000 */
[----:B------:R-:W-:-:S03]  /*b230*/  PLOP3.LUT P1, PT, P1, PT, PT, 0x8, 0x80 ;  /* 0x000000000080781c */ /* 0x000fc60000f2e170 */
[----:B------:R-:W-:Y:S01]  /*b240*/  FMUL.FTZ R106, R107, R106 ;  /* 0x0000006a6b6a7220 */ /* 0x000fe20000410000 */
[----:B------:R-:W-:Y:S01]  /*b250*/  PRMT R107, R81, 0x7632, R107 ;  /* 0x00007632516b7816 */ /* 0x000fe2000000006b */
[----:B------:R-:W-:Y:S01]  /*b260*/  IMAD.MOV.U32 R81, RZ, RZ, R0 ;  /* 0x000000ffff517224 */ /* 0x000fe200078e0000 */
[----:B------:R-:W-:Y:S07]  /*b270*/  @!P2 BRA `(.L_x_2150) ;  /* 0x00000004002ca947 */ /* 0x000fee0003800000 */
        /* <DEDUP_REMOVED lines=8> */
.L_x_2151:
        /* <DEDUP_REMOVED lines=13> */
.L_x_2153:
[----:B------:R-:W-:Y:S05]  /*b3d0*/  BSYNC.RECONVERGENT B3 ;  /* 0x0000000000037941 */ /* 0x000fea0003800200 */
.L_x_2152:
        /* <DEDUP_REMOVED lines=53> */
.L_x_2150:
[----:B------:R-:W-:Y:S05]  /*b730*/  BSYNC.RECONVERGENT B2 ;  /* 0x0000000000027941 */ /* 0x000fea0003800200 */
.L_x_2149:
[----:B------:R-:W-:Y:S01]  /*b740*/  I2FP.F32.U32 R81, R81 ;  /* 0x0000005100517245 */ /* 0x000fe20000201000 */
[----:B------:R-:W-:Y:S01]  /*b750*/  IMAD.U32 R88, R107, 0x10000, RZ ;  /* 0x000100006b587824 */ /* 0x000fe200078e00ff */
[----:B------:R-:W-:Y:S01]  /*b760*/  ISETP.NE.AND P3, PT, R114, 0x1, PT ;  /* 0x000000017200780c */ /* 0x000fe20003f65270 */
[----:B------:R-:W-:Y:S01]  /*b770*/  BSSY.RECONVERGENT B2, `(.L_x_2154) ;  /* 0x0000057000027945 */ /* 0x000fe20003800200 */
[----:B------:R-:W-:Y:S01]  /*b780*/  SHF.L.U32 R107, R8, 0x10, RZ ;  /* 0x00000010086b7819 */ /* 0x000fe200000006ff */
[----:B------:R-:W-:Y:S01]  /*b790*/  FFMA.FTZ R80, R81, R120, 1.1641532182693481445e-10 ;  /* 0x2f00000051507423 */ /* 0x000fe20000010078 */
[----:B------:R-:W-:Y:S01]  /*b7a0*/  FMUL.FTZ R88, R88, R131 ;  /* 0x0000008358587220 */ /* 0x000fe20000410000 */
[----:B------:R-:W-:Y:S02]  /*b7b0*/  IMAD.MOV.U32 R115, RZ, RZ, 0x2 ;  /* 0x00000002ff737424 */ /* 0x000fe400078e00ff */
[----:B------:R-:W-:Y:S02]  /*b7c0*/  IMAD.MOV.U32 R81, RZ, RZ, R0 ;  /* 0x000000ffff517224 */ /* 0x000fe400078e0000 */
[----:B------:R-:W-:Y:S01]  /*b7d0*/  FMUL.FTZ R88, R88, R139 ;  /* 0x0000008b58587220 */ /* 0x000fe20000410000 */
[----:B------:R-:W-:-:S04]  /*b7e0*/  FSETP.GTU.FTZ.AND P2, PT, R80, R137, PT ;  /* 0x000000895000720b */ /* 0x000fc80003f5c000 */
[----:B------:R-:W-:Y:S02]  /*b7f0*/  FSEL R88, R88, RZ, !P2 ;  /* 0x000000ff58587208 */ /* 0x000fe40005000000 */
        /* <DEDUP_REMOVED lines=11> */
.L_x_2156:
        /* <DEDUP_REMOVED lines=13> */
.L_x_2158:
[----:B------:R-:W-:Y:S05]  /*b980*/  BSYNC.RECONVERGENT B3 ;  /* 0x0000000000037941 */ /* 0x000fea0003800200 */
.L_x_2157:
        /* <DEDUP_REMOVED lines=53> */
.L_x_2155:
[----:B------:R-:W-:Y:S05]  /*bce0*/  BSYNC.RECONVERGENT B2 ;  /* 0x0000000000027941 */ /* 0x000fea0003800200 */
.L_x_2154:
        /* <DEDUP_REMOVED lines=9> */
[----:B------:R-:W-:-:S05]  /*bd80*/  FMUL.FTZ R88, R88, R139 ;  /* 0x0000008b58587220 */ /* 0x000fca0000410000 */
[----:B------:R-:W-:Y:S01]  /*bd90*/  FSEL R114, R88, RZ, !P3 ;  /* 0x000000ff58727208 */ /* 0x000fe20005800000 */
[----:B------:R-:W-:Y:S01]  /*bda0*/  IMAD.MOV.U32 R88, RZ, RZ, 0x2 ;  /* 0x00000002ff587424 */ /* 0x000fe200078e00ff */
        /* <DEDUP_REMOVED lines=12> */
.L_x_2161:
        /* <DEDUP_REMOVED lines=13> */
.L_x_2163:
[----:B------:R-:W-:Y:S05]  /*bf40*/  BSYNC.RECONVERGENT B3 ;  /* 0x0000000000037941 */ /* 0x000fea0003800200 */
.L_x_2162:
        /* <DEDUP_REMOVED lines=53> */
.L_x_2160:
[----:B------:R-:W-:Y:S05]  /*c2a0*/  BSYNC.RECONVERGENT B2 ;  /* 0x0000000000027941 */ /* 0x000fea0003800200 */
.L_x_2159:
[----:B------:R-:W-:Y:S01]  /*c2b0*/  I2FP.F32.U32 R81, R81 ;  /* 0x0000005100517245 */ /* 0x000fe20000201000 */
[----:B------:R-:W-:Y:S01]  /*c2c0*/  IMAD.U32 R82, R82, 0x10000, RZ ;  /* 0x0001000052527824 */ /* 0x000fe200078e00ff */
[----:B------:R-:W-:Y:S01]  /*c2d0*/  ISETP.NE.AND P5, PT, R88, 0x1, PT ;  /* 0x000000015800780c */ /* 0x000fe20003fa5270 */
[----:B------:R-:W-:Y:S01]  /*c2e0*/  IMAD.U32 R115, R9, 0x10000, RZ ;  /* 0x0001000009737824 */ /* 0x000fe200078e00ff */
[----:B------:R-:W-:Y:S01]  /*c2f0*/  BSSY.RECONVERGENT B2, `(.L_x_2164) ;  /* 0x0000056000027945 */ /* 0x000fe20003800200 */
[----:B------:R-:W-:Y:S01]  /*c300*/  FFMA.FTZ R80, R81, R120, 1.1641532182693481445e-10 ;  /* 0x2f00000051507423 */ /* 0x000fe20000010078 */
[----:B------:R-:W-:Y:S01]  /*c310*/  FMUL.FTZ R82, R82, R131 ;  /* 0x0000008352527220 */ /* 0x000fe20000410000 */
[----:B------:R-:W-:Y:S01]  /*c320*/  MOV R132, 0x2 ;  /* 0x0000000200847802 */ /* 0x000fe20000000f00 */
        /* <DEDUP_REMOVED lines=15> */
.L_x_2166:
        /* <DEDUP_REMOVED lines=13> */
.L_x_2168:
[----:B------:R-:W-:Y:S05]  /*c4f0*/  BSYNC.RECONVERGENT B3 ;  /* 0x0000000000037941 */ /* 0x000fea0003800200 */
.L_x_2167:
        /* <DEDUP_REMOVED lines=53> */
.L_x_2165:
[----:B------:R-:W-:Y:S05]  /*c850*/  BSYNC.RECONVERGENT B2 ;  /* 0x0000000000027941 */ /* 0x000fea0003800200 */
.L_x_2164:
        /* <DEDUP_REMOVED lines=11> */
[----:B------:R-:W-:Y:S02]  /*c910*/  FSEL R121, R82, RZ, !P5 ;  /* 0x000000ff52797208 */ /* 0x000fe40006800000 */
[----:B------:R-:W-:-:S03]  /*c920*/  PLOP3.LUT P5, PT, P5, PT, PT, 0x8, 0x80 ;  /* 0x000000000080781c */ /* 0x000fc60002fae170 */
[----:B------:R-:W-:Y:S01]  /*c930*/  FMUL.FTZ R121, R88, R121 ;  /* 0x0000007958797220 */ /* 0x000fe20000410000 */
        /* <DEDUP_REMOVED lines=10> */
.L_x_2171:
        /* <DEDUP_REMOVED lines=15> */
.L_x_2173:
[----:B------:R-:W-:Y:S05]  /*cad0*/  BSYNC.RECONVERGENT B3 ;  /* 0x0000000000037941 */ /* 0x000fea0003800200 */
.L_x_2172:
        /* <DEDUP_REMOVED lines=53> */
.L_x_2170:
[----:B------:R-:W-:Y:S05]  /*ce30*/  BSYNC.RECONVERGENT B2 ;  /* 0x0000000000027941 */ /* 0x000fea0003800200 */
.L_x_2169:
[----:B------:R-:W-:Y:S02]  /*ce40*/  I2FP.F32.U32 R81, R81 ;  /* 0x0000005100517245 */ /* 0x000fe40000201000 */
[----:B------:R-:W-:Y:S02]  /*ce50*/  SHF.L.U32 R140, R140, 0x10, RZ ;  /* 0x000000108c8c7819 */ /* 0x000fe400000006ff */
[----:B------:R-:W-:Y:S01]  /*ce60*/  F2FP.BF16.F32.PACK_AB R82, R115, R114 ;  /* 0x000000727352723e */ /* 0x000fe200000010ff */
[----:B------:R-:W-:Y:S01]  /*ce70*/  FFMA.FTZ R120, R81, R120, 1.1641532182693481445e-10 ;  /* 0x2f00000051787423 */ /* 0x000fe20000010078 */
[----:B------:R-:W-:Y:S02]  /*ce80*/  IMAD.U32 R81, R10, 0x10000, RZ ;  /* 0x000100000a517824 */ /* 0x000fe400078e00ff */
[----:B------:R-:W-:Y:S01]  /*ce90*/  FMUL.FTZ R140, R140, R131 ;  /* 0x000000838c8c7220 */ /* 0x000fe20000410000 */
[----:B------:R-:W-:Y:S02]  /*cea0*/  F2FP.BF16.F32.PACK_AB R80, R96, R97 ;  /* 0x000000616050723e */ /* 0x000fe400000010ff */
[----:B------:R-:W-:Y:S01]  /*ceb0*/  FSETP.GTU.FTZ.AND P6, PT, R120, R137, PT ;  /* 0x000000897800720b */ /* 0x000fe20003fdc000 */
[----:B------:R-:W-:-:S05]  /*cec0*/  FMUL.FTZ R140, R140, R139 ;  /* 0x0000008b8c8c7220 */ /* 0x000fca0000410000 */
[----:B------:R-:W-:Y:S02]  /*ced0*/  FSEL R140, R140, RZ, !P6 ;  /* 0x000000ff8c8c7208 */ /* 0x000fe40007000000 */
[----:B------:R-:W-:-:S03]  /*cee0*/  PLOP3.LUT P6, PT, P6, PT, PT, 0x8, 0x80 ;  /* 0x000000000080781c */ /* 0x000fc600037ce170 */
[----:B------:R-:W-:Y:S01]  /*cef0*/  FMUL.FTZ R120, R81, R140 ;  /* 0x0000008c51787220 */ /* 0x000fe20000410000 */
[----:B------:R-:W-:-:S04]  /*cf00*/  F2FP.BF16.F32.PACK_AB R81, R107, R106 ;  /* 0x0000006a6b51723e */ /* 0x000fc800000010ff */
[----:B------:R-:W-:-:S07]  /*cf10*/  F2FP.BF16.F32.PACK_AB R83, R120, R121 ;  /* 0x000000797853723e */ /* 0x000fce00000010ff */
.L_x_2133:
[----:B------:R-:W0:Y:S01]  /*cf20*/  LDC.64 R140, c[0x0][0x3a8] ;  /* 0x0000ea00ff8c7b82 */ /* 0x000e220000000a00 */
[----:B------:R-:W-:Y:S02]  /*cf30*/  SEL R143, RZ, 0x1000000, !P6 ;  /* 0x01000000ff8f7807 */ /* 0x000fe40007000000 */
[----:B------:R-:W-:Y:S02]  /*cf40*/  ISETP.NE.AND P6, PT, R135, RZ, PT ;  /* 0x000000ff8700720c */ /* 0x000fe40003fc5270 */
[----:B------:R-:W-:Y:S02]  /*cf50*/  SEL R139, RZ, 0x10000, !P5 ;  /* 0x00010000ff8b7807 */ /* 0x000fe40006800000 */
        /* <DEDUP_REMOVED lines=11> */
[----:B------:R-:W-:-:S04]  /*d010*/  LOP3.LUT R142, R135, R142, RZ, 0xfc, !PT ;  /* 0x0000008e878e7212 */ /* 0x000fc800078efcff */
[----:B------:R2:W-:Y:S01]  /*d020*/  STG.E.128 desc[UR6][R140.64], R80 ;  /* 0x000000508c007986 */ /* 0x0005e2000c101d06 */
[C---:B-1----:R-:W-:Y:S01]  /*d030*/  IMAD.WIDE.U32 R144, R136.reuse, 0x8, R132 ;  /* 0x0000000888907825 */ /* 0x042fe200078e0084 */
[----:B------:R-:W-:-:S03]  /*d040*/  IADD3 R136, PT, PT, R136, 0x20, RZ ;  /* 0x0000002088887810 */ /* 0x000fc60007ffe0ff */
[----:B------:R-:W-:Y:S01]  /*d050*/  IMAD.MOV.U32 R132, RZ, RZ, R138 ;  /* 0x000000ffff847224 */ /* 0x000fe200078e008a */
[----:B------:R2:W-:Y:S06]  /*d060*/  STG.E.64 desc[UR6][R144.64], R142 ;  /* 0x0000008e90007986 */ /* 0x0005ec000c101b06 */
.L_x_2091:
[----:B------:R-:W-:Y:S05]  /*d070*/  BSYNC.RECONVERGENT B1 ;  /* 0x0000000000017941 */ /* 0x000fea0003800200 */
.L_x_2090:
[----:B------:R-:W-:Y:S01]  /*d080*/  ISETP.GE.U32.AND P0, PT, R94, 0x60, PT ;  /* 0x000000605e00780c */ /* 0x000fe20003f06070 */
[----:B------:R-:W-:Y:S03]  /*d090*/  BSSY.RECONVERGENT B1, `(.L_x_2174) ;  /* 0x00005fe000017945 */ /* 0x000fe60003800200 */
[----:B------:R-:W-:-:S09]  /*d0a0*/  P2R R135, PR, RZ, 0x1 ;  /* 0x00000001ff877803 */ /* 0x000fd20000000000 */
[----:B------:R-:W-:Y:S05]  /*d0b0*/  @!P0 BRA `(.L_x_2175) ;  /* 0x0000005c00ec8947 */ /* 0x000fea0003800000 */
[----:B------:R-:W-:Y:S01]  /*d0c0*/  ISETP.NE.U32.AND P0, PT, RZ, UR8, PT ;  /* 0x00000008ff007c0c */ /* 0x000fe2000bf05070 */
[----:B0-2---:R-:W0:Y:S03]  /*d0d0*/  LDC.64 R80, c[0x0][0x390] ;  /* 0x0000e400ff507b82 */ /* 0x005e260000000a00 */
        /* <DEDUP_REMOVED lines=10> */
[----:B------:R-:W-:Y:S01]  /*d180*/  MOV R138, R132 ;  /* 0x00000084008a7202 */ /* 0x000fe20000000f00 */
[----:B0-----:R-:W-:-:S09]  /*d190*/  IMAD.MOV.U32 R100, RZ, RZ, R0 ;  /* 0x000000ffff647224 */ /* 0x001fd200078e0000 */
        /* <DEDUP_REMOVED lines=11> */
.L_x_2179:
        /* <DEDUP_REMOVED lines=13> */
.L_x_2181:
[----:B------:R-:W-:Y:S05]  /*d320*/  BSYNC.RECONVERGENT B3 ;  /* 0x0000000000037941 */ /* 0x000fea0003800200 */
.L_x_2180:
        /* <DEDUP_REMOVED lines=52> */
.L_x_2178:
[----:B------:R-:W-:Y:S05]  /*d670*/  BSYNC.RECONVERGENT B2 ;  /* 0x0000000000027941 */ /* 0x000fea0003800200 */
.L_x_2177:
[----:B------:R-:W0:Y:S01]  /*d680*/  LDC R140, c[0x0][0x408] ;  /* 0x00010200ff8c7b82 */ /* 0x000e220000000800 */
[----:B------:R-:W-:Y:S01]  /*d690*/  I2FP.F32.U32 R88, R100 ;  /* 0x0000006400587245 */ /* 0x000fe20000201000 */
[----:B------:R-:W-:Y:S01]  /*d6a0*/  IMAD.MOV.U32 R125, RZ, RZ, 0x2f800000 ;  /* 0x2f800000ff7d7424 */ /* 0x000fe200078e00ff */
[----:B-----5:R-:W-:Y:S01]  /*d6b0*/  SHF.L.U32 R100, R80, 0x10, RZ ;  /* 0x0000001050647819 */ /* 0x020fe200000006ff */
[----:B------:R-:W-:Y:S01]  /*d6c0*/  IMAD.U32 R109, R44, 0x10000, RZ ;  /* 0x000100002c6d7824 */ /* 0x000fe200078e00ff */
[----:B------:R-:W-:Y:S01]  /*d6d0*/  ISETP.NE.AND P1, PT, R108, 0x1, PT ;  /* 0x000000016c00780c */ /* 0x000fe20003f25270 */
[----:B------:R-:W-:Y:S01]  /*d6e0*/  FFMA.FTZ R88, R88, R125, 1.1641532182693481445e-10 ;  /* 0x2f00000058587423 */ /* 0x000fe2000001007d */
[----:B------:R-:W-:Y:S01]  /*d6f0*/  IMAD.U32 R117, R28, 0x10000, RZ ;  /* 0x000100001c757824 */ /* 0x000fe200078e00ff */
[----:B------:R-:W1:Y:S01]  /*d700*/  LDC R139, c[0x0][0x404] ;  /* 0x00010100ff8b7b82 */ /* 0x000e620000000800 */
[----:B------:R-:W-:Y:S01]  /*d710*/  FMUL.FTZ R101, R100, R131 ;  /* 0x0000008364657220 */ /* 0x000fe20000410000 */
[----:B------:R-:W-:Y:S01]  /*d720*/  BSSY.RECONVERGENT B2, `(.L_x_2182) ;  /* 0x0000056000027945 */ /* 0x000fe20003800200 */
[----:B------:R-:W-:-:S02]  /*d730*/  PRMT R80, R80, 0x7632, R80 ;  /* 0x0000763250507816 */ /* 0x000fc40000000050 */
[----:B0-----:R-:W-:Y:S01]  /*d740*/  FMUL.FTZ R101, R101, R140 ;  /* 0x0000008c65657220 */ /* 0x001fe20000410000 */
[----:B-1----:R-:W-:Y:S01]  /*d750*/  FSETP.GTU.FTZ.AND P0, PT, R88, R139, PT ;  /* 0x0000008b5800720b */ /* 0x002fe20003f1c000 */
[----:B------:R-:W-:-:S03]  /*d760*/  IMAD.MOV.U32 R88, RZ, RZ, R0 ;  /* 0x000000ffff587224 */ /* 0x000fc600078e0000 */
[----:B------:R-:W-:Y:S02]  /*d770*/  FSEL R100, R101, RZ, !P0 ;  /* 0x000000ff65647208 */ /* 0x000fe40004000000 */
[----:B------:R-:W-:-:S03]  /*d780*/  PLOP3.LUT P0, PT, P0, PT, PT, 0x8, 0x80 ;  /* 0x000000000080781c */ /* 0x000fc6000070e170 */
[----:B------:R-:W-:Y:S01]  /*d790*/  FFMA.FTZ R100, R100, R109, R117 ;  /* 0x0000006d64647223 */ /* 0x000fe20000010075 */
[----:B------:R-:W-:Y:S01]  /*d7a0*/  HFMA2 R109, -RZ, RZ, 0, 1.1920928955078125e-07 ;  /* 0x00000002ff6d7431 */ /* 0x000fe200000001ff */
[----:B------:R-:W-:Y:S01]  /*d7b0*/  P2R R137, PR, RZ, 0x1 ;  /* 0x00000001ff897803 */ /* 0x000fe20000000000 */
        /* <DEDUP_REMOVED lines=9> */
.L_x_2184:
        /* <DEDUP_REMOVED lines=13> */
.L_x_2186:
[----:B------:R-:W-:Y:S05]  /*d920*/  BSYNC.RECONVERGENT B3 ;  /* 0x0000000000037941 */ /* 0x000fea0003800200 */
.L_x_2185:
        /* <DEDUP_REMOVED lines=53> */
.L_x_2183:
[----:B------:R-:W-:Y:S05]  /*dc80*/  BSYNC.RECONVERGENT B2 ;  /* 0x0000000000027941 */ /* 0x000fea0003800200 */
.L_x_2182:
        /* <DEDUP_REMOVED lines=25> */
.L_x_2189:
        /* <DEDUP_REMOVED lines=13> */
.L_x_2191:
[----:B------:R-:W-:Y:S05]  /*def0*/  BSYNC.RECONVERGENT B3 ;  /* 0x0000000000037941 */ /* 0x000fea0003800200 */
.L_x_2190:
        /* <DEDUP_REMOVED lines=53> */
.L_x_2188:
[----:B------:R-:W-:Y:S05]  /*e250*/  BSYNC.RECONVERGENT B2 ;  /* 0x0000000000027941 */ /* 0x000fea0003800200 */
.L_x_2187:
[----:B------:R-:W-:Y:S01]  /*e260*/  I2FP.F32.U32 R80, R80 ;  /* 0x0000005000507245 */ /* 0x000fe20000201000 */
[----:B------:R-:W-:Y:S01]  /*e270*/  IMAD.U32 R88, R81, 0x10000, RZ ;  /* 0x0001000051587824 */ /* 0x000fe200078e00ff */
[----:B------:R-:W-:Y:S01]  /*e280*/  ISETP.NE.AND P2, PT, R116, 0x1, PT ;  /* 0x000000017400780c */ /* 0x000fe20003f45270 */
[----:B------:R-:W-:Y:S01]  /*e290*/  IMAD.U32 R117, R45, 0x10000, RZ ;  /* 0x000100002d757824 */ /* 0x000fe200078e00ff */
[----:B------:R-:W-:Y:S01]  /*e2a0*/  SHF.L.U32 R133, R29, 0x10, RZ ;  /* 0x000000101d857819 */ /* 0x000fe200000006ff */
[----:B------:R-:W-:Y:S01]  /*e2b0*/  FFMA.FTZ R80, R80, R125, 1.1641532182693481445e-10 ;  /* 0x2f00000050507423 */ /* 0x000fe2000001007d */
[----:B------:R-:W-:Y:S01]  /*e2c0*/  FMUL.FTZ R109, R88, R131 ;  /* 0x00000083586d7220 */ /* 0x000fe20000410000 */
[----:B------:R-:W-:Y:S03]  /*e2d0*/  BSSY.RECONVERGENT B2, `(.L_x_2192) ;  /* 0x0000055000027945 */ /* 0x000fe60003800200 */
[----:B------:R-:W-:Y:S01]  /*e2e0*/  FMUL.FTZ R109, R109, R140 ;  /* 0x0000008c6d6d7220 */ /* 0x000fe20000410000 */
[----:B------:R-:W-:-:S04]  /*e2f0*/  FSETP.GTU.FTZ.AND P1, PT, R80, R139, PT ;  /* 0x0000008b5000720b */ /* 0x000fc80003f3c000 */
[----:B------:R-:W-:Y:S02]  /*e300*/  FSEL R108, R109, RZ, !P1 ;  /* 0x000000ff6d6c7208 */ /* 0x000fe40004800000 */
[----:B------:R-:W-:Y:S01]  /*e310*/  PRMT R109, R81, 0x7632, R109 ;  /* 0x00007632516d7816 */ /* 0x000fe2000000006d */
[----:B------:R-:W-:Y:S01]  /*e320*/  IMAD.MOV.U32 R81, RZ, RZ, R0 ;  /* 0x000000ffff517224 */ /* 0x000fe200078e0000 */
[----:B------:R-:W-:Y:S01]  /*e330*/  PLOP3.LUT P1, PT, P1, PT, PT, 0x8, 0x80 ;  /* 0x000000000080781c */ /* 0x000fe20000f2e170 */
[----:B------:R-:W-:Y:S01]  /*e340*/  FFMA.FTZ R108, R108, R117, R133 ;  /* 0x000000756c6c7223 */ /* 0x000fe20000010085 */
[----:B------:R-:W-:Y:S01]  /*e350*/  IMAD.MOV.U32 R117, RZ, RZ, 0x2 ;  /* 0x00000002ff757424 */ /* 0x000fe200078e00ff */
        /* <DEDUP_REMOVED lines=9> */
.L_x_2194:
        /* <DEDUP_REMOVED lines=13> */
.L_x_2196:
[----:B------:R-:W-:Y:S05]  /*e4c0*/  BSYNC.RECONVERGENT B3 ;  /* 0x0000000000037941 */ /* 0x000fea0003800200 */
.L_x_2195:
        /* <DEDUP_REMOVED lines=53> */
.L_x_2193:
[----:B------:R-:W-:Y:S05]  /*e820*/  BSYNC.RECONVERGENT B2 ;  /* 0x0000000000027941 */ /* 0x000fea0003800200 */
.L_x_2192:
[----:B------:R-:W-:Y:S01]  /*e830*/  I2FP.F32.U32 R80, R81 ;  /* 0x0000005100507245 */ /* 0x000fe20000201000 */
[----:B------:R-:W-:Y:S01]  /*e840*/  BSSY.RECONVERGENT B2, `(.L_x_2197) ;  /* 0x000005b000027945 */ /* 0x000fe20003800200 */
[----:B------:R-:W-:Y:S01]  /*e850*/  SHF.L.U32 R88, R109, 0x10, RZ ;  /* 0x000000106d587819 */ /* 0x000fe200000006ff */
[----:B------:R-:W-:Y:S01]  /*e860*/  HFMA2 R124, -RZ, RZ, 0, 1.1920928955078125e-07 ;  /* 0x00000002ff7c7431 */ /* 0x000fe200000001ff */
[----:B------:R-:W-:Y:S01]  /*e870*/  ISETP.NE.AND P3, PT, R117, 0x1, PT ;  /* 0x000000017500780c */ /* 0x000fe20003f65270 */
[----:B------:R-:W-:Y:S02]  /*e880*/  FFMA.FTZ R80, R80, R125, 1.1641532182693481445e-10 ;  /* 0x2f00000050507423 */ /* 0x000fe4000001007d */
[----:B------:R-:W-:Y:S01]  /*e890*/  FMUL.FTZ R81, R88, R131 ;  /* 0x0000008358517220 */ /* 0x000fe20000410000 */
[----:B------:R-:W-:Y:S02]  /*e8a0*/  PRMT R88, R29, 0x7632, R88 ;  /* 0x000076321d587816 */ /* 0x000fe40000000058 */
[----:B------:R-:W-:Y:S01]  /*e8b0*/  FSETP.GTU.FTZ.AND P2, PT, R80, R139, PT ;  /* 0x0000008b5000720b */ /* 0x000fe20003f5c000 */
[----:B------:R-:W-:Y:S01]  /*e8c0*/  FMUL.FTZ R81, R81, R140 ;  /* 0x0000008c51517220 */ /* 0x000fe20000410000 */
[----:B------:R-:W-:-:S02]  /*e8d0*/  IMAD.U32 R80, R12, 0x10000, RZ ;  /* 0x000100000c507824 */ /* 0x000fc400078e00ff */
[----:B------:R-:W-:Y:S02]  /*e8e0*/  IMAD.U32 R88, R88, 0x10000, RZ ;  /* 0x0001000058587824 */ /* 0x000fe400078e00ff */
        /* <DEDUP_REMOVED lines=13> */
.L_x_2199:
        /* <DEDUP_REMOVED lines=13> */
.L_x_2201:
[----:B------:R-:W-:Y:S05]  /*ea90*/  BSYNC.RECONVERGENT B3 ;  /* 0x0000000000037941 */ /* 0x000fea0003800200 */
.L_x_2200:
        /* <DEDUP_REMOVED lines=53> */
.L_x_2198:
[----:B------:R-:W-:Y:S05]  /*edf0*/  BSYNC.RECONVERGENT B2 ;  /* 0x0000000000027941 */ /* 0x000fea0003800200 */
.L_x_2197:
[----:B------:R-:W-:Y:S01]  /*ee00*/  I2FP.F32.U32 R80, R81 ;  /* 0x0000005100507245 */ /* 0x000fe20000201000 */
[----:B------:R-:W-:Y:S01]  /*ee10*/  IMAD.U32 R88, R82, 0x10000, RZ ;  /* 0x0001000052587824 */ /* 0x000fe200078e00ff */
[----:B------:R-:W-:Y:S01]  /*ee20*/  ISETP.NE.AND P4, PT, R124, 0x1, PT ;  /* 0x000000017c00780c */ /* 0x000fe20003f85270 */
[----:B------:R-:W-:Y:S01]  /*ee30*/  BSSY.RECONVERGENT B2, `(.L_x_2202) ;  /* 0x0000059000027945 */ /* 0x000fe20003800200 */
[----:B------:R-:W-:Y:S01]  /*ee40*/  SHF.L.U32 R116, R46, 0x10, RZ ;  /* 0x000000102e747819 */ /* 0x000fe200000006ff */
[----:B------:R-:W-:Y:S01]  /*ee50*/  FFMA.FTZ R80, R80, R125, 1.1641532182693481445e-10 ;  /* 0x2f00000050507423 */ /* 0x000fe2000001007d */
[----:B------:R-:W-:Y:S01]  /*ee60*/  FMUL.FTZ R81, R88, R131 ;  /* 0x0000008358517220 */ /* 0x000fe20000410000 */
[----:B------:R-:W-:Y:S01]  /*ee70*/  IMAD.U32 R88, R30, 0x10000, RZ ;  /* 0x000100001e587824 */ /* 0x000fe200078e00ff */
[----:B------:R-:W-:Y:S01]  /*ee80*/  PRMT R82, R82, 0x7632, R82 ;  /* 0x0000763252527816 */ /* 0x000fe20000000052 */
[----:B------:R-:W-:Y:S02]  /*ee90*/  IMAD.MOV.U32 R132, RZ, RZ, 0x2 ;  /* 0x00000002ff847424 */ /* 0x000fe400078e00ff */
[----:B------:R-:W-:Y:S01]  /*eea0*/  FMUL.FTZ R81, R81, R140 ;  /* 0x0000008c51517220 */ /* 0x000fe20000410000 */
[----:B------:R-:W-:-:S04]  /*eeb0*/  FSETP.GTU.FTZ.AND P3, PT, R80, R139, PT ;  /* 0x0000008b5000720b */ /* 0x000fc80003f7c000 */
        /* <DEDUP_REMOVED lines=13> */
.L_x_2204:
        /* <DEDUP_REMOVED lines=13> */
.L_x_2206:
[----:B------:R-:W-:Y:S05]  /*f060*/  BSYNC.RECONVERGENT B3 ;  /* 0x0000000000037941 */ /* 0x000fea0003800200 */
.L_x_2205:
        /* <DEDUP_REMOVED lines=53> */
.L_x_2203:
[----:B------:R-:W-:Y:S05]  /*f3c0*/  BSYNC.RECONVERGENT B2 ;  /* 0x0000000000027941 */ /* 0x000fea0003800200 */
.L_x_2202:
[----:B------:R-:W-:Y:S01]  /*f3d0*/  I2FP.F32.U32 R80, R81 ;  /* 0x0000005100507245 */ /* 0x000fe20000201000 */
[----:B------:R-:W-:Y:S01]  /*f3e0*/  IMAD.U32 R82, R82, 0x10000, RZ ;  /* 0x0001000052527824 */ /* 0x000fe200078e00ff */
[----:B------:R-:W-:Y:S01]  /*f3f0*/  ISETP.NE.AND P5, PT, R132, 0x1, PT ;  /* 0x000000018400780c */ /* 0x000fe20003fa5270 */
[----:B------:R-:W-:Y:S01]  /*f400*/  BSSY.RECONVERGENT B2, `(.L_x_2207) ;  /* 0x0000059000027945 */ /* 0x000fe20003800200 */
[----:B------:R-:W-:Y:S01]  /*f410*/  PRMT R88, R30, 0x7632, R88 ;  /* 0x000076321e587816 */ /* 0x000fe20000000058 */
[----:B------:R-:W-:Y:S01]  /*f420*/  FFMA.FTZ R80, R80, R125, 1.1641532182693481445e-10 ;  /* 0x2f00000050507423 */ /* 0x000fe2000001007d */
[----:B------:R-:W-:Y:S01]  /*f430*/  FMUL.FTZ R81, R82, R131 ;  /* 0x0000008352517220 */ /* 0x000fe20000410000 */
[----:B------:R-:W-:Y:S01]  /*f440*/  IMAD.U32 R82, R13, 0x10000, RZ ;  /* 0x000100000d527824 */ /* 0x000fe200078e00ff */
[----:B------:R-:W-:Y:S01]  /*f450*/  SHF.L.U32 R88, R88, 0x10, RZ ;  /* 0x0000001058587819 */ /* 0x000fe200000006ff */
[----:B------:R-:W-:Y:S02]  /*f460*/  IMAD.MOV.U32 R133, RZ, RZ, 0x2 ;  /* 0x00000002ff857424 */ /* 0x000fe400078e00ff */
        /* <DEDUP_REMOVED lines=15> */
.L_x_2209:
        /* <DEDUP_REMOVED lines=13> */
.L_x_2211:
[----:B------:R-:W-:Y:S05]  /*f630*/  BSYNC.RECONVERGENT B3 ;  /* 0x0000000000037941 */ /* 0x000fea0003800200 */
.L_x_2210:
        /* <DEDUP_REMOVED lines=53> */
.L_x_2208:
[----:B------:R-:W-:Y:S05]  /*f990*/  BSYNC.RECONVERGENT B2 ;  /* 0x0000000000027941 */ /* 0x000fea0003800200 */
.L_x_2207:
        /* <DEDUP_REMOVED lines=8> */
[----:B------:R-:W-:Y:S01]  /*fa20*/  IMAD.U32 R82, R31, 0x10000, RZ ;  /* 0x000100001f527824 */ /* 0x000fe200078e00ff */
        /* <DEDUP_REMOVED lines=16> */
.L_x_2214:
        /* <DEDUP_REMOVED lines=15> */
.L_x_2216:
[----:B------:R-:W-:Y:S05]  /*fc20*/  BSYNC.RECONVERGENT B3 ;  /* 0x0000000000037941 */ /* 0x000fea0003800200 */
.L_x_2215:
        /* <DEDUP_REMOVED lines=53> */
.L_x_2213:
[----:B------:R-:W-:Y:S05]  /*ff80*/  BSYNC.RECONVERGENT B2 ;  /* 0x0000000000027941 */ /* 0x000fea0003800200 */
.L_x_2212:
[----:B------:R-:W-:Y:S01]  /*ff90*/  I2FP.F32.U32 R80, R81 ;  /* 0x0000005100507245 */ /* 0x000fe20000201000 */
[----:B------:R-:W-:Y:S01]  /*ffa0*/  IMAD.U32 R82, R141, 0x10000, RZ ;  /* 0x000100008d527824 */ /* 0x000fe200078e00ff */
[----:B------:R-:W-:-:S03]  /*ffb0*/  PRMT R83, R31, 0x7632, R83 ;  /* 0x000076321f537816 */ /* 0x000fc60000000053 */
[----:B------:R-:W-:Y:S01]  /*ffc0*/  FMUL.FTZ R81, R82, R131 ;  /* 0x0000008352517220 */ /* 0x000fe20000410000 */
[----:B------:R-:W-:Y:S01]  /*ffd0*/  FFMA.FTZ R80, R80, R125, 1.1641532182693481445e-10 ;  /* 0x2f00000050507423 */ /* 0x000fe2000001007d */
[----:B------:R-:W-:Y:S01]  /*ffe0*/  SHF.L.U32 R82, R14, 0x10, RZ ;  /* 0x000000100e527819 */ /* 0x000fe200000006ff */
[----:B------:R-:W-:Y:S02]  /*fff0*/  IMAD.U32 R132, R83, 0x10000, RZ ;  /* 0x0001000053847824 */ /* 0x000fe400078e00ff */
[----:B------:R-:W-:Y:S01]  /*10000*/  FMUL.FTZ R81, R81, R140 ;  /* 0x0000008c51517220 */ /* 0x000fe20000410000 */
[----:B------:R-:W-:Y:S02]  /*10010*/  FSETP.GTU.FTZ.AND P6, PT, R80, R139, PT ;  /* 0x0000008b5000720b */ /* 0x000fe40003fdc000 */
[----:B------:R-:W-:Y:S02]  /*10020*/  F2FP.BF16.F32.PACK_AB R80, R101, R100 ;  /* 0x000000646550723e */ /* 0x000fe400000010ff */
[----:B------:R-:W-:-:S02]  /*10030*/  FSEL R81, R81, RZ, !P6 ;  /* 0x000000ff51517208 */ /* 0x000fc40007000000 */
[----:B------:R-:W-:-:S03]  /*10040*/  PLOP3.LUT P6, PT, P6, PT, PT, 0x8, 0x80 ;  /* 0x000000000080781c */ /* 0x000fc600037ce170 */
[----:B------:R-:W-:Y:S01]  /*10050*/  FFMA.FTZ R125, R81, R82, R132 ;  /* 0x00000052517d7223 */ /* 0x000fe20000010084 */
[----:B------:R-:W-:Y:S02]  /*10060*/  F2FP.BF16.F32.PACK_AB R82, R117, R116 ;  /* 0x000000747552723e */ /* 0x000fe400000010ff */
[----:B------:R-:W-:Y:S02]  /*10070*/  F2FP.BF16.F32.PACK_AB R81, R109, R108 ;  /* 0x0000006c6d51723e */ /* 0x000fe400000010ff */
[----:B------:R-:W-:Y:S01]  /*10080*/  F2FP.BF16.F32.PACK_AB R83, R125, R124 ;  /* 0x0000007c7d53723e */ /* 0x000fe200000010ff */
[----:B------:R-:W-:Y:S06]  /*10090*/  BRA `(.L_x_2217) ;  /* 0x0000002c00a07947 */ /* 0x000fec0003800000 */
.L_x_2176:
        /* <DEDUP_REMOVED lines=16> */
.L_x_2220:
        /* <DEDUP_REMOVED lines=13> */
.L_x_2222:
[----:B------:R-:W-:Y:S05]  /*10270*/  BSYNC.RECONVERGENT B3 ;  /* 0x0000000000037941 */ /* 0x000fea0003800200 */
.L_x_2221:
        /* <DEDUP_REMOVED lines=52> */
.L_x_2219:
[----:B------:R-:W-:Y:S05]  /*105c0*/  BSYNC.RECONVERGENT B2 ;  /* 0x0000000000027941 */ /* 0x000fea0003800200 */
.L_x_2218:
[----:B------:R-:W0:Y:S01]  /*105d0*/  LDC R140, c[0x0][0x408] ;  /* 0x00010200ff8c7b82 */ /* 0x000e220000000800 */
[----:B------:R-:W-:Y:S01]  /*105e0*/  HFMA2 R125, -RZ, RZ, 0.1171875, 0 ;  /* 0x2f800000ff7d7431 */ /* 0x000fe200000001ff */
[----:B------:R-:W-:Y:S01]  /*105f0*/  I2FP.F32.U32 R88, R100 ;  /* 0x0000006400587245 */ /* 0x000fe20000201000 */
[----:B-----5:R-:W-:Y:S01]  /*10600*/  IMAD.U32 R100, R80, 0x10000, RZ ;  /* 0x0001000050647824 */ /* 0x020fe200078e00ff */
[----:B------:R-:W-:Y:S01]  /*10610*/  ISETP.NE.AND P1, PT, R108, 0x1, PT ;  /* 0x000000016c00780c */ /* 0x000fe20003f25270 */
[----:B------:R-:W-:Y:S01]  /*10620*/  BSSY.RECONVERGENT B2, `(.L_x_2223) ;  /* 0x000005a000027945 */ /* 0x000fe20003800200 */
[----:B------:R-:W-:Y:S02]  /*10630*/  HFMA2 R109, -RZ, RZ, 0, 1.1920928955078125e-07 ;  /* 0x00000002ff6d7431 */ /* 0x000fe400000001ff */
[----:B------:R-:W-:Y:S01]  /*10640*/  FMUL.FTZ R101, R100, R131 ;  /* 0x0000008364657220 */ /* 0x000fe20000410000 */
[----:B------:R-:W1:Y:S01]  /*10650*/  LDC R139, c[0x0][0x404] ;  /* 0x00010100ff8b7b82 */ /* 0x000e620000000800 */
[----:B------:R-:W-:Y:S01]  /*10660*/  PRMT R80, R80, 0x7632, R80 ;  /* 0x0000763250507816 */ /* 0x000fe20000000050 */
[----:B------:R-:W-:Y:S01]  /*10670*/  FFMA.FTZ R88, R88, R125, 1.1641532182693481445e-10 ;  /* 0x2f00000058587423 */ /* 0x000fe2000001007d */
[----:B0-----:R-:W-:Y:S01]  /*10680*/  FMUL.FTZ R100, R101, R140 ;  /* 0x0000008c65647220 */ /* 0x001fe20000410000 */
[----:B------:R-:W-:-:S03]  /*10690*/  IMAD.U32 R101, R44, 0x10000, RZ ;  /* 0x000100002c657824 */ /* 0x000fc600078e00ff */
[----:B-1----:R-:W-:Y:S01]  /*106a0*/  FSETP.GTU.FTZ.AND P0, PT, R88, R139, PT ;  /* 0x0000008b5800720b */ /* 0x002fe20003f1c000 */
[----:B------:R-:W-:-:S03]  /*106b0*/  IMAD.MOV.U32 R88, RZ, RZ, R0 ;  /* 0x000000ffff587224 */ /* 0x000fc600078e0000 */
[----:B------:R-:W-:Y:S02]  /*106c0*/  FSEL R100, R100, RZ, !P0 ;  /* 0x000000ff64647208 */ /* 0x000fe40004000000 */
[----:B------:R-:W-:-:S03]  /*106d0*/  PLOP3.LUT P0, PT, P0, PT, PT, 0x8, 0x80 ;  /* 0x000000000080781c */ /* 0x000fc6000070e170 */
[----:B------:R-:W-:Y:S01]  /*106e0*/  FMUL.FTZ R100, R101, R100 ;  /* 0x0000006465647220 */ /* 0x000fe20000410000 */
        /* <DEDUP_REMOVED lines=10> */
.L_x_2225:
        /* <DEDUP_REMOVED lines=13> */
.L_x_2227:
[----:B------:R-:W-:Y:S05]  /*10860*/  BSYNC.RECONVERGENT B3 ;  /* 0x0000000000037941 */ /* 0x000fea0003800200 */
.L_x_2226:
        /* <DEDUP_REMOVED lines=53> */
.L_x_2224:
[----:B------:R-:W-:Y:S05]  /*10bc0*/  BSYNC.RECONVERGENT B2 ;  /* 0x0000000000027941 */ /* 0x000fea0003800200 */
.L_x_2223:
[----:B------:R-:W-:Y:S01]  /*10bd0*/  I2FP.F32.U32 R88, R88 ;  /* 0x0000005800587245 */ /* 0x000fe20000201000 */
[----:B------:R-:W-:Y:S01]  /*10be0*/  IMAD.U32 R80, R80, 0x10000, RZ ;  /* 0x0001000050507824 */ /* 0x000fe200078e00ff */
[----:B------:R-:W-:Y:S01]  /*10bf0*/  ISETP.NE.AND P1, PT, R109, 0x1, PT ;  /* 0x000000016d00780c */ /* 0x000fe20003f25270 */
[----:B------:R-:W-:Y:S01]  /*10c00*/  BSSY.RECONVERGENT B2, `(.L_x_2228) ;  /* 0x0000057000027945 */ /* 0x000fe20003800200 */
[----:B------:R-:W-:Y:S02]  /*10c10*/  IMAD.MOV.U32 R116, RZ, RZ, 0x2 ;  /* 0x00000002ff747424 */ /* 0x000fe400078e00ff */
[----:B------:R-:W-:Y:S01]  /*10c20*/  FFMA.FTZ R88, R88, R125, 1.1641532182693481445e-10 ;  /* 0x2f00000058587423 */ /* 0x000fe2000001007d */
[----:B------:R-:W-:Y:S01]  /*10c30*/  FMUL.FTZ R101, R80, R131 ;  /* 0x0000008350657220 */ /* 0x000fe20000410000 */
[----:B------:R-:W-:-:S03]  /*10c40*/  SHF.L.U32 R80, R11, 0x10, RZ ;  /* 0x000000100b507819 */ /* 0x000fc600000006ff */
[----:B------:R-:W-:Y:S01]  /*10c50*/  FMUL.FTZ R101, R101, R140 ;  /* 0x0000008c65657220 */ /* 0x000fe20000410000 */
[----:B------:R-:W-:-:S04]  /*10c60*/  FSETP.GTU.FTZ.AND P0, PT, R88, R139, PT ;  /* 0x0000008b5800720b */ /* 0x000fc80003f1c000 */
        /* <DEDUP_REMOVED lines=13> */
.L_x_2230:
        /* <DEDUP_REMOVED lines=13> */
.L_x_2232:
[----:B------:R-:W-:Y:S05]  /*10e10*/  BSYNC.RECONVERGENT B3 ;  /* 0x0000000000037941 */ /* 0x000fea0003800200 */
.L_x_2231:
        /* <DEDUP_REMOVED lines=53> */
.L_x_2229:
[----:B------:R-:W-:Y:S05]  /*11170*/  BSYNC.RECONVERGENT B2 ;  /* 0x0000000000027941 */ /* 0x000fea0003800200 */
.L_x_2228:
        /* <DEDUP_REMOVED lines=24> */
.L_x_2235:
        /* <DEDUP_REMOVED lines=13> */
.L_x_2237:
[----:B------:R-:W-:Y:S05]  /*113d0*/  BSYNC.RECONVERGENT B3 ;  /* 0x0000000000037941 */ /* 0x000fea0003800200 */
.L_x_2236:
        /* <DEDUP_REMOVED lines=53> */
.L_x_2234:
[----:B------:R-:W-:Y:S05]  /*11730*/  BSYNC.RECONVERGENT B2 ;  /* 0x0000000000027941 */ /* 0x000fea0003800200 */
.L_x_2233:
        /* <DEDUP_REMOVED lines=23> */
.L_x_2240:
        /* <DEDUP_REMOVED lines=13> */
.L_x_2242:
[----:B------:R-:W-:Y:S05]  /*11980*/  BSYNC.RECONVERGENT B3 ;  /* 0x0000000000037941 */ /* 0x000fea0003800200 */
.L_x_2241:
        /* <DEDUP_REMOVED lines=53> */
.L_x_2239:
[----:B------:R-:W-:Y:S05]  /*11ce0*/  BSYNC.RECONVERGENT B2 ;  /* 0x0000000000027941 */ /* 0x000fea0003800200 */
.L_x_2238:
        /* <DEDUP_REMOVED lines=8> */
[----:B------:R-:W-:Y:S02]  /*11d70*/  IMAD.MOV.U32 R88, RZ, RZ, 0x2 ;  /* 0x00000002ff587424 */ /* 0x000fe400078e00ff */
[----:B------:R-:W-:Y:S01]  /*11d80*/  FMUL.FTZ R81, R81, R140 ;  /* 0x0000008c51517220 */ /* 0x000fe20000410000 */
[----:B------:R-:W-:-:S04]  /*11d90*/  FSETP.GTU.FTZ.AND P3, PT, R80, R139, PT ;  /* 0x0000008b5000720b */ /* 0x000fc80003f7c000 */
[----:B------:R-:W-:Y:S01]  /*11da0*/  FSEL R116, R81, RZ, !P3 ;  /* 0x000000ff51747208 */ /* 0x000fe20005800000 */
[----:B------:R-:W-:Y:S01]  /*11db0*/  IMAD.MOV.U32 R81, RZ, RZ, R0 ;  /* 0x000000ffff517224 */ /* 0x000fe200078e0000 */
        /* <DEDUP_REMOVED lines=11> */
.L_x_2245:
        /* <DEDUP_REMOVED lines=13> */
.L_x_2247:
[----:B------:R-:W-:Y:S05]  /*11f40*/  BSYNC.RECONVERGENT B3 ;  /* 0x0000000000037941 */ /* 0x000fea0003800200 */
.L_x_2246:
        /* <DEDUP_REMOVED lines=53> */
.L_x_2244:
[----:B------:R-:W-:Y:S05]  /*122a0*/  BSYNC.RECONVERGENT B2 ;  /* 0x0000000000027941 */ /* 0x000fea0003800200 */
.L_x_2243:
[----:B------:R-:W-:Y:S01]  /*122b0*/  I2FP.F32.U32 R80, R81 ;  /* 0x0000005100507245 */ /* 0x000fe20000201000 */
[----:B------:R-:W-:Y:S01]  /*122c0*/  BSSY.RECONVERGENT B2, `(.L_x_2248) ;  /* 0x0000059000027945 */ /* 0x000fe20003800200 */
[----:B------:R-:W-:Y:S01]  /*122d0*/  SHF.L.U32 R82, R82, 0x10, RZ ;  /* 0x0000001052527819 */ /* 0x000fe200000006ff */
[----:B------:R-:W-:Y:S01]  /*122e0*/  IMAD.MOV.U32 R132, RZ, RZ, 0x2 ;  /* 0x00000002ff847424 */ /* 0x000fe200078e00ff */
[----:B------:R-:W-:Y:S01]  /*122f0*/  ISETP.NE.AND P5, PT, R88, 0x1, PT ;  /* 0x000000015800780c */ /* 0x000fe20003fa5270 */
[----:B------:R-:W-:Y:S02]  /*12300*/  FFMA.FTZ R80, R80, R125, 1.1641532182693481445e-10 ;  /* 0x2f00000050507423 */ /* 0x000fe4000001007d */
[----:B------:R-:W-:Y:S01]  /*12310*/  FMUL.FTZ R81, R82, R131 ;  /* 0x0000008352517220 */ /* 0x000fe20000410000 */
[----:B------:R-:W-:Y:S02]  /*12320*/  IMAD.U32 R82, R13, 0x10000, RZ ;  /* 0x000100000d527824 */ /* 0x000fe400078e00ff */
[----:B------:R-:W-:Y:S01]  /*12330*/  FSETP.GTU.FTZ.AND P4, PT, R80, R139, PT ;  /* 0x0000008b5000720b */ /* 0x000fe20003f9c000 */
[----:B------:R-:W-:-:S05]  /*12340*/  FMUL.FTZ R81, R81, R140 ;  /* 0x0000008c51517220 */ /* 0x000fca0000410000 */
        /* <DEDUP_REMOVED lines=13> */
.L_x_2250:
        /* <DEDUP_REMOVED lines=13> */
.L_x_2252:
[----:B------:R-:W-:Y:S05]  /*124f0*/  BSYNC.RECONVERGENT B3 ;  /* 0x0000000000037941 */ /* 0x000fea0003800200 */
.L_x_2251:
        /* <DEDUP_REMOVED lines=53> */
.L_x_2249:
[----:B------:R-:W-:Y:S05]  /*12850*/  BSYNC.RECONVERGENT B2 ;  /* 0x0000000000027941 */ /* 0x000fea0003800200 */
.L_x_2248:
        /* <DEDUP_REMOVED lines=8> */
[----:B------:R-:W-:Y:S01]  /*128e0*/  MOV R88, 0x2 ;  /* 0x0000000200587802 */ /* 0x000fe20000000f00 */
        /* <DEDUP_REMOVED lines=15> */
.L_x_2255:
        /* <DEDUP_REMOVED lines=15> */
.L_x_2257:
[----:B------:R-:W-:Y:S05]  /*12ad0*/  BSYNC.RECONVERGENT B3 ;  /* 0x0000000000037941 */ /* 0x000fea0003800200 */
.L_x_2256:
        /* <DEDUP_REMOVED lines=47> */
[----:B------:R-:W-:Y:S02]  /*12dd0*/  MOV R0, R88 ;  /* 0x0000005800007202 */ /* 0x000fe40000000f00 */
[----:B------:R-:W-:Y:S01]  /*12de0*/  LOP3.LUT R89, R132, UR21, R89, 0x96, !PT ;  /* 0x0000001584597c12 */ /* 0x000fe2000f8e9659 */
[----:B------:R-:W-:Y:S01]  /*12df0*/  IMAD.MOV.U32 R88, RZ, RZ, RZ ;  /* 0x000000ffff587224 */ /* 0x000fe200078e00ff */
[----:B------:R-:W-:Y:S01]  /*12e00*/  LOP3.LUT R90, R82, UR22, R81, 0x96, !PT ;  /* 0x00000016525a7c12 */ /* 0x000fe2000f8e9651 */
[----:B------:R-:W-:Y:S01]  /*12e10*/  IMAD.MOV.U32 R81, RZ, RZ, R138 ;  /* 0x000000ffff517224 */ /* 0x000fe200078e008a */
[----:B------:R-:W-:-:S07]  /*12e20*/  MOV R138, R80 ;  /* 0x00000050008a7202 */ /* 0x000fce0000000f00 */
.L_x_2254:
[----:B------:R-:W-:Y:S05]  /*12e30*/  BSYNC.RECONVERGENT B2 ;  /* 0x0000000000027941 */ /* 0x000fea0003800200 */
.L_x_2253:
[----:B------:R-:W-:Y:S02]  /*12e40*/  I2FP.F32.U32 R80, R81 ;  /* 0x0000005100507245 */ /* 0x000fe40000201000 */
[----:B------:R-:W-:-:S03]  /*12e50*/  SHF.L.U32 R82, R141, 0x10, RZ ;  /* 0x000000108d527819 */ /* 0x000fc600000006ff */
[----:B------:R-:W-:Y:S02]  /*12e60*/  FFMA.FTZ R80, R80, R125, 1.1641532182693481445e-10 ;  /* 0x2f00000050507423 */ /* 0x000fe4000001007d */
[----:B------:R-:W-:Y:S01]  /*12e70*/  FMUL.FTZ R81, R82, R131 ;  /* 0x0000008352517220 */ /* 0x000fe20000410000 */
[----:B------:R-:W-:Y:S02]  /*12e80*/  IMAD.U32 R82, R14, 0x10000, RZ ;  /* 0x000100000e527824 */ /* 0x000fe400078e00ff */
[----:B------:R-:W-:Y:S01]  /*12e90*/  FSETP.GTU.FTZ.AND P6, PT, R80, R139, PT ;  /* 0x0000008b5000720b */ /* 0x000fe20003fdc000 */
[----:B------:R-:W-:Y:S01]  /*12ea0*/  FMUL.FTZ R81, R81, R140 ;  /* 0x0000008c51517220 */ /* 0x000fe20000410000 */
[----:B------:R-:W-:-:S04]  /*12eb0*/  F2FP.BF16.F32.PACK_AB R80, R101, R100 ;  /* 0x000000646550723e */ /* 0x000fc800000010ff */
[----:B------:R-:W-:Y:S02]  /*12ec0*/  FSEL R81, R81, RZ, !P6 ;  /* 0x000000ff51517208 */ /* 0x000fe40007000000 */
[----:B------:R-:W-:-:S03]  /*12ed0*/  PLOP3.LUT P6, PT, P6, PT, PT, 0x8, 0x80 ;  /* 0x000000000080781c */ /* 0x000fc600037ce170 */
[----:B------:R-:W-:Y:S01]  /*12ee0*/  FMUL.FTZ R125, R82, R81 ;  /* 0x00000051527d7220 */ /* 0x000fe20000410000 */
[----:B------:R-:W-:Y:S02]  /*12ef0*/  F2FP.BF16.F32.PACK_AB R82, R117, R116 ;  /* 0x000000747552723e */ /* 0x000fe400000010ff */
[----:B------:R-:W-:Y:S02]  /*12f00*/  F2FP.BF16.F32.PACK_AB R81, R109, R108 ;  /* 0x0000006c6d51723e */ /* 0x000fe400000010ff */
[----:B------:R-:W-:-:S07]  /*12f10*/  F2FP.BF16.F32.PACK_AB R83, R125, R124 ;  /* 0x0000007c7d53723e */ /* 0x000fce00000010ff */
.L_x_2217:
        /* <DEDUP_REMOVED lines=16> */
[----:B------:R-:W-:Y:S02]  /*13020*/  MOV R132, R138 ;  /* 0x0000008a00847202 */ /* 0x000fe40000000f00 */
[----:B------:R3:W-:Y:S01]  /*13030*/  STG.E.128 desc[UR6][R142.64], R80 ;  /* 0x000000508e007986 */ /* 0x0007e2000c101d06 */
[----:B-1----:R-:W-:-:S04]  /*13040*/  IMAD.WIDE.U32 R140, R136, 0x8, R140 ;  /* 0x00000008888c7825 */ /* 0x002fc800078e008c */
[----:B------:R-:W-:Y:S01]  /*13050*/  VIADD R136, R136, 0x20 ;  /* 0x0000002088887836 */ /* 0x000fe20000000000 */
[----:B------:R3:W-:Y:S06]  /*13060*/  STG.E.64 desc[UR6][R140.64], R144 ;  /* 0x000000908c007986 */ /* 0x0007ec000c101b06 */
.L_x_2175:
[----:B------:R-:W-:Y:S05]  /*13070*/  BSYNC.RECONVERGENT B1 ;  /* 0x0000000000017941 */ /* 0x000fea0003800200 */
.L_x_2174:
[----:B------:R-:W-:Y:S01]  /*13080*/  ISETP.GE.U32.AND P0, PT, R94, 0x80, PT ;  /* 0x000000805e00780c */ /* 0x000fe20003f06070 */
[----:B------:R-:W-:-:S12]  /*13090*/  BSSY.RECONVERGENT B1, `(.L_x_2258) ;  /* 0x00005ff000017945 */ /* 0x000fd80003800200 */
[----:B------:R-:W-:Y:S05]  /*130a0*/  @!P0 BRA `(.L_x_2259) ;  /* 0x0000005c00f48947 */ /* 0x000fea0003800000 */
[----:B------:R-:W-:Y:S01]  /*130b0*/  ISETP.NE.U32.AND P1, PT, RZ, UR8, PT ;  /* 0x00000008ff007c0c */ /* 0x000fe2000bf25070 */
[----:B0-23--:R-:W0:Y:S03]  /*130c0*/  LDC.64 R80, c[0x0][0x390] ;  /* 0x0000e400ff507b82 */ /* 0x00de260000000a00 */
        /* <DEDUP_REMOVED lines=9> */
[----:B------:R-:W-:Y:S02]  /*13160*/  HFMA2 R110, -RZ, RZ, 0, 1.1920928955078125e-07 ;  /* 0x00000002ff6e7431 */ /* 0x000fe400000001ff */
[----:B0-----:R-:W-:Y:S01]  /*13170*/  IMAD.MOV.U32 R102, RZ, RZ, R0 ;  /* 0x000000ffff667224 */ /* 0x001fe200078e0000 */
        /* <DEDUP_REMOVED lines=12> */
.L_x_2263:
        /* <DEDUP_REMOVED lines=13> */
.L_x_2265:
[----:B------:R-:W-:Y:S05]  /*13310*/  BSYNC.RECONVERGENT B3 ;  /* 0x0000000000037941 */ /* 0x000fea0003800200 */
.L_x_2264:
        /* <DEDUP_REMOVED lines=52> */
.L_x_2262:
[----:B------:R-:W-:Y:S05]  /*13660*/  BSYNC.RECONVERGENT B2 ;  /* 0x0000000000027941 */ /* 0x000fea0003800200 */
.L_x_2261:
[----:B------:R-:W0:Y:S01]  /*13670*/  LDC R141, c[0x0][0x408] ;  /* 0x00010200ff8d7b82 */ /* 0x000e220000000800 */
[----:B------:R-:W-:Y:S01]  /*13680*/  I2FP.F32.U32 R88, R102 ;  /* 0x0000006600587245 */ /* 0x000fe20000201000 */
[----:B------:R-:W-:Y:S01]  /*13690*/  IMAD.MOV.U32 R127, RZ, RZ, 0x2f800000 ;  /* 0x2f800000ff7f7424 */ /* 0x000fe200078e00ff */
[----:B-----5:R-:W-:Y:S01]  /*136a0*/  SHF.L.U32 R102, R80, 0x10, RZ ;  /* 0x0000001050667819 */ /* 0x020fe200000006ff */
[----:B------:R-:W-:Y:S01]  /*136b0*/  BSSY.RECONVERGENT B2, `(.L_x_2266) ;  /* 0x000005c000027945 */ /* 0x000fe20003800200 */
[----:B------:R-:W-:Y:S01]  /*136c0*/  ISETP.NE.AND P2, PT, R110, 0x1, PT ;  /* 0x000000016e00780c */ /* 0x000fe20003f45270 */
[----:B------:R-:W-:Y:S01]  /*136d0*/  FFMA.FTZ R103, R88, R127, 1.1641532182693481445e-10 ;  /* 0x2f00000058677423 */ /* 0x000fe2000001007f */
[----:B------:R-:W-:Y:S01]  /*136e0*/  SHF.L.U32 R111, R28, 0x10, RZ ;  /* 0x000000101c6f7819 */ /* 0x000fe200000006ff */
[----:B------:R-:W1:Y:S01]  /*136f0*/  LDC R140, c[0x0][0x404] ;  /* 0x00010100ff8c7b82 */ /* 0x000e620000000800 */
[----:B------:R-:W-:Y:S01]  /*13700*/  FMUL.FTZ R102, R102, R131 ;  /* 0x0000008366667220 */ /* 0x000fe20000410000 */
[----:B------:R-:W-:Y:S01]  /*13710*/  PRMT R80, R80, 0x7632, R80 ;  /* 0x0000763250507816 */ /* 0x000fe20000000050 */
[----:B------:R-:W-:Y:S01]  /*13720*/  IMAD.MOV.U32 R118, RZ, RZ, 0x2 ;  /* 0x00000002ff767424 */ /* 0x000fe200078e00ff */
[----:B------:R-:W-:Y:S01]  /*13730*/  MOV R88, R0 ;  /* 0x0000000000587202 */ /* 0x000fe20000000f00 */
[----:B0-----:R-:W-:Y:S01]  /*13740*/  FMUL.FTZ R102, R102, R141 ;  /* 0x0000008d66667220 */ /* 0x001fe20000410000 */
[----:B-1----:R-:W-:Y:S01]  /*13750*/  FSETP.GTU.FTZ.AND P1, PT, R103, R140, PT ;  /* 0x0000008c6700720b */ /* 0x002fe20003f3c000 */
[----:B------:R-:W-:-:S03]  /*13760*/  IMAD.U32 R103, R32, 0x10000, RZ ;  /* 0x0001000020677824 */ /* 0x000fc600078e00ff */
        /* <DEDUP_REMOVED lines=13> */
.L_x_2268:
        /* <DEDUP_REMOVED lines=13> */
.L_x_2270:
[----:B------:R-:W-:Y:S05]  /*13910*/  BSYNC.RECONVERGENT B3 ;  /* 0x0000000000037941 */ /* 0x000fea0003800200 */
.L_x_2269:
        /* <DEDUP_REMOVED lines=53> */
.L_x_2267:
[----:B------:R-:W-:Y:S05]  /*13c70*/  BSYNC.RECONVERGENT B2 ;  /* 0x0000000000027941 */ /* 0x000fea0003800200 */
.L_x_2266:
        /* <DEDUP_REMOVED lines=10> */
[----:B------:R-:W-:Y:S01]  /*13d20*/  SHF.L.U32 R111, R88, 0x10, RZ ;  /* 0x00000010586f7819 */ /* 0x000fe200000006ff */
[----:B------:R-:W-:-:S03]  /*13d30*/  IMAD.U32 R103, R15, 0x10000, RZ ;  /* 0x000100000f677824 */ /* 0x000fc600078e00ff */
        /* <DEDUP_REMOVED lines=14> */
.L_x_2273:
        /* <DEDUP_REMOVED lines=13> */
.L_x_2275:
[----:B------:R-:W-:Y:S05]  /*13ef0*/  BSYNC.RECONVERGENT B3 ;  /* 0x0000000000037941 */ /* 0x000fea0003800200 */
.L_x_2274:
        /* <DEDUP_REMOVED lines=53> */
.L_x_2272:
[----:B------:R-:W-:Y:S05]  /*14250*/  BSYNC.RECONVERGENT B2 ;  /* 0x0000000000027941 */ /* 0x000fea0003800200 */
.L_x_2271:
[----:B------:R-:W-:Y:S01]  /*14260*/  I2FP.F32.U32 R80, R80 ;  /* 0x0000005000507245 */ /* 0x000fe20000201000 */
[----:B------:R-:W-:Y:S01]  /*14270*/  BSSY.RECONVERGENT B2, `(.L_x_2276) ;  /* 0x000005b000027945 */ /* 0x000fe20003800200 */
[----:B------:R-:W-:Y:S01]  /*14280*/  SHF.L.U32 R88, R81, 0x10, RZ ;  /* 0x0000001051587819 */ /* 0x000fe200000006ff */
[----:B------:R-:W-:Y:S01]  /*14290*/  IMAD.MOV.U32 R132, RZ, RZ, 0x2 ;  /* 0x00000002ff847424 */ /* 0x000fe200078e00ff */
[----:B------:R-:W-:Y:S01]  /*142a0*/  ISETP.NE.AND P2, PT, R126, 0x1, PT ;  /* 0x000000017e00780c */ /* 0x000fe20003f45270 */
[----:B------:R-:W-:Y:S01]  /*142b0*/  FFMA.FTZ R111, R80, R127, 1.1641532182693481445e-10 ;  /* 0x2f000000506f7423 */ /* 0x000fe2000001007f */
[----:B------:R-:W-:Y:S01]  /*142c0*/  SHF.L.U32 R119, R29, 0x10, RZ ;  /* 0x000000101d777819 */ /* 0x000fe200000006ff */
[----:B------:R-:W-:-:S03]  /*142d0*/  FMUL.FTZ R88, R88, R131 ;  /* 0x0000008358587220 */ /* 0x000fc60000410000 */
[----:B------:R-:W-:Y:S01]  /*142e0*/  FSETP.GTU.FTZ.AND P1, PT, R111, R140, PT ;  /* 0x0000008c6f00720b */ /* 0x000fe20003f3c000 */
[----:B------:R-:W-:Y:S01]  /*142f0*/  FMUL.FTZ R88, R88, R141 ;  /* 0x0000008d58587220 */ /* 0x000fe20000410000 */
[----:B------:R-:W-:-:S04]  /*14300*/  IMAD.U32 R111, R33, 0x10000, RZ ;  /* 0x00010000216f7824 */ /* 0x000fc800078e00ff */
        /* <DEDUP_REMOVED lines=14> */
.L_x_2278:
        /* <DEDUP_REMOVED lines=13> */
.L_x_2280:
[----:B------:R-:W-:Y:S05]  /*144c0*/  BSYNC.RECONVERGENT B3 ;  /* 0x0000000000037941 */ /* 0x000fea0003800200 */
.L_x_2279:
        /* <DEDUP_REMOVED lines=50> */
[----:B------:R-:W-:Y:S01]  /*147f0*/  LOP3.LUT R90, R88, UR22, R81, 0x96, !PT ;  /* 0x00000016585a7c12 */ /* 0x000fe2000f8e9651 */
[----:B------:R-:W-:Y:S01]  /*14800*/  IMAD.MOV.U32 R81, RZ, RZ, R138 ;  /* 0x000000ffff517224 */ /* 0x000fe200078e008a */
[----:B------:R-:W-:-:S07]  /*14810*/  MOV R138, R80 ;  /* 0x00000050008a7202 */ /* 0x000fce0000000f00 */
.L_x_2277:
[----:B------:R-:W-:Y:S05]  /*14820*/  BSYNC.RECONVERGENT B2 ;  /* 0x0000000000027941 */ /* 0x000fea0003800200 */
.L_x_2276:
[----:B------:R-:W-:Y:S01]  /*14830*/  I2FP.F32.U32 R80, R81 ;  /* 0x0000005100507245 */ /* 0x000fe20000201000 */
[----:B------:R-:W-:Y:S01]  /*14840*/  BSSY.RECONVERGENT B2, `(.L_x_2281) ;  /* 0x000005b000027945 */ /* 0x000fe20003800200 */
[----:B------:R-:W-:Y:S01]  /*14850*/  SHF.L.U32 R88, R111, 0x10, RZ ;  /* 0x000000106f587819 */ /* 0x000fe200000006ff */
[----:B------:R-:W-:Y:S01]  /*14860*/  IMAD.U32 R111, R16, 0x10000, RZ ;  /* 0x00010000106f7824 */ /* 0x000fe200078e00ff */
[----:B------:R-:W-:Y:S01]  /*14870*/  ISETP.NE.AND P3, PT, R132, 0x1, PT ;  /* 0x000000018400780c */ /* 0x000fe20003f65270 */
[----:B------:R-:W-:Y:S01]  /*14880*/  FFMA.FTZ R81, R80, R127, 1.1641532182693481445e-10 ;  /* 0x2f00000050517423 */ /* 0x000fe2000001007f */
[----:B------:R-:W-:Y:S01]  /*14890*/  PRMT R118, R29, 0x7632, R118 ;  /* 0x000076321d767816 */ /* 0x000fe20000000076 */
[----:B------:R-:W-:Y:S01]  /*148a0*/  FMUL.FTZ R88, R88, R131 ;  /* 0x0000008358587220 */ /* 0x000fe20000410000 */
[----:B------:R-:W-:Y:S02]  /*148b0*/  IMAD.MOV.U32 R126, RZ, RZ, 0x2 ;  /* 0x00000002ff7e7424 */ /* 0x000fe400078e00ff */
[----:B------:R-:W-:Y:S01]  /*148c0*/  FSETP.GTU.FTZ.AND P2, PT, R81, R140, PT ;  /* 0x0000008c5100720b */ /* 0x000fe20003f5c000 */
[----:B------:R-:W-:Y:S01]  /*148d0*/  FMUL.FTZ R88, R88, R141 ;  /* 0x0000008d58587220 */ /* 0x000fe20000410000 */
[----:B------:R-:W-:-:S02]  /*148e0*/  SHF.L.U32 R119, R118, 0x10, RZ ;  /* 0x0000001076777819 */ /* 0x000fc400000006ff */
        /* <DEDUP_REMOVED lines=13> */
.L_x_2283:
        /* <DEDUP_REMOVED lines=13> */
.L_x_2285:
[----:B------:R-:W-:Y:S05]  /*14a90*/  BSYNC.RECONVERGENT B3 ;  /* 0x0000000000037941 */ /* 0x000fea0003800200 */
.L_x_2284:
        /* <DEDUP_REMOVED lines=53> */
.L_x_2282:
[----:B------:R-:W-:Y:S05]  /*14df0*/  BSYNC.RECONVERGENT B2 ;  /* 0x0000000000027941 */ /* 0x000fea0003800200 */
.L_x_2281:
[----:B------:R-:W-:Y:S01]  /*14e00*/  I2FP.F32.U32 R80, R81 ;  /* 0x0000005100507245 */ /* 0x000fe20000201000 */
[----:B------:R-:W-:Y:S01]  /*14e10*/  IMAD.U32 R119, R34, 0x10000, RZ ;  /* 0x0001000022777824 */ /* 0x000fe200078e00ff */
[----:B------:R-:W-:Y:S01]  /*14e20*/  SHF.L.U32 R88, R82, 0x10, RZ ;  /* 0x0000001052587819 */ /* 0x000fe200000006ff */
[----:B------:R-:W-:Y:S01]  /*14e30*/  BSSY.RECONVERGENT B2, `(.L_x_2286) ;  /* 0x0000059000027945 */ /* 0x000fe20003800200 */
[----:B------:R-:W-:Y:S01]  /*14e40*/  ISETP.NE.AND P4, PT, R126, 0x1, PT ;  /* 0x000000017e00780c */ /* 0x000fe20003f85270 */
[----:B------:R-:W-:Y:S01]  /*14e50*/  FFMA.FTZ R81, R80, R127, 1.1641532182693481445e-10 ;  /* 0x2f00000050517423 */ /* 0x000fe2000001007f */
[----:B------:R-:W-:Y:S01]  /*14e60*/  SHF.L.U32 R133, R30, 0x10, RZ ;  /* 0x000000101e857819 */ /* 0x000fe200000006ff */
[----:B------:R-:W-:Y:S01]  /*14e70*/  FMUL.FTZ R88, R88, R131 ;  /* 0x0000008358587220 */ /* 0x000fe20000410000 */
[----:B------:R-:W-:Y:S01]  /*14e80*/  PRMT R82, R82, 0x7632, R82 ;  /* 0x0000763252527816 */ /* 0x000fe20000000052 */
[----:B------:R-:W-:Y:S01]  /*14e90*/  IMAD.MOV.U32 R132, RZ, RZ, 0x2 ;  /* 0x00000002ff847424 */ /* 0x000fe200078e00ff */
[----:B------:R-:W-:Y:S01]  /*14ea0*/  FSETP.GTU.FTZ.AND P3, PT, R81, R140, PT ;  /* 0x0000008c5100720b */ /* 0x000fe20003f7c000 */
[----:B------:R-:W-:Y:S01]  /*14eb0*/  FMUL.FTZ R88, R88, R141 ;  /* 0x0000008d58587220 */ /* 0x000fe20000410000 */
[----:B------:R-:W-:-:S04]  /*14ec0*/  MOV R81, R0 ;  /* 0x0000000000517202 */ /* 0x000fc80000000f00 */
        /* <DEDUP_REMOVED lines=12> */
.L_x_2288:
        /* <DEDUP_REMOVED lines=13> */
.L_x_2290:
[----:B------:R-:W-:Y:S05]  /*15060*/  BSYNC.RECONVERGENT B3 ;  /* 0x0000000000037941 */ /* 0x000fea0003800200 */
.L_x_2289:
        /* <DEDUP_REMOVED lines=53> */
.L_x_2287:
[----:B------:R-:W-:Y:S05]  /*153c0*/  BSYNC.RECONVERGENT B2 ;  /* 0x0000000000027941 */ /* 0x000fea0003800200 */
.L_x_2286:
        /* <DEDUP_REMOVED lines=25> */
.L_x_2293:
        /* <DEDUP_REMOVED lines=13> */
.L_x_2295:
[----:B------:R-:W-:Y:S05]  /*15630*/  BSYNC.RECONVERGENT B3 ;  /* 0x0000000000037941 */ /* 0x000fea0003800200 */
.L_x_2294:
        /* <DEDUP_REMOVED lines=53> */
.L_x_2292:
[----:B------:R-:W-:Y:S05]  /*15990*/  BSYNC.RECONVERGENT B2 ;  /* 0x0000000000027941 */ /* 0x000fea0003800200 */
.L_x_2291:
        /* <DEDUP_REMOVED lines=25> */
.L_x_2298:
        /* <DEDUP_REMOVED lines=15> */
.L_x_2300:
[----:B------:R-:W-:Y:S05]  /*15c20*/  BSYNC.RECONVERGENT B3 ;  /* 0x0000000000037941 */ /* 0x000fea0003800200 */
.L_x_2299:
        /* <DEDUP_REMOVED lines=53> */
.L_x_2297:
[----:B------:R-:W-:Y:S05]  /*15f80*/  BSYNC.RECONVERGENT B2 ;  /* 0x0000000000027941 */ /* 0x000fea0003800200 */
.L_x_2296:
[----:B------:R-:W-:Y:S02]  /*15f90*/  SHF.L.U32 R142, R142, 0x10, RZ ;  /* 0x000000108e8e7819 */ /* 0x000fe400000006ff */
[----:B------:R-:W-:Y:S01]  /*15fa0*/  I2FP.F32.U32 R80, R81 ;  /* 0x0000005100507245 */ /* 0x000fe20000201000 */
[----:B------:R-:W-:Y:S01]  /*15fb0*/  IMAD.U32 R81, R18, 0x10000, RZ ;  /* 0x0001000012517824 */ /* 0x000fe200078e00ff */
[----:B------:R-:W-:Y:S01]  /*15fc0*/  PRMT R82, R31, 0x7632, R82 ;  /* 0x000076321f527816 */ /* 0x000fe20000000052 */
[----:B------:R-:W-:Y:S02]  /*15fd0*/  FMUL.FTZ R142, R142, R131 ;  /* 0x000000838e8e7220 */ /* 0x000fe40000410000 */
[----:B------:R-:W-:Y:S01]  /*15fe0*/  FFMA.FTZ R127, R80, R127, 1.1641532182693481445e-10 ;  /* 0x2f000000507f7423 */ /* 0x000fe2000001007f */
[----:B------:R-:W-:Y:S01]  /*15ff0*/  SHF.L.U32 R83, R82, 0x10, RZ ;  /* 0x0000001052537819 */ /* 0x000fe200000006ff */
[----:B------:R-:W-:Y:S01]  /*16000*/  FMUL.FTZ R142, R142, R141 ;  /* 0x0000008d8e8e7220 */ /* 0x000fe20000410000 */
[----:B------:R-:W-:-:S02]  /*16010*/  F2FP.BF16.F32.PACK_AB R82, R119, R118 ;  /* 0x000000767752723e */ /* 0x000fc400000010ff */
[----:B------:R-:W-:Y:S02]  /*16020*/  FSETP.GTU.FTZ.AND P6, PT, R127, R140, PT ;  /* 0x0000008c7f00720b */ /* 0x000fe40003fdc000 */
[----:B------:R-:W-:Y:S02]  /*16030*/  F2FP.BF16.F32.PACK_AB R80, R103, R102 ;  /* 0x000000666750723e */ /* 0x000fe400000010ff */
[----:B------:R-:W-:Y:S02]  /*16040*/  FSEL R142, R142, RZ, !P6 ;  /* 0x000000ff8e8e7208 */ /* 0x000fe40007000000 */
[----:B------:R-:W-:-:S03]  /*16050*/  PLOP3.LUT P6, PT, P6, PT, PT, 0x8, 0x80 ;  /* 0x000000000080781c */ /* 0x000fc600037ce170 */
[----:B------:R-:W-:Y:S01]  /*16060*/  FFMA.FTZ R127, R142, R81, R83 ;  /* 0x000000518e7f7223 */ /* 0x000fe20000010053 */
[----:B------:R-:W-:-:S04]  /*16070*/  F2FP.BF16.F32.PACK_AB R81, R111, R110 ;  /* 0x0000006e6f51723e */ /* 0x000fc800000010ff */
[----:B------:R-:W-:Y:S01]  /*16080*/  F2FP.BF16.F32.PACK_AB R83, R127, R126 ;  /* 0x0000007e7f53723e */ /* 0x000fe200000010ff */
[----:B------:R-:W-:Y:S06]  /*16090*/  BRA `(.L_x_2301) ;  /* 0x0000002c00a47947 */ /* 0x000fec0003800000 */
.L_x_2260:
        /* <DEDUP_REMOVED lines=16> */
.L_x_2304:
        /* <DEDUP_REMOVED lines=13> */
.L_x_2306:
[----:B------:R-:W-:Y:S05]  /*16270*/  BSYNC.RECONVERGENT B3 ;  /* 0x0000000000037941 */ /* 0x000fea0003800200 */
.L_x_2305:
        /* <DEDUP_REMOVED lines=52> */
.L_x_2303:
[----:B------:R-:W-:Y:S05]  /*165c0*/  BSYNC.RECONVERGENT B2 ;  /* 0x0000000000027941 */ /* 0x000fea0003800200 */
.L_x_2302:
[----:B------:R-:W0:Y:S01]  /*165d0*/  LDC R141, c[0x0][0x408] ;  /* 0x00010200ff8d7b82 */ /* 0x000e220000000800 */
[----:B------:R-:W-:Y:S01]  /*165e0*/  HFMA2 R127, -RZ, RZ, 0.1171875, 0 ;  /* 0x2f800000ff7f7431 */ /* 0x000fe200000001ff */
[----:B------:R-:W-:Y:S01]  /*165f0*/  I2FP.F32.U32 R88, R102 ;  /* 0x0000006600587245 */ /* 0x000fe20000201000 */
[----:B-----5:R-:W-:Y:S01]  /*16600*/  IMAD.U32 R102, R80, 0x10000, RZ ;  /* 0x0001000050667824 */ /* 0x020fe200078e00ff */
[----:B------:R-:W-:Y:S01]  /*16610*/  ISETP.NE.AND P2, PT, R110, 0x1, PT ;  /* 0x000000016e00780c */ /* 0x000fe20003f45270 */
[----:B------:R-:W-:Y:S01]  /*16620*/  BSSY.RECONVERGENT B2, `(.L_x_2307) ;  /* 0x000005a000027945 */ /* 0x000fe20003800200 */
[----:B------:R-:W-:Y:S01]  /*16630*/  PRMT R80, R80, 0x7632, R80 ;  /* 0x0000763250507816 */ /* 0x000fe20000000050 */
[----:B------:R-:W-:Y:S01]  /*16640*/  FMUL.FTZ R102, R102, R131 ;  /* 0x0000008366667220 */ /* 0x000fe20000410000 */
[----:B------:R-:W1:Y:S01]  /*16650*/  LDC R140, c[0x0][0x404] ;  /* 0x00010100ff8c7b82 */ /* 0x000e620000000800 */
[----:B------:R-:W-:Y:S02]  /*16660*/  IMAD.MOV.U32 R111, RZ, RZ, 0x2 ;  /* 0x00000002ff6f7424 */ /* 0x000fe400078e00ff */
[----:B------:R-:W-:Y:S01]  /*16670*/  FFMA.FTZ R103, R88, R127, 1.1641532182693481445e-10 ;  /* 0x2f00000058677423 */ /* 0x000fe2000001007f */
[----:B------:R-:W-:Y:S01]  /*16680*/  MOV R88, R0 ;  /* 0x0000000000587202 */ /* 0x000fe20000000f00 */
[----:B0-----:R-:W-:-:S03]  /*16690*/  FMUL.FTZ R102, R102, R141 ;  /* 0x0000008d66667220 */ /* 0x001fc60000410000 */
[----:B-1----:R-:W-:Y:S02]  /*166a0*/  FSETP.GTU.FTZ.AND P1, PT, R103, R140, PT ;  /* 0x0000008c6700720b */ /* 0x002fe40003f3c000 */
[----:B------:R-:W-:Y:S02]  /*166b0*/  SHF.L.U32 R103, R32, 0x10, RZ ;  /* 0x0000001020677819 */ /* 0x000fe400000006ff */
        /* <DEDUP_REMOVED lines=13> */
.L_x_2309:
        /* <DEDUP_REMOVED lines=13> */
.L_x_2311:
[----:B------:R-:W-:Y:S05]  /*16860*/  BSYNC.RECONVERGENT B3 ;  /* 0x0000000000037941 */ /* 0x000fea0003800200 */
.L_x_2310:
        /* <DEDUP_REMOVED lines=53> */
.L_x_2308:
[----:B------:R-:W-:Y:S05]  /*16bc0*/  BSYNC.RECONVERGENT B2 ;  /* 0x0000000000027941 */ /* 0x000fea0003800200 */
.L_x_2307:
        /* <DEDUP_REMOVED lines=24> */
.L_x_2314:
        /* <DEDUP_REMOVED lines=13> */
.L_x_2316:
[----:B------:R-:W-:Y:S05]  /*16e20*/  BSYNC.RECONVERGENT B3 ;  /* 0x0000000000037941 */ /* 0x000fea0003800200 */
.L_x_2315:
        /* <DEDUP_REMOVED lines=53> */
.L_x_2313:
[----:B------:R-:W-:Y:S05]  /*17180*/  BSYNC.RECONVERGENT B2 ;  /* 0x0000000000027941 */ /* 0x000fea0003800200 */
.L_x_2312:
        /* <DEDUP_REMOVED lines=24> */
.L_x_2319:
        /* <DEDUP_REMOVED lines=13> */
.L_x_2321:
[----:B------:R-:W-:Y:S05]  /*173e0*/  BSYNC.RECONVERGENT B3 ;  /* 0x0000000000037941 */ /* 0x000fea0003800200 */
.L_x_2320:
        /* <DEDUP_REMOVED lines=53> */
.L_x_2318:
[----:B------:R-:W-:Y:S05]  /*17740*/  BSYNC.RECONVERGENT B2 ;  /* 0x0000000000027941 */ /* 0x000fea0003800200 */
.L_x_2317:
[----:B------:R-:W-:Y:S01]  /*17750*/  I2FP.F32.U32 R80, R81 ;  /* 0x0000005100507245 */ /* 0x000fe20000201000 */
[----:B------:R-:W-:Y:S01]  /*17760*/  BSSY.RECONVERGENT B2, `(.L_x_2322) ;  /* 0x0000059000027945 */ /* 0x000fe20003800200 */
[----:B------:R-:W-:Y:S01]  /*17770*/  SHF.L.U32 R88, R111, 0x10, RZ ;  /* 0x000000106f587819 */ /* 0x000fe200000006ff */
[----:B------:R-:W-:Y:S01]  /*17780*/  IMAD.U32 R111, R16, 0x10000, RZ ;  /* 0x00010000106f7824 */ /* 0x000fe200078e00ff */
[----:B------:R-:W-:Y:S01]  /*17790*/  ISETP.NE.AND P3, PT, R119, 0x1, PT ;  /* 0x000000017700780c */ /* 0x000fe20003f65270 */
[----:B------:R-:W-:Y:S01]  /*177a0*/  FFMA.FTZ R81, R80, R127, 1.1641532182693481445e-10 ;  /* 0x2f00000050517423 */ /* 0x000fe2000001007f */
[----:B------:R-:W-:Y:S02]  /*177b0*/  HFMA2 R126, -RZ, RZ, 0, 1.1920928955078125e-07 ;  /* 0x00000002ff7e7431 */ /* 0x000fe400000001ff */
[----:B------:R-:W-:Y:S02]  /*177c0*/  FMUL.FTZ R88, R88, R131 ;  /* 0x0000008358587220 */ /* 0x000fe40000410000 */
[----:B------:R-:W-:-:S02]  /*177d0*/  FSETP.GTU.FTZ.AND P2, PT, R81, R140, PT ;  /* 0x0000008c5100720b */ /* 0x000fc40003f5c000 */
[----:B------:R-:W-:Y:S01]  /*177e0*/  FMUL.FTZ R88, R88, R141 ;  /* 0x0000008d58587220 */ /* 0x000fe20000410000 */
[----:B------:R-:W-:-:S04]  /*177f0*/  IMAD.MOV.U32 R81, RZ, RZ, R0 ;  /* 0x000000ffff517224 */ /* 0x000fc800078e0000 */
        /* <DEDUP_REMOVED lines=12> */
.L_x_2324:
        /* <DEDUP_REMOVED lines=13> */
.L_x_2326:
[----:B------:R-:W-:Y:S05]  /*17990*/  BSYNC.RECONVERGENT B3 ;  /* 0x0000000000037941 */ /* 0x000fea0003800200 */
.L_x_2325:
[----:B------:R-:W-:Y:S01]  /*179a0*/  IMAD.WIDE.U32 R88, R95, -0x326172a9, RZ ;  /* 0xcd9e8d575f587825 */ /* 0x000fe200078e00ff */
[----:B------:R-:W-:Y:S01]  /*179b0*/  LOP3.LUT R80, R2, UR5, R133, 0x96, !PT ;  /* 0x0000000502507c12 */ /* 0x000fe2000f8e9685 */
[----:B------:R-:W-:Y:S02]  /*179c0*/  UIADD3 UR21, UPT, UPT, UR5, -0x4498517b, URZ ;  /* 0xbb67ae8505157890 */ /* 0x000fe4000fffe0ff */
[----:B------:R-:W-:Y:S01]  /*179d0*/  HFMA2 R126, -RZ, RZ, 0, 0 ;  /* 0x00000000ff7e7431 */ /* 0x000fe200000001ff */
        /* <DEDUP_REMOVED lines=49> */
.L_x_2323:
[----:B------:R-:W-:Y:S05]  /*17cf0*/  BSYNC.RECONVERGENT B2 ;  /* 0x0000000000027941 */ /* 0x000fea0003800200 */
.L_x_2322:
[----:B------:R-:W-:Y:S01]  /*17d00*/  I2FP.F32.U32 R80, R81 ;  /* 0x0000005100507245 */ /* 0x000fe20000201000 */
[----:B------:R-:W-:Y:S01]  /*17d10*/  IMAD.U32 R88, R82, 0x10000, RZ ;  /* 0x0001000052587824 */ /* 0x000fe200078e00ff */
[----:B------:R-:W-:Y:S01]  /*17d20*/  ISETP.NE.AND P4, PT, R126, 0x1, PT ;  /* 0x000000017e00780c */ /* 0x000fe20003f85270 */
[----:B------:R-:W-:Y:S01]  /*17d30*/  BSSY.RECONVERGENT B2, `(.L_x_2327) ;  /* 0x0000058000027945 */ /* 0x000fe20003800200 */
[----:B------:R-:W-:Y:S01]  /*17d40*/  SHF.L.U32 R119, R34, 0x10, RZ ;  /* 0x0000001022777819 */ /* 0x000fe200000006ff */
[----:B------:R-:W-:Y:S01]  /*17d50*/  FFMA.FTZ R81, R80, R127, 1.1641532182693481445e-10 ;  /* 0x2f00000050517423 */ /* 0x000fe2000001007f */
[----:B------:R-:W-:Y:S01]  /*17d60*/  FMUL.FTZ R88, R88, R131 ;  /* 0x0000008358587220 */ /* 0x000fe20000410000 */
[----:B------:R-:W-:-:S03]  /*17d70*/  PRMT R82, R82, 0x7632, R82 ;  /* 0x0000763252527816 */ /* 0x000fc60000000052 */
[----:B------:R-:W-:Y:S01]  /*17d80*/  FMUL.FTZ R88, R88, R141 ;  /* 0x0000008d58587220 */ /* 0x000fe20000410000 */
[----:B------:R-:W-:Y:S02]  /*17d90*/  FSETP.GTU.FTZ.AND P3, PT, R81, R140, PT ;  /* 0x0000008c5100720b */ /* 0x000fe40003f7c000 */
[----:B------:R-:W-:Y:S02]  /*17da0*/  MOV R81, R0 ;  /* 0x0000000000517202 */ /* 0x000fe40000000f00 */
        /* <DEDUP_REMOVED lines=13> */
.L_x_2329:
        /* <DEDUP_REMOVED lines=13> */
.L_x_2331:
[----:B------:R-:W-:Y:S05]  /*17f50*/  BSYNC.RECONVERGENT B3 ;  /* 0x0000000000037941 */ /* 0x000fea0003800200 */
.L_x_2330:
        /* <DEDUP_REMOVED lines=53> */
.L_x_2328:
[----:B------:R-:W-:Y:S05]  /*182b0*/  BSYNC.RECONVERGENT B2 ;  /* 0x0000000000027941 */ /* 0x000fea0003800200 */
.L_x_2327:
[----:B------:R-:W-:Y:S01]  /*182c0*/  I2FP.F32.U32 R80, R81 ;  /* 0x0000005100507245 */ /* 0x000fe20000201000 */
[----:B------:R-:W-:Y:S01]  /*182d0*/  IMAD.U32 R119, R17, 0x10000, RZ ;  /* 0x0001000011777824 */ /* 0x000fe200078e00ff */
[----:B------:R-:W-:Y:S01]  /*182e0*/  SHF.L.U32 R82, R82, 0x10, RZ ;  /* 0x0000001052527819 */ /* 0x000fe200000006ff */
[----:B------:R-:W-:Y:S01]  /*182f0*/  BSSY.RECONVERGENT B2, `(.L_x_2332) ;  /* 0x0000057000027945 */ /* 0x000fe20003800200 */
        /* <DEDUP_REMOVED lines=19> */
.L_x_2334:
        /* <DEDUP_REMOVED lines=13> */
.L_x_2336:
[----:B------:R-:W-:Y:S05]  /*18500*/  BSYNC.RECONVERGENT B3 ;  /* 0x0000000000037941 */ /* 0x000fea0003800200 */
.L_x_2335:
        /* <DEDUP_REMOVED lines=53> */
.L_x_2333:
[----:B------:R-:W-:Y:S05]  /*18860*/  BSYNC.RECONVERGENT B2 ;  /* 0x0000000000027941 */ /* 0x000fea0003800200 */
.L_x_2332:
        /* <DEDUP_REMOVED lines=10> */
[----:B------:R-:W-:-:S02]  /*18910*/  FSETP.GTU.FTZ.AND P5, PT, R81, R140, PT ;  /* 0x0000008c5100720b */ /* 0x000fc40003fbc000 */
[----:B------:R-:W-:Y:S02]  /*18920*/  MOV R81, R0 ;  /* 0x0000000000517202 */ /* 0x000fe40000000f00 */
        /* <DEDUP_REMOVED lines=12> */
.L_x_2339:
        /* <DEDUP_REMOVED lines=15> */
.L_x_2341:
[----:B------:R-:W-:Y:S05]  /*18ae0*/  BSYNC.RECONVERGENT B3 ;  /* 0x0000000000037941 */ /* 0x000fea0003800200 */
.L_x_2340:
        /* <DEDUP_REMOVED lines=53> */
.L_x_2338:
[----:B------:R-:W-:Y:S05]  /*18e40*/  BSYNC.RECONVERGENT B2 ;  /* 0x0000000000027941 */ /* 0x000fea0003800200 */
.L_x_2337:
        /* <DEDUP_REMOVED lines=8> */
[----:B------:R-:W-:-:S05]  /*18ed0*/  FMUL.FTZ R142, R142, R141 ;  /* 0x0000008d8e8e7220 */ /* 0x000fca0000410000 */
[----:B------:R-:W-:Y:S02]  /*18ee0*/  FSEL R142, R142, RZ, !P6 ;  /* 0x000000ff8e8e7208 */ /* 0x000fe40007000000 */
[----:B------:R-:W-:-:S03]  /*18ef0*/  PLOP3.LUT P6, PT, P6, PT, PT, 0x8, 0x80 ;  /* 0x000000000080781c */ /* 0x000fc600037ce170 */
[----:B------:R-:W-:Y:S01]  /*18f00*/  FMUL.FTZ R127, R81, R142 ;  /* 0x0000008e517f7220 */ /* 0x000fe20000410000 */
[----:B------:R-:W-:-:S04]  /*18f10*/  F2FP.BF16.F32.PACK_AB R81, R111, R110 ;  /* 0x0000006e6f51723e */ /* 0x000fc800000010ff */
[----:B------:R-:W-:-:S07]  /*18f20*/  F2FP.BF16.F32.PACK_AB R83, R127, R126 ;  /* 0x0000007e7f53723e */ /* 0x000fce00000010ff */
.L_x_2301:
[----:B------:R-:W0:Y:S01]  /*18f30*/  LDC.64 R140, c[0x0][0x3a8] ;  /* 0x0000ea00ff8c7b82 */ /* 0x000e220000000a00 */
[----:B------:R-:W-:Y:S02]  /*18f40*/  SEL R143, RZ, 0x10000, !P5 ;  /* 0x00010000ff8f7807 */ /* 0x000fe40006800000 */
[----:B------:R-:W-:Y:S02]  /*18f50*/  ISETP.NE.AND P5, PT, R139, RZ, PT ;  /* 0x000000ff8b00720c */ /* 0x000fe40003fa5270 */
[----:B------:R-:W-:Y:S02]  /*18f60*/  SEL R145, RZ, 0x1000000, !P6 ;  /* 0x01000000ff917807 */ /* 0x000fe40007000000 */
[----:B------:R-:W-:Y:S01]  /*18f70*/  ISETP.NE.AND P6, PT, R137, RZ, PT ;  /* 0x000000ff8900720c */ /* 0x000fe20003fc5270 */
[----:B------:R-:W1:Y:S01]  /*18f80*/  LDC.64 R132, c[0x0][0x3b0] ;  /* 0x0000ec00ff847b82 */ /* 0x000e620000000a00 */
[----:B------:R-:W-:Y:S02]  /*18f90*/  SEL R144, RZ, 0x100, !P4 ;  /* 0x00000100ff907807 */ /* 0x000fe40006000000 */
[----:B------:R-:W-:-:S02]  /*18fa0*/  SEL R137, RZ, 0x1000000, !P2 ;  /* 0x01000000ff897807 */ /* 0x000fc40005000000 */
[----:B------:R-:W-:Y:S02]  /*18fb0*/  SEL R142, RZ, 0x10000, !P1 ;  /* 0x00010000ff8e7807 */ /* 0x000fe40004800000 */
[----:B------:R-:W-:Y:S02]  /*18fc0*/  SEL R131, RZ, 0x100, !P5 ;  /* 0x00000100ff837807 */ /* 0x000fe40006800000 */
[----:B------:R-:W-:Y:S02]  /*18fd0*/  LOP3.LUT R144, R144, R145, R143, 0xfe, !PT ;  /* 0x0000009190907212 */ /* 0x000fe400078efe8f */
[----:B------:R-:W-:Y:S02]  /*18fe0*/  LOP3.LUT R131, R131, R137, R142, 0xfe, !PT ;  /* 0x0000008983837212 */ /* 0x000fe400078efe8e */
[----:B------:R-:W-:Y:S02]  /*18ff0*/  SEL R143, RZ, 0x1, !P3 ;  /* 0x00000001ff8f7807 */ /* 0x000fe40005800000 */
[----:B------:R-:W-:Y:S01]  /*19000*/  SEL R142, RZ, 0x1, !P6 ;  /* 0x00000001ff8e7807 */ /* 0x000fe20007000000 */
[----:B0-----:R-:W-:Y:S01]  /*19010*/  IMAD.WIDE.U32 R140, R136, 0x10, R140 ;  /* 0x00000010888c7825 */ /* 0x001fe200078e008c */
[----:B------:R-:W-:-:S02]  /*19020*/  LOP3.LUT R143, R144, R143, RZ, 0xfc, !PT ;  /* 0x0000008f908f7212 */ /* 0x000fc400078efcff */
[----:B------:R-:W-:Y:S02]  /*19030*/  LOP3.LUT R142, R131, R142, RZ, 0xfc, !PT ;  /* 0x0000008e838e7212 */ /* 0x000fe400078efcff */
[----:B------:R4:W-:Y:S01]  /*19040*/  STG.E.128 desc[UR6][R140.64], R80 ;  /* 0x000000508c007986 */ /* 0x0009e2000c101d06 */
[----:B-1----:R-:W-:Y:S01]  /*19050*/  IMAD.WIDE.U32 R136, R136, 0x8, R132 ;  /* 0x0000000888887825 */ /* 0x002fe200078e0084 */
[----:B------:R-:W-:-:S04]  /*19060*/  MOV R132, R138 ;  /* 0x0000008a00847202 */ /* 0x000fc80000000f00 */
[----:B------:R4:W-:Y:S03]  /*19070*/  STG.E.64 desc[UR6][R136.64], R142 ;  /* 0x0000008e88007986 */ /* 0x0009e6000c101b06 */
.L_x_2259:
[----:B------:R-:W-:Y:S05]  /*19080*/  BSYNC.RECONVERGENT B1 ;  /* 0x0000000000017941 */ /* 0x000fea0003800200 */
.L_x_2258:
[----:B0-234-:R-:W-:Y:S01]  /*19090*/  FADD.FTZ R81, RZ, R99 ;  /* 0x00000063ff517221 */ /* 0x01dfe20000010000 */
[----:B------:R-:W-:Y:S01]  /*190a0*/  ISETP.NE.AND P6, PT, R130, RZ, PT ;  /* 0x000000ff8200720c */ /* 0x000fe20003fc5270 */
[----:B------:R-:W-:Y:S01]  /*190b0*/  UMOV UR21, 0xffffffff ;  /* 0xffffffff00157882 */ /* 0x000fe20000000000 */
[----:B------:R-:W-:Y:S01]  /*190c0*/  ISETP.GT.U32.AND P1, PT, R94, 0x3f, PT ;  /* 0x0000003f5e00780c */ /* 0x000fe20003f24070 */
[----:B------:R-:W-:Y:S01]  /*190d0*/  FADD.FTZ R80, R98, R81 ;  /* 0x0000005162507221 */ /* 0x000fe20000010000 */
[C---:B------:R-:W-:Y:S02]  /*190e0*/  ISETP.GT.U32.AND P2, PT, R94.reuse, 0x5f, PT ;  /* 0x0000005f5e00780c */ /* 0x040fe40003f44070 */
[----:B------:R-:W-:Y:S01]  /*190f0*/  ISETP.GT.U32.AND P3, PT, R94, 0x7f, PT ;  /* 0x0000007f5e00780c */ /* 0x000fe20003f64070 */
[----:B------:R-:W-:Y:S01]  /*19100*/  FADD.FTZ R81, R105, R80 ;  /* 0x0000005069517221 */ /* 0x000fe20000010000 */
[----:B------:R-:W-:-:S03]  /*19110*/  LOP3.LUT P4, RZ, R129, 0x1f, RZ, 0xc0, !PT ;  /* 0x0000001f81ff7812 */ /* 0x000fc6000788c0ff */
        /* <DEDUP_REMOVED lines=117> */
.L_x_2363:
[----:B-1----:R-:W-:Y:S01]  /*19870*/  FADD.FTZ R136, R130, R133 ;  /* 0x0000008582887221 */ /* 0x002fe20000010000 */
[C---:B0-----:R-:W-:Y:S01]  /*19880*/  FMUL.FTZ R130, R131.reuse, R131 ;  /* 0x0000008383827220 */ /* 0x041fe20000410000 */
[----:B------:R-:W-:Y:S01]  /*19890*/  ISETP.NE.AND P1, PT, RZ, UR19, PT ;  /* 0x00000013ff007c0c */ /* 0x000fe2000bf25270 */
[----:B------:R-:W0:Y:S01]  /*198a0*/  @!P4 LDC.64 R82, c[0x0][0x3c0] ;  /* 0x0000f000ff52cb82 */ /* 0x000e220000000a00 */
[----:B------:R-:W-:Y:S01]  /*198b0*/  FFMA.FTZ R129, R136, R129, UR20 ;  /* 0x0000001488817e23 */ /* 0x000fe20008010081 */
[----:B------:R-:W-:Y:S01]  /*198c0*/  BSSY.RECONVERGENT B1, `(.L_x_2343) ;  /* 0x000003b000017945 */ /* 0x000fe20003800200 */
[----:B------:R-:W-:Y:S02]  /*198d0*/  FSEL R130, R130, RZ, P1 ;  /* 0x000000ff82827208 */ /* 0x000fe40000800000 */
[----:B------:R-:W-:-:S03]  /*198e0*/  FSEL R133, R131, RZ, !P1 ;  /* 0x000000ff83857208 */ /* 0x000fc60004800000 */
        /* <DEDUP_REMOVED lines=8> */
[--C-:B------:R-:W-:Y:S01]  /*19970*/  FADD.FTZ R130, R113, -R133.reuse ;  /* 0x8000008571827221 */ /* 0x100fe20000010000 */
[--C-:B0-----:R-:W-:Y:S01]  /*19980*/  FADD.FTZ R82, R105, -R133.reuse ;  /* 0x8000008569527221 */ /* 0x101fe20000010000 */
[----:B------:R-:W-:Y:S01]  /*19990*/  IMAD.U32 R131, R77, 0x10000, RZ ;  /* 0x000100004d837824 */ /* 0x000fe200078e00ff */
[----:B------:R-:W-:Y:S01]  /*199a0*/  SHF.L.U32 R137, R73, 0x10, RZ ;  /* 0x0000001049897819 */ /* 0x000fe200000006ff */
[----:B------:R-:W-:Y:S01]  /*199b0*/  FADD.FTZ R136, R123, -R133 ;  /* 0x800000857b887221 */ /* 0x000fe20000010000 */
[----:B------:R-:W-:Y:S01]  /*199c0*/  SHF.L.U32 R141, R74, 0x10, RZ ;  /* 0x000000104a8d7819 */ /* 0x000fe200000006ff */
[C---:B------:R-:W-:Y:S01]  /*199d0*/  FMUL.FTZ R130, R129.reuse, R130 ;  /* 0x0000008281827220 */ /* 0x040fe20000410000 */
[----:B------:R-:W-:Y:S02]  /*199e0*/  IMAD.U32 R139, R78, 0x10000, RZ ;  /* 0x000100004e8b7824 */ /* 0x000fe400078e00ff */
[C---:B------:R-:W-:Y:S01]  /*199f0*/  FMUL.FTZ R82, R129.reuse, R82 ;  /* 0x0000005281527220 */ /* 0x040fe20000410000 */
[----:B------:R-:W-:Y:S01]  /*19a00*/  FMUL.FTZ R138, R129, R136 ;  /* 0x00000088818a7220 */ /* 0x000fe20000410000 */
        /* <DEDUP_REMOVED lines=38> */
.L_x_2344:
[----:B------:R-:W-:Y:S05]  /*19c70*/  BSYNC.RECONVERGENT B1 ;  /* 0x0000000000017941 */ /* 0x000fea0003800200 */
.L_x_2343:
[----:B------:R-:W-:Y:S01]  /*19c80*/  ISETP.NE.AND P1, PT, R134, RZ, PT ;  /* 0x000000ff8600720c */ /* 0x000fe20003f25270 */
[----:B------:R-:W-:-:S12]  /*19c90*/  BSSY.RECONVERGENT B1, `(.L_x_2345) ;  /* 0x0000037000017945 */ /* 0x000fd80003800200 */
[----:B------:R-:W-:Y:S05]  /*19ca0*/  @!P1 BRA `(.L_x_2346) ;  /* 0x0000000000d49947 */ /* 0x000fea0003800000 */
[--C-:B01----:R-:W-:Y:S01]  /*19cb0*/  FADD.FTZ R80, R97, -R133.reuse ;  /* 0x8000008561507221 */ /* 0x103fe20000010000 */
[--C-:B------:R-:W-:Y:S01]  /*19cc0*/  FADD.FTZ R130, R114, -R133.reuse ;  /* 0x8000008572827221 */ /* 0x100fe20000010000 */
[----:B------:R-:W-:Y:S01]  /*19cd0*/  FADD.FTZ R82, R106, -R133 ;  /* 0x800000856a527221 */ /* 0x000fe20000010000 */
[----:B------:R-:W-:Y:S01]  /*19ce0*/  SHF.L.U32 R81, R64, 0x10, RZ ;  /* 0x0000001040517819 */ /* 0x000fe200000006ff */
[----:B------:R-:W-:Y:S01]  /*19cf0*/  IMAD.U32 R83, R60, 0x10000, RZ ;  /* 0x000100003c537824 */ /* 0x000fe200078e00ff */
[----:B------:R-:W-:Y:S01]  /*19d00*/  SHF.L.U32 R131, R65, 0x10, RZ ;  /* 0x0000001041837819 */ /* 0x000fe200000006ff */
[C---:B------:R-:W-:Y:S01]  /*19d10*/  FMUL.FTZ R80, R129.reuse, R80 ;  /* 0x0000005081507220 */ /* 0x040fe20000410000 */
[----:B------:R-:W-:Y:S01]  /*19d20*/  SHF.L.U32 R139, R66, 0x10, RZ ;  /* 0x00000010428b7819 */ /* 0x000fe200000006ff */
[----:B------:R-:W-:Y:S01]  /*19d30*/  FMUL.FTZ R130, R129, R130 ;  /* 0x0000008281827220 */ /* 0x000fe20000410000 */
[----:B------:R-:W-:Y:S02]  /*19d40*/  IMAD.U32 R137, R61, 0x10000, RZ ;  /* 0x000100003d897824 */ /* 0x000fe400078e00ff */
[----:B------:R-:W-:Y:S01]  /*19d50*/  FMUL.FTZ R82, R129, R82 ;  /* 0x0000005281527220 */ /* 0x000fe20000410000 */
[----:B------:R-:W-:-:S02]  /*19d60*/  IMAD.U32 R141, R62, 0x10000, RZ ;  /* 0x000100003e8d7824 */ /* 0x000fc400078e00ff */
[----:B------:R-:W-:Y:S01]  /*19d70*/  FFMA.FTZ R80, R80, R81, R83 ;  /* 0x0000005150507223 */ /* 0x000fe20000010053 */
[----:B------:R-:W-:Y:S01]  /*19d80*/  FADD.FTZ R134, R121, -R133 ;  /* 0x8000008579867221 */ /* 0x000fe20000010000 */
[----:B------:R-:W-:Y:S01]  /*19d90*/  FFMA.FTZ R81, R82, R131, R137 ;  /* 0x0000008352517223 */ /* 0x000fe20000010089 */
[----:B------:R-:W-:Y:S01]  /*19da0*/  FFMA.FTZ R136, R130, R139, R141 ;  /* 0x0000008b82887223 */ /* 0x000fe2000001008d */
[----:B------:R-:W-:Y:S01]  /*19db0*/  SHF.L.U32 R143, R67, 0x10, RZ ;  /* 0x00000010438f7819 */ /* 0x000fe200000006ff */
[----:B------:R-:W0:Y:S01]  /*19dc0*/  LDC.64 R130, c[0x0][0x428] ;  /* 0x00010a00ff827b82 */ /* 0x000e220000000a00 */
[----:B------:R-:W-:Y:S02]  /*19dd0*/  IMAD.U32 R145, R63, 0x10000, RZ ;  /* 0x000100003f917824 */ /* 0x000fe400078e00ff */
[----:B------:R-:W-:Y:S01]  /*19de0*/  FMUL.FTZ R134, R129, R134 ;  /* 0x0000008681867220 */ /* 0x000fe20000410000 */
[----:B------:R-:W-:Y:S01]  /*19df0*/  PRMT R137, R60, 0x7632, R137 ;  /* 0x000076323c897816 */ /* 0x000fe20000000089 */
[----:B------:R-:W-:Y:S01]  /*19e00*/  FADD.FTZ R82, R96, -R133 ;  /* 0x8000008560527221 */ /* 0x000fe20000010000 */
[----:B------:R-:W-:Y:S01]  /*19e10*/  PRMT R139, R65, 0x7632, R139 ;  /* 0x00007632418b7816 */ /* 0x000fe2000000008b */
[----:B------:R-:W-:Y:S01]  /*19e20*/  FFMA.FTZ R140, R134, R143, R145 ;  /* 0x0000008f868c7223 */ /* 0x000fe20000010091 */
[----:B------:R-:W-:Y:S01]  /*19e30*/  PRMT R141, R61, 0x7632, R141 ;  /* 0x000076323d8d7816 */ /* 0x000fe2000000008d */
[----:B------:R-:W-:Y:S01]  /*19e40*/  FADD.FTZ R134, R107, -R133 ;  /* 0x800000856b867221 */ /* 0x000fe20000010000 */
[----:B------:R-:W-:Y:S01]  /*19e50*/  PRMT R143, R66, 0x7632, R143 ;  /* 0x00007632428f7816 */ /* 0x000fe2000000008f */
[----:B------:R-:W-:Y:S01]  /*19e60*/  FADD.FTZ R138, R115, -R133 ;  /* 0x80000085738a7221 */ /* 0x000fe20000010000 */
[----:B------:R-:W-:Y:S01]  /*19e70*/  PRMT R145, R62, 0x7632, R145 ;  /* 0x000076323e917816 */ /* 0x000fe20000000091 */
[----:B------:R-:W-:Y:S01]  /*19e80*/  FADD.FTZ R142, R120, -R133 ;  /* 0x80000085788e7221 */ /* 0x000fe20000010000 */
        /* <DEDUP_REMOVED lines=15> */
[----:B------:R-:W-:Y:S01]  /*19f80*/  FFMA.FTZ R137, R82, R83, R137 ;  /* 0x0000005352897223 */ /* 0x000fe20000010089 */
[----:B0-----:R-:W-:Y:S01]  /*19f90*/  IMAD.WIDE.U32 R130, R128, 0x10, R130 ;  /* 0x0000001080827825 */ /* 0x001fe200078e0082 */
[----:B------:R-:W-:Y:S02]  /*19fa0*/  F2FP.BF16.F32.PACK_AB R83, R147, R140 ;  /* 0x0000008c9353723e */ /* 0x000fe400000010ff */
[----:B------:R-:W-:-:S02]  /*19fb0*/  F2FP.BF16.F32.PACK_AB R82, R143, R136 ;  /* 0x000000888f52723e */ /* 0x000fc400000010ff */
[----:B------:R-:W-:Y:S02]  /*19fc0*/  F2FP.BF16.F32.PACK_AB R81, R134, R81 ;  /* 0x000000518651723e */ /* 0x000fe400000010ff */
[----:B------:R-:W-:Y:S02]  /*19fd0*/  F2FP.BF16.F32.PACK_AB R80, R137, R80 ;  /* 0x000000508950723e */ /* 0x000fe400000010ff */
[----:B------:R-:W-:-:S03]  /*19fe0*/  IADD3 R128, PT, PT, R128, 0x20, RZ ;  /* 0x0000002080807810 */ /* 0x000fc60007ffe0ff */
[----:B------:R2:W-:Y:S04]  /*19ff0*/  STG.E.128 desc[UR6][R130.64], R80 ;  /* 0x0000005082007986 */ /* 0x0005e8000c101d06 */
.L_x_2346:
[----:B------:R-:W-:Y:S05]  /*1a000*/  BSYNC.RECONVERGENT B1 ;  /* 0x0000000000017941 */ /* 0x000fea0003800200 */
.L_x_2345:
[----:B------:R-:W-:Y:S01]  /*1a010*/  ISETP.NE.AND P1, PT, R135, RZ, PT ;  /* 0x000000ff8700720c */ /* 0x000fe20003f25270 */
[----:B------:R-:W-:-:S12]  /*1a020*/  BSSY.RECONVERGENT B1, `(.L_x_2347) ;  /* 0x0000038000017945 */ /* 0x000fd80003800200 */
[----:B------:R-:W-:Y:S05]  /*1a030*/  @!P1 BRA `(.L_x_2348) ;  /* 0x0000000000d89947 */ /* 0x000fea0003800000 */
[--C-:B012---:R-:W-:Y:S01]  /*1a040*/  FADD.FTZ R80, R100, -R133.reuse ;  /* 0x8000008564507221 */ /* 0x107fe20000010000 */
        /* <DEDUP_REMOVED lines=10> */
[----:B------:R-:W-:Y:S01]  /*1a0f0*/  FMUL.FTZ R82, R129, R82 ;  /* 0x0000005281527220 */ /* 0x000fe20000410000 */
        /* <DEDUP_REMOVED lines=18> */
[----:B------:R-:W-:Y:S01]  /*1a220*/  PRMT R143, R50, 0x7632, R143 ;  /* 0x00007632328f7816 */ /* 0x000fe2000000008f */
[----:B------:R-:W-:Y:S01]  /*1a230*/  IMAD.U32 R145, R86, 0x10000, RZ ;  /* 0x0001000056917824 */ /* 0x000fe200078e00ff */
[----:B------:R-:W-:Y:S01]  /*1a240*/  SHF.L.U32 R147, R87, 0x10, RZ ;  /* 0x0000001057937819 */ /* 0x000fe200000006ff */
[----:B------:R-:W-:Y:S01]  /*1a250*/  IMAD.U32 R83, R83, 0x10000, RZ ;  /* 0x0001000053537824 */ /* 0x000fe200078e00ff */
[----:B------:R-:W-:Y:S01]  /*1a260*/  SHF.L.U32 R135, R135, 0x10, RZ ;  /* 0x0000001087877819 */ /* 0x000fe200000006ff */
[----:B------:R-:W-:Y:S01]  /*1a270*/  IMAD.U32 R137, R137, 0x10000, RZ ;  /* 0x0001000089897824 */ /* 0x000fe200078e00ff */
[----:B------:R-:W-:Y:S01]  /*1a280*/  SHF.L.U32 R139, R139, 0x10, RZ ;  /* 0x000000108b8b7819 */ /* 0x000fe200000006ff */
[----:B------:R-:W-:Y:S01]  /*1a290*/  IMAD.U32 R141, R141, 0x10000, RZ ;  /* 0x000100008d8d7824 */ /* 0x000fe200078e00ff */
[----:B------:R-:W-:Y:S01]  /*1a2a0*/  SHF.L.U32 R143, R143, 0x10, RZ ;  /* 0x000000108f8f7819 */ /* 0x000fe200000006ff */
        /* <DEDUP_REMOVED lines=15> */
.L_x_2348:
[----:B------:R-:W-:Y:S05]  /*1a3a0*/  BSYNC.RECONVERGENT B1 ;  /* 0x0000000000017941 */ /* 0x000fea0003800200 */
.L_x_2347:
[----:B------:R-:W-:Y:S04]  /*1a3b0*/  BSSY.RECONVERGENT B1, `(.L_x_2349) ;  /* 0x0000039000017945 */ /* 0x000fe80003800200 */
[----:B------:R-:W-:Y:S05]  /*1a3c0*/  @!P0 BRA `(.L_x_2350) ;  /* 0x0000000000dc8947 */ /* 0x000fea0003800000 */
[--C-:B0123--:R-:W-:Y:S01]  /*1a3d0*/  FADD.FTZ R80, R102, -R133.reuse ;  /* 0x8000008566507221 */ /* 0x10ffe20000010000 */
[--C-:B------:R-:W-:Y:S01]  /*1a3e0*/  FADD.FTZ R82, R103, -R133.reuse ;  /* 0x8000008567527221 */ /* 0x100fe20000010000 */
[--C-:B------:R-:W-:Y:S01]  /*1a3f0*/  FADD.FTZ R130, R110, -R133.reuse ;  /* 0x800000856e827221 */ /* 0x100fe20000010000 */
[--C-:B------:R-:W-:Y:S01]  /*1a400*/  FADD.FTZ R136, R111, -R133.reuse ;  /* 0x800000856f887221 */ /* 0x100fe20000010000 */
[--C-:B------:R-:W-:Y:S01]  /*1a410*/  FADD.FTZ R138, R118, -R133.reuse ;  /* 0x80000085768a7221 */ /* 0x100fe20000010000 */
[--C-:B------:R-:W-:Y:S01]  /*1a420*/  FADD.FTZ R140, R119, -R133.reuse ;  /* 0x80000085778c7221 */ /* 0x100fe20000010000 */
[--C-:B------:R-:W-:Y:S01]  /*1a430*/  FADD.FTZ R142, R126, -R133.reuse ;  /* 0x800000857e8e7221 */ /* 0x100fe20000010000 */
[----:B------:R-:W-:Y:S01]  /*1a440*/  FADD.FTZ R144, R127, -R133 ;  /* 0x800000857f907221 */ /* 0x000fe20000010000 */
[----:B------:R-:W-:Y:S01]  /*1a450*/  SHF.L.U32 R81, R40, 0x10, RZ ;  /* 0x0000001028517819 */ /* 0x000fe200000006ff */
[----:B------:R-:W-:Y:S01]  /*1a460*/  FMUL.FTZ R80, R129, R80 ;  /* 0x0000005081507220 */ /* 0x000fe20000410000 */
[----:B------:R-:W-:-:S02]  /*1a470*/  IMAD.U32 R133, R36, 0x10000, RZ ;  /* 0x0001000024857824 */ /* 0x000fc400078e00ff */
[C---:B------:R-:W-:Y:S01]  /*1a480*/  FMUL.FTZ R134, R129.reuse, R130 ;  /* 0x0000008281867220 */ /* 0x040fe20000410000 */
[----:B------:R-:W-:Y:S01]  /*1a490*/  SHF.L.U32 R139, R42, 0x10, RZ ;  /* 0x000000102a8b7819 */ /* 0x000fe200000006ff */
[----:B------:R-:W-:Y:S02]  /*1a4a0*/  IMAD.U32 R141, R38, 0x10000, RZ ;  /* 0x00010000268d7824 */ /* 0x000fe400078e00ff */
[----:B------:R-:W-:Y:S01]  /*1a4b0*/  FFMA.FTZ R130, R80, R81, R133 ;  /* 0x0000005150827223 */ /* 0x000fe20000010085 */
[C---:B------:R-:W-:Y:S01]  /*1a4c0*/  FMUL.FTZ R138, R129.reuse, R138 ;  /* 0x0000008a818a7220 */ /* 0x040fe20000410000 */
[----:B------:R-:W0:Y:S01]  /*1a4d0*/  LDC.64 R80, c[0x0][0x428] ;  /* 0x00010a00ff507b82 */ /* 0x000e220000000a00 */
[C---:B------:R-:W-:Y:S01]  /*1a4e0*/  FMUL.FTZ R131, R129.reuse, R140 ;  /* 0x0000008c81837220 */ /* 0x040fe20000410000 */
[C---:B------:R-:W-:Y:S01]  /*1a4f0*/  FMUL.FTZ R143, R129.reuse, R142 ;  /* 0x0000008e818f7220 */ /* 0x040fe20000410000 */
[C---:B------:R-:W-:Y:S01]  /*1a500*/  FMUL.FTZ R82, R129.reuse, R82 ;  /* 0x0000005281527220 */ /* 0x040fe20000410000 */
[C---:B------:R-:W-:Y:S01]  /*1a510*/  FMUL.FTZ R83, R129.reuse, R136 ;  /* 0x0000008881537220 */ /* 0x040fe20000410000 */
[----:B------:R-:W-:Y:S01]  /*1a520*/  FMUL.FTZ R145, R129, R144 ;  /* 0x0000009081917220 */ /* 0x000fe20000410000 */
[----:B------:R-:W-:Y:S01]  /*1a530*/  FFMA.FTZ R139, R138, R139, R141 ;  /* 0x0000008b8a8b7223 */ /* 0x000fe2000001008d */
[----:B------:R-:W-:Y:S01]  /*1a540*/  PRMT R140, R42, 0x7632, R140 ;  /* 0x000076322a8c7816 */ /* 0x000fe2000000008c */
[----:B------:R-:W-:Y:S01]  /*1a550*/  IMAD.U32 R137, R37, 0x10000, RZ ;  /* 0x0001000025897824 */ /* 0x000fe200078e00ff */
[----:B------:R-:W-:Y:S01]  /*1a560*/  PRMT R142, R38, 0x7632, R142 ;  /* 0x00007632268e7816 */ /* 0x000fe2000000008e */
[----:B------:R-:W-:Y:S01]  /*1a570*/  IMAD.U32 R146, R39, 0x10000, RZ ;  /* 0x0001000027927824 */ /* 0x000fe200078e00ff */
[----:B------:R-:W-:-:S02]  /*1a580*/  PRMT R129, R40, 0x7632, R129 ;  /* 0x0000763228817816 */ /* 0x000fc40000000081 */
[----:B------:R-:W-:Y:S01]  /*1a590*/  PRMT R133, R36, 0x7632, R133 ;  /* 0x0000763224857816 */ /* 0x000fe20000000085 */
[----:B------:R-:W-:Y:S01]  /*1a5a0*/  IMAD.U32 R142, R142, 0x10000, RZ ;  /* 0x000100008e8e7824 */ /* 0x000fe200078e00ff */
[----:B------:R-:W-:Y:S02]  /*1a5b0*/  PRMT R136, R41, 0x7632, R136 ;  /* 0x0000763229887816 */ /* 0x000fe40000000088 */
[----:B------:R-:W-:Y:S01]  /*1a5c0*/  PRMT R138, R37, 0x7632, R138 ;  /* 0x00007632258a7816 */ /* 0x000fe2000000008a */
[----:B------:R-:W-:Y:S01]  /*1a5d0*/  IMAD.U32 R133, R133, 0x10000, RZ ;  /* 0x0001000085857824 */ /* 0x000fe200078e00ff */
[----:B------:R-:W-:Y:S01]  /*1a5e0*/  PRMT R148, R43, 0x7632, R148 ;  /* 0x000076322b947816 */ /* 0x000fe20000000094 */
[----:B------:R-:W-:Y:S01]  /*1a5f0*/  IMAD.U32 R136, R136, 0x10000, RZ ;  /* 0x0001000088887824 */ /* 0x000fe200078e00ff */
[----:B------:R-:W-:Y:S02]  /*1a600*/  PRMT R150, R39, 0x7632, R150 ;  /* 0x0000763227967816 */ /* 0x000fe40000000096 */
[----:B------:R-:W-:Y:S01]  /*1a610*/  SHF.L.U32 R140, R140, 0x10, RZ ;  /* 0x000000108c8c7819 */ /* 0x000fe200000006ff */
[----:B------:R-:W-:Y:S01]  /*1a620*/  IMAD.U32 R148, R148, 0x10000, RZ ;  /* 0x0001000094947824 */ /* 0x000fe200078e00ff */
        /* <DEDUP_REMOVED lines=9> */
[----:B0-----:R-:W-:-:S04]  /*1a6c0*/  IMAD.WIDE.U32 R128, R128, 0x10, R80 ;  /* 0x0000001080807825 */ /* 0x001fc800078e0050 */
[----:B------:R-:W-:Y:S01]  /*1a6d0*/  FFMA.FTZ R148, R145, R148, R150 ;  /* 0x0000009491947223 */ /* 0x000fe20000010096 */
[----:B------:R-:W-:Y:S01]  /*1a6e0*/  F2FP.BF16.F32.PACK_AB R82, R140, R139 ;  /* 0x0000008b8c52723e */ /* 0x000fe200000010ff */
[----:B------:R-:W-:Y:S01]  /*1a6f0*/  FFMA.FTZ R131, R83, R136, R138 ;  /* 0x0000008853837223 */ /* 0x000fe2000001008a */
[----:B------:R-:W-:Y:S02]  /*1a700*/  F2FP.BF16.F32.PACK_AB R80, R133, R130 ;  /* 0x000000828550723e */ /* 0x000fe400000010ff */
[----:B------:R-:W-:Y:S02]  /*1a710*/  F2FP.BF16.F32.PACK_AB R83, R148, R143 ;  /* 0x0000008f9453723e */ /* 0x000fe400000010ff */
[----:B------:R-:W-:-:S05]  /*1a720*/  F2FP.BF16.F32.PACK_AB R81, R131, R134 ;  /* 0x000000868351723e */ /* 0x000fca00000010ff */
[----:B------:R4:W-:Y:S02]  /*1a730*/  STG.E.128 desc[UR6][R128.64], R80 ;  /* 0x0000005080007986 */ /* 0x0009e4000c101d06 */
.L_x_2350:
[----:B------:R-:W-:Y:S05]  /*1a740*/  BSYNC.RECONVERGENT B1 ;  /* 0x0000000000017941 */ /* 0x000fea0003800200 */
.L_x_2349:
[----:B01234-:R-:W0:Y:S02]  /*1a750*/  LDC.64 R80, c[0x0][0x380] ;  /* 0x0000e000ff507b82 */ /* 0x01fe240000000a00 */
[----:B0-----:R-:W-:-:S04]  /*1a760*/  LEA R93, R80, R93, 0x2 ;  /* 0x0000005d505d7211 */ /* 0x001fc800078e10ff */
[----:B------:R-:W-:-:S13]  /*1a770*/  ISETP.GE.AND P0, PT, R93, R81, PT ;  /* 0x000000515d00720c */ /* 0x000fda0003f06270 */
[----:B------:R-:W-:Y:S05]  /*1a780*/  @!P0 BRA `(.L_x_2351) ;  /* 0xfffffe6400ec8947 */ /* 0x000fea000383ffff */
[----:B------:R-:W-:Y:S05]  /*1a790*/  BSYNC B0 ;  /* 0x0000000000007941 */ /* 0x000fea0003800000 */
.L_x_2006:
[----:B------:R-:W-:Y:S05]  /*1a7a0*/  EXIT ;  /* 0x000000000000794d */ /* 0x000fea0003800000 */
.L_x_2342:
        /* <DEDUP_REMOVED lines=8> */
.L_x_2353:
[----:B------:R-:W-:Y:S05]  /*1a830*/  BSYNC B1 ;  /* 0x0000000000017941 */ /* 0x000fea0003800000 */
.L_x_2352:
[----:B------:R-:W-:Y:S02]  /*1a840*/  IMAD.MOV.U32 R80, RZ, RZ, R137 ;  /* 0x000000ffff507224 */ /* 0x000fe400078e0089 */
[----:B------:R-:W-:Y:S02]  /*1a850*/  HFMA2 R141, -RZ, RZ, 0, 1.847743988037109375e-06 ;  /* 0x0000001fff8d7431 */ /* 0x000fe400000001ff */
[----:B------:R-:W-:Y:S02]  /*1a860*/  IMAD.MOV.U32 R138, RZ, RZ, 0x2 ;  /* 0x00000002ff8a7424 */ /* 0x000fe400078e00ff */
[----:B------:R-:W-:Y:S01]  /*1a870*/  FADD.FTZ R82, R81, R80 ;  /* 0x0000005051527221 */ /* 0x000fe20000010000 */
[----:B------:R-:W-:-:S04]  /*1a880*/  IMAD.MOV.U32 R136, RZ, RZ, -0x1 ;  /* 0xffffffffff887424 */ /* 0x000fc800078e00ff */
[----:B------:R-:W-:-:S07]  /*1a890*/  MOV R139, R82 ;  /* 0x00000052008b7202 */ /* 0x000fce0000000f00 */
[----:B------:R-:W-:Y:S05]  /*1a8a0*/  WARPSYNC.COLLECTIVE R136, `(.L_x_2354) ;  /* 0x0000000088087348 */ /* 0x000fea0003c00000 */
[----:B------:R0:W1:Y:S02]  /*1a8b0*/  SHFL.BFLY P5, R137, R139, R138, R141 ;  /* 0x0c00008a8b897389 */ /* 0x00006400000a008d */
[----:B01----:R-:W-:Y:S05]  /*1a8c0*/  ENDCOLLECTIVE ;  /* 0x000000000000791b */ /* 0x003fea0003800000 */
.L_x_2354:
[----:B------:R-:W-:Y:S01]  /*1a8d0*/  HFMA2 R138, -RZ, RZ, 0, 2.384185791015625e-07 ;  /* 0x00000004ff8a7431 */ /* 0x000fe200000001ff */
[----:B------:R-:W-:-:S05]  /*1a8e0*/  MOV R83, R137 ;  /* 0x0000008900537202 */ /* 0x000fca0000000f00 */
[----:B------:R-:W-:-:S04]  /*1a8f0*/  FADD.FTZ R83, R82, R83 ;  /* 0x0000005352537221 */ /* 0x000fc80000010000 */
[----:B------:R-:W-:-:S07]  /*1a900*/  IMAD.MOV.U32 R139, RZ, RZ, R83 ;  /* 0x000000ffff8b7224 */ /* 0x000fce00078e0053 */
[----:B------:R-:W-:Y:S05]  /*1a910*/  WARPSYNC.COLLECTIVE R136, `(.L_x_2355) ;  /* 0x0000000088087348 */ /* 0x000fea0003c00000 */
[----:B------:R0:W1:Y:S02]  /*1a920*/  SHFL.BFLY P5, R137, R139, R138, R141 ;  /* 0x0c00008a8b897389 */ /* 0x00006400000a008d */
[----:B01----:R-:W-:Y:S05]  /*1a930*/  ENDCOLLECTIVE ;  /* 0x000000000000791b */ /* 0x003fea0003800000 */
.L_x_2355:
[----:B------:R-:W-:Y:S02]  /*1a940*/  IMAD.MOV.U32 R138, RZ, RZ, 0x8 ;  /* 0x00000008ff8a7424 */ /* 0x000fe400078e00ff */
[----:B------:R-:W-:-:S04]  /*1a950*/  IMAD.MOV.U32 R80, RZ, RZ, R137 ;  /* 0x000000ffff507224 */ /* 0x000fc800078e0089 */
[----:B------:R-:W-:-:S05]  /*1a960*/  FADD.FTZ R130, R83, R80 ;  /* 0x0000005053827221 */ /* 0x000fca0000010000 */
[----:B------:R-:W-:-:S07]  /*1a970*/  MOV R139, R130 ;  /* 0x00000082008b7202 */ /* 0x000fce0000000f00 */
[----:B------:R-:W-:Y:S05]  /*1a980*/  WARPSYNC.COLLECTIVE R136, `(.L_x_2356) ;  /* 0x0000000088087348 */ /* 0x000fea0003c00000 */
[----:B------:R0:W1:Y:S02]  /*1a990*/  SHFL.BFLY P5, R137, R139, R138, R141 ;  /* 0x0c00008a8b897389 */ /* 0x00006400000a008d */
[----:B01----:R-:W-:Y:S05]  /*1a9a0*/  ENDCOLLECTIVE ;  /* 0x000000000000791b */ /* 0x003fea0003800000 */
.L_x_2356:
        /* <DEDUP_REMOVED lines=8> */
.L_x_2357:
        /* <DEDUP_REMOVED lines=73> */
.L_x_2358:
[----:B------:R-:W-:Y:S01]  /*1aec0*/  HFMA2 R138, -RZ, RZ, 0, 1.1920928955078125e-07 ;  /* 0x00000002ff8a7431 */ /* 0x000fe200000001ff */
[----:B------:R-:W-:-:S05]  /*1aed0*/  MOV R81, R137 ;  /* 0x0000008900517202 */ /* 0x000fca0000000f00 */
[----:B------:R-:W-:-:S04]  /*1aee0*/  FADD.FTZ R81, R80, R81 ;  /* 0x0000005150517221 */ /* 0x000fc80000010000 */
[----:B------:R-:W-:-:S07]  /*1aef0*/  IMAD.MOV.U32 R139, RZ, RZ, R81 ;  /* 0x000000ffff8b7224 */ /* 0x000fce00078e0051 */
[----:B------:R-:W-:Y:S05]  /*1af00*/  WARPSYNC.COLLECTIVE R136, `(.L_x_2359) ;  /* 0x0000000088087348 */ /* 0x000fea0003c00000 */
[----:B------:R0:W1:Y:S02]  /*1af10*/  SHFL.BFLY P5, R137, R139, R138, R141 ;  /* 0x0c00008a8b897389 */ /* 0x00006400000a008d */
[----:B01----:R-:W-:Y:S05]  /*1af20*/  ENDCOLLECTIVE ;  /* 0x000000000000791b */ /* 0x003fea0003800000 */
.L_x_2359:
[----:B------:R-:W-:Y:S02]  /*1af30*/  IMAD.MOV.U32 R138, RZ, RZ, 0x4 ;  /* 0x00000004ff8a7424 */ /* 0x000fe400078e00ff */
[----:B------:R-:W-:-:S04]  /*1af40*/  IMAD.MOV.U32 R82, RZ, RZ, R137 ;  /* 0x000000ffff527224 */ /* 0x000fc800078e0089 */
[----:B------:R-:W-:-:S05]  /*1af50*/  FADD.FTZ R82, R81, R82 ;  /* 0x0000005251527221 */ /* 0x000fca0000010000 */
[----:B------:R-:W-:-:S07]  /*1af60*/  MOV R139, R82 ;  /* 0x00000052008b7202 */ /* 0x000fce0000000f00 */
[----:B------:R-:W-:Y:S05]  /*1af70*/  WARPSYNC.COLLECTIVE R136, `(.L_x_2360) ;  /* 0x0000000088087348 */ /* 0x000fea0003c00000 */
[----:B------:R0:W1:Y:S02]  /*1af80*/  SHFL.BFLY P5, R137, R139, R138, R141 ;  /* 0x0c00008a8b897389 */ /* 0x00006400000a008d */
[----:B01----:R-:W-:Y:S05]  /*1af90*/  ENDCOLLECTIVE ;  /* 0x000000000000791b */ /* 0x003fea0003800000 */
.L_x_2360:
[----:B------:R-:W-:Y:S01]  /*1afa0*/  HFMA2 R138, -RZ, RZ, 0, 4.76837158203125e-07 ;  /* 0x00000008ff8a7431 */ /* 0x000fe200000001ff */
[----:B------:R-:W-:-:S05]  /*1afb0*/  MOV R83, R137 ;  /* 0x0000008900537202 */ /* 0x000fca0000000f00 */
[----:B------:R-:W-:-:S04]  /*1afc0*/  FADD.FTZ R83, R82, R83 ;  /* 0x0000005352537221 */ /* 0x000fc80000010000 */
[----:B------:R-:W-:-:S07]  /*1afd0*/  IMAD.MOV.U32 R139, RZ, RZ, R83 ;  /* 0x000000ffff8b7224 */ /* 0x000fce00078e0053 */
[----:B------:R-:W-:Y:S05]  /*1afe0*/  WARPSYNC.COLLECTIVE R136, `(.L_x_2361) ;  /* 0x0000000088087348 */ /* 0x000fea0003c00000 */
[----:B------:R0:W1:Y:S02]  /*1aff0*/  SHFL.BFLY P5, R137, R139, R138, R141 ;  /* 0x0c00008a8b897389 */ /* 0x00006400000a008d */
[----:B01----:R-:W-:Y:S05]  /*1b000*/  ENDCOLLECTIVE ;  /* 0x000000000000791b */ /* 0x003fea0003800000 */
.L_x_2361:
[----:B------:R-:W-:Y:S02]  /*1b010*/  IMAD.MOV.U32 R138, RZ, RZ, 0x10 ;  /* 0x00000010ff8a7424 */ /* 0x000fe400078e00ff */
[----:B------:R-:W-:-:S04]  /*1b020*/  IMAD.MOV.U32 R130, RZ, RZ, R137 ;  /* 0x000000ffff827224 */ /* 0x000fc800078e0089 */
[----:B------:R-:W-:-:S05]  /*1b030*/  FADD.FTZ R130, R83, R130 ;  /* 0x0000008253827221 */ /* 0x000fca0000010000 */
[----:B------:R-:W-:-:S07]  /*1b040*/  MOV R139, R130 ;  /* 0x00000082008b7202 */ /* 0x000fce0000000f00 */
[----:B------:R-:W-:Y:S05]  /*1b050*/  WARPSYNC.COLLECTIVE R136, `(.L_x_2362) ;  /* 0x0000000088087348 */ /* 0x000fea0003c00000 */
[----:B------:R0:W1:Y:S02]  /*1b060*/  SHFL.BFLY P5, R137, R139, R138, R141 ;  /* 0x0c00008a8b897389 */ /* 0x00006400000a008d */
[----:B01----:R-:W-:Y:S05]  /*1b070*/  ENDCOLLECTIVE ;  /* 0x000000000000791b */ /* 0x003fea0003800000 */
.L_x_2362:
[----:B------:R-:W-:Y:S01]  /*1b080*/  MOV R133, R137 ;  /* 0x0000008900857202 */ /* 0x000fe20000000f00 */
[----:B------:R-:W-:Y:S06]  /*1b090*/  BRA `(.L_x_2363) ;  /* 0xffffffe400f47947 */ /* 0x000fec000383ffff */
.L_x_2364:
        /* <DEDUP_REMOVED lines=14> */
.L_x_37240:


//--------------------- .text._ZN10layer_norm13ln_fwd_kernelINS_13Kernel_traitsI13__nv_bfloat16S2_S2_S2_fjLj1024ELj1ELj4ELj1ELj16ENS_18Kernel_traits_baseILj1024ES2_S2_S2_S2_fjLj128EEEEELb1ELb1ELb0ELb1EEEvNS_9FwdParamsE --------------------------
	.section	.text._ZN10layer_norm13ln_fwd_kernelINS_13Kernel_traitsI13__nv_bfloat16S2_S2_S2_fjLj1024ELj1ELj4ELj1ELj16ENS_18Kernel_traits_baseILj1024ES2_S2_S2_S2_fjLj128EEEEELb1ELb1ELb0ELb1EEEvNS_9FwdParamsE,"ax",@progbits
	.align	128
        .global         _ZN10layer_norm13ln_fwd_kernelINS_13Kernel_traitsI13__nv_bfloat16S2_S2_S2_fjLj1024ELj1ELj4ELj1ELj16ENS_18Kernel_traits_baseILj1024ES2_S2_S2_S2_fjLj128EEEEELb1ELb1ELb0ELb1EEEvNS_9FwdParamsE
        .type           _ZN10layer_norm13ln_fwd_kernelINS_13Kernel_traitsI13__nv_bfloat16S2_S2_S2_fjLj1024ELj1ELj4ELj1ELj16ENS_18Kernel_traits_baseILj1024ES2_S2_S2_S2_fjLj128EEEEELb1ELb1ELb0ELb1EEEvNS_9FwdParamsE,@function
        .size           _ZN10layer_norm13ln_fwd_kernelINS_13Kernel_traitsI13__nv_bfloat16S2_S2_S2_fjLj1024ELj1ELj4ELj1ELj16ENS_18Kernel_traits_baseILj1024ES2_S2_S2_S2_fjLj128EEEEELb1ELb1ELb0ELb1EEEvNS_9FwdParamsE,(.L_x_37241 - _ZN10layer_norm13ln_fwd_kernelINS_13Kernel_traitsI13__nv_bfloat16S2_S2_S2_fjLj1024ELj1ELj4ELj1ELj16ENS_18Kernel_traits_baseILj1024ES2_S2_S2_S2_fjLj128EEEEELb1ELb1ELb0ELb1EEEvNS_9FwdParamsE)
        .other          _ZN10layer_norm13ln_fwd_kernelINS_13Kernel_traitsI13__nv_bfloat16S2_S2_S2_fjLj1024ELj1ELj4ELj1ELj16ENS_18Kernel_traits_baseILj1024ES2_S2_S2_S2_fjLj128EEEEELb1ELb1ELb0ELb1EEEvNS_9FwdParamsE,@"STO_CUDA_ENTRY STV_DEFAULT"
_ZN10layer_norm13ln_fwd_kernelINS_13Kernel_traitsI13__nv_bfloat16S2_S2_S2_fjLj1024ELj1ELj4ELj1ELj16ENS_18Kernel_traits_baseILj1024ES2_S2_S2_S2_fjLj128EEEEELb1ELb1ELb0ELb1EEEvNS_9FwdParamsE:
.text._ZN10layer_norm13ln_fwd_kernelINS_13Kernel_traitsI13__nv_bfloat16S2_S2_S2_fjLj1024ELj1ELj4ELj1ELj16ENS_18Kernel_traits_baseILj1024ES2_S2_S2_S2_fjLj128EEEEELb1ELb1ELb0ELb1EEEvNS_9FwdParamsE:
[----:B------:R-:W-:Y:S01]  /*0000*/  LDC R1, c[0x0][0x37c] ;  /* 0x0000df00ff017b82 */ /* 0x000fe20000000800 */
[----:B------:R-:W0:Y:S07]  /*0010*/  LDCU.U8 UR4, c[0x0][0x464] ;  /* 0x00008c80ff0477ac */ /* 0x000e2e0008000000 */
[----:B------:R-:W1:Y:S01]  /*0020*/  LDC R140, c[0x0][0x458] ;  /* 0x00011600ff8c7b82 */ /* 0x000e620000000800 */
[----:B------:R-:W2:Y:S01]  /*0030*/  S2R R30, SR_TID.X ;  /* 0x00000000001e7919 */ /* 0x000ea20000002100 */
[----:B------:R-:W3:Y:S01]  /*0040*/  LDCU.64 UR6, c[0x0][0x450] ;  /* 0x00008a00ff0677ac */ /* 0x000ee20008000a00 */
[----:B------:R-:W1:Y:S05]  /*0050*/  LDCU.64 UR8, c[0x0][0x358] ;  /* 0x00006b00ff0877ac */ /* 0x000e6a0008000a00 */
[----:B------:R-:W1:Y:S01]  /*0060*/  LDC R141, c[0x0][0x45c] ;  /* 0x00011700ff8d7b82 */ /* 0x000e620000000800 */
[----:B------:R-:W4:Y:S07]  /*0070*/  LDCU UR10, c[0x0][0x384] ;  /* 0x00007080ff0a77ac */ /* 0x000f2e0008000800 */
[----:B------:R-:W4:Y:S01]  /*0080*/  LDC.64 R18, c[0x0][0x3d0] ;  /* 0x0000f400ff127b82 */ /* 0x000f220000000a00 */
[----:B0-----:R-:W-:Y:S01]  /*0090*/  ISETP.NE.AND P1, PT, RZ, UR4, PT ;  /* 0x00000004ff007c0c */ /* 0x001fe2000bf25270 */
[----:B------:R-:W0:Y:S06]  /*00a0*/  LDCU.64 UR4, c[0x0][0x438] ;  /* 0x00008700ff0477ac */ /* 0x000e2c0008000a00 */
[----:B------:R-:W4:Y:S01]  /*00b0*/  LDC.64 R22, c[0x0][0x3e8] ;  /* 0x0000fa00ff167b82 */ /* 0x000f220000000a00 */
[----:B---3--:R-:W-:-:S02]  /*00c0*/  IMAD.U32 R2, RZ, RZ, UR6 ;  /* 0x00000006ff027e24 */ /* 0x008fc4000f8e00ff */
[----:B------:R-:W-:-:S03]  /*00d0*/  IMAD.U32 R3, RZ, RZ, UR7 ;  /* 0x00000007ff037e24 */ /* 0x000fc6000f8e00ff */
[----:B-1----:R-:W3:Y:S01]  /*00e0*/  @P1 LDG.E.64 R16, desc[UR8][R140.64] ;  /* 0x000000088c101981 */ /* 0x002ee2000c1e1b00 */
[----:B--2---:R-:W-:Y:S02]  /*00f0*/  LOP3.LUT R25, R30, 0x1f, RZ, 0xc0, !PT ;  /* 0x0000001f1e197812 */ /* 0x004fe400078ec0ff */
[----:B0-----:R-:W-:Y:S01]  /*0100*/  ISETP.NE.U32.AND P0, PT, RZ, UR4, PT ;  /* 0x00000004ff007c0c */ /* 0x001fe2000bf05070 */
[----:B------:R-:W2:Y:S03]  /*0110*/  @P1 LDG.E.64 R2, desc[UR8][R2.64] ;  /* 0x0000000802021981 */ /* 0x000ea6000c1e1b00 */
[----:B------:R-:W-:Y:S01]  /*0120*/  ISETP.NE.AND.EX P0, PT, RZ, UR5, PT, P0 ;  /* 0x00000005ff007c0c */ /* 0x000fe2000bf05300 */
[----:B----4-:R-:W-:-:S05]  /*0130*/  IMAD.WIDE.U32 R18, R25, 0x10, R18 ;  /* 0x0000001019127825 */ /* 0x010fca00078e0012 */
[----:B------:R-:W4:Y:S01]  /*0140*/  LDG.E.128 R68, desc[UR8][R18.64] ;  /* 0x0000000812447981 */ /* 0x000f22000c1e1d00 */
[C---:B------:R-:W-:Y:S01]  /*0150*/  IMAD.WIDE.U32 R22, R25.reuse, 0x10, R22 ;  /* 0x0000001019167825 */ /* 0x040fe200078e0016 */
[----:B------:R-:W0:Y:S02]  /*0160*/  S2UR UR5, SR_CTAID.X ;  /* 0x00000000000579c3 */ /* 0x000e240000002500 */
[----:B------:R-:W5:Y:S04]  /*0170*/  LDG.E.128 R8, desc[UR8][R18.64+0x200] ;  /* 0x0002000812087981 */ /* 0x000f68000c1e1d00 */
[----:B------:R-:W4:Y:S02]  /*0180*/  LDG.E.128 R12, desc[UR8][R22.64] ;  /* 0x00000008160c7981 */ /* 0x000f24000c1e1d00 */
[----:B------:R-:W1:Y:S02]  /*0190*/  @P0 LDC.64 R20, c[0x0][0x438] ;  /* 0x00010e00ff140b82 */ /* 0x000e640000000a00 */
[----:B------:R-:W5:Y:S04]  /*01a0*/  LDG.E.128 R60, desc[UR8][R18.64+0x400] ;  /* 0x00040008123c7981 */ /* 0x000f68000c1e1d00 */
[----:B------:R0:W5:Y:S04]  /*01b0*/  LDG.E.128 R52, desc[UR8][R18.64+0x600] ;  /* 0x0006000812347981 */ /* 0x000168000c1e1d00 */
[----:B------:R-:W5:Y:S04]  /*01c0*/  LDG.E.128 R4, desc[UR8][R22.64+0x200] ;  /* 0x0002000816047981 */ /* 0x000f68000c1e1d00 */
[----:B------:R-:W5:Y:S04]  /*01d0*/  LDG.E.128 R56, desc[UR8][R22.64+0x400] ;  /* 0x0004000816387981 */ /* 0x000f68000c1e1d00 */
[----:B------:R0:W5:Y:S01]  /*01e0*/  LDG.E.128 R48, desc[UR8][R22.64+0x600] ;  /* 0x0006000816307981 */ /* 0x000162000c1e1d00 */
[----:B-1----:R-:W-:Y:S01]  /*01f0*/  @P0 IMAD.WIDE.U32 R20, R25, 0x10, R20 ;  /* 0x0000001019140825 */ /* 0x002fe200078e0014 */
[----:B0-----:R-:W0:Y:S04]  /*0200*/  LDC R19, c[0x0][0x360] ;  /* 0x0000d800ff137b82 */ /* 0x001e280000000800 */
[----:B------:R1:W5:Y:S04]  /*0210*/  @P0 LDG.E.128 R44, desc[UR8][R20.64] ;  /* 0x00000008142c0981 */ /* 0x000368000c1e1d00 */
[----:B------:R1:W5:Y:S01]  /*0220*/  @P0 LDG.E.128 R40, desc[UR8][R20.64+0x200] ;  /* 0x0002000814280981 */ /* 0x000362000c1e1d00 */
[----:B------:R-:W3:Y:S03]  /*0230*/  @P1 LDC R25, c[0x0][0x460] ;  /* 0x00011800ff191b82 */ /* 0x000ee60000000800 */
[----:B------:R1:W5:Y:S04]  /*0240*/  @P0 LDG.E.128 R36, desc[UR8][R20.64+0x400] ;  /* 0x0004000814240981 */ /* 0x000368000c1e1d00 */
[----:B------:R1:W5:Y:S01]  /*0250*/  @P0 LDG.E.128 R32, desc[UR8][R20.64+0x600] ;  /* 0x0006000814200981 */ /* 0x000362000c1e1d00 */
[----:B------:R-:W-:-:S02]  /*0260*/  USHF.L.U32 UR4, UR5, 0x2, URZ ;  /* 0x0000000205047899 */ /* 0x000fc400080006ff */
[--C-:B0-----:R-:W-:Y:S01]  /*0270*/  IMAD R23, R19, UR5, R30.reuse ;  /* 0x0000000513177c24 */ /* 0x101fe2000f8e021e */
[----:B------:R-:W-:-:S04]  /*0280*/  SHF.R.U32.HI R30, RZ, 0x5, R30 ;  /* 0x00000005ff1e7819 */ /* 0x000fc8000001161e */
[----:B------:R-:W-:Y:S02]  /*0290*/  LOP3.LUT R30, R30, UR4, RZ, 0xfc, !PT ;  /* 0x000000041e1e7c12 */ /* 0x000fe4000f8efcff */
[----:B---3--:R-:W-:-:S04]  /*02a0*/  @P1 IADD3 R140, P2, PT, R16, R25, RZ ;  /* 0x00000019108c1210 */ /* 0x008fc80007f5e0ff */
[----:B------:R-:W-:Y:S02]  /*02b0*/  @P1 IADD3.X R141, PT, PT, RZ, R17, RZ, P2, !PT ;  /* 0x00000011ff8d1210 */ /* 0x000fe400017fe4ff */
[----:B--2---:R-:W-:Y:S02]  /*02c0*/  @P1 R2UR UR6, R2 ;  /* 0x00000000020612ca */ /* 0x004fe400000e0000 */
[----:B------:R-:W-:Y:S02]  /*02d0*/  @P1 R2UR UR7, R3 ;  /* 0x00000000030712ca */ /* 0x000fe400000e0000 */
[----:B------:R-:W-:Y:S01]  /*02e0*/  ISETP.GE.AND P1, PT, R30, UR10, PT ;  /* 0x0000000a1e007c0c */ /* 0x000fe2000bf26270 */
[----:B----4-:R-:W-:Y:S01]  /*02f0*/  @P0 IMAD.MOV.U32 R31, RZ, RZ, R69 ;  /* 0x000000ffff1f0224 */ /* 0x010fe200078e0045 */
[----:B------:R-:W-:Y:S01]  /*0300*/  @P0 MOV R29, R70 ;  /* 0x00000046001d0202 */ /* 0x000fe20000000f00 */
[----:B------:R-:W-:Y:S02]  /*0310*/  @P0 IMAD.MOV.U32 R28, RZ, RZ, R71 ;  /* 0x000000ffff1c0224 */ /* 0x000fe400078e0047 */
[----:B------:R-:W-:-:S02]  /*0320*/  @!P0 IMAD.MOV.U32 R31, RZ, RZ, R69 ;  /* 0x000000ffff1f8224 */ /* 0x000fc400078e0045 */
[----:B------:R-:W-:Y:S02]  /*0330*/  @!P0 IMAD.MOV.U32 R29, RZ, RZ, R70 ;  /* 0x000000ffff1d8224 */ /* 0x000fe400078e0046 */
[----:B------:R-:W-:Y:S01]  /*0340*/  @P0 IMAD.MOV.U32 R27, RZ, RZ, R12 ;  /* 0x000000ffff1b0224 */ /* 0x000fe200078e000c */
[----:B------:R-:W-:Y:S01]  /*0350*/  @P0 MOV R26, R13 ;  /* 0x0000000d001a0202 */ /* 0x000fe20000000f00 */
[----:B------:R-:W-:Y:S01]  /*0360*/  @!P0 IMAD.MOV.U32 R28, RZ, RZ, R71 ;  /* 0x000000ffff1c8224 */ /* 0x000fe200078e0047 */
[----:B------:R-:W-:Y:S01]  /*0370*/  @!P0 MOV R27, R12 ;  /* 0x0000000c001b8202 */ /* 0x000fe20000000f00 */
[----:B------:R-:W-:Y:S02]  /*0380*/  @!P0 IMAD.MOV.U32 R26, RZ, RZ, R13 ;  /* 0x000000ffff1a8224 */ /* 0x000fe400078e000d */
[----:B------:R-:W-:Y:S01]  /*0390*/  @P0 IMAD.MOV.U32 R25, RZ, RZ, R14 ;  /* 0x000000ffff190224 */ /* 0x000fe200078e000e */
[----:B-1----:R-:W-:Y:S06]  /*03a0*/  @P1 EXIT ;  /* 0x000000000000194d */ /* 0x002fec0003800000 */
[--C-:B------:R-:W-:Y:S01]  /*03b0*/  SHF.R.U64 R24, R140, 0x2, R141.reuse ;  /* 0x000000028c187819 */ /* 0x100fe2000000128d */
[----:B------:R-:W-:Y:S01]  /*03c0*/  IMAD.HI.U32 R3, R23, -0x326172a9, RZ ;  /* 0xcd9e8d5717037827 */ /* 0x000fe200078e00ff */
[----:B------:R-:W-:Y:S01]  /*03d0*/  SHF.R.U32.HI R20, RZ, 0x2, R141 ;  /* 0x00000002ff147819 */ /* 0x000fe2000001168d */
[----:B------:R-:W-:Y:S01]  /*03e0*/  UIADD3 UR5, UPT, UPT, UR7, -0x4498517b, URZ ;  /* 0xbb67ae8507057890 */ /* 0x000fe2000fffe0ff */
[-C--:B-----5:R-:W-:Y:S01]  /*03f0*/  @P0 MOV R19, R9.reuse ;  /* 0x0000000900130202 */ /* 0x0a0fe20000000f00 */
[----:B------:R-:W-:Y:S01]  /*0400*/  IMAD.HI.U32 R0, R24, -0x2daee0ad, RZ ;  /* 0xd2511f5318007827 */ /* 0x000fe200078e00ff */
[----:B------:R-:W-:Y:S01]  /*0410*/  LOP3.LUT R3, R20, UR6, R3, 0x96, !PT ;  /* 0x0000000614037c12 */ /* 0x000fe2000f8e9603 */
[----:B------:R-:W-:Y:S01]  /*0420*/  UIADD3 UR4, UPT, UPT, UR6, -0x61c88647, URZ ;  /* 0x9e3779b906047890 */ /* 0x000fe2000fffe0ff */
[----:B------:R-:W-:Y:S01]  /*0430*/  @!P0 MOV R19, R9 ;  /* 0x0000000900138202 */ /* 0x000fe20000000f00 */
[----:B------:R-:W-:Y:S01]  /*0440*/  IMAD R17, R24, -0x2daee0ad, RZ ;  /* 0xd2511f5318117824 */ /* 0x000fe200078e02ff */
[----:B------:R-:W-:Y:S01]  /*0450*/  LOP3.LUT R0, R0, UR7, RZ, 0x3c, !PT ;  /* 0x0000000700007c12 */ /* 0x000fe2000f8e3cff */
[----:B------:R-:W-:Y:S01]  /*0460*/  IMAD.HI.U32 R12, R3, -0x2daee0ad, RZ ;  /* 0xd2511f53030c7827 */ /* 0x000fe200078e00ff */
[----:B------:R-:W-:Y:S01]  /*0470*/  UIADD3 UR15, UPT, UPT, UR6, 0x3c6ef372, URZ ;  /* 0x3c6ef372060f7890 */ /* 0x000fe2000fffe0ff */
[-C--:B------:R-:W-:Y:S01]  /*0480*/  @P0 MOV R16, R4.reuse ;  /* 0x0000000400100202 */ /* 0x080fe20000000f00 */
[----:B------:R-:W-:Y:S01]  /*0490*/  UIADD3 UR16, UPT, UPT, UR6, 0x78dde6e4, URZ ;  /* 0x78dde6e406107890 */ /* 0x000fe2000fffe0ff */
[----:B------:R-:W-:Y:S01]  /*04a0*/  IMAD R13, R23, -0x326172a9, RZ ;  /* 0xcd9e8d57170d7824 */ /* 0x000fe200078e02ff */
[----:B------:R-:W-:Y:S01]  /*04b0*/  LOP3.LUT R12, R17, UR5, R12, 0x96, !PT ;  /* 0x00000005110c7c12 */ /* 0x000fe2000f8e960c */
[C---:B------:R-:W-:Y:S01]  /*04c0*/  IMAD.HI.U32 R2, R0.reuse, -0x326172a9, RZ ;  /* 0xcd9e8d5700027827 */ /* 0x040fe200078e00ff */
[----:B------:R-:W-:Y:S01]  /*04d0*/  @!P0 MOV R16, R4 ;  /* 0x0000000400108202 */ /* 0x000fe20000000f00 */
[----:B------:R-:W-:Y:S01]  /*04e0*/  UIADD3 UR5, UPT, UPT, UR7, 0x32370b8f, URZ ;  /* 0x32370b8f07057890 */ /* 0x000fe2000fffe0ff */
[----:B------:R-:W-:Y:S01]  /*04f0*/  @!P0 MOV R25, R14 ;  /* 0x0000000e00198202 */ /* 0x000fe20000000f00 */
[----:B------:R-:W-:Y:S01]  /*0500*/  @P0 IMAD.MOV.U32 R21, RZ, RZ, R8 ;  /* 0x000000ffff150224 */ /* 0x000fe200078e0008 */
[----:B------:R-:W-:Y:S01]  /*0510*/  LOP3.LUT R2, R13, UR4, R2, 0x96, !PT ;  /* 0x000000040d027c12 */ /* 0x000fe2000f8e9602 */
[----:B------:R-:W-:Y:S01]  /*0520*/  @!P0 IMAD.MOV.U32 R21, RZ, RZ, R8 ;  /* 0x000000ffff158224 */ /* 0x000fe200078e0008 */
[----:B------:R-:W-:Y:S01]  /*0530*/  UIADD3 UR4, UPT, UPT, UR7, 0x76cf5d0a, URZ ;  /* 0x76cf5d0a07047890 */ /* 0x000fe2000fffe0ff */
[----:B------:R-:W-:Y:S01]  /*0540*/  IMAD R9, R0, -0x326172a9, RZ ;  /* 0xcd9e8d5700097824 */ /* 0x000fe200078e02ff */
[----:B------:R-:W-:Y:S01]  /*0550*/  UIADD3 UR17, UPT, UPT, UR7, -0x126145ec, URZ ;  /* 0xed9eba1407117890 */ /* 0x000fe2000fffe0ff */
[----:B------:R-:W-:Y:S01]  /*0560*/  IMAD R8, R3, -0x2daee0ad, RZ ;  /* 0xd2511f5303087824 */ /* 0x000fe200078e02ff */
[----:B------:R-:W-:Y:S01]  /*0570*/  UIADD3 UR18, UPT, UPT, UR6, 0x1715609d, URZ ;  /* 0x1715609d06127890 */ /* 0x000fe2000fffe0ff */
[----:B------:R-:W-:Y:S01]  /*0580*/  IMAD.HI.U32 R0, R12, -0x326172a9, RZ ;  /* 0xcd9e8d570c007827 */ /* 0x000fe200078e00ff */
[----:B------:R-:W-:Y:S01]  /*0590*/  UIADD3 UR19, UPT, UPT, UR7, -0x56f99767, URZ ;  /* 0xa906689907137890 */ /* 0x000fe2000fffe0ff */
[-C--:B------:R-:W-:Y:S01]  /*05a0*/  @P0 MOV R13, R7.reuse ;  /* 0x00000007000d0202 */ /* 0x080fe20000000f00 */
[----:B------:R-:W-:Y:S01]  /*05b0*/  UIADD3 UR20, UPT, UPT, UR6, 0x5384540f, URZ ;  /* 0x5384540f06147890 */ /* 0x000fe2000fffe0ff */
[----:B------:R-:W-:Y:S01]  /*05c0*/  IMAD.HI.U32 R3, R2, -0x2daee0ad, RZ ;  /* 0xd2511f5302037827 */ /* 0x000fe200078e00ff */
[----:B------:R-:W-:Y:S01]  /*05d0*/  LOP3.LUT R0, R9, UR15, R0, 0x96, !PT ;  /* 0x0000000f09007c12 */ /* 0x000fe2000f8e9600 */
[----:B------:R-:W-:Y:S01]  /*05e0*/  UIADD3 UR21, UPT, UPT, UR7, 0x1fd5c5a3, URZ ;  /* 0x1fd5c5a307157890 */ /* 0x000fe2000fffe0ff */
[----:B------:R-:W-:Y:S01]  /*05f0*/  @!P0 MOV R13, R7 ;  /* 0x00000007000d8202 */ /* 0x000fe20000000f00 */
[----:B------:R-:W-:Y:S01]  /*0600*/  @P0 IMAD.MOV.U32 R17, RZ, RZ, R11 ;  /* 0x000000ffff110224 */ /* 0x000fe200078e000b */
[----:B------:R-:W-:Y:S01]  /*0610*/  LOP3.LUT R3, R8, UR4, R3, 0x96, !PT ;  /* 0x0000000408037c12 */ /* 0x000fe2000f8e9603 */
[----:B------:R-:W-:Y:S01]  /*0620*/  @!P0 IMAD.MOV.U32 R17, RZ, RZ, R11 ;  /* 0x000000ffff118224 */ /* 0x000fe200078e000b */
[----:B------:R-:W-:Y:S01]  /*0630*/  UIADD3 UR4, UPT, UPT, UR6, -0x255992d5, URZ ;  /* 0xdaa66d2b06047890 */ /* 0x000fe2000fffe0ff */
[----:B------:R-:W-:Y:S01]  /*0640*/  IMAD R11, R2, -0x2daee0ad, RZ ;  /* 0xd2511f53020b7824 */ /* 0x000fe200078e02ff */
[-C--:B------:R-:W-:Y:S01]  /*0650*/  @P0 MOV R7, R57.reuse ;  /* 0x0000003900070202 */ /* 0x080fe20000000f00 */
[----:B------:R-:W-:Y:S01]  /*0660*/  IMAD.HI.U32 R4, R0, -0x2daee0ad, RZ ;  /* 0xd2511f5300047827 */ /* 0x000fe200078e00ff */
[----:B------:R-:W-:Y:S01]  /*0670*/  @!P0 MOV R7, R57 ;  /* 0x0000003900078202 */ /* 0x000fe20000000f00 */
[----:B------:R-:W-:Y:S01]  /*0680*/  UIADD3 UR23, UPT, UPT, UR7, -0x24c28bd8, URZ ;  /* 0xdb3d742807177890 */ /* 0x000fe2000fffe0ff */
[----:B------:R-:W-:Y:S01]  /*0690*/  @P0 MOV R71, R51 ;  /* 0x0000003300470202 */ /* 0x000fe20000000f00 */
[----:B------:R-:W-:Y:S01]  /*06a0*/  IMAD R9, R12, -0x326172a9, RZ ;  /* 0xcd9e8d570c097824 */ /* 0x000fe200078e02ff */
[----:B------:R-:W-:Y:S01]  /*06b0*/  LOP3.LUT R4, R11, UR5, R4, 0x96, !PT ;  /* 0x000000050b047c12 */ /* 0x000fe2000f8e9604 */
[----:B------:R-:W-:Y:S01]  /*06c0*/  IMAD.HI.U32 R2, R3, -0x326172a9, RZ ;  /* 0xcd9e8d5703027827 */ /* 0x000fe200078e00ff */
[----:B------:R-:W-:Y:S01]  /*06d0*/  UIADD3 UR5, UPT, UPT, UR7, 0x646e171e, URZ ;  /* 0x646e171e07057890 */ /* 0x000fe2000fffe0ff */
[----:B------:R-:W-:Y:S01]  /*06e0*/  @!P0 CS2R R46, SRZ ;  /* 0x00000000002e8805 */ /* 0x000fe2000001ff00 */
[----:B------:R-:W-:Y:S01]  /*06f0*/  UIADD3 UR22, UPT, UPT, UR6, -0xe443238, URZ ;  /* 0xf1bbcdc806167890 */ /* 0x000fe2000fffe0ff */
[--C-:B------:R-:W-:Y:S01]  /*0700*/  @P0 IMAD.MOV.U32 R22, RZ, RZ, R15.reuse ;  /* 0x000000ffff160224 */ /* 0x100fe200078e000f */
[----:B------:R-:W-:Y:S01]  /*0710*/  LOP3.LUT R2, R9, UR4, R2, 0x96, !PT ;  /* 0x0000000409027c12 */ /* 0x000fe2000f8e9602 */
[--C-:B------:R-:W-:Y:S01]  /*0720*/  @P0 IMAD.MOV.U32 R14, RZ, RZ, R6.reuse ;  /* 0x000000ffff0e0224 */ /* 0x100fe200078e0006 */
[----:B------:R-:W-:Y:S01]  /*0730*/  UIADD3 UR4, UPT, UPT, UR6, -0x4ab325aa, URZ ;  /* 0xb54cda5606047890 */ /* 0x000fe2000fffe0ff */
[----:B------:R-:W-:Y:S01]  /*0740*/  @!P0 IMAD.MOV.U32 R22, RZ, RZ, R15 ;  /* 0x000000ffff168224 */ /* 0x000fe200078e000f */
[----:B------:R-:W-:Y:S01]  /*0750*/  UIADD3 UR10, UPT, UPT, UR7, -0x695add53, URZ ;  /* 0x96a522ad070a7890 */ /* 0x000fe2000fffe0ff */
[----:B------:R-:W-:Y:S01]  /*0760*/  @!P0 IMAD.MOV.U32 R14, RZ, RZ, R6 ;  /* 0x000000ffff0e8224 */ /* 0x000fe200078e0006 */
[----:B------:R-:W-:Y:S01]  /*0770*/  UIADD3 UR24, UPT, UPT, UR6, -0x700cb87f, URZ ;  /* 0x8ff3478106187890 */ /* 0x000fe2000fffe0ff */
[--C-:B------:R-:W-:Y:S01]  /*0780*/  @P0 IMAD.MOV.U32 R15, RZ, RZ, R5.reuse ;  /* 0x000000ffff0f0224 */ /* 0x100fe200078e0005 */
[----:B------:R-:W-:Y:S01]  /*0790*/  @!P0 CS2R R44, SRZ ;  /* 0x00000000002c8805 */ /* 0x000fe2000001ff00 */
[----:B------:R-:W-:Y:S01]  /*07a0*/  IMAD R6, R0, -0x2daee0ad, RZ ;  /* 0xd2511f5300067824 */ /* 0x000fe200078e02ff */
[----:B------:R-:W-:Y:S01]  /*07b0*/  @!P0 CS2R R42, SRZ ;  /* 0x00000000002a8805 */ /* 0x000fe2000001ff00 */
[----:B------:R-:W-:Y:S01]  /*07c0*/  @!P0 IMAD.MOV.U32 R15, RZ, RZ, R5 ;  /* 0x000000ffff0f8224 */ /* 0x000fe200078e0005 */
[----:B------:R-:W-:Y:S01]  /*07d0*/  @!P0 CS2R R40, SRZ ;  /* 0x0000000000288805 */ /* 0x000fe2000001ff00 */
[----:B------:R-:W-:Y:S01]  /*07e0*/  IMAD R3, R3, -0x326172a9, RZ ;  /* 0xcd9e8d5703037824 */ /* 0x000fe200078e02ff */
[----:B------:R-:W-:Y:S01]  /*07f0*/  @!P0 CS2R R36, SRZ ;  /* 0x0000000000248805 */ /* 0x000fe2000001ff00 */
[----:B------:R-:W-:Y:S01]  /*0800*/  IMAD.HI.U32 R0, R4, -0x326172a9, RZ ;  /* 0xcd9e8d5704007827 */ /* 0x000fe200078e00ff */
[----:B------:R-:W-:-:S03]  /*0810*/  @P0 MOV R70, R48 ;  /* 0x0000003000460202 */ /* 0x000fc60000000f00 */
[----:B------:R-:W-:Y:S01]  /*0820*/  HFMA2 R73, -RZ, RZ, 0, 0 ;  /* 0x00000000ff497431 */ /* 0x000fe200000001ff */
[----:B------:R-:W-:Y:S01]  /*0830*/  @!P0 MOV R70, R48 ;  /* 0x0000003000468202 */ /* 0x000fe20000000f00 */
[----:B------:R-:W-:Y:S01]  /*0840*/  IMAD.HI.U32 R5, R2, -0x2daee0ad, RZ ;  /* 0xd2511f5302057827 */ /* 0x000fe200078e00ff */
[----:B------:R-:W-:Y:S01]  /*0850*/  LOP3.LUT R0, R3, UR16, R0, 0x96, !PT ;  /* 0x0000001003007c12 */ /* 0x000fe2000f8e9600 */
[----:B------:R-:W-:Y:S01]  /*0860*/  BSSY B0, `(.L_x_2365) ;  /* 0x00016f5000007945 */ /* 0x000fe20003800000 */
[----:B------:R-:W-:Y:S01]  /*0870*/  @!P0 CS2R R38, SRZ ;  /* 0x0000000000268805 */ /* 0x000fe2000001ff00 */
[----:B------:R-:W-:Y:S01]  /*0880*/  @P0 IMAD.MOV.U32 R11, RZ, RZ, R61 ;  /* 0x000000ffff0b0224 */ /* 0x000fe200078e003d */
[----:B------:R-:W-:Y:S01]  /*0890*/  LOP3.LUT R3, R6, UR17, R5, 0x96, !PT ;  /* 0x0000001106037c12 */ /* 0x000fe2000f8e9605 */
[----:B------:R-:W-:Y:S01]  /*08a0*/  @!P0 IMAD.MOV.U32 R11, RZ, RZ, R61 ;  /* 0x000000ffff0b8224 */ /* 0x000fe200078e003d */
[----:B------:R-:W-:Y:S01]  /*08b0*/  @!P0 CS2R R34, SRZ ;  /* 0x0000000000228805 */ /* 0x000fe2000001ff00 */
[----:B------:R-:W-:Y:S01]  /*08c0*/  IMAD R61, R2, -0x2daee0ad, RZ ;  /* 0xd2511f53023d7824 */ /* 0x000fe200078e02ff */
[----:B------:R-:W-:Y:S01]  /*08d0*/  @!P0 CS2R R32, SRZ ;  /* 0x0000000000208805 */ /* 0x000fe2000001ff00 */
[----:B------:R-:W-:Y:S01]  /*08e0*/  IMAD R5, R4, -0x326172a9, RZ ;  /* 0xcd9e8d5704057824 */ /* 0x000fe200078e02ff */
[----:B------:R-:W-:Y:S01]  /*08f0*/  LOP3.LUT R140, R140, 0x3, RZ, 0xc0, !PT ;  /* 0x000000038c8c7812 */ /* 0x000fe200078ec0ff */
[----:B------:R-:W-:Y:S01]  /*0900*/  IMAD.HI.U32 R2, R3, -0x326172a9, RZ ;  /* 0xcd9e8d5703027827 */ /* 0x000fe200078e00ff */
[----:B------:R-:W-:Y:S01]  /*0910*/  PRMT R109, R36, 0x7632, R109 ;  /* 0x00007632246d7816 */ /* 0x000fe2000000006d */
[----:B------:R-:W0:Y:S01]  /*0920*/  LDCU UR25, c[0x0][0x404] ;  /* 0x00008080ff1977ac */ /* 0x000e220008000800 */
[----:B------:R-:W-:Y:S01]  /*0930*/  PRMT R107, R43, 0x7632, R107 ;  /* 0x000076322b6b7816 */ /* 0x000fe2000000006b */
[----:B------:R-:W-:Y:S01]  /*0940*/  IMAD.HI.U32 R4, R0, -0x2daee0ad, RZ ;  /* 0xd2511f5300047827 */ /* 0x000fe200078e00ff */
[----:B------:R-:W-:Y:S01]  /*0950*/  PRMT R106, R17, 0x7632, R106 ;  /* 0x00007632116a7816 */ /* 0x000fe2000000006a */
[----:B------:R-:W1:Y:S01]  /*0960*/  LDCU UR26, c[0x0][0x408] ;  /* 0x00008100ff1a77ac */ /* 0x000e620008000800 */
[----:B------:R-:W-:Y:S01]  /*0970*/  PRMT R105, R42, 0x7632, R105 ;  /* 0x000076322a697816 */ /* 0x000fe20000000069 */
[----:B------:R-:W-:Y:S01]  /*0980*/  @P0 IMAD.MOV.U32 R8, RZ, RZ, R56 ;  /* 0x000000ffff080224 */ /* 0x000fe200078e0038 */
[----:B------:R-:W-:Y:S01]  /*0990*/  LOP3.LUT R61, R61, UR19, R4, 0x96, !PT ;  /* 0x000000133d3d7c12 */ /* 0x000fe2000f8e9604 */
[----:B------:R-:W-:Y:S01]  /*09a0*/  @!P0 IMAD.MOV.U32 R8, RZ, RZ, R56 ;  /* 0x000000ffff088224 */ /* 0x000fe200078e0038 */
[----:B------:R-:W-:Y:S01]  /*09b0*/  LOP3.LUT R56, R5, UR18, R2, 0x96, !PT ;  /* 0x0000001205387c12 */ /* 0x000fe2000f8e9602 */
[----:B------:R-:W-:Y:S01]  /*09c0*/  IMAD R57, R0, -0x2daee0ad, RZ ;  /* 0xd2511f5300397824 */ /* 0x000fe200078e02ff */
[-C--:B------:R-:W-:Y:S01]  /*09d0*/  @P0 MOV R4, R52.reuse ;  /* 0x0000003400040202 */ /* 0x080fe20000000f00 */
[----:B------:R-:W-:Y:S01]  /*09e0*/  IMAD R3, R3, -0x326172a9, RZ ;  /* 0xcd9e8d5703037824 */ /* 0x000fe200078e02ff */
[----:B------:R-:W-:Y:S01]  /*09f0*/  @!P0 MOV R4, R52 ;  /* 0x0000003400048202 */ /* 0x000fe20000000f00 */
[----:B------:R-:W-:Y:S01]  /*0a00*/  IMAD.HI.U32 R2, R56, -0x2daee0ad, RZ ;  /* 0xd2511f5338027827 */ /* 0x000fe200078e00ff */
[----:B------:R-:W-:Y:S01]  /*0a10*/  PRMT R103, R41, 0x7632, R103 ;  /* 0x0000763229677816 */ /* 0x000fe20000000067 */
[----:B------:R-:W2:Y:S01]  /*0a20*/  LDCU UR12, c[0x0][0x388] ;  /* 0x00007100ff0c77ac */ /* 0x000ea20008000800 */
[----:B------:R-:W-:Y:S01]  /*0a30*/  PRMT R102, R19, 0x7632, R102 ;  /* 0x0000763213667816 */ /* 0x000fe20000000066 */
[----:B------:R-:W-:Y:S01]  /*0a40*/  IMAD.HI.U32 R0, R61, -0x326172a9, RZ ;  /* 0xcd9e8d573d007827 */ /* 0x000fe200078e00ff */
[----:B------:R-:W-:Y:S01]  /*0a50*/  LOP3.LUT R57, R57, UR5, R2, 0x96, !PT ;  /* 0x0000000539397c12 */ /* 0x000fe2000f8e9602 */
[----:B------:R-:W3:Y:S01]  /*0a60*/  LDCU.U8 UR13, c[0x0][0x410] ;  /* 0x00008200ff0d77ac */ /* 0x000ee20008000000 */
[----:B------:R-:W-:Y:S01]  /*0a70*/  PRMT R99, R40, 0x7632, R99 ;  /* 0x0000763228637816 */ /* 0x000fe20000000063 */
[--C-:B------:R-:W-:Y:S01]  /*0a80*/  @P0 IMAD.MOV.U32 R5, RZ, RZ, R59.reuse ;  /* 0x000000ffff050224 */ /* 0x100fe200078e003b */
[----:B------:R-:W-:Y:S01]  /*0a90*/  LOP3.LUT R52, R3, UR4, R0, 0x96, !PT ;  /* 0x0000000403347c12 */ /* 0x000fe2000f8e9600 */
[----:B------:R-:W-:Y:S01]  /*0aa0*/  @!P0 IMAD.MOV.U32 R5, RZ, RZ, R59 ;  /* 0x000000ffff058224 */ /* 0x000fe200078e003b */
[----:B------:R-:W4:Y:S01]  /*0ab0*/  LDCU.64 UR4, c[0x0][0x3e0] ;  /* 0x00007c00ff0477ac */ /* 0x000f220008000a00 */
[----:B------:R-:W-:Y:S01]  /*0ac0*/  IMAD R61, R61, -0x326172a9, RZ ;  /* 0xcd9e8d573d3d7824 */ /* 0x000fe200078e02ff */
[----:B------:R-:W-:Y:S01]  /*0ad0*/  PRMT R98, R21, 0x7632, R98 ;  /* 0x0000763215627816 */ /* 0x000fe20000000062 */
[----:B------:R-:W-:Y:S01]  /*0ae0*/  IMAD.HI.U32 R0, R57, -0x326172a9, RZ ;  /* 0xcd9e8d5739007827 */ /* 0x000fe200078e00ff */
[----:B------:R-:W-:Y:S01]  /*0af0*/  PRMT R97, R47, 0x7632, R97 ;  /* 0x000076322f617816 */ /* 0x000fe20000000061 */
[----:B------:R-:W0:Y:S01]  /*0b00*/  LDCU UR14, c[0x0][0x448] ;  /* 0x00008900ff0e77ac */ /* 0x000e220008000800 */
[----:B------:R-:W-:Y:S01]  /*0b10*/  PRMT R96, R28, 0x7632, R96 ;  /* 0x000076321c607816 */ /* 0x000fe20000000060 */
[----:B------:R-:W-:Y:S01]  /*0b20*/  IMAD R59, R56, -0x2daee0ad, RZ ;  /* 0xd2511f53383b7824 */ /* 0x000fe200078e02ff */
[----:B------:R-:W-:Y:S01]  /*0b30*/  LOP3.LUT R61, R61, UR20, R0, 0x96, !PT ;  /* 0x000000143d3d7c12 */ /* 0x000fe2000f8e9600 */
[----:B------:R-:W-:Y:S01]  /*0b40*/  IMAD.HI.U32 R56, R52, -0x2daee0ad, RZ ;  /* 0xd2511f5334387827 */ /* 0x000fe200078e00ff */
[----:B------:R-:W-:-:S02]  /*0b50*/  PRMT R95, R46, 0x7632, R95 ;  /* 0x000076322e5f7816 */ /* 0x000fc4000000005f */
[----:B------:R-:W-:Y:S01]  /*0b60*/  PRMT R94, R29, 0x7632, R94 ;  /* 0x000076321d5e7816 */ /* 0x000fe2000000005e */
[----:B------:R-:W-:Y:S01]  /*0b70*/  @P0 IMAD.MOV.U32 R3, RZ, RZ, R53 ;  /* 0x000000ffff030224 */ /* 0x000fe200078e0035 */
[----:B------:R-:W-:Y:S01]  /*0b80*/  LOP3.LUT R56, R59, UR21, R56, 0x96, !PT ;  /* 0x000000153b387c12 */ /* 0x000fe2000f8e9638 */
[--C-:B------:R-:W-:Y:S01]  /*0b90*/  @P0 IMAD.MOV.U32 R2, RZ, RZ, R54.reuse ;  /* 0x000000ffff020224 */ /* 0x100fe200078e0036 */
[----:B------:R-:W-:Y:S01]  /*0ba0*/  @!P0 MOV R3, R53 ;  /* 0x0000003500038202 */ /* 0x000fe20000000f00 */
[----:B------:R-:W-:Y:S01]  /*0bb0*/  @!P0 IMAD.MOV.U32 R2, RZ, RZ, R54 ;  /* 0x000000ffff028224 */ /* 0x000fe200078e0036 */
[----:B----4-:R-:W-:Y:S01]  /*0bc0*/  UISETP.NE.U32.AND UP0, UPT, UR4, URZ, UPT ;  /* 0x000000ff0400728c */ /* 0x010fe2000bf05070 */
[----:B------:R-:W-:Y:S01]  /*0bd0*/  IMAD R54, R52, -0x2daee0ad, RZ ;  /* 0xd2511f5334367824 */ /* 0x000fe200078e02ff */
[----:B------:R-:W-:Y:S01]  /*0be0*/  PRMT R93, R45, 0x7632, R93 ;  /* 0x000076322d5d7816 */ /* 0x000fe2000000005d */
[----:B------:R-:W-:Y:S01]  /*0bf0*/  IMAD.HI.U32 R53, R61, -0x2daee0ad, RZ ;  /* 0xd2511f533d357827 */ /* 0x000fe200078e00ff */
[----:B------:R-:W-:Y:S01]  /*0c00*/  PRMT R92, R31, 0x7632, R92 ;  /* 0x000076321f5c7816 */ /* 0x000fe2000000005c */
[----:B------:R-:W-:Y:S01]  /*0c10*/  UISETP.NE.AND.EX UP0, UPT, UR5, URZ, UPT, UP0 ;  /* 0x000000ff0500728c */ /* 0x000fe2000bf05300 */
        /* <DEDUP_REMOVED lines=8> */
[----:B------:R-:W-:Y:S01]  /*0ca0*/  @P0 IMAD.MOV.U32 R12, RZ, RZ, R60 ;  /* 0x000000ffff0c0224 */ /* 0x000fe200078e003c */
[----:B------:R-:W-:Y:S01]  /*0cb0*/  PRMT R85, R5, 0x7632, R85 ;  /* 0x0000763205557816 */ /* 0x000fe20000000055 */
[----:B------:R-:W-:Y:S01]  /*0cc0*/  @P0 IMAD.MOV.U32 R6, RZ, RZ, R58 ;  /* 0x000000ffff060224 */ /* 0x000fe200078e003a */
[----:B------:R-:W-:Y:S01]  /*0cd0*/  PRMT R83, R7, 0x7632, R83 ;  /* 0x0000763207537816 */ /* 0x000fe20000000053 */
[----:B------:R-:W-:Y:S01]  /*0ce0*/  @P0 IMAD.MOV.U32 R69, RZ, RZ, R49 ;  /* 0x000000ffff450224 */ /* 0x000fe200078e0031 */
[----:B------:R-:W-:Y:S01]  /*0cf0*/  PRMT R82, R8, 0x7632, R82 ;  /* 0x0000763208527816 */ /* 0x000fe20000000052 */
[----:B------:R-:W-:Y:S01]  /*0d00*/  @P0 IMAD.MOV.U32 R72, RZ, RZ, R50 ;  /* 0x000000ffff480224 */ /* 0x000fe200078e0032 */
[----:B------:R-:W-:Y:S01]  /*0d10*/  PRMT R81, R13, 0x7632, R81 ;  /* 0x000076320d517816 */ /* 0x000fe20000000051 */
[----:B------:R-:W-:Y:S01]  /*0d20*/  @!P0 IMAD.MOV.U32 R18, RZ, RZ, R10 ;  /* 0x000000ffff128224 */ /* 0x000fe200078e000a */
[-C--:B------:R-:W-:Y:S01]  /*0d30*/  @P0 MOV R10, R62.reuse ;  /* 0x0000003e000a0202 */ /* 0x080fe20000000f00 */
[----:B------:R-:W-:Y:S01]  /*0d40*/  @!P0 IMAD.MOV.U32 R12, RZ, RZ, R60 ;  /* 0x000000ffff0c8224 */ /* 0x000fe200078e003c */
[----:B------:R-:W-:Y:S01]  /*0d50*/  @!P0 MOV R10, R62 ;  /* 0x0000003e000a8202 */ /* 0x000fe20000000f00 */
[----:B------:R-:W-:Y:S01]  /*0d60*/  @!P0 IMAD.MOV.U32 R6, RZ, RZ, R58 ;  /* 0x000000ffff068224 */ /* 0x000fe200078e003a */
[----:B------:R-:W-:Y:S01]  /*0d70*/  PRMT R104, R18, 0x7632, R104 ;  /* 0x0000763212687816 */ /* 0x000fe20000000068 */
[----:B------:R-:W-:Y:S01]  /*0d80*/  @!P0 IMAD.MOV.U32 R69, RZ, RZ, R49 ;  /* 0x000000ffff458224 */ /* 0x000fe200078e0031 */
[----:B------:R-:W-:Y:S01]  /*0d90*/  PRMT R108, R12, 0x7632, R108 ;  /* 0x000076320c6c7816 */ /* 0x000fe2000000006c */
[----:B------:R-:W-:Y:S01]  /*0da0*/  IMAD R56, R56, -0x326172a9, RZ ;  /* 0xcd9e8d5738387824 */ /* 0x000fe200078e02ff */
[----:B------:R-:W-:Y:S01]  /*0db0*/  PRMT R84, R6, 0x7632, R84 ;  /* 0x0000763206547816 */ /* 0x000fe20000000054 */
[----:B------:R-:W-:Y:S01]  /*0dc0*/  IMAD.HI.U32 R111, R53, -0x326172a9, RZ ;  /* 0xcd9e8d57356f7827 */ /* 0x000fe200078e00ff */
[----:B------:R-:W-:-:S02]  /*0dd0*/  PRMT R87, R69, 0x7632, R87 ;  /* 0x0000763245577816 */ /* 0x000fc40000000057 */
[----:B------:R-:W-:Y:S01]  /*0de0*/  PRMT R80, R14, 0x7632, R80 ;  /* 0x000076320e507816 */ /* 0x000fe20000000050 */
[----:B------:R-:W-:Y:S01]  /*0df0*/  @!P0 IMAD.MOV.U32 R72, RZ, RZ, R50 ;  /* 0x000000ffff488224 */ /* 0x000fe200078e0032 */
[----:B------:R-:W-:Y:S01]  /*0e00*/  LOP3.LUT R111, R56, UR24, R111, 0x96, !PT ;  /* 0x00000018386f7c12 */ /* 0x000fe2000f8e966f */
[----:B------:R-:W-:Y:S01]  /*0e10*/  @!P0 IMAD.MOV.U32 R71, RZ, RZ, R51 ;  /* 0x000000ffff478224 */ /* 0x000fe200078e0033 */
[----:B------:R-:W-:Y:S01]  /*0e20*/  PRMT R79, R15, 0x7632, R79 ;  /* 0x000076320f4f7816 */ /* 0x000fe2000000004f */
[----:B------:R-:W-:Y:S01]  /*0e30*/  IMAD R61, R61, -0x2daee0ad, RZ ;  /* 0xd2511f533d3d7824 */ /* 0x000fe200078e02ff */
[----:B------:R-:W-:Y:S01]  /*0e40*/  PRMT R88, R72, 0x7632, R88 ;  /* 0x0000763248587816 */ /* 0x000fe20000000058 */
[----:B------:R-:W-:Y:S01]  /*0e50*/  IMAD.HI.U32 R112, R52, -0x2daee0ad, RZ ;  /* 0xd2511f5334707827 */ /* 0x000fe200078e00ff */
[----:B------:R-:W-:Y:S02]  /*0e60*/  PRMT R89, R71, 0x7632, R89 ;  /* 0x0000763247597816 */ /* 0x000fe40000000059 */
[----:B------:R-:W-:Y:S01]  /*0e70*/  PRMT R78, R16, 0x7632, R78 ;  /* 0x00007632104e7816 */ /* 0x000fe2000000004e */
[----:B------:R-:W-:Y:S01]  /*0e80*/  @P0 IMAD.MOV.U32 R9, RZ, RZ, R63 ;  /* 0x000000ffff090224 */ /* 0x000fe200078e003f */
[----:B------:R-:W-:Y:S01]  /*0e90*/  PRMT R77, R22, 0x7632, R77 ;  /* 0x00007632164d7816 */ /* 0x000fe2000000004d */
[----:B------:R-:W-:Y:S01]  /*0ea0*/  @P0 IMAD.MOV.U32 R0, RZ, RZ, R55 ;  /* 0x000000ffff000224 */ /* 0x000fe200078e0037 */
[----:B------:R-:W-:Y:S01]  /*0eb0*/  PRMT R76, R25, 0x7632, R76 ;  /* 0x00007632194c7816 */ /* 0x000fe2000000004c */
[----:B------:R-:W-:Y:S01]  /*0ec0*/  @!P0 IMAD.MOV.U32 R9, RZ, RZ, R63 ;  /* 0x000000ffff098224 */ /* 0x000fe200078e003f */
[----:B------:R-:W-:Y:S01]  /*0ed0*/  PRMT R75, R26, 0x7632, R75 ;  /* 0x000076321a4b7816 */ /* 0x000fe2000000004b */
[----:B------:R-:W-:Y:S01]  /*0ee0*/  @!P0 IMAD.MOV.U32 R0, RZ, RZ, R55 ;  /* 0x000000ffff008224 */ /* 0x000fe200078e0037 */
[----:B------:R-:W-:Y:S01]  /*0ef0*/  PRMT R74, R27, 0x7632, R74 ;  /* 0x000076321b4a7816 */ /* 0x000fe2000000004a */
[----:B------:R-:W-:Y:S01]  /*0f00*/  IMAD R114, R52, -0x2daee0ad, RZ ;  /* 0xd2511f5334727824 */ /* 0x000fe200078e02ff */
[----:B------:R-:W-:Y:S01]  /*0f10*/  LOP3.LUT R112, R61, UR10, R112, 0x96, !PT ;  /* 0x0000000a3d707c12 */ /* 0x000fe2000f8e9670 */
[----:B------:R-:W-:Y:S01]  /*0f20*/  IMAD R110, R53, -0x326172a9, RZ ;  /* 0xcd9e8d57356e7824 */ /* 0x000fe200078e02ff */
[----:B0123--:R-:W4:Y:S06]  /*0f30*/  LDCU.64 UR10, c[0x0][0x3a0] ;  /* 0x00007400ff0a77ac */ /* 0x00ff2c0008000a00 */
.L_x_2694:
[----:B-1----:R-:W0:Y:S01]  /*0f40*/  S2R R64, SR_TID.X ;  /* 0x0000000000407919 */ /* 0x002e220000002100 */
[----:B------:R-:W1:Y:S01]  /*0f50*/  @UP0 LDCU.64 UR4, c[0x0][0x3e0] ;  /* 0x00007c00ff0407ac */ /* 0x000e620008000a00 */
[----:B------:R-:W2:Y:S01]  /*0f60*/  LDC.64 R148, c[0x0][0x390] ;  /* 0x0000e400ff947b82 */ /* 0x000ea20000000a00 */
[----:B------:R-:W-:Y:S01]  /*0f70*/  IMAD R52, R30, UR12, RZ ;  /* 0x0000000c1e347c24 */ /* 0x000fe2000f8e02ff */
[----:B------:R-:W-:Y:S02]  /*0f80*/  PLOP3.LUT P0, PT, PT, PT, UP0, 0x80, 0x8 ;  /* 0x000000000008781c */ /* 0x000fe40003f0f008 */
[----:B------:R-:W-:Y:S02]  /*0f90*/  PLOP3.LUT P1, PT, PT, PT, UP0, 0x80, 0x8 ;  /* 0x000000000008781c */ /* 0x000fe40003f2f008 */
[----:B------:R-:W-:-:S04]  /*0fa0*/  SHF.R.S32.HI R53, RZ, 0x1f, R52 ;  /* 0x0000001fff357819 */ /* 0x000fc80000011434 */
[----:B------:R-:W-:Y:S01]  /*0fb0*/  LEA.HI R53, R53, R52, RZ, 0x3 ;  /* 0x0000003435357211 */ /* 0x000fe200078f18ff */
[----:B-1----:R-:W-:Y:S02]  /*0fc0*/  IMAD.U32 R56, RZ, RZ, UR4 ;  /* 0x00000004ff387e24 */ /* 0x002fe4000f8e00ff */
[----:B------:R-:W-:Y:S02]  /*0fd0*/  IMAD.U32 R57, RZ, RZ, UR5 ;  /* 0x00000005ff397e24 */ /* 0x000fe4000f8e00ff */
[----:B------:R-:W-:-:S06]  /*0fe0*/  @P0 IMAD.WIDE R56, R30, 0x2, R56 ;  /* 0x000000021e380825 */ /* 0x000fcc00078e0238 */
[----:B------:R-:W3:Y:S01]  /*0ff0*/  @P1 LDG.E.U16 R56, desc[UR8][R56.64] ;  /* 0x0000000838381981 */ /* 0x000ee2000c1e1500 */
[----:B0-----:R-:W-:-:S04]  /*1000*/  LOP3.LUT R52, R64, 0x1f, RZ, 0xc0, !PT ;  /* 0x0000001f40347812 */ /* 0x001fc800078ec0ff */
[----:B------:R-:W-:-:S05]  /*1010*/  LEA.HI.SX32 R65, R53, R52, 0x1d ;  /* 0x0000003435417211 */ /* 0x000fca00078feaff */
[----:B--2---:R-:W-:-:S06]  /*1020*/  IMAD.WIDE.U32 R52, R65, 0x10, R148 ;  /* 0x0000001041347825 */ /* 0x004fcc00078e0094 */
[----:B------:R-:W5:Y:S01]  /*1030*/  LDG.E.128 R52, desc[UR8][R52.64] ;  /* 0x0000000834347981 */ /* 0x000f62000c1e1d00 */
[----:B----4-:R-:W-:Y:S01]  /*1040*/  ISETP.NE.U32.AND P0, PT, RZ, UR10, PT ;  /* 0x0000000aff007c0c */ /* 0x010fe2000bf05070 */
[----:B------:R-:W-:Y:S01]  /*1050*/  IMAD.U32 R126, RZ, RZ, UR6 ;  /* 0x00000006ff7e7e24 */ /* 0x000fe2000f8e00ff */
[----:B------:R-:W-:Y:S01]  /*1060*/  PLOP3.LUT P1, PT, PT, PT, UP0, 0x80, 0x8 ;  /* 0x000000000008781c */ /* 0x000fe20003f2f008 */
[----:B------:R-:W-:Y:S01]  /*1070*/  IMAD.U32 R129, RZ, RZ, UR6 ;  /* 0x00000006ff817e24 */ /* 0x000fe2000f8e00ff */
[----:B------:R-:W-:Y:S01]  /*1080*/  ISETP.NE.AND.EX P0, PT, RZ, UR11, PT, P0 ;  /* 0x0000000bff007c0c */ /* 0x000fe2000bf05300 */
[----:B------:R-:W-:Y:S01]  /*1090*/  IMAD.U32 R127, RZ, RZ, UR7 ;  /* 0x00000007ff7f7e24 */ /* 0x000fe2000f8e00ff */
[----:B------:R-:W-:Y:S01]  /*10a0*/  MOV R124, UR7 ;  /* 0x00000007007c7c02 */ /* 0x000fe20008000f00 */
[----:B------:R-:W-:Y:S01]  /*10b0*/  IMAD.U32 R122, RZ, RZ, UR6 ;  /* 0x00000006ff7a7e24 */ /* 0x000fe2000f8e00ff */
[----:B------:R-:W-:Y:S01]  /*10c0*/  MOV R125, UR7 ;  /* 0x00000007007d7c02 */ /* 0x000fe20008000f00 */
[----:B------:R-:W-:Y:S01]  /*10d0*/  IMAD.U32 R123, RZ, RZ, UR7 ;  /* 0x00000007ff7b7e24 */ /* 0x000fe2000f8e00ff */
[----:B------:R-:W-:Y:S01]  /*10e0*/  MOV R121, UR7 ;  /* 0x0000000700797c02 */ /* 0x000fe20008000f00 */
[----:B------:R-:W-:Y:S01]  /*10f0*/  IMAD.MOV.U32 R128, RZ, RZ, 0x2f800000 ;  /* 0x2f800000ff807424 */ /* 0x000fe200078e00ff */
[----:B------:R-:W-:Y:S01]  /*1100*/  MOV R130, 0x3f800000 ;  /* 0x3f80000000827802 */ /* 0x000fe20000000f00 */
[----:B------:R-:W-:Y:S01]  /*1110*/  VIADD R126, R126, 0xdaa66d2b ;  /* 0xdaa66d2b7e7e7836 */ /* 0x000fe20000000000 */
[----:B------:R-:W-:Y:S01]  /*1120*/  IADD3 R124, PT, PT, R124, 0x646e171e, RZ ;  /* 0x646e171e7c7c7810 */ /* 0x000fe20007ffe0ff */
[----:B------:R-:W-:Y:S01]  /*1130*/  VIADD R129, R129, 0x9e3779b9 ;  /* 0x9e3779b981817836 */ /* 0x000fe20000000000 */
[----:B------:R-:W-:Y:S01]  /*1140*/  IADD3 R125, PT, PT, R125, 0x76cf5d0a, RZ ;  /* 0x76cf5d0a7d7d7810 */ /* 0x000fe20007ffe0ff */
[----:B------:R-:W-:Y:S01]  /*1150*/  VIADD R127, R127, 0x96a522ad ;  /* 0x96a522ad7f7f7836 */ /* 0x000fe20000000000 */
[----:B------:R-:W-:Y:S01]  /*1160*/  IADD3 R121, PT, PT, R121, 0x32370b8f, RZ ;  /* 0x32370b8f79797810 */ /* 0x000fe20007ffe0ff */
[----:B------:R-:W-:-:S02]  /*1170*/  VIADD R122, R122, 0xb54cda56 ;  /* 0xb54cda567a7a7836 */ /* 0x000fc40000000000 */
[----:B------:R-:W-:Y:S02]  /*1180*/  VIADD R123, R123, 0xbb67ae85 ;  /* 0xbb67ae857b7b7836 */ /* 0x000fe40000000000 */
[----:B---3--:R-:W-:Y:S01]  /*1190*/  @P1 IMAD.U32 R130, R56, 0x10000, RZ ;  /* 0x0001000038821824 */ /* 0x008fe200078e00ff */
[----:B------:R-:W-:Y:S06]  /*11a0*/  @!P0 BRA `(.L_x_2366) ;  /* 0x0000002800908947 */ /* 0x000fec0003800000 */
        /* <DEDUP_REMOVED lines=14> */
.L_x_37080:
[----:B------:R-:W-:Y:S05]  /*1290*/  BRX R56 -0x12a0                                        (*"BRANCH_TARGETS .L_x_37081,.L_x_37082,.L_x_37083"*) ;  /* 0xffffffec38587949 */ /* 0x000fea000383ffff */
.L_x_37083:
[----:B------:R-:W-:Y:S01]  /*12a0*/  IADD3 R56, PT, PT, R140, 0x1, RZ ;  /* 0x000000018c387810 */ /* 0x000fe20007ffe0ff */
[----:B------:R-:W-:Y:S02]  /*12b0*/  IMAD.MOV.U32 R132, RZ, RZ, R114 ;  /* 0x000000ffff847224 */ /* 0x000fe400078e0072 */
[----:B------:R-:W-:Y:S01]  /*12c0*/  IMAD.MOV.U32 R57, RZ, RZ, R111 ;  /* 0x000000ffff397224 */ /* 0x000fe200078e006f */
[----:B------:R-:W-:Y:S06]  /*12d0*/  BRA `(.L_x_2368) ;  /* 0x0000000000ec7947 */ /* 0x000fec0003800000 */
.L_x_37081:
[----:B------:R-:W-:Y:S01]  /*12e0*/  MOV R132, R114 ;  /* 0x0000007200847202 */ /* 0x000fe20000000f00 */
[----:B------:R-:W-:Y:S02]  /*12f0*/  IMAD.MOV.U32 R56, RZ, RZ, 0x3 ;  /* 0x00000003ff387424 */ /* 0x000fe400078e00ff */
[----:B------:R-:W-:Y:S01]  /*1300*/  IMAD.MOV.U32 R57, RZ, RZ, R112 ;  /* 0x000000ffff397224 */ /* 0x000fe200078e0070 */
[----:B------:R-:W-:Y:S06]  /*1310*/  BRA `(.L_x_2368) ;  /* 0x0000000000dc7947 */ /* 0x000fec0003800000 */
.L_x_37082:
        /* <DEDUP_REMOVED lines=13> */
.L_x_2370:
[----:B------:R-:W-:Y:S05]  /*13f0*/  BSYNC.RECONVERGENT B2 ;  /* 0x0000000000027941 */ /* 0x000fea0003800200 */
.L_x_2369:
[----:B------:R-:W-:Y:S01]  /*1400*/  IMAD.WIDE.U32 R56, R23, -0x326172a9, RZ ;  /* 0xcd9e8d5717387825 */ /* 0x000fe200078e00ff */
[----:B------:R-:W-:-:S04]  /*1410*/  LOP3.LUT R58, R73, UR7, R63, 0x96, !PT ;  /* 0x00000007493a7c12 */ /* 0x000fc8000f8e963f */
[----:B------:R-:W-:Y:S01]  /*1420*/  LOP3.LUT R60, R20, UR6, R57, 0x96, !PT ;  /* 0x00000006143c7c12 */ /* 0x000fe2000f8e9639 */
[----:B------:R-:W-:-:S04]  /*1430*/  IMAD.WIDE.U32 R58, R58, -0x326172a9, RZ ;  /* 0xcd9e8d573a3a7825 */ /* 0x000fc800078e00ff */
[----:B------:R-:W-:Y:S01]  /*1440*/  IMAD.WIDE.U32 R60, R60, -0x2daee0ad, RZ ;  /* 0xd2511f533c3c7825 */ /* 0x000fe200078e00ff */
[----:B------:R-:W-:-:S04]  /*1450*/  LOP3.LUT R63, R129, R56, R59, 0x96, !PT ;  /* 0x00000038813f7212 */ /* 0x000fc800078e963b */
[----:B------:R-:W-:Y:S01]  /*1460*/  LOP3.LUT R56, R123, R62, R61, 0x96, !PT ;  /* 0x0000003e7b387212 */ /* 0x000fe200078e963d */
[----:B------:R-:W-:-:S04]  /*1470*/  IMAD.WIDE.U32 R62, R63, -0x2daee0ad, RZ ;  /* 0xd2511f533f3e7825 */ /* 0x000fc800078e00ff */
[----:B------:R-:W-:Y:S01]  /*1480*/  IMAD.WIDE.U32 R56, R56, -0x326172a9, RZ ;  /* 0xcd9e8d5738387825 */ /* 0x000fe200078e00ff */
[----:B------:R-:W-:-:S04]  /*1490*/  LOP3.LUT R59, R125, R60, R63, 0x96, !PT ;  /* 0x0000003c7d3b7212 */ /* 0x000fc800078e963f */
[----:B------:R-:W-:Y:S01]  /*14a0*/  LOP3.LUT R60, R58, UR15, R57, 0x96, !PT ;  /* 0x0000000f3a3c7c12 */ /* 0x000fe2000f8e9639 */
[----:B------:R-:W-:-:S04]  /*14b0*/  IMAD.WIDE.U32 R58, R59, -0x326172a9, RZ ;  /* 0xcd9e8d573b3a7825 */ /* 0x000fc800078e00ff */
[----:B------:R-:W-:Y:S01]  /*14c0*/  IMAD.WIDE.U32 R60, R60, -0x2daee0ad, RZ ;  /* 0xd2511f533c3c7825 */ /* 0x000fe200078e00ff */
[----:B------:R-:W-:-:S04]  /*14d0*/  LOP3.LUT R63, R126, R56, R59, 0x96, !PT ;  /* 0x000000387e3f7212 */ /* 0x000fc800078e963b */
[----:B------:R-:W-:Y:S01]  /*14e0*/  LOP3.LUT R56, R121, R62, R61, 0x96, !PT ;  /* 0x0000003e79387212 */ /* 0x000fe200078e963d */
        /* <DEDUP_REMOVED lines=24> */
[----:B------:R-:W-:Y:S01]  /*1670*/  LOP3.LUT R112, R127, R112, R133, 0x96, !PT ;  /* 0x000000707f707212 */ /* 0x000fe200078e9685 */
[----:B------:R-:W-:-:S07]  /*1680*/  IMAD.MOV.U32 R56, RZ, RZ, RZ ;  /* 0x000000ffff387224 */ /* 0x000fce00078e00ff */
.L_x_2368:
[----:B------:R-:W-:Y:S05]  /*1690*/  BSYNC.RECONVERGENT B1 ;  /* 0x0000000000017941 */ /* 0x000fea0003800200 */
.L_x_2367:
[----:B------:R-:W-:Y:S01]  /*16a0*/  I2FP.F32.U32 R57, R57 ;  /* 0x0000003900397245 */ /* 0x000fe20000201000 */
[----:B------:R-:W-:Y:S01]  /*16b0*/  IMAD.U32 R120, RZ, RZ, UR26 ;  /* 0x0000001aff787e24 */ /* 0x000fe2000f8e00ff */
[----:B-----5:R-:W-:Y:S01]  /*16c0*/  SHF.L.U32 R59, R52, 0x10, RZ ;  /* 0x00000010343b7819 */ /* 0x020fe200000006ff */
[----:B------:R-:W-:Y:S01]  /*16d0*/  IMAD.U32 R119, RZ, RZ, UR25 ;  /* 0x00000019ff777e24 */ /* 0x000fe2000f8e00ff */
[----:B------:R-:W-:Y:S01]  /*16e0*/  ISETP.NE.AND P2, PT, R56, 0x1, PT ;  /* 0x000000013800780c */ /* 0x000fe20003f45270 */
[----:B------:R-:W-:Y:S01]  /*16f0*/  FFMA.FTZ R58, R57, R128, 1.1641532182693481445e-10 ;  /* 0x2f000000393a7423 */ /* 0x000fe20000010080 */
[----:B------:R-:W-:Y:S02]  /*1700*/  IMAD.U32 R60, R48, 0x10000, RZ ;  /* 0x00010000303c7824 */ /* 0x000fe400078e00ff */
[----:B------:R-:W-:Y:S01]  /*1710*/  FMUL.FTZ R59, R59, R130 ;  /* 0x000000823b3b7220 */ /* 0x000fe20000410000 */
[----:B------:R-:W-:Y:S01]  /*1720*/  BSSY.RECONVERGENT B1, `(.L_x_2371) ;  /* 0x000004c000017945 */ /* 0x000fe20003800200 */
[----:B------:R-:W-:-:S02]  /*1730*/  PRMT R52, R52, 0x7632, R52 ;  /* 0x0000763234347816 */ /* 0x000fc40000000034 */
[----:B------:R-:W-:Y:S01]  /*1740*/  FMUL.FTZ R59, R59, R120 ;  /* 0x000000783b3b7220 */ /* 0x000fe20000410000 */
[----:B------:R-:W-:Y:S02]  /*1750*/  FSETP.GTU.FTZ.AND P1, PT, R58, R119, PT ;  /* 0x000000773a00720b */ /* 0x000fe40003f3c000 */
[----:B------:R-:W-:Y:S02]  /*1760*/  SHF.L.U32 R58, R27, 0x10, RZ ;  /* 0x000000101b3a7819 */ /* 0x000fe400000006ff */
[----:B------:R-:W-:Y:S02]  /*1770*/  FSEL R59, R59, RZ, !P1 ;  /* 0x000000ff3b3b7208 */ /* 0x000fe40004800000 */
[----:B------:R-:W-:Y:S02]  /*1780*/  PLOP3.LUT P1, PT, P1, PT, PT, 0x8, 0x80 ;  /* 0x000000000080781c */ /* 0x000fe40000f2e170 */
[----:B------:R-:W-:Y:S01]  /*1790*/  MOV R57, R110 ;  /* 0x0000006e00397202 */ /* 0x000fe20000000f00 */
[----:B------:R-:W-:Y:S01]  /*17a0*/  FFMA.FTZ R67, R59, R58, R60 ;  /* 0x0000003a3b437223 */ /* 0x000fe2000001003c */
[----:B------:R-:W-:Y:S01]  /*17b0*/  P2R R60, PR, RZ, 0x2 ;  /* 0x00000002ff3c7803 */ /* 0x000fe20000000000 */
[----:B------:R-:W-:Y:S01]  /*17c0*/  IMAD.MOV.U32 R58, RZ, RZ, 0x2 ;  /* 0x00000002ff3a7424 */ /* 0x000fe200078e00ff */
        /* <DEDUP_REMOVED lines=9> */
.L_x_2373:
        /* <DEDUP_REMOVED lines=13> */
.L_x_2375:
[----:B------:R-:W-:Y:S05]  /*1930*/  BSYNC.RECONVERGENT B2 ;  /* 0x0000000000027941 */ /* 0x000fea0003800200 */
.L_x_2374:
        /* <DEDUP_REMOVED lines=39> */
[----:B------:R-:W-:Y:S02]  /*1bb0*/  LOP3.LUT R112, R127, R112, R57, 0x96, !PT ;  /* 0x000000707f707212 */ /* 0x000fe400078e9639 */
[----:B------:R-:W-:Y:S01]  /*1bc0*/  MOV R57, R132 ;  /* 0x0000008400397202 */ /* 0x000fe20000000f00 */
[----:B------:R-:W-:-:S07]  /*1bd0*/  IMAD.MOV.U32 R132, RZ, RZ, R56 ;  /* 0x000000ffff847224 */ /* 0x000fce00078e0038 */
.L_x_2372:
[----:B------:R-:W-:Y:S05]  /*1be0*/  BSYNC.RECONVERGENT B1 ;  /* 0x0000000000017941 */ /* 0x000fea0003800200 */
.L_x_2371:
        /* <DEDUP_REMOVED lines=8> */
[----:B------:R-:W-:Y:S02]  /*1c70*/  HFMA2 R62, -RZ, RZ, 0, 1.1920928955078125e-07 ;  /* 0x00000002ff3e7431 */ /* 0x000fe400000001ff */
[----:B------:R-:W-:Y:S01]  /*1c80*/  FSETP.GTU.FTZ.AND P1, PT, R52, R119, PT ;  /* 0x000000773400720b */ /* 0x000fe20003f3c000 */
[----:B------:R-:W-:Y:S01]  /*1c90*/  FMUL.FTZ R59, R59, R120 ;  /* 0x000000783b3b7220 */ /* 0x000fe20000410000 */
[----:B------:R-:W-:-:S02]  /*1ca0*/  IMAD.U32 R56, R56, 0x10000, RZ ;  /* 0x0001000038387824 */ /* 0x000fc400078e00ff */
[----:B------:R-:W-:Y:S02]  /*1cb0*/  IMAD.MOV.U32 R52, RZ, RZ, R110 ;  /* 0x000000ffff347224 */ /* 0x000fe400078e006e */
        /* <DEDUP_REMOVED lines=13> */
.L_x_2378:
        /* <DEDUP_REMOVED lines=13> */
.L_x_2380:
[----:B------:R-:W-:Y:S05]  /*1e60*/  BSYNC.RECONVERGENT B2 ;  /* 0x0000000000027941 */ /* 0x000fea0003800200 */
.L_x_2379:
[----:B------:R-:W-:Y:S01]  /*1e70*/  IMAD.WIDE.U32 R58, R23, -0x326172a9, RZ ;  /* 0xcd9e8d57173a7825 */ /* 0x000fe200078e00ff */
[----:B------:R-:W-:-:S03]  /*1e80*/  LOP3.LUT R56, R73, UR7, R101, 0x96, !PT ;  /* 0x0000000749387c12 */ /* 0x000fc6000f8e9665 */
[----:B------:R-:W-:Y:S01]  /*1e90*/  IMAD.MOV.U32 R52, RZ, RZ, R132 ;  /* 0x000000ffff347224 */ /* 0x000fe200078e0084 */
        /* <DEDUP_REMOVED lines=38> */
[----:B------:R-:W-:-:S07]  /*2100*/  LOP3.LUT R112, R127, R112, R57, 0x96, !PT ;  /* 0x000000707f707212 */ /* 0x000fce00078e9639 */
.L_x_2377:
[----:B------:R-:W-:Y:S05]  /*2110*/  BSYNC.RECONVERGENT B1 ;  /* 0x0000000000017941 */ /* 0x000fea0003800200 */
.L_x_2376:
        /* <DEDUP_REMOVED lines=14> */
[----:B------:R-:W-:Y:S01]  /*2200*/  FFMA.FTZ R101, R59, R52, R56 ;  /* 0x000000343b657223 */ /* 0x000fe20000010038 */
        /* <DEDUP_REMOVED lines=10> */
.L_x_2383:
        /* <DEDUP_REMOVED lines=13> */
.L_x_2385:
[----:B------:R-:W-:Y:S05]  /*2380*/  BSYNC.RECONVERGENT B2 ;  /* 0x0000000000027941 */ /* 0x000fea0003800200 */
.L_x_2384:
        /* <DEDUP_REMOVED lines=39> */
[----:B------:R-:W-:Y:S01]  /*2600*/  LOP3.LUT R112, R127, R112, R53, 0x96, !PT ;  /* 0x000000707f707212 */ /* 0x000fe200078e9635 */
[----:B------:R-:W-:Y:S01]  /*2610*/  IMAD.MOV.U32 R53, RZ, RZ, R132 ;  /* 0x000000ffff357224 */ /* 0x000fe200078e0084 */
[----:B------:R-:W-:-:S07]  /*2620*/  MOV R132, R52 ;  /* 0x0000003400847202 */ /* 0x000fce0000000f00 */
.L_x_2382:
[----:B------:R-:W-:Y:S05]  /*2630*/  BSYNC.RECONVERGENT B1 ;  /* 0x0000000000017941 */ /* 0x000fea0003800200 */
.L_x_2381:
        /* <DEDUP_REMOVED lines=10> */
[----:B------:R-:W-:Y:S01]  /*26e0*/  FSETP.GTU.FTZ.AND P2, PT, R52, R119, PT ;  /* 0x000000773400720b */ /* 0x000fe20003f5c000 */
[----:B------:R-:W-:Y:S01]  /*26f0*/  IMAD.U32 R52, R53, 0x10000, RZ ;  /* 0x0001000035347824 */ /* 0x000fe200078e00ff */
[----:B------:R-:W-:-:S02]  /*2700*/  MOV R53, R110 ;  /* 0x0000006e00357202 */ /* 0x000fc40000000f00 */
        /* <DEDUP_REMOVED lines=12> */
.L_x_2388:
        /* <DEDUP_REMOVED lines=13> */
.L_x_2390:
[----:B------:R-:W-:Y:S05]  /*28a0*/  BSYNC.RECONVERGENT B2 ;  /* 0x0000000000027941 */ /* 0x000fea0003800200 */
.L_x_2389:
        /* <DEDUP_REMOVED lines=39> */
[----:B------:R-:W-:Y:S02]  /*2b20*/  LOP3.LUT R112, R127, R112, R53, 0x96, !PT ;  /* 0x000000707f707212 */ /* 0x000fe400078e9635 */
[----:B------:R-:W-:Y:S01]  /*2b30*/  MOV R53, R132 ;  /* 0x0000008400357202 */ /* 0x000fe20000000f00 */
[----:B------:R-:W-:-:S07]  /*2b40*/  IMAD.MOV.U32 R132, RZ, RZ, R52 ;  /* 0x000000ffff847224 */ /* 0x000fce00078e0034 */
.L_x_2387:
[----:B------:R-:W-:Y:S05]  /*2b50*/  BSYNC.RECONVERGENT B1 ;  /* 0x0000000000017941 */ /* 0x000fea0003800200 */
.L_x_2386:
        /* <DEDUP_REMOVED lines=8> */
[----:B------:R-:W-:Y:S02]  /*2be0*/  IMAD.MOV.U32 R53, RZ, RZ, R110 ;  /* 0x000000ffff357224 */ /* 0x000fe400078e006e */
[----:B------:R-:W-:Y:S01]  /*2bf0*/  FSETP.GTU.FTZ.AND P3, PT, R52, R119, PT ;  /* 0x000000773400720b */ /* 0x000fe20003f7c000 */
[----:B------:R-:W-:Y:S01]  /*2c00*/  FMUL.FTZ R57, R57, R120 ;  /* 0x0000007839397220 */ /* 0x000fe20000410000 */
[----:B------:R-:W-:-:S04]  /*2c10*/  IMAD.U32 R52, R25, 0x10000, RZ ;  /* 0x0001000019347824 */ /* 0x000fc800078e00ff */
[----:B------:R-:W-:Y:S02]  /*2c20*/  FSEL R57, R57, RZ, !P3 ;  /* 0x000000ff39397208 */ /* 0x000fe40005800000 */
[----:B------:R-:W-:-:S03]  /*2c30*/  PLOP3.LUT P3, PT, P3, PT, PT, 0x8, 0x80 ;  /* 0x000000000080781c */ /* 0x000fc60001f6e170 */
[----:B------:R-:W-:Y:S01]  /*2c40*/  FFMA.FTZ R115, R57, R52, R56 ;  /* 0x0000003439737223 */ /* 0x000fe20000010038 */
        /* <DEDUP_REMOVED lines=10> */
.L_x_2393:
        /* <DEDUP_REMOVED lines=13> */
.L_x_2395:
[----:B------:R-:W-:Y:S05]  /*2dc0*/  BSYNC.RECONVERGENT B2 ;  /* 0x0000000000027941 */ /* 0x000fea0003800200 */
.L_x_2394:
        /* <DEDUP_REMOVED lines=39> */
[----:B------:R-:W-:Y:S01]  /*3040*/  LOP3.LUT R112, R127, R112, R53, 0x96, !PT ;  /* 0x000000707f707212 */ /* 0x000fe200078e9635 */
[----:B------:R-:W-:Y:S02]  /*3050*/  IMAD.MOV.U32 R53, RZ, RZ, R132 ;  /* 0x000000ffff357224 */ /* 0x000fe400078e0084 */
[----:B------:R-:W-:-:S07]  /*3060*/  IMAD.MOV.U32 R132, RZ, RZ, R52 ;  /* 0x000000ffff847224 */ /* 0x000fce00078e0034 */
.L_x_2392:
[----:B------:R-:W-:Y:S05]  /*3070*/  BSYNC.RECONVERGENT B1 ;  /* 0x0000000000017941 */ /* 0x000fea0003800200 */
.L_x_2391:
[----:B------:R-:W-:Y:S01]  /*3080*/  I2FP.F32.U32 R53, R53 ;  /* 0x0000003500357245 */ /* 0x000fe20000201000 */
[----:B------:R-:W-:Y:S01]  /*3090*/  IMAD.U32 R57, R54, 0x10000, RZ ;  /* 0x0001000036397824 */ /* 0x000fe200078e00ff */
[----:B------:R-:W-:Y:S01]  /*30a0*/  ISETP.NE.AND P5, PT, R56, 0x1, PT ;  /* 0x000000013800780c */ /* 0x000fe20003fa5270 */
[----:B------:R-:W-:Y:S01]  /*30b0*/  BSSY.RECONVERGENT B1, `(.L_x_2396) ;  /* 0x000004e000017945 */ /* 0x000fe20003800200 */
[----:B------:R-:W-:Y:S02]  /*30c0*/  IMAD.MOV.U32 R58, RZ, RZ, 0x2 ;  /* 0x00000002ff3a7424 */ /* 0x000fe400078e00ff */
[----:B------:R-:W-:Y:S01]  /*30d0*/  FFMA.FTZ R52, R53, R128, 1.1641532182693481445e-10 ;  /* 0x2f00000035347423 */ /* 0x000fe20000010080 */
[----:B------:R-:W-:Y:S01]  /*30e0*/  FMUL.FTZ R57, R57, R130 ;  /* 0x0000008239397220 */ /* 0x000fe20000410000 */
[----:B------:R-:W-:-:S03]  /*30f0*/  PRMT R53, R50, 0x7632, R53 ;  /* 0x0000763232357816 */ /* 0x000fc60000000035 */
[----:B------:R-:W-:Y:S01]  /*3100*/  FMUL.FTZ R57, R57, R120 ;  /* 0x0000007839397220 */ /* 0x000fe20000410000 */
[----:B------:R-:W-:Y:S01]  /*3110*/  FSETP.GTU.FTZ.AND P4, PT, R52, R119, PT ;  /* 0x000000773400720b */ /* 0x000fe20003f9c000 */
[----:B------:R-:W-:Y:S01]  /*3120*/  IMAD.U32 R52, R76, 0x10000, RZ ;  /* 0x000100004c347824 */ /* 0x000fe200078e00ff */
[----:B------:R-:W-:Y:S01]  /*3130*/  SHF.L.U32 R54, R53, 0x10, RZ ;  /* 0x0000001035367819 */ /* 0x000fe200000006ff */
[----:B------:R-:W-:Y:S01]  /*3140*/  IMAD.MOV.U32 R53, RZ, RZ, R110 ;  /* 0x000000ffff357224 */ /* 0x000fe200078e006e */
[----:B------:R-:W-:Y:S02]  /*3150*/  FSEL R57, R57, RZ, !P4 ;  /* 0x000000ff39397208 */ /* 0x000fe40006000000 */
[----:B------:R-:W-:-:S03]  /*3160*/  PLOP3.LUT P4, PT, P4, PT, PT, 0x8, 0x80 ;  /* 0x000000000080781c */ /* 0x000fc6000278e170 */
[----:B------:R-:W-:Y:S01]  /*3170*/  FFMA.FTZ R113, R57, R52, R54 ;  /* 0x0000003439717223 */ /* 0x000fe20000010036 */
        /* <DEDUP_REMOVED lines=9> */
.L_x_2398:
        /* <DEDUP_REMOVED lines=13> */
.L_x_2400:
[----:B------:R-:W-:Y:S05]  /*32e0*/  BSYNC.RECONVERGENT B2 ;  /* 0x0000000000027941 */ /* 0x000fea0003800200 */
.L_x_2399:
        /* <DEDUP_REMOVED lines=42> */
.L_x_2397:
[----:B------:R-:W-:Y:S05]  /*3590*/  BSYNC.RECONVERGENT B1 ;  /* 0x0000000000017941 */ /* 0x000fea0003800200 */
.L_x_2396:
        /* <DEDUP_REMOVED lines=25> */
.L_x_2403:
        /* <DEDUP_REMOVED lines=15> */
.L_x_2405:
[----:B------:R-:W-:Y:S05]  /*3820*/  BSYNC.RECONVERGENT B2 ;  /* 0x0000000000027941 */ /* 0x000fea0003800200 */
.L_x_2404:
[----:B------:R-:W-:Y:S01]  /*3830*/  IMAD.WIDE.U32 R54, R23, -0x326172a9, RZ ;  /* 0xcd9e8d5717367825 */ /* 0x000fe200078e00ff */
[----:B------:R-:W-:-:S03]  /*3840*/  LOP3.LUT R52, R73, UR7, R57, 0x96, !PT ;  /* 0x0000000749347c12 */ /* 0x000fc6000f8e9639 */
[----:B------:R-:W-:Y:S01]  /*3850*/  IMAD.MOV.U32 R131, RZ, RZ, RZ ;  /* 0x000000ffff837224 */ /* 0x000fe200078e00ff */
        /* <DEDUP_REMOVED lines=36> */
[----:B------:R-:W-:Y:S02]  /*3aa0*/  LOP3.LUT R112, R127, R54, R53, 0x96, !PT ;  /* 0x000000367f707212 */ /* 0x000fe400078e9635 */
[----:B------:R-:W-:Y:S01]  /*3ab0*/  MOV R53, R132 ;  /* 0x0000008400357202 */ /* 0x000fe20000000f00 */
[----:B------:R-:W-:-:S07]  /*3ac0*/  IMAD.MOV.U32 R132, RZ, RZ, R52 ;  /* 0x000000ffff847224 */ /* 0x000fce00078e0034 */
.L_x_2402:
[----:B------:R-:W-:Y:S05]  /*3ad0*/  BSYNC.RECONVERGENT B1 ;  /* 0x0000000000017941 */ /* 0x000fea0003800200 */
.L_x_2401:
[----:B------:R-:W-:Y:S01]  /*3ae0*/  I2FP.F32.U32 R53, R53 ;  /* 0x0000003500357245 */ /* 0x000fe20000201000 */
[----:B------:R-:W-:Y:S01]  /*3af0*/  IMAD.U32 R116, R77, 0x10000, RZ ;  /* 0x000100004d747824 */ /* 0x000fe200078e00ff */
[----:B------:R-:W-:Y:S02]  /*3b00*/  SHF.L.U32 R55, R62, 0x10, RZ ;  /* 0x000000103e377819 */ /* 0x000fe400000006ff */
[----:B------:R-:W-:Y:S01]  /*3b10*/  PRMT R54, R51, 0x7632, R54 ;  /* 0x0000763233367816 */ /* 0x000fe20000000036 */
[----:B------:R-:W-:Y:S01]  /*3b20*/  FFMA.FTZ R52, R53, R128, 1.1641532182693481445e-10 ;  /* 0x2f00000035347423 */ /* 0x000fe20000010080 */
[----:B------:R-:W-:Y:S01]  /*3b30*/  F2FP.BF16.F32.PACK_AB R53, R100, R101 ;  /* 0x000000656435723e */ /* 0x000fe200000010ff */
[----:B------:R-:W-:Y:S02]  /*3b40*/  FMUL.FTZ R55, R55, R130 ;  /* 0x0000008237377220 */ /* 0x000fe40000410000 */
[----:B------:R-:W-:Y:S01]  /*3b50*/  IMAD.U32 R54, R54, 0x10000, RZ ;  /* 0x0001000036367824 */ /* 0x000fe200078e00ff */
[----:B------:R-:W-:Y:S01]  /*3b60*/  FSETP.GTU.FTZ.AND P6, PT, R52, R119, PT ;  /* 0x000000773400720b */ /* 0x000fe20003fdc000 */
[----:B------:R-:W-:Y:S01]  /*3b70*/  FMUL.FTZ R55, R55, R120 ;  /* 0x0000007837377220 */ /* 0x000fe20000410000 */
[----:B------:R-:W-:-:S04]  /*3b80*/  F2FP.BF16.F32.PACK_AB R52, R66, R67 ;  /* 0x000000434234723e */ /* 0x000fc800000010ff */
[----:B------:R-:W-:Y:S02]  /*3b90*/  FSEL R55, R55, RZ, !P6 ;  /* 0x000000ff37377208 */ /* 0x000fe40007000000 */
[----:B------:R-:W-:-:S03]  /*3ba0*/  PLOP3.LUT P6, PT, P6, PT, PT, 0x8, 0x80 ;  /* 0x000000000080781c */ /* 0x000fc600037ce170 */
[----:B------:R-:W-:Y:S01]  /*3bb0*/  FFMA.FTZ R116, R55, R116, R54 ;  /* 0x0000007437747223 */ /* 0x000fe20000010036 */
[----:B------:R-:W-:-:S04]  /*3bc0*/  F2FP.BF16.F32.PACK_AB R54, R113, R115 ;  /* 0x000000737136723e */ /* 0x000fc800000010ff */
[----:B------:R-:W-:Y:S01]  /*3bd0*/  F2FP.BF16.F32.PACK_AB R55, R116, R118 ;  /* 0x000000767437723e */ /* 0x000fe200000010ff */
[----:B------:R-:W-:Y:S06]  /*3be0*/  BRA `(.L_x_2406) ;  /* 0x0000002800407947 */ /* 0x000fec0003800000 */
.L_x_2366:
        /* <DEDUP_REMOVED lines=16> */
.L_x_2409:
        /* <DEDUP_REMOVED lines=13> */
.L_x_2411:
[----:B------:R-:W-:Y:S05]  /*3dc0*/  BSYNC.RECONVERGENT B2 ;  /* 0x0000000000027941 */ /* 0x000fea0003800200 */
.L_x_2410:
        /* <DEDUP_REMOVED lines=41> */
.L_x_2408:
[----:B------:R-:W-:Y:S05]  /*4060*/  BSYNC.RECONVERGENT B1 ;  /* 0x0000000000017941 */ /* 0x000fea0003800200 */
.L_x_2407:
        /* <DEDUP_REMOVED lines=8> */
[----:B------:R-:W-:Y:S01]  /*40f0*/  PRMT R52, R52, 0x7632, R52 ;  /* 0x0000763234347816 */ /* 0x000fe20000000034 */
[----:B------:R-:W-:Y:S01]  /*4100*/  IMAD.MOV.U32 R57, RZ, RZ, R110 ;  /* 0x000000ffff397224 */ /* 0x000fe200078e006e */
[----:B------:R-:W-:Y:S01]  /*4110*/  FSETP.GTU.FTZ.AND P1, PT, R56, R119, PT ;  /* 0x000000773800720b */ /* 0x000fe20003f3c000 */
[----:B------:R-:W-:Y:S01]  /*4120*/  FMUL.FTZ R59, R59, R120 ;  /* 0x000000783b3b7220 */ /* 0x000fe20000410000 */
[----:B------:R-:W-:-:S04]  /*4130*/  SHF.L.U32 R56, R27, 0x10, RZ ;  /* 0x000000101b387819 */ /* 0x000fc800000006ff */
[----:B------:R-:W-:Y:S02]  /*4140*/  FSEL R67, R59, RZ, !P1 ;  /* 0x000000ff3b437208 */ /* 0x000fe40004800000 */
[----:B------:R-:W-:-:S03]  /*4150*/  PLOP3.LUT P1, PT, P1, PT, PT, 0x8, 0x80 ;  /* 0x000000000080781c */ /* 0x000fc60000f2e170 */
[----:B------:R-:W-:Y:S01]  /*4160*/  FMUL.FTZ R67, R67, R56 ;  /* 0x0000003843437220 */ /* 0x000fe20000410000 */
[----:B------:R-:W-:Y:S01]  /*4170*/  P2R R60, PR, RZ, 0x2 ;  /* 0x00000002ff3c7803 */ /* 0x000fe20000000000 */
[----:B------:R-:W-:Y:S01]  /*4180*/  IMAD.MOV.U32 R56, RZ, RZ, 0x2 ;  /* 0x00000002ff387424 */ /* 0x000fe200078e00ff */
        /* <DEDUP_REMOVED lines=9> */
.L_x_2414:
        /* <DEDUP_REMOVED lines=13> */
.L_x_2416:
[----:B------:R-:W-:Y:S05]  /*42f0*/  BSYNC.RECONVERGENT B2 ;  /* 0x0000000000027941 */ /* 0x000fea0003800200 */
.L_x_2415:
        /* <DEDUP_REMOVED lines=38> */
[----:B------:R-:W-:Y:S01]  /*4560*/  LOP3.LUT R112, R127, R112, R57, 0x96, !PT ;  /* 0x000000707f707212 */ /* 0x000fe200078e9639 */
[----:B------:R-:W-:Y:S01]  /*4570*/  IMAD.MOV.U32 R57, RZ, RZ, R132 ;  /* 0x000000ffff397224 */ /* 0x000fe200078e0084 */
[----:B------:R-:W-:Y:S01]  /*4580*/  MOV R132, R56 ;  /* 0x0000003800847202 */ /* 0x000fe20000000f00 */
[----:B------:R-:W-:-:S07]  /*4590*/  IMAD.MOV.U32 R56, RZ, RZ, RZ ;  /* 0x000000ffff387224 */ /* 0x000fce00078e00ff */
.L_x_2413:
[----:B------:R-:W-:Y:S05]  /*45a0*/  BSYNC.RECONVERGENT B1 ;  /* 0x0000000000017941 */ /* 0x000fea0003800200 */
.L_x_2412:
[----:B------:R-:W-:Y:S01]  /*45b0*/  I2FP.F32.U32 R57, R57 ;  /* 0x0000003900397245 */ /* 0x000fe20000201000 */
[----:B------:R-:W-:Y:S01]  /*45c0*/  IMAD.U32 R59, R52, 0x10000, RZ ;  /* 0x00010000343b7824 */ /* 0x000fe200078e00ff */
[----:B------:R-:W-:Y:S01]  /*45d0*/  ISETP.NE.AND P2, PT, R56, 0x1, PT ;  /* 0x000000013800780c */ /* 0x000fe20003f45270 */
[----:B------:R-:W-:Y:S01]  /*45e0*/  BSSY.RECONVERGENT B1, `(.L_x_2417) ;  /* 0x000004d000017945 */ /* 0x000fe20003800200 */
[----:B------:R-:W-:Y:S01]  /*45f0*/  SHF.L.U32 R66, R74, 0x10, RZ ;  /* 0x000000104a427819 */ /* 0x000fe200000006ff */
[----:B------:R-:W-:Y:S01]  /*4600*/  FFMA.FTZ R52, R57, R128, 1.1641532182693481445e-10 ;  /* 0x2f00000039347423 */ /* 0x000fe20000010080 */
[----:B------:R-:W-:Y:S01]  /*4610*/  FMUL.FTZ R59, R59, R130 ;  /* 0x000000823b3b7220 */ /* 0x000fe20000410000 */
[----:B------:R-:W-:-:S03]  /*4620*/  IMAD.MOV.U32 R58, RZ, RZ, 0x2 ;  /* 0x00000002ff3a7424 */ /* 0x000fc600078e00ff */
[----:B------:R-:W-:Y:S01]  /*4630*/  FMUL.FTZ R59, R59, R120 ;  /* 0x000000783b3b7220 */ /* 0x000fe20000410000 */
[----:B------:R-:W-:Y:S01]  /*4640*/  FSETP.GTU.FTZ.AND P1, PT, R52, R119, PT ;  /* 0x000000773400720b */ /* 0x000fe20003f3c000 */
        /* <DEDUP_REMOVED lines=14> */
.L_x_2419:
        /* <DEDUP_REMOVED lines=13> */
.L_x_2421:
[----:B------:R-:W-:Y:S05]  /*4800*/  BSYNC.RECONVERGENT B2 ;  /* 0x0000000000027941 */ /* 0x000fea0003800200 */
.L_x_2420:
        /* <DEDUP_REMOVED lines=41> */
[----:B------:R-:W-:-:S07]  /*4aa0*/  MOV R132, R56 ;  /* 0x0000003800847202 */ /* 0x000fce0000000f00 */
.L_x_2418:
[----:B------:R-:W-:Y:S05]  /*4ab0*/  BSYNC.RECONVERGENT B1 ;  /* 0x0000000000017941 */ /* 0x000fea0003800200 */
.L_x_2417:
[----:B------:R-:W-:Y:S01]  /*4ac0*/  I2FP.F32.U32 R57, R52 ;  /* 0x0000003400397245 */ /* 0x000fe20000201000 */
[C---:B------:R-:W-:Y:S01]  /*4ad0*/  IMAD.U32 R59, R53.reuse, 0x10000, RZ ;  /* 0x00010000353b7824 */ /* 0x040fe200078e00ff */
[----:B------:R-:W-:Y:S01]  /*4ae0*/  ISETP.NE.AND P2, PT, R58, 0x1, PT ;  /* 0x000000013a00780c */ /* 0x000fe20003f45270 */
[----:B------:R-:W-:Y:S01]  /*4af0*/  BSSY.RECONVERGENT B1, `(.L_x_2422) ;  /* 0x000004d000017945 */ /* 0x000fe20003800200 */
[----:B------:R-:W-:Y:S01]  /*4b00*/  PRMT R100, R53, 0x7632, R100 ;  /* 0x0000763235647816 */ /* 0x000fe20000000064 */
[----:B------:R-:W-:Y:S01]  /*4b10*/  FFMA.FTZ R52, R57, R128, 1.1641532182693481445e-10 ;  /* 0x2f00000039347423 */ /* 0x000fe20000010080 */
[----:B------:R-:W-:Y:S01]  /*4b20*/  FMUL.FTZ R59, R59, R130 ;  /* 0x000000823b3b7220 */ /* 0x000fe20000410000 */
[----:B------:R-:W-:Y:S02]  /*4b30*/  IMAD.MOV.U32 R56, RZ, RZ, 0x2 ;  /* 0x00000002ff387424 */ /* 0x000fe400078e00ff */
[----:B------:R-:W-:Y:S02]  /*4b40*/  IMAD.MOV.U32 R53, RZ, RZ, R110 ;  /* 0x000000ffff357224 */ /* 0x000fe400078e006e */
[----:B------:R-:W-:Y:S01]  /*4b50*/  FMUL.FTZ R59, R59, R120 ;  /* 0x000000783b3b7220 */ /* 0x000fe20000410000 */
[----:B------:R-:W-:-:S02]  /*4b60*/  FSETP.GTU.FTZ.AND P1, PT, R52, R119, PT ;  /* 0x000000773400720b */ /* 0x000fc40003f3c000 */
[----:B------:R-:W-:Y:S02]  /*4b70*/  SHF.L.U32 R52, R26, 0x10, RZ ;  /* 0x000000101a347819 */ /* 0x000fe400000006ff */
        /* <DEDUP_REMOVED lines=12> */
.L_x_2424:
        /* <DEDUP_REMOVED lines=13> */
.L_x_2426:
[----:B------:R-:W-:Y:S05]  /*4d10*/  BSYNC.RECONVERGENT B2 ;  /* 0x0000000000027941 */ /* 0x000fea0003800200 */
.L_x_2425:
        /* <DEDUP_REMOVED lines=42> */
.L_x_2423:
[----:B------:R-:W-:Y:S05]  /*4fc0*/  BSYNC.RECONVERGENT B1 ;  /* 0x0000000000017941 */ /* 0x000fea0003800200 */
.L_x_2422:
        /* <DEDUP_REMOVED lines=23> */
.L_x_2429:
        /* <DEDUP_REMOVED lines=13> */
.L_x_2431:
[----:B------:R-:W-:Y:S05]  /*5210*/  BSYNC.RECONVERGENT B2 ;  /* 0x0000000000027941 */ /* 0x000fea0003800200 */
.L_x_2430:
        /* <DEDUP_REMOVED lines=39> */
[----:B------:R-:W-:Y:S01]  /*5490*/  LOP3.LUT R112, R127, R112, R53, 0x96, !PT ;  /* 0x000000707f707212 */ /* 0x000fe200078e9635 */
[----:B------:R-:W-:Y:S01]  /*54a0*/  IMAD.MOV.U32 R53, RZ, RZ, R132 ;  /* 0x000000ffff357224 */ /* 0x000fe200078e0084 */
[----:B------:R-:W-:-:S07]  /*54b0*/  MOV R132, R52 ;  /* 0x0000003400847202 */ /* 0x000fce0000000f00 */
.L_x_2428:
[----:B------:R-:W-:Y:S05]  /*54c0*/  BSYNC.RECONVERGENT B1 ;  /* 0x0000000000017941 */ /* 0x000fea0003800200 */
.L_x_2427:
        /* <DEDUP_REMOVED lines=24> */
.L_x_2434:
        /* <DEDUP_REMOVED lines=13> */
.L_x_2436:
[----:B------:R-:W-:Y:S05]  /*5720*/  BSYNC.RECONVERGENT B2 ;  /* 0x0000000000027941 */ /* 0x000fea0003800200 */
.L_x_2435:
        /* <DEDUP_REMOVED lines=42> */
.L_x_2433:
[----:B------:R-:W-:Y:S05]  /*59d0*/  BSYNC.RECONVERGENT B1 ;  /* 0x0000000000017941 */ /* 0x000fea0003800200 */
.L_x_2432:
[----:B------:R-:W-:Y:S01]  /*59e0*/  I2FP.F32.U32 R53, R53 ;  /* 0x0000003500357245 */ /* 0x000fe20000201000 */
[----:B------:R-:W-:Y:S01]  /*59f0*/  IMAD.U32 R57, R54, 0x10000, RZ ;  /* 0x0001000036397824 */ /* 0x000fe200078e00ff */
[----:B------:R-:W-:Y:S01]  /*5a00*/  ISETP.NE.AND P5, PT, R56, 0x1, PT ;  /* 0x000000013800780c */ /* 0x000fe20003fa5270 */
[----:B------:R-:W-:Y:S01]  /*5a10*/  BSSY.RECONVERGENT B1, `(.L_x_2437) ;  /* 0x000004c000017945 */ /* 0x000fe20003800200 */
[----:B------:R-:W-:Y:S02]  /*5a20*/  IMAD.MOV.U32 R54, RZ, RZ, 0x2 ;  /* 0x00000002ff367424 */ /* 0x000fe400078e00ff */
[----:B------:R-:W-:Y:S01]  /*5a30*/  FFMA.FTZ R52, R53, R128, 1.1641532182693481445e-10 ;  /* 0x2f00000035347423 */ /* 0x000fe20000010080 */
[----:B------:R-:W-:Y:S01]  /*5a40*/  FMUL.FTZ R57, R57, R130 ;  /* 0x0000008239397220 */ /* 0x000fe20000410000 */
[----:B------:R-:W-:-:S03]  /*5a50*/  IMAD.MOV.U32 R53, RZ, RZ, R110 ;  /* 0x000000ffff357224 */ /* 0x000fc600078e006e */
[----:B------:R-:W-:Y:S01]  /*5a60*/  FMUL.FTZ R57, R57, R120 ;  /* 0x0000007839397220 */ /* 0x000fe20000410000 */
[----:B------:R-:W-:Y:S02]  /*5a70*/  FSETP.GTU.FTZ.AND P4, PT, R52, R119, PT ;  /* 0x000000773400720b */ /* 0x000fe40003f9c000 */
        /* <DEDUP_REMOVED lines=13> */
.L_x_2439:
        /* <DEDUP_REMOVED lines=13> */
.L_x_2441:
[----:B------:R-:W-:Y:S05]  /*5c20*/  BSYNC.RECONVERGENT B2 ;  /* 0x0000000000027941 */ /* 0x000fea0003800200 */
.L_x_2440:
        /* <DEDUP_REMOVED lines=41> */
[----:B------:R-:W-:-:S07]  /*5ec0*/  MOV R132, R52 ;  /* 0x0000003400847202 */ /* 0x000fce0000000f00 */
.L_x_2438:
[----:B------:R-:W-:Y:S05]  /*5ed0*/  BSYNC.RECONVERGENT B1 ;  /* 0x0000000000017941 */ /* 0x000fea0003800200 */
.L_x_2437:
[----:B------:R-:W-:Y:S01]  /*5ee0*/  I2FP.F32.U32 R53, R53 ;  /* 0x0000003500357245 */ /* 0x000fe20000201000 */
[C---:B------:R-:W-:Y:S01]  /*5ef0*/  IMAD.U32 R57, R55.reuse, 0x10000, RZ ;  /* 0x0001000037397824 */ /* 0x040fe200078e00ff */
        /* <DEDUP_REMOVED lines=22> */
.L_x_2444:
        /* <DEDUP_REMOVED lines=15> */
.L_x_2446:
[----:B------:R-:W-:Y:S05]  /*6150*/  BSYNC.RECONVERGENT B2 ;  /* 0x0000000000027941 */ /* 0x000fea0003800200 */
.L_x_2445:
        /* <DEDUP_REMOVED lines=42> */
.L_x_2443:
[----:B------:R-:W-:Y:S05]  /*6400*/  BSYNC.RECONVERGENT B1 ;  /* 0x0000000000017941 */ /* 0x000fea0003800200 */
.L_x_2442:
[----:B------:R-:W-:Y:S01]  /*6410*/  I2FP.F32.U32 R53, R53 ;  /* 0x0000003500357245 */ /* 0x000fe20000201000 */
[----:B------:R-:W-:Y:S01]  /*6420*/  IMAD.U32 R55, R62, 0x10000, RZ ;  /* 0x000100003e377824 */ /* 0x000fe200078e00ff */
[----:B------:R-:W-:Y:S02]  /*6430*/  SHF.L.U32 R116, R77, 0x10, RZ ;  /* 0x000000104d747819 */ /* 0x000fe400000006ff */
[----:B------:R-:W-:Y:S01]  /*6440*/  F2FP.BF16.F32.PACK_AB R54, R113, R115 ;  /* 0x000000737136723e */ /* 0x000fe200000010ff */
[----:B------:R-:W-:Y:S01]  /*6450*/  FFMA.FTZ R52, R53, R128, 1.1641532182693481445e-10 ;  /* 0x2f00000035347423 */ /* 0x000fe20000010080 */
[----:B------:R-:W-:Y:S01]  /*6460*/  FMUL.FTZ R55, R55, R130 ;  /* 0x0000008237377220 */ /* 0x000fe20000410000 */
[----:B------:R-:W-:-:S03]  /*6470*/  F2FP.BF16.F32.PACK_AB R53, R100, R101 ;  /* 0x000000656435723e */ /* 0x000fc600000010ff */
[----:B------:R-:W-:Y:S01]  /*6480*/  FMUL.FTZ R55, R55, R120 ;  /* 0x0000007837377220 */ /* 0x000fe20000410000 */
[----:B------:R-:W-:Y:S02]  /*6490*/  FSETP.GTU.FTZ.AND P6, PT, R52, R119, PT ;  /* 0x000000773400720b */ /* 0x000fe40003fdc000 */
[----:B------:R-:W-:Y:S02]  /*64a0*/  F2FP.BF16.F32.PACK_AB R52, R66, R67 ;  /* 0x000000434234723e */ /* 0x000fe400000010ff */
[----:B------:R-:W-:Y:S02]  /*64b0*/  FSEL R55, R55, RZ, !P6 ;  /* 0x000000ff37377208 */ /* 0x000fe40007000000 */
[----:B------:R-:W-:-:S03]  /*64c0*/  PLOP3.LUT P6, PT, P6, PT, PT, 0x8, 0x80 ;  /* 0x000000000080781c */ /* 0x000fc600037ce170 */
[----:B------:R-:W-:-:S05]  /*64d0*/  FMUL.FTZ R116, R55, R116 ;  /* 0x0000007437747220 */ /* 0x000fca0000410000 */
[----:B------:R-:W-:-:S07]  /*64e0*/  F2FP.BF16.F32.PACK_AB R55, R116, R118 ;  /* 0x000000767437723e */ /* 0x000fce00000010ff */
.L_x_2406:
[----:B------:R-:W-:Y:S01]  /*64f0*/  SEL R59, RZ, 0x1000000, !P6 ;  /* 0x01000000ff3b7807 */ /* 0x000fe20007000000 */
[----:B------:R-:W0:Y:S01]  /*6500*/  LDC.64 R62, c[0x0][0x3b0] ;  /* 0x0000ec00ff3e7b82 */ /* 0x000e220000000a00 */
[----:B------:R-:W-:Y:S01]  /*6510*/  SEL R114, RZ, 0x10000, !P5 ;  /* 0x00010000ff727807 */ /* 0x000fe20006800000 */
[----:B------:R-:W-:Y:S01]  /*6520*/  VIADD R117, R65, 0x20 ;  /* 0x0000002041757836 */ /* 0x000fe20000000000 */
[----:B------:R-:W-:Y:S02]  /*6530*/  ISETP.NE.AND P6, PT, R60, RZ, PT ;  /* 0x000000ff3c00720c */ /* 0x000fe40003fc5270 */
[----:B------:R-:W-:Y:S02]  /*6540*/  ISETP.NE.AND P5, PT, R61, RZ, PT ;  /* 0x000000ff3d00720c */ /* 0x000fe40003fa5270 */
[----:B------:R-:W-:Y:S01]  /*6550*/  SEL R135, RZ, 0x100, !P4 ;  /* 0x00000100ff877807 */ /* 0x000fe20006000000 */
[----:B------:R-:W1:Y:S01]  /*6560*/  LDC.64 R60, c[0x0][0x3a8] ;  /* 0x0000ea00ff3c7b82 */ /* 0x000e620000000a00 */
[----:B------:R-:W-:-:S02]  /*6570*/  SEL R58, RZ, 0x1000000, !P2 ;  /* 0x01000000ff3a7807 */ /* 0x000fc40005000000 */
[----:B------:R-:W-:Y:S02]  /*6580*/  SEL R57, RZ, 0x10000, !P1 ;  /* 0x00010000ff397807 */ /* 0x000fe40004800000 */
[----:B------:R-:W-:Y:S02]  /*6590*/  SEL R56, RZ, 0x100, !P5 ;  /* 0x00000100ff387807 */ /* 0x000fe40006800000 */
[----:B------:R-:W-:Y:S01]  /*65a0*/  LOP3.LUT R135, R135, R59, R114, 0xfe, !PT ;  /* 0x0000003b87877212 */ /* 0x000fe200078efe72 */
[----:B------:R-:W2:Y:S01]  /*65b0*/  @P0 LDC.64 R136, c[0x0][0x3a0] ;  /* 0x0000e800ff880b82 */ /* 0x000ea20000000a00 */
[----:B------:R-:W-:Y:S02]  /*65c0*/  SEL R134, RZ, 0x1, !P3 ;  /* 0x00000001ff867807 */ /* 0x000fe40005800000 */
[----:B------:R-:W-:Y:S02]  /*65d0*/  LOP3.LUT R56, R56, R58, R57, 0xfe, !PT ;  /* 0x0000003a38387212 */ /* 0x000fe400078efe39 */
[----:B------:R-:W-:-:S02]  /*65e0*/  SEL R57, RZ, 0x1, !P6 ;  /* 0x00000001ff397807 */ /* 0x000fc40007000000 */
[----:B------:R-:W-:Y:S01]  /*65f0*/  LOP3.LUT R135, R135, R134, RZ, 0xfc, !PT ;  /* 0x0000008687877212 */ /* 0x000fe200078efcff */
[----:B0-----:R-:W-:Y:S01]  /*6600*/  IMAD.WIDE.U32 R138, R65, 0x8, R62 ;  /* 0x00000008418a7825 */ /* 0x001fe200078e003e */
[----:B------:R-:W-:-:S03]  /*6610*/  LOP3.LUT R134, R56, R57, RZ, 0xfc, !PT ;  /* 0x0000003938867212 */ /* 0x000fc600078efcff */
[----:B------:R-:W-:-:S04]  /*6620*/  IMAD.WIDE.U32 R56, R117, 0x10, R148 ;  /* 0x0000001075387825 */ /* 0x000fc800078e0094 */
[----:B-1----:R-:W-:-:S05]  /*6630*/  IMAD.WIDE.U32 R140, R65, 0x10, R60 ;  /* 0x00000010418c7825 */ /* 0x002fca00078e003c */
[----:B------:R0:W-:Y:S01]  /*6640*/  STG.E.128 desc[UR8][R140.64], R52 ;  /* 0x000000348c007986 */ /* 0x0001e2000c101d08 */
[----:B--2---:R-:W-:-:S03]  /*6650*/  @P0 IMAD.WIDE.U32 R136, R117, 0x10, R136 ;  /* 0x0000001075880825 */ /* 0x004fc600078e0088 */
[----:B------:R0:W-:Y:S04]  /*6660*/  STG.E.64 desc[UR8][R138.64], R134 ;  /* 0x000000868a007986 */ /* 0x0001e8000c101b08 */
[----:B------:R0:W5:Y:S04]  /*6670*/  @P0 LDG.E.128 R48, desc[UR8][R136.64] ;  /* 0x0000000888300981 */ /* 0x000168000c1e1d00 */
[----:B------:R-:W5:Y:S01]  /*6680*/  LDG.E.128 R56, desc[UR8][R56.64] ;  /* 0x0000000838387981 */ /* 0x000f62000c1e1d00 */
[----:B------:R-:W-:Y:S05]  /*6690*/  @!P0 BRA `(.L_x_2447) ;  /* 0x0000002800708947 */ /* 0x000fea0003800000 */
        /* <DEDUP_REMOVED lines=16> */
.L_x_2450:
        /* <DEDUP_REMOVED lines=13> */
.L_x_2452:
[----:B------:R-:W-:Y:S05]  /*6870*/  BSYNC.RECONVERGENT B2 ;  /* 0x0000000000027941 */ /* 0x000fea0003800200 */
.L_x_2451:
        /* <DEDUP_REMOVED lines=39> */
[----:B------:R-:W-:Y:S01]  /*6af0*/  IMAD.MOV.U32 R54, RZ, RZ, RZ ;  /* 0x000000ffff367224 */ /* 0x000fe200078e00ff */
[----:B------:R-:W-:Y:S01]  /*6b00*/  MOV R114, R52 ;  /* 0x0000003400727202 */ /* 0x000fe20000000f00 */
[----:B------:R-:W-:-:S07]  /*6b10*/  IMAD.MOV.U32 R52, RZ, RZ, R132 ;  /* 0x000000ffff347224 */ /* 0x000fce00078e0084 */
.L_x_2449:
[----:B------:R-:W-:Y:S05]  /*6b20*/  BSYNC.RECONVERGENT B1 ;  /* 0x0000000000017941 */ /* 0x000fea0003800200 */
.L_x_2448:
[----:B------:R-:W-:Y:S01]  /*6b30*/  I2FP.F32.U32 R53, R52 ;  /* 0x0000003400357245 */ /* 0x000fe20000201000 */
[----:B------:R-:W-:Y:S01]  /*6b40*/  IMAD.U32 R132, R16, 0x10000, RZ ;  /* 0x0001000010847824 */ /* 0x000fe200078e00ff */
[----:B-----5:R-:W-:Y:S01]  /*6b50*/  SHF.L.U32 R55, R56, 0x10, RZ ;  /* 0x0000001038377819 */ /* 0x020fe200000006ff */
        /* <DEDUP_REMOVED lines=23> */
.L_x_2455:
        /* <DEDUP_REMOVED lines=13> */
.L_x_2457:
[----:B------:R-:W-:Y:S05]  /*6da0*/  BSYNC.RECONVERGENT B2 ;  /* 0x0000000000027941 */ /* 0x000fea0003800200 */
.L_x_2456:
[----:B------:R-:W-:Y:S01]  /*6db0*/  IMAD.WIDE.U32 R54, R23, -0x326172a9, RZ ;  /* 0xcd9e8d5717367825 */ /* 0x000fe200078e00ff */
[----:B------:R-:W-:-:S03]  /*6dc0*/  LOP3.LUT R52, R73, UR7, R135, 0x96, !PT ;  /* 0x0000000749347c12 */ /* 0x000fc6000f8e9687 */
[----:B------:R-:W-:Y:S01]  /*6dd0*/  HFMA2 R133, -RZ, RZ, 0, 0 ;  /* 0x00000000ff857431 */ /* 0x000fe200000001ff */
        /* <DEDUP_REMOVED lines=37> */
[----:B------:R-:W-:Y:S02]  /*7030*/  IMAD.MOV.U32 R53, RZ, RZ, R114 ;  /* 0x000000ffff357224 */ /* 0x000fe400078e0072 */
[----:B------:R-:W-:-:S07]  /*7040*/  IMAD.MOV.U32 R114, RZ, RZ, R52 ;  /* 0x000000ffff727224 */ /* 0x000fce00078e0034 */
.L_x_2454:
[----:B------:R-:W-:Y:S05]  /*7050*/  BSYNC.RECONVERGENT B1 ;  /* 0x0000000000017941 */ /* 0x000fea0003800200 */
.L_x_2453:
[----:B------:R-:W-:Y:S01]  /*7060*/  I2FP.F32.U32 R53, R53 ;  /* 0x0000003500357245 */ /* 0x000fe20000201000 */
[----:B------:R-:W-:Y:S01]  /*7070*/  IMAD.U32 R55, R56, 0x10000, RZ ;  /* 0x0001000038377824 */ /* 0x000fe200078e00ff */
[----:B------:R-:W-:Y:S01]  /*7080*/  ISETP.NE.AND P2, PT, R133, 0x1, PT ;  /* 0x000000018500780c */ /* 0x000fe20003f45270 */
[----:B------:R-:W-:Y:S02]  /*7090*/  BSSY.RECONVERGENT B1, `(.L_x_2458) ;  /* 0x000004f000017945 */ /* 0x000fe40003800200 */
        /* <DEDUP_REMOVED lines=11> */
[----:B------:R-:W-:Y:S01]  /*7150*/  IMAD.MOV.U32 R54, RZ, RZ, 0x2 ;  /* 0x00000002ff367424 */ /* 0x000fe200078e00ff */
[----:B------:R-:W-:Y:S01]  /*7160*/  P2R R140, PR, RZ, 0x2 ;  /* 0x00000002ff8c7803 */ /* 0x000fe20000000000 */
        /* <DEDUP_REMOVED lines=9> */
.L_x_2460:
        /* <DEDUP_REMOVED lines=13> */
.L_x_2462:
[----:B------:R-:W-:Y:S05]  /*72d0*/  BSYNC.RECONVERGENT B2 ;  /* 0x0000000000027941 */ /* 0x000fea0003800200 */
.L_x_2461:
        /* <DEDUP_REMOVED lines=42> */
.L_x_2459:
[----:B------:R-:W-:Y:S05]  /*7580*/  BSYNC.RECONVERGENT B1 ;  /* 0x0000000000017941 */ /* 0x000fea0003800200 */
.L_x_2458:
        /* <DEDUP_REMOVED lines=8> */
[----:B------:R-:W-:Y:S01]  /*7610*/  MOV R53, R110 ;  /* 0x0000006e00357202 */ /* 0x000fe20000000f00 */
        /* <DEDUP_REMOVED lines=16> */
.L_x_2465:
        /* <DEDUP_REMOVED lines=13> */
.L_x_2467:
[----:B------:R-:W-:Y:S05]  /*77f0*/  BSYNC.RECONVERGENT B2 ;  /* 0x0000000000027941 */ /* 0x000fea0003800200 */
.L_x_2466:
        /* <DEDUP_REMOVED lines=42> */
.L_x_2464:
[----:B------:R-:W-:Y:S05]  /*7aa0*/  BSYNC.RECONVERGENT B1 ;  /* 0x0000000000017941 */ /* 0x000fea0003800200 */
.L_x_2463:
        /* <DEDUP_REMOVED lines=11> */
[----:B------:R-:W-:Y:S01]  /*7b60*/  FSEL R133, R133, RZ, !P2 ;  /* 0x000000ff85857208 */ /* 0x000fe20005000000 */
[----:B------:R-:W-:Y:S01]  /*7b70*/  IMAD.MOV.U32 R53, RZ, RZ, R110 ;  /* 0x000000ffff357224 */ /* 0x000fe200078e006e */
        /* <DEDUP_REMOVED lines=12> */
.L_x_2470:
        /* <DEDUP_REMOVED lines=13> */
.L_x_2472:
[----:B------:R-:W-:Y:S05]  /*7d10*/  BSYNC.RECONVERGENT B2 ;  /* 0x0000000000027941 */ /* 0x000fea0003800200 */
.L_x_2471:
        /* <DEDUP_REMOVED lines=39> */
[----:B------:R-:W-:Y:S02]  /*7f90*/  HFMA2 R54, -RZ, RZ, 0, 0 ;  /* 0x00000000ff367431 */ /* 0x000fe400000001ff */
[----:B------:R-:W-:Y:S02]  /*7fa0*/  IMAD.MOV.U32 R53, RZ, RZ, R114 ;  /* 0x000000ffff357224 */ /* 0x000fe400078e0072 */
[----:B------:R-:W-:-:S07]  /*7fb0*/  IMAD.MOV.U32 R114, RZ, RZ, R52 ;  /* 0x000000ffff727224 */ /* 0x000fce00078e0034 */
.L_x_2469:
[----:B------:R-:W-:Y:S05]  /*7fc0*/  BSYNC.RECONVERGENT B1 ;  /* 0x0000000000017941 */ /* 0x000fea0003800200 */
.L_x_2468:
        /* <DEDUP_REMOVED lines=10> */
[----:B------:R-:W-:Y:S01]  /*8070*/  FSETP.GTU.FTZ.AND P3, PT, R52, R119, PT ;  /* 0x000000773400720b */ /* 0x000fe20003f7c000 */
[----:B------:R-:W-:Y:S01]  /*8080*/  IMAD.MOV.U32 R53, RZ, RZ, R110 ;  /* 0x000000ffff357224 */ /* 0x000fe200078e006e */
[----:B------:R-:W-:-:S02]  /*8090*/  SHF.L.U32 R52, R50, 0x10, RZ ;  /* 0x0000001032347819 */ /* 0x000fc400000006ff */
        /* <DEDUP_REMOVED lines=12> */
.L_x_2475:
        /* <DEDUP_REMOVED lines=13> */
.L_x_2477:
[----:B------:R-:W-:Y:S05]  /*8230*/  BSYNC.RECONVERGENT B2 ;  /* 0x0000000000027941 */ /* 0x000fea0003800200 */
.L_x_2476:
        /* <DEDUP_REMOVED lines=42> */
.L_x_2474:
[----:B------:R-:W-:Y:S05]  /*84e0*/  BSYNC.RECONVERGENT B1 ;  /* 0x0000000000017941 */ /* 0x000fea0003800200 */
.L_x_2473:
        /* <DEDUP_REMOVED lines=11> */
[----:B------:R-:W-:Y:S02]  /*85a0*/  SHF.L.U32 R52, R80, 0x10, RZ ;  /* 0x0000001050347819 */ /* 0x000fe400000006ff */
[----:B------:R-:W-:Y:S02]  /*85b0*/  FSEL R55, R55, RZ, !P4 ;  /* 0x000000ff37377208 */ /* 0x000fe40006000000 */
[----:B------:R-:W-:Y:S02]  /*85c0*/  MOV R53, R110 ;  /* 0x0000006e00357202 */ /* 0x000fe40000000f00 */
[----:B------:R-:W-:Y:S01]  /*85d0*/  PLOP3.LUT P4, PT, P4, PT, PT, 0x8, 0x80 ;  /* 0x000000000080781c */ /* 0x000fe2000278e170 */
[----:B------:R-:W-:Y:S01]  /*85e0*/  FFMA.FTZ R135, R55, R52, R54 ;  /* 0x0000003437877223 */ /* 0x000fe20000010036 */
[----:B------:R-:W-:Y:S11]  /*85f0*/  @!P5 BRA `(.L_x_2479) ;  /* 0x000000040000d947 */ /* 0x000ff60003800000 */
        /* <DEDUP_REMOVED lines=8> */
.L_x_2480:
        /* <DEDUP_REMOVED lines=13> */
.L_x_2482:
[----:B------:R-:W-:Y:S05]  /*8750*/  BSYNC.RECONVERGENT B2 ;  /* 0x0000000000027941 */ /* 0x000fea0003800200 */
.L_x_2481:
        /* <DEDUP_REMOVED lines=42> */
.L_x_2479:
[----:B------:R-:W-:Y:S05]  /*8a00*/  BSYNC.RECONVERGENT B1 ;  /* 0x0000000000017941 */ /* 0x000fea0003800200 */
.L_x_2478:
[----:B------:R-:W-:Y:S01]  /*8a10*/  I2FP.F32.U32 R53, R53 ;  /* 0x0000003500357245 */ /* 0x000fe20000201000 */
[----:B------:R-:W-:Y:S01]  /*8a20*/  IMAD.U32 R54, R13, 0x10000, RZ ;  /* 0x000100000d367824 */ /* 0x000fe200078e00ff */
[----:B------:R-:W-:Y:S01]  /*8a30*/  SHF.L.U32 R55, R59, 0x10, RZ ;  /* 0x000000103b377819 */ /* 0x000fe200000006ff */
[----:B------:R-:W-:Y:S01]  /*8a40*/  IMAD.U32 R56, R51, 0x10000, RZ ;  /* 0x0001000033387824 */ /* 0x000fe200078e00ff */
[----:B------:R-:W-:Y:S01]  /*8a50*/  ISETP.NE.AND P6, PT, R57, 0x1, PT ;  /* 0x000000013900780c */ /* 0x000fe20003fc5270 */
[----:B------:R-:W-:Y:S01]  /*8a60*/  FFMA.FTZ R52, R53, R128, 1.1641532182693481445e-10 ;  /* 0x2f00000035347423 */ /* 0x000fe20000010080 */
[----:B------:R-:W-:Y:S01]  /*8a70*/  BSSY.RECONVERGENT B1, `(.L_x_2483) ;  /* 0x000004d000017945 */ /* 0x000fe20003800200 */
[----:B------:R-:W-:Y:S01]  /*8a80*/  FMUL.FTZ R55, R55, R130 ;  /* 0x0000008237377220 */ /* 0x000fe20000410000 */
[----:B------:R-:W-:Y:S01]  /*8a90*/  HFMA2 R144, -RZ, RZ, 0, 1.1920928955078125e-07 ;  /* 0x00000002ff907431 */ /* 0x000fe200000001ff */
[----:B------:R-:W-:Y:S01]  /*8aa0*/  PRMT R138, R59, 0x7632, R138 ;  /* 0x000076323b8a7816 */ /* 0x000fe2000000008a */
[----:B------:R-:W-:-:S02]  /*8ab0*/  IMAD.MOV.U32 R53, RZ, RZ, R110 ;  /* 0x000000ffff357224 */ /* 0x000fc400078e006e */
[----:B------:R-:W-:Y:S01]  /*8ac0*/  FMUL.FTZ R55, R55, R120 ;  /* 0x0000007837377220 */ /* 0x000fe20000410000 */
[----:B------:R-:W-:-:S04]  /*8ad0*/  FSETP.GTU.FTZ.AND P5, PT, R52, R119, PT ;  /* 0x000000773400720b */ /* 0x000fc80003fbc000 */
        /* <DEDUP_REMOVED lines=12> */
.L_x_2485:
        /* <DEDUP_REMOVED lines=15> */
.L_x_2487:
[----:B------:R-:W-:Y:S05]  /*8c90*/  BSYNC.RECONVERGENT B2 ;  /* 0x0000000000027941 */ /* 0x000fea0003800200 */
.L_x_2486:
        /* <DEDUP_REMOVED lines=42> */
.L_x_2484:
[----:B------:R-:W-:Y:S05]  /*8f40*/  BSYNC.RECONVERGENT B1 ;  /* 0x0000000000017941 */ /* 0x000fea0003800200 */
.L_x_2483:
[----:B------:R-:W-:Y:S01]  /*8f50*/  I2FP.F32.U32 R53, R53 ;  /* 0x0000003500357245 */ /* 0x000fe20000201000 */
[----:B------:R-:W-:Y:S01]  /*8f60*/  IMAD.U32 R55, R138, 0x10000, RZ ;  /* 0x000100008a377824 */ /* 0x000fe200078e00ff */
[----:B------:R-:W-:Y:S01]  /*8f70*/  PRMT R54, R51, 0x7632, R54 ;  /* 0x0000763233367816 */ /* 0x000fe20000000036 */
[----:B------:R-:W-:Y:S02]  /*8f80*/  IMAD.U32 R138, R81, 0x10000, RZ ;  /* 0x00010000518a7824 */ /* 0x000fe400078e00ff */
[----:B------:R-:W-:Y:S01]  /*8f90*/  FFMA.FTZ R52, R53, R128, 1.1641532182693481445e-10 ;  /* 0x2f00000035347423 */ /* 0x000fe20000010080 */
[----:B------:R-:W-:Y:S01]  /*8fa0*/  FMUL.FTZ R55, R55, R130 ;  /* 0x0000008237377220 */ /* 0x000fe20000410000 */
[----:B------:R-:W-:Y:S02]  /*8fb0*/  SHF.L.U32 R54, R54, 0x10, RZ ;  /* 0x0000001036367819 */ /* 0x000fe400000006ff */
[----:B------:R-:W-:Y:S01]  /*8fc0*/  F2FP.BF16.F32.PACK_AB R53, R133, R134 ;  /* 0x000000868535723e */ /* 0x000fe200000010ff */
[----:B------:R-:W-:Y:S01]  /*8fd0*/  FMUL.FTZ R55, R55, R120 ;  /* 0x0000007837377220 */ /* 0x000fe20000410000 */
[----:B------:R-:W-:-:S02]  /*8fe0*/  FSETP.GTU.FTZ.AND P6, PT, R52, R119, PT ;  /* 0x000000773400720b */ /* 0x000fc40003fdc000 */
[----:B------:R-:W-:Y:S02]  /*8ff0*/  F2FP.BF16.F32.PACK_AB R52, R131, R132 ;  /* 0x000000848334723e */ /* 0x000fe400000010ff */
[----:B------:R-:W-:Y:S02]  /*9000*/  FSEL R55, R55, RZ, !P6 ;  /* 0x000000ff37377208 */ /* 0x000fe40007000000 */
[----:B------:R-:W-:-:S03]  /*9010*/  PLOP3.LUT P6, PT, P6, PT, PT, 0x8, 0x80 ;  /* 0x000000000080781c */ /* 0x000fc600037ce170 */
[----:B------:R-:W-:Y:S01]  /*9020*/  FFMA.FTZ R138, R55, R138, R54 ;  /* 0x0000008a378a7223 */ /* 0x000fe20000010036 */
[----:B------:R-:W-:-:S04]  /*9030*/  F2FP.BF16.F32.PACK_AB R54, R135, R136 ;  /* 0x000000888736723e */ /* 0x000fc800000010ff */
[----:B------:R-:W-:Y:S01]  /*9040*/  F2FP.BF16.F32.PACK_AB R55, R138, R139 ;  /* 0x0000008b8a37723e */ /* 0x000fe200000010ff */
[----:B------:R-:W-:Y:S06]  /*9050*/  BRA `(.L_x_2488) ;  /* 0x00000028003c7947 */ /* 0x000fec0003800000 */
.L_x_2447:
        /* <DEDUP_REMOVED lines=16> */
.L_x_2491:
        /* <DEDUP_REMOVED lines=13> */
.L_x_2493:
[----:B------:R-:W-:Y:S05]  /*9230*/  BSYNC.RECONVERGENT B2 ;  /* 0x0000000000027941 */ /* 0x000fea0003800200 */
.L_x_2492:
        /* <DEDUP_REMOVED lines=40> */
[----:B------:R-:W-:Y:S01]  /*94c0*/  IMAD.MOV.U32 R54, RZ, RZ, RZ ;  /* 0x000000ffff367224 */ /* 0x000fe200078e00ff */
[----:B------:R-:W-:-:S07]  /*94d0*/  MOV R52, R132 ;  /* 0x0000008400347202 */ /* 0x000fce0000000f00 */
.L_x_2490:
[----:B------:R-:W-:Y:S05]  /*94e0*/  BSYNC.RECONVERGENT B1 ;  /* 0x0000000000017941 */ /* 0x000fea0003800200 */
.L_x_2489:
[----:B------:R-:W-:Y:S01]  /*94f0*/  I2FP.F32.U32 R53, R52 ;  /* 0x0000003400357245 */ /* 0x000fe20000201000 */
[----:B-----5:R-:W-:Y:S01]  /*9500*/  IMAD.U32 R55, R56, 0x10000, RZ ;  /* 0x0001000038377824 */ /* 0x020fe200078e00ff */
        /* <DEDUP_REMOVED lines=23> */
.L_x_2496:
        /* <DEDUP_REMOVED lines=13> */
.L_x_2498:
[----:B------:R-:W-:Y:S05]  /*9750*/  BSYNC.RECONVERGENT B2 ;  /* 0x0000000000027941 */ /* 0x000fea0003800200 */
.L_x_2497:
        /* <DEDUP_REMOVED lines=42> */
.L_x_2495:
[----:B------:R-:W-:Y:S05]  /*9a00*/  BSYNC.RECONVERGENT B1 ;  /* 0x0000000000017941 */ /* 0x000fea0003800200 */
.L_x_2494:
        /* <DEDUP_REMOVED lines=24> */
.L_x_2501:
        /* <DEDUP_REMOVED lines=13> */
.L_x_2503:
[----:B------:R-:W-:Y:S05]  /*9c60*/  BSYNC.RECONVERGENT B2 ;  /* 0x0000000000027941 */ /* 0x000fea0003800200 */
.L_x_2502:
        /* <DEDUP_REMOVED lines=42> */
.L_x_2500:
[----:B------:R-:W-:Y:S05]  /*9f10*/  BSYNC.RECONVERGENT B1 ;  /* 0x0000000000017941 */ /* 0x000fea0003800200 */
.L_x_2499:
[----:B------:R-:W-:Y:S01]  /*9f20*/  I2FP.F32.U32 R53, R53 ;  /* 0x0000003500357245 */ /* 0x000fe20000201000 */
[C---:B------:R-:W-:Y:S01]  /*9f30*/  IMAD.U32 R55, R57.reuse, 0x10000, RZ ;  /* 0x0001000039377824 */ /* 0x040fe200078e00ff */
[----:B------:R-:W-:Y:S01]  /*9f40*/  ISETP.NE.AND P2, PT, R54, 0x1, PT ;  /* 0x000000013600780c */ /* 0x000fe20003f45270 */
[----:B------:R-:W-:Y:S01]  /*9f50*/  BSSY.RECONVERGENT B1, `(.L_x_2504) ;  /* 0x000004d000017945 */ /* 0x000fe20003800200 */
[----:B------:R-:W-:Y:S01]  /*9f60*/  PRMT R133, R57, 0x7632, R133 ;  /* 0x0000763239857816 */ /* 0x000fe20000000085 */
[----:B------:R-:W-:Y:S01]  /*9f70*/  FFMA.FTZ R52, R53, R128, 1.1641532182693481445e-10 ;  /* 0x2f00000035347423 */ /* 0x000fe20000010080 */
[----:B------:R-:W-:Y:S01]  /*9f80*/  FMUL.FTZ R55, R55, R130 ;  /* 0x0000008237377220 */ /* 0x000fe20000410000 */
[----:B------:R-:W-:-:S03]  /*9f90*/  SHF.L.U32 R53, R15, 0x10, RZ ;  /* 0x000000100f357819 */ /* 0x000fc600000006ff */
[----:B------:R-:W-:Y:S01]  /*9fa0*/  FMUL.FTZ R55, R55, R120 ;  /* 0x0000007837377220 */ /* 0x000fe20000410000 */
[----:B------:R-:W-:-:S04]  /*9fb0*/  FSETP.GTU.FTZ.AND P1, PT, R52, R119, PT ;  /* 0x000000773400720b */ /* 0x000fc80003f3c000 */
[----:B------:R-:W-:Y:S01]  /*9fc0*/  FSEL R134, R55, RZ, !P1 ;  /* 0x000000ff37867208 */ /* 0x000fe20004800000 */
[----:B------:R-:W-:Y:S01]  /*9fd0*/  IMAD.MOV.U32 R55, RZ, RZ, 0x2 ;  /* 0x00000002ff377424 */ /* 0x000fe200078e00ff */
        /* <DEDUP_REMOVED lines=12> */
.L_x_2506:
        /* <DEDUP_REMOVED lines=13> */
.L_x_2508:
[----:B------:R-:W-:Y:S05]  /*a170*/  BSYNC.RECONVERGENT B2 ;  /* 0x0000000000027941 */ /* 0x000fea0003800200 */
.L_x_2507:
        /* <DEDUP_REMOVED lines=42> */
.L_x_2505:
[----:B------:R-:W-:Y:S05]  /*a420*/  BSYNC.RECONVERGENT B1 ;  /* 0x0000000000017941 */ /* 0x000fea0003800200 */
.L_x_2504:
        /* <DEDUP_REMOVED lines=23> */
.L_x_2511:
        /* <DEDUP_REMOVED lines=13> */
.L_x_2513:
[----:B------:R-:W-:Y:S05]  /*a670*/  BSYNC.RECONVERGENT B2 ;  /* 0x0000000000027941 */ /* 0x000fea0003800200 */
.L_x_2512:
        /* <DEDUP_REMOVED lines=42> */
.L_x_2510:
[----:B------:R-:W-:Y:S05]  /*a920*/  BSYNC.RECONVERGENT B1 ;  /* 0x0000000000017941 */ /* 0x000fea0003800200 */
.L_x_2509:
        /* <DEDUP_REMOVED lines=24> */
.L_x_2516:
        /* <DEDUP_REMOVED lines=13> */
.L_x_2518:
[----:B------:R-:W-:Y:S05]  /*ab80*/  BSYNC.RECONVERGENT B2 ;  /* 0x0000000000027941 */ /* 0x000fea0003800200 */
.L_x_2517:
        /* <DEDUP_REMOVED lines=42> */
.L_x_2515:
[----:B------:R-:W-:Y:S05]  /*ae30*/  BSYNC.RECONVERGENT B1 ;  /* 0x0000000000017941 */ /* 0x000fea0003800200 */
.L_x_2514:
        /* <DEDUP_REMOVED lines=23> */
.L_x_2521:
        /* <DEDUP_REMOVED lines=13> */
.L_x_2523:
[----:B------:R-:W-:Y:S05]  /*b080*/  BSYNC.RECONVERGENT B2 ;  /* 0x0000000000027941 */ /* 0x000fea0003800200 */
.L_x_2522:
        /* <DEDUP_REMOVED lines=42> */
.L_x_2520:
[----:B------:R-:W-:Y:S05]  /*b330*/  BSYNC.RECONVERGENT B1 ;  /* 0x0000000000017941 */ /* 0x000fea0003800200 */
.L_x_2519:
        /* <DEDUP_REMOVED lines=11> */
[----:B------:R-:W-:-:S03]  /*b3f0*/  IMAD.MOV.U32 R53, RZ, RZ, R110 ;  /* 0x000000ffff357224 */ /* 0x000fc600078e006e */
        /* <DEDUP_REMOVED lines=12> */
.L_x_2526:
        /* <DEDUP_REMOVED lines=15> */
.L_x_2528:
[----:B------:R-:W-:Y:S05]  /*b5b0*/  BSYNC.RECONVERGENT B2 ;  /* 0x0000000000027941 */ /* 0x000fea0003800200 */
.L_x_2527:
        /* <DEDUP_REMOVED lines=42> */
.L_x_2525:
[----:B------:R-:W-:Y:S05]  /*b860*/  BSYNC.RECONVERGENT B1 ;  /* 0x0000000000017941 */ /* 0x000fea0003800200 */
.L_x_2524:
        /* <DEDUP_REMOVED lines=14> */
.L_x_2488:
[----:B------:R-:W0:Y:S01]  /*b950*/  @P0 LDC.64 R142, c[0x0][0x3a0] ;  /* 0x0000e800ff8e0b82 */ /* 0x000e220000000a00 */
[----:B------:R-:W-:Y:S01]  /*b960*/  SEL R146, RZ, 0x10000, !P5 ;  /* 0x00010000ff927807 */ /* 0x000fe20006800000 */
[----:B------:R-:W-:Y:S01]  /*b970*/  IMAD.WIDE.U32 R150, R117, 0x10, R60 ;  /* 0x0000001075967825 */ /* 0x000fe200078e003c */
[----:B------:R-:W-:Y:S02]  /*b980*/  ISETP.NE.AND P5, PT, R140, RZ, PT ;  /* 0x000000ff8c00720c */ /* 0x000fe40003fa5270 */
[----:B------:R-:W-:Y:S02]  /*b990*/  SEL R59, RZ, 0x1000000, !P6 ;  /* 0x01000000ff3b7807 */ /* 0x000fe40007000000 */
[----:B------:R-:W-:Y:S01]  /*b9a0*/  SEL R141, RZ, 0x100, !P4 ;  /* 0x00000100ff8d7807 */ /* 0x000fe20006000000 */
[----:B------:R1:W-:Y:S01]  /*b9b0*/  STG.E.128 desc[UR8][R150.64], R52 ;  /* 0x0000003496007986 */ /* 0x0003e2000c101d08 */
[----:B------:R-:W-:Y:S02]  /*b9c0*/  SEL R58, RZ, 0x1000000, !P2 ;  /* 0x01000000ff3a7807 */ /* 0x000fe40005000000 */
[----:B------:R-:W-:-:S02]  /*b9d0*/  SEL R57, RZ, 0x10000, !P1 ;  /* 0x00010000ff397807 */ /* 0x000fc40004800000 */
[----:B------:R-:W-:Y:S02]  /*b9e0*/  SEL R56, RZ, 0x100, !P5 ;  /* 0x00000100ff387807 */ /* 0x000fe40006800000 */
[----:B------:R-:W-:Y:S01]  /*b9f0*/  ISETP.NE.AND P6, PT, R137, RZ, PT ;  /* 0x000000ff8900720c */ /* 0x000fe20003fc5270 */
[----:B------:R-:W-:Y:S01]  /*ba00*/  VIADD R137, R65, 0x40 ;  /* 0x0000004041897836 */ /* 0x000fe20000000000 */
[----:B------:R-:W-:Y:S01]  /*ba10*/  LOP3.LUT R141, R141, R59, R146, 0xfe, !PT ;  /* 0x0000003b8d8d7212 */ /* 0x000fe200078efe92 */
[----:B------:R-:W-:Y:S01]  /*ba20*/  IMAD.WIDE.U32 R146, R117, 0x8, R62 ;  /* 0x0000000875927825 */ /* 0x000fe200078e003e */
[----:B------:R-:W-:Y:S02]  /*ba30*/  SEL R140, RZ, 0x1, !P3 ;  /* 0x00000001ff8c7807 */ /* 0x000fe40005800000 */
[----:B------:R-:W-:Y:S02]  /*ba40*/  LOP3.LUT R56, R56, R58, R57, 0xfe, !PT ;  /* 0x0000003a38387212 */ /* 0x000fe400078efe39 */
[----:B------:R-:W-:Y:S01]  /*ba50*/  SEL R57, RZ, 0x1, !P6 ;  /* 0x00000001ff397807 */ /* 0x000fe20007000000 */
[----:B0-----:R-:W-:Y:S01]  /*ba60*/  @P0 IMAD.WIDE.U32 R142, R137, 0x10, R142 ;  /* 0x00000010898e0825 */ /* 0x001fe200078e008e */
[----:B------:R-:W-:-:S02]  /*ba70*/  LOP3.LUT R141, R141, R140, RZ, 0xfc, !PT ;  /* 0x0000008c8d8d7212 */ /* 0x000fc400078efcff */
[----:B------:R-:W-:Y:S01]  /*ba80*/  LOP3.LUT R140, R56, R57, RZ, 0xfc, !PT ;  /* 0x00000039388c7212 */ /* 0x000fe200078efcff */
[----:B------:R-:W-:-:S04]  /*ba90*/  IMAD.WIDE.U32 R56, R137, 0x10, R148 ;  /* 0x0000001089387825 */ /* 0x000fc800078e0094 */
[----:B------:R1:W-:Y:S04]  /*baa0*/  STG.E.64 desc[UR8][R146.64], R140 ;  /* 0x0000008c92007986 */ /* 0x0003e8000c101b08 */
[----:B------:R1:W5:Y:S04]  /*bab0*/  @P0 LDG.E.128 R48, desc[UR8][R142.64] ;  /* 0x000000088e300981 */ /* 0x000368000c1e1d00 */
[----:B------:R-:W5:Y:S01]  /*bac0*/  LDG.E.128 R56, desc[UR8][R56.64] ;  /* 0x0000000838387981 */ /* 0x000f62000c1e1d00 */
[----:B------:R-:W-:Y:S05]  /*bad0*/  @!P0 BRA `(.L_x_2529) ;  /* 0x00000028006c8947 */ /* 0x000fea0003800000 */
[----:B------:R-:W-:Y:S01]  /*bae0*/  ISETP.NE.AND P1, PT, R144, 0x1, PT ;  /* 0x000000019000780c */ /* 0x000fe20003f25270 */
[----:B------:R-:W-:Y:S01]  /*baf0*/  BSSY.RECONVERGENT B1, `(.L_x_2530) ;  /* 0x0000046000017945 */ /* 0x000fe20003800200 */
[----:B-1----:R-:W-:Y:S01]  /*bb00*/  IMAD.MOV.U32 R54, RZ, RZ, 0x2 ;  /* 0x00000002ff367424 */ /* 0x002fe200078e00ff */
        /* <DEDUP_REMOVED lines=13> */
.L_x_2532:
        /* <DEDUP_REMOVED lines=13> */
.L_x_2534:
[----:B------:R-:W-:Y:S05]  /*bcb0*/  BSYNC.RECONVERGENT B2 ;  /* 0x0000000000027941 */ /* 0x000fea0003800200 */
.L_x_2533:
        /* <DEDUP_REMOVED lines=41> */
.L_x_2531:
[----:B------:R-:W-:Y:S05]  /*bf50*/  BSYNC.RECONVERGENT B1 ;  /* 0x0000000000017941 */ /* 0x000fea0003800200 */
.L_x_2530:
[----:B------:R-:W-:Y:S01]  /*bf60*/  I2FP.F32.U32 R53, R52 ;  /* 0x0000003400357245 */ /* 0x000fe20000201000 */
[----:B-----5:R-:W-:Y:S01]  /*bf70*/  IMAD.U32 R55, R56, 0x10000, RZ ;  /* 0x0001000038377824 */ /* 0x020fe200078e00ff */
[----:B------:R-:W-:Y:S01]  /*bf80*/  ISETP.NE.AND P2, PT, R54, 0x1, PT ;  /* 0x000000013600780c */ /* 0x000fe20003f45270 */
[----:B------:R-:W-:Y:S01]  /*bf90*/  BSSY.RECONVERGENT B1, `(.L_x_2535) ;  /* 0x000004f000017945 */ /* 0x000fe20003800200 */
[----:B------:R-:W-:Y:S01]  /*bfa0*/  SHF.L.U32 R142, R8, 0x10, RZ ;  /* 0x00000010088e7819 */ /* 0x000fe200000006ff */
[----:B------:R-:W-:Y:S01]  /*bfb0*/  FFMA.FTZ R52, R53, R128, 1.1641532182693481445e-10 ;  /* 0x2f00000035347423 */ /* 0x000fe20000010080 */
[----:B------:R-:W-:Y:S01]  /*bfc0*/  FMUL.FTZ R55, R55, R130 ;  /* 0x0000008237377220 */ /* 0x000fe20000410000 */
[----:B------:R-:W-:Y:S01]  /*bfd0*/  PRMT R56, R56, 0x7632, R56 ;  /* 0x0000763238387816 */ /* 0x000fe20000000038 */
[----:B------:R-:W-:Y:S01]  /*bfe0*/  IMAD.MOV.U32 R143, RZ, RZ, 0x2 ;  /* 0x00000002ff8f7424 */ /* 0x000fe200078e00ff */
[----:B------:R-:W-:Y:S01]  /*bff0*/  MOV R53, R110 ;  /* 0x0000006e00357202 */ /* 0x000fe20000000f00 */
[----:B------:R-:W-:Y:S01]  /*c000*/  FMUL.FTZ R55, R55, R120 ;  /* 0x0000007837377220 */ /* 0x000fe20000410000 */
[----:B------:R-:W-:Y:S01]  /*c010*/  FSETP.GTU.FTZ.AND P1, PT, R52, R119, PT ;  /* 0x000000773400720b */ /* 0x000fe20003f3c000 */
        /* <DEDUP_REMOVED lines=14> */
.L_x_2537:
        /* <DEDUP_REMOVED lines=13> */
.L_x_2539:
[----:B------:R-:W-:Y:S05]  /*c1d0*/  BSYNC.RECONVERGENT B2 ;  /* 0x0000000000027941 */ /* 0x000fea0003800200 */
.L_x_2538:
        /* <DEDUP_REMOVED lines=42> */
.L_x_2536:
[----:B------:R-:W-:Y:S05]  /*c480*/  BSYNC.RECONVERGENT B1 ;  /* 0x0000000000017941 */ /* 0x000fea0003800200 */
.L_x_2535:
        /* <DEDUP_REMOVED lines=26> */
.L_x_2542:
        /* <DEDUP_REMOVED lines=13> */
.L_x_2544:
[----:B------:R-:W-:Y:S05]  /*c700*/  BSYNC.RECONVERGENT B2 ;  /* 0x0000000000027941 */ /* 0x000fea0003800200 */
.L_x_2543:
        /* <DEDUP_REMOVED lines=42> */
.L_x_2541:
[----:B------:R-:W-:Y:S05]  /*c9b0*/  BSYNC.RECONVERGENT B1 ;  /* 0x0000000000017941 */ /* 0x000fea0003800200 */
.L_x_2540:
        /* <DEDUP_REMOVED lines=8> */
[----:B------:R-:W-:Y:S02]  /*ca40*/  IMAD.MOV.U32 R53, RZ, RZ, R110 ;  /* 0x000000ffff357224 */ /* 0x000fe400078e006e */
[----:B------:R-:W-:Y:S01]  /*ca50*/  FMUL.FTZ R55, R55, R120 ;  /* 0x0000007837377220 */ /* 0x000fe20000410000 */
[----:B------:R-:W-:-:S02]  /*ca60*/  FSETP.GTU.FTZ.AND P1, PT, R52, R119, PT ;  /* 0x000000773400720b */ /* 0x000fc40003f3c000 */
[----:B------:R-:W-:Y:S02]  /*ca70*/  SHF.L.U32 R52, R49, 0x10, RZ ;  /* 0x0000001031347819 */ /* 0x000fe400000006ff */
        /* <DEDUP_REMOVED lines=13> */
.L_x_2547:
        /* <DEDUP_REMOVED lines=13> */
.L_x_2549:
[----:B------:R-:W-:Y:S05]  /*cc20*/  BSYNC.RECONVERGENT B2 ;  /* 0x0000000000027941 */ /* 0x000fea0003800200 */
.L_x_2548:
        /* <DEDUP_REMOVED lines=42> */
.L_x_2546:
[----:B------:R-:W-:Y:S05]  /*ced0*/  BSYNC.RECONVERGENT B1 ;  /* 0x0000000000017941 */ /* 0x000fea0003800200 */
.L_x_2545:
        /* <DEDUP_REMOVED lines=13> */
[----:B------:R-:W-:Y:S02]  /*cfb0*/  PLOP3.LUT P2, PT, P2, PT, PT, 0x8, 0x80 ;  /* 0x000000000080781c */ /* 0x000fe4000174e170 */
[----:B------:R-:W-:Y:S01]  /*cfc0*/  MOV R53, R110 ;  /* 0x0000006e00357202 */ /* 0x000fe20000000f00 */
        /* <DEDUP_REMOVED lines=10> */
.L_x_2552:
        /* <DEDUP_REMOVED lines=13> */
.L_x_2554:
[----:B------:R-:W-:Y:S05]  /*d140*/  BSYNC.RECONVERGENT B2 ;  /* 0x0000000000027941 */ /* 0x000fea0003800200 */
.L_x_2553:
        /* <DEDUP_REMOVED lines=42> */
.L_x_2551:
[----:B------:R-:W-:Y:S05]  /*d3f0*/  BSYNC.RECONVERGENT B1 ;  /* 0x0000000000017941 */ /* 0x000fea0003800200 */
.L_x_2550:
        /* <DEDUP_REMOVED lines=25> */
.L_x_2557:
        /* <DEDUP_REMOVED lines=13> */
.L_x_2559:
[----:B------:R-:W-:Y:S05]  /*d660*/  BSYNC.RECONVERGENT B2 ;  /* 0x0000000000027941 */ /* 0x000fea0003800200 */
.L_x_2558:
        /* <DEDUP_REMOVED lines=42> */
.L_x_2556:
[----:B------:R-:W-:Y:S05]  /*d910*/  BSYNC.RECONVERGENT B1 ;  /* 0x0000000000017941 */ /* 0x000fea0003800200 */
.L_x_2555:
        /* <DEDUP_REMOVED lines=25> */
.L_x_2562:
        /* <DEDUP_REMOVED lines=13> */
.L_x_2564:
[----:B------:R-:W-:Y:S05]  /*db80*/  BSYNC.RECONVERGENT B2 ;  /* 0x0000000000027941 */ /* 0x000fea0003800200 */
.L_x_2563:
        /* <DEDUP_REMOVED lines=42> */
.L_x_2561:
[----:B------:R-:W-:Y:S05]  /*de30*/  BSYNC.RECONVERGENT B1 ;  /* 0x0000000000017941 */ /* 0x000fea0003800200 */
.L_x_2560:
[----:B------:R-:W-:Y:S01]  /*de40*/  I2FP.F32.U32 R53, R53 ;  /* 0x0000003500357245 */ /* 0x000fe20000201000 */
[----:B------:R-:W-:Y:S01]  /*de50*/  IMAD.U32 R55, R59, 0x10000, RZ ;  /* 0x000100003b377824 */ /* 0x000fe200078e00ff */
[----:B------:R-:W-:Y:S01]  /*de60*/  ISETP.NE.AND P6, PT, R57, 0x1, PT ;  /* 0x000000013900780c */ /* 0x000fe20003fc5270 */
[----:B------:R-:W-:Y:S01]  /*de70*/  BSSY.RECONVERGENT B1, `(.L_x_2565) ;  /* 0x0000050000017945 */ /* 0x000fe20003800200 */
[----:B------:R-:W-:Y:S01]  /*de80*/  SHF.L.U32 R146, R5, 0x10, RZ ;  /* 0x0000001005927819 */ /* 0x000fe200000006ff */
[----:B------:R-:W-:Y:S01]  /*de90*/  FMUL.FTZ R55, R55, R130 ;  /* 0x0000008237377220 */ /* 0x000fe20000410000 */
[----:B------:R-:W-:Y:S01]  /*dea0*/  FFMA.FTZ R52, R53, R128, 1.1641532182693481445e-10 ;  /* 0x2f00000035347423 */ /* 0x000fe20000010080 */
[----:B------:R-:W-:Y:S01]  /*deb0*/  PRMT R59, R59, 0x7632, R59 ;  /* 0x000076323b3b7816 */ /* 0x000fe2000000003b */
[----:B------:R-:W-:Y:S02]  /*dec0*/  IMAD.MOV.U32 R56, RZ, RZ, 0x2 ;  /* 0x00000002ff387424 */ /* 0x000fe400078e00ff */
[----:B------:R-:W-:Y:S01]  /*ded0*/  FMUL.FTZ R55, R55, R120 ;  /* 0x0000007837377220 */ /* 0x000fe20000410000 */
[----:B------:R-:W-:-:S02]  /*dee0*/  MOV R53, R110 ;  /* 0x0000006e00357202 */ /* 0x000fc40000000f00 */
[----:B------:R-:W-:Y:S01]  /*def0*/  FSETP.GTU.FTZ.AND P5, PT, R52, R119, PT ;  /* 0x000000773400720b */ /* 0x000fe20003fbc000 */
[----:B------:R-:W-:-:S03]  /*df00*/  IMAD.U32 R52, R51, 0x10000, RZ ;  /* 0x0001000033347824 */ /* 0x000fc600078e00ff */
        /* <DEDUP_REMOVED lines=12> */
.L_x_2567:
        /* <DEDUP_REMOVED lines=15> */
.L_x_2569:
[----:B------:R-:W-:Y:S05]  /*e0c0*/  BSYNC.RECONVERGENT B2 ;  /* 0x0000000000027941 */ /* 0x000fea0003800200 */
.L_x_2568:
[----:B------:R-:W-:Y:S01]  /*e0d0*/  LOP3.LUT R56, R73, UR7, R55, 0x96, !PT ;  /* 0x0000000749387c12 */ /* 0x000fe2000f8e9637 */
[----:B------:R-:W-:-:S04]  /*e0e0*/  IMAD.WIDE.U32 R52, R23, -0x326172a9, RZ ;  /* 0xcd9e8d5717347825 */ /* 0x000fc800078e00ff */
[----:B------:R-:W-:Y:S01]  /*e0f0*/  IMAD.WIDE.U32 R56, R56, -0x326172a9, RZ ;  /* 0xcd9e8d5738387825 */ /* 0x000fe200078e00ff */
[----:B------:R-:W-:-:S04]  /*e100*/  LOP3.LUT R53, R20, UR6, R53, 0x96, !PT ;  /* 0x0000000614357c12 */ /* 0x000fc8000f8e9635 */
[----:B------:R-:W-:Y:S01]  /*e110*/  LOP3.LUT R55, R129, R52, R57, 0x96, !PT ;  /* 0x0000003481377212 */ /* 0x000fe200078e9639 */
[----:B------:R-:W-:-:S05]  /*e120*/  IMAD.WIDE.U32 R52, R53, -0x2daee0ad, RZ ;  /* 0xd2511f5335347825 */ /* 0x000fca00078e00ff */
[----:B------:R-:W-:Y:S01]  /*e130*/  LOP3.LUT R53, R123, R54, R53, 0x96, !PT ;  /* 0x000000367b357212 */ /* 0x000fe200078e9635 */
[----:B------:R-:W-:-:S05]  /*e140*/  IMAD.WIDE.U32 R54, R55, -0x2daee0ad, RZ ;  /* 0xd2511f5337367825 */ /* 0x000fca00078e00ff */
[----:B------:R-:W-:Y:S01]  /*e150*/  LOP3.LUT R57, R125, R52, R55, 0x96, !PT ;  /* 0x000000347d397212 */ /* 0x000fe200078e9637 */
[----:B------:R-:W-:-:S05]  /*e160*/  IMAD.WIDE.U32 R52, R53, -0x326172a9, RZ ;  /* 0xcd9e8d5735347825 */ /* 0x000fca00078e00ff */
[----:B------:R-:W-:Y:S01]  /*e170*/  LOP3.LUT R53, R56, UR15, R53, 0x96, !PT ;  /* 0x0000000f38357c12 */ /* 0x000fe2000f8e9635 */
[----:B------:R-:W-:-:S05]  /*e180*/  IMAD.WIDE.U32 R56, R57, -0x326172a9, RZ ;  /* 0xcd9e8d5739387825 */ /* 0x000fca00078e00ff */
[----:B------:R-:W-:Y:S01]  /*e190*/  LOP3.LUT R55, R126, R52, R57, 0x96, !PT ;  /* 0x000000347e377212 */ /* 0x000fe200078e9639 */
[----:B------:R-:W-:-:S05]  /*e1a0*/  IMAD.WIDE.U32 R52, R53, -0x2daee0ad, RZ ;  /* 0xd2511f5335347825 */ /* 0x000fca00078e00ff */
[----:B------:R-:W-:Y:S01]  /*e1b0*/  LOP3.LUT R53, R121, R54, R53, 0x96, !PT ;  /* 0x0000003679357212 */ /* 0x000fe200078e9635 */
        /* <DEDUP_REMOVED lines=18> */
[----:B------:R-:W-:-:S04]  /*e2e0*/  IMAD.WIDE.U32 R52, R53, -0x326172a9, RZ ;  /* 0xcd9e8d5735347825 */ /* 0x000fc800078e00ff */
[----:B------:R-:W-:Y:S01]  /*e2f0*/  IMAD.WIDE.U32 R110, R110, -0x326172a9, RZ ;  /* 0xcd9e8d576e6e7825 */ /* 0x000fe200078e00ff */
[----:B------:R-:W-:-:S03]  /*e300*/  LOP3.LUT R53, R56, UR22, R53, 0x96, !PT ;  /* 0x0000001638357c12 */ /* 0x000fc6000f8e9635 */
[----:B------:R-:W-:Y:S01]  /*e310*/  IMAD.MOV.U32 R56, RZ, RZ, RZ ;  /* 0x000000ffff387224 */ /* 0x000fe200078e00ff */
[----:B------:R-:W-:Y:S01]  /*e320*/  LOP3.LUT R111, R52, UR24, R111, 0x96, !PT ;  /* 0x00000018346f7c12 */ /* 0x000fe2000f8e966f */
[----:B------:R-:W-:-:S05]  /*e330*/  IMAD.WIDE.U32 R52, R53, -0x2daee0ad, RZ ;  /* 0xd2511f5335347825 */ /* 0x000fca00078e00ff */
[----:B------:R-:W-:Y:S02]  /*e340*/  LOP3.LUT R112, R127, R54, R53, 0x96, !PT ;  /* 0x000000367f707212 */ /* 0x000fe400078e9635 */
[----:B------:R-:W-:Y:S01]  /*e350*/  MOV R53, R140 ;  /* 0x0000008c00357202 */ /* 0x000fe20000000f00 */
[----:B------:R-:W-:-:S07]  /*e360*/  IMAD.MOV.U32 R140, RZ, RZ, R52 ;  /* 0x000000ffff8c7224 */ /* 0x000fce00078e0034 */
.L_x_2566:
[----:B------:R-:W-:Y:S05]  /*e370*/  BSYNC.RECONVERGENT B1 ;  /* 0x0000000000017941 */ /* 0x000fea0003800200 */
.L_x_2565:
[----:B------:R-:W-:Y:S02]  /*e380*/  I2FP.F32.U32 R53, R53 ;  /* 0x0000003500357245 */ /* 0x000fe40000201000 */
[----:B------:R-:W-:-:S03]  /*e390*/  SHF.L.U32 R59, R59, 0x10, RZ ;  /* 0x000000103b3b7819 */ /* 0x000fc600000006ff */
[----:B------:R-:W-:Y:S01]  /*e3a0*/  FFMA.FTZ R52, R53, R128, 1.1641532182693481445e-10 ;  /* 0x2f00000035347423 */ /* 0x000fe20000010080 */
[----:B------:R-:W-:Y:S01]  /*e3b0*/  PRMT R53, R51, 0x7632, R53 ;  /* 0x0000763233357816 */ /* 0x000fe20000000035 */
[----:B------:R-:W-:-:S03]  /*e3c0*/  FMUL.FTZ R59, R59, R130 ;  /* 0x000000823b3b7220 */ /* 0x000fc60000410000 */
[----:B------:R-:W-:Y:S01]  /*e3d0*/  FSETP.GTU.FTZ.AND P6, PT, R52, R119, PT ;  /* 0x000000773400720b */ /* 0x000fe20003fdc000 */
[----:B------:R-:W-:Y:S01]  /*e3e0*/  FMUL.FTZ R59, R59, R120 ;  /* 0x000000783b3b7220 */ /* 0x000fe20000410000 */
[----:B------:R-:W-:Y:S01]  /*e3f0*/  IMAD.U32 R54, R53, 0x10000, RZ ;  /* 0x0001000035367824 */ /* 0x000fe200078e00ff */
[----:B------:R-:W-:Y:S01]  /*e400*/  F2FP.BF16.F32.PACK_AB R53, R143, R144 ;  /* 0x000000908f35723e */ /* 0x000fe200000010ff */
[----:B------:R-:W-:Y:S02]  /*e410*/  IMAD.U32 R52, R85, 0x10000, RZ ;  /* 0x0001000055347824 */ /* 0x000fe400078e00ff */
[----:B------:R-:W-:Y:S02]  /*e420*/  FSEL R59, R59, RZ, !P6 ;  /* 0x000000ff3b3b7208 */ /* 0x000fe40007000000 */
[----:B------:R-:W-:-:S03]  /*e430*/  PLOP3.LUT P6, PT, P6, PT, PT, 0x8, 0x80 ;  /* 0x000000000080781c */ /* 0x000fc600037ce170 */
[----:B------:R-:W-:Y:S01]  /*e440*/  FFMA.FTZ R59, R59, R52, R54 ;  /* 0x000000343b3b7223 */ /* 0x000fe20000010036 */
[----:B------:R-:W-:Y:S02]  /*e450*/  F2FP.BF16.F32.PACK_AB R54, R58, R145 ;  /* 0x000000913a36723e */ /* 0x000fe400000010ff */
[----:B------:R-:W-:Y:S02]  /*e460*/  F2FP.BF16.F32.PACK_AB R52, R141, R142 ;  /* 0x0000008e8d34723e */ /* 0x000fe400000010ff */
[----:B------:R-:W-:Y:S01]  /*e470*/  F2FP.BF16.F32.PACK_AB R55, R59, R146 ;  /* 0x000000923b37723e */ /* 0x000fe200000010ff */
[----:B------:R-:W-:Y:S06]  /*e480*/  BRA `(.L_x_2570) ;  /* 0x0000002800387947 */ /* 0x000fec0003800000 */
.L_x_2529:
[----:B------:R-:W-:Y:S01]  /*e490*/  ISETP.NE.AND P1, PT, R144, 0x1, PT ;  /* 0x000000019000780c */ /* 0x000fe20003f25270 */
[----:B------:R-:W-:Y:S01]  /*e4a0*/  BSSY.RECONVERGENT B1, `(.L_x_2571) ;  /* 0x0000046000017945 */ /* 0x000fe20003800200 */
[----:B-1----:R-:W-:Y:S02]  /*e4b0*/  HFMA2 R54, -RZ, RZ, 0, 1.1920928955078125e-07 ;  /* 0x00000002ff367431 */ /* 0x002fe400000001ff */
        /* <DEDUP_REMOVED lines=13> */
.L_x_2573:
        /* <DEDUP_REMOVED lines=13> */
.L_x_2575:
[----:B------:R-:W-:Y:S05]  /*e660*/  BSYNC.RECONVERGENT B2 ;  /* 0x0000000000027941 */ /* 0x000fea0003800200 */
.L_x_2574:
        /* <DEDUP_REMOVED lines=40> */
[----:B------:R-:W-:-:S07]  /*e8f0*/  IMAD.MOV.U32 R52, RZ, RZ, R114 ;  /* 0x000000ffff347224 */ /* 0x000fce00078e0072 */
.L_x_2572:
[----:B------:R-:W-:Y:S05]  /*e900*/  BSYNC.RECONVERGENT B1 ;  /* 0x0000000000017941 */ /* 0x000fea0003800200 */
.L_x_2571:
[----:B------:R-:W-:Y:S01]  /*e910*/  I2FP.F32.U32 R53, R52 ;  /* 0x0000003400357245 */ /* 0x000fe20000201000 */
[----:B------:R-:W-:Y:S01]  /*e920*/  BSSY.RECONVERGENT B1, `(.L_x_2576) ;  /* 0x0000050000017945 */ /* 0x000fe20003800200 */
[----:B-----5:R-:W-:Y:S01]  /*e930*/  SHF.L.U32 R55, R56, 0x10, RZ ;  /* 0x0000001038377819 */ /* 0x020fe200000006ff */
[----:B------:R-:W-:Y:S01]  /*e940*/  IMAD.MOV.U32 R143, RZ, RZ, 0x2 ;  /* 0x00000002ff8f7424 */ /* 0x000fe200078e00ff */
[----:B------:R-:W-:Y:S01]  /*e950*/  ISETP.NE.AND P2, PT, R54, 0x1, PT ;  /* 0x000000013600780c */ /* 0x000fe20003f45270 */
[----:B------:R-:W-:Y:S01]  /*e960*/  FFMA.FTZ R52, R53, R128, 1.1641532182693481445e-10 ;  /* 0x2f00000035347423 */ /* 0x000fe20000010080 */
[----:B------:R-:W-:Y:S02]  /*e970*/  IMAD.U32 R53, R8, 0x10000, RZ ;  /* 0x0001000008357824 */ /* 0x000fe400078e00ff */
[----:B------:R-:W-:Y:S01]  /*e980*/  FMUL.FTZ R55, R55, R130 ;  /* 0x0000008237377220 */ /* 0x000fe20000410000 */
[----:B------:R-:W-:Y:S02]  /*e990*/  PRMT R56, R56, 0x7632, R56 ;  /* 0x0000763238387816 */ /* 0x000fe40000000038 */
[----:B------:R-:W-:Y:S01]  /*e9a0*/  FSETP.GTU.FTZ.AND P1, PT, R52, R119, PT ;  /* 0x000000773400720b */ /* 0x000fe20003f3c000 */
[----:B------:R-:W-:-:S05]  /*e9b0*/  FMUL.FTZ R55, R55, R120 ;  /* 0x0000007837377220 */ /* 0x000fca0000410000 */
[----:B------:R-:W-:Y:S02]  /*e9c0*/  FSEL R142, R55, RZ, !P1 ;  /* 0x000000ff378e7208 */ /* 0x000fe40004800000 */
[----:B------:R-:W-:-:S03]  /*e9d0*/  PLOP3.LUT P1, PT, P1, PT, PT, 0x8, 0x80 ;  /* 0x000000000080781c */ /* 0x000fc60000f2e170 */
[----:B------:R-:W-:Y:S01]  /*e9e0*/  FMUL.FTZ R142, R53, R142 ;  /* 0x0000008e358e7220 */ /* 0x000fe20000410000 */
        /* <DEDUP_REMOVED lines=11> */
.L_x_2578:
        /* <DEDUP_REMOVED lines=13> */
.L_x_2580:
[----:B------:R-:W-:Y:S05]  /*eb70*/  BSYNC.RECONVERGENT B2 ;  /* 0x0000000000027941 */ /* 0x000fea0003800200 */
.L_x_2579:
        /* <DEDUP_REMOVED lines=42> */
.L_x_2577:
[----:B------:R-:W-:Y:S05]  /*ee20*/  BSYNC.RECONVERGENT B1 ;  /* 0x0000000000017941 */ /* 0x000fea0003800200 */
.L_x_2576:
[----:B------:R-:W-:Y:S01]  /*ee30*/  I2FP.F32.U32 R53, R53 ;  /* 0x0000003500357245 */ /* 0x000fe20000201000 */
[----:B------:R-:W-:Y:S01]  /*ee40*/  BSSY.RECONVERGENT B1, `(.L_x_2581) ;  /* 0x000004f000017945 */ /* 0x000fe20003800200 */
[----:B------:R-:W-:Y:S01]  /*ee50*/  SHF.L.U32 R55, R56, 0x10, RZ ;  /* 0x0000001038377819 */ /* 0x000fe200000006ff */
[----:B------:R-:W-:Y:S01]  /*ee60*/  IMAD.MOV.U32 R54, RZ, RZ, 0x2 ;  /* 0x00000002ff367424 */ /* 0x000fe200078e00ff */
[----:B------:R-:W-:Y:S01]  /*ee70*/  ISETP.NE.AND P2, PT, R143, 0x1, PT ;  /* 0x000000018f00780c */ /* 0x000fe20003f45270 */
[----:B------:R-:W-:Y:S01]  /*ee80*/  FFMA.FTZ R52, R53, R128, 1.1641532182693481445e-10 ;  /* 0x2f00000035347423 */ /* 0x000fe20000010080 */
[----:B------:R-:W-:Y:S01]  /*ee90*/  MOV R53, R110 ;  /* 0x0000006e00357202 */ /* 0x000fe20000000f00 */
        /* <DEDUP_REMOVED lines=17> */
.L_x_2583:
        /* <DEDUP_REMOVED lines=13> */
.L_x_2585:
[----:B------:R-:W-:Y:S05]  /*f080*/  BSYNC.RECONVERGENT B2 ;  /* 0x0000000000027941 */ /* 0x000fea0003800200 */
.L_x_2584:
        /* <DEDUP_REMOVED lines=42> */
.L_x_2582:
[----:B------:R-:W-:Y:S05]  /*f330*/  BSYNC.RECONVERGENT B1 ;  /* 0x0000000000017941 */ /* 0x000fea0003800200 */
.L_x_2581:
        /* <DEDUP_REMOVED lines=24> */
.L_x_2588:
        /* <DEDUP_REMOVED lines=13> */
.L_x_2590:
[----:B------:R-:W-:Y:S05]  /*f590*/  BSYNC.RECONVERGENT B2 ;  /* 0x0000000000027941 */ /* 0x000fea0003800200 */
.L_x_2589:
        /* <DEDUP_REMOVED lines=42> */
.L_x_2587:
[----:B------:R-:W-:Y:S05]  /*f840*/  BSYNC.RECONVERGENT B1 ;  /* 0x0000000000017941 */ /* 0x000fea0003800200 */
.L_x_2586:
        /* <DEDUP_REMOVED lines=23> */
.L_x_2593:
        /* <DEDUP_REMOVED lines=13> */
.L_x_2595:
[----:B------:R-:W-:Y:S05]  /*fa90*/  BSYNC.RECONVERGENT B2 ;  /* 0x0000000000027941 */ /* 0x000fea0003800200 */
.L_x_2594:
        /* <DEDUP_REMOVED lines=42> */
.L_x_2592:
[----:B------:R-:W-:Y:S05]  /*fd40*/  BSYNC.RECONVERGENT B1 ;  /* 0x0000000000017941 */ /* 0x000fea0003800200 */
.L_x_2591:
[----:B------:R-:W-:Y:S01]  /*fd50*/  I2FP.F32.U32 R53, R53 ;  /* 0x0000003500357245 */ /* 0x000fe20000201000 */
[----:B------:R-:W-:Y:S01]  /*fd60*/  BSSY.RECONVERGENT B1, `(.L_x_2596) ;  /* 0x000004f000017945 */ /* 0x000fe20003800200 */
[----:B------:R-:W-:Y:S01]  /*fd70*/  SHF.L.U32 R55, R58, 0x10, RZ ;  /* 0x000000103a377819 */ /* 0x000fe200000006ff */
[----:B------:R-:W-:Y:S01]  /*fd80*/  IMAD.MOV.U32 R56, RZ, RZ, 0x2 ;  /* 0x00000002ff387424 */ /* 0x000fe200078e00ff */
[----:B------:R-:W-:Y:S01]  /*fd90*/  ISETP.NE.AND P4, PT, R54, 0x1, PT ;  /* 0x000000013600780c */ /* 0x000fe20003f85270 */
[----:B------:R-:W-:Y:S01]  /*fda0*/  FFMA.FTZ R52, R53, R128, 1.1641532182693481445e-10 ;  /* 0x2f00000035347423 */ /* 0x000fe20000010080 */
[----:B------:R-:W-:Y:S01]  /*fdb0*/  PRMT R58, R58, 0x7632, R58 ;  /* 0x000076323a3a7816 */ /* 0x000fe2000000003a */
[----:B------:R-:W-:Y:S01]  /*fdc0*/  FMUL.FTZ R55, R55, R130 ;  /* 0x0000008237377220 */ /* 0x000fe20000410000 */
[----:B------:R-:W-:Y:S02]  /*fdd0*/  MOV R53, R110 ;  /* 0x0000006e00357202 */ /* 0x000fe40000000f00 */
        /* <DEDUP_REMOVED lines=15> */
.L_x_2598:
        /* <DEDUP_REMOVED lines=8> */
[----:B------:R-:W-:Y:S01]  /*ff50*/  @!P4 MOV R20, RZ ;  /* 0x000000ff0014c202 */ /* 0x000fe20000000f00 */
[----:B------:R-:W-:-:S03]  /*ff60*/  @!P4 VIADD R52, R73, 0x1 ;  /* 0x000000014934c836 */ /* 0x000fc60000000000 */
[----:B------:R-:W-:-:S13]  /*ff70*/  ISETP.NE.AND P5, PT, R23, RZ, !P4 ;  /* 0x000000ff1700720c */ /* 0x000fda00067a5270 */
[----:B------:R-:W-:-:S05]  /*ff80*/  @P5 IADD3 R52, PT, PT, R73, RZ, RZ ;  /* 0x000000ff49345210 */ /* 0x000fca0007ffe0ff */
[----:B------:R-:W-:-:S07]  /*ff90*/  @!P4 IMAD.MOV.U32 R73, RZ, RZ, R52 ;  /* 0x000000ffff49c224 */ /* 0x000fce00078e0034 */
.L_x_2600:
[----:B------:R-:W-:Y:S05]  /*ffa0*/  BSYNC.RECONVERGENT B2 ;  /* 0x0000000000027941 */ /* 0x000fea0003800200 */
.L_x_2599:
        /* <DEDUP_REMOVED lines=42> */
.L_x_2597:
[----:B------:R-:W-:Y:S05]  /*10250*/  BSYNC.RECONVERGENT B1 ;  /* 0x0000000000017941 */ /* 0x000fea0003800200 */
.L_x_2596:
[----:B------:R-:W-:Y:S01]  /*10260*/  I2FP.F32.U32 R53, R53 ;  /* 0x0000003500357245 */ /* 0x000fe20000201000 */
[----:B------:R-:W-:Y:S01]  /*10270*/  BSSY.RECONVERGENT B1, `(.L_x_2601) ;  /* 0x000004e000017945 */ /* 0x000fe20003800200 */
[----:B------:R-:W-:Y:S01]  /*10280*/  SHF.L.U32 R55, R58, 0x10, RZ ;  /* 0x000000103a377819 */ /* 0x000fe200000006ff */
[----:B------:R-:W-:Y:S01]  /*10290*/  IMAD.U32 R58, R84, 0x10000, RZ ;  /* 0x00010000543a7824 */ /* 0x000fe200078e00ff */
[----:B------:R-:W-:Y:S01]  /*102a0*/  ISETP.NE.AND P5, PT, R56, 0x1, PT ;  /* 0x000000013800780c */ /* 0x000fe20003fa5270 */
[----:B------:R-:W-:Y:S01]  /*102b0*/  FFMA.FTZ R52, R53, R128, 1.1641532182693481445e-10 ;  /* 0x2f00000035347423 */ /* 0x000fe20000010080 */
[----:B------:R-:W-:Y:S02]  /*102c0*/  HFMA2 R54, -RZ, RZ, 0, 1.1920928955078125e-07 ;  /* 0x00000002ff367431 */ /* 0x000fe400000001ff */
[----:B------:R-:W-:Y:S01]  /*102d0*/  FMUL.FTZ R55, R55, R130 ;  /* 0x0000008237377220 */ /* 0x000fe20000410000 */
[----:B------:R-:W-:Y:S01]  /*102e0*/  IMAD.MOV.U32 R53, RZ, RZ, R110 ;  /* 0x000000ffff357224 */ /* 0x000fe200078e006e */
[----:B------:R-:W-:-:S02]  /*102f0*/  FSETP.GTU.FTZ.AND P4, PT, R52, R119, PT ;  /* 0x000000773400720b */ /* 0x000fc40003f9c000 */
[----:B------:R-:W-:-:S05]  /*10300*/  FMUL.FTZ R55, R55, R120 ;  /* 0x0000007837377220 */ /* 0x000fca0000410000 */
        /* <DEDUP_REMOVED lines=12> */
.L_x_2603:
        /* <DEDUP_REMOVED lines=13> */
.L_x_2605:
[----:B------:R-:W-:Y:S05]  /*104a0*/  BSYNC.RECONVERGENT B2 ;  /* 0x0000000000027941 */ /* 0x000fea0003800200 */
.L_x_2604:
        /* <DEDUP_REMOVED lines=42> */
.L_x_2602:
[----:B------:R-:W-:Y:S05]  /*10750*/  BSYNC.RECONVERGENT B1 ;  /* 0x0000000000017941 */ /* 0x000fea0003800200 */
.L_x_2601:
[----:B------:R-:W-:Y:S01]  /*10760*/  SHF.L.U32 R55, R59, 0x10, RZ ;  /* 0x000000103b377819 */ /* 0x000fe200000006ff */
[----:B------:R-:W-:Y:S01]  /*10770*/  BSSY.RECONVERGENT B1, `(.L_x_2606) ;  /* 0x0000051000017945 */ /* 0x000fe20003800200 */
[----:B------:R-:W-:Y:S01]  /*10780*/  I2FP.F32.U32 R53, R53 ;  /* 0x0000003500357245 */ /* 0x000fe20000201000 */
[----:B------:R-:W-:Y:S01]  /*10790*/  HFMA2 R56, -RZ, RZ, 0, 1.1920928955078125e-07 ;  /* 0x00000002ff387431 */ /* 0x000fe200000001ff */
[----:B------:R-:W-:Y:S01]  /*107a0*/  ISETP.NE.AND P6, PT, R54, 0x1, PT ;  /* 0x000000013600780c */ /* 0x000fe20003fc5270 */
[----:B------:R-:W-:Y:S01]  /*107b0*/  FMUL.FTZ R55, R55, R130 ;  /* 0x0000008237377220 */ /* 0x000fe20000410000 */
[----:B------:R-:W-:Y:S01]  /*107c0*/  PRMT R59, R59, 0x7632, R59 ;  /* 0x000076323b3b7816 */ /* 0x000fe2000000003b */
[----:B------:R-:W-:Y:S01]  /*107d0*/  FFMA.FTZ R52, R53, R128, 1.1641532182693481445e-10 ;  /* 0x2f00000035347423 */ /* 0x000fe20000010080 */
[----:B------:R-:W-:Y:S02]  /*107e0*/  IMAD.U32 R53, R5, 0x10000, RZ ;  /* 0x0001000005357824 */ /* 0x000fe400078e00ff */
[----:B------:R-:W-:-:S02]  /*107f0*/  FMUL.FTZ R55, R55, R120 ;  /* 0x0000007837377220 */ /* 0x000fc40000410000 */
        /* <DEDUP_REMOVED lines=14> */
.L_x_2608:
        /* <DEDUP_REMOVED lines=12> */
[----:B------:R-:W-:Y:S02]  /*109a0*/  @P0 IADD3 R53, PT, PT, R73, RZ, RZ ;  /* 0x000000ff49350210 */ /* 0x000fe40007ffe0ff */
[----:B------:R-:W-:Y:S02]  /*109b0*/  ISETP.NE.AND P0, PT, R52, RZ, PT ;  /* 0x000000ff3400720c */ /* 0x000fe40003f05270 */
[----:B------:R-:W-:-:S11]  /*109c0*/  @!P6 MOV R73, R53 ;  /* 0x000000350049e202 */ /* 0x000fd60000000f00 */
.L_x_2610:
[----:B------:R-:W-:Y:S05]  /*109d0*/  BSYNC.RECONVERGENT B2 ;  /* 0x0000000000027941 */ /* 0x000fea0003800200 */
.L_x_2609:
        /* <DEDUP_REMOVED lines=39> */
[----:B------:R-:W-:Y:S01]  /*10c50*/  LOP3.LUT R112, R127, R54, R53, 0x96, !PT ;  /* 0x000000367f707212 */ /* 0x000fe200078e9635 */
[----:B------:R-:W-:Y:S01]  /*10c60*/  IMAD.MOV.U32 R53, RZ, RZ, R140 ;  /* 0x000000ffff357224 */ /* 0x000fe200078e008c */
[----:B------:R-:W-:-:S07]  /*10c70*/  MOV R140, R52 ;  /* 0x00000034008c7202 */ /* 0x000fce0000000f00 */
.L_x_2607:
[----:B------:R-:W-:Y:S05]  /*10c80*/  BSYNC.RECONVERGENT B1 ;  /* 0x0000000000017941 */ /* 0x000fea0003800200 */
.L_x_2606:
[----:B------:R-:W-:Y:S02]  /*10c90*/  I2FP.F32.U32 R53, R53 ;  /* 0x0000003500357245 */ /* 0x000fe40000201000 */
[----:B------:R-:W-:Y:S02]  /*10ca0*/  SHF.L.U32 R59, R59, 0x10, RZ ;  /* 0x000000103b3b7819 */ /* 0x000fe400000006ff */
[----:B------:R-:W-:Y:S01]  /*10cb0*/  F2FP.BF16.F32.PACK_AB R54, R58, R145 ;  /* 0x000000913a36723e */ /* 0x000fe200000010ff */
[----:B------:R-:W-:Y:S01]  /*10cc0*/  FFMA.FTZ R52, R53, R128, 1.1641532182693481445e-10 ;  /* 0x2f00000035347423 */ /* 0x000fe20000010080 */
[----:B------:R-:W-:Y:S01]  /*10cd0*/  F2FP.BF16.F32.PACK_AB R53, R143, R144 ;  /* 0x000000908f35723e */ /* 0x000fe200000010ff */
[----:B------:R-:W-:-:S03]  /*10ce0*/  FMUL.FTZ R59, R59, R130 ;  /* 0x000000823b3b7220 */ /* 0x000fc60000410000 */
[----:B------:R-:W-:Y:S01]  /*10cf0*/  FSETP.GTU.FTZ.AND P6, PT, R52, R119, PT ;  /* 0x000000773400720b */ /* 0x000fe20003fdc000 */
[----:B------:R-:W-:Y:S01]  /*10d00*/  FMUL.FTZ R59, R59, R120 ;  /* 0x000000783b3b7220 */ /* 0x000fe20000410000 */
[----:B------:R-:W-:-:S04]  /*10d10*/  IMAD.U32 R52, R85, 0x10000, RZ ;  /* 0x0001000055347824 */ /* 0x000fc800078e00ff */
[----:B------:R-:W-:Y:S02]  /*10d20*/  FSEL R59, R59, RZ, !P6 ;  /* 0x000000ff3b3b7208 */ /* 0x000fe40007000000 */
[----:B------:R-:W-:-:S03]  /*10d30*/  PLOP3.LUT P6, PT, P6, PT, PT, 0x8, 0x80 ;  /* 0x000000000080781c */ /* 0x000fc600037ce170 */
[----:B------:R-:W-:Y:S01]  /*10d40*/  FMUL.FTZ R59, R52, R59 ;  /* 0x0000003b343b7220 */ /* 0x000fe20000410000 */
[----:B------:R-:W-:-:S04]  /*10d50*/  F2FP.BF16.F32.PACK_AB R52, R141, R142 ;  /* 0x0000008e8d34723e */ /* 0x000fc800000010ff */
[----:B------:R-:W-:-:S07]  /*10d60*/  F2FP.BF16.F32.PACK_AB R55, R59, R146 ;  /* 0x000000923b37723e */ /* 0x000fce00000010ff */
.L_x_2570:
[----:B------:R-:W0:Y:S01]  /*10d70*/  @P0 LDC.64 R150, c[0x0][0x3a0] ;  /* 0x0000e800ff960b82 */ /* 0x000e220000000a00 */
[----:B------:R-:W-:Y:S01]  /*10d80*/  SEL R152, RZ, 0x10000, !P5 ;  /* 0x00010000ff987807 */ /* 0x000fe20006800000 */
[----:B------:R-:W-:Y:S01]  /*10d90*/  IMAD.WIDE.U32 R154, R137, 0x10, R60 ;  /* 0x00000010899a7825 */ /* 0x000fe200078e003c */
[----:B------:R-:W-:Y:S02]  /*10da0*/  ISETP.NE.AND P5, PT, R147, RZ, PT ;  /* 0x000000ff9300720c */ /* 0x000fe40003fa5270 */
[----:B------:R-:W-:Y:S02]  /*10db0*/  SEL R156, RZ, 0x1000000, !P6 ;  /* 0x01000000ff9c7807 */ /* 0x000fe40007000000 */
[----:B------:R-:W-:Y:S01]  /*10dc0*/  ISETP.NE.AND P6, PT, R114, RZ, PT ;  /* 0x000000ff7200720c */ /* 0x000fe20003fc5270 */
[----:B------:R1:W-:Y:S01]  /*10dd0*/  STG.E.128 desc[UR8][R154.64], R52 ;  /* 0x000000349a007986 */ /* 0x0003e2000c101d08 */
[----:B------:R-:W-:Y:S02]  /*10de0*/  SEL R153, RZ, 0x100, !P4 ;  /* 0x00000100ff997807 */ /* 0x000fe40006000000 */
[----:B------:R-:W-:-:S02]  /*10df0*/  SEL R147, RZ, 0x1000000, !P2 ;  /* 0x01000000ff937807 */ /* 0x000fc40005000000 */
[----:B------:R-:W-:Y:S02]  /*10e00*/  SEL R114, RZ, 0x10000, !P1 ;  /* 0x00010000ff727807 */ /* 0x000fe40004800000 */
[----:B------:R-:W-:Y:S02]  /*10e10*/  SEL R57, RZ, 0x100, !P5 ;  /* 0x00000100ff397807 */ /* 0x000fe40006800000 */
[----:B------:R-:W-:Y:S02]  /*10e20*/  LOP3.LUT R153, R153, R156, R152, 0xfe, !PT ;  /* 0x0000009c99997212 */ /* 0x000fe400078efe98 */
[----:B------:R-:W-:Y:S02]  /*10e30*/  LOP3.LUT R57, R57, R147, R114, 0xfe, !PT ;  /* 0x0000009339397212 */ /* 0x000fe400078efe72 */
[----:B------:R-:W-:Y:S02]  /*10e40*/  SEL R152, RZ, 0x1, !P3 ;  /* 0x00000001ff987807 */ /* 0x000fe40005800000 */
[----:B------:R-:W-:-:S02]  /*10e50*/  IADD3 R147, PT, PT, R65, 0x60, RZ ;  /* 0x0000006041937810 */ /* 0x000fc40007ffe0ff */
[----:B------:R-:W-:Y:S01]  /*10e60*/  SEL R114, RZ, 0x1, !P6 ;  /* 0x00000001ff727807 */ /* 0x000fe20007000000 */
[----:B-1----:R-:W-:Y:S01]  /*10e70*/  IMAD.WIDE.U32 R154, R137, 0x8, R62 ;  /* 0x00000008899a7825 */ /* 0x002fe200078e003e */
[----:B------:R-:W-:Y:S02]  /*10e80*/  LOP3.LUT R153, R153, R152, RZ, 0xfc, !PT ;  /* 0x0000009899997212 */ /* 0x000fe400078efcff */
[----:B------:R-:W-:Y:S01]  /*10e90*/  LOP3.LUT R152, R57, R114, RZ, 0xfc, !PT ;  /* 0x0000007239987212 */ /* 0x000fe200078efcff */
[----:B------:R-:W-:-:S04]  /*10ea0*/  IMAD.WIDE.U32 R52, R147, 0x10, R148 ;  /* 0x0000001093347825 */ /* 0x000fc800078e0094 */
[----:B0-----:R-:W-:Y:S01]  /*10eb0*/  @P0 IMAD.WIDE.U32 R150, R147, 0x10, R150 ;  /* 0x0000001093960825 */ /* 0x001fe200078e0096 */
[----:B------:R0:W-:Y:S04]  /*10ec0*/  STG.E.64 desc[UR8][R154.64], R152 ;  /* 0x000000989a007986 */ /* 0x0001e8000c101b08 */
[----:B------:R0:W5:Y:S04]  /*10ed0*/  @P0 LDG.E.128 R48, desc[UR8][R150.64] ;  /* 0x0000000896300981 */ /* 0x000168000c1e1d00 */
[----:B------:R-:W5:Y:S01]  /*10ee0*/  LDG.E.128 R52, desc[UR8][R52.64] ;  /* 0x0000000834347981 */ /* 0x000f62000c1e1d00 */
[----:B------:R-:W-:Y:S05]  /*10ef0*/  @!P0 BRA `(.L_x_2611) ;  /* 0x00000028006c8947 */ /* 0x000fea0003800000 */
        /* <DEDUP_REMOVED lines=16> */
.L_x_2614:
[----:B------:R-:W-:Y:S01]  /*11000*/  IADD3 R24, PT, PT, R24, 0x1, RZ ;  /* 0x0000000118187810 */ /* 0x000fe20007ffe0ff */
[----:B------:R-:W-:Y:S03]  /*11010*/  BSSY.RECONVERGENT B2, `(.L_x_2615) ;  /* 0x000000c000027945 */ /* 0x000fe60003800200 */
[C---:B------:R-:W-:Y:S01]  /*11020*/  ISETP.NE.AND P0, PT, R24.reuse, RZ, PT ;  /* 0x000000ff1800720c */ /* 0x040fe20003f05270 */
[----:B0-----:R-:W-:-:S12]  /*11030*/  IMAD.WIDE.U32 R150, R24, -0x2daee0ad, RZ ;  /* 0xd2511f5318967825 */ /* 0x001fd800078e00ff */
        /* <DEDUP_REMOVED lines=9> */
.L_x_2616:
[----:B------:R-:W-:Y:S05]  /*110d0*/  BSYNC.RECONVERGENT B2 ;  /* 0x0000000000027941 */ /* 0x000fea0003800200 */
.L_x_2615:
        /* <DEDUP_REMOVED lines=42> */
.L_x_2613:
[----:B------:R-:W-:Y:S05]  /*11380*/  BSYNC.RECONVERGENT B1 ;  /* 0x0000000000017941 */ /* 0x000fea0003800200 */
.L_x_2612:
[----:B------:R-:W-:Y:S01]  /*11390*/  I2FP.F32.U32 R57, R57 ;  /* 0x0000003900397245 */ /* 0x000fe20000201000 */
[----:B0-----:R-:W-:Y:S01]  /*113a0*/  IMAD.U32 R150, R70, 0x10000, RZ ;  /* 0x0001000046967824 */ /* 0x001fe200078e00ff */
[----:B-----5:R-:W-:Y:S01]  /*113b0*/  SHF.L.U32 R149, R52, 0x10, RZ ;  /* 0x0000001034957819 */ /* 0x020fe200000006ff */
[----:B------:R-:W-:Y:S01]  /*113c0*/  BSSY.RECONVERGENT B1, `(.L_x_2617) ;  /* 0x000004f000017945 */ /* 0x000fe20003800200 */
[----:B------:R-:W-:Y:S01]  /*113d0*/  ISETP.NE.AND P1, PT, R148, 0x1, PT ;  /* 0x000000019400780c */ /* 0x000fe20003f25270 */
[----:B------:R-:W-:Y:S01]  /*113e0*/  FFMA.FTZ R56, R57, R128, 1.1641532182693481445e-10 ;  /* 0x2f00000039387423 */ /* 0x000fe20000010080 */
[----:B------:R-:W-:Y:S01]  /*113f0*/  PRMT R52, R52, 0x7632, R52 ;  /* 0x0000763234347816 */ /* 0x000fe20000000034 */
[----:B------:R-:W-:Y:S01]  /*11400*/  FMUL.FTZ R149, R149, R130 ;  /* 0x0000008295957220 */ /* 0x000fe20000410000 */
[----:B------:R-:W-:Y:S01]  /*11410*/  IMAD.MOV.U32 R140, RZ, RZ, 0x2 ;  /* 0x00000002ff8c7424 */ /* 0x000fe200078e00ff */
[----:B------:R-:W-:Y:S02]  /*11420*/  MOV R57, R110 ;  /* 0x0000006e00397202 */ /* 0x000fe40000000f00 */
[----:B------:R-:W-:Y:S01]  /*11430*/  FMUL.FTZ R149, R149, R120 ;  /* 0x0000007895957220 */ /* 0x000fe20000410000 */
[----:B------:R-:W-:-:S02]  /*11440*/  FSETP.GTU.FTZ.AND P0, PT, R56, R119, PT ;  /* 0x000000773800720b */ /* 0x000fc40003f1c000 */
[----:B------:R-:W-:Y:S02]  /*11450*/  SHF.L.U32 R56, R48, 0x10, RZ ;  /* 0x0000001030387819 */ /* 0x000fe400000006ff */
        /* <DEDUP_REMOVED lines=13> */
.L_x_2619:
        /* <DEDUP_REMOVED lines=13> */
.L_x_2621:
[----:B------:R-:W-:Y:S05]  /*11600*/  BSYNC.RECONVERGENT B2 ;  /* 0x0000000000027941 */ /* 0x000fea0003800200 */
.L_x_2620:
        /* <DEDUP_REMOVED lines=42> */
.L_x_2618:
[----:B------:R-:W-:Y:S05]  /*118b0*/  BSYNC.RECONVERGENT B1 ;  /* 0x0000000000017941 */ /* 0x000fea0003800200 */
.L_x_2617:
[----:B------:R-:W-:Y:S01]  /*118c0*/  I2FP.F32.U32 R57, R57 ;  /* 0x0000003900397245 */ /* 0x000fe20000201000 */
[----:B------:R-:W-:Y:S01]  /*118d0*/  IMAD.U32 R151, R52, 0x10000, RZ ;  /* 0x0001000034977824 */ /* 0x000fe200078e00ff */
[----:B------:R-:W-:Y:S01]  /*118e0*/  ISETP.NE.AND P1, PT, R140, 0x1, PT ;  /* 0x000000018c00780c */ /* 0x000fe20003f25270 */
[----:B------:R-:W-:Y:S01]  /*118f0*/  BSSY.RECONVERGENT B1, `(.L_x_2622) ;  /* 0x000004e000017945 */ /* 0x000fe20003800200 */
[----:B------:R-:W-:Y:S01]  /*11900*/  PRMT R56, R48, 0x7632, R56 ;  /* 0x0000763230387816 */ /* 0x000fe20000000038 */
[----:B------:R-:W-:Y:S01]  /*11910*/  FFMA.FTZ R52, R57, R128, 1.1641532182693481445e-10 ;  /* 0x2f00000039347423 */ /* 0x000fe20000010080 */
[----:B------:R-:W-:Y:S01]  /*11920*/  FMUL.FTZ R151, R151, R130 ;  /* 0x0000008297977220 */ /* 0x000fe20000410000 */
[----:B------:R-:W-:Y:S02]  /*11930*/  SHF.L.U32 R57, R86, 0x10, RZ ;  /* 0x0000001056397819 */ /* 0x000fe400000006ff */
[----:B------:R-:W-:Y:S02]  /*11940*/  IMAD.U32 R153, R56, 0x10000, RZ ;  /* 0x0001000038997824 */ /* 0x000fe400078e00ff */
[----:B------:R-:W-:Y:S01]  /*11950*/  FMUL.FTZ R151, R151, R120 ;  /* 0x0000007897977220 */ /* 0x000fe20000410000 */
[----:B------:R-:W-:Y:S01]  /*11960*/  FSETP.GTU.FTZ.AND P0, PT, R52, R119, PT ;  /* 0x000000773400720b */ /* 0x000fe20003f1c000 */
[----:B------:R-:W-:-:S02]  /*11970*/  HFMA2 R56, -RZ, RZ, 0, 1.1920928955078125e-07 ;  /* 0x00000002ff387431 */ /* 0x000fc400000001ff */
        /* <DEDUP_REMOVED lines=13> */
.L_x_2624:
        /* <DEDUP_REMOVED lines=13> */
.L_x_2626:
[----:B------:R-:W-:Y:S05]  /*11b20*/  BSYNC.RECONVERGENT B2 ;  /* 0x0000000000027941 */ /* 0x000fea0003800200 */
.L_x_2625:
[----:B------:R-:W-:Y:S01]  /*11b30*/  LOP3.LUT R110, R73, UR7, R153, 0x96, !PT ;  /* 0x00000007496e7c12 */ /* 0x000fe2000f8e9699 */
[----:B------:R-:W-:-:S04]  /*11b40*/  IMAD.WIDE.U32 R56, R23, -0x326172a9, RZ ;  /* 0xcd9e8d5717387825 */ /* 0x000fc800078e00ff */
[----:B------:R-:W-:Y:S01]  /*11b50*/  IMAD.WIDE.U32 R110, R110, -0x326172a9, RZ ;  /* 0xcd9e8d576e6e7825 */ /* 0x000fe200078e00ff */
[----:B------:R-:W-:-:S03]  /*11b60*/  LOP3.LUT R57, R20, UR6, R57, 0x96, !PT ;  /* 0x0000000614397c12 */ /* 0x000fc6000f8e9639 */
[----:B------:R-:W-:Y:S01]  /*11b70*/  IMAD.MOV.U32 R52, RZ, RZ, R114 ;  /* 0x000000ffff347224 */ /* 0x000fe200078e0072 */
        /* <DEDUP_REMOVED lines=33> */
[----:B------:R-:W-:-:S03]  /*11d90*/  IMAD.WIDE.U32 R56, R57, -0x2daee0ad, RZ ;  /* 0xd2511f5339387825 */ /* 0x000fc600078e00ff */
[----:B------:R-:W-:Y:S01]  /*11da0*/  MOV R114, R56 ;  /* 0x0000003800727202 */ /* 0x000fe20000000f00 */
[----:B------:R-:W-:Y:S01]  /*11db0*/  IMAD.MOV.U32 R56, RZ, RZ, RZ ;  /* 0x000000ffff387224 */ /* 0x000fe200078e00ff */
[----:B------:R-:W-:-:S07]  /*11dc0*/  LOP3.LUT R112, R127, R152, R57, 0x96, !PT ;  /* 0x000000987f707212 */ /* 0x000fce00078e9639 */
.L_x_2623:
[----:B------:R-:W-:Y:S05]  /*11dd0*/  BSYNC.RECONVERGENT B1 ;  /* 0x0000000000017941 */ /* 0x000fea0003800200 */
.L_x_2622:
        /* <DEDUP_REMOVED lines=25> */
.L_x_2629:
        /* <DEDUP_REMOVED lines=13> */
.L_x_2631:
[----:B------:R-:W-:Y:S05]  /*12040*/  BSYNC.RECONVERGENT B2 ;  /* 0x0000000000027941 */ /* 0x000fea0003800200 */
.L_x_2630:
[----:B------:R-:W-:Y:S01]  /*12050*/  LOP3.LUT R110, R73, UR7, R57, 0x96, !PT ;  /* 0x00000007496e7c12 */ /* 0x000fe2000f8e9639 */
[----:B------:R-:W-:-:S04]  /*12060*/  IMAD.WIDE.U32 R52, R23, -0x326172a9, RZ ;  /* 0xcd9e8d5717347825 */ /* 0x000fc800078e00ff */
[----:B------:R-:W-:Y:S02]  /*12070*/  HFMA2 R153, -RZ, RZ, 0, 0 ;  /* 0x00000000ff997431 */ /* 0x000fe400000001ff */
        /* <DEDUP_REMOVED lines=36> */
[----:B------:R-:W-:Y:S02]  /*122c0*/  LOP3.LUT R112, R127, R56, R53, 0x96, !PT ;  /* 0x000000387f707212 */ /* 0x000fe400078e9635 */
[----:B------:R-:W-:Y:S01]  /*122d0*/  MOV R53, R114 ;  /* 0x0000007200357202 */ /* 0x000fe20000000f00 */
[----:B------:R-:W-:-:S07]  /*122e0*/  IMAD.MOV.U32 R114, RZ, RZ, R52 ;  /* 0x000000ffff727224 */ /* 0x000fce00078e0034 */
.L_x_2628:
[----:B------:R-:W-:Y:S05]  /*122f0*/  BSYNC.RECONVERGENT B1 ;  /* 0x0000000000017941 */ /* 0x000fea0003800200 */
.L_x_2627:
[----:B------:R-:W-:Y:S01]  /*12300*/  I2FP.F32.U32 R53, R53 ;  /* 0x0000003500357245 */ /* 0x000fe20000201000 */
[----:B------:R-:W-:Y:S01]  /*12310*/  IMAD.U32 R57, R140, 0x10000, RZ ;  /* 0x000100008c397824 */ /* 0x000fe200078e00ff */
[----:B------:R-:W-:Y:S01]  /*12320*/  ISETP.NE.AND P3, PT, R153, 0x1, PT ;  /* 0x000000019900780c */ /* 0x000fe20003f65270 */
[----:B------:R-:W-:Y:S01]  /*12330*/  BSSY.RECONVERGENT B1, `(.L_x_2632) ;  /* 0x000004e000017945 */ /* 0x000fe20003800200 */
[----:B------:R-:W-:Y:S02]  /*12340*/  HFMA2 R140, -RZ, RZ, 0, 1.1920928955078125e-07 ;  /* 0x00000002ff8c7431 */ /* 0x000fe400000001ff */
[----:B------:R-:W-:Y:S01]  /*12350*/  FFMA.FTZ R52, R53, R128, 1.1641532182693481445e-10 ;  /* 0x2f00000035347423 */ /* 0x000fe20000010080 */
[----:B------:R-:W-:Y:S01]  /*12360*/  FMUL.FTZ R57, R57, R130 ;  /* 0x0000008239397220 */ /* 0x000fe20000410000 */
[----:B------:R-:W-:-:S03]  /*12370*/  IMAD.MOV.U32 R53, RZ, RZ, R110 ;  /* 0x000000ffff357224 */ /* 0x000fc600078e006e */
[----:B------:R-:W-:Y:S01]  /*12380*/  FSETP.GTU.FTZ.AND P2, PT, R52, R119, PT ;  /* 0x000000773400720b */ /* 0x000fe20003f5c000 */
[----:B------:R-:W-:Y:S01]  /*12390*/  FMUL.FTZ R57, R57, R120 ;  /* 0x0000007839397220 */ /* 0x000fe20000410000 */
[----:B------:R-:W-:-:S04]  /*123a0*/  PRMT R52, R49, 0x7632, R52 ;  /* 0x0000763231347816 */ /* 0x000fc80000000034 */
[----:B------:R-:W-:Y:S01]  /*123b0*/  SHF.L.U32 R56, R52, 0x10, RZ ;  /* 0x0000001034387819 */ /* 0x000fe200000006ff */
[----:B------:R-:W-:Y:S01]  /*123c0*/  IMAD.U32 R52, R87, 0x10000, RZ ;  /* 0x0001000057347824 */ /* 0x000fe200078e00ff */
        /* <DEDUP_REMOVED lines=12> */
.L_x_2634:
        /* <DEDUP_REMOVED lines=13> */
.L_x_2636:
[----:B------:R-:W-:Y:S05]  /*12560*/  BSYNC.RECONVERGENT B2 ;  /* 0x0000000000027941 */ /* 0x000fea0003800200 */
.L_x_2635:
[----:B------:R-:W-:Y:S01]  /*12570*/  LOP3.LUT R110, R73, UR7, R57, 0x96, !PT ;  /* 0x00000007496e7c12 */ /* 0x000fe2000f8e9639 */
[----:B------:R-:W-:-:S04]  /*12580*/  IMAD.WIDE.U32 R52, R23, -0x326172a9, RZ ;  /* 0xcd9e8d5717347825 */ /* 0x000fc800078e00ff */
[----:B------:R-:W-:Y:S01]  /*12590*/  IMAD.WIDE.U32 R110, R110, -0x326172a9, RZ ;  /* 0xcd9e8d576e6e7825 */ /* 0x000fe200078e00ff */
[----:B------:R-:W-:-:S03]  /*125a0*/  LOP3.LUT R53, R20, UR6, R53, 0x96, !PT ;  /* 0x0000000614357c12 */ /* 0x000fc6000f8e9635 */
[----:B------:R-:W-:Y:S01]  /*125b0*/  IMAD.MOV.U32 R140, RZ, RZ, RZ ;  /* 0x000000ffff8c7224 */ /* 0x000fe200078e00ff */
        /* <DEDUP_REMOVED lines=35> */
[----:B------:R-:W-:Y:S01]  /*127f0*/  IMAD.MOV.U32 R53, RZ, RZ, R114 ;  /* 0x000000ffff357224 */ /* 0x000fe200078e0072 */
[----:B------:R-:W-:-:S07]  /*12800*/  MOV R114, R52 ;  /* 0x0000003400727202 */ /* 0x000fce0000000f00 */
.L_x_2633:
[----:B------:R-:W-:Y:S05]  /*12810*/  BSYNC.RECONVERGENT B1 ;  /* 0x0000000000017941 */ /* 0x000fea0003800200 */
.L_x_2632:
        /* <DEDUP_REMOVED lines=25> */
.L_x_2639:
        /* <DEDUP_REMOVED lines=13> */
.L_x_2641:
[----:B------:R-:W-:Y:S05]  /*12a80*/  BSYNC.RECONVERGENT B2 ;  /* 0x0000000000027941 */ /* 0x000fea0003800200 */
.L_x_2640:
        /* <DEDUP_REMOVED lines=39> */
[----:B------:R-:W-:Y:S01]  /*12d00*/  HFMA2 R56, -RZ, RZ, 0, 0 ;  /* 0x00000000ff387431 */ /* 0x000fe200000001ff */
[----:B------:R-:W-:Y:S01]  /*12d10*/  MOV R53, R114 ;  /* 0x0000007200357202 */ /* 0x000fe20000000f00 */
[----:B------:R-:W-:-:S07]  /*12d20*/  IMAD.MOV.U32 R114, RZ, RZ, R52 ;  /* 0x000000ffff727224 */ /* 0x000fce00078e0034 */
.L_x_2638:
[----:B------:R-:W-:Y:S05]  /*12d30*/  BSYNC.RECONVERGENT B1 ;  /* 0x0000000000017941 */ /* 0x000fea0003800200 */
.L_x_2637:
[----:B------:R-:W-:Y:S01]  /*12d40*/  I2FP.F32.U32 R53, R53 ;  /* 0x0000003500357245 */ /* 0x000fe20000201000 */
[----:B------:R-:W-:Y:S01]  /*12d50*/  IMAD.U32 R57, R54, 0x10000, RZ ;  /* 0x0001000036397824 */ /* 0x000fe200078e00ff */
[----:B------:R-:W-:Y:S01]  /*12d60*/  ISETP.NE.AND P5, PT, R56, 0x1, PT ;  /* 0x000000013800780c */ /* 0x000fe20003fa5270 */
[----:B------:R-:W-:Y:S02]  /*12d70*/  BSSY.RECONVERGENT B1, `(.L_x_2642) ;  /* 0x000004e000017945 */ /* 0x000fe40003800200 */
        /* <DEDUP_REMOVED lines=21> */
.L_x_2644:
        /* <DEDUP_REMOVED lines=13> */
.L_x_2646:
[----:B------:R-:W-:Y:S05]  /*12fa0*/  BSYNC.RECONVERGENT B2 ;  /* 0x0000000000027941 */ /* 0x000fea0003800200 */
.L_x_2645:
        /* <DEDUP_REMOVED lines=42> */
.L_x_2643:
[----:B------:R-:W-:Y:S05]  /*13250*/  BSYNC.RECONVERGENT B1 ;  /* 0x0000000000017941 */ /* 0x000fea0003800200 */
.L_x_2642:
[----:B------:R-:W-:Y:S01]  /*13260*/  I2FP.F32.U32 R53, R53 ;  /* 0x0000003500357245 */ /* 0x000fe20000201000 */
[----:B------:R-:W-:Y:S01]  /*13270*/  BSSY.RECONVERGENT B1, `(.L_x_2647) ;  /* 0x0000052000017945 */ /* 0x000fe20003800200 */
[----:B------:R-:W-:Y:S01]  /*13280*/  SHF.L.U32 R57, R55, 0x10, RZ ;  /* 0x0000001037397819 */ /* 0x000fe200000006ff */
[----:B------:R-:W-:Y:S01]  /*13290*/  IMAD.MOV.U32 R140, RZ, RZ, 0x2 ;  /* 0x00000002ff8c7424 */ /* 0x000fe200078e00ff */
[----:B------:R-:W-:Y:S01]  /*132a0*/  ISETP.NE.AND P6, PT, R54, 0x1, PT ;  /* 0x000000013600780c */ /* 0x000fe20003fc5270 */
[----:B------:R-:W-:Y:S01]  /*132b0*/  FFMA.FTZ R52, R53, R128, 1.1641532182693481445e-10 ;  /* 0x2f00000035347423 */ /* 0x000fe20000010080 */
[----:B------:R-:W-:Y:S01]  /*132c0*/  SHF.L.U32 R56, R51, 0x10, RZ ;  /* 0x0000001033387819 */ /* 0x000fe200000006ff */
[----:B------:R-:W-:Y:S01]  /*132d0*/  FMUL.FTZ R57, R57, R130 ;  /* 0x0000008239397220 */ /* 0x000fe20000410000 */
[----:B------:R-:W-:Y:S02]  /*132e0*/  PRMT R156, R55, 0x7632, R156 ;  /* 0x00007632379c7816 */ /* 0x000fe4000000009c */
[----:B------:R-:W-:Y:S01]  /*132f0*/  FSETP.GTU.FTZ.AND P5, PT, R52, R119, PT ;  /* 0x000000773400720b */ /* 0x000fe20003fbc000 */
[----:B------:R-:W-:Y:S01]  /*13300*/  FMUL.FTZ R57, R57, R120 ;  /* 0x0000007839397220 */ /* 0x000fe20000410000 */
[----:B------:R-:W-:Y:S01]  /*13310*/  IMAD.U32 R52, R71, 0x10000, RZ ;  /* 0x0001000047347824 */ /* 0x000fe200078e00ff */
[----:B------:R-:W-:-:S03]  /*13320*/  MOV R53, R110 ;  /* 0x0000006e00357202 */ /* 0x000fc60000000f00 */
        /* <DEDUP_REMOVED lines=12> */
.L_x_2649:
[----:B------:R-:W-:Y:S01]  /*133f0*/  VIADD R24, R24, 0x1 ;  /* 0x0000000118187836 */ /* 0x000fe20000000000 */
[----:B------:R-:W-:Y:S04]  /*13400*/  BSSY.RECONVERGENT B2, `(.L_x_2650) ;  /* 0x000000d000027945 */ /* 0x000fe80003800200 */
[----:B------:R-:W-:-:S13]  /*13410*/  ISETP.NE.AND P6, PT, R24, RZ, PT ;  /* 0x000000ff1800720c */ /* 0x000fda0003fc5270 */
[----:B------:R-:W-:Y:S05]  /*13420*/  @P6 BRA `(.L_x_2651) ;  /* 0x0000000000286947 */ /* 0x000fea0003800000 */
[----:B------:R-:W-:Y:S02]  /*13430*/  IADD3 R20, PT, PT, R20, 0x1, RZ ;  /* 0x0000000114147810 */ /* 0x000fe40007ffe0ff */
[----:B------:R-:W-:Y:S02]  /*13440*/  P2R R52, PR, RZ, 0x1 ;  /* 0x00000001ff347803 */ /* 0x000fe40000000000 */
        /* <DEDUP_REMOVED lines=8> */
.L_x_2651:
[----:B------:R-:W-:Y:S05]  /*134d0*/  BSYNC.RECONVERGENT B2 ;  /* 0x0000000000027941 */ /* 0x000fea0003800200 */
.L_x_2650:
[----:B------:R-:W-:-:S04]  /*134e0*/  IMAD.WIDE.U32 R54, R23, -0x326172a9, RZ ;  /* 0xcd9e8d5717367825 */ /* 0x000fc800078e00ff */
[----:B------:R-:W-:Y:S02]  /*134f0*/  HFMA2 R140, -RZ, RZ, 0, 0 ;  /* 0x00000000ff8c7431 */ /* 0x000fe400000001ff */
[----:B------:R-:W-:Y:S01]  /*13500*/  IMAD.WIDE.U32 R56, R24, -0x2daee0ad, RZ ;  /* 0xd2511f5318387825 */ /* 0x000fe200078e00ff */
[----:B------:R-:W-:-:S04]  /*13510*/  LOP3.LUT R52, R20, UR6, R55, 0x96, !PT ;  /* 0x0000000614347c12 */ /* 0x000fc8000f8e9637 */
        /* <DEDUP_REMOVED lines=35> */
[----:B------:R-:W-:Y:S02]  /*13750*/  LOP3.LUT R112, R127, R56, R53, 0x96, !PT ;  /* 0x000000387f707212 */ /* 0x000fe400078e9635 */
[----:B------:R-:W-:Y:S01]  /*13760*/  MOV R53, R114 ;  /* 0x0000007200357202 */ /* 0x000fe20000000f00 */
[----:B------:R-:W-:Y:S01]  /*13770*/  IMAD.MOV.U32 R114, RZ, RZ, R52 ;  /* 0x000000ffff727224 */ /* 0x000fe200078e0034 */
[----:B------:R-:W-:-:S07]  /*13780*/  LOP3.LUT R111, R54, UR24, R111, 0x96, !PT ;  /* 0x00000018366f7c12 */ /* 0x000fce000f8e966f */
.L_x_2648:
[----:B------:R-:W-:Y:S05]  /*13790*/  BSYNC.RECONVERGENT B1 ;  /* 0x0000000000017941 */ /* 0x000fea0003800200 */
.L_x_2647:
[----:B------:R-:W-:Y:S01]  /*137a0*/  I2FP.F32.U32 R53, R53 ;  /* 0x0000003500357245 */ /* 0x000fe20000201000 */
[----:B------:R-:W-:Y:S01]  /*137b0*/  IMAD.U32 R55, R156, 0x10000, RZ ;  /* 0x000100009c377824 */ /* 0x000fe200078e00ff */
[----:B------:R-:W-:Y:S02]  /*137c0*/  PRMT R52, R51, 0x7632, R52 ;  /* 0x0000763233347816 */ /* 0x000fe40000000034 */
[----:B------:R-:W-:Y:S01]  /*137d0*/  F2FP.BF16.F32.PACK_AB R54, R153, R154 ;  /* 0x0000009a9936723e */ /* 0x000fe200000010ff */
[----:B------:R-:W-:Y:S01]  /*137e0*/  FMUL.FTZ R55, R55, R130 ;  /* 0x0000008237377220 */ /* 0x000fe20000410000 */
[----:B------:R-:W-:Y:S01]  /*137f0*/  FFMA.FTZ R128, R53, R128, 1.1641532182693481445e-10 ;  /* 0x2f00000035807423 */ /* 0x000fe20000010080 */
[----:B------:R-:W-:Y:S01]  /*13800*/  IMAD.U32 R52, R52, 0x10000, RZ ;  /* 0x0001000034347824 */ /* 0x000fe200078e00ff */
[----:B------:R-:W-:Y:S01]  /*13810*/  F2FP.BF16.F32.PACK_AB R53, R151, R152 ;  /* 0x000000989735723e */ /* 0x000fe200000010ff */
[----:B------:R-:W-:Y:S01]  /*13820*/  FMUL.FTZ R55, R55, R120 ;  /* 0x0000007837377220 */ /* 0x000fe20000410000 */
[----:B------:R-:W-:-:S02]  /*13830*/  SHF.L.U32 R120, R89, 0x10, RZ ;  /* 0x0000001059787819 */ /* 0x000fc400000006ff */
[----:B------:R-:W-:-:S04]  /*13840*/  FSETP.GTU.FTZ.AND P6, PT, R128, R119, PT ;  /* 0x000000778000720b */ /* 0x000fc80003fdc000 */
[----:B------:R-:W-:Y:S02]  /*13850*/  FSEL R55, R55, RZ, !P6 ;  /* 0x000000ff37377208 */ /* 0x000fe40007000000 */
[----:B------:R-:W-:-:S03]  /*13860*/  PLOP3.LUT P6, PT, P6, PT, PT, 0x8, 0x80 ;  /* 0x000000000080781c */ /* 0x000fc600037ce170 */
[----:B------:R-:W-:Y:S01]  /*13870*/  FFMA.FTZ R120, R55, R120, R52 ;  /* 0x0000007837787223 */ /* 0x000fe20000010034 */
[----:B------:R-:W-:-:S04]  /*13880*/  F2FP.BF16.F32.PACK_AB R52, R148, R150 ;  /* 0x000000969434723e */ /* 0x000fc800000010ff */
[----:B------:R-:W-:Y:S01]  /*13890*/  F2FP.BF16.F32.PACK_AB R55, R120, R155 ;  /* 0x0000009b7837723e */ /* 0x000fe200000010ff */
[----:B------:R-:W-:Y:S06]  /*138a0*/  BRA `(.L_x_2652) ;  /* 0x0000002800387947 */ /* 0x000fec0003800000 */
.L_x_2611:
        /* <DEDUP_REMOVED lines=16> */
.L_x_2655:
[----:B------:R-:W-:Y:S01]  /*139b0*/  VIADD R24, R24, 0x1 ;  /* 0x0000000118187836 */ /* 0x000fe20000000000 */
[----:B------:R-:W-:Y:S03]  /*139c0*/  BSSY.RECONVERGENT B2, `(.L_x_2656) ;  /* 0x000000c000027945 */ /* 0x000fe60003800200 */
[C---:B0-----:R-:W-:Y:S01]  /*139d0*/  IMAD.WIDE.U32 R150, R24.reuse, -0x2daee0ad, RZ ;  /* 0xd2511f5318967825 */ /* 0x041fe200078e00ff */
        /* <DEDUP_REMOVED lines=10> */
.L_x_2657:
[----:B------:R-:W-:Y:S05]  /*13a80*/  BSYNC.RECONVERGENT B2 ;  /* 0x0000000000027941 */ /* 0x000fea0003800200 */
.L_x_2656:
        /* <DEDUP_REMOVED lines=39> */
[----:B------:R-:W-:Y:S01]  /*13d00*/  HFMA2 R148, -RZ, RZ, 0, 0 ;  /* 0x00000000ff947431 */ /* 0x000fe200000001ff */
[----:B------:R-:W-:Y:S01]  /*13d10*/  MOV R114, R56 ;  /* 0x0000003800727202 */ /* 0x000fe20000000f00 */
[----:B------:R-:W-:-:S07]  /*13d20*/  IMAD.MOV.U32 R57, RZ, RZ, R140 ;  /* 0x000000ffff397224 */ /* 0x000fce00078e008c */
.L_x_2654:
[----:B------:R-:W-:Y:S05]  /*13d30*/  BSYNC.RECONVERGENT B1 ;  /* 0x0000000000017941 */ /* 0x000fea0003800200 */
.L_x_2653:
[----:B------:R-:W-:Y:S01]  /*13d40*/  I2FP.F32.U32 R57, R57 ;  /* 0x0000003900397245 */ /* 0x000fe20000201000 */
[----:B-----5:R-:W-:Y:S01]  /*13d50*/  IMAD.U32 R149, R52, 0x10000, RZ ;  /* 0x0001000034957824 */ /* 0x020fe200078e00ff */
[----:B------:R-:W-:Y:S01]  /*13d60*/  ISETP.NE.AND P1, PT, R148, 0x1, PT ;  /* 0x000000019400780c */ /* 0x000fe20003f25270 */
[----:B------:R-:W-:Y:S01]  /*13d70*/  BSSY.RECONVERGENT B1, `(.L_x_2658) ;  /* 0x000004e000017945 */ /* 0x000fe20003800200 */
[----:B------:R-:W-:Y:S01]  /*13d80*/  PRMT R52, R52, 0x7632, R52 ;  /* 0x0000763234347816 */ /* 0x000fe20000000034 */
[----:B------:R-:W-:Y:S01]  /*13d90*/  FFMA.FTZ R56, R57, R128, 1.1641532182693481445e-10 ;  /* 0x2f00000039387423 */ /* 0x000fe20000010080 */
[----:B------:R-:W-:Y:S01]  /*13da0*/  FMUL.FTZ R149, R149, R130 ;  /* 0x0000008295957220 */ /* 0x000fe20000410000 */
[----:B------:R-:W-:-:S03]  /*13db0*/  SHF.L.U32 R57, R70, 0x10, RZ ;  /* 0x0000001046397819 */ /* 0x000fc600000006ff */
[----:B------:R-:W-:Y:S01]  /*13dc0*/  FMUL.FTZ R149, R149, R120 ;  /* 0x0000007895957220 */ /* 0x000fe20000410000 */
[----:B------:R-:W-:Y:S01]  /*13dd0*/  FSETP.GTU.FTZ.AND P0, PT, R56, R119, PT ;  /* 0x000000773800720b */ /* 0x000fe20003f1c000 */
[----:B------:R-:W-:-:S03]  /*13de0*/  IMAD.MOV.U32 R56, RZ, RZ, 0x2 ;  /* 0x00000002ff387424 */ /* 0x000fc600078e00ff */
[----:B0-----:R-:W-:Y:S02]  /*13df0*/  FSEL R150, R149, RZ, !P0 ;  /* 0x000000ff95967208 */ /* 0x001fe40004000000 */
        /* <DEDUP_REMOVED lines=13> */
.L_x_2660:
        /* <DEDUP_REMOVED lines=13> */
.L_x_2662:
[----:B------:R-:W-:Y:S05]  /*13fa0*/  BSYNC.RECONVERGENT B2 ;  /* 0x0000000000027941 */ /* 0x000fea0003800200 */
.L_x_2661:
        /* <DEDUP_REMOVED lines=40> */
[----:B------:R-:W-:Y:S02]  /*14230*/  IMAD.MOV.U32 R114, RZ, RZ, R56 ;  /* 0x000000ffff727224 */ /* 0x000fe400078e0038 */
[----:B------:R-:W-:-:S07]  /*14240*/  HFMA2 R56, -RZ, RZ, 0, 0 ;  /* 0x00000000ff387431 */ /* 0x000fce00000001ff */
.L_x_2659:
[----:B------:R-:W-:Y:S05]  /*14250*/  BSYNC.RECONVERGENT B1 ;  /* 0x0000000000017941 */ /* 0x000fea0003800200 */
.L_x_2658:
        /* <DEDUP_REMOVED lines=9> */
[----:B------:R-:W-:Y:S02]  /*142f0*/  FSETP.GTU.FTZ.AND P0, PT, R52, R119, PT ;  /* 0x000000773400720b */ /* 0x000fe40003f1c000 */
        /* <DEDUP_REMOVED lines=13> */
.L_x_2665:
        /* <DEDUP_REMOVED lines=13> */
.L_x_2667:
[----:B------:R-:W-:Y:S05]  /*144a0*/  BSYNC.RECONVERGENT B2 ;  /* 0x0000000000027941 */ /* 0x000fea0003800200 */
.L_x_2666:
[----:B------:R-:W-:Y:S01]  /*144b0*/  LOP3.LUT R110, R73, UR7, R153, 0x96, !PT ;  /* 0x00000007496e7c12 */ /* 0x000fe2000f8e9699 */
[----:B------:R-:W-:Y:S01]  /*144c0*/  IMAD.WIDE.U32 R56, R23, -0x326172a9, RZ ;  /* 0xcd9e8d5717387825 */ /* 0x000fe200078e00ff */
[----:B------:R-:W-:-:S03]  /*144d0*/  MOV R52, R114 ;  /* 0x0000007200347202 */ /* 0x000fc60000000f00 */
        /* <DEDUP_REMOVED lines=33> */
[----:B------:R-:W-:Y:S01]  /*146f0*/  LOP3.LUT R57, R110, UR22, R57, 0x96, !PT ;  /* 0x000000166e397c12 */ /* 0x000fe2000f8e9639 */
[----:B------:R-:W-:-:S05]  /*14700*/  IMAD.WIDE.U32 R110, R111, -0x326172a9, RZ ;  /* 0xcd9e8d576f6e7825 */ /* 0x000fca00078e00ff */
[----:B------:R-:W-:Y:S01]  /*14710*/  LOP3.LUT R111, R56, UR24, R111, 0x96, !PT ;  /* 0x00000018386f7c12 */ /* 0x000fe2000f8e966f */
[----:B------:R-:W-:-:S04]  /*14720*/  IMAD.WIDE.U32 R56, R57, -0x2daee0ad, RZ ;  /* 0xd2511f5339387825 */ /* 0x000fc800078e00ff */
[----:B------:R-:W-:Y:S01]  /*14730*/  IMAD.MOV.U32 R114, RZ, RZ, R56 ;  /* 0x000000ffff727224 */ /* 0x000fe200078e0038 */
[----:B------:R-:W-:-:S07]  /*14740*/  LOP3.LUT R112, R127, R152, R57, 0x96, !PT ;  /* 0x000000987f707212 */ /* 0x000fce00078e9639 */
.L_x_2664:
[----:B------:R-:W-:Y:S05]  /*14750*/  BSYNC.RECONVERGENT B1 ;  /* 0x0000000000017941 */ /* 0x000fea0003800200 */
.L_x_2663:
        /* <DEDUP_REMOVED lines=8> */
[----:B------:R-:W-:Y:S01]  /*147e0*/  IMAD.MOV.U32 R56, RZ, RZ, 0x2 ;  /* 0x00000002ff387424 */ /* 0x000fe200078e00ff */
[----:B------:R-:W-:Y:S01]  /*147f0*/  MOV R53, R110 ;  /* 0x0000006e00357202 */ /* 0x000fe20000000f00 */
        /* <DEDUP_REMOVED lines=14> */
.L_x_2670:
        /* <DEDUP_REMOVED lines=13> */
.L_x_2672:
[----:B------:R-:W-:Y:S05]  /*149b0*/  BSYNC.RECONVERGENT B2 ;  /* 0x0000000000027941 */ /* 0x000fea0003800200 */
.L_x_2671:
        /* <DEDUP_REMOVED lines=42> */
.L_x_2669:
[----:B------:R-:W-:Y:S05]  /*14c60*/  BSYNC.RECONVERGENT B1 ;  /* 0x0000000000017941 */ /* 0x000fea0003800200 */
.L_x_2668:
[----:B------:R-:W-:Y:S01]  /*14c70*/  I2FP.F32.U32 R53, R53 ;  /* 0x0000003500357245 */ /* 0x000fe20000201000 */
[----:B------:R-:W-:Y:S01]  /*14c80*/  IMAD.U32 R57, R140, 0x10000, RZ ;  /* 0x000100008c397824 */ /* 0x000fe200078e00ff */
[----:B------:R-:W-:Y:S01]  /*14c90*/  ISETP.NE.AND P3, PT, R56, 0x1, PT ;  /* 0x000000013800780c */ /* 0x000fe20003f65270 */
[----:B------:R-:W-:Y:S01]  /*14ca0*/  BSSY.RECONVERGENT B1, `(.L_x_2673) ;  /* 0x000004c000017945 */ /* 0x000fe20003800200 */
[----:B------:R-:W-:Y:S02]  /*14cb0*/  IMAD.MOV.U32 R140, RZ, RZ, 0x2 ;  /* 0x00000002ff8c7424 */ /* 0x000fe400078e00ff */
[----:B------:R-:W-:Y:S01]  /*14cc0*/  FFMA.FTZ R52, R53, R128, 1.1641532182693481445e-10 ;  /* 0x2f00000035347423 */ /* 0x000fe20000010080 */
[----:B------:R-:W-:Y:S01]  /*14cd0*/  FMUL.FTZ R57, R57, R130 ;  /* 0x0000008239397220 */ /* 0x000fe20000410000 */
[----:B------:R-:W-:-:S03]  /*14ce0*/  MOV R53, R110 ;  /* 0x0000006e00357202 */ /* 0x000fc60000000f00 */
        /* <DEDUP_REMOVED lines=15> */
.L_x_2675:
        /* <DEDUP_REMOVED lines=13> */
.L_x_2677:
[----:B------:R-:W-:Y:S05]  /*14eb0*/  BSYNC.RECONVERGENT B2 ;  /* 0x0000000000027941 */ /* 0x000fea0003800200 */
.L_x_2676:
        /* <DEDUP_REMOVED lines=42> */
.L_x_2674:
[----:B------:R-:W-:Y:S05]  /*15160*/  BSYNC.RECONVERGENT B1 ;  /* 0x0000000000017941 */ /* 0x000fea0003800200 */
.L_x_2673:
        /* <DEDUP_REMOVED lines=24> */
.L_x_2680:
        /* <DEDUP_REMOVED lines=13> */
.L_x_2682:
[----:B------:R-:W-:Y:S05]  /*153c0*/  BSYNC.RECONVERGENT B2 ;  /* 0x0000000000027941 */ /* 0x000fea0003800200 */
.L_x_2681:
        /* <DEDUP_REMOVED lines=42> */
.L_x_2679:
[----:B------:R-:W-:Y:S05]  /*15670*/  BSYNC.RECONVERGENT B1 ;  /* 0x0000000000017941 */ /* 0x000fea0003800200 */
.L_x_2678:
        /* <DEDUP_REMOVED lines=23> */
.L_x_2685:
        /* <DEDUP_REMOVED lines=13> */
.L_x_2687:
[----:B------:R-:W-:Y:S05]  /*158c0*/  BSYNC.RECONVERGENT B2 ;  /* 0x0000000000027941 */ /* 0x000fea0003800200 */
.L_x_2686:
        /* <DEDUP_REMOVED lines=42> */
.L_x_2684:
[----:B------:R-:W-:Y:S05]  /*15b70*/  BSYNC.RECONVERGENT B1 ;  /* 0x0000000000017941 */ /* 0x000fea0003800200 */
.L_x_2683:
[----:B------:R-:W-:Y:S01]  /*15b80*/  I2FP.F32.U32 R53, R52 ;  /* 0x0000003400357245 */ /* 0x000fe20000201000 */
[C---:B------:R-:W-:Y:S01]  /*15b90*/  IMAD.U32 R57, R55.reuse, 0x10000, RZ ;  /* 0x0001000037397824 */ /* 0x040fe200078e00ff */
[----:B------:R-:W-:Y:S01]  /*15ba0*/  ISETP.NE.AND P6, PT, R54, 0x1, PT ;  /* 0x000000013600780c */ /* 0x000fe20003fc5270 */
[----:B------:R-:W-:Y:S01]  /*15bb0*/  BSSY.RECONVERGENT B1, `(.L_x_2688) ;  /* 0x000004f000017945 */ /* 0x000fe20003800200 */
[----:B------:R-:W-:Y:S01]  /*15bc0*/  PRMT R156, R55, 0x7632, R156 ;  /* 0x00007632379c7816 */ /* 0x000fe2000000009c */
[----:B------:R-:W-:Y:S01]  /*15bd0*/  FFMA.FTZ R52, R53, R128, 1.1641532182693481445e-10 ;  /* 0x2f00000035347423 */ /* 0x000fe20000010080 */
        /* <DEDUP_REMOVED lines=18> */
.L_x_2690:
        /* <DEDUP_REMOVED lines=14> */
.L_x_2692:
[----:B------:R-:W-:Y:S05]  /*15de0*/  BSYNC.RECONVERGENT B2 ;  /* 0x0000000000027941 */ /* 0x000fea0003800200 */
.L_x_2691:
        /* <DEDUP_REMOVED lines=29> */
[----:B------:R-:W-:-:S04]  /*15fc0*/  IMAD.WIDE.U32 R56, R57, -0x2daee0ad, RZ ;  /* 0xd2511f5339387825 */ /* 0x000fc800078e00ff */
[----:B------:R-:W-:Y:S01]  /*15fd0*/  IMAD.WIDE.U32 R110, R110, -0x326172a9, RZ ;  /* 0xcd9e8d576e6e7825 */ /* 0x000fe200078e00ff */
[----:B------:R-:W-:-:S04]  /*15fe0*/  LOP3.LUT R54, R54, UR21, R57, 0x96, !PT ;  /* 0x0000001536367c12 */ /* 0x000fc8000f8e9639 */
[----:B------:R-:W-:Y:S01]  /*15ff0*/  LOP3.LUT R111, R52, UR20, R111, 0x96, !PT ;  /* 0x00000014346f7c12 */ /* 0x000fe2000f8e966f */
[----:B------:R-:W-:-:S05]  /*16000*/  IMAD.WIDE.U32 R54, R54, -0x326172a9, RZ ;  /* 0xcd9e8d5736367825 */ /* 0x000fca00078e00ff */
[----:B------:R-:W-:Y:S01]  /*16010*/  LOP3.LUT R52, R110, UR22, R55, 0x96, !PT ;  /* 0x000000166e347c12 */ /* 0x000fe2000f8e9637 */
[----:B------:R-:W-:-:S04]  /*16020*/  IMAD.WIDE.U32 R110, R111, -0x2daee0ad, RZ ;  /* 0xd2511f536f6e7825 */ /* 0x000fc800078e00ff */
[----:B------:R-:W-:Y:S01]  /*16030*/  IMAD.WIDE.U32 R52, R52, -0x2daee0ad, RZ ;  /* 0xd2511f5334347825 */ /* 0x000fe200078e00ff */
[----:B------:R-:W-:-:S04]  /*16040*/  LOP3.LUT R111, R56, UR23, R111, 0x96, !PT ;  /* 0x00000017386f7c12 */ /* 0x000fc8000f8e966f */
[----:B------:R-:W-:Y:S01]  /*16050*/  LOP3.LUT R112, R127, R110, R53, 0x96, !PT ;  /* 0x0000006e7f707212 */ /* 0x000fe200078e9635 */
[----:B------:R-:W-:Y:S01]  /*16060*/  IMAD.WIDE.U32 R110, R111, -0x326172a9, RZ ;  /* 0xcd9e8d576f6e7825 */ /* 0x000fe200078e00ff */
[----:B------:R-:W-:-:S03]  /*16070*/  MOV R53, R114 ;  /* 0x0000007200357202 */ /* 0x000fc60000000f00 */
[----:B------:R-:W-:Y:S01]  /*16080*/  IMAD.MOV.U32 R114, RZ, RZ, R52 ;  /* 0x000000ffff727224 */ /* 0x000fe200078e0034 */
[----:B------:R-:W-:-:S07]  /*16090*/  LOP3.LUT R111, R54, UR24, R111, 0x96, !PT ;  /* 0x00000018366f7c12 */ /* 0x000fce000f8e966f */
.L_x_2689:
[----:B------:R-:W-:Y:S05]  /*160a0*/  BSYNC.RECONVERGENT B1 ;  /* 0x0000000000017941 */ /* 0x000fea0003800200 */
.L_x_2688:
        /* <DEDUP_REMOVED lines=11> */
[----:B------:R-:W-:Y:S01]  /*16160*/  FMUL.FTZ R120, R52, R55 ;  /* 0x0000003734787220 */ /* 0x000fe20000410000 */
[----:B------:R-:W-:-:S04]  /*16170*/  F2FP.BF16.F32.PACK_AB R52, R148, R150 ;  /* 0x000000969434723e */ /* 0x000fc800000010ff */
[----:B------:R-:W-:-:S07]  /*16180*/  F2FP.BF16.F32.PACK_AB R55, R120, R155 ;  /* 0x0000009b7837723e */ /* 0x000fce00000010ff */
.L_x_2652:
[----:B------:R-:W-:Y:S01]  /*16190*/  FADD.FTZ R57, RZ, R67 ;  /* 0x00000043ff397221 */ /* 0x000fe20000010000 */
[----:B------:R-:W-:Y:S01]  /*161a0*/  SEL R56, RZ, 0x1000000, !P6 ;  /* 0x01000000ff387807 */ /* 0x000fe20007000000 */
[----:B------:R-:W-:Y:S01]  /*161b0*/  IMAD.WIDE.U32 R60, R147, 0x10, R60 ;  /* 0x00000010933c7825 */ /* 0x000fe200078e003c */
[----:B------:R-:W-:-:S03]  /*161c0*/  SEL R126, RZ, 0x10000, !P5 ;  /* 0x00010000ff7e7807 */ /* 0x000fc60006800000 */
[----:B------:R-:W-:Y:S01]  /*161d0*/  FADD.FTZ R122, R57, R66 ;  /* 0x00000042397a7221 */ /* 0x000fe20000010000 */
[----:B------:R-:W-:Y:S01]  /*161e0*/  SEL R119, RZ, 0x100, !P4 ;  /* 0x00000100ff777807 */ /* 0x000fe20006000000 */
[----:B------:R-:W-:Y:S01]  /*161f0*/  IMAD.WIDE.U32 R62, R147, 0x8, R62 ;  /* 0x00000008933e7825 */ /* 0x000fe200078e003e */
[----:B------:R-:W-:-:S03]  /*16200*/  SEL R121, RZ, 0x1000000, !P2 ;  /* 0x01000000ff797807 */ /* 0x000fc60005000000 */
[----:B------:R-:W-:Y:S01]  /*16210*/  FADD.FTZ R57, R122, R101 ;  /* 0x000000657a397221 */ /* 0x000fe20000010000 */
[----:B------:R-:W-:Y:S01]  /*16220*/  LOP3.LUT R126, R119, R56, R126, 0xfe, !PT ;  /* 0x00000038777e7212 */ /* 0x000fe200078efe7e */
[----:B------:R0:W-:Y:S01]  /*16230*/  STG.E.128 desc[UR8][R60.64], R52 ;  /* 0x000000343c007986 */ /* 0x0001e2000c101d08 */
[----:B------:R-:W-:Y:S01]  /*16240*/  SEL R124, RZ, 0x10000, !P1 ;  /* 0x00010000ff7c7807 */ /* 0x000fe20004800000 */
[----:B------:R-:W-:Y:S01]  /*16250*/  FADD.FTZ R122, R57, R100 ;  /* 0x00000064397a7221 */ /* 0x000fe20000010000 */
[----:B------:R-:W-:Y:S01]  /*16260*/  ISETP.NE.AND P6, PT, R149, RZ, PT ;  /* 0x000000ff9500720c */ /* 0x000fe20003fc5270 */
[----:B------:R-:W-:Y:S01]  /*16270*/  UMOV UR4, 0xffffffff ;  /* 0xffffffff00047882 */ /* 0x000fe20000000000 */
[----:B------:R-:W-:Y:S01]  /*16280*/  SEL R123, RZ, 0x1, !P3 ;  /* 0x00000001ff7b7807 */ /* 0x000fe20005800000 */
[----:B------:R-:W-:Y:S01]  /*16290*/  FADD.FTZ R122, R122, R115 ;  /* 0x000000737a7a7221 */ /* 0x000fe20000010000 */
[----:B------:R-:W-:Y:S02]  /*162a0*/  PRMT R156, R33, 0x7632, R156 ;  /* 0x00007632219c7816 */ /* 0x000fe4000000009c */
[----:B------:R-:W-:Y:S01]  /*162b0*/  PRMT R149, R3, 0x7632, R149 ;  /* 0x0000763203957816 */ /* 0x000fe20000000095 */
[----:B------:R-:W-:Y:S01]  /*162c0*/  FADD.FTZ R57, R122, R113 ;  /* 0x000000717a397221 */ /* 0x000fe20000010000 */
[----:B------:R-:W-:-:S02]  /*162d0*/  PRMT R128, R39, 0x7632, R128 ;  /* 0x0000763227807816 */ /* 0x000fc40000000080 */
[----:B------:R-:W-:Y:S01]  /*162e0*/  PRMT R157, R38, 0x7632, R157 ;  /* 0x00007632269d7816 */ /* 0x000fe2000000009d */
[----:B------:R-:W-:Y:S01]  /*162f0*/  FADD.FTZ R57, R57, R118 ;  /* 0x0000007639397221 */ /* 0x000fe20000010000 */
[----:B------:R-:W-:Y:S02]  /*16300*/  PRMT R159, R37, 0x7632, R159 ;  /* 0x00007632259f7816 */ /* 0x000fe4000000009f */
[----:B------:R-:W-:Y:S01]  /*16310*/  PRMT R158, R11, 0x7632, R158 ;  /* 0x000076320b9e7816 */ /* 0x000fe2000000009e */
[----:B------:R-:W-:Y:S01]  /*16320*/  FADD.FTZ R57, R57, R116 ;  /* 0x0000007439397221 */ /* 0x000fe20000010000 */
[----:B0-----:R-:W-:Y:S02]  /*16330*/  PRMT R52, R32, 0x7632, R52 ;  /* 0x0000763220347816 */ /* 0x001fe40000000034 */
[----:B------:R-:W-:Y:S01]  /*16340*/  PRMT R55, R4, 0x7632, R55 ;  /* 0x0000763204377816 */ /* 0x000fe20000000037 */
[----:B------:R-:W-:Y:S01]  /*16350*/  FADD.FTZ R122, R57, R132 ;  /* 0x00000084397a7221 */ /* 0x000fe20000010000 */
[----:B------:R-:W-:-:S02]  /*16360*/  PRMT R54, R9, 0x7632, R54 ;  /* 0x0000763209367816 */ /* 0x000fc40000000036 */
[----:B------:R-:W-:Y:S01]  /*16370*/  PRMT R53, R10, 0x7632, R53 ;  /* 0x000076320a357816 */ /* 0x000fe20000000035 */
        /* <DEDUP_REMOVED lines=14> */
[----:B------:R-:W-:Y:S02]  /*16460*/  SEL R57, RZ, 0x100, !P0 ;  /* 0x00000100ff397807 */ /* 0x000fe40004000000 */
[----:B------:R-:W-:Y:S01]  /*16470*/  LOP3.LUT P0, RZ, R64, 0x1f, RZ, 0xc0, !PT ;  /* 0x0000001f40ff7812 */ /* 0x000fe2000780c0ff */
[----:B------:R-:W-:Y:S01]  /*16480*/  FADD.FTZ R119, R122, R59 ;  /* 0x0000003b7a777221 */ /* 0x000fe20000010000 */
[----:B------:R-:W-:Y:S02]  /*16490*/  LOP3.LUT R56, R57, R121, R124, 0xfe, !PT ;  /* 0x0000007939387212 */ /* 0x000fe400078efe7c */
[----:B------:R-:W-:Y:S01]  /*164a0*/  SEL R121, RZ, 0x1, !P6 ;  /* 0x00000001ff797807 */ /* 0x000fe20007000000 */
[----:B------:R-:W-:Y:S01]  /*164b0*/  FADD.FTZ R119, R119, R150 ;  /* 0x0000009677777221 */ /* 0x000fe20000010000 */
[----:B------:R-:W-:Y:S02]  /*164c0*/  LOP3.LUT R57, R126, R123, RZ, 0xfc, !PT ;  /* 0x0000007b7e397212 */ /* 0x000fe400078efcff */
[----:B------:R-:W-:Y:S01]  /*164d0*/  LOP3.LUT R56, R56, R121, RZ, 0xfc, !PT ;  /* 0x0000007938387212 */ /* 0x000fe200078efcff */
[----:B------:R-:W-:Y:S01]  /*164e0*/  FADD.FTZ R119, R119, R148 ;  /* 0x0000009477777221 */ /* 0x000fe20000010000 */
[----:B------:R-:W-:-:S02]  /*164f0*/  PRMT R64, R35, 0x7632, R64 ;  /* 0x0000763223407816 */ /* 0x000fc40000000040 */
[----:B------:R-:W-:Y:S01]  /*16500*/  PRMT R123, R2, 0x7632, R123 ;  /* 0x00007632027b7816 */ /* 0x000fe2000000007b */
[----:B------:R-:W-:Y:S01]  /*16510*/  FADD.FTZ R122, R119, R152 ;  /* 0x00000098777a7221 */ /* 0x000fe20000010000 */
[----:B------:R0:W-:Y:S01]  /*16520*/  STG.E.64 desc[UR8][R62.64], R56 ;  /* 0x000000383e007986 */ /* 0x0001e2000c101b08 */
[----:B------:R-:W-:Y:S02]  /*16530*/  PRMT R119, R0, 0x7632, R119 ;  /* 0x0000763200777816 */ /* 0x000fe40000000077 */
[----:B------:R-:W-:Y:S01]  /*16540*/  FADD.FTZ R121, R122, R151 ;  /* 0x000000977a797221 */ /* 0x000fe20000010000 */
[----:B------:R-:W-:-:S03]  /*16550*/  PRMT R122, R34, 0x7632, R122 ;  /* 0x00007632227a7816 */ /* 0x000fc6000000007a */
[----:B------:R-:W-:-:S04]  /*16560*/  FADD.FTZ R124, R121, R154 ;  /* 0x0000009a797c7221 */ /* 0x000fc80000010000 */
[----:B------:R-:W-:-:S04]  /*16570*/  FADD.FTZ R124, R124, R153 ;  /* 0x000000997c7c7221 */ /* 0x000fc80000010000 */
[----:B0-----:R-:W-:-:S04]  /*16580*/  FADD.FTZ R57, R124, R155 ;  /* 0x0000009b7c397221 */ /* 0x001fc80000010000 */
[----:B------:R-:W-:Y:S01]  /*16590*/  FADD.FTZ R56, R57, R120 ;  /* 0x0000007839387221 */ /* 0x000fe20000010000 */
[----:B------:R-:W-:Y:S06]  /*165a0*/  BRA.DIV UR4, `(.L_x_2693) ;  /* 0x0000001204887947 */ /* 0x000fec000b800000 */
        /* <DEDUP_REMOVED lines=8> */
[----:B-1----:R-:W-:-:S05]  /*16630*/  FADD.FTZ R124, R63, R124 ;  /* 0x0000007c3f7c7221 */ /* 0x002fca0000010000 */
        /* <DEDUP_REMOVED lines=76> */
.L_x_2706:
[----:B------:R-:W-:Y:S01]  /*16b00*/  FMUL.FTZ R56, R61, R61 ;  /* 0x0000003d3d387220 */ /* 0x000fe20000410000 */
[----:B------:R-:W-:Y:S01]  /*16b10*/  ISETP.NE.AND P1, PT, RZ, UR13, PT ;  /* 0x0000000dff007c0c */ /* 0x000fe2000bf25270 */
[----:B01----:R-:W-:Y:S01]  /*16b20*/  FADD.FTZ R62, R62, R125 ;  /* 0x0000007d3e3e7221 */ /* 0x003fe20000010000 */
[----:B------:R-:W-:Y:S01]  /*16b30*/  IMAD.U32 R63, R68, 0x10000, RZ ;  /* 0x00010000443f7824 */ /* 0x000fe200078e00ff */
[----:B------:R-:W-:Y:S01]  /*16b40*/  SHF.L.U32 R159, R159, 0x10, RZ ;  /* 0x000000109f9f7819 */ /* 0x000fe200000006ff */
[----:B------:R-:W-:Y:S01]  /*16b50*/  IMAD.U32 R127, R94, 0x10000, RZ ;  /* 0x000100005e7f7824 */ /* 0x000fe200078e00ff */
[----:B------:R-:W-:Y:S01]  /*16b60*/  FSEL R56, R56, RZ, P1 ;  /* 0x000000ff38387208 */ /* 0x000fe20000800000 */
[----:B------:R-:W-:Y:S01]  /*16b70*/  FFMA.FTZ R57, R62, R57, UR14 ;  /* 0x0000000e3e397e23 */ /* 0x000fe20008010039 */
[----:B------:R-:W-:Y:S01]  /*16b80*/  FSEL R125, R61, RZ, !P1 ;  /* 0x000000ff3d7d7208 */ /* 0x000fe20004800000 */
[----:B------:R-:W-:Y:S01]  /*16b90*/  IMAD.U32 R161, R96, 0x10000, RZ ;  /* 0x0001000060a17824 */ /* 0x000fe200078e00ff */
[----:B------:R-:W-:Y:S01]  /*16ba0*/  SHF.L.U32 R157, R157, 0x10, RZ ;  /* 0x000000109d9d7819 */ /* 0x000fe200000006ff */
[----:B------:R-:W-:Y:S01]  /*16bb0*/  FADD.FTZ R57, R57, R56 ;  /* 0x0000003839397221 */ /* 0x000fe20000010000 */
[----:B------:R-:W-:-:S02]  /*16bc0*/  IMAD.U32 R129, R104, 0x10000, RZ ;  /* 0x0001000068817824 */ /* 0x000fc400078e00ff */
[C---:B------:R-:W-:Y:S01]  /*16bd0*/  FADD.FTZ R56, -R125.reuse, R67 ;  /* 0x000000437d387221 */ /* 0x040fe20000010100 */
[----:B------:R-:W-:Y:S01]  /*16be0*/  SHF.L.U32 R67, R44, 0x10, RZ ;  /* 0x000000102c437819 */ /* 0x000fe200000006ff */
[----:B------:R-:W0:Y:S01]  /*16bf0*/  MUFU.RSQ R121, R57 ;  /* 0x0000003900797308 */ /* 0x000e220000001400 */
[C---:B------:R-:W-:Y:S01]  /*16c00*/  FADD.FTZ R66, -R125.reuse, R66 ;  /* 0x000000427d427221 */ /* 0x040fe20000010100 */
[C---:B------:R-:W-:Y:S01]  /*16c10*/  FADD.FTZ R60, -R125.reuse, R101 ;  /* 0x000000657d3c7221 */ /* 0x040fe20000010100 */
[C---:B------:R-:W-:Y:S01]  /*16c20*/  FADD.FTZ R100, -R125.reuse, R100 ;  /* 0x000000647d647221 */ /* 0x040fe20000010100 */
[----:B------:R-:W-:Y:S02]  /*16c30*/  IMAD.U32 R101, R92, 0x10000, RZ ;  /* 0x000100005c657824 */ /* 0x000fe400078e00ff */
        /* <DEDUP_REMOVED lines=9> */
[----:B------:R-:W-:-:S02]  /*16cd0*/  IMAD.U32 R141, R54, 0x10000, RZ ;  /* 0x00010000368d7824 */ /* 0x000fc400078e00ff */
[C---:B------:R-:W-:Y:S01]  /*16ce0*/  FADD.FTZ R146, -R125.reuse, R146 ;  /* 0x000000927d927221 */ /* 0x040fe20000010100 */
[----:B------:R-:W-:Y:S01]  /*16cf0*/  FADD.FTZ R54, -R125, R59 ;  /* 0x0000003b7d367221 */ /* 0x000fe20000010100 */
[C---:B0-----:R-:W-:Y:S01]  /*16d00*/  FMUL.FTZ R56, R121.reuse, R56 ;  /* 0x0000003879387220 */ /* 0x041fe20000410000 */
[C---:B------:R-:W-:Y:S01]  /*16d10*/  FMUL.FTZ R66, R121.reuse, R66 ;  /* 0x0000004279427220 */ /* 0x040fe20000410000 */
[C---:B------:R-:W-:Y:S01]  /*16d20*/  FMUL.FTZ R60, R121.reuse, R60 ;  /* 0x0000003c793c7220 */ /* 0x040fe20000410000 */
[----:B------:R-:W-:Y:S01]  /*16d30*/  FMUL.FTZ R100, R121, R100 ;  /* 0x0000006479647220 */ /* 0x000fe20000410000 */
[----:B------:R-:W-:Y:S01]  /*16d40*/  FFMA.FTZ R56, R56, R63, R67 ;  /* 0x0000003f38387223 */ /* 0x000fe20000010043 */
[----:B------:R-:W-:Y:S01]  /*16d50*/  SHF.L.U32 R67, R91, 0x10, RZ ;  /* 0x000000105b437819 */ /* 0x000fe200000006ff */
[----:B------:R-:W-:Y:S02]  /*16d60*/  IMAD.U32 R63, R90, 0x10000, RZ ;  /* 0x000100005a3f7824 */ /* 0x000fe400078e00ff */
[C---:B------:R-:W-:Y:S01]  /*16d70*/  FMUL.FTZ R118, R121.reuse, R118 ;  /* 0x0000007679767220 */ /* 0x040fe20000410000 */
[C---:B------:R-:W-:Y:S01]  /*16d80*/  FMUL.FTZ R116, R121.reuse, R116 ;  /* 0x0000007479747220 */ /* 0x040fe20000410000 */
[----:B------:R-:W-:Y:S01]  /*16d90*/  FMUL.FTZ R126, R121, R136 ;  /* 0x00000088797e7220 */ /* 0x000fe20000410000 */
[----:B------:R-:W-:Y:S01]  /*16da0*/  FFMA.FTZ R57, R66, R63, R67 ;  /* 0x0000003f42397223 */ /* 0x000fe20000010043 */
[----:B------:R-:W-:Y:S01]  /*16db0*/  SHF.L.U32 R67, R45, 0x10, RZ ;  /* 0x000000102d437819 */ /* 0x000fe200000006ff */
[----:B------:R-:W-:-:S02]  /*16dc0*/  IMAD.U32 R63, R31, 0x10000, RZ ;  /* 0x000100001f3f7824 */ /* 0x000fc400078e00ff */
[----:B------:R-:W-:Y:S01]  /*16dd0*/  FADD.FTZ R66, -R125, R113 ;  /* 0x000000717d427221 */ /* 0x000fe20000010100 */
[C---:B------:R-:W-:Y:S01]  /*16de0*/  FMUL.FTZ R113, R121.reuse, R134 ;  /* 0x0000008679717220 */ /* 0x040fe20000410000 */
[----:B------:R-:W-:Y:S01]  /*16df0*/  FMUL.FTZ R134, R121, R138 ;  /* 0x0000008a79867220 */ /* 0x000fe20000410000 */
[----:B------:R-:W-:Y:S01]  /*16e00*/  FFMA.FTZ R62, R60, R63, R67 ;  /* 0x0000003f3c3e7223 */ /* 0x000fe20000010043 */
[----:B------:R-:W-:Y:S01]  /*16e10*/  SHF.L.U32 R63, R93, 0x10, RZ ;  /* 0x000000105d3f7819 */ /* 0x000fe200000006ff */
[----:B------:R-:W-:Y:S01]  /*16e20*/  FADD.FTZ R60, -R125, R115 ;  /* 0x000000737d3c7221 */ /* 0x000fe20000010100 */
[----:B------:R-:W-:Y:S01]  /*16e30*/  SHF.L.U32 R67, R46, 0x10, RZ ;  /* 0x000000102e437819 */ /* 0x000fe200000006ff */
[----:B------:R-:W-:Y:S01]  /*16e40*/  FMUL.FTZ R66, R121, R66 ;  /* 0x0000004279427220 */ /* 0x000fe20000410000 */
[----:B------:R-:W-:Y:S01]  /*16e50*/  SHF.L.U32 R115, R103, 0x10, RZ ;  /* 0x0000001067737819 */ /* 0x000fe200000006ff */
[----:B------:R-:W-:Y:S01]  /*16e60*/  FFMA.FTZ R101, R100, R101, R63 ;  /* 0x0000006564657223 */ /* 0x000fe2000001003f */
[----:B------:R-:W-:Y:S01]  /*16e70*/  FMUL.FTZ R60, R121, R60 ;  /* 0x0000003c793c7220 */ /* 0x000fe20000410000 */
[----:B------:R-:W-:-:S02]  /*16e80*/  IMAD.U32 R63, R29, 0x10000, RZ ;  /* 0x000100001d3f7824 */ /* 0x000fc400078e00ff */
[----:B------:R-:W-:Y:S01]  /*16e90*/  FMUL.FTZ R124, R121, R124 ;  /* 0x0000007c797c7220 */ /* 0x000fe20000410000 */
[----:B------:R-:W-:Y:S01]  /*16ea0*/  FADD.FTZ R150, -R125, R150 ;  /* 0x000000967d967221 */ /* 0x000fe20000010100 */
[----:B------:R-:W-:Y:S01]  /*16eb0*/  SHF.L.U32 R59, R32, 0x10, RZ ;  /* 0x00000010203b7819 */ /* 0x000fe200000006ff */
[----:B------:R-:W-:Y:S01]  /*16ec0*/  FFMA.FTZ R100, R60, R63, R67 ;  /* 0x0000003f3c647223 */ /* 0x000fe20000010043 */
[----:B------:R-:W-:Y:S01]  /*16ed0*/  SHF.L.U32 R63, R95, 0x10, RZ ;  /* 0x000000105f3f7819 */ /* 0x000fe200000006ff */
[----:B------:R-:W-:Y:S01]  /*16ee0*/  FMUL.FTZ R60, R121, R132 ;  /* 0x00000084793c7220 */ /* 0x000fe20000410000 */
[----:B------:R-:W-:Y:S01]  /*16ef0*/  SHF.L.U32 R67, R47, 0x10, RZ ;  /* 0x000000102f437819 */ /* 0x000fe200000006ff */
[----:B------:R-:W-:Y:S01]  /*16f00*/  FADD.FTZ R132, -R125, R143 ;  /* 0x0000008f7d847221 */ /* 0x000fe20000010100 */
[----:B------:R-:W-:Y:S02]  /*16f10*/  IMAD.U32 R143, R4, 0x10000, RZ ;  /* 0x00010000048f7824 */ /* 0x000fe400078e00ff */
[----:B------:R-:W-:Y:S01]  /*16f20*/  FFMA.FTZ R127, R66, R127, R63 ;  /* 0x0000007f427f7223 */ /* 0x000fe2000001003f */
[----:B------:R-:W-:-:S02]  /*16f30*/  IMAD.U32 R63, R28, 0x10000, RZ ;  /* 0x000100001c3f7824 */ /* 0x000fc400078e00ff */
[----:B------:R-:W-:Y:S01]  /*16f40*/  FADD.FTZ R66, -R125, R131 ;  /* 0x000000837d427221 */ /* 0x000fe20000010100 */
[----:B------:R-:W-:Y:S01]  /*16f50*/  SHF.L.U32 R131, R109, 0x10, RZ ;  /* 0x000000106d837819 */ /* 0x000fe200000006ff */
[----:B------:R-:W-:Y:S01]  /*16f60*/  FMUL.FTZ R132, R121, R132 ;  /* 0x0000008479847220 */ /* 0x000fe20000410000 */
[----:B------:R-:W-:Y:S01]  /*16f70*/  FFMA.FTZ R130, R118, R63, R67 ;  /* 0x0000003f76827223 */ /* 0x000fe20000010043 */
[----:B------:R-:W-:Y:S01]  /*16f80*/  SHF.L.U32 R63, R97, 0x10, RZ ;  /* 0x00000010613f7819 */ /* 0x000fe200000006ff */
[----:B------:R-:W-:Y:S01]  /*16f90*/  FADD.FTZ R118, -R125, R133 ;  /* 0x000000857d767221 */ /* 0x000fe20000010100 */
[----:B------:R-:W-:Y:S01]  /*16fa0*/  SHF.L.U32 R67, R40, 0x10, RZ ;  /* 0x0000001028437819 */ /* 0x000fe200000006ff */
[----:B------:R-:W-:Y:S02]  /*16fb0*/  IMAD.U32 R133, R17, 0x10000, RZ ;  /* 0x0001000011857824 */ /* 0x000fe400078e00ff */
[----:B------:R-:W-:Y:S01]  /*16fc0*/  FMUL.FTZ R54, R121, R54 ;  /* 0x0000003679367220 */ /* 0x000fe20000410000 */
[----:B------:R-:W-:Y:S01]  /*16fd0*/  FFMA.FTZ R161, R116, R161, R63 ;  /* 0x000000a174a17223 */ /* 0x000fe2000001003f */
[----:B------:R-:W-:Y:S01]  /*16fe0*/  IMAD.U32 R63, R21, 0x10000, RZ ;  /* 0x00010000153f7824 */ /* 0x000fe200078e00ff */
[----:B------:R-:W-:Y:S01]  /*16ff0*/  SHF.L.U32 R116, R99, 0x10, RZ ;  /* 0x0000001063747819 */ /* 0x000fe200000006ff */
[C---:B------:R-:W-:Y:S01]  /*17000*/  FADD.FTZ R58, -R125.reuse, R58 ;  /* 0x0000003a7d3a7221 */ /* 0x040fe20000010100 */
[----:B------:R-:W-:Y:S01]  /*17010*/  FADD.FTZ R148, -R125, R148 ;  /* 0x000000947d947221 */ /* 0x000fe20000010100 */
[----:B------:R-:W-:Y:S01]  /*17020*/  FFMA.FTZ R60, R60, R63, R67 ;  /* 0x0000003f3c3c7223 */ /* 0x000fe20000010043 */
[----:B------:R-:W-:Y:S01]  /*17030*/  FMUL.FTZ R63, R121, R66 ;  /* 0x00000042793f7220 */ /* 0x000fe20000410000 */
[----:B------:R-:W-:-:S02]  /*17040*/  IMAD.U32 R66, R98, 0x10000, RZ ;  /* 0x0001000062427824 */ /* 0x000fc400078e00ff */
[----:B------:R-:W-:Y:S01]  /*17050*/  FADD.FTZ R152, -R125, R152 ;  /* 0x000000987d987221 */ /* 0x000fe20000010100 */
[----:B------:R-:W-:Y:S02]  /*17060*/  IMAD.U32 R67, R102, 0x10000, RZ ;  /* 0x0001000066437824 */ /* 0x000fe400078e00ff */
[----:B------:R-:W-:Y:S01]  /*17070*/  FMUL.FTZ R58, R121, R58 ;  /* 0x0000003a793a7220 */ /* 0x000fe20000410000 */
[----:B------:R-:W-:Y:S01]  /*17080*/  FFMA.FTZ R63, R63, R66, R116 ;  /* 0x000000423f3f7223 */ /* 0x000fe20000010074 */
[----:B------:R-:W-:Y:S01]  /*17090*/  SHF.L.U32 R116, R41, 0x10, RZ ;  /* 0x0000001029747819 */ /* 0x000fe200000006ff */
[----:B------:R-:W-:Y:S02]  /*170a0*/  IMAD.U32 R66, R19, 0x10000, RZ ;  /* 0x0001000013427824 */ /* 0x000fe400078e00ff */
[----:B------:R-:W-:Y:S01]  /*170b0*/  FADD.FTZ R138, -R125, R151 ;  /* 0x000000977d8a7221 */ /* 0x000fe20000010100 */
[----:B------:R-:W-:Y:S01]  /*170c0*/  FMUL.FTZ R148, R121, R148 ;  /* 0x0000009479947220 */ /* 0x000fe20000410000 */
[----:B------:R-:W-:Y:S01]  /*170d0*/  SHF.L.U32 R156, R156, 0x10, RZ ;  /* 0x000000109c9c7819 */ /* 0x000fe200000006ff */
[----:B------:R-:W-:Y:S01]  /*170e0*/  FFMA.FTZ R113, R113, R66, R116 ;  /* 0x0000004271717223 */ /* 0x000fe20000010074 */
[----:B------:R-:W-:Y:S01]  /*170f0*/  FMUL.FTZ R116, R121, R118 ;  /* 0x0000007679747220 */ /* 0x000fe20000410000 */
[C---:B------:R-:W-:Y:S01]  /*17100*/  FADD.FTZ R66, -R125.reuse, R135 ;  /* 0x000000877d427221 */ /* 0x040fe20000010100 */
[----:B------:R-:W-:Y:S01]  /*17110*/  FADD.FTZ R118, -R125, R139 ;  /* 0x0000008b7d767221 */ /* 0x000fe20000010100 */
[----:B------:R-:W-:-:S02]  /*17120*/  IMAD.U32 R135, R53, 0x10000, RZ ;  /* 0x0001000035877824 */ /* 0x000fc400078e00ff */
[----:B------:R-:W-:Y:S01]  /*17130*/  FFMA.FTZ R116, R116, R67, R115 ;  /* 0x0000004374747223 */ /* 0x000fe20000010073 */
[----:B------:R-:W-:Y:S01]  /*17140*/  SHF.L.U32 R115, R42, 0x10, RZ ;  /* 0x000000102a737819 */ /* 0x000fe200000006ff */
[----:B------:R-:W-:Y:S02]  /*17150*/  IMAD.U32 R67, R18, 0x10000, RZ ;  /* 0x0001000012437824 */ /* 0x000fe400078e00ff */
[C---:B------:R-:W-:Y:S01]  /*17160*/  FMUL.FTZ R66, R121.reuse, R66 ;  /* 0x0000004279427220 */ /* 0x040fe20000410000 */
[----:B------:R-:W-:Y:S01]  /*17170*/  FMUL.FTZ R118, R121, R118 ;  /* 0x0000007679767220 */ /* 0x000fe20000410000 */
[----:B------:R-:W-:Y:S02]  /*17180*/  IMAD.U32 R53, R10, 0x10000, RZ ;  /* 0x000100000a357824 */ /* 0x000fe400078e00ff */
[----:B------:R-:W-:Y:S01]  /*17190*/  FFMA.FTZ R126, R126, R67, R115 ;  /* 0x000000437e7e7223 */ /* 0x000fe20000010073 */
[----:B------:R-:W-:Y:S01]  /*171a0*/  SHF.L.U32 R67, R105, 0x10, RZ ;  /* 0x0000001069437819 */ /* 0x000fe200000006ff */
[----:B------:R-:W-:Y:S01]  /*171b0*/  FFMA.FTZ R135, R58, R135, R157 ;  /* 0x000000873a877223 */ /* 0x000fe2000001009d */
[----:B------:R-:W-:Y:S01]  /*171c0*/  SHF.L.U32 R115, R107, 0x10, RZ ;  /* 0x000000106b737819 */ /* 0x000fe200000006ff */
[----:B------:R-:W-:Y:S01]  /*171d0*/  FADD.FTZ R154, -R125, R154 ;  /* 0x0000009a7d9a7221 */ /* 0x000fe20000010100 */
[----:B------:R-:W-:Y:S01]  /*171e0*/  SHF.L.U32 R139, R128, 0x10, RZ ;  /* 0x00000010808b7819 */ /* 0x000fe200000006ff */
[----:B------:R-:W-:Y:S01]  /*171f0*/  FFMA.FTZ R129, R66, R129, R67 ;  /* 0x0000008142817223 */ /* 0x000fe20000010043 */
[----:B------:R-:W-:Y:S01]  /*17200*/  SHF.L.U32 R67, R43, 0x10, RZ ;  /* 0x000000102b437819 */ /* 0x000fe200000006ff */
[----:B------:R-:W-:-:S02]  /*17210*/  IMAD.U32 R66, R12, 0x10000, RZ ;  /* 0x000100000c427824 */ /* 0x000fc400078e00ff */
[C---:B------:R-:W-:Y:S01]  /*17220*/  FMUL.FTZ R128, R121.reuse, R150 ;  /* 0x0000009679807220 */ /* 0x040fe20000410000 */
[----:B------:R-:W-:Y:S01]  /*17230*/  FFMA.FTZ R141, R54, R141, R139 ;  /* 0x0000008d368d7223 */ /* 0x000fe2000001008b */
[----:B------:R-:W-:Y:S01]  /*17240*/  FMUL.FTZ R139, R121, R138 ;  /* 0x0000008a798b7220 */ /* 0x000fe20000410000 */
[----:B------:R-:W-:Y:S01]  /*17250*/  FFMA.FTZ R133, R118, R133, R67 ;  /* 0x0000008576857223 */ /* 0x000fe20000010043 */
[----:B------:R-:W-:Y:S01]  /*17260*/  IMAD.U32 R67, R106, 0x10000, RZ ;  /* 0x000100006a437824 */ /* 0x000fe200078e00ff */
[----:B------:R-:W-:Y:S01]  /*17270*/  SHF.L.U32 R118, R36, 0x10, RZ ;  /* 0x0000001024767819 */ /* 0x000fe200000006ff */
[----:B------:R-:W-:Y:S01]  /*17280*/  FFMA.FTZ R128, R128, R143, R59 ;  /* 0x0000008f80807223 */ /* 0x000fe2000001003b */
[----:B------:R-:W-:Y:S02]  /*17290*/  IMAD.U32 R59, R55, 0x10000, RZ ;  /* 0x00010000373b7824 */ /* 0x000fe400078e00ff */
[----:B------:R-:W-:Y:S01]  /*172a0*/  FFMA.FTZ R134, R134, R67, R115 ;  /* 0x0000004386867223 */ /* 0x000fe20000010073 */
[----:B------:R-:W-:Y:S01]  /*172b0*/  FMUL.FTZ R115, R121, R142 ;  /* 0x0000008e79737220 */ /* 0x000fe20000410000 */
[----:B------:R-:W-:-:S02]  /*172c0*/  IMAD.U32 R67, R108, 0x10000, RZ ;  /* 0x000100006c437824 */ /* 0x000fc400078e00ff */
[----:B------:R-:W-:Y:S01]  /*172d0*/  FMUL.FTZ R142, R121, R146 ;  /* 0x00000092798e7220 */ /* 0x000fe20000410000 */
[----:B------:R-:W0:Y:S01]  /*172e0*/  @!P0 LDC.64 R54, c[0x0][0x3c0] ;  /* 0x0000f000ff368b82 */ /* 0x000e220000000a00 */
[----:B------:R-:W-:Y:S01]  /*172f0*/  FFMA.FTZ R115, R115, R66, R118 ;  /* 0x0000004273737223 */ /* 0x000fe20000010076 */
[----:B------:R-:W-:Y:S01]  /*17300*/  FFMA.FTZ R124, R124, R67, R131 ;  /* 0x000000437c7c7223 */ /* 0x000fe20000010083 */
[----:B------:R-:W-:Y:S01]  /*17310*/  SHF.L.U32 R118, R37, 0x10, RZ ;  /* 0x0000001025767819 */ /* 0x000fe200000006ff */
[----:B------:R-:W-:Y:S01]  /*17320*/  FMUL.FTZ R131, R121, R144 ;  /* 0x0000009079837220 */ /* 0x000fe20000410000 */
[----:B------:R-:W-:Y:S01]  /*17330*/  IMAD.U32 R66, R11, 0x10000, RZ ;  /* 0x000100000b427824 */ /* 0x000fe200078e00ff */
[----:B------:R-:W-:Y:S01]  /*17340*/  SHF.L.U32 R144, R33, 0x10, RZ ;  /* 0x0000001021907819 */ /* 0x000fe200000006ff */
[----:B------:R-:W-:Y:S02]  /*17350*/  IMAD.U32 R67, R158, 0x10000, RZ ;  /* 0x000100009e437824 */ /* 0x000fe400078e00ff */
[----:B------:R-:W-:Y:S01]  /*17360*/  FMUL.FTZ R143, R121, R152 ;  /* 0x00000098798f7220 */ /* 0x000fe20000410000 */
[----:B------:R-:W-:Y:S01]  /*17370*/  FFMA.FTZ R131, R131, R66, R118 ;  /* 0x0000004283837223 */ /* 0x000fe20000010076 */
[----:B------:R-:W-:Y:S01]  /*17380*/  FADD.FTZ R66, -R125, R145 ;  /* 0x000000917d427221 */ /* 0x000fe20000010100 */
[----:B------:R-:W-:Y:S01]  /*17390*/  FFMA.FTZ R132, R132, R67, R159 ;  /* 0x0000004384847223 */ /* 0x000fe2000001009f */
[----:B------:R-:W-:Y:S01]  /*173a0*/  SHF.L.U32 R67, R38, 0x10, RZ ;  /* 0x0000001026437819 */ /* 0x000fe200000006ff */
[----:B------:R-:W-:-:S02]  /*173b0*/  IMAD.U32 R146, R149, 0x10000, RZ ;  /* 0x0001000095927824 */ /* 0x000fc400078e00ff */
[----:B------:R-:W-:Y:S01]  /*173c0*/  FMUL.FTZ R66, R121, R66 ;  /* 0x0000004279427220 */ /* 0x000fe20000410000 */
[C---:B------:R-:W-:Y:S01]  /*173d0*/  FADD.FTZ R118, -R125.reuse, R153 ;  /* 0x000000997d767221 */ /* 0x040fe20000010100 */
[C---:B------:R-:W-:Y:S01]  /*173e0*/  FADD.FTZ R58, -R125.reuse, R155 ;  /* 0x0000009b7d3a7221 */ /* 0x040fe20000010100 */
[----:B------:R-:W-:Y:S01]  /*173f0*/  FADD.FTZ R138, -R125, R120 ;  /* 0x000000787d8a7221 */ /* 0x000fe20000010100 */
[----:B------:R-:W-:Y:S01]  /*17400*/  FFMA.FTZ R136, R66, R53, R67 ;  /* 0x0000003542887223 */ /* 0x000fe20000010043 */
[----:B------:R-:W-:Y:S01]  /*17410*/  SHF.L.U32 R67, R39, 0x10, RZ ;  /* 0x0000001027437819 */ /* 0x000fe200000006ff */
[----:B------:R-:W-:Y:S02]  /*17420*/  IMAD.U32 R53, R9, 0x10000, RZ ;  /* 0x0001000009357824 */ /* 0x000fe400078e00ff */
[----:B------:R-:W-:Y:S01]  /*17430*/  FFMA.FTZ R120, R139, R146, R156 ;  /* 0x000000928b787223 */ /* 0x000fe2000001009c */
[----:B------:R-:W-:Y:S01]  /*17440*/  IMAD.U32 R66, R3, 0x10000, RZ ;  /* 0x0001000003427824 */ /* 0x000fe200078e00ff */
[----:B------:R-:W-:Y:S01]  /*17450*/  SHF.L.U32 R151, R122, 0x10, RZ ;  /* 0x000000107a977819 */ /* 0x000fe200000006ff */
[----:B------:R-:W-:Y:S01]  /*17460*/  FFMA.FTZ R142, R142, R53, R67 ;  /* 0x000000358e8e7223 */ /* 0x000fe20000010043 */
[----:B------:R-:W-:Y:S01]  /*17470*/  SHF.L.U32 R67, R52, 0x10, RZ ;  /* 0x0000001034437819 */ /* 0x000fe200000006ff */
[----:B------:R-:W-:Y:S01]  /*17480*/  FFMA.FTZ R143, R143, R66, R144 ;  /* 0x000000428f8f7223 */ /* 0x000fe20000010090 */
[----:B------:R-:W1:Y:S01]  /*17490*/  LDC.64 R52, c[0x0][0x428] ;  /* 0x00010a00ff347b82 */ /* 0x000e620000000a00 */
[----:B------:R-:W-:Y:S01]  /*174a0*/  IMAD.U32 R153, R119, 0x10000, RZ ;  /* 0x0001000077997824 */ /* 0x000fe200078e00ff */
[----:B------:R-:W-:Y:S01]  /*174b0*/  SHF.L.U32 R155, R64, 0x10, RZ ;  /* 0x00000010409b7819 */ /* 0x000fe200000006ff */
[----:B------:R-:W-:Y:S01]  /*174c0*/  FFMA.FTZ R125, R148, R59, R67 ;  /* 0x0000003b947d7223 */ /* 0x000fe20000010043 */
[----:B------:R-:W-:Y:S01]  /*174d0*/  SHF.L.U32 R119, R34, 0x10, RZ ;  /* 0x0000001022777819 */ /* 0x000fe200000006ff */
[----:B------:R-:W-:Y:S01]  /*174e0*/  IMAD.U32 R123, R123, 0x10000, RZ ;  /* 0x000100007b7b7824 */ /* 0x000fe200078e00ff */
[----:B------:R-:W-:Y:S01]  /*174f0*/  SHF.L.U32 R145, R35, 0x10, RZ ;  /* 0x0000001023917819 */ /* 0x000fe200000006ff */
[----:B------:R-:W-:Y:S01]  /*17500*/  IMAD.U32 R59, R2, 0x10000, RZ ;  /* 0x00010000023b7824 */ /* 0x000fe200078e00ff */
[----:B------:R-:W2:Y:S01]  /*17510*/  @!P0 LDC.64 R66, c[0x0][0x3c8] ;  /* 0x0000f200ff428b82 */ /* 0x000ea20000000a00 */
        /* <DEDUP_REMOVED lines=9> */
[----:B0-----:R-:W-:Y:S01]  /*175b0*/  @!P0 IMAD.WIDE R148, R30, 0x4, R54 ;  /* 0x000000041e948825 */ /* 0x001fe200078e0236 */
[----:B------:R-:W-:Y:S02]  /*175c0*/  F2FP.BF16.F32.PACK_AB R54, R127, R100 ;  /* 0x000000647f36723e */ /* 0x000fe400000010ff */
[----:B------:R-:W-:-:S02]  /*175d0*/  F2FP.BF16.F32.PACK_AB R55, R161, R130 ;  /* 0x00000082a137723e */ /* 0x000fc400000010ff */
[----:B------:R0:W-:Y:S01]  /*175e0*/  @!P0 STG.E desc[UR8][R148.64], R61 ;  /* 0x0000003d94008986 */ /* 0x0001e2000c101908 */
[--C-:B-1----:R-:W-:Y:S01]  /*175f0*/  IMAD.WIDE.U32 R118, R65, 0x10, R52.reuse ;  /* 0x0000001041767825 */ /* 0x102fe200078e0034 */
[----:B------:R-:W-:Y:S02]  /*17600*/  F2FP.BF16.F32.PACK_AB R59, R134, R133 ;  /* 0x00000085863b723e */ /* 0x000fe400000010ff */
[----:B------:R-:W-:Y:S01]  /*17610*/  F2FP.BF16.F32.PACK_AB R58, R129, R126 ;  /* 0x0000007e813a723e */ /* 0x000fe200000010ff */
[----:B------:R-:W-:Y:S01]  /*17620*/  IMAD.WIDE.U32 R122, R117, 0x10, R52 ;  /* 0x00000010757a7825 */ /* 0x000fe200078e0034 */
[----:B------:R-:W-:-:S03]  /*17630*/  F2FP.BF16.F32.PACK_AB R65, R120, R143 ;  /* 0x0000008f7841723e */ /* 0x000fc600000010ff */
[----:B------:R-:W-:Y:S01]  /*17640*/  IMAD.WIDE.U32 R138, R137, 0x10, R52 ;  /* 0x00000010898a7825 */ /* 0x000fe200078e0034 */
[----:B0-----:R-:W-:-:S03]  /*17650*/  F2FP.BF16.F32.PACK_AB R61, R132, R131 ;  /* 0x00000083843d723e */ /* 0x001fc600000010ff */
[----:B------:R-:W-:Y:S01]  /*17660*/  IMAD.WIDE.U32 R144, R147, 0x10, R52 ;  /* 0x0000001093907825 */ /* 0x000fe200078e0034 */
[----:B------:R-:W-:Y:S02]  /*17670*/  F2FP.BF16.F32.PACK_AB R53, R101, R62 ;  /* 0x0000003e6535723e */ /* 0x000fe400000010ff */
[----:B------:R-:W0:Y:S01]  /*17680*/  LDC.64 R100, c[0x0][0x380] ;  /* 0x0000e000ff647b82 */ /* 0x000e220000000a00 */
[----:B------:R-:W-:Y:S02]  /*17690*/  F2FP.BF16.F32.PACK_AB R52, R57, R56 ;  /* 0x000000383934723e */ /* 0x000fe400000010ff */
[----:B------:R-:W-:Y:S01]  /*176a0*/  F2FP.BF16.F32.PACK_AB R57, R116, R113 ;  /* 0x000000717439723e */ /* 0x000fe200000010ff */
[----:B--2---:R-:W-:Y:S01]  /*176b0*/  @!P0 IMAD.WIDE R116, R30, 0x4, R66 ;  /* 0x000000041e748825 */ /* 0x004fe200078e0242 */
[----:B------:R-:W-:Y:S02]  /*176c0*/  F2FP.BF16.F32.PACK_AB R56, R63, R60 ;  /* 0x0000003c3f38723e */ /* 0x000fe400000010ff */
[----:B------:R-:W-:-:S02]  /*176d0*/  F2FP.BF16.F32.PACK_AB R63, R141, R142 ;  /* 0x0000008e8d3f723e */ /* 0x000fc400000010ff */
[----:B------:R-:W-:Y:S01]  /*176e0*/  F2FP.BF16.F32.PACK_AB R62, R135, R136 ;  /* 0x00000088873e723e */ /* 0x000fe200000010ff */
[----:B------:R1:W-:Y:S01]  /*176f0*/  @!P0 STG.E desc[UR8][R116.64], R121 ;  /* 0x0000007974008986 */ /* 0x0003e2000c101908 */
[----:B------:R-:W-:Y:S02]  /*17700*/  F2FP.BF16.F32.PACK_AB R60, R124, R115 ;  /* 0x000000737c3c723e */ /* 0x000fe400000010ff */
[----:B------:R-:W-:Y:S01]  /*17710*/  F2FP.BF16.F32.PACK_AB R66, R151, R64 ;  /* 0x000000409742723e */ /* 0x000fe200000010ff */
[----:B------:R1:W-:Y:S01]  /*17720*/  STG.E.128 desc[UR8][R118.64], R52 ;  /* 0x0000003476007986 */ /* 0x0003e2000c101d08 */
[----:B------:R-:W-:Y:S02]  /*17730*/  F2FP.BF16.F32.PACK_AB R67, R153, R146 ;  /* 0x000000929943723e */ /* 0x000fe400000010ff */
[----:B------:R-:W-:Y:S01]  /*17740*/  F2FP.BF16.F32.PACK_AB R64, R125, R128 ;  /* 0x000000807d40723e */ /* 0x000fe200000010ff */
[----:B------:R1:W-:Y:S04]  /*17750*/  STG.E.128 desc[UR8][R122.64], R56 ;  /* 0x000000387a007986 */ /* 0x0003e8000c101d08 */
[----:B------:R1:W-:Y:S01]  /*17760*/  STG.E.128 desc[UR8][R138.64], R60 ;  /* 0x0000003c8a007986 */ /* 0x0003e2000c101d08 */
[----:B0-----:R-:W-:-:S03]  /*17770*/  IMAD R30, R100, 0x4, R30 ;  /* 0x00000004641e7824 */ /* 0x001fc600078e021e */
[----:B------:R1:W-:Y:S02]  /*17780*/  STG.E.128 desc[UR8][R144.64], R64 ;  /* 0x0000004090007986 */ /* 0x0003e4000c101d08 */
[----:B------:R-:W-:-:S13]  /*17790*/  ISETP.GE.AND P0, PT, R30, R101, PT ;  /* 0x000000651e00720c */ /* 0x000fda0003f06270 */
[----:B------:R-:W-:Y:S05]  /*177a0*/  @!P0 BRA `(.L_x_2694) ;  /* 0xfffffe9400e48947 */ /* 0x000fea000383ffff */
[----:B------:R-:W-:Y:S05]  /*177b0*/  BSYNC B0 ;  /* 0x0000000000007941 */ /* 0x000fea0003800000 */
.L_x_2365:
[----:B------:R-:W-:Y:S05]  /*177c0*/  EXIT ;  /* 0x000000000000794d */ /* 0x000fea0003800000 */
.L_x_2693:
        /* <DEDUP_REMOVED lines=8> */
.L_x_2696:
[----:B------:R-:W-:Y:S05]  /*17850*/  BSYNC B1 ;  /* 0x0000000000017941 */ /* 0x000fea0003800000 */
.L_x_2695:
        /* <DEDUP_REMOVED lines=9> */
.L_x_2697:
[----:B------:R-:W-:Y:S02]  /*178f0*/  IMAD.MOV.U32 R129, RZ, RZ, 0x4 ;  /* 0x00000004ff817424 */ /* 0x000fe400078e00ff */
[----:B------:R-:W-:-:S04]  /*17900*/  IMAD.MOV.U32 R57, RZ, RZ, R125 ;  /* 0x000000ffff397224 */ /* 0x000fc800078e007d */
[----:B------:R-:W-:-:S05]  /*17910*/  FADD.FTZ R62, R60, R57 ;  /* 0x000000393c3e7221 */ /* 0x000fca0000010000 */
[----:B------:R-:W-:-:S07]  /*17920*/  MOV R127, R62 ;  /* 0x0000003e007f7202 */ /* 0x000fce0000000f00 */
[----:B------:R-:W-:Y:S05]  /*17930*/  WARPSYNC.COLLECTIVE R126, `(.L_x_2698) ;  /* 0x000000007e087348 */ /* 0x000fea0003c00000 */
[----:B------:R0:W1:Y:S02]  /*17940*/  SHFL.BFLY P1, R125, R127, R129, R130 ;  /* 0x0c0000817f7d7389 */ /* 0x0000640000020082 */
[----:B01----:R-:W-:Y:S05]  /*17950*/  ENDCOLLECTIVE ;  /* 0x000000000000791b */ /* 0x003fea0003800000 */
.L_x_2698:
[----:B------:R-:W-:Y:S01]  /*17960*/  HFMA2 R129, -RZ, RZ, 0, 4.76837158203125e-07 ;  /* 0x00000008ff817431 */ /* 0x000fe200000001ff */
[----:B------:R-:W-:-:S05]  /*17970*/  MOV R57, R125 ;  /* 0x0000007d00397202 */ /* 0x000fca0000000f00 */
[----:B------:R-:W-:Y:S02]  /*17980*/  FADD.FTZ R63, R62, R57 ;  /* 0x000000393e3f7221 */ /* 0x000fe40000010000 */
[----:B------:R-:W0:Y:S02]  /*17990*/  LDC R57, c[0x0][0x400] ;  /* 0x00010000ff397b82 */ /* 0x000e240000000800 */
[----:B------:R-:W-:-:S07]  /*179a0*/  IMAD.MOV.U32 R127, RZ, RZ, R63 ;  /* 0x000000ffff7f7224 */ /* 0x000fce00078e003f */
[----:B0-----:R-:W-:Y:S05]  /*179b0*/  WARPSYNC.COLLECTIVE R126, `(.L_x_2699) ;  /* 0x000000007e087348 */ /* 0x001fea0003c00000 */
[----:B------:R1:W2:Y:S02]  /*179c0*/  SHFL.BFLY P1, R125, R127, R129, R130 ;  /* 0x0c0000817f7d7389 */ /* 0x0002a40000020082 */
[----:B012---:R-:W-:Y:S05]  /*179d0*/  ENDCOLLECTIVE ;  /* 0x000000000000791b */ /* 0x007fea0003800000 */
.L_x_2699:
[----:B------:R-:W-:Y:S02]  /*179e0*/  IMAD.MOV.U32 R129, RZ, RZ, 0x10 ;  /* 0x00000010ff817424 */ /* 0x000fe400078e00ff */
[----:B------:R-:W-:-:S04]  /*179f0*/  IMAD.MOV.U32 R124, RZ, RZ, R125 ;  /* 0x000000ffff7c7224 */ /* 0x000fc800078e007d */
[----:B------:R-:W-:-:S05]  /*17a00*/  FADD.FTZ R124, R63, R124 ;  /* 0x0000007c3f7c7221 */ /* 0x000fca0000010000 */
[----:B------:R-:W-:-:S07]  /*17a10*/  MOV R127, R124 ;  /* 0x0000007c007f7202 */ /* 0x000fce0000000f00 */
[----:B------:R-:W-:Y:S05]  /*17a20*/  WARPSYNC.COLLECTIVE R126, `(.L_x_2700) ;  /* 0x000000007e087348 */ /* 0x000fea0003c00000 */
[----:B------:R0:W1:Y:S02]  /*17a30*/  SHFL.BFLY P1, R125, R127, R129, R130 ;  /* 0x0c0000817f7d7389 */ /* 0x0000640000020082 */
[----:B01----:R-:W-:Y:S05]  /*17a40*/  ENDCOLLECTIVE ;  /* 0x000000000000791b */ /* 0x003fea0003800000 */
.L_x_2700:
        /* <DEDUP_REMOVED lines=72> */
.L_x_2701:
[----:B------:R-:W-:Y:S02]  /*17ed0*/  IMAD.MOV.U32 R129, RZ, RZ, 0x2 ;  /* 0x00000002ff817424 */ /* 0x000fe400078e00ff */
[----:B------:R-:W-:-:S04]  /*17ee0*/  IMAD.MOV.U32 R63, RZ, RZ, R125 ;  /* 0x000000ffff3f7224 */ /* 0x000fc800078e007d */
[----:B------:R-:W-:-:S05]  /*17ef0*/  FADD.FTZ R63, R56, R63 ;  /* 0x0000003f383f7221 */ /* 0x000fca0000010000 */
[----:B------:R-:W-:-:S07]  /*17f00*/  MOV R127, R63 ;  /* 0x0000003f007f7202 */ /* 0x000fce0000000f00 */
[----:B------:R-:W-:Y:S05]  /*17f10*/  WARPSYNC.COLLECTIVE R126, `(.L_x_2702) ;  /* 0x000000007e087348 */ /* 0x000fea0003c00000 */
[----:B------:R0:W1:Y:S02]  /*17f20*/  SHFL.BFLY P1, R125, R127, R129, R130 ;  /* 0x0c0000817f7d7389 */ /* 0x0000640000020082 */
[----:B01----:R-:W-:Y:S05]  /*17f30*/  ENDCOLLECTIVE ;  /* 0x000000000000791b */ /* 0x003fea0003800000 */
.L_x_2702:
[----:B------:R-:W-:Y:S01]  /*17f40*/  HFMA2 R129, -RZ, RZ, 0, 2.384185791015625e-07 ;  /* 0x00000004ff817431 */ /* 0x000fe200000001ff */
[----:B------:R-:W-:-:S05]  /*17f50*/  MOV R60, R125 ;  /* 0x0000007d003c7202 */ /* 0x000fca0000000f00 */
[----:B------:R-:W-:-:S04]  /*17f60*/  FADD.FTZ R60, R63, R60 ;  /* 0x0000003c3f3c7221 */ /* 0x000fc80000010000 */
[----:B------:R-:W-:-:S07]  /*17f70*/  IMAD.MOV.U32 R127, RZ, RZ, R60 ;  /* 0x000000ffff7f7224 */ /* 0x000fce00078e003c */
[----:B------:R-:W-:Y:S05]  /*17f80*/  WARPSYNC.COLLECTIVE R126, `(.L_x_2703) ;  /* 0x000000007e087348 */ /* 0x000fea0003c00000 */
[----:B------:R0:W1:Y:S02]  /*17f90*/  SHFL.BFLY P1, R125, R127, R129, R130 ;  /* 0x0c0000817f7d7389 */ /* 0x0000640000020082 */
[----:B01----:R-:W-:Y:S05]  /*17fa0*/  ENDCOLLECTIVE ;  /* 0x000000000000791b */ /* 0x003fea0003800000 */
.L_x_2703:
[----:B------:R-:W-:Y:S02]  /*17fb0*/  IMAD.MOV.U32 R129, RZ, RZ, 0x8 ;  /* 0x00000008ff817424 */ /* 0x000fe400078e00ff */
[----:B------:R-:W-:-:S04]  /*17fc0*/  IMAD.MOV.U32 R121, RZ, RZ, R125 ;  /* 0x000000ffff797224 */ /* 0x000fc800078e007d */
[----:B------:R-:W-:-:S05]  /*17fd0*/  FADD.FTZ R121, R60, R121 ;  /* 0x000000793c797221 */ /* 0x000fca0000010000 */
[----:B------:R-:W-:-:S07]  /*17fe0*/  MOV R127, R121 ;  /* 0x00000079007f7202 */ /* 0x000fce0000000f00 */
[----:B------:R-:W-:Y:S05]  /*17ff0*/  WARPSYNC.COLLECTIVE R126, `(.L_x_2704) ;  /* 0x000000007e087348 */ /* 0x000fea0003c00000 */
[----:B------:R0:W1:Y:S02]  /*18000*/  SHFL.BFLY P1, R125, R127, R129, R130 ;  /* 0x0c0000817f7d7389 */ /* 0x0000640000020082 */
[----:B01----:R-:W-:Y:S05]  /*18010*/  ENDCOLLECTIVE ;  /* 0x000000000000791b */ /* 0x003fea0003800000 */
.L_x_2704:
[----:B------:R-:W-:Y:S01]  /*18020*/  HFMA2 R129, -RZ, RZ, 0, 9.5367431640625e-07 ;  /* 0x00000010ff817431 */ /* 0x000fe200000001ff */
[----:B------:R-:W-:-:S05]  /*18030*/  MOV R62, R125 ;  /* 0x0000007d003e7202 */ /* 0x000fca0000000f00 */
[----:B------:R-:W-:-:S04]  /*18040*/  FADD.FTZ R62, R121, R62 ;  /* 0x0000003e793e7221 */ /* 0x000fc80000010000 */
[----:B------:R-:W-:-:S07]  /*18050*/  IMAD.MOV.U32 R127, RZ, RZ, R62 ;  /* 0x000000ffff7f7224 */ /* 0x000fce00078e003e */
[----:B------:R-:W-:Y:S05]  /*18060*/  WARPSYNC.COLLECTIVE R126, `(.L_x_2705) ;  /* 0x000000007e087348 */ /* 0x000fea0003c00000 */
[----:B------:R0:W1:Y:S02]  /*18070*/  SHFL.BFLY P1, R125, R127, R129, R130 ;  /* 0x0c0000817f7d7389 */ /* 0x0000640000020082 */
[----:B01----:R-:W-:Y:S05]  /*18080*/  ENDCOLLECTIVE ;  /* 0x000000000000791b */ /* 0x003fea0003800000 */
.L_x_2705:
[----:B------:R-:W-:Y:S05]  /*18090*/  BRA `(.L_x_2706) ;  /* 0xffffffe800987947 */ /* 0x000fea000383ffff */
.L_x_2707:
        /* <DEDUP_REMOVED lines=14> */
.L_x_37241:


//--------------------- .text._ZN10layer_norm13ln_fwd_kernelINS_13Kernel_traitsI13__nv_bfloat16S2_S2_S2_fjLj1024ELj1ELj4ELj1ELj16ENS_18Kernel_traits_baseILj1024ES2_S2_S2_S2_fjLj128EEEEELb1ELb1ELb1ELb0EEEvNS_9FwdParamsE --------------------------
	.section	.text._ZN10layer_norm13ln_fwd_kernelINS_13Kernel_traitsI13__nv_bfloat16S2_S2_S2_fjLj1024ELj1ELj4ELj1ELj16ENS_18Kernel_traits_baseILj1024ES2_S2_S2_S2_fjLj128EEEEELb1ELb1ELb1ELb0EEEvNS_9FwdParamsE,"ax",@progbits
	.align	128
        .global         _ZN10layer_norm13ln_fwd_kernelINS_13Kernel_traitsI13__nv_bfloat16S2_S2_S2_fjLj1024ELj1ELj4ELj1ELj16ENS_18Kernel_traits_baseILj1024ES2_S2_S2_S2_fjLj128EEEEELb1ELb1ELb1ELb0EEEvNS_9FwdParamsE
        .type           _ZN10layer_norm13ln_fwd_kernelINS_13Kernel_traitsI13__nv_bfloat16S2_S2_S2_fjLj1024ELj1ELj4ELj1ELj16ENS_18Kernel_traits_baseILj1024ES2_S2_S2_S2_fjLj128EEEEELb1ELb1ELb1ELb0EEEvNS_9FwdParamsE,@function
        .size           _ZN10layer_norm13ln_fwd_kernelINS_13Kernel_traitsI13__nv_bfloat16S2_S2_S2_fjLj1024ELj1ELj4ELj1ELj16ENS_18Kernel_traits_baseILj1024ES2_S2_S2_S2_fjLj128EEEEELb1ELb1ELb1ELb0EEEvNS_9FwdParamsE,(.L_x_37242 - _ZN10layer_norm13ln_fwd_kernelINS_13Kernel_traitsI13__nv_bfloat16S2_S2_S2_fjLj1024ELj1ELj4ELj1ELj16ENS_18Kernel_traits_baseILj1024ES2_S2_S2_S2_fjLj128EEEEELb1ELb1ELb1ELb0EEEvNS_9FwdParamsE)
        .other          _ZN10layer_norm13ln_fwd_kernelINS_13Kernel_traitsI13__nv_bfloat16S2_S2_S2_fjLj1024ELj1ELj4ELj1ELj16ENS_18Kernel_traits_baseILj1024ES2_S2_S2_S2_fjLj128EEEEELb1ELb1ELb1ELb0EEEvNS_9FwdParamsE,@"STO_CUDA_ENTRY STV_DEFAULT"
_ZN10layer_norm13ln_fwd_kernelINS_13Kernel_traitsI13__nv_bfloat16S2_S2_S2_fjLj1024ELj1ELj4ELj1ELj16ENS_18Kernel_traits_baseILj1024ES2_S2_S2_S2_fjLj128EEEEELb1ELb1ELb1ELb0EEEvNS_9FwdParamsE:
.text._ZN10layer_norm13ln_fwd_kernelINS_13Kernel_traitsI13__nv_bfloat16S2_S2_S2_fjLj1024ELj1ELj4ELj1ELj16ENS_18Kernel_traits_baseILj1024ES2_S2_S2_S2_fjLj128EEEEELb1ELb1ELb1ELb0EEEvNS_9FwdParamsE:
        /* <DEDUP_REMOVED lines=14> */
[----:B------:R-:W0:Y:S03]  /*00e0*/  @P0 LDC R9, c[0x0][0x460] ;  /* 0x00011800ff090b82 */ /* 0x000e260000000800 */
[----:B----4-:R1:W0:Y:S01]  /*00f0*/  @P0 LDG.E.64 R6, desc[UR6][R2.64] ;  /* 0x0000000602060981 */ /* 0x010222000c1e1b00 */
[----:B------:R-:W-:Y:S01]  /*0100*/  UISETP.NE.U32.AND UP0, UPT, UR10, URZ, UPT ;  /* 0x000000ff0a00728c */ /* 0x000fe2000bf05070 */
[----:B------:R-:W-:Y:S03]  /*0110*/  BSSY.RECONVERGENT B0, `(.L_x_2708) ;  /* 0x000007e000007945 */ /* 0x000fe60003800200 */
[----:B------:R-:W3:Y:S01]  /*0120*/  S2UR UR9, SR_CTAID.X ;  /* 0x00000000000979c3 */ /* 0x000ee20000002500 */
[----:B-----5:R-:W-:Y:S01]  /*0130*/  LOP3.LUT R147, R146, 0x1f, RZ, 0xc0, !PT ;  /* 0x0000001f92937812 */ /* 0x020fe200078ec0ff */
[----:B------:R-:W-:Y:S01]  /*0140*/  UISETP.NE.AND.EX UP0, UPT, UR11, URZ, UPT, UP0 ;  /* 0x000000ff0b00728c */ /* 0x000fe2000bf05300 */
[----:B------:R-:W-:-:S03]  /*0150*/  SHF.R.S32.HI R0, RZ, 0x1f, R11 ;  /* 0x0000001fff007819 */ /* 0x000fc6000001140b */
[----:B-1----:R-:W-:Y:S01]  /*0160*/  IMAD.MOV.U32 R3, RZ, RZ, R147 ;  /* 0x000000ffff037224 */ /* 0x002fe200078e0093 */
[----:B------:R-:W-:Y:S01]  /*0170*/  LEA.HI R0, R0, R11, RZ, 0x3 ;  /* 0x0000000b00007211 */ /* 0x000fe200078f18ff */
[----:B------:R-:W1:Y:S01]  /*0180*/  LDC R145, c[0x0][0x360] ;  /* 0x0000d800ff917b82 */ /* 0x000e620000000800 */
[----:B---3--:R-:W-:Y:S02]  /*0190*/  USHF.L.U32 UR8, UR9, 0x2, URZ ;  /* 0x0000000209087899 */ /* 0x008fe400080006ff */
[--C-:B-1----:R-:W-:Y:S01]  /*01a0*/  IMAD R145, R145, UR9, R146.reuse ;  /* 0x0000000991917c24 */ /* 0x102fe2000f8e0292 */
[----:B------:R-:W-:-:S04]  /*01b0*/  SHF.R.U32.HI R146, RZ, 0x5, R146 ;  /* 0x00000005ff927819 */ /* 0x000fc80000011692 */
[----:B------:R-:W-:Y:S02]  /*01c0*/  LOP3.LUT R146, R146, UR8, RZ, 0xfc, !PT ;  /* 0x0000000892927c12 */ /* 0x000fe4000f8efcff */
[----:B--2---:R-:W-:Y:S02]  /*01d0*/  @P0 R2UR UR4, R4 ;  /* 0x00000000040402ca */ /* 0x004fe400000e0000 */
[----:B------:R-:W-:Y:S02]  /*01e0*/  @P0 R2UR UR5, R5 ;  /* 0x00000000050502ca */ /* 0x000fe400000e0000 */
[----:B0-----:R-:W-:Y:S02]  /*01f0*/  @P0 IADD3 R2, P1, PT, R6, R9, RZ ;  /* 0x0000000906020210 */ /* 0x001fe40007f3e0ff */
[----:B------:R-:W-:-:S03]  /*0200*/  LOP3.LUT R5, R3, 0x1f, RZ, 0x3c, !PT ;  /* 0x0000001f03057812 */ /* 0x000fc600078e3cff */
[----:B------:R-:W-:Y:S01]  /*0210*/  @P0 IMAD.X R143, RZ, RZ, R7, P1 ;  /* 0x000000ffff8f0224 */ /* 0x000fe200008e0607 */
[----:B------:R-:W-:-:S03]  /*0220*/  LEA.HI.SX32 R0, R0, R5, 0x1d ;  /* 0x0000000500007211 */ /* 0x000fc600078feaff */
[----:B------:R-:W-:Y:S01]  /*0230*/  UIADD3 UR10, UPT, UPT, UR4, -0x61c88647, URZ ;  /* 0x9e3779b9040a7890 */ /* 0x000fe2000fffe0ff */
[--C-:B------:R-:W-:Y:S01]  /*0240*/  SHF.R.U64 R144, R2, 0x2, R143.reuse ;  /* 0x0000000202907819 */ /* 0x100fe2000000128f */
[----:B------:R-:W-:Y:S01]  /*0250*/  UIADD3 UR12, UPT, UPT, UR5, -0x4498517b, URZ ;  /* 0xbb67ae85050c7890 */ /* 0x000fe2000fffe0ff */
[----:B------:R-:W-:Y:S01]  /*0260*/  SHF.R.U32.HI R143, RZ, 0x2, R143 ;  /* 0x00000002ff8f7819 */ /* 0x000fe2000001168f */
[----:B------:R-:W-:Y:S02]  /*0270*/  UIADD3 UR13, UPT, UPT, UR4, 0x3c6ef372, URZ ;  /* 0x3c6ef372040d7890 */ /* 0x000fe4000fffe0ff */
        /* <DEDUP_REMOVED lines=39> */
[C---:B-1----:R-:W-:Y:S01]  /*04f0*/  @P1 IMAD.WIDE.U32 R14, R3.reuse, 0x10, R14 ;  /* 0x00000010030e1825 */ /* 0x042fe200078e000e */
[----:B------:R-:W-:-:S04]  /*0500*/  @P1 IADD3 R3, PT, PT, R3, 0x20, RZ ;  /* 0x0000002003031810 */ /* 0x000fc80007ffe0ff */
[----:B------:R0:W5:Y:S01]  /*0510*/  @P1 LDG.E.128 R60, desc[UR6][R14.64] ;  /* 0x000000060e3c1981 */ /* 0x000162000c1e1d00 */
        /* <DEDUP_REMOVED lines=19> */
.L_x_2709:
        /* <DEDUP_REMOVED lines=18> */
[----:B---3--:R-:W-:-:S04]  /*0770*/  @P1 IMAD.WIDE.U32 R14, R3, 0x10, R14 ;  /* 0x00000010030e1825 */ /* 0x008fc800078e000e */
[----:B------:R-:W-:Y:S01]  /*0780*/  @P1 VIADD R3, R3, 0x20 ;  /* 0x0000002003031836 */ /* 0x000fe20000000000 */
[----:B------:R0:W5:Y:S02]  /*0790*/  @P1 LDG.E.128 R60, desc[UR6][R14.64] ;  /* 0x000000060e3c1981 */ /* 0x000164000c1e1d00 */
[----:B------:R-:W3:Y:S01]  /*07a0*/  @P3 LDC.64 R22, c[0x0][0x3e8] ;  /* 0x0000fa00ff163b82 */ /* 0x000ee20000000a00 */
[----:B----4-:R-:W-:-:S05]  /*07b0*/  @P2 IMAD.WIDE.U32 R16, R3, 0x10, R16 ;  /* 0x0000001003102825 */ /* 0x010fca00078e0010 */
        /* <DEDUP_REMOVED lines=19> */
.L_x_2710:
[----:B------:R-:W-:Y:S05]  /*08f0*/  BSYNC.RECONVERGENT B0 ;  /* 0x0000000000007941 */ /* 0x000fea0003800200 */
.L_x_2708:
[----:B------:R-:W0:Y:S02]  /*0900*/  LDCU UR8, c[0x0][0x384] ;  /* 0x00007080ff0877ac */ /* 0x000e240008000800 */
[----:B0-----:R-:W-:-:S13]  /*0910*/  ISETP.GE.AND P0, PT, R146, UR8, PT ;  /* 0x0000000892007c0c */ /* 0x001fda000bf06270 */
[----:B------:R-:W-:Y:S05]  /*0920*/  @P0 EXIT ;  /* 0x000000000000094d */ /* 0x000fea0003800000 */
[----:B------:R-:W-:Y:S01]  /*0930*/  IMAD.HI.U32 R4, R145, -0x326172a9, RZ ;  /* 0xcd9e8d5791047827 */ /* 0x000fe200078e00ff */
[----:B------:R-:W-:Y:S02]  /*0940*/  LOP3.LUT R2, R2, 0x3, RZ, 0xc0, !PT ;  /* 0x0000000302027812 */ /* 0x000fe400078ec0ff */
[----:B-----5:R-:W-:Y:S01]  /*0950*/  PRMT R142, R43, 0x7632, R142 ;  /* 0x000076322b8e7816 */ /* 0x020fe2000000008e */
[C---:B------:R-:W-:Y:S01]  /*0960*/  IMAD.HI.U32 R3, R144.reuse, -0x2daee0ad, RZ ;  /* 0xd2511f5390037827 */ /* 0x040fe200078e00ff */
[----:B------:R-:W-:Y:S02]  /*0970*/  LOP3.LUT R4, R143, UR4, R4, 0x96, !PT ;  /* 0x000000048f047c12 */ /* 0x000fe4000f8e9604 */
[----:B------:R-:W-:Y:S01]  /*0980*/  PRMT R141, R47, 0x7632, R141 ;  /* 0x000076322f8d7816 */ /* 0x000fe2000000008d */
[----:B------:R-:W-:Y:S01]  /*0990*/  IMAD R8, R144, -0x2daee0ad, RZ ;  /* 0xd2511f5390087824 */ /* 0x000fe200078e02ff */
[----:B------:R-:W-:Y:S01]  /*09a0*/  LOP3.LUT R3, R3, UR5, RZ, 0x3c, !PT ;  /* 0x0000000503037c12 */ /* 0x000fe2000f8e3cff */
[----:B------:R-:W-:Y:S01]  /*09b0*/  IMAD.HI.U32 R7, R4, -0x2daee0ad, RZ ;  /* 0xd2511f5304077827 */ /* 0x000fe200078e00ff */
[----:B------:R-:W-:-:S02]  /*09c0*/  PRMT R140, R42, 0x7632, R140 ;  /* 0x000076322a8c7816 */ /* 0x000fc4000000008c */
[----:B------:R-:W-:Y:S01]  /*09d0*/  PRMT R139, R46, 0x7632, R139 ;  /* 0x000076322e8b7816 */ /* 0x000fe2000000008b */
[----:B------:R-:W-:Y:S01]  /*09e0*/  IMAD R6, R145, -0x326172a9, RZ ;  /* 0xcd9e8d5791067824 */ /* 0x000fe200078e02ff */
[----:B------:R-:W-:Y:S01]  /*09f0*/  LOP3.LUT R7, R8, UR12, R7, 0x96, !PT ;  /* 0x0000000c08077c12 */ /* 0x000fe2000f8e9607 */
[----:B------:R-:W-:Y:S01]  /*0a00*/  IMAD.HI.U32 R5, R3, -0x326172a9, RZ ;  /* 0xcd9e8d5703057827 */ /* 0x000fe200078e00ff */
[----:B------:R-:W-:Y:S01]  /*0a10*/  PRMT R138, R55, 0x7632, R138 ;  /* 0x00007632378a7816 */ /* 0x000fe2000000008a */
[----:B------:R-:W0:Y:S01]  /*0a20*/  LDCU UR12, c[0x0][0x404] ;  /* 0x00008080ff0c77ac */ /* 0x000e220008000800 */
[----:B------:R-:W-:Y:S01]  /*0a30*/  PRMT R137, R59, 0x7632, R137 ;  /* 0x000076323b897816 */ /* 0x000fe20000000089 */
[----:B------:R-:W-:Y:S01]  /*0a40*/  IMAD R9, R4, -0x2daee0ad, RZ ;  /* 0xd2511f5304097824 */ /* 0x000fe200078e02ff */
[----:B------:R-:W-:Y:S01]  /*0a50*/  LOP3.LUT R5, R6, UR10, R5, 0x96, !PT ;  /* 0x0000000a06057c12 */ /* 0x000fe2000f8e9605 */
[----:B------:R-:W-:Y:S01]  /*0a60*/  IMAD R6, R3, -0x326172a9, RZ ;  /* 0xcd9e8d5703067824 */ /* 0x000fe200078e02ff */
[----:B------:R-:W-:Y:S01]  /*0a70*/  PRMT R136, R54, 0x7632, R136 ;  /* 0x0000763236887816 */ /* 0x000fe20000000088 */
[----:B------:R-:W-:Y:S01]  /*0a80*/  IMAD.HI.U32 R3, R7, -0x326172a9, RZ ;  /* 0xcd9e8d5707037827 */ /* 0x000fe200078e00ff */
[----:B------:R-:W-:Y:S01]  /*0a90*/  PRMT R11, R70, 0x7632, R11 ;  /* 0x00007632460b7816 */ /* 0x000fe2000000000b */
[----:B------:R-:W1:Y:S01]  /*0aa0*/  LDCU.64 UR10, c[0x0][0x3a0] ;  /* 0x00007400ff0a77ac */ /* 0x000e620008000a00 */
[----:B------:R-:W-:Y:S01]  /*0ab0*/  PRMT R12, R65, 0x7632, R12 ;  /* 0x00007632410c7816 */ /* 0x000fe2000000000c */
[----:B------:R-:W-:Y:S01]  /*0ac0*/  IMAD.HI.U32 R4, R5, -0x2daee0ad, RZ ;  /* 0xd2511f5305047827 */ /* 0x000fe200078e00ff */
[----:B------:R-:W-:Y:S01]  /*0ad0*/  LOP3.LUT R3, R6, UR13, R3, 0x96, !PT ;  /* 0x0000000d06037c12 */ /* 0x000fe2000f8e9603 */
[----:B------:R-:W2:Y:S01]  /*0ae0*/  LDCU.U8 UR13, c[0x0][0x410] ;  /* 0x00008200ff0d77ac */ /* 0x000ea20008000000 */
[----:B------:R-:W-:Y:S01]  /*0af0*/  PRMT R13, R69, 0x7632, R13 ;  /* 0x00007632450d7816 */ /* 0x000fe2000000000d */
[----:B------:R-:W-:Y:S01]  /*0b00*/  IMAD R6, R7, -0x326172a9, RZ ;  /* 0xcd9e8d5707067824 */ /* 0x000fe200078e02ff */
[----:B------:R-:W-:Y:S01]  /*0b10*/  LOP3.LUT R4, R9, UR14, R4, 0x96, !PT ;  /* 0x0000000e09047c12 */ /* 0x000fe2000f8e9604 */
[----:B------:R-:W-:Y:S01]  /*0b20*/  IMAD R8, R5, -0x2daee0ad, RZ ;  /* 0xd2511f5305087824 */ /* 0x000fe200078e02ff */
[----:B------:R-:W-:Y:S01]  /*0b30*/  PRMT R14, R79, 0x7632, R14 ;  /* 0x000076324f0e7816 */ /* 0x000fe2000000000e */
[----:B------:R-:W-:Y:S01]  /*0b40*/  IMAD.HI.U32 R7, R3, -0x2daee0ad, RZ ;  /* 0xd2511f5303077827 */ /* 0x000fe200078e00ff */
[----:B------:R-:W-:Y:S01]  /*0b50*/  PRMT R15, R83, 0x7632, R15 ;  /* 0x00007632530f7816 */ /* 0x000fe2000000000f */
[----:B------:R-:W3:Y:S01]  /*0b60*/  LDCU UR14, c[0x0][0x448] ;  /* 0x00008900ff0e77ac */ /* 0x000ee20008000800 */
        /* <DEDUP_REMOVED lines=16> */
[----:B------:R-:W-:Y:S01]  /*0c70*/  IMAD.HI.U32 R5, R3, -0x2daee0ad, RZ ;  /* 0xd2511f5303057827 */ /* 0x000fe200078e00ff */
[----:B------:R-:W-:Y:S02]  /*0c80*/  PRMT R22, R39, 0x7632, R22 ;  /* 0x0000763227167816 */ /* 0x000fe40000000016 */
[----:B------:R-:W-:Y:S01]  /*0c90*/  PRMT R23, R38, 0x7632, R23 ;  /* 0x0000763226177816 */ /* 0x000fe20000000017 */
[----:B------:R-:W-:Y:S01]  /*0ca0*/  IMAD R7, R7, -0x326172a9, RZ ;  /* 0xcd9e8d5707077824 */ /* 0x000fe200078e02ff */
[----:B------:R-:W-:Y:S01]  /*0cb0*/  LOP3.LUT R5, R8, UR20, R5, 0x96, !PT ;  /* 0x0000001408057c12 */ /* 0x000fe2000f8e9605 */
[----:B------:R-:W-:Y:S01]  /*0cc0*/  IMAD.HI.U32 R4, R6, -0x326172a9, RZ ;  /* 0xcd9e8d5706047827 */ /* 0x000fe200078e00ff */
[----:B------:R-:W-:-:S02]  /*0cd0*/  PRMT R24, R37, 0x7632, R24 ;  /* 0x0000763225187816 */ /* 0x000fc40000000018 */
        /* <DEDUP_REMOVED lines=28> */
[----:B------:R-:W-:Y:S01]  /*0ea0*/  LOP3.LUT R148, R8, UR9, R3, 0x96, !PT ;  /* 0x0000000908947c12 */ /* 0x000fe2000f8e9603 */
[----:B------:R-:W4:Y:S01]  /*0eb0*/  LDCU.64 UR8, c[0x0][0x408] ;  /* 0x00008100ff0877ac */ /* 0x000f220008000a00 */
[----:B------:R-:W-:Y:S01]  /*0ec0*/  PRMT R8, R67, 0x7632, R8 ;  /* 0x0000763243087816 */ /* 0x000fe20000000008 */
[----:B------:R-:W-:Y:S01]  /*0ed0*/  IMAD R3, R4, -0x2daee0ad, RZ ;  /* 0xd2511f5304037824 */ /* 0x000fe200078e02ff */
[----:B------:R-:W-:Y:S01]  /*0ee0*/  LOP3.LUT R96, R10, UR25, R5, 0x96, !PT ;  /* 0x000000190a607c12 */ /* 0x000fe2000f8e9605 */
[----:B------:R-:W-:Y:S01]  /*0ef0*/  IMAD.HI.U32 R4, R148, -0x2daee0ad, RZ ;  /* 0xd2511f5394047827 */ /* 0x000fe200078e00ff */
[----:B------:R-:W-:-:S03]  /*0f00*/  PRMT R10, R66, 0x7632, R10 ;  /* 0x00007632420a7816 */ /* 0x000fc6000000000a */
[----:B------:R-:W-:Y:S01]  /*0f10*/  IMAD R6, R6, -0x326172a9, RZ ;  /* 0xcd9e8d5706067824 */ /* 0x000fe200078e02ff */
[----:B------:R-:W-:Y:S01]  /*0f20*/  LOP3.LUT R4, R3, UR27, R4, 0x96, !PT ;  /* 0x0000001b03047c12 */ /* 0x000fe2000f8e9604 */
[----:B------:R-:W-:-:S04]  /*0f30*/  IMAD.HI.U32 R5, R96, -0x326172a9, RZ ;  /* 0xcd9e8d5760057827 */ /* 0x000fc800078e00ff */
[----:B------:R-:W-:Y:S01]  /*0f40*/  IMAD.MOV.U32 R94, RZ, RZ, RZ ;  /* 0x000000ffff5e7224 */ /* 0x000fe200078e00ff */
[--C-:B------:R-:W-:Y:S01]  /*0f50*/  LOP3.LUT R3, R6, UR26, R5.reuse, 0x96, !PT ;  /* 0x0000001a06037c12 */ /* 0x100fe2000f8e9605 */
[----:B------:R-:W-:Y:S01]  /*0f60*/  IMAD R148, R148, -0x2daee0ad, RZ ;  /* 0xd2511f5394947824 */ /* 0x000fe200078e02ff */
[----:B------:R-:W-:Y:S01]  /*0f70*/  PRMT R5, R58, 0x7632, R5 ;  /* 0x000076323a057816 */ /* 0x000fe20000000005 */
[----:B------:R-:W-:Y:S01]  /*0f80*/  IMAD R96, R96, -0x326172a9, RZ ;  /* 0xcd9e8d5760607824 */ /* 0x000fe200078e02ff */
[----:B01234-:R-:W-:-:S07]  /*0f90*/  PRMT R6, R53, 0x7632, R6 ;  /* 0x0000763235067816 */ /* 0x01ffce0000000006 */
.L_x_3192:
        /* <DEDUP_REMOVED lines=9> */
[----:B------:R-:W-:Y:S04]  /*1030*/  BSSY.RECONVERGENT B0, `(.L_x_2711) ;  /* 0x0000718000007945 */ /* 0x000fe80003800200 */
[----:B------:R-:W-:-:S04]  /*1040*/  SHF.R.S32.HI R87, RZ, 0x1f, R86 ;  /* 0x0000001fff577819 */ /* 0x000fc80000011456 */
[----:B------:R-:W-:Y:S02]  /*1050*/  LEA.HI R86, R87, R86, RZ, 0x3 ;  /* 0x0000005657567211 */ /* 0x000fe400078f18ff */
[----:B--2---:R-:W-:-:S13]  /*1060*/  ISETP.GE.AND P0, PT, R154, 0x1, PT ;  /* 0x000000019a00780c */ /* 0x004fda0003f06270 */
[----:B------:R-:W-:-:S04]  /*1070*/  @P0 VIADD R150, R154, 0xffffffff ;  /* 0xffffffff9a960836 */ /* 0x000fc80000000000 */
[----:B------:R-:W-:-:S05]  /*1080*/  @P0 IMAD R150, R150, R151, RZ ;  /* 0x0000009796960224 */ /* 0x000fca00078e02ff */
[----:B------:R-:W-:-:S04]  /*1090*/  @P0 SHF.R.S32.HI R153, RZ, 0x1f, R150 ;  /* 0x0000001fff990819 */ /* 0x000fc80000011496 */
[----:B------:R-:W-:Y:S01]  /*10a0*/  @P0 LEA.HI R152, R153, R150, RZ, 0x3 ;  /* 0x0000009699980211 */ /* 0x000fe200078f18ff */
[----:B------:R-:W-:-:S03]  /*10b0*/  HFMA2 R150, -RZ, RZ, 0, 0 ;  /* 0x00000000ff967431 */ /* 0x000fc600000001ff */
        /* <DEDUP_REMOVED lines=8> */
.L_x_2714:
[----:B------:R-:W-:Y:S05]  /*1140*/  BSYNC.RECONVERGENT B1 ;  /* 0x0000000000017941 */ /* 0x000fea0003800200 */
.L_x_2713:
        /* <DEDUP_REMOVED lines=28> */
.L_x_2720:
        /* <DEDUP_REMOVED lines=13> */
.L_x_2722:
[----:B------:R-:W-:Y:S05]  /*13e0*/  BSYNC.RECONVERGENT B3 ;  /* 0x0000000000037941 */ /* 0x000fea0003800200 */
.L_x_2721:
[----:B------:R-:W-:Y:S01]  /*13f0*/  IMAD.WIDE.U32 R2, R145, -0x326172a9, RZ ;  /* 0xcd9e8d5791027825 */ /* 0x000fe200078e00ff */
[----:B------:R-:W-:Y:S01]  /*1400*/  LOP3.LUT R84, R94, UR5, R87, 0x96, !PT ;  /* 0x000000055e547c12 */ /* 0x000fe2000f8e9657 */
[----:B------:R-:W-:Y:S02]  /*1410*/  UIADD3 UR15, UPT, UPT, UR4, -0x61c88647, URZ ;  /* 0x9e3779b9040f7890 */ /* 0x000fe4000fffe0ff */
[----:B------:R-:W-:Y:S01]  /*1420*/  UIADD3 UR16, UPT, UPT, UR5, -0x4498517b, URZ ;  /* 0xbb67ae8505107890 */ /* 0x000fe2000fffe0ff */
[----:B------:R-:W-:Y:S01]  /*1430*/  LOP3.LUT R96, R143, UR4, R3, 0x96, !PT ;  /* 0x000000048f607c12 */ /* 0x000fe2000f8e9603 */
[----:B------:R-:W-:-:S04]  /*1440*/  IMAD.WIDE.U32 R84, R84, -0x326172a9, RZ ;  /* 0xcd9e8d5754547825 */ /* 0x000fc800078e00ff */
        /* <DEDUP_REMOVED lines=8> */
[----:B------:R-:W-:-:S03]  /*14d0*/  UIADD3 UR16, UPT, UPT, UR5, 0x32370b8f, URZ ;  /* 0x32370b8f05107890 */ /* 0x000fc6000fffe0ff */
[----:B------:R-:W-:Y:S01]  /*14e0*/  LOP3.LUT R96, R84, UR15, R3, 0x96, !PT ;  /* 0x0000000f54607c12 */ /* 0x000fe2000f8e9603 */
[----:B------:R-:W-:Y:S01]  /*14f0*/  UIADD3 UR15, UPT, UPT, UR4, -0x255992d5, URZ ;  /* 0xdaa66d2b040f7890 */ /* 0x000fe2000fffe0ff */
        /* <DEDUP_REMOVED lines=9> */
[----:B------:R-:W-:-:S03]  /*1590*/  UIADD3 UR16, UPT, UPT, UR5, -0x56f99767, URZ ;  /* 0xa906689905107890 */ /* 0x000fc6000fffe0ff */
[----:B------:R-:W-:Y:S01]  /*15a0*/  LOP3.LUT R96, R84, UR15, R3, 0x96, !PT ;  /* 0x0000000f54607c12 */ /* 0x000fe2000f8e9603 */
[----:B------:R-:W-:Y:S01]  /*15b0*/  UIADD3 UR15, UPT, UPT, UR4, 0x1715609d, URZ ;  /* 0x1715609d040f7890 */ /* 0x000fe2000fffe0ff */
        /* <DEDUP_REMOVED lines=17> */
[----:B------:R-:W-:Y:S01]  /*16d0*/  UIADD3 UR16, UPT, UPT, UR5, -0x24c28bd8, URZ ;  /* 0xdb3d742805107890 */ /* 0x000fe2000fffe0ff */
        /* <DEDUP_REMOVED lines=8> */
[----:B------:R-:W-:-:S03]  /*1760*/  LOP3.LUT R3, R86, UR15, R97, 0x96, !PT ;  /* 0x0000000f56037c12 */ /* 0x000fc6000f8e9661 */
[----:B------:R-:W-:Y:S01]  /*1770*/  IMAD.MOV.U32 R100, RZ, RZ, R84 ;  /* 0x000000ffff647224 */ /* 0x000fe200078e0054 */
[----:B------:R-:W-:Y:S01]  /*1780*/  LOP3.LUT R4, R2, UR16, R85, 0x96, !PT ;  /* 0x0000001002047c12 */ /* 0x000fe2000f8e9655 */
[----:B------:R-:W-:Y:S01]  /*1790*/  IMAD.MOV.U32 R84, RZ, RZ, RZ ;  /* 0x000000ffff547224 */ /* 0x000fe200078e00ff */
[----:B------:R-:W-:-:S07]  /*17a0*/  MOV R85, R148 ;  /* 0x0000009400557202 */ /* 0x000fce0000000f00 */
.L_x_2719:
[----:B------:R-:W-:Y:S05]  /*17b0*/  BSYNC.RECONVERGENT B2 ;  /* 0x0000000000027941 */ /* 0x000fea0003800200 */
.L_x_2718:
[----:B------:R-:W-:Y:S01]  /*17c0*/  I2FP.F32.U32 R2, R85 ;  /* 0x0000005500027245 */ /* 0x000fe20000201000 */
[----:B------:R-:W-:Y:S01]  /*17d0*/  IMAD.MOV.U32 R87, RZ, RZ, 0x2f800000 ;  /* 0x2f800000ff577424 */ /* 0x000fe200078e00ff */
[----:B-----5:R-:W-:Y:S01]  /*17e0*/  SHF.L.U32 R85, R32, 0x10, RZ ;  /* 0x0000001020557819 */ /* 0x020fe200000006ff */
[----:B------:R-:W-:Y:S02]  /*17f0*/  IMAD.U32 R86, R28, 0x10000, RZ ;  /* 0x000100001c567824 */ /* 0x000fe400078e00ff */
[----:B------:R-:W-:Y:S02]  /*1800*/  FFMA.FTZ R2, R2, R87, 1.1641532182693481445e-10 ;  /* 0x2f00000002027423 */ /* 0x000fe40000010057 */
[----:B------:R-:W-:-:S03]  /*1810*/  FMUL.FTZ R85, R85, UR9 ;  /* 0x0000000955557c20 */ /* 0x000fc60008410000 */
[----:B------:R-:W-:Y:S01]  /*1820*/  FSETP.GTU.FTZ.AND P2, PT, R2, UR12, PT ;  /* 0x0000000c02007c0b */ /* 0x000fe2000bf5c000 */
[----:B------:R-:W-:Y:S01]  /*1830*/  FMUL.FTZ R85, R85, UR8 ;  /* 0x0000000855557c20 */ /* 0x000fe20008410000 */
[----:B------:R-:W-:Y:S02]  /*1840*/  IMAD.U32 R2, R72, 0x10000, RZ ;  /* 0x0001000048027824 */ /* 0x000fe400078e00ff */
[----:B------:R-:W-:Y:S02]  /*1850*/  SEL R97, RZ, 0x1, P2 ;  /* 0x00000001ff617807 */ /* 0x000fe40001000000 */
[----:B------:R-:W-:-:S05]  /*1860*/  FSEL R85, R85, RZ, !P2 ;  /* 0x000000ff55557208 */ /* 0x000fca0005000000 */
[----:B------:R-:W-:-:S07]  /*1870*/  FFMA.FTZ R95, R85, R2, R86 ;  /* 0x00000002555f7223 */ /* 0x000fce0000010056 */
.L_x_2717:
[----:B------:R-:W-:Y:S05]  /*1880*/  BSYNC.RECONVERGENT B1 ;  /* 0x0000000000017941 */ /* 0x000fea0003800200 */
.L_x_2716:
        /* <DEDUP_REMOVED lines=23> */
.L_x_2727:
        /* <DEDUP_REMOVED lines=13> */
.L_x_2729:
[----:B------:R-:W-:Y:S05]  /*1ad0*/  BSYNC.RECONVERGENT B3 ;  /* 0x0000000000037941 */ /* 0x000fea0003800200 */
.L_x_2728:
        /* <DEDUP_REMOVED lines=61> */
.L_x_2726:
[----:B------:R-:W-:Y:S05]  /*1eb0*/  BSYNC.RECONVERGENT B2 ;  /* 0x0000000000027941 */ /* 0x000fea0003800200 */
.L_x_2725:
[----:B-----5:R-:W-:Y:S02]  /*1ec0*/  PRMT R86, R32, 0x7632, R86 ;  /* 0x0000763220567816 */ /* 0x020fe40000000056 */
[----:B------:R-:W-:Y:S01]  /*1ed0*/  I2FP.F32.U32 R84, R85 ;  /* 0x0000005500547245 */ /* 0x000fe20000201000 */
[----:B------:R-:W-:Y:S01]  /*1ee0*/  IMAD.MOV.U32 R85, RZ, RZ, 0x2f800000 ;  /* 0x2f800000ff557424 */ /* 0x000fe200078e00ff */
[----:B------:R-:W-:Y:S02]  /*1ef0*/  SHF.L.U32 R86, R86, 0x10, RZ ;  /* 0x0000001056567819 */ /* 0x000fe400000006ff */
[----:B------:R-:W-:Y:S01]  /*1f00*/  PRMT R87, R28, 0x7632, R87 ;  /* 0x000076321c577816 */ /* 0x000fe20000000057 */
[----:B------:R-:W-:Y:S01]  /*1f10*/  FFMA.FTZ R84, R84, R85, 1.1641532182693481445e-10 ;  /* 0x2f00000054547423 */ /* 0x000fe20000010055 */
[----:B------:R-:W-:Y:S02]  /*1f20*/  IMAD.U32 R85, R93, 0x10000, RZ ;  /* 0x000100005d557824 */ /* 0x000fe400078e00ff */
[----:B------:R-:W-:Y:S01]  /*1f30*/  FMUL.FTZ R86, R86, UR9 ;  /* 0x0000000956567c20 */ /* 0x000fe20008410000 */
[----:B------:R-:W-:Y:S01]  /*1f40*/  IMAD.U32 R87, R87, 0x10000, RZ ;  /* 0x0001000057577824 */ /* 0x000fe200078e00ff */
[----:B------:R-:W-:-:S02]  /*1f50*/  FSETP.GTU.FTZ.AND P2, PT, R84, UR12, PT ;  /* 0x0000000c54007c0b */ /* 0x000fc4000bf5c000 */
[----:B------:R-:W-:Y:S02]  /*1f60*/  FMUL.FTZ R86, R86, UR8 ;  /* 0x0000000856567c20 */ /* 0x000fe40008410000 */
[----:B------:R-:W-:-:S03]  /*1f70*/  SEL R99, RZ, 0x1, P2 ;  /* 0x00000001ff637807 */ /* 0x000fc60001000000 */
[----:B------:R-:W-:-:S05]  /*1f80*/  FSEL R86, R86, RZ, !P2 ;  /* 0x000000ff56567208 */ /* 0x000fca0005000000 */
[----:B------:R-:W-:-:S07]  /*1f90*/  FFMA.FTZ R98, R86, R85, R87 ;  /* 0x0000005556627223 */ /* 0x000fce0000010057 */
.L_x_2724:
[----:B------:R-:W-:Y:S05]  /*1fa0*/  BSYNC.RECONVERGENT B1 ;  /* 0x0000000000017941 */ /* 0x000fea0003800200 */
.L_x_2723:
        /* <DEDUP_REMOVED lines=22> */
.L_x_2734:
        /* <DEDUP_REMOVED lines=13> */
.L_x_2736:
[----:B------:R-:W-:Y:S05]  /*21e0*/  BSYNC.RECONVERGENT B3 ;  /* 0x0000000000037941 */ /* 0x000fea0003800200 */
.L_x_2735:
        /* <DEDUP_REMOVED lines=61> */
.L_x_2733:
[----:B------:R-:W-:Y:S05]  /*25c0*/  BSYNC.RECONVERGENT B2 ;  /* 0x0000000000027941 */ /* 0x000fea0003800200 */
.L_x_2732:
        /* <DEDUP_REMOVED lines=12> */
.L_x_2731:
[----:B------:R-:W-:Y:S05]  /*2690*/  BSYNC.RECONVERGENT B1 ;  /* 0x0000000000017941 */ /* 0x000fea0003800200 */
.L_x_2730:
        /* <DEDUP_REMOVED lines=23> */
.L_x_2741:
        /* <DEDUP_REMOVED lines=13> */
.L_x_2743:
[----:B------:R-:W-:Y:S05]  /*28e0*/  BSYNC.RECONVERGENT B3 ;  /* 0x0000000000037941 */ /* 0x000fea0003800200 */
.L_x_2742:
        /* <DEDUP_REMOVED lines=61> */
.L_x_2740:
[----:B------:R-:W-:Y:S05]  /*2cc0*/  BSYNC.RECONVERGENT B2 ;  /* 0x0000000000027941 */ /* 0x000fea0003800200 */
.L_x_2739:
[----:B------:R-:W-:Y:S01]  /*2cd0*/  I2FP.F32.U32 R84, R85 ;  /* 0x0000005500547245 */ /* 0x000fe20000201000 */
[----:B------:R-:W-:Y:S01]  /*2ce0*/  IMAD.MOV.U32 R87, RZ, RZ, 0x2f800000 ;  /* 0x2f800000ff577424 */ /* 0x000fe200078e00ff */
[----:B-----5:R-:W-:Y:S02]  /*2cf0*/  PRMT R85, R33, 0x7632, R85 ;  /* 0x0000763221557816 */ /* 0x020fe40000000055 */
[----:B------:R-:W-:Y:S01]  /*2d00*/  PRMT R102, R73, 0x7632, R102 ;  /* 0x0000763249667816 */ /* 0x000fe20000000066 */
[----:B------:R-:W-:Y:S01]  /*2d10*/  FFMA.FTZ R84, R84, R87, 1.1641532182693481445e-10 ;  /* 0x2f00000054547423 */ /* 0x000fe20000010057 */
[----:B------:R-:W-:-:S03]  /*2d20*/  SHF.L.U32 R85, R85, 0x10, RZ ;  /* 0x0000001055557819 */ /* 0x000fc600000006ff */
[----:B------:R-:W-:Y:S01]  /*2d30*/  IMAD.U32 R102, R102, 0x10000, RZ ;  /* 0x0001000066667824 */ /* 0x000fe200078e00ff */
[----:B------:R-:W-:Y:S01]  /*2d40*/  FSETP.GTU.FTZ.AND P2, PT, R84, UR12, PT ;  /* 0x0000000c54007c0b */ /* 0x000fe2000bf5c000 */
[----:B------:R-:W-:Y:S01]  /*2d50*/  FMUL.FTZ R85, R85, UR9 ;  /* 0x0000000955557c20 */ /* 0x000fe20008410000 */
[----:B------:R-:W-:Y:S02]  /*2d60*/  PRMT R84, R29, 0x7632, R84 ;  /* 0x000076321d547816 */ /* 0x000fe40000000054 */
[----:B------:R-:W-:Y:S01]  /*2d70*/  SEL R103, RZ, 0x1, P2 ;  /* 0x00000001ff677807 */ /* 0x000fe20001000000 */
[----:B------:R-:W-:Y:S02]  /*2d80*/  FMUL.FTZ R85, R85, UR8 ;  /* 0x0000000855557c20 */ /* 0x000fe40008410000 */
[----:B------:R-:W-:-:S03]  /*2d90*/  IMAD.U32 R84, R84, 0x10000, RZ ;  /* 0x0001000054547824 */ /* 0x000fc600078e00ff */
[----:B------:R-:W-:-:S05]  /*2da0*/  FSEL R85, R85, RZ, !P2 ;  /* 0x000000ff55557208 */ /* 0x000fca0005000000 */
[----:B------:R-:W-:-:S07]  /*2db0*/  FFMA.FTZ R102, R85, R102, R84 ;  /* 0x0000006655667223 */ /* 0x000fce0000010054 */
.L_x_2738:
[----:B------:R-:W-:Y:S05]  /*2dc0*/  BSYNC.RECONVERGENT B1 ;  /* 0x0000000000017941 */ /* 0x000fea0003800200 */
.L_x_2737:
        /* <DEDUP_REMOVED lines=22> */
.L_x_2748:
        /* <DEDUP_REMOVED lines=13> */
.L_x_2750:
[----:B------:R-:W-:Y:S05]  /*3000*/  BSYNC.RECONVERGENT B3 ;  /* 0x0000000000037941 */ /* 0x000fea0003800200 */
.L_x_2749:
        /* <DEDUP_REMOVED lines=61> */
.L_x_2747:
[----:B------:R-:W-:Y:S05]  /*33e0*/  BSYNC.RECONVERGENT B2 ;  /* 0x0000000000027941 */ /* 0x000fea0003800200 */
.L_x_2746:
        /* <DEDUP_REMOVED lines=12> */
.L_x_2745:
[----:B------:R-:W-:Y:S05]  /*34b0*/  BSYNC.RECONVERGENT B1 ;  /* 0x0000000000017941 */ /* 0x000fea0003800200 */
.L_x_2744:
        /* <DEDUP_REMOVED lines=18> */
[----:B------:R-:W-:Y:S01]  /*35e0*/  @!P2 MOV R85, R4 ;  /* 0x000000040055a202 */ /* 0x000fe20000000f00 */
[----:B------:R-:W-:Y:S02]  /*35f0*/  @P2 VIADD R2, R84, 0x1 ;  /* 0x0000000154022836 */ /* 0x000fe40000000000 */
[----:B------:R-:W-:Y:S02]  /*3600*/  @P2 IMAD.MOV.U32 R110, RZ, RZ, R108 ;  /* 0x000000ffff6e2224 */ /* 0x000fe400078e006c */
[----:B------:R-:W-:Y:S01]  /*3610*/  @P2 IMAD.MOV.U32 R85, RZ, RZ, R3 ;  /* 0x000000ffff552224 */ /* 0x000fe200078e0003 */
[----:B------:R-:W-:Y:S06]  /*3620*/  BRA `(.L_x_2754) ;  /* 0x00000004002c7947 */ /* 0x000fec0003800000 */
.L_x_2755:
        /* <DEDUP_REMOVED lines=13> */
.L_x_2757:
[----:B------:R-:W-:Y:S05]  /*3700*/  BSYNC.RECONVERGENT B3 ;  /* 0x0000000000037941 */ /* 0x000fea0003800200 */
.L_x_2756:
[----:B------:R-:W-:Y:S01]  /*3710*/  LOP3.LUT R86, R94, UR5, R3, 0x96, !PT ;  /* 0x000000055e567c12 */ /* 0x000fe2000f8e9603 */
[----:B------:R-:W-:Y:S01]  /*3720*/  IMAD.WIDE.U32 R84, R145, -0x326172a9, RZ ;  /* 0xcd9e8d5791547825 */ /* 0x000fe200078e00ff */
[----:B------:R-:W-:-:S03]  /*3730*/  UIADD3 UR15, UPT, UPT, UR4, -0x61c88647, URZ ;  /* 0x9e3779b9040f7890 */ /* 0x000fc6000fffe0ff */
[----:B------:R-:W-:Y:S01]  /*3740*/  IMAD.WIDE.U32 R86, R86, -0x326172a9, RZ ;  /* 0xcd9e8d5756567825 */ /* 0x000fe200078e00ff */
[----:B------:R-:W-:-:S04]  /*3750*/  LOP3.LUT R85, R143, UR4, R85, 0x96, !PT ;  /* 0x000000048f557c12 */ /* 0x000fc8000f8e9655 */
[----:B------:R-:W-:Y:S01]  /*3760*/  LOP3.LUT R3, R84, UR15, R87, 0x96, !PT ;  /* 0x0000000f54037c12 */ /* 0x000fe2000f8e9657 */
[----:B------:R-:W-:Y:S01]  /*3770*/  UIADD3 UR15, UPT, UPT, UR5, -0x4498517b, URZ ;  /* 0xbb67ae85050f7890 */ /* 0x000fe2000fffe0ff */
[----:B------:R-:W-:-:S05]  /*3780*/  IMAD.WIDE.U32 R84, R85, -0x2daee0ad, RZ ;  /* 0xd2511f5355547825 */ /* 0x000fca00078e00ff */
[----:B------:R-:W-:Y:S01]  /*3790*/  LOP3.LUT R85, R2, UR15, R85, 0x96, !PT ;  /* 0x0000000f02557c12 */ /* 0x000fe2000f8e9655 */
[----:B------:R-:W-:Y:S01]  /*37a0*/  UIADD3 UR15, UPT, UPT, UR5, 0x76cf5d0a, URZ ;  /* 0x76cf5d0a050f7890 */ /* 0x000fe2000fffe0ff */
[----:B------:R-:W-:-:S05]  /*37b0*/  IMAD.WIDE.U32 R2, R3, -0x2daee0ad, RZ ;  /* 0xd2511f5303027825 */ /* 0x000fca00078e00ff */
[----:B------:R-:W-:Y:S01]  /*37c0*/  LOP3.LUT R87, R84, UR15, R3, 0x96, !PT ;  /* 0x0000000f54577c12 */ /* 0x000fe2000f8e9603 */
[----:B------:R-:W-:Y:S01]  /*37d0*/  UIADD3 UR15, UPT, UPT, UR4, 0x3c6ef372, URZ ;  /* 0x3c6ef372040f7890 */ /* 0x000fe2000fffe0ff */
[----:B------:R-:W-:-:S05]  /*37e0*/  IMAD.WIDE.U32 R84, R85, -0x326172a9, RZ ;  /* 0xcd9e8d5755547825 */ /* 0x000fca00078e00ff */
[----:B------:R-:W-:Y:S01]  /*37f0*/  LOP3.LUT R85, R86, UR15, R85, 0x96, !PT ;  /* 0x0000000f56557c12 */ /* 0x000fe2000f8e9655 */
[----:B------:R-:W-:Y:S01]  /*3800*/  UIADD3 UR15, UPT, UPT, UR4, -0x255992d5, URZ ;  /* 0xdaa66d2b040f7890 */ /* 0x000fe2000fffe0ff */
        /* <DEDUP_REMOVED lines=32> */
[----:B------:R-:W-:Y:S01]  /*3a10*/  UIADD3 UR15, UPT, UPT, UR4, -0xe443238, URZ ;  /* 0xf1bbcdc8040f7890 */ /* 0x000fe2000fffe0ff */
[----:B------:R-:W-:-:S05]  /*3a20*/  IMAD.WIDE.U32 R84, R85, -0x326172a9, RZ ;  /* 0xcd9e8d5755547825 */ /* 0x000fca00078e00ff */
[----:B------:R-:W-:Y:S01]  /*3a30*/  LOP3.LUT R85, R86, UR15, R85, 0x96, !PT ;  /* 0x0000000f56557c12 */ /* 0x000fe2000f8e9655 */
[----:B------:R-:W-:Y:S01]  /*3a40*/  UIADD3 UR15, UPT, UPT, UR4, -0x700cb87f, URZ ;  /* 0x8ff34781040f7890 */ /* 0x000fe2000fffe0ff */
[----:B------:R-:W-:-:S04]  /*3a50*/  IMAD.WIDE.U32 R86, R87, -0x326172a9, RZ ;  /* 0xcd9e8d5757567825 */ /* 0x000fc800078e00ff */
[----:B------:R-:W-:Y:S01]  /*3a60*/  IMAD.MOV.U32 R96, RZ, RZ, R86 ;  /* 0x000000ffff607224 */ /* 0x000fe200078e0056 */
[----:B------:R-:W-:Y:S01]  /*3a70*/  LOP3.LUT R3, R84, UR15, R87, 0x96, !PT ;  /* 0x0000000f54037c12 */ /* 0x000fe2000f8e9657 */
[----:B------:R-:W-:Y:S01]  /*3a80*/  UIADD3 UR15, UPT, UPT, UR5, -0x695add53, URZ ;  /* 0x96a522ad050f7890 */ /* 0x000fe2000fffe0ff */
[----:B------:R-:W-:-:S04]  /*3a90*/  IMAD.WIDE.U32 R84, R85, -0x2daee0ad, RZ ;  /* 0xd2511f5355547825 */ /* 0x000fc800078e00ff */
[----:B------:R-:W-:Y:S01]  /*3aa0*/  IMAD.MOV.U32 R110, RZ, RZ, R84 ;  /* 0x000000ffff6e7224 */ /* 0x000fe200078e0054 */
[----:B------:R-:W-:Y:S01]  /*3ab0*/  LOP3.LUT R4, R2, UR15, R85, 0x96, !PT ;  /* 0x0000000f02047c12 */ /* 0x000fe2000f8e9655 */
[----:B------:R-:W-:Y:S01]  /*3ac0*/  IMAD.MOV.U32 R2, RZ, RZ, RZ ;  /* 0x000000ffff027224 */ /* 0x000fe200078e00ff */
[----:B------:R-:W-:-:S07]  /*3ad0*/  MOV R85, R108 ;  /* 0x0000006c00557202 */ /* 0x000fce0000000f00 */
.L_x_2754:
[----:B------:R-:W-:Y:S05]  /*3ae0*/  BSYNC.RECONVERGENT B2 ;  /* 0x0000000000027941 */ /* 0x000fea0003800200 */
.L_x_2753:
[----:B-----5:R-:W-:Y:S02]  /*3af0*/  PRMT R86, R34, 0x7632, R86 ;  /* 0x0000763222567816 */ /* 0x020fe40000000056 */
[----:B------:R-:W-:Y:S01]  /*3b00*/  I2FP.F32.U32 R84, R85 ;  /* 0x0000005500547245 */ /* 0x000fe20000201000 */
[----:B------:R-:W-:Y:S01]  /*3b10*/  IMAD.MOV.U32 R85, RZ, RZ, 0x2f800000 ;  /* 0x2f800000ff557424 */ /* 0x000fe200078e00ff */
[----:B------:R-:W-:-:S03]  /*3b20*/  SHF.L.U32 R86, R86, 0x10, RZ ;  /* 0x0000001056567819 */ /* 0x000fc600000006ff */
[----:B------:R-:W-:Y:S01]  /*3b30*/  FFMA.FTZ R84, R84, R85, 1.1641532182693481445e-10 ;  /* 0x2f00000054547423 */ /* 0x000fe20000010055 */
[----:B------:R-:W-:Y:S02]  /*3b40*/  IMAD.U32 R85, R92, 0x10000, RZ ;  /* 0x000100005c557824 */ /* 0x000fe400078e00ff */
[----:B------:R-:W-:Y:S02]  /*3b50*/  FMUL.FTZ R86, R86, UR9 ;  /* 0x0000000956567c20 */ /* 0x000fe40008410000 */
[----:B------:R-:W-:Y:S02]  /*3b60*/  FSETP.GTU.FTZ.AND P2, PT, R84, UR12, PT ;  /* 0x0000000c54007c0b */ /* 0x000fe4000bf5c000 */
[----:B------:R-:W-:Y:S01]  /*3b70*/  FMUL.FTZ R86, R86, UR8 ;  /* 0x0000000856567c20 */ /* 0x000fe20008410000 */
[----:B------:R-:W-:Y:S02]  /*3b80*/  PRMT R84, R30, 0x7632, R84 ;  /* 0x000076321e547816 */ /* 0x000fe40000000054 */
[----:B------:R-:W-:-:S02]  /*3b90*/  SEL R107, RZ, 0x1, P2 ;  /* 0x00000001ff6b7807 */ /* 0x000fc40001000000 */
[----:B------:R-:W-:Y:S01]  /*3ba0*/  FSEL R86, R86, RZ, !P2 ;  /* 0x000000ff56567208 */ /* 0x000fe20005000000 */
[----:B------:R-:W-:-:S04]  /*3bb0*/  IMAD.U32 R87, R84, 0x10000, RZ ;  /* 0x0001000054577824 */ /* 0x000fc800078e00ff */
[----:B------:R-:W-:-:S07]  /*3bc0*/  FFMA.FTZ R106, R86, R85, R87 ;  /* 0x00000055566a7223 */ /* 0x000fce0000010057 */
.L_x_2752:
[----:B------:R-:W-:Y:S05]  /*3bd0*/  BSYNC.RECONVERGENT B1 ;  /* 0x0000000000017941 */ /* 0x000fea0003800200 */
.L_x_2751:
        /* <DEDUP_REMOVED lines=17> */
[----:B------:R-:W-:Y:S01]  /*3cf0*/  @P2 MOV R162, R110 ;  /* 0x0000006e00a22202 */ /* 0x000fe20000000f00 */
[----:B------:R-:W-:Y:S02]  /*3d00*/  @!P2 IMAD.MOV.U32 R85, RZ, RZ, R4 ;  /* 0x000000ffff55a224 */ /* 0x000fe400078e0004 */
[----:B------:R-:W-:Y:S02]  /*3d10*/  @P2 VIADD R84, R2, 0x1 ;  /* 0x0000000102542836 */ /* 0x000fe40000000000 */
[----:B------:R-:W-:Y:S01]  /*3d20*/  @P2 IMAD.MOV.U32 R85, RZ, RZ, R3 ;  /* 0x000000ffff552224 */ /* 0x000fe200078e0003 */
[----:B------:R-:W-:Y:S06]  /*3d30*/  BRA `(.L_x_2761) ;  /* 0x0000000400287947 */ /* 0x000fec0003800000 */
.L_x_2762:
        /* <DEDUP_REMOVED lines=13> */
.L_x_2764:
[----:B------:R-:W-:Y:S05]  /*3e10*/  BSYNC.RECONVERGENT B3 ;  /* 0x0000000000037941 */ /* 0x000fea0003800200 */
.L_x_2763:
        /* <DEDUP_REMOVED lines=53> */
[----:B------:R-:W-:Y:S01]  /*4170*/  IMAD.WIDE.U32 R162, R162, -0x2daee0ad, RZ ;  /* 0xd2511f53a2a27825 */ /* 0x000fe200078e00ff */
[----:B------:R-:W-:Y:S01]  /*4180*/  LOP3.LUT R3, R86, UR15, R85, 0x96, !PT ;  /* 0x0000000f56037c12 */ /* 0x000fe2000f8e9655 */
[----:B------:R-:W-:Y:S02]  /*4190*/  UIADD3 UR15, UPT, UPT, UR5, -0x695add53, URZ ;  /* 0x96a522ad050f7890 */ /* 0x000fe4000fffe0ff */
[----:B------:R-:W-:Y:S02]  /*41a0*/  IMAD.MOV.U32 R96, RZ, RZ, R84 ;  /* 0x000000ffff607224 */ /* 0x000fe400078e0054 */
[----:B------:R-:W-:Y:S02]  /*41b0*/  HFMA2 R84, -RZ, RZ, 0, 0 ;  /* 0x00000000ff547431 */ /* 0x000fe400000001ff */
[----:B------:R-:W-:Y:S01]  /*41c0*/  IMAD.MOV.U32 R85, RZ, RZ, R110 ;  /* 0x000000ffff557224 */ /* 0x000fe200078e006e */
[----:B------:R-:W-:-:S07]  /*41d0*/  LOP3.LUT R4, R2, UR15, R163, 0x96, !PT ;  /* 0x0000000f02047c12 */ /* 0x000fce000f8e96a3 */
.L_x_2761:
[----:B------:R-:W-:Y:S05]  /*41e0*/  BSYNC.RECONVERGENT B2 ;  /* 0x0000000000027941 */ /* 0x000fea0003800200 */
.L_x_2760:
[----:B------:R-:W-:Y:S01]  /*41f0*/  I2FP.F32.U32 R2, R85 ;  /* 0x0000005500027245 */ /* 0x000fe20000201000 */
[----:B------:R-:W-:Y:S01]  /*4200*/  IMAD.MOV.U32 R85, RZ, RZ, 0x2f800000 ;  /* 0x2f800000ff557424 */ /* 0x000fe200078e00ff */
[----:B------:R-:W-:-:S03]  /*4210*/  SHF.L.U32 R108, R75, 0x10, RZ ;  /* 0x000000104b6c7819 */ /* 0x000fc600000006ff */
[----:B------:R-:W-:Y:S01]  /*4220*/  FFMA.FTZ R2, R2, R85, 1.1641532182693481445e-10 ;  /* 0x2f00000002027423 */ /* 0x000fe20000010055 */
[----:B-----5:R-:W-:-:S04]  /*4230*/  IMAD.U32 R85, R35, 0x10000, RZ ;  /* 0x0001000023557824 */ /* 0x020fc800078e00ff */
[----:B------:R-:W-:Y:S01]  /*4240*/  FMUL.FTZ R85, R85, UR9 ;  /* 0x0000000955557c20 */ /* 0x000fe20008410000 */
[----:B------:R-:W-:Y:S01]  /*4250*/  FSETP.GTU.FTZ.AND P2, PT, R2, UR12, PT ;  /* 0x0000000c02007c0b */ /* 0x000fe2000bf5c000 */
[----:B------:R-:W-:Y:S02]  /*4260*/  IMAD.U32 R2, R31, 0x10000, RZ ;  /* 0x000100001f027824 */ /* 0x000fe400078e00ff */
[----:B------:R-:W-:Y:S01]  /*4270*/  FMUL.FTZ R85, R85, UR8 ;  /* 0x0000000855557c20 */ /* 0x000fe20008410000 */
[----:B------:R-:W-:-:S04]  /*4280*/  SEL R109, RZ, 0x1, P2 ;  /* 0x00000001ff6d7807 */ /* 0x000fc80001000000 */
[----:B------:R-:W-:-:S05]  /*4290*/  FSEL R85, R85, RZ, !P2 ;  /* 0x000000ff55557208 */ /* 0x000fca0005000000 */
[----:B------:R-:W-:-:S07]  /*42a0*/  FFMA.FTZ R108, R85, R108, R2 ;  /* 0x0000006c556c7223 */ /* 0x000fce0000010002 */
.L_x_2759:
[----:B------:R-:W-:Y:S05]  /*42b0*/  BSYNC.RECONVERGENT B1 ;  /* 0x0000000000017941 */ /* 0x000fea0003800200 */
.L_x_2758:
        /* <DEDUP_REMOVED lines=19> */
[----:B------:R-:W-:Y:S01]  /*43f0*/  @P1 IADD3 R2, PT, PT, R84, 0x1, RZ ;  /* 0x0000000154021810 */ /* 0x000fe20007ffe0ff */
[----:B------:R-:W-:Y:S02]  /*4400*/  @P1 IMAD.MOV.U32 R156, RZ, RZ, R162 ;  /* 0x000000ffff9c1224 */ /* 0x000fe400078e00a2 */
[----:B------:R-:W-:Y:S01]  /*4410*/  @P1 IMAD.MOV.U32 R85, RZ, RZ, R3 ;  /* 0x000000ffff551224 */ /* 0x000fe200078e0003 */
[----:B------:R-:W-:Y:S06]  /*4420*/  BRA `(.L_x_2768) ;  /* 0x0000000400287947 */ /* 0x000fec0003800000 */
.L_x_2769:
        /* <DEDUP_REMOVED lines=13> */
.L_x_2771:
[----:B------:R-:W-:Y:S05]  /*4500*/  BSYNC.RECONVERGENT B3 ;  /* 0x0000000000037941 */ /* 0x000fea0003800200 */
.L_x_2770:
        /* <DEDUP_REMOVED lines=55> */
[----:B------:R-:W-:Y:S01]  /*4880*/  UIADD3 UR15, UPT, UPT, UR5, -0x695add53, URZ ;  /* 0x96a522ad050f7890 */ /* 0x000fe2000fffe0ff */
[----:B------:R-:W-:Y:S01]  /*4890*/  MOV R96, R84 ;  /* 0x0000005400607202 */ /* 0x000fe20000000f00 */
[----:B------:R-:W-:-:S04]  /*48a0*/  IMAD.MOV.U32 R85, RZ, RZ, R162 ;  /* 0x000000ffff557224 */ /* 0x000fc800078e00a2 */
[----:B------:R-:W-:Y:S01]  /*48b0*/  LOP3.LUT R4, R2, UR15, R157, 0x96, !PT ;  /* 0x0000000f02047c12 */ /* 0x000fe2000f8e969d */
[----:B------:R-:W-:-:S07]  /*48c0*/  IMAD.MOV.U32 R2, RZ, RZ, RZ ;  /* 0x000000ffff027224 */ /* 0x000fce00078e00ff */
.L_x_2768:
[----:B------:R-:W-:Y:S05]  /*48d0*/  BSYNC.RECONVERGENT B2 ;  /* 0x0000000000027941 */ /* 0x000fea0003800200 */
.L_x_2767:
[----:B------:R-:W-:Y:S01]  /*48e0*/  HFMA2 R87, -RZ, RZ, 0.1171875, 0 ;  /* 0x2f800000ff577431 */ /* 0x000fe200000001ff */
[----:B------:R-:W-:Y:S02]  /*48f0*/  I2FP.F32.U32 R84, R85 ;  /* 0x0000005500547245 */ /* 0x000fe40000201000 */
[----:B-----5:R-:W-:Y:S02]  /*4900*/  PRMT R85, R35, 0x7632, R85 ;  /* 0x0000763223557816 */ /* 0x020fe40000000055 */
[----:B------:R-:W-:-:S03]  /*4910*/  SHF.L.U32 R110, R91, 0x10, RZ ;  /* 0x000000105b6e7819 */ /* 0x000fc600000006ff */
[----:B------:R-:W-:Y:S02]  /*4920*/  IMAD.U32 R85, R85, 0x10000, RZ ;  /* 0x0001000055557824 */ /* 0x000fe400078e00ff */
[----:B------:R-:W-:Y:S02]  /*4930*/  FFMA.FTZ R84, R84, R87, 1.1641532182693481445e-10 ;  /* 0x2f00000054547423 */ /* 0x000fe40000010057 */
[----:B------:R-:W-:-:S03]  /*4940*/  FMUL.FTZ R85, R85, UR9 ;  /* 0x0000000955557c20 */ /* 0x000fc60008410000 */
[----:B------:R-:W-:Y:S01]  /*4950*/  FSETP.GTU.FTZ.AND P1, PT, R84, UR12, PT ;  /* 0x0000000c54007c0b */ /* 0x000fe2000bf3c000 */
[----:B------:R-:W-:Y:S01]  /*4960*/  FMUL.FTZ R85, R85, UR8 ;  /* 0x0000000855557c20 */ /* 0x000fe20008410000 */
[----:B------:R-:W-:Y:S02]  /*4970*/  PRMT R84, R31, 0x7632, R84 ;  /* 0x000076321f547816 */ /* 0x000fe40000000054 */
[----:B------:R-:W-:Y:S02]  /*4980*/  SEL R111, RZ, 0x1, P1 ;  /* 0x00000001ff6f7807 */ /* 0x000fe40000800000 */
[----:B------:R-:W-:Y:S01]  /*4990*/  FSEL R85, R85, RZ, !P1 ;  /* 0x000000ff55557208 */ /* 0x000fe20004800000 */
[----:B------:R-:W-:-:S04]  /*49a0*/  IMAD.U32 R84, R84, 0x10000, RZ ;  /* 0x0001000054547824 */ /* 0x000fc800078e00ff */
[----:B------:R-:W-:-:S07]  /*49b0*/  FFMA.FTZ R110, R85, R110, R84 ;  /* 0x0000006e556e7223 */ /* 0x000fce0000010054 */
.L_x_2766:
[----:B------:R-:W-:Y:S05]  /*49c0*/  BSYNC.RECONVERGENT B1 ;  /* 0x0000000000017941 */ /* 0x000fea0003800200 */
.L_x_2765:
[----:B------:R-:W-:Y:S02]  /*49d0*/  F2FP.BF16.F32.PACK_AB R87, RZ, R110 ;  /* 0x0000006eff57723e */ /* 0x000fe400000010ff */
[----:B------:R-:W-:Y:S02]  /*49e0*/  PRMT R86, R160, 0x5410, R161 ;  /* 0x00005410a0567816 */ /* 0x000fe400000000a1 */
[----:B------:R-:W-:Y:S02]  /*49f0*/  PRMT R85, R159, 0x5410, R158 ;  /* 0x000054109f557816 */ /* 0x000fe4000000009e */
[----:B------:R-:W-:Y:S02]  /*4a00*/  PRMT R84, R155, 0x5410, R153 ;  /* 0x000054109b547816 */ /* 0x000fe40000000099 */
[----:B------:R-:W-:Y:S01]  /*4a10*/  PRMT R87, R148, 0x5410, R87 ;  /* 0x0000541094577816 */ /* 0x000fe20000000057 */
[----:B------:R-:W-:Y:S06]  /*4a20*/  BRA `(.L_x_2772) ;  /* 0x00000034006c7947 */ /* 0x000fec0003800000 */
.L_x_2715:
        /* <DEDUP_REMOVED lines=21> */
.L_x_2777:
        /* <DEDUP_REMOVED lines=13> */
.L_x_2779:
[----:B------:R-:W-:Y:S05]  /*4c50*/  BSYNC.RECONVERGENT B3 ;  /* 0x0000000000037941 */ /* 0x000fea0003800200 */
.L_x_2778:
        /* <DEDUP_REMOVED lines=56> */
[----:B------:R-:W-:Y:S02]  /*4fe0*/  HFMA2 R84, -RZ, RZ, 0, 0 ;  /* 0x00000000ff547431 */ /* 0x000fe400000001ff */
[----:B------:R-:W-:Y:S01]  /*4ff0*/  IMAD.MOV.U32 R85, RZ, RZ, R148 ;  /* 0x000000ffff557224 */ /* 0x000fe200078e0094 */
[----:B------:R-:W-:-:S07]  /*5000*/  LOP3.LUT R4, R2, UR16, R157, 0x96, !PT ;  /* 0x0000001002047c12 */ /* 0x000fce000f8e969d */
.L_x_2776:
[----:B------:R-:W-:Y:S05]  /*5010*/  BSYNC.RECONVERGENT B2 ;  /* 0x0000000000027941 */ /* 0x000fea0003800200 */
.L_x_2775:
        /* <DEDUP_REMOVED lines=10> */
[----:B------:R-:W-:-:S07]  /*50c0*/  FMUL.FTZ R95, R95, R2 ;  /* 0x000000025f5f7220 */ /* 0x000fce0000410000 */
.L_x_2774:
[----:B------:R-:W-:Y:S05]  /*50d0*/  BSYNC.RECONVERGENT B1 ;  /* 0x0000000000017941 */ /* 0x000fea0003800200 */
.L_x_2773:
[----:B------:R-:W-:Y:S01]  /*50e0*/  BSSY.RECONVERGENT B1, `(.L_x_2780) ;  /* 0x000006a000017945 */ /* 0x000fe20003800200 */
[----:B------:R-:W-:Y:S01]  /*50f0*/  F2FP.BF16.F32.PACK_AB R155, RZ, R95 ;  /* 0x0000005fff9b723e */ /* 0x000fe200000010ff */
[----:B------:R-:W-:Y:S02]  /*5100*/  IMAD.MOV.U32 R98, RZ, RZ, RZ ;  /* 0x000000ffff627224 */ /* 0x000fe400078e00ff */
[----:B------:R-:W-:Y:S01]  /*5110*/  IMAD.MOV.U32 R2, RZ, RZ, R84 ;  /* 0x000000ffff027224 */ /* 0x000fe200078e0054 */
[----:B------:R-:W-:Y:S06]  /*5120*/  @!P0 BRA `(.L_x_2781) ;  /* 0x0000000400948947 */ /* 0x000fec0003800000 */
[----:B------:R-:W-:Y:S01]  /*5130*/  ISETP.NE.AND P1, PT, R84, 0x1, PT ;  /* 0x000000015400780c */ /* 0x000fe20003f25270 */
[----:B------:R-:W-:Y:S01]  /*5140*/  BSSY.RECONVERGENT B2, `(.L_x_2782) ;  /* 0x0000057000027945 */ /* 0x000fe20003800200 */
[----:B------:R-:W-:Y:S01]  /*5150*/  MOV R2, 0x2 ;  /* 0x0000000200027802 */ /* 0x000fe20000000f00 */
[----:B------:R-:W-:-:S10]  /*5160*/  IMAD.MOV.U32 R85, RZ, RZ, R96 ;  /* 0x000000ffff557224 */ /* 0x000fd400078e0060 */
        /* <DEDUP_REMOVED lines=9> */
.L_x_2784:
        /* <DEDUP_REMOVED lines=13> */
.L_x_2786:
[----:B------:R-:W-:Y:S05]  /*52d0*/  BSYNC.RECONVERGENT B3 ;  /* 0x0000000000037941 */ /* 0x000fea0003800200 */
.L_x_2785:
        /* <DEDUP_REMOVED lines=61> */
.L_x_2783:
[----:B------:R-:W-:Y:S05]  /*56b0*/  BSYNC.RECONVERGENT B2 ;  /* 0x0000000000027941 */ /* 0x000fea0003800200 */
.L_x_2782:
        /* <DEDUP_REMOVED lines=11> */
[----:B------:R-:W-:-:S07]  /*5770*/  FMUL.FTZ R98, R86, R85 ;  /* 0x0000005556627220 */ /* 0x000fce0000410000 */
.L_x_2781:
[----:B------:R-:W-:Y:S05]  /*5780*/  BSYNC.RECONVERGENT B1 ;  /* 0x0000000000017941 */ /* 0x000fea0003800200 */
.L_x_2780:
        /* <DEDUP_REMOVED lines=18> */
.L_x_2791:
        /* <DEDUP_REMOVED lines=13> */
.L_x_2793:
[----:B------:R-:W-:Y:S05]  /*5980*/  BSYNC.RECONVERGENT B3 ;  /* 0x0000000000037941 */ /* 0x000fea0003800200 */
.L_x_2792:
        /* <DEDUP_REMOVED lines=61> */
.L_x_2790:
[----:B------:R-:W-:Y:S05]  /*5d60*/  BSYNC.RECONVERGENT B2 ;  /* 0x0000000000027941 */ /* 0x000fea0003800200 */
.L_x_2789:
[----:B------:R-:W-:Y:S01]  /*5d70*/  I2FP.F32.U32 R2, R85 ;  /* 0x0000005500027245 */ /* 0x000fe20000201000 */
[----:B------:R-:W-:Y:S02]  /*5d80*/  HFMA2 R85, -RZ, RZ, 0.1171875, 0 ;  /* 0x2f800000ff557431 */ /* 0x000fe400000001ff */
[----:B-----5:R-:W-:-:S04]  /*5d90*/  IMAD.U32 R86, R33, 0x10000, RZ ;  /* 0x0001000021567824 */ /* 0x020fc800078e00ff */
[----:B------:R-:W-:-:S04]  /*5da0*/  FMUL.FTZ R86, R86, UR9 ;  /* 0x0000000956567c20 */ /* 0x000fc80008410000 */
[----:B------:R-:W-:Y:S01]  /*5db0*/  FMUL.FTZ R86, R86, UR8 ;  /* 0x0000000856567c20 */ /* 0x000fe20008410000 */
[----:B------:R-:W-:Y:S01]  /*5dc0*/  FFMA.FTZ R2, R2, R85, 1.1641532182693481445e-10 ;  /* 0x2f00000002027423 */ /* 0x000fe20000010055 */
[----:B------:R-:W-:-:S04]  /*5dd0*/  IMAD.U32 R85, R73, 0x10000, RZ ;  /* 0x0001000049557824 */ /* 0x000fc800078e00ff */
[----:B------:R-:W-:-:S04]  /*5de0*/  FSETP.GTU.FTZ.AND P1, PT, R2, UR12, PT ;  /* 0x0000000c02007c0b */ /* 0x000fc8000bf3c000 */
[----:B------:R-:W-:Y:S02]  /*5df0*/  FSEL R100, R86, RZ, !P1 ;  /* 0x000000ff56647208 */ /* 0x000fe40004800000 */
[----:B------:R-:W-:-:S03]  /*5e00*/  SEL R101, RZ, 0x1, P1 ;  /* 0x00000001ff657807 */ /* 0x000fc60000800000 */
[----:B------:R-:W-:-:S07]  /*5e10*/  FMUL.FTZ R100, R100, R85 ;  /* 0x0000005564647220 */ /* 0x000fce0000410000 */
.L_x_2788:
[----:B------:R-:W-:Y:S05]  /*5e20*/  BSYNC.RECONVERGENT B1 ;  /* 0x0000000000017941 */ /* 0x000fea0003800200 */
.L_x_2787:
        /* <DEDUP_REMOVED lines=18> */
.L_x_2798:
        /* <DEDUP_REMOVED lines=13> */
.L_x_2800:
[----:B------:R-:W-:Y:S05]  /*6020*/  BSYNC.RECONVERGENT B3 ;  /* 0x0000000000037941 */ /* 0x000fea0003800200 */
.L_x_2799:
        /* <DEDUP_REMOVED lines=61> */
.L_x_2797:
[----:B------:R-:W-:Y:S05]  /*6400*/  BSYNC.RECONVERGENT B2 ;  /* 0x0000000000027941 */ /* 0x000fea0003800200 */
.L_x_2796:
[----:B-----5:R-:W-:Y:S02]  /*6410*/  PRMT R86, R33, 0x7632, R86 ;  /* 0x0000763221567816 */ /* 0x020fe40000000056 */
[----:B------:R-:W-:Y:S01]  /*6420*/  I2FP.F32.U32 R84, R85 ;  /* 0x0000005500547245 */ /* 0x000fe20000201000 */
[----:B------:R-:W-:Y:S02]  /*6430*/  IMAD.MOV.U32 R85, RZ, RZ, 0x2f800000 ;  /* 0x2f800000ff557424 */ /* 0x000fe400078e00ff */
[----:B------:R-:W-:Y:S02]  /*6440*/  IMAD.U32 R86, R86, 0x10000, RZ ;  /* 0x0001000056567824 */ /* 0x000fe400078e00ff */
[----:B------:R-:W-:Y:S01]  /*6450*/  FFMA.FTZ R84, R84, R85, 1.1641532182693481445e-10 ;  /* 0x2f00000054547423 */ /* 0x000fe20000010055 */
[----:B------:R-:W-:Y:S01]  /*6460*/  PRMT R85, R73, 0x7632, R85 ;  /* 0x0000763249557816 */ /* 0x000fe20000000055 */
[----:B------:R-:W-:-:S03]  /*6470*/  FMUL.FTZ R86, R86, UR9 ;  /* 0x0000000956567c20 */ /* 0x000fc60008410000 */
[----:B------:R-:W-:Y:S01]  /*6480*/  FSETP.GTU.FTZ.AND P1, PT, R84, UR12, PT ;  /* 0x0000000c54007c0b */ /* 0x000fe2000bf3c000 */
[----:B------:R-:W-:Y:S01]  /*6490*/  FMUL.FTZ R86, R86, UR8 ;  /* 0x0000000856567c20 */ /* 0x000fe20008410000 */
[----:B------:R-:W-:Y:S02]  /*64a0*/  SHF.L.U32 R85, R85, 0x10, RZ ;  /* 0x0000001055557819 */ /* 0x000fe400000006ff */
[----:B------:R-:W-:Y:S02]  /*64b0*/  SEL R103, RZ, 0x1, P1 ;  /* 0x00000001ff677807 */ /* 0x000fe40000800000 */
[----:B------:R-:W-:-:S05]  /*64c0*/  FSEL R86, R86, RZ, !P1 ;  /* 0x000000ff56567208 */ /* 0x000fca0004800000 */
[----:B------:R-:W-:-:S07]  /*64d0*/  FMUL.FTZ R102, R86, R85 ;  /* 0x0000005556667220 */ /* 0x000fce0000410000 */
.L_x_2795:
[----:B------:R-:W-:Y:S05]  /*64e0*/  BSYNC.RECONVERGENT B1 ;  /* 0x0000000000017941 */ /* 0x000fea0003800200 */
.L_x_2794:
        /* <DEDUP_REMOVED lines=18> */
.L_x_2805:
        /* <DEDUP_REMOVED lines=13> */
.L_x_2807:
[----:B------:R-:W-:Y:S05]  /*66e0*/  BSYNC.RECONVERGENT B3 ;  /* 0x0000000000037941 */ /* 0x000fea0003800200 */
.L_x_2806:
        /* <DEDUP_REMOVED lines=61> */
.L_x_2804:
[----:B------:R-:W-:Y:S05]  /*6ac0*/  BSYNC.RECONVERGENT B2 ;  /* 0x0000000000027941 */ /* 0x000fea0003800200 */
.L_x_2803:
        /* <DEDUP_REMOVED lines=11> */
.L_x_2802:
[----:B------:R-:W-:Y:S05]  /*6b80*/  BSYNC.RECONVERGENT B1 ;  /* 0x0000000000017941 */ /* 0x000fea0003800200 */
.L_x_2801:
        /* <DEDUP_REMOVED lines=18> */
.L_x_2812:
        /* <DEDUP_REMOVED lines=13> */
.L_x_2814:
[----:B------:R-:W-:Y:S05]  /*6d80*/  BSYNC.RECONVERGENT B3 ;  /* 0x0000000000037941 */ /* 0x000fea0003800200 */
.L_x_2813:
        /* <DEDUP_REMOVED lines=56> */
[----:B------:R-:W-:-:S05]  /*7110*/  IMAD.WIDE.U32 R84, R85, -0x2daee0ad, RZ ;  /* 0xd2511f5355547825 */ /* 0x000fca00078e00ff */
[----:B------:R-:W-:Y:S01]  /*7120*/  LOP3.LUT R4, R2, UR15, R85, 0x96, !PT ;  /* 0x0000000f02047c12 */ /* 0x000fe2000f8e9655 */
[----:B------:R-:W-:Y:S01]  /*7130*/  IMAD.MOV.U32 R2, RZ, RZ, RZ ;  /* 0x000000ffff027224 */ /* 0x000fe200078e00ff */
[----:B------:R-:W-:Y:S01]  /*7140*/  MOV R85, R156 ;  /* 0x0000009c00557202 */ /* 0x000fe20000000f00 */
[----:B------:R-:W-:-:S07]  /*7150*/  IMAD.MOV.U32 R156, RZ, RZ, R84 ;  /* 0x000000ffff9c7224 */ /* 0x000fce00078e0054 */
.L_x_2811:
[----:B------:R-:W-:Y:S05]  /*7160*/  BSYNC.RECONVERGENT B2 ;  /* 0x0000000000027941 */ /* 0x000fea0003800200 */
.L_x_2810:
[----:B------:R-:W-:Y:S01]  /*7170*/  I2FP.F32.U32 R84, R85 ;  /* 0x0000005500547245 */ /* 0x000fe20000201000 */
[----:B------:R-:W-:Y:S01]  /*7180*/  HFMA2 R85, -RZ, RZ, 0.1171875, 0 ;  /* 0x2f800000ff557431 */ /* 0x000fe200000001ff */
[----:B-----5:R-:W-:-:S05]  /*7190*/  PRMT R86, R34, 0x7632, R86 ;  /* 0x0000763222567816 */ /* 0x020fca0000000056 */
        /* <DEDUP_REMOVED lines=8> */
[----:B------:R-:W-:-:S07]  /*7220*/  FMUL.FTZ R106, R86, R85 ;  /* 0x00000055566a7220 */ /* 0x000fce0000410000 */
.L_x_2809:
[----:B------:R-:W-:Y:S05]  /*7230*/  BSYNC.RECONVERGENT B1 ;  /* 0x0000000000017941 */ /* 0x000fea0003800200 */
.L_x_2808:
        /* <DEDUP_REMOVED lines=18> */
.L_x_2819:
        /* <DEDUP_REMOVED lines=13> */
.L_x_2821:
[----:B------:R-:W-:Y:S05]  /*7430*/  BSYNC.RECONVERGENT B3 ;  /* 0x0000000000037941 */ /* 0x000fea0003800200 */
.L_x_2820:
        /* <DEDUP_REMOVED lines=55> */
[----:B------:R-:W-:Y:S01]  /*77b0*/  MOV R96, R84 ;  /* 0x0000005400607202 */ /* 0x000fe20000000f00 */
[----:B------:R-:W-:-:S05]  /*77c0*/  IMAD.WIDE.U32 R84, R4, -0x2daee0ad, RZ ;  /* 0xd2511f5304547825 */ /* 0x000fca00078e00ff */
[----:B------:R-:W-:Y:S01]  /*77d0*/  LOP3.LUT R4, R2, UR15, R85, 0x96, !PT ;  /* 0x0000000f02047c12 */ /* 0x000fe2000f8e9655 */
[----:B------:R-:W-:Y:S02]  /*77e0*/  IMAD.MOV.U32 R85, RZ, RZ, R156 ;  /* 0x000000ffff557224 */ /* 0x000fe400078e009c */
[----:B------:R-:W-:Y:S02]  /*77f0*/  IMAD.MOV.U32 R156, RZ, RZ, R84 ;  /* 0x000000ffff9c7224 */ /* 0x000fe400078e0054 */
[----:B------:R-:W-:-:S07]  /*7800*/  HFMA2 R84, -RZ, RZ, 0, 0 ;  /* 0x00000000ff547431 */ /* 0x000fce00000001ff */
.L_x_2818:
[----:B------:R-:W-:Y:S05]  /*7810*/  BSYNC.RECONVERGENT B2 ;  /* 0x0000000000027941 */ /* 0x000fea0003800200 */
.L_x_2817:
[----:B------:R-:W-:Y:S01]  /*7820*/  I2FP.F32.U32 R2, R85 ;  /* 0x0000005500027245 */ /* 0x000fe20000201000 */
[----:B------:R-:W-:-:S04]  /*7830*/  IMAD.MOV.U32 R85, RZ, RZ, 0x2f800000 ;  /* 0x2f800000ff557424 */ /* 0x000fc800078e00ff */
[----:B------:R-:W-:Y:S01]  /*7840*/  FFMA.FTZ R2, R2, R85, 1.1641532182693481445e-10 ;  /* 0x2f00000002027423 */ /* 0x000fe20000010055 */
[----:B-----5:R-:W-:-:S04]  /*7850*/  IMAD.U32 R85, R35, 0x10000, RZ ;  /* 0x0001000023557824 */ /* 0x020fc800078e00ff */
[----:B------:R-:W-:Y:S01]  /*7860*/  FMUL.FTZ R85, R85, UR9 ;  /* 0x0000000955557c20 */ /* 0x000fe20008410000 */
[----:B------:R-:W-:-:S03]  /*7870*/  FSETP.GTU.FTZ.AND P1, PT, R2, UR12, PT ;  /* 0x0000000c02007c0b */ /* 0x000fc6000bf3c000 */
[----:B------:R-:W-:Y:S01]  /*7880*/  FMUL.FTZ R85, R85, UR8 ;  /* 0x0000000855557c20 */ /* 0x000fe20008410000 */
[----:B------:R-:W-:-:S04]  /*7890*/  SEL R109, RZ, 0x1, P1 ;  /* 0x00000001ff6d7807 */ /* 0x000fc80000800000 */
[----:B------:R-:W-:Y:S02]  /*78a0*/  FSEL R108, R85, RZ, !P1 ;  /* 0x000000ff556c7208 */ /* 0x000fe40004800000 */
[----:B------:R-:W-:-:S05]  /*78b0*/  SHF.L.U32 R85, R75, 0x10, RZ ;  /* 0x000000104b557819 */ /* 0x000fca00000006ff */
[----:B------:R-:W-:-:S07]  /*78c0*/  FMUL.FTZ R108, R108, R85 ;  /* 0x000000556c6c7220 */ /* 0x000fce0000410000 */
.L_x_2816:
[----:B------:R-:W-:Y:S05]  /*78d0*/  BSYNC.RECONVERGENT B1 ;  /* 0x0000000000017941 */ /* 0x000fea0003800200 */
.L_x_2815:
        /* <DEDUP_REMOVED lines=18> */
.L_x_2826:
        /* <DEDUP_REMOVED lines=13> */
.L_x_2828:
[----:B------:R-:W-:Y:S05]  /*7ad0*/  BSYNC.RECONVERGENT B3 ;  /* 0x0000000000037941 */ /* 0x000fea0003800200 */
.L_x_2827:
        /* <DEDUP_REMOVED lines=58> */
[----:B------:R-:W-:Y:S01]  /*7e80*/  IMAD.MOV.U32 R85, RZ, RZ, R156 ;  /* 0x000000ffff557224 */ /* 0x000fe200078e009c */
[----:B------:R-:W-:Y:S01]  /*7e90*/  MOV R156, R84 ;  /* 0x00000054009c7202 */ /* 0x000fe20000000f00 */
[----:B------:R-:W-:-:S07]  /*7ea0*/  IMAD.MOV.U32 R2, RZ, RZ, RZ ;  /* 0x000000ffff027224 */ /* 0x000fce00078e00ff */
.L_x_2825:
[----:B------:R-:W-:Y:S05]  /*7eb0*/  BSYNC.RECONVERGENT B2 ;  /* 0x0000000000027941 */ /* 0x000fea0003800200 */
.L_x_2824:
[----:B------:R-:W-:Y:S01]  /*7ec0*/  I2FP.F32.U32 R84, R85 ;  /* 0x0000005500547245 */ /* 0x000fe20000201000 */
[----:B------:R-:W-:Y:S01]  /*7ed0*/  IMAD.MOV.U32 R87, RZ, RZ, 0x2f800000 ;  /* 0x2f800000ff577424 */ /* 0x000fe200078e00ff */
[----:B-----5:R-:W-:Y:S01]  /*7ee0*/  PRMT R85, R35, 0x7632, R85 ;  /* 0x0000763223557816 */ /* 0x020fe20000000055 */
[----:B------:R-:W-:Y:S02]  /*7ef0*/  IMAD.U32 R110, R91, 0x10000, RZ ;  /* 0x000100005b6e7824 */ /* 0x000fe400078e00ff */
[----:B------:R-:W-:Y:S01]  /*7f00*/  FFMA.FTZ R84, R84, R87, 1.1641532182693481445e-10 ;  /* 0x2f00000054547423 */ /* 0x000fe20000010057 */
[----:B------:R-:W-:-:S04]  /*7f10*/  SHF.L.U32 R85, R85, 0x10, RZ ;  /* 0x0000001055557819 */ /* 0x000fc800000006ff */
[----:B------:R-:W-:Y:S01]  /*7f20*/  FSETP.GTU.FTZ.AND P1, PT, R84, UR12, PT ;  /* 0x0000000c54007c0b */ /* 0x000fe2000bf3c000 */
[----:B------:R-:W-:-:S03]  /*7f30*/  FMUL.FTZ R85, R85, UR9 ;  /* 0x0000000955557c20 */ /* 0x000fc60008410000 */
[----:B------:R-:W-:Y:S01]  /*7f40*/  SEL R111, RZ, 0x1, P1 ;  /* 0x00000001ff6f7807 */ /* 0x000fe20000800000 */
[----:B------:R-:W-:-:S05]  /*7f50*/  FMUL.FTZ R85, R85, UR8 ;  /* 0x0000000855557c20 */ /* 0x000fca0008410000 */
[----:B------:R-:W-:-:S05]  /*7f60*/  FSEL R85, R85, RZ, !P1 ;  /* 0x000000ff55557208 */ /* 0x000fca0004800000 */
[----:B------:R-:W-:-:S07]  /*7f70*/  FMUL.FTZ R110, R85, R110 ;  /* 0x0000006e556e7220 */ /* 0x000fce0000410000 */
.L_x_2823:
[----:B------:R-:W-:Y:S05]  /*7f80*/  BSYNC.RECONVERGENT B1 ;  /* 0x0000000000017941 */ /* 0x000fea0003800200 */
.L_x_2822:
[----:B------:R-:W-:Y:S02]  /*7f90*/  F2FP.BF16.F32.PACK_AB R87, RZ, R110 ;  /* 0x0000006eff57723e */ /* 0x000fe400000010ff */
[----:B------:R-:W-:Y:S02]  /*7fa0*/  PRMT R86, R159, 0x5410, R160 ;  /* 0x000054109f567816 */ /* 0x000fe400000000a0 */
[----:B------:R-:W-:Y:S02]  /*7fb0*/  PRMT R85, R157, 0x5410, R158 ;  /* 0x000054109d557816 */ /* 0x000fe4000000009e */
[----:B------:R-:W-:Y:S02]  /*7fc0*/  PRMT R84, R155, 0x5410, R153 ;  /* 0x000054109b547816 */ /* 0x000fe40000000099 */
[----:B------:R-:W-:-:S07]  /*7fd0*/  PRMT R87, R148, 0x5410, R87 ;  /* 0x0000541094577816 */ /* 0x000fce0000000057 */
.L_x_2772:
[----:B------:R-:W0:Y:S01]  /*7fe0*/  LDC.64 R158, c[0x0][0x3a8] ;  /* 0x0000ea00ff9e7b82 */ /* 0x000e220000000a00 */
[----:B------:R-:W-:Y:S01]  /*7ff0*/  BSSY.RECONVERGENT B1, `(.L_x_2829) ;  /* 0x0000019000017945 */ /* 0x000fe20003800200 */
[----:B------:R-:W-:Y:S02]  /*8000*/  IMAD.MOV.U32 R148, RZ, RZ, R156 ;  /* 0x000000ffff947224 */ /* 0x000fe400078e009c */
[----:B0-----:R-:W-:-:S05]  /*8010*/  IMAD.WIDE.U32 R158, R152, 0x10, R158 ;  /* 0x00000010989e7825 */ /* 0x001fca00078e009e */
[----:B------:R0:W-:Y:S01]  /*8020*/  STG.E.128 desc[UR6][R158.64], R84 ;  /* 0x000000549e007986 */ /* 0x0001e2000c101d06 */
[----:B------:R-:W-:Y:S05]  /*8030*/  @!P0 BRA `(.L_x_2830) ;  /* 0x0000000000508947 */ /* 0x000fea0003800000 */
[----:B0-----:R-:W-:Y:S02]  /*8040*/  SHF.L.U32 R84, R109, 0x10, RZ ;  /* 0x000000106d547819 */ /* 0x001fe400000006ff */
[----:B------:R-:W-:Y:S02]  /*8050*/  PRMT R86, R107, 0x7104, RZ ;  /* 0x000071046b567816 */ /* 0x000fe400000000ff */
[----:B------:R-:W-:Y:S02]  /*8060*/  LOP3.LUT R87, R84, 0xff0000, RZ, 0xc0, !PT ;  /* 0x00ff000054577812 */ /* 0x000fe400078ec0ff */
[----:B------:R-:W-:Y:S02]  /*8070*/  LOP3.LUT R84, R111, 0xffff, RZ, 0xc0, !PT ;  /* 0x0000ffff6f547812 */ /* 0x000fe400078ec0ff */
[----:B------:R-:W-:Y:S02]  /*8080*/  LOP3.LUT R158, R103, 0xff, RZ, 0xc0, !PT ;  /* 0x000000ff679e7812 */ /* 0x000fe400078ec0ff */
[----:B------:R-:W-:-:S02]  /*8090*/  PRMT R87, R87, 0x4210, R84 ;  /* 0x0000421057577816 */ /* 0x000fc40000000054 */
[----:B------:R-:W0:Y:S01]  /*80a0*/  LDC.64 R84, c[0x0][0x3b0] ;  /* 0x0000ec00ff547b82 */ /* 0x000e220000000a00 */
[----:B------:R-:W-:Y:S01]  /*80b0*/  LOP3.LUT R156, R101, 0xff, RZ, 0xc0, !PT ;  /* 0x000000ff659c7812 */ /* 0x000fe200078ec0ff */
[----:B------:R-:W-:Y:S01]  /*80c0*/  IMAD.WIDE.U32 R158, R158, 0x1000000, RZ ;  /* 0x010000009e9e7825 */ /* 0x000fe200078e00ff */
[----:B------:R-:W-:Y:S02]  /*80d0*/  LOP3.LUT R160, R87, 0xff00, R86, 0xf8, !PT ;  /* 0x0000ff0057a07812 */ /* 0x000fe400078ef856 */
[----:B------:R-:W-:Y:S01]  /*80e0*/  LOP3.LUT R86, R99, 0xff, RZ, 0xc0, !PT ;  /* 0x000000ff63567812 */ /* 0x000fe200078ec0ff */
[----:B------:R-:W-:Y:S01]  /*80f0*/  IMAD.WIDE.U32 R156, R156, 0x10000, RZ ;  /* 0x000100009c9c7825 */ /* 0x000fe200078e00ff */
[----:B------:R-:W-:-:S03]  /*8100*/  LOP3.LUT R153, R160, 0xff, R105, 0xf8, !PT ;  /* 0x000000ffa0997812 */ /* 0x000fc600078ef869 */
[----:B------:R-:W-:Y:S01]  /*8110*/  IMAD.WIDE.U32 R86, R86, 0x100, RZ ;  /* 0x0000010056567825 */ /* 0x000fe200078e00ff */
[----:B------:R-:W-:Y:S02]  /*8120*/  LOP3.LUT R153, R157, R153, R159, 0xfe, !PT ;  /* 0x000000999d997212 */ /* 0x000fe400078efe9f */
[----:B------:R-:W-:Y:S02]  /*8130*/  LOP3.LUT R156, R86, R158, R156, 0xfe, !PT ;  /* 0x0000009e569c7212 */ /* 0x000fe400078efe9c */
[----:B------:R-:W-:Y:S02]  /*8140*/  LOP3.LUT R87, R153, R87, RZ, 0xfc, !PT ;  /* 0x0000005799577212 */ /* 0x000fe400078efcff */
[----:B------:R-:W-:Y:S01]  /*8150*/  LOP3.LUT R86, R156, 0xff, R97, 0xf8, !PT ;  /* 0x000000ff9c567812 */ /* 0x000fe200078ef861 */
[----:B0-----:R-:W-:-:S05]  /*8160*/  IMAD.WIDE.U32 R84, R150, 0x8, R84 ;  /* 0x0000000896547825 */ /* 0x001fca00078e0054 */
[----:B------:R1:W-:Y:S02]  /*8170*/  STG.E.64 desc[UR6][R84.64], R86 ;  /* 0x0000005654007986 */ /* 0x0003e4000c101b06 */
.L_x_2830:
[----:B------:R-:W-:Y:S05]  /*8180*/  BSYNC.RECONVERGENT B1 ;  /* 0x0000000000017941 */ /* 0x000fea0003800200 */
.L_x_2829:
[----:B------:R-:W-:Y:S02]  /*8190*/  VIADD R152, R152, 0x20 ;  /* 0x0000002098987836 */ /* 0x000fe40000000000 */
[----:B------:R-:W-:-:S07]  /*81a0*/  VIADD R150, R150, 0x20 ;  /* 0x0000002096967836 */ /* 0x000fce0000000000 */
.L_x_2712:
[----:B------:R-:W-:Y:S05]  /*81b0*/  BSYNC.RECONVERGENT B0 ;  /* 0x0000000000007941 */ /* 0x000fea0003800200 */
.L_x_2711:
[----:B------:R-:W-:Y:S01]  /*81c0*/  ISETP.GE.U32.AND P1, PT, R0, 0x40, PT ;  /* 0x000000400000780c */ /* 0x000fe20003f26070 */
[----:B------:R-:W-:Y:S03]  /*81d0*/  BSSY.RECONVERGENT B0, `(.L_x_2831) ;  /* 0x0000706000007945 */ /* 0x000fe60003800200 */
[----:B------:R-:W-:-:S09]  /*81e0*/  P2R R153, PR, RZ, 0x2 ;  /* 0x00000002ff997803 */ /* 0x000fd20000000000 */
[----:B------:R-:W-:Y:S05]  /*81f0*/  @!P1 BRA `(.L_x_2832) ;  /* 0x00000070000c9947 */ /* 0x000fea0003800000 */
[----:B------:R-:W-:Y:S01]  /*8200*/  ISETP.NE.U32.AND P1, PT, RZ, UR10, PT ;  /* 0x0000000aff007c0c */ /* 0x000fe2000bf25070 */
[----:B01----:R-:W0:Y:S03]  /*8210*/  @P0 LDC.64 R86, c[0x0][0x390] ;  /* 0x0000e400ff560b82 */ /* 0x003e260000000a00 */
[----:B------:R-:W-:-:S13]  /*8220*/  ISETP.NE.AND.EX P1, PT, RZ, UR11, PT, P1 ;  /* 0x0000000bff007c0c */ /* 0x000fda000bf25310 */
[----:B------:R-:W1:Y:S01]  /*8230*/  @P1 LDC.64 R84, c[0x0][0x3a0] ;  /* 0x0000e800ff541b82 */ /* 0x000e620000000a00 */
[----:B0-----:R-:W-:-:S05]  /*8240*/  @P0 IMAD.WIDE.U32 R86, R150, 0x10, R86 ;  /* 0x0000001096560825 */ /* 0x001fca00078e0056 */
[----:B-----5:R0:W5:Y:S01]  /*8250*/  @P0 LDG.E.128 R32, desc[UR6][R86.64] ;  /* 0x0000000656200981 */ /* 0x020162000c1e1d00 */
[----:B-1----:R-:W-:-:S05]  /*8260*/  @P1 IMAD.WIDE.U32 R84, R152, 0x10, R84 ;  /* 0x0000001098541825 */ /* 0x002fca00078e0054 */
[----:B------:R0:W5:Y:S01]  /*8270*/  @P1 LDG.E.128 R28, desc[UR6][R84.64] ;  /* 0x00000006541c1981 */ /* 0x000162000c1e1d00 */
[----:B------:R-:W-:Y:S05]  /*8280*/  @!P1 BRA `(.L_x_2833) ;  /* 0x0000003800089947 */ /* 0x000fea0003800000 */
[----:B------:R-:W-:Y:S01]  /*8290*/  ISETP.GT.AND P1, PT, R154, RZ, PT ;  /* 0x000000ff9a00720c */ /* 0x000fe20003f24270 */
[----:B------:R-:W-:-:S12]  /*82a0*/  BSSY.RECONVERGENT B1, `(.L_x_2834) ;  /* 0x000006b000017945 */ /* 0x000fd80003800200 */
[----:B-----5:R-:W-:Y:S01]  /*82b0*/  @!P1 SHF.L.U32 R112, R28, 0x10, RZ ;  /* 0x000000101c709819 */ /* 0x020fe200000006ff */
[----:B------:R-:W-:Y:S02]  /*82c0*/  @!P1 IMAD.MOV.U32 R118, RZ, RZ, R148 ;  /* 0x000000ffff769224 */ /* 0x000fe400078e0094 */
[----:B0-----:R-:W-:Y:S01]  /*82d0*/  @!P1 IMAD.MOV.U32 R84, RZ, RZ, R2 ;  /* 0x000000ffff549224 */ /* 0x001fe200078e0002 */
        /* <DEDUP_REMOVED lines=17> */
.L_x_2838:
        /* <DEDUP_REMOVED lines=13> */
.L_x_2840:
[----:B------:R-:W-:Y:S05]  /*84c0*/  BSYNC.RECONVERGENT B3 ;  /* 0x0000000000037941 */ /* 0x000fea0003800200 */
.L_x_2839:
        /* <DEDUP_REMOVED lines=58> */
[----:B------:R-:W-:-:S07]  /*8870*/  IMAD.MOV.U32 R84, RZ, RZ, RZ ;  /* 0x000000ffff547224 */ /* 0x000fce00078e00ff */
.L_x_2837:
[----:B------:R-:W-:Y:S05]  /*8880*/  BSYNC.RECONVERGENT B2 ;  /* 0x0000000000027941 */ /* 0x000fea0003800200 */
.L_x_2836:
[----:B------:R-:W-:Y:S01]  /*8890*/  I2FP.F32.U32 R2, R85 ;  /* 0x0000005500027245 */ /* 0x000fe20000201000 */
[----:B------:R-:W-:Y:S02]  /*88a0*/  HFMA2 R85, -RZ, RZ, 0.1171875, 0 ;  /* 0x2f800000ff557431 */ /* 0x000fe400000001ff */
[----:B------:R-:W-:Y:S01]  /*88b0*/  IMAD.U32 R86, R32, 0x10000, RZ ;  /* 0x0001000020567824 */ /* 0x000fe200078e00ff */
[----:B------:R-:W-:-:S03]  /*88c0*/  SHF.L.U32 R87, R28, 0x10, RZ ;  /* 0x000000101c577819 */ /* 0x000fc600000006ff */
[----:B------:R-:W-:-:S04]  /*88d0*/  FMUL.FTZ R86, R86, UR9 ;  /* 0x0000000956567c20 */ /* 0x000fc80008410000 */
[----:B------:R-:W-:Y:S01]  /*88e0*/  FMUL.FTZ R86, R86, UR8 ;  /* 0x0000000856567c20 */ /* 0x000fe20008410000 */
[----:B------:R-:W-:Y:S01]  /*88f0*/  FFMA.FTZ R2, R2, R85, 1.1641532182693481445e-10 ;  /* 0x2f00000002027423 */ /* 0x000fe20000010055 */
[----:B------:R-:W-:-:S04]  /*8900*/  IMAD.U32 R85, R60, 0x10000, RZ ;  /* 0x000100003c557824 */ /* 0x000fc800078e00ff */
[----:B------:R-:W-:-:S04]  /*8910*/  FSETP.GTU.FTZ.AND P2, PT, R2, UR12, PT ;  /* 0x0000000c02007c0b */ /* 0x000fc8000bf5c000 */
[----:B------:R-:W-:Y:S02]  /*8920*/  FSEL R112, R86, RZ, !P2 ;  /* 0x000000ff56707208 */ /* 0x000fe40005000000 */
[----:B------:R-:W-:-:S03]  /*8930*/  SEL R97, RZ, 0x1, P2 ;  /* 0x00000001ff617807 */ /* 0x000fc60001000000 */
[----:B------:R-:W-:-:S07]  /*8940*/  FFMA.FTZ R112, R112, R85, R87 ;  /* 0x0000005570707223 */ /* 0x000fce0000010057 */
.L_x_2835:
[----:B------:R-:W-:Y:S05]  /*8950*/  BSYNC.RECONVERGENT B1 ;  /* 0x0000000000017941 */ /* 0x000fea0003800200 */
.L_x_2834:
        /* <DEDUP_REMOVED lines=23> */
.L_x_2845:
        /* <DEDUP_REMOVED lines=13> */
.L_x_2847:
[----:B------:R-:W-:Y:S05]  /*8ba0*/  BSYNC.RECONVERGENT B3 ;  /* 0x0000000000037941 */ /* 0x000fea0003800200 */
.L_x_2846:
        /* <DEDUP_REMOVED lines=56> */
[----:B------:R-:W-:Y:S01]  /*8f30*/  MOV R85, R118 ;  /* 0x0000007600557202 */ /* 0x000fe20000000f00 */
[----:B------:R-:W-:Y:S01]  /*8f40*/  IMAD.MOV.U32 R96, RZ, RZ, R84 ;  /* 0x000000ffff607224 */ /* 0x000fe200078e0054 */
[----:B------:R-:W-:Y:S01]  /*8f50*/  LOP3.LUT R4, R2, UR16, R117, 0x96, !PT ;  /* 0x0000001002047c12 */ /* 0x000fe2000f8e9675 */
[----:B------:R-:W-:-:S07]  /*8f60*/  IMAD.MOV.U32 R2, RZ, RZ, RZ ;  /* 0x000000ffff027224 */ /* 0x000fce00078e00ff */
.L_x_2844:
[----:B------:R-:W-:Y:S05]  /*8f70*/  BSYNC.RECONVERGENT B2 ;  /* 0x0000000000027941 */ /* 0x000fea0003800200 */
.L_x_2843:
[----:B------:R-:W-:Y:S01]  /*8f80*/  I2FP.F32.U32 R84, R85 ;  /* 0x0000005500547245 */ /* 0x000fe20000201000 */
[----:B------:R-:W-:Y:S01]  /*8f90*/  IMAD.MOV.U32 R87, RZ, RZ, 0x2f800000 ;  /* 0x2f800000ff577424 */ /* 0x000fe200078e00ff */
[----:B------:R-:W-:Y:S02]  /*8fa0*/  PRMT R85, R32, 0x7632, R85 ;  /* 0x0000763220557816 */ /* 0x000fe40000000055 */
[----:B------:R-:W-:Y:S01]  /*8fb0*/  PRMT R86, R28, 0x7632, R86 ;  /* 0x000076321c567816 */ /* 0x000fe20000000056 */
[----:B------:R-:W-:Y:S01]  /*8fc0*/  FFMA.FTZ R84, R84, R87, 1.1641532182693481445e-10 ;  /* 0x2f00000054547423 */ /* 0x000fe20000010057 */
[----:B------:R-:W-:Y:S02]  /*8fd0*/  SHF.L.U32 R85, R85, 0x10, RZ ;  /* 0x0000001055557819 */ /* 0x000fe400000006ff */
[----:B------:R-:W-:Y:S01]  /*8fe0*/  PRMT R87, R60, 0x7632, R87 ;  /* 0x000076323c577816 */ /* 0x000fe20000000057 */
[----:B------:R-:W-:Y:S01]  /*8ff0*/  IMAD.U32 R86, R86, 0x10000, RZ ;  /* 0x0001000056567824 */ /* 0x000fe200078e00ff */
[----:B------:R-:W-:Y:S01]  /*9000*/  FSETP.GTU.FTZ.AND P2, PT, R84, UR12, PT ;  /* 0x0000000c54007c0b */ /* 0x000fe2000bf5c000 */
[----:B------:R-:W-:-:S02]  /*9010*/  FMUL.FTZ R85, R85, UR9 ;  /* 0x0000000955557c20 */ /* 0x000fc40008410000 */
[----:B------:R-:W-:Y:S01]  /*9020*/  IMAD.U32 R84, R87, 0x10000, RZ ;  /* 0x0001000057547824 */ /* 0x000fe200078e00ff */
[----:B------:R-:W-:Y:S01]  /*9030*/  SEL R99, RZ, 0x1, P2 ;  /* 0x00000001ff637807 */ /* 0x000fe20001000000 */
[----:B------:R-:W-:-:S05]  /*9040*/  FMUL.FTZ R85, R85, UR8 ;  /* 0x0000000855557c20 */ /* 0x000fca0008410000 */
[----:B------:R-:W-:-:S05]  /*9050*/  FSEL R85, R85, RZ, !P2 ;  /* 0x000000ff55557208 */ /* 0x000fca0005000000 */
[----:B------:R-:W-:-:S07]  /*9060*/  FFMA.FTZ R113, R85, R84, R86 ;  /* 0x0000005455717223 */ /* 0x000fce0000010056 */
.L_x_2842:
[----:B------:R-:W-:Y:S05]  /*9070*/  BSYNC.RECONVERGENT B1 ;  /* 0x0000000000017941 */ /* 0x000fea0003800200 */
.L_x_2841:
        /* <DEDUP_REMOVED lines=22> */
.L_x_2852:
        /* <DEDUP_REMOVED lines=13> */
.L_x_2854:
[----:B------:R-:W-:Y:S05]  /*92b0*/  BSYNC.RECONVERGENT B3 ;  /* 0x0000000000037941 */ /* 0x000fea0003800200 */
.L_x_2853:
        /* <DEDUP_REMOVED lines=56> */
[----:B------:R-:W-:Y:S02]  /*9640*/  IMAD.MOV.U32 R96, RZ, RZ, R84 ;  /* 0x000000ffff607224 */ /* 0x000fe400078e0054 */
[----:B------:R-:W-:Y:S01]  /*9650*/  HFMA2 R84, -RZ, RZ, 0, 0 ;  /* 0x00000000ff547431 */ /* 0x000fe200000001ff */
[----:B------:R-:W-:Y:S01]  /*9660*/  LOP3.LUT R4, R2, UR16, R157, 0x96, !PT ;  /* 0x0000001002047c12 */ /* 0x000fe2000f8e969d */
[----:B------:R-:W-:-:S07]  /*9670*/  IMAD.MOV.U32 R85, RZ, RZ, R116 ;  /* 0x000000ffff557224 */ /* 0x000fce00078e0074 */
.L_x_2851:
[----:B------:R-:W-:Y:S05]  /*9680*/  BSYNC.RECONVERGENT B2 ;  /* 0x0000000000027941 */ /* 0x000fea0003800200 */
.L_x_2850:
[----:B------:R-:W-:Y:S01]  /*9690*/  I2FP.F32.U32 R2, R85 ;  /* 0x0000005500027245 */ /* 0x000fe20000201000 */
[----:B------:R-:W-:Y:S02]  /*96a0*/  IMAD.MOV.U32 R85, RZ, RZ, 0x2f800000 ;  /* 0x2f800000ff557424 */ /* 0x000fe400078e00ff */
[----:B------:R-:W-:Y:S02]  /*96b0*/  IMAD.U32 R86, R33, 0x10000, RZ ;  /* 0x0001000021567824 */ /* 0x000fe400078e00ff */
[----:B------:R-:W-:Y:S01]  /*96c0*/  FFMA.FTZ R2, R2, R85, 1.1641532182693481445e-10 ;  /* 0x2f00000002027423 */ /* 0x000fe20000010055 */
[----:B------:R-:W-:Y:S01]  /*96d0*/  SHF.L.U32 R85, R61, 0x10, RZ ;  /* 0x000000103d557819 */ /* 0x000fe200000006ff */
[----:B------:R-:W-:Y:S01]  /*96e0*/  FMUL.FTZ R86, R86, UR9 ;  /* 0x0000000956567c20 */ /* 0x000fe20008410000 */
[----:B------:R-:W-:Y:S02]  /*96f0*/  IMAD.U32 R87, R29, 0x10000, RZ ;  /* 0x000100001d577824 */ /* 0x000fe400078e00ff */
[----:B------:R-:W-:Y:S01]  /*9700*/  FSETP.GTU.FTZ.AND P2, PT, R2, UR12, PT ;  /* 0x0000000c02007c0b */ /* 0x000fe2000bf5c000 */
[----:B------:R-:W-:-:S03]  /*9710*/  FMUL.FTZ R86, R86, UR8 ;  /* 0x0000000856567c20 */ /* 0x000fc60008410000 */
[----:B------:R-:W-:Y:S02]  /*9720*/  SEL R101, RZ, 0x1, P2 ;  /* 0x00000001ff657807 */ /* 0x000fe40001000000 */
[----:B------:R-:W-:-:S05]  /*9730*/  FSEL R114, R86, RZ, !P2 ;  /* 0x000000ff56727208 */ /* 0x000fca0005000000 */
[----:B------:R-:W-:-:S07]  /*9740*/  FFMA.FTZ R114, R114, R85, R87 ;  /* 0x0000005572727223 */ /* 0x000fce0000010057 */
.L_x_2849:
[----:B------:R-:W-:Y:S05]  /*9750*/  BSYNC.RECONVERGENT B1 ;  /* 0x0000000000017941 */ /* 0x000fea0003800200 */
.L_x_2848:
        /* <DEDUP_REMOVED lines=23> */
.L_x_2859:
        /* <DEDUP_REMOVED lines=13> */
.L_x_2861:
[----:B------:R-:W-:Y:S05]  /*99a0*/  BSYNC.RECONVERGENT B3 ;  /* 0x0000000000037941 */ /* 0x000fea0003800200 */
.L_x_2860:
        /* <DEDUP_REMOVED lines=60> */
.L_x_2858:
[----:B------:R-:W-:Y:S05]  /*9d70*/  BSYNC.RECONVERGENT B2 ;  /* 0x0000000000027941 */ /* 0x000fea0003800200 */
.L_x_2857:
[----:B------:R-:W-:Y:S01]  /*9d80*/  I2FP.F32.U32 R84, R85 ;  /* 0x0000005500547245 */ /* 0x000fe20000201000 */
[----:B------:R-:W-:Y:S01]  /*9d90*/  HFMA2 R85, -RZ, RZ, 0.1171875, 0 ;  /* 0x2f800000ff557431 */ /* 0x000fe200000001ff */
[----:B------:R-:W-:Y:S01]  /*9da0*/  PRMT R86, R33, 0x7632, R86 ;  /* 0x0000763221567816 */ /* 0x000fe20000000056 */
[----:B------:R-:W-:-:S04]  /*9db0*/  IMAD.U32 R115, R90, 0x10000, RZ ;  /* 0x000100005a737824 */ /* 0x000fc800078e00ff */
[----:B------:R-:W-:Y:S02]  /*9dc0*/  IMAD.U32 R86, R86, 0x10000, RZ ;  /* 0x0001000056567824 */ /* 0x000fe400078e00ff */
[----:B------:R-:W-:Y:S02]  /*9dd0*/  FFMA.FTZ R84, R84, R85, 1.1641532182693481445e-10 ;  /* 0x2f00000054547423 */ /* 0x000fe40000010055 */
[----:B------:R-:W-:Y:S01]  /*9de0*/  FMUL.FTZ R86, R86, UR9 ;  /* 0x0000000956567c20 */ /* 0x000fe20008410000 */
[----:B------:R-:W-:-:S03]  /*9df0*/  PRMT R85, R29, 0x7632, R85 ;  /* 0x000076321d557816 */ /* 0x000fc60000000055 */
[----:B------:R-:W-:Y:S01]  /*9e00*/  FMUL.FTZ R86, R86, UR8 ;  /* 0x0000000856567c20 */ /* 0x000fe20008410000 */
[----:B------:R-:W-:Y:S02]  /*9e10*/  FSETP.GTU.FTZ.AND P2, PT, R84, UR12, PT ;  /* 0x0000000c54007c0b */ /* 0x000fe4000bf5c000 */
[----:B------:R-:W-:Y:S02]  /*9e20*/  SHF.L.U32 R85, R85, 0x10, RZ ;  /* 0x0000001055557819 */ /* 0x000fe400000006ff */
[----:B------:R-:W-:Y:S02]  /*9e30*/  FSEL R86, R86, RZ, !P2 ;  /* 0x000000ff56567208 */ /* 0x000fe40005000000 */
[----:B------:R-:W-:-:S03]  /*9e40*/  SEL R103, RZ, 0x1, P2 ;  /* 0x00000001ff677807 */ /* 0x000fc60001000000 */
[----:B------:R-:W-:-:S07]  /*9e50*/  FFMA.FTZ R115, R86, R115, R85 ;  /* 0x0000007356737223 */ /* 0x000fce0000010055 */
.L_x_2856:
[----:B------:R-:W-:Y:S05]  /*9e60*/  BSYNC.RECONVERGENT B1 ;  /* 0x0000000000017941 */ /* 0x000fea0003800200 */
.L_x_2855:
        /* <DEDUP_REMOVED lines=22> */
.L_x_2866:
        /* <DEDUP_REMOVED lines=13> */
.L_x_2868:
[----:B------:R-:W-:Y:S05]  /*a0a0*/  BSYNC.RECONVERGENT B3 ;  /* 0x0000000000037941 */ /* 0x000fea0003800200 */
.L_x_2867:
        /* <DEDUP_REMOVED lines=60> */
.L_x_2865:
[----:B------:R-:W-:Y:S05]  /*a470*/  BSYNC.RECONVERGENT B2 ;  /* 0x0000000000027941 */ /* 0x000fea0003800200 */
.L_x_2864:
[----:B------:R-:W-:Y:S01]  /*a480*/  I2FP.F32.U32 R2, R85 ;  /* 0x0000005500027245 */ /* 0x000fe20000201000 */
[----:B------:R-:W-:Y:S01]  /*a490*/  IMAD.MOV.U32 R85, RZ, RZ, 0x2f800000 ;  /* 0x2f800000ff557424 */ /* 0x000fe200078e00ff */
[----:B------:R-:W-:Y:S01]  /*a4a0*/  SHF.L.U32 R86, R34, 0x10, RZ ;  /* 0x0000001022567819 */ /* 0x000fe200000006ff */
[----:B------:R-:W-:Y:S02]  /*a4b0*/  IMAD.U32 R87, R30, 0x10000, RZ ;  /* 0x000100001e577824 */ /* 0x000fe400078e00ff */
[----:B------:R-:W-:Y:S01]  /*a4c0*/  FFMA.FTZ R2, R2, R85, 1.1641532182693481445e-10 ;  /* 0x2f00000002027423 */ /* 0x000fe20000010055 */
[----:B------:R-:W-:Y:S02]  /*a4d0*/  IMAD.U32 R85, R62, 0x10000, RZ ;  /* 0x000100003e557824 */ /* 0x000fe400078e00ff */
[----:B------:R-:W-:Y:S02]  /*a4e0*/  FMUL.FTZ R86, R86, UR9 ;  /* 0x0000000956567c20 */ /* 0x000fe40008410000 */
[----:B------:R-:W-:-:S02]  /*a4f0*/  FSETP.GTU.FTZ.AND P2, PT, R2, UR12, PT ;  /* 0x0000000c02007c0b */ /* 0x000fc4000bf5c000 */
[----:B------:R-:W-:Y:S02]  /*a500*/  FMUL.FTZ R86, R86, UR8 ;  /* 0x0000000856567c20 */ /* 0x000fe40008410000 */
[----:B------:R-:W-:-:S03]  /*a510*/  SEL R105, RZ, 0x1, P2 ;  /* 0x00000001ff697807 */ /* 0x000fc60001000000 */
[----:B------:R-:W-:-:S05]  /*a520*/  FSEL R116, R86, RZ, !P2 ;  /* 0x000000ff56747208 */ /* 0x000fca0005000000 */
[----:B------:R-:W-:-:S07]  /*a530*/  FFMA.FTZ R116, R116, R85, R87 ;  /* 0x0000005574747223 */ /* 0x000fce0000010057 */
.L_x_2863:
[----:B------:R-:W-:Y:S05]  /*a540*/  BSYNC.RECONVERGENT B1 ;  /* 0x0000000000017941 */ /* 0x000fea0003800200 */
.L_x_2862:
        /* <DEDUP_REMOVED lines=23> */
.L_x_2873:
        /* <DEDUP_REMOVED lines=13> */
.L_x_2875:
[----:B------:R-:W-:Y:S05]  /*a790*/  BSYNC.RECONVERGENT B3 ;  /* 0x0000000000037941 */ /* 0x000fea0003800200 */
.L_x_2874:
        /* <DEDUP_REMOVED lines=57> */
[----:B------:R-:W-:Y:S02]  /*ab30*/  IMAD.MOV.U32 R85, RZ, RZ, R160 ;  /* 0x000000ffff557224 */ /* 0x000fe400078e00a0 */
[----:B------:R-:W-:Y:S01]  /*ab40*/  LOP3.LUT R4, R2, UR15, R157, 0x96, !PT ;  /* 0x0000000f02047c12 */ /* 0x000fe2000f8e969d */
[----:B------:R-:W-:-:S07]  /*ab50*/  HFMA2 R2, -RZ, RZ, 0, 0 ;  /* 0x00000000ff027431 */ /* 0x000fce00000001ff */
.L_x_2872:
[----:B------:R-:W-:Y:S05]  /*ab60*/  BSYNC.RECONVERGENT B2 ;  /* 0x0000000000027941 */ /* 0x000fea0003800200 */
.L_x_2871:
[----:B------:R-:W-:Y:S02]  /*ab70*/  PRMT R87, R34, 0x7632, R87 ;  /* 0x0000763222577816 */ /* 0x000fe40000000057 */
[----:B------:R-:W-:Y:S01]  /*ab80*/  I2FP.F32.U32 R84, R85 ;  /* 0x0000005500547245 */ /* 0x000fe20000201000 */
[----:B------:R-:W-:Y:S02]  /*ab90*/  IMAD.MOV.U32 R85, RZ, RZ, 0x2f800000 ;  /* 0x2f800000ff557424 */ /* 0x000fe400078e00ff */
[----:B------:R-:W-:Y:S02]  /*aba0*/  IMAD.U32 R87, R87, 0x10000, RZ ;  /* 0x0001000057577824 */ /* 0x000fe400078e00ff */
[----:B------:R-:W-:Y:S02]  /*abb0*/  FFMA.FTZ R84, R84, R85, 1.1641532182693481445e-10 ;  /* 0x2f00000054547423 */ /* 0x000fe40000010055 */
[----:B------:R-:W-:-:S03]  /*abc0*/  FMUL.FTZ R87, R87, UR9 ;  /* 0x0000000957577c20 */ /* 0x000fc60008410000 */
[----:B------:R-:W-:Y:S01]  /*abd0*/  FSETP.GTU.FTZ.AND P2, PT, R84, UR12, PT ;  /* 0x0000000c54007c0b */ /* 0x000fe2000bf5c000 */
[----:B------:R-:W-:Y:S01]  /*abe0*/  FMUL.FTZ R87, R87, UR8 ;  /* 0x0000000857577c20 */ /* 0x000fe20008410000 */
[----:B------:R-:W-:Y:S02]  /*abf0*/  PRMT R84, R30, 0x7632, R84 ;  /* 0x000076321e547816 */ /* 0x000fe40000000054 */
[----:B------:R-:W-:Y:S02]  /*ac00*/  SEL R107, RZ, 0x1, P2 ;  /* 0x00000001ff6b7807 */ /* 0x000fe40001000000 */
[----:B------:R-:W-:Y:S01]  /*ac10*/  SHF.L.U32 R118, R84, 0x10, RZ ;  /* 0x0000001054767819 */ /* 0x000fe200000006ff */
[----:B------:R-:W-:Y:S01]  /*ac20*/  IMAD.U32 R84, R89, 0x10000, RZ ;  /* 0x0001000059547824 */ /* 0x000fe200078e00ff */
[----:B------:R-:W-:-:S05]  /*ac30*/  FSEL R87, R87, RZ, !P2 ;  /* 0x000000ff57577208 */ /* 0x000fca0005000000 */
[----:B------:R-:W-:-:S07]  /*ac40*/  FFMA.FTZ R117, R87, R84, R118 ;  /* 0x0000005457757223 */ /* 0x000fce0000010076 */
.L_x_2870:
[----:B------:R-:W-:Y:S05]  /*ac50*/  BSYNC.RECONVERGENT B1 ;  /* 0x0000000000017941 */ /* 0x000fea0003800200 */
.L_x_2869:
        /* <DEDUP_REMOVED lines=22> */
.L_x_2880:
        /* <DEDUP_REMOVED lines=13> */
.L_x_2882:
[----:B------:R-:W-:Y:S05]  /*ae90*/  BSYNC.RECONVERGENT B3 ;  /* 0x0000000000037941 */ /* 0x000fea0003800200 */
.L_x_2881:
        /* <DEDUP_REMOVED lines=57> */
[----:B------:R-:W-:Y:S02]  /*b230*/  IMAD.MOV.U32 R85, RZ, RZ, R156 ;  /* 0x000000ffff557224 */ /* 0x000fe400078e009c */
[----:B------:R-:W-:Y:S02]  /*b240*/  IMAD.MOV.U32 R84, RZ, RZ, RZ ;  /* 0x000000ffff547224 */ /* 0x000fe400078e00ff */
[----:B------:R-:W-:-:S07]  /*b250*/  LOP3.LUT R4, R2, UR15, R163, 0x96, !PT ;  /* 0x0000000f02047c12 */ /* 0x000fce000f8e96a3 */
.L_x_2879:
[----:B------:R-:W-:Y:S05]  /*b260*/  BSYNC.RECONVERGENT B2 ;  /* 0x0000000000027941 */ /* 0x000fea0003800200 */
.L_x_2878:
[----:B------:R-:W-:Y:S01]  /*b270*/  I2FP.F32.U32 R2, R85 ;  /* 0x0000005500027245 */ /* 0x000fe20000201000 */
[----:B------:R-:W-:Y:S01]  /*b280*/  HFMA2 R85, -RZ, RZ, 0.1171875, 0 ;  /* 0x2f800000ff557431 */ /* 0x000fe200000001ff */
[----:B------:R-:W-:-:S04]  /*b290*/  SHF.L.U32 R87, R31, 0x10, RZ ;  /* 0x000000101f577819 */ /* 0x000fc800000006ff */
[----:B------:R-:W-:Y:S01]  /*b2a0*/  FFMA.FTZ R2, R2, R85, 1.1641532182693481445e-10 ;  /* 0x2f00000002027423 */ /* 0x000fe20000010055 */
[----:B------:R-:W-:-:S04]  /*b2b0*/  IMAD.U32 R85, R35, 0x10000, RZ ;  /* 0x0001000023557824 */ /* 0x000fc800078e00ff */
[----:B------:R-:W-:Y:S01]  /*b2c0*/  FMUL.FTZ R85, R85, UR9 ;  /* 0x0000000955557c20 */ /* 0x000fe20008410000 */
[----:B------:R-:W-:-:S03]  /*b2d0*/  FSETP.GTU.FTZ.AND P2, PT, R2, UR12, PT ;  /* 0x0000000c02007c0b */ /* 0x000fc6000bf5c000 */
[----:B------:R-:W-:Y:S01]  /*b2e0*/  FMUL.FTZ R85, R85, UR8 ;  /* 0x0000000855557c20 */ /* 0x000fe20008410000 */
[----:B------:R-:W-:-:S04]  /*b2f0*/  SEL R109, RZ, 0x1, P2 ;  /* 0x00000001ff6d7807 */ /* 0x000fc80001000000 */
[----:B------:R-:W-:Y:S01]  /*b300*/  FSEL R118, R85, RZ, !P2 ;  /* 0x000000ff55767208 */ /* 0x000fe20005000000 */
[----:B------:R-:W-:-:S04]  /*b310*/  IMAD.U32 R85, R63, 0x10000, RZ ;  /* 0x000100003f557824 */ /* 0x000fc800078e00ff */
[----:B------:R-:W-:-:S07]  /*b320*/  FFMA.FTZ R118, R118, R85, R87 ;  /* 0x0000005576767223 */ /* 0x000fce0000010057 */
.L_x_2877:
[----:B------:R-:W-:Y:S05]  /*b330*/  BSYNC.RECONVERGENT B1 ;  /* 0x0000000000017941 */ /* 0x000fea0003800200 */
.L_x_2876:
        /* <DEDUP_REMOVED lines=18> */
[----:B------:R-:W-:Y:S01]  /*b460*/  @!P1 IMAD.MOV.U32 R85, RZ, RZ, R4 ;  /* 0x000000ffff559224 */ /* 0x000fe200078e0004 */
[----:B------:R-:W-:Y:S01]  /*b470*/  @P1 MOV R85, R3 ;  /* 0x0000000300551202 */ /* 0x000fe20000000f00 */
[----:B------:R-:W-:Y:S02]  /*b480*/  @P1 VIADD R2, R84, 0x1 ;  /* 0x0000000154021836 */ /* 0x000fe40000000000 */
[----:B------:R-:W-:Y:S01]  /*b490*/  @P1 IMAD.MOV.U32 R156, RZ, RZ, R162 ;  /* 0x000000ffff9c1224 */ /* 0x000fe200078e00a2 */
[----:B------:R-:W-:Y:S06]  /*b4a0*/  BRA `(.L_x_2886) ;  /* 0x0000000400287947 */ /* 0x000fec0003800000 */
.L_x_2887:
        /* <DEDUP_REMOVED lines=13> */
.L_x_2889:
[----:B------:R-:W-:Y:S05]  /*b580*/  BSYNC.RECONVERGENT B3 ;  /* 0x0000000000037941 */ /* 0x000fea0003800200 */
.L_x_2888:
        /* <DEDUP_REMOVED lines=56> */
[----:B------:R-:W-:Y:S01]  /*b910*/  IMAD.WIDE.U32 R156, R157, -0x2daee0ad, RZ ;  /* 0xd2511f539d9c7825 */ /* 0x000fe200078e00ff */
[----:B------:R-:W-:-:S04]  /*b920*/  MOV R85, R162 ;  /* 0x000000a200557202 */ /* 0x000fc80000000f00 */
[----:B------:R-:W-:Y:S01]  /*b930*/  LOP3.LUT R4, R2, UR15, R157, 0x96, !PT ;  /* 0x0000000f02047c12 */ /* 0x000fe2000f8e969d */
[----:B------:R-:W-:-:S07]  /*b940*/  IMAD.MOV.U32 R2, RZ, RZ, RZ ;  /* 0x000000ffff027224 */ /* 0x000fce00078e00ff */
.L_x_2886:
[----:B------:R-:W-:Y:S05]  /*b950*/  BSYNC.RECONVERGENT B2 ;  /* 0x0000000000027941 */ /* 0x000fea0003800200 */
.L_x_2885:
[----:B------:R-:W-:Y:S01]  /*b960*/  I2FP.F32.U32 R84, R85 ;  /* 0x0000005500547245 */ /* 0x000fe20000201000 */
[----:B------:R-:W-:Y:S01]  /*b970*/  IMAD.MOV.U32 R111, RZ, RZ, 0x2f800000 ;  /* 0x2f800000ff6f7424 */ /* 0x000fe200078e00ff */
[----:B------:R-:W-:-:S03]  /*b980*/  PRMT R85, R35, 0x7632, R85 ;  /* 0x0000763223557816 */ /* 0x000fc60000000055 */
[----:B------:R-:W-:Y:S01]  /*b990*/  FFMA.FTZ R84, R84, R111, 1.1641532182693481445e-10 ;  /* 0x2f00000054547423 */ /* 0x000fe2000001006f */
[----:B------:R-:W-:-:S04]  /*b9a0*/  SHF.L.U32 R85, R85, 0x10, RZ ;  /* 0x0000001055557819 */ /* 0x000fc800000006ff */
[----:B------:R-:W-:Y:S01]  /*b9b0*/  FSETP.GTU.FTZ.AND P1, PT, R84, UR12, PT ;  /* 0x0000000c54007c0b */ /* 0x000fe2000bf3c000 */
[----:B------:R-:W-:Y:S01]  /*b9c0*/  FMUL.FTZ R85, R85, UR9 ;  /* 0x0000000955557c20 */ /* 0x000fe20008410000 */
[----:B------:R-:W-:Y:S02]  /*b9d0*/  PRMT R84, R31, 0x7632, R84 ;  /* 0x000076321f547816 */ /* 0x000fe40000000054 */
[----:B------:R-:W-:Y:S01]  /*b9e0*/  SEL R111, RZ, 0x1, P1 ;  /* 0x00000001ff6f7807 */ /* 0x000fe20000800000 */
[----:B------:R-:W-:Y:S02]  /*b9f0*/  FMUL.FTZ R85, R85, UR8 ;  /* 0x0000000855557c20 */ /* 0x000fe40008410000 */
[----:B------:R-:W-:Y:S02]  /*ba00*/  IMAD.U32 R162, R84, 0x10000, RZ ;  /* 0x0001000054a27824 */ /* 0x000fe400078e00ff */
[----:B------:R-:W-:Y:S01]  /*ba10*/  IMAD.U32 R84, R88, 0x10000, RZ ;  /* 0x0001000058547824 */ /* 0x000fe200078e00ff */
[----:B------:R-:W-:-:S05]  /*ba20*/  FSEL R85, R85, RZ, !P1 ;  /* 0x000000ff55557208 */ /* 0x000fca0004800000 */
[----:B------:R-:W-:-:S07]  /*ba30*/  FFMA.FTZ R119, R85, R84, R162 ;  /* 0x0000005455777223 */ /* 0x000fce00000100a2 */
.L_x_2884:
[----:B------:R-:W-:Y:S05]  /*ba40*/  BSYNC.RECONVERGENT B1 ;  /* 0x0000000000017941 */ /* 0x000fea0003800200 */
.L_x_2883:
[----:B------:R-:W-:Y:S02]  /*ba50*/  F2FP.BF16.F32.PACK_AB R157, RZ, R119 ;  /* 0x00000077ff9d723e */ /* 0x000fe400000010ff */
[----:B------:R-:W-:Y:S02]  /*ba60*/  PRMT R86, R86, 0x5410, R160 ;  /* 0x0000541056567816 */ /* 0x000fe400000000a0 */
[----:B------:R-:W-:Y:S02]  /*ba70*/  PRMT R85, R158, 0x5410, R159 ;  /* 0x000054109e557816 */ /* 0x000fe4000000009f */
[----:B------:R-:W-:Y:S02]  /*ba80*/  PRMT R84, R155, 0x5410, R148 ;  /* 0x000054109b547816 */ /* 0x000fe40000000094 */
[----:B------:R-:W-:Y:S01]  /*ba90*/  PRMT R87, R87, 0x5410, R157 ;  /* 0x0000541057577816 */ /* 0x000fe2000000009d */
[----:B------:R-:W-:Y:S06]  /*baa0*/  BRA `(.L_x_2890) ;  /* 0x00000034006c7947 */ /* 0x000fec0003800000 */
.L_x_2833:
[----:B------:R-:W-:Y:S01]  /*bab0*/  BSSY.RECONVERGENT B1, `(.L_x_2891) ;  /* 0x000006a000017945 */ /* 0x000fe20003800200 */
[----:B------:R-:W-:Y:S02]  /*bac0*/  HFMA2 R112, -RZ, RZ, 0, 0 ;  /* 0x00000000ff707431 */ /* 0x000fe400000001ff */
[----:B------:R-:W-:Y:S02]  /*bad0*/  IMAD.MOV.U32 R156, RZ, RZ, R148 ;  /* 0x000000ffff9c7224 */ /* 0x000fe400078e0094 */
[----:B0-----:R-:W-:Y:S01]  /*bae0*/  IMAD.MOV.U32 R84, RZ, RZ, R2 ;  /* 0x000000ffff547224 */ /* 0x001fe200078e0002 */
        /* <DEDUP_REMOVED lines=17> */
.L_x_2895:
        /* <DEDUP_REMOVED lines=13> */
.L_x_2897:
[----:B------:R-:W-:Y:S05]  /*bcd0*/  BSYNC.RECONVERGENT B3 ;  /* 0x0000000000037941 */ /* 0x000fea0003800200 */
.L_x_2896:
        /* <DEDUP_REMOVED lines=59> */
.L_x_2894:
[----:B------:R-:W-:Y:S05]  /*c090*/  BSYNC.RECONVERGENT B2 ;  /* 0x0000000000027941 */ /* 0x000fea0003800200 */
.L_x_2893:
        /* <DEDUP_REMOVED lines=11> */
.L_x_2892:
[----:B------:R-:W-:Y:S05]  /*c150*/  BSYNC.RECONVERGENT B1 ;  /* 0x0000000000017941 */ /* 0x000fea0003800200 */
.L_x_2891:
        /* <DEDUP_REMOVED lines=18> */
.L_x_2902:
        /* <DEDUP_REMOVED lines=13> */
.L_x_2904:
[----:B------:R-:W-:Y:S05]  /*c350*/  BSYNC.RECONVERGENT B3 ;  /* 0x0000000000037941 */ /* 0x000fea0003800200 */
.L_x_2903:
        /* <DEDUP_REMOVED lines=61> */
.L_x_2901:
[----:B------:R-:W-:Y:S05]  /*c730*/  BSYNC.RECONVERGENT B2 ;  /* 0x0000000000027941 */ /* 0x000fea0003800200 */
.L_x_2900:
        /* <DEDUP_REMOVED lines=12> */
[----:B------:R-:W-:-:S07]  /*c800*/  FMUL.FTZ R113, R113, R86 ;  /* 0x0000005671717220 */ /* 0x000fce0000410000 */
.L_x_2899:
[----:B------:R-:W-:Y:S05]  /*c810*/  BSYNC.RECONVERGENT B1 ;  /* 0x0000000000017941 */ /* 0x000fea0003800200 */
.L_x_2898:
        /* <DEDUP_REMOVED lines=18> */
.L_x_2909:
        /* <DEDUP_REMOVED lines=13> */
.L_x_2911:
[----:B------:R-:W-:Y:S05]  /*ca10*/  BSYNC.RECONVERGENT B3 ;  /* 0x0000000000037941 */ /* 0x000fea0003800200 */
.L_x_2910:
        /* <DEDUP_REMOVED lines=61> */
.L_x_2908:
[----:B------:R-:W-:Y:S05]  /*cdf0*/  BSYNC.RECONVERGENT B2 ;  /* 0x0000000000027941 */ /* 0x000fea0003800200 */
.L_x_2907:
        /* <DEDUP_REMOVED lines=11> */
.L_x_2906:
[----:B------:R-:W-:Y:S05]  /*ceb0*/  BSYNC.RECONVERGENT B1 ;  /* 0x0000000000017941 */ /* 0x000fea0003800200 */
.L_x_2905:
        /* <DEDUP_REMOVED lines=18> */
.L_x_2916:
        /* <DEDUP_REMOVED lines=13> */
.L_x_2918:
[----:B------:R-:W-:Y:S05]  /*d0b0*/  BSYNC.RECONVERGENT B3 ;  /* 0x0000000000037941 */ /* 0x000fea0003800200 */
.L_x_2917:
        /* <DEDUP_REMOVED lines=61> */
.L_x_2915:
[----:B------:R-:W-:Y:S05]  /*d490*/  BSYNC.RECONVERGENT B2 ;  /* 0x0000000000027941 */ /* 0x000fea0003800200 */
.L_x_2914:
[----:B------:R-:W-:Y:S01]  /*d4a0*/  I2FP.F32.U32 R84, R85 ;  /* 0x0000005500547245 */ /* 0x000fe20000201000 */
[----:B------:R-:W-:Y:S01]  /*d4b0*/  HFMA2 R85, -RZ, RZ, 0.1171875, 0 ;  /* 0x2f800000ff557431 */ /* 0x000fe200000001ff */
[----:B-----5:R-:W-:Y:S01]  /*d4c0*/  PRMT R86, R33, 0x7632, R86 ;  /* 0x0000763221567816 */ /* 0x020fe20000000056 */
[----:B------:R-:W-:-:S04]  /*d4d0*/  IMAD.U32 R115, R90, 0x10000, RZ ;  /* 0x000100005a737824 */ /* 0x000fc800078e00ff */
[----:B------:R-:W-:Y:S02]  /*d4e0*/  IMAD.U32 R86, R86, 0x10000, RZ ;  /* 0x0001000056567824 */ /* 0x000fe400078e00ff */
[----:B------:R-:W-:Y:S02]  /*d4f0*/  FFMA.FTZ R84, R84, R85, 1.1641532182693481445e-10 ;  /* 0x2f00000054547423 */ /* 0x000fe40000010055 */
[----:B------:R-:W-:-:S04]  /*d500*/  FMUL.FTZ R86, R86, UR9 ;  /* 0x0000000956567c20 */ /* 0x000fc80008410000 */
[----:B------:R-:W-:Y:S01]  /*d510*/  FMUL.FTZ R86, R86, UR8 ;  /* 0x0000000856567c20 */ /* 0x000fe20008410000 */
[----:B------:R-:W-:-:S04]  /*d520*/  FSETP.GTU.FTZ.AND P1, PT, R84, UR12, PT ;  /* 0x0000000c54007c0b */ /* 0x000fc8000bf3c000 */
[----:B------:R-:W-:Y:S02]  /*d530*/  FSEL R86, R86, RZ, !P1 ;  /* 0x000000ff56567208 */ /* 0x000fe40004800000 */
[----:B------:R-:W-:-:S03]  /*d540*/  SEL R103, RZ, 0x1, P1 ;  /* 0x00000001ff677807 */ /* 0x000fc60000800000 */
[----:B------:R-:W-:-:S07]  /*d550*/  FMUL.FTZ R115, R115, R86 ;  /* 0x0000005673737220 */ /* 0x000fce0000410000 */
.L_x_2913:
[----:B------:R-:W-:Y:S05]  /*d560*/  BSYNC.RECONVERGENT B1 ;  /* 0x0000000000017941 */ /* 0x000fea0003800200 */
.L_x_2912:
        /* <DEDUP_REMOVED lines=18> */
.L_x_2923:
        /* <DEDUP_REMOVED lines=13> */
.L_x_2925:
[----:B------:R-:W-:Y:S05]  /*d760*/  BSYNC.RECONVERGENT B3 ;  /* 0x0000000000037941 */ /* 0x000fea0003800200 */
.L_x_2924:
        /* <DEDUP_REMOVED lines=61> */
.L_x_2922:
[----:B------:R-:W-:Y:S05]  /*db40*/  BSYNC.RECONVERGENT B2 ;  /* 0x0000000000027941 */ /* 0x000fea0003800200 */
.L_x_2921:
        /* <DEDUP_REMOVED lines=11> */
.L_x_2920:
[----:B------:R-:W-:Y:S05]  /*dc00*/  BSYNC.RECONVERGENT B1 ;  /* 0x0000000000017941 */ /* 0x000fea0003800200 */
.L_x_2919:
        /* <DEDUP_REMOVED lines=18> */
.L_x_2930:
        /* <DEDUP_REMOVED lines=13> */
.L_x_2932:
[----:B------:R-:W-:Y:S05]  /*de00*/  BSYNC.RECONVERGENT B3 ;  /* 0x0000000000037941 */ /* 0x000fea0003800200 */
.L_x_2931:
        /* <DEDUP_REMOVED lines=61> */
.L_x_2929:
[----:B------:R-:W-:Y:S05]  /*e1e0*/  BSYNC.RECONVERGENT B2 ;  /* 0x0000000000027941 */ /* 0x000fea0003800200 */
.L_x_2928:
[----:B-----5:R-:W-:Y:S01]  /*e1f0*/  PRMT R86, R34, 0x7632, R86 ;  /* 0x0000763222567816 */ /* 0x020fe20000000056 */
[----:B------:R-:W-:Y:S01]  /*e200*/  IMAD.U32 R117, R89, 0x10000, RZ ;  /* 0x0001000059757824 */ /* 0x000fe200078e00ff */
        /* <DEDUP_REMOVED lines=8> */
[----:B------:R-:W-:-:S05]  /*e290*/  FSEL R86, R86, RZ, !P1 ;  /* 0x000000ff56567208 */ /* 0x000fca0004800000 */
[----:B------:R-:W-:-:S07]  /*e2a0*/  FMUL.FTZ R117, R117, R86 ;  /* 0x0000005675757220 */ /* 0x000fce0000410000 */
.L_x_2927:
[----:B------:R-:W-:Y:S05]  /*e2b0*/  BSYNC.RECONVERGENT B1 ;  /* 0x0000000000017941 */ /* 0x000fea0003800200 */
.L_x_2926:
        /* <DEDUP_REMOVED lines=18> */
.L_x_2937:
        /* <DEDUP_REMOVED lines=13> */
.L_x_2939:
[----:B------:R-:W-:Y:S05]  /*e4b0*/  BSYNC.RECONVERGENT B3 ;  /* 0x0000000000037941 */ /* 0x000fea0003800200 */
.L_x_2938:
        /* <DEDUP_REMOVED lines=57> */
[----:B------:R-:W-:Y:S02]  /*e850*/  LOP3.LUT R4, R2, UR15, R85, 0x96, !PT ;  /* 0x0000000f02047c12 */ /* 0x000fe4000f8e9655 */
[----:B------:R-:W-:Y:S01]  /*e860*/  MOV R85, R156 ;  /* 0x0000009c00557202 */ /* 0x000fe20000000f00 */
[----:B------:R-:W-:Y:S02]  /*e870*/  IMAD.MOV.U32 R156, RZ, RZ, R84 ;  /* 0x000000ffff9c7224 */ /* 0x000fe400078e0054 */
[----:B------:R-:W-:-:S07]  /*e880*/  IMAD.MOV.U32 R84, RZ, RZ, RZ ;  /* 0x000000ffff547224 */ /* 0x000fce00078e00ff */
.L_x_2936:
[----:B------:R-:W-:Y:S05]  /*e890*/  BSYNC.RECONVERGENT B2 ;  /* 0x0000000000027941 */ /* 0x000fea0003800200 */
.L_x_2935:
[----:B------:R-:W-:Y:S01]  /*e8a0*/  I2FP.F32.U32 R2, R85 ;  /* 0x0000005500027245 */ /* 0x000fe20000201000 */
[----:B------:R-:W-:-:S05]  /*e8b0*/  HFMA2 R85, -RZ, RZ, 0.1171875, 0 ;  /* 0x2f800000ff557431 */ /* 0x000fca00000001ff */
[----:B------:R-:W-:Y:S01]  /*e8c0*/  FFMA.FTZ R2, R2, R85, 1.1641532182693481445e-10 ;  /* 0x2f00000002027423 */ /* 0x000fe20000010055 */
[----:B-----5:R-:W-:-:S04]  /*e8d0*/  IMAD.U32 R85, R35, 0x10000, RZ ;  /* 0x0001000023557824 */ /* 0x020fc800078e00ff */
[----:B------:R-:W-:Y:S01]  /*e8e0*/  FMUL.FTZ R85, R85, UR9 ;  /* 0x0000000955557c20 */ /* 0x000fe20008410000 */
[----:B------:R-:W-:-:S03]  /*e8f0*/  FSETP.GTU.FTZ.AND P1, PT, R2, UR12, PT ;  /* 0x0000000c02007c0b */ /* 0x000fc6000bf3c000 */
[----:B------:R-:W-:Y:S01]  /*e900*/  FMUL.FTZ R85, R85, UR8 ;  /* 0x0000000855557c20 */ /* 0x000fe20008410000 */
[----:B------:R-:W-:-:S04]  /*e910*/  SEL R109, RZ, 0x1, P1 ;  /* 0x00000001ff6d7807 */ /* 0x000fc80000800000 */
[----:B------:R-:W-:Y:S01]  /*e920*/  FSEL R118, R85, RZ, !P1 ;  /* 0x000000ff55767208 */ /* 0x000fe20004800000 */
[----:B------:R-:W-:-:S04]  /*e930*/  IMAD.U32 R85, R63, 0x10000, RZ ;  /* 0x000100003f557824 */ /* 0x000fc800078e00ff */
[----:B------:R-:W-:-:S07]  /*e940*/  FMUL.FTZ R118, R85, R118 ;  /* 0x0000007655767220 */ /* 0x000fce0000410000 */
.L_x_2934:
[----:B------:R-:W-:Y:S05]  /*e950*/  BSYNC.RECONVERGENT B1 ;  /* 0x0000000000017941 */ /* 0x000fea0003800200 */
.L_x_2933:
        /* <DEDUP_REMOVED lines=18> */
.L_x_2944:
        /* <DEDUP_REMOVED lines=13> */
.L_x_2946:
[----:B------:R-:W-:Y:S05]  /*eb50*/  BSYNC.RECONVERGENT B3 ;  /* 0x0000000000037941 */ /* 0x000fea0003800200 */
.L_x_2945:
        /* <DEDUP_REMOVED lines=58> */
[----:B------:R-:W-:Y:S02]  /*ef00*/  HFMA2 R2, -RZ, RZ, 0, 0 ;  /* 0x00000000ff027431 */ /* 0x000fe400000001ff */
[----:B------:R-:W-:Y:S02]  /*ef10*/  IMAD.MOV.U32 R85, RZ, RZ, R156 ;  /* 0x000000ffff557224 */ /* 0x000fe400078e009c */
[----:B------:R-:W-:-:S07]  /*ef20*/  IMAD.MOV.U32 R156, RZ, RZ, R84 ;  /* 0x000000ffff9c7224 */ /* 0x000fce00078e0054 */
.L_x_2943:
[----:B------:R-:W-:Y:S05]  /*ef30*/  BSYNC.RECONVERGENT B2 ;  /* 0x0000000000027941 */ /* 0x000fea0003800200 */
.L_x_2942:
[----:B------:R-:W-:Y:S01]  /*ef40*/  I2FP.F32.U32 R84, R85 ;  /* 0x0000005500547245 */ /* 0x000fe20000201000 */
[----:B------:R-:W-:Y:S01]  /*ef50*/  IMAD.MOV.U32 R87, RZ, RZ, 0x2f800000 ;  /* 0x2f800000ff577424 */ /* 0x000fe200078e00ff */
[----:B-----5:R-:W-:-:S03]  /*ef60*/  PRMT R85, R35, 0x7632, R85 ;  /* 0x0000763223557816 */ /* 0x020fc60000000055 */
[----:B------:R-:W-:Y:S02]  /*ef70*/  FFMA.FTZ R84, R84, R87, 1.1641532182693481445e-10 ;  /* 0x2f00000054547423 */ /* 0x000fe40000010057 */
[----:B------:R-:W-:-:S03]  /*ef80*/  IMAD.U32 R85, R85, 0x10000, RZ ;  /* 0x0001000055557824 */ /* 0x000fc600078e00ff */
[----:B------:R-:W-:Y:S01]  /*ef90*/  FSETP.GTU.FTZ.AND P1, PT, R84, UR12, PT ;  /* 0x0000000c54007c0b */ /* 0x000fe2000bf3c000 */
[----:B------:R-:W-:Y:S01]  /*efa0*/  FMUL.FTZ R85, R85, UR9 ;  /* 0x0000000955557c20 */ /* 0x000fe20008410000 */
[----:B------:R-:W-:Y:S02]  /*efb0*/  SHF.L.U32 R84, R88, 0x10, RZ ;  /* 0x0000001058547819 */ /* 0x000fe400000006ff */
[----:B------:R-:W-:Y:S01]  /*efc0*/  SEL R111, RZ, 0x1, P1 ;  /* 0x00000001ff6f7807 */ /* 0x000fe20000800000 */
[----:B------:R-:W-:-:S05]  /*efd0*/  FMUL.FTZ R85, R85, UR8 ;  /* 0x0000000855557c20 */ /* 0x000fca0008410000 */
[----:B------:R-:W-:-:S05]  /*efe0*/  FSEL R85, R85, RZ, !P1 ;  /* 0x000000ff55557208 */ /* 0x000fca0004800000 */
[----:B------:R-:W-:-:S07]  /*eff0*/  FMUL.FTZ R119, R84, R85 ;  /* 0x0000005554777220 */ /* 0x000fce0000410000 */
.L_x_2941:
[----:B------:R-:W-:Y:S05]  /*f000*/  BSYNC.RECONVERGENT B1 ;  /* 0x0000000000017941 */ /* 0x000fea0003800200 */
.L_x_2940:
[----:B------:R-:W-:Y:S02]  /*f010*/  F2FP.BF16.F32.PACK_AB R87, RZ, R119 ;  /* 0x00000077ff57723e */ /* 0x000fe400000010ff */
[----:B------:R-:W-:Y:S02]  /*f020*/  PRMT R86, R160, 0x5410, R161 ;  /* 0x00005410a0567816 */ /* 0x000fe400000000a1 */
[----:B------:R-:W-:Y:S02]  /*f030*/  PRMT R85, R159, 0x5410, R158 ;  /* 0x000054109f557816 */ /* 0x000fe4000000009e */
[----:B------:R-:W-:Y:S02]  /*f040*/  PRMT R84, R157, 0x5410, R155 ;  /* 0x000054109d547816 */ /* 0x000fe4000000009b */
[----:B------:R-:W-:-:S07]  /*f050*/  PRMT R87, R148, 0x5410, R87 ;  /* 0x0000541094577816 */ /* 0x000fce0000000057 */
.L_x_2890:
[----:B------:R-:W0:Y:S01]  /*f060*/  LDC.64 R158, c[0x0][0x3a8] ;  /* 0x0000ea00ff9e7b82 */ /* 0x000e220000000a00 */
[----:B------:R-:W-:Y:S01]  /*f070*/  BSSY.RECONVERGENT B1, `(.L_x_2947) ;  /* 0x0000019000017945 */ /* 0x000fe20003800200 */
[----:B------:R-:W-:Y:S02]  /*f080*/  IMAD.MOV.U32 R148, RZ, RZ, R156 ;  /* 0x000000ffff947224 */ /* 0x000fe400078e009c */
[----:B0-----:R-:W-:-:S05]  /*f090*/  IMAD.WIDE.U32 R158, R152, 0x10, R158 ;  /* 0x00000010989e7825 */ /* 0x001fca00078e009e */
[----:B------:R0:W-:Y:S01]  /*f0a0*/  STG.E.128 desc[UR6][R158.64], R84 ;  /* 0x000000549e007986 */ /* 0x0001e2000c101d06 */
[----:B------:R-:W-:Y:S05]  /*f0b0*/  @!P0 BRA `(.L_x_2948) ;  /* 0x0000000000508947 */ /* 0x000fea0003800000 */
[----:B0-----:R-:W-:Y:S01]  /*f0c0*/  IMAD.U32 R84, R109, 0x10000, RZ ;  /* 0x000100006d547824 */ /* 0x001fe200078e00ff */
[----:B------:R-:W-:Y:S02]  /*f0d0*/  PRMT R87, R107, 0x7104, RZ ;  /* 0x000071046b577816 */ /* 0x000fe400000000ff */
[----:B------:R-:W-:Y:S02]  /*f0e0*/  LOP3.LUT R158, R103, 0xff, RZ, 0xc0, !PT ;  /* 0x000000ff679e7812 */ /* 0x000fe400078ec0ff */
[----:B------:R-:W-:Y:S02]  /*f0f0*/  LOP3.LUT R85, R84, 0xff0000, RZ, 0xc0, !PT ;  /* 0x00ff000054557812 */ /* 0x000fe400078ec0ff */
[----:B------:R-:W-:Y:S01]  /*f100*/  LOP3.LUT R84, R111, 0xffff, RZ, 0xc0, !PT ;  /* 0x0000ffff6f547812 */ /* 0x000fe200078ec0ff */
[----:B------:R-:W-:Y:S01]  /*f110*/  IMAD.WIDE.U32 R158, R158, 0x1000000, RZ ;  /* 0x010000009e9e7825 */ /* 0x000fe200078e00ff */
[----:B------:R-:W-:Y:S02]  /*f120*/  LOP3.LUT R156, R101, 0xff, RZ, 0xc0, !PT ;  /* 0x000000ff659c7812 */ /* 0x000fe400078ec0ff */
[----:B------:R-:W-:-:S02]  /*f130*/  PRMT R86, R85, 0x4210, R84 ;  /* 0x0000421055567816 */ /* 0x000fc40000000054 */
[----:B------:R-:W0:Y:S01]  /*f140*/  LDC.64 R84, c[0x0][0x3b0] ;  /* 0x0000ec00ff547b82 */ /* 0x000e220000000a00 */
[----:B------:R-:W-:Y:S01]  /*f150*/  IMAD.WIDE.U32 R156, R156, 0x10000, RZ ;  /* 0x000100009c9c7825 */ /* 0x000fe200078e00ff */
[----:B------:R-:W-:Y:S02]  /*f160*/  LOP3.LUT R86, R86, 0xff00, R87, 0xf8, !PT ;  /* 0x0000ff0056567812 */ /* 0x000fe400078ef857 */
[----:B------:R-:W-:Y:S02]  /*f170*/  LOP3.LUT R87, R99, 0xff, RZ, 0xc0, !PT ;  /* 0x000000ff63577812 */ /* 0x000fe400078ec0ff */
        /* <DEDUP_REMOVED lines=8> */
.L_x_2948:
[----:B------:R-:W-:Y:S05]  /*f200*/  BSYNC.RECONVERGENT B1 ;  /* 0x0000000000017941 */ /* 0x000fea0003800200 */
.L_x_2947:
[----:B------:R-:W-:Y:S01]  /*f210*/  IADD3 R152, PT, PT, R152, 0x20, RZ ;  /* 0x0000002098987810 */ /* 0x000fe20007ffe0ff */
[----:B------:R-:W-:-:S07]  /*f220*/  VIADD R150, R150, 0x20 ;  /* 0x0000002096967836 */ /* 0x000fce0000000000 */
.L_x_2832:
[----:B------:R-:W-:Y:S05]  /*f230*/  BSYNC.RECONVERGENT B0 ;  /* 0x0000000000007941 */ /* 0x000fea0003800200 */
.L_x_2831:
[----:B------:R-:W-:Y:S01]  /*f240*/  ISETP.GE.U32.AND P4, PT, R0, 0x60, PT ;  /* 0x000000600000780c */ /* 0x000fe20003f86070 */
[----:B------:R-:W-:-:S12]  /*f250*/  BSSY.RECONVERGENT B0, `(.L_x_2949) ;  /* 0x0000705000007945 */ /* 0x000fd80003800200 */
        /* <DEDUP_REMOVED lines=12> */
[----:B-----5:R-:W-:Y:S01]  /*f320*/  @!P1 IMAD.U32 R120, R28, 0x10000, RZ ;  /* 0x000100001c789824 */ /* 0x020fe200078e00ff */
[----:B------:R-:W-:Y:S01]  /*f330*/  @!P1 MOV R126, R148 ;  /* 0x00000094007e9202 */ /* 0x000fe20000000f00 */
[----:B0-----:R-:W-:Y:S01]  /*f340*/  @!P1 IMAD.MOV.U32 R84, RZ, RZ, R2 ;  /* 0x000000ffff549224 */ /* 0x001fe200078e0002 */
        /* <DEDUP_REMOVED lines=17> */
.L_x_2956:
        /* <DEDUP_REMOVED lines=13> */
.L_x_2958:
[----:B------:R-:W-:Y:S05]  /*f530*/  BSYNC.RECONVERGENT B3 ;  /* 0x0000000000037941 */ /* 0x000fea0003800200 */
.L_x_2957:
        /* <DEDUP_REMOVED lines=53> */
[----:B------:R-:W-:Y:S01]  /*f890*/  IMAD.WIDE.U32 R96, R96, -0x326172a9, RZ ;  /* 0xcd9e8d5760607825 */ /* 0x000fe200078e00ff */
[----:B------:R-:W-:-:S03]  /*f8a0*/  MOV R85, R148 ;  /* 0x0000009400557202 */ /* 0x000fc60000000f00 */
[----:B------:R-:W-:Y:S01]  /*f8b0*/  IMAD.WIDE.U32 R126, R126, -0x2daee0ad, RZ ;  /* 0xd2511f537e7e7825 */ /* 0x000fe200078e00ff */
[----:B------:R-:W-:-:S03]  /*f8c0*/  LOP3.LUT R3, R84, UR15, R97, 0x96, !PT ;  /* 0x0000000f54037c12 */ /* 0x000fc6000f8e9661 */
[----:B------:R-:W-:Y:S01]  /*f8d0*/  IMAD.MOV.U32 R84, RZ, RZ, RZ ;  /* 0x000000ffff547224 */ /* 0x000fe200078e00ff */
[----:B------:R-:W-:-:S07]  /*f8e0*/  LOP3.LUT R4, R2, UR16, R127, 0x96, !PT ;  /* 0x0000001002047c12 */ /* 0x000fce000f8e967f */
.L_x_2955:
[----:B------:R-:W-:Y:S05]  /*f8f0*/  BSYNC.RECONVERGENT B2 ;  /* 0x0000000000027941 */ /* 0x000fea0003800200 */
.L_x_2954:
        /* <DEDUP_REMOVED lines=12> */
.L_x_2953:
[----:B------:R-:W-:Y:S05]  /*f9c0*/  BSYNC.RECONVERGENT B1 ;  /* 0x0000000000017941 */ /* 0x000fea0003800200 */
.L_x_2952:
        /* <DEDUP_REMOVED lines=23> */
.L_x_2963:
        /* <DEDUP_REMOVED lines=13> */
.L_x_2965:
[----:B------:R-:W-:Y:S05]  /*fc10*/  BSYNC.RECONVERGENT B3 ;  /* 0x0000000000037941 */ /* 0x000fea0003800200 */
.L_x_2964:
        /* <DEDUP_REMOVED lines=58> */
[----:B------:R-:W-:Y:S02]  /*ffc0*/  HFMA2 R2, -RZ, RZ, 0, 0 ;  /* 0x00000000ff027431 */ /* 0x000fe400000001ff */
[----:B------:R-:W-:-:S07]  /*ffd0*/  IMAD.MOV.U32 R85, RZ, RZ, R126 ;  /* 0x000000ffff557224 */ /* 0x000fce00078e007e */
.L_x_2962:
[----:B------:R-:W-:Y:S05]  /*ffe0*/  BSYNC.RECONVERGENT B2 ;  /* 0x0000000000027941 */ /* 0x000fea0003800200 */
.L_x_2961:
[----:B------:R-:W-:Y:S01]  /*fff0*/  I2FP.F32.U32 R84, R85 ;  /* 0x0000005500547245 */ /* 0x000fe20000201000 */
[----:B------:R-:W-:Y:S01]  /*10000*/  IMAD.MOV.U32 R87, RZ, RZ, 0x2f800000 ;  /* 0x2f800000ff577424 */ /* 0x000fe200078e00ff */
[----:B------:R-:W-:Y:S02]  /*10010*/  PRMT R85, R32, 0x7632, R85 ;  /* 0x0000763220557816 */ /* 0x000fe40000000055 */
[----:B------:R-:W-:Y:S01]  /*10020*/  PRMT R86, R28, 0x7632, R86 ;  /* 0x000076321c567816 */ /* 0x000fe20000000056 */
[----:B------:R-:W-:Y:S01]  /*10030*/  FFMA.FTZ R84, R84, R87, 1.1641532182693481445e-10 ;  /* 0x2f00000054547423 */ /* 0x000fe20000010057 */
[----:B------:R-:W-:Y:S01]  /*10040*/  PRMT R87, R48, 0x7632, R87 ;  /* 0x0000763230577816 */ /* 0x000fe20000000057 */
[----:B------:R-:W-:Y:S02]  /*10050*/  IMAD.U32 R85, R85, 0x10000, RZ ;  /* 0x0001000055557824 */ /* 0x000fe400078e00ff */
[----:B------:R-:W-:Y:S01]  /*10060*/  IMAD.U32 R86, R86, 0x10000, RZ ;  /* 0x0001000056567824 */ /* 0x000fe200078e00ff */
[----:B------:R-:W-:Y:S01]  /*10070*/  FSETP.GTU.FTZ.AND P2, PT, R84, UR12, PT ;  /* 0x0000000c54007c0b */ /* 0x000fe2000bf5c000 */
[----:B------:R-:W-:Y:S01]  /*10080*/  FMUL.FTZ R85, R85, UR9 ;  /* 0x0000000955557c20 */ /* 0x000fe20008410000 */
[----:B------:R-:W-:-:S02]  /*10090*/  SHF.L.U32 R84, R87, 0x10, RZ ;  /* 0x0000001057547819 */ /* 0x000fc400000006ff */
[----:B------:R-:W-:Y:S01]  /*100a0*/  SEL R99, RZ, 0x1, P2 ;  /* 0x00000001ff637807 */ /* 0x000fe20001000000 */
[----:B------:R-:W-:-:S05]  /*100b0*/  FMUL.FTZ R85, R85, UR8 ;  /* 0x0000000855557c20 */ /* 0x000fca0008410000 */
[----:B------:R-:W-:-:S05]  /*100c0*/  FSEL R85, R85, RZ, !P2 ;  /* 0x000000ff55557208 */ /* 0x000fca0005000000 */
[----:B------:R-:W-:-:S07]  /*100d0*/  FFMA.FTZ R121, R85, R84, R86 ;  /* 0x0000005455797223 */ /* 0x000fce0000010056 */
.L_x_2960:
[----:B------:R-:W-:Y:S05]  /*100e0*/  BSYNC.RECONVERGENT B1 ;  /* 0x0000000000017941 */ /* 0x000fea0003800200 */
.L_x_2959:
        /* <DEDUP_REMOVED lines=22> */
.L_x_2970:
        /* <DEDUP_REMOVED lines=13> */
.L_x_2972:
[----:B------:R-:W-:Y:S05]  /*10320*/  BSYNC.RECONVERGENT B3 ;  /* 0x0000000000037941 */ /* 0x000fea0003800200 */
.L_x_2971:
        /* <DEDUP_REMOVED lines=60> */
.L_x_2969:
[----:B------:R-:W-:Y:S05]  /*106f0*/  BSYNC.RECONVERGENT B2 ;  /* 0x0000000000027941 */ /* 0x000fea0003800200 */
.L_x_2968:
        /* <DEDUP_REMOVED lines=12> */
.L_x_2967:
[----:B------:R-:W-:Y:S05]  /*107c0*/  BSYNC.RECONVERGENT B1 ;  /* 0x0000000000017941 */ /* 0x000fea0003800200 */
.L_x_2966:
        /* <DEDUP_REMOVED lines=23> */
.L_x_2977:
        /* <DEDUP_REMOVED lines=13> */
.L_x_2979:
[----:B------:R-:W-:Y:S05]  /*10a10*/  BSYNC.RECONVERGENT B3 ;  /* 0x0000000000037941 */ /* 0x000fea0003800200 */
.L_x_2978:
        /* <DEDUP_REMOVED lines=60> */
.L_x_2976:
[----:B------:R-:W-:Y:S05]  /*10de0*/  BSYNC.RECONVERGENT B2 ;  /* 0x0000000000027941 */ /* 0x000fea0003800200 */
.L_x_2975:
[----:B------:R-:W-:Y:S01]  /*10df0*/  PRMT R86, R33, 0x7632, R86 ;  /* 0x0000763221567816 */ /* 0x000fe20000000056 */
[----:B------:R-:W-:Y:S01]  /*10e00*/  IMAD.U32 R123, R27, 0x10000, RZ ;  /* 0x000100001b7b7824 */ /* 0x000fe200078e00ff */
[----:B------:R-:W-:Y:S01]  /*10e10*/  I2FP.F32.U32 R84, R85 ;  /* 0x0000005500547245 */ /* 0x000fe20000201000 */
[----:B------:R-:W-:Y:S01]  /*10e20*/  IMAD.MOV.U32 R85, RZ, RZ, 0x2f800000 ;  /* 0x2f800000ff557424 */ /* 0x000fe200078e00ff */
[----:B------:R-:W-:-:S03]  /*10e30*/  SHF.L.U32 R86, R86, 0x10, RZ ;  /* 0x0000001056567819 */ /* 0x000fc600000006ff */
[----:B------:R-:W-:Y:S01]  /*10e40*/  FFMA.FTZ R84, R84, R85, 1.1641532182693481445e-10 ;  /* 0x2f00000054547423 */ /* 0x000fe20000010055 */
[----:B------:R-:W-:Y:S01]  /*10e50*/  PRMT R85, R29, 0x7632, R85 ;  /* 0x000076321d557816 */ /* 0x000fe20000000055 */
[----:B------:R-:W-:-:S03]  /*10e60*/  FMUL.FTZ R86, R86, UR9 ;  /* 0x0000000956567c20 */ /* 0x000fc60008410000 */
[----:B------:R-:W-:Y:S01]  /*10e70*/  FSETP.GTU.FTZ.AND P2, PT, R84, UR12, PT ;  /* 0x0000000c54007c0b */ /* 0x000fe2000bf5c000 */
[----:B------:R-:W-:Y:S01]  /*10e80*/  FMUL.FTZ R86, R86, UR8 ;  /* 0x0000000856567c20 */ /* 0x000fe20008410000 */
[----:B------:R-:W-:Y:S02]  /*10e90*/  IMAD.U32 R85, R85, 0x10000, RZ ;  /* 0x0001000055557824 */ /* 0x000fe400078e00ff */
[----:B------:R-:W-:Y:S02]  /*10ea0*/  SEL R103, RZ, 0x1, P2 ;  /* 0x00000001ff677807 */ /* 0x000fe40001000000 */
[----:B------:R-:W-:-:S05]  /*10eb0*/  FSEL R86, R86, RZ, !P2 ;  /* 0x000000ff56567208 */ /* 0x000fca0005000000 */
[----:B------:R-:W-:-:S07]  /*10ec0*/  FFMA.FTZ R123, R86, R123, R85 ;  /* 0x0000007b567b7223 */ /* 0x000fce0000010055 */
.L_x_2974:
[----:B------:R-:W-:Y:S05]  /*10ed0*/  BSYNC.RECONVERGENT B1 ;  /* 0x0000000000017941 */ /* 0x000fea0003800200 */
.L_x_2973:
        /* <DEDUP_REMOVED lines=22> */
.L_x_2984:
        /* <DEDUP_REMOVED lines=13> */
.L_x_2986:
[----:B------:R-:W-:Y:S05]  /*11110*/  BSYNC.RECONVERGENT B3 ;  /* 0x0000000000037941 */ /* 0x000fea0003800200 */
.L_x_2985:
        /* <DEDUP_REMOVED lines=60> */
.L_x_2983:
[----:B------:R-:W-:Y:S05]  /*114e0*/  BSYNC.RECONVERGENT B2 ;  /* 0x0000000000027941 */ /* 0x000fea0003800200 */
.L_x_2982:
        /* <DEDUP_REMOVED lines=12> */
.L_x_2981:
[----:B------:R-:W-:Y:S05]  /*115b0*/  BSYNC.RECONVERGENT B1 ;  /* 0x0000000000017941 */ /* 0x000fea0003800200 */
.L_x_2980:
        /* <DEDUP_REMOVED lines=17> */
[----:B------:R-:W-:Y:S01]  /*116d0*/  @P2 IADD3 R2, PT, PT, R84, 0x1, RZ ;  /* 0x0000000154022810 */ /* 0x000fe20007ffe0ff */
[----:B------:R-:W-:Y:S01]  /*116e0*/  @!P2 IMAD.MOV.U32 R156, RZ, RZ, R160 ;  /* 0x000000ffff9ca224 */ /* 0x000fe200078e00a0 */
[----:B------:R-:W-:Y:S01]  /*116f0*/  @P2 MOV R156, R160 ;  /* 0x000000a0009c2202 */ /* 0x000fe20000000f00 */
[----:B------:R-:W-:Y:S02]  /*11700*/  @!P2 IMAD.MOV.U32 R85, RZ, RZ, R4 ;  /* 0x000000ffff55a224 */ /* 0x000fe400078e0004 */
[----:B------:R-:W-:Y:S01]  /*11710*/  @P2 IMAD.MOV.U32 R85, RZ, RZ, R3 ;  /* 0x000000ffff552224 */ /* 0x000fe200078e0003 */
[----:B------:R-:W-:Y:S06]  /*11720*/  BRA `(.L_x_2990) ;  /* 0x0000000400287947 */ /* 0x000fec0003800000 */
.L_x_2991:
        /* <DEDUP_REMOVED lines=13> */
.L_x_2993:
[----:B------:R-:W-:Y:S05]  /*11800*/  BSYNC.RECONVERGENT B3 ;  /* 0x0000000000037941 */ /* 0x000fea0003800200 */
.L_x_2992:
        /* <DEDUP_REMOVED lines=60> */
.L_x_2990:
[----:B------:R-:W-:Y:S05]  /*11bd0*/  BSYNC.RECONVERGENT B2 ;  /* 0x0000000000027941 */ /* 0x000fea0003800200 */
.L_x_2989:
[----:B------:R-:W-:Y:S01]  /*11be0*/  I2FP.F32.U32 R84, R85 ;  /* 0x0000005500547245 */ /* 0x000fe20000201000 */
[----:B------:R-:W-:Y:S01]  /*11bf0*/  HFMA2 R85, -RZ, RZ, 0.1171875, 0 ;  /* 0x2f800000ff557431 */ /* 0x000fe200000001ff */
[----:B------:R-:W-:-:S05]  /*11c00*/  PRMT R87, R34, 0x7632, R87 ;  /* 0x0000763222577816 */ /* 0x000fca0000000057 */
        /* <DEDUP_REMOVED lines=8> */
[----:B------:R-:W-:Y:S01]  /*11c90*/  IMAD.U32 R126, R84, 0x10000, RZ ;  /* 0x00010000547e7824 */ /* 0x000fe200078e00ff */
[----:B------:R-:W-:-:S05]  /*11ca0*/  SHF.L.U32 R84, R26, 0x10, RZ ;  /* 0x000000101a547819 */ /* 0x000fca00000006ff */
[----:B------:R-:W-:-:S07]  /*11cb0*/  FFMA.FTZ R125, R87, R84, R126 ;  /* 0x00000054577d7223 */ /* 0x000fce000001007e */
.L_x_2988:
[----:B------:R-:W-:Y:S05]  /*11cc0*/  BSYNC.RECONVERGENT B1 ;  /* 0x0000000000017941 */ /* 0x000fea0003800200 */
.L_x_2987:
        /* <DEDUP_REMOVED lines=22> */
.L_x_2998:
        /* <DEDUP_REMOVED lines=13> */
.L_x_3000:
[----:B------:R-:W-:Y:S05]  /*11f00*/  BSYNC.RECONVERGENT B3 ;  /* 0x0000000000037941 */ /* 0x000fea0003800200 */
.L_x_2999:
        /* <DEDUP_REMOVED lines=60> */
.L_x_2997:
[----:B------:R-:W-:Y:S05]  /*122d0*/  BSYNC.RECONVERGENT B2 ;  /* 0x0000000000027941 */ /* 0x000fea0003800200 */
.L_x_2996:
[----:B------:R-:W-:Y:S01]  /*122e0*/  I2FP.F32.U32 R2, R85 ;  /* 0x0000005500027245 */ /* 0x000fe20000201000 */
[----:B------:R-:W-:Y:S02]  /*122f0*/  IMAD.MOV.U32 R85, RZ, RZ, 0x2f800000 ;  /* 0x2f800000ff557424 */ /* 0x000fe400078e00ff */
[----:B------:R-:W-:Y:S02]  /*12300*/  IMAD.U32 R87, R31, 0x10000, RZ ;  /* 0x000100001f577824 */ /* 0x000fe400078e00ff */
[----:B------:R-:W-:Y:S01]  /*12310*/  FFMA.FTZ R2, R2, R85, 1.1641532182693481445e-10 ;  /* 0x2f00000002027423 */ /* 0x000fe20000010055 */
[----:B------:R-:W-:-:S04]  /*12320*/  SHF.L.U32 R85, R35, 0x10, RZ ;  /* 0x0000001023557819 */ /* 0x000fc800000006ff */
[----:B------:R-:W-:Y:S01]  /*12330*/  FSETP.GTU.FTZ.AND P2, PT, R2, UR12, PT ;  /* 0x0000000c02007c0b */ /* 0x000fe2000bf5c000 */
[----:B------:R-:W-:-:S03]  /*12340*/  FMUL.FTZ R85, R85, UR9 ;  /* 0x0000000955557c20 */ /* 0x000fc60008410000 */
[----:B------:R-:W-:Y:S01]  /*12350*/  SEL R109, RZ, 0x1, P2 ;  /* 0x00000001ff6d7807 */ /* 0x000fe20001000000 */
[----:B------:R-:W-:-:S05]  /*12360*/  FMUL.FTZ R85, R85, UR8 ;  /* 0x0000000855557c20 */ /* 0x000fca0008410000 */
[----:B------:R-:W-:Y:S01]  /*12370*/  FSEL R126, R85, RZ, !P2 ;  /* 0x000000ff557e7208 */ /* 0x000fe20005000000 */
[----:B------:R-:W-:-:S04]  /*12380*/  IMAD.U32 R85, R51, 0x10000, RZ ;  /* 0x0001000033557824 */ /* 0x000fc800078e00ff */
[----:B------:R-:W-:-:S07]  /*12390*/  FFMA.FTZ R126, R126, R85, R87 ;  /* 0x000000557e7e7223 */ /* 0x000fce0000010057 */
.L_x_2995:
[----:B------:R-:W-:Y:S05]  /*123a0*/  BSYNC.RECONVERGENT B1 ;  /* 0x0000000000017941 */ /* 0x000fea0003800200 */
.L_x_2994:
        /* <DEDUP_REMOVED lines=23> */
.L_x_3005:
        /* <DEDUP_REMOVED lines=13> */
.L_x_3007:
[----:B------:R-:W-:Y:S05]  /*125f0*/  BSYNC.RECONVERGENT B3 ;  /* 0x0000000000037941 */ /* 0x000fea0003800200 */
.L_x_3006:
        /* <DEDUP_REMOVED lines=59> */
[----:B------:R-:W-:-:S07]  /*129b0*/  HFMA2 R2, -RZ, RZ, 0, 0 ;  /* 0x00000000ff027431 */ /* 0x000fce00000001ff */
.L_x_3004:
[----:B------:R-:W-:Y:S05]  /*129c0*/  BSYNC.RECONVERGENT B2 ;  /* 0x0000000000027941 */ /* 0x000fea0003800200 */
.L_x_3003:
[----:B------:R-:W-:Y:S01]  /*129d0*/  I2FP.F32.U32 R84, R85 ;  /* 0x0000005500547245 */ /* 0x000fe20000201000 */
[----:B------:R-:W-:Y:S01]  /*129e0*/  IMAD.MOV.U32 R111, RZ, RZ, 0x2f800000 ;  /* 0x2f800000ff6f7424 */ /* 0x000fe200078e00ff */
[----:B------:R-:W-:-:S03]  /*129f0*/  PRMT R85, R35, 0x7632, R85 ;  /* 0x0000763223557816 */ /* 0x000fc60000000055 */
[----:B------:R-:W-:Y:S02]  /*12a00*/  FFMA.FTZ R84, R84, R111, 1.1641532182693481445e-10 ;  /* 0x2f00000054547423 */ /* 0x000fe4000001006f */
[----:B------:R-:W-:-:S03]  /*12a10*/  IMAD.U32 R85, R85, 0x10000, RZ ;  /* 0x0001000055557824 */ /* 0x000fc600078e00ff */
[----:B------:R-:W-:Y:S01]  /*12a20*/  FSETP.GTU.FTZ.AND P1, PT, R84, UR12, PT ;  /* 0x0000000c54007c0b */ /* 0x000fe2000bf3c000 */
[----:B------:R-:W-:Y:S01]  /*12a30*/  FMUL.FTZ R85, R85, UR9 ;  /* 0x0000000955557c20 */ /* 0x000fe20008410000 */
[----:B------:R-:W-:Y:S02]  /*12a40*/  PRMT R84, R31, 0x7632, R84 ;  /* 0x000076321f547816 */ /* 0x000fe40000000054 */
[----:B------:R-:W-:Y:S01]  /*12a50*/  SEL R111, RZ, 0x1, P1 ;  /* 0x00000001ff6f7807 */ /* 0x000fe20000800000 */
[----:B------:R-:W-:Y:S01]  /*12a60*/  FMUL.FTZ R85, R85, UR8 ;  /* 0x0000000855557c20 */ /* 0x000fe20008410000 */
[----:B------:R-:W-:Y:S01]  /*12a70*/  SHF.L.U32 R162, R84, 0x10, RZ ;  /* 0x0000001054a27819 */ /* 0x000fe200000006ff */
[----:B------:R-:W-:-:S03]  /*12a80*/  IMAD.U32 R84, R25, 0x10000, RZ ;  /* 0x0001000019547824 */ /* 0x000fc600078e00ff */
[----:B------:R-:W-:-:S05]  /*12a90*/  FSEL R85, R85, RZ, !P1 ;  /* 0x000000ff55557208 */ /* 0x000fca0004800000 */
[----:B------:R-:W-:-:S07]  /*12aa0*/  FFMA.FTZ R127, R85, R84, R162 ;  /* 0x00000054557f7223 */ /* 0x000fce00000100a2 */
.L_x_3002:
[----:B------:R-:W-:Y:S05]  /*12ab0*/  BSYNC.RECONVERGENT B1 ;  /* 0x0000000000017941 */ /* 0x000fea0003800200 */
.L_x_3001:
[----:B------:R-:W-:Y:S02]  /*12ac0*/  F2FP.BF16.F32.PACK_AB R157, RZ, R127 ;  /* 0x0000007fff9d723e */ /* 0x000fe400000010ff */
[----:B------:R-:W-:Y:S02]  /*12ad0*/  PRMT R86, R86, 0x5410, R160 ;  /* 0x0000541056567816 */ /* 0x000fe400000000a0 */
[----:B------:R-:W-:Y:S02]  /*12ae0*/  PRMT R85, R158, 0x5410, R159 ;  /* 0x000054109e557816 */ /* 0x000fe4000000009f */
[----:B------:R-:W-:Y:S02]  /*12af0*/  PRMT R84, R155, 0x5410, R148 ;  /* 0x000054109b547816 */ /* 0x000fe40000000094 */
[----:B------:R-:W-:Y:S01]  /*12b00*/  PRMT R87, R87, 0x5410, R157 ;  /* 0x0000541057577816 */ /* 0x000fe2000000009d */
[----:B------:R-:W-:Y:S06]  /*12b10*/  BRA `(.L_x_3008) ;  /* 0x00000034006c7947 */ /* 0x000fec0003800000 */
.L_x_2951:
[----:B------:R-:W-:Y:S01]  /*12b20*/  BSSY.RECONVERGENT B1, `(.L_x_3009) ;  /* 0x000006a000017945 */ /* 0x000fe20003800200 */
[----:B------:R-:W-:Y:S01]  /*12b30*/  IMAD.MOV.U32 R120, RZ, RZ, RZ ;  /* 0x000000ffff787224 */ /* 0x000fe200078e00ff */
[----:B------:R-:W-:Y:S01]  /*12b40*/  MOV R156, R148 ;  /* 0x00000094009c7202 */ /* 0x000fe20000000f00 */
[----:B0-----:R-:W-:Y:S01]  /*12b50*/  IMAD.MOV.U32 R84, RZ, RZ, R2 ;  /* 0x000000ffff547224 */ /* 0x001fe200078e0002 */
        /* <DEDUP_REMOVED lines=17> */
.L_x_3013:
        /* <DEDUP_REMOVED lines=13> */
.L_x_3015:
[----:B------:R-:W-:Y:S05]  /*12d40*/  BSYNC.RECONVERGENT B3 ;  /* 0x0000000000037941 */ /* 0x000fea0003800200 */
.L_x_3014:
        /* <DEDUP_REMOVED lines=59> */
.L_x_3012:
[----:B------:R-:W-:Y:S05]  /*13100*/  BSYNC.RECONVERGENT B2 ;  /* 0x0000000000027941 */ /* 0x000fea0003800200 */
.L_x_3011:
        /* <DEDUP_REMOVED lines=11> */
.L_x_3010:
[----:B------:R-:W-:Y:S05]  /*131c0*/  BSYNC.RECONVERGENT B1 ;  /* 0x0000000000017941 */ /* 0x000fea0003800200 */
.L_x_3009:
        /* <DEDUP_REMOVED lines=18> */
.L_x_3020:
        /* <DEDUP_REMOVED lines=13> */
.L_x_3022:
[----:B------:R-:W-:Y:S05]  /*133c0*/  BSYNC.RECONVERGENT B3 ;  /* 0x0000000000037941 */ /* 0x000fea0003800200 */
.L_x_3021:
        /* <DEDUP_REMOVED lines=61> */
.L_x_3019:
[----:B------:R-:W-:Y:S05]  /*137a0*/  BSYNC.RECONVERGENT B2 ;  /* 0x0000000000027941 */ /* 0x000fea0003800200 */
.L_x_3018:
[----:B------:R-:W-:Y:S01]  /*137b0*/  I2FP.F32.U32 R84, R85 ;  /* 0x0000005500547245 */ /* 0x000fe20000201000 */
[----:B------:R-:W-:Y:S01]  /*137c0*/  HFMA2 R85, -RZ, RZ, 0.1171875, 0 ;  /* 0x2f800000ff557431 */ /* 0x000fe200000001ff */
[----:B-----5:R-:W-:Y:S02]  /*137d0*/  PRMT R86, R32, 0x7632, R86 ;  /* 0x0000763220567816 */ /* 0x020fe40000000056 */
[----:B------:R-:W-:-:S03]  /*137e0*/  PRMT R121, R48, 0x7632, R121 ;  /* 0x0000763230797816 */ /* 0x000fc60000000079 */
[----:B------:R-:W-:Y:S02]  /*137f0*/  IMAD.U32 R86, R86, 0x10000, RZ ;  /* 0x0001000056567824 */ /* 0x000fe400078e00ff */
[----:B------:R-:W-:Y:S02]  /*13800*/  IMAD.U32 R121, R121, 0x10000, RZ ;  /* 0x0001000079797824 */ /* 0x000fe400078e00ff */
[----:B------:R-:W-:Y:S01]  /*13810*/  FFMA.FTZ R84, R84, R85, 1.1641532182693481445e-10 ;  /* 0x2f00000054547423 */ /* 0x000fe20000010055 */
[----:B------:R-:W-:-:S04]  /*13820*/  FMUL.FTZ R86, R86, UR9 ;  /* 0x0000000956567c20 */ /* 0x000fc80008410000 */
[----:B------:R-:W-:Y:S01]  /*13830*/  FMUL.FTZ R86, R86, UR8 ;  /* 0x0000000856567c20 */ /* 0x000fe20008410000 */
[----:B------:R-:W-:-:S04]  /*13840*/  FSETP.GTU.FTZ.AND P1, PT, R84, UR12, PT ;  /* 0x0000000c54007c0b */ /* 0x000fc8000bf3c000 */
[----:B------:R-:W-:Y:S02]  /*13850*/  FSEL R86, R86, RZ, !P1 ;  /* 0x000000ff56567208 */ /* 0x000fe40004800000 */
[----:B------:R-:W-:-:S03]  /*13860*/  SEL R99, RZ, 0x1, P1 ;  /* 0x00000001ff637807 */ /* 0x000fc60000800000 */
[----:B------:R-:W-:-:S07]  /*13870*/  FMUL.FTZ R121, R121, R86 ;  /* 0x0000005679797220 */ /* 0x000fce0000410000 */
.L_x_3017:
[----:B------:R-:W-:Y:S05]  /*13880*/  BSYNC.RECONVERGENT B1 ;  /* 0x0000000000017941 */ /* 0x000fea0003800200 */
.L_x_3016:
        /* <DEDUP_REMOVED lines=18> */
.L_x_3027:
        /* <DEDUP_REMOVED lines=13> */
.L_x_3029:
[----:B------:R-:W-:Y:S05]  /*13a80*/  BSYNC.RECONVERGENT B3 ;  /* 0x0000000000037941 */ /* 0x000fea0003800200 */
.L_x_3028:
        /* <DEDUP_REMOVED lines=61> */
.L_x_3026:
[----:B------:R-:W-:Y:S05]  /*13e60*/  BSYNC.RECONVERGENT B2 ;  /* 0x0000000000027941 */ /* 0x000fea0003800200 */
.L_x_3025:
        /* <DEDUP_REMOVED lines=11> */
.L_x_3024:
[----:B------:R-:W-:Y:S05]  /*13f20*/  BSYNC.RECONVERGENT B1 ;  /* 0x0000000000017941 */ /* 0x000fea0003800200 */
.L_x_3023:
        /* <DEDUP_REMOVED lines=18> */
.L_x_3034:
        /* <DEDUP_REMOVED lines=13> */
.L_x_3036:
[----:B------:R-:W-:Y:S05]  /*14120*/  BSYNC.RECONVERGENT B3 ;  /* 0x0000000000037941 */ /* 0x000fea0003800200 */
.L_x_3035:
        /* <DEDUP_REMOVED lines=61> */
.L_x_3033:
[----:B------:R-:W-:Y:S05]  /*14500*/  BSYNC.RECONVERGENT B2 ;  /* 0x0000000000027941 */ /* 0x000fea0003800200 */
.L_x_3032:
        /* <DEDUP_REMOVED lines=12> */
.L_x_3031:
[----:B------:R-:W-:Y:S05]  /*145d0*/  BSYNC.RECONVERGENT B1 ;  /* 0x0000000000017941 */ /* 0x000fea0003800200 */
.L_x_3030:
        /* <DEDUP_REMOVED lines=18> */
.L_x_3041:
        /* <DEDUP_REMOVED lines=13> */
.L_x_3043:
[----:B------:R-:W-:Y:S05]  /*147d0*/  BSYNC.RECONVERGENT B3 ;  /* 0x0000000000037941 */ /* 0x000fea0003800200 */
.L_x_3042:
        /* <DEDUP_REMOVED lines=61> */
.L_x_3040:
[----:B------:R-:W-:Y:S05]  /*14bb0*/  BSYNC.RECONVERGENT B2 ;  /* 0x0000000000027941 */ /* 0x000fea0003800200 */
.L_x_3039:
[----:B------:R-:W-:Y:S01]  /*14bc0*/  I2FP.F32.U32 R2, R85 ;  /* 0x0000005500027245 */ /* 0x000fe20000201000 */
[----:B------:R-:W-:Y:S02]  /*14bd0*/  HFMA2 R85, -RZ, RZ, 0.1171875, 0 ;  /* 0x2f800000ff557431 */ /* 0x000fe400000001ff */
[----:B-----5:R-:W-:-:S04]  /*14be0*/  IMAD.U32 R86, R34, 0x10000, RZ ;  /* 0x0001000022567824 */ /* 0x020fc800078e00ff */
[----:B------:R-:W-:-:S04]  /*14bf0*/  FMUL.FTZ R86, R86, UR9 ;  /* 0x0000000956567c20 */ /* 0x000fc80008410000 */
[----:B------:R-:W-:Y:S01]  /*14c00*/  FMUL.FTZ R86, R86, UR8 ;  /* 0x0000000856567c20 */ /* 0x000fe20008410000 */
[----:B------:R-:W-:Y:S01]  /*14c10*/  FFMA.FTZ R2, R2, R85, 1.1641532182693481445e-10 ;  /* 0x2f00000002027423 */ /* 0x000fe20000010055 */
[----:B------:R-:W-:-:S04]  /*14c20*/  SHF.L.U32 R85, R50, 0x10, RZ ;  /* 0x0000001032557819 */ /* 0x000fc800000006ff */
[----:B------:R-:W-:-:S04]  /*14c30*/  FSETP.GTU.FTZ.AND P1, PT, R2, UR12, PT ;  /* 0x0000000c02007c0b */ /* 0x000fc8000bf3c000 */
[----:B------:R-:W-:Y:S02]  /*14c40*/  FSEL R124, R86, RZ, !P1 ;  /* 0x000000ff567c7208 */ /* 0x000fe40004800000 */
[----:B------:R-:W-:-:S03]  /*14c50*/  SEL R105, RZ, 0x1, P1 ;  /* 0x00000001ff697807 */ /* 0x000fc60000800000 */
[----:B------:R-:W-:-:S07]  /*14c60*/  FMUL.FTZ R124, R85, R124 ;  /* 0x0000007c557c7220 */ /* 0x000fce0000410000 */
.L_x_3038:
[----:B------:R-:W-:Y:S05]  /*14c70*/  BSYNC.RECONVERGENT B1 ;  /* 0x0000000000017941 */ /* 0x000fea0003800200 */
.L_x_3037:
        /* <DEDUP_REMOVED lines=18> */
.L_x_3048:
        /* <DEDUP_REMOVED lines=13> */
.L_x_3050:
[----:B------:R-:W-:Y:S05]  /*14e70*/  BSYNC.RECONVERGENT B3 ;  /* 0x0000000000037941 */ /* 0x000fea0003800200 */
.L_x_3049:
        /* <DEDUP_REMOVED lines=55> */
[----:B------:R-:W-:Y:S01]  /*151f0*/  IMAD.WIDE.U32 R84, R85, -0x2daee0ad, RZ ;  /* 0xd2511f5355547825 */ /* 0x000fe200078e00ff */
[----:B------:R-:W-:-:S04]  /*15200*/  MOV R96, R86 ;  /* 0x0000005600607202 */ /* 0x000fc80000000f00 */
[----:B------:R-:W-:Y:S01]  /*15210*/  LOP3.LUT R4, R2, UR15, R85, 0x96, !PT ;  /* 0x0000000f02047c12 */ /* 0x000fe2000f8e9655 */
[----:B------:R-:W-:Y:S01]  /*15220*/  IMAD.MOV.U32 R85, RZ, RZ, R156 ;  /* 0x000000ffff557224 */ /* 0x000fe200078e009c */
[----:B------:R-:W-:Y:S01]  /*15230*/  MOV R156, R84 ;  /* 0x00000054009c7202 */ /* 0x000fe20000000f00 */
[----:B------:R-:W-:-:S07]  /*15240*/  IMAD.MOV.U32 R2, RZ, RZ, RZ ;  /* 0x000000ffff027224 */ /* 0x000fce00078e00ff */
.L_x_3047:
[----:B------:R-:W-:Y:S05]  /*15250*/  BSYNC.RECONVERGENT B2 ;  /* 0x0000000000027941 */ /* 0x000fea0003800200 */
.L_x_3046:
[----:B------:R-:W-:Y:S01]  /*15260*/  I2FP.F32.U32 R84, R85 ;  /* 0x0000005500547245 */ /* 0x000fe20000201000 */
[----:B------:R-:W-:Y:S01]  /*15270*/  HFMA2 R85, -RZ, RZ, 0.1171875, 0 ;  /* 0x2f800000ff557431 */ /* 0x000fe200000001ff */
[----:B-----5:R-:W-:Y:S02]  /*15280*/  PRMT R86, R34, 0x7632, R86 ;  /* 0x0000763222567816 */ /* 0x020fe40000000056 */
[----:B------:R-:W-:-:S03]  /*15290*/  SHF.L.U32 R125, R26, 0x10, RZ ;  /* 0x000000101a7d7819 */ /* 0x000fc600000006ff */
        /* <DEDUP_REMOVED lines=8> */
.L_x_3045:
[----:B------:R-:W-:Y:S05]  /*15320*/  BSYNC.RECONVERGENT B1 ;  /* 0x0000000000017941 */ /* 0x000fea0003800200 */
.L_x_3044:
        /* <DEDUP_REMOVED lines=18> */
.L_x_3055:
        /* <DEDUP_REMOVED lines=13> */
.L_x_3057:
[----:B------:R-:W-:Y:S05]  /*15520*/  BSYNC.RECONVERGENT B3 ;  /* 0x0000000000037941 */ /* 0x000fea0003800200 */
.L_x_3056:
        /* <DEDUP_REMOVED lines=58> */
[----:B------:R-:W-:Y:S01]  /*158d0*/  IMAD.MOV.U32 R85, RZ, RZ, R156 ;  /* 0x000000ffff557224 */ /* 0x000fe200078e009c */
[----:B------:R-:W-:Y:S01]  /*158e0*/  MOV R156, R84 ;  /* 0x00000054009c7202 */ /* 0x000fe20000000f00 */
[----:B------:R-:W-:-:S07]  /*158f0*/  IMAD.MOV.U32 R84, RZ, RZ, RZ ;  /* 0x000000ffff547224 */ /* 0x000fce00078e00ff */
.L_x_3054:
[----:B------:R-:W-:Y:S05]  /*15900*/  BSYNC.RECONVERGENT B2 ;  /* 0x0000000000027941 */ /* 0x000fea0003800200 */
.L_x_3053:
        /* <DEDUP_REMOVED lines=11> */
.L_x_3052:
[----:B------:R-:W-:Y:S05]  /*159c0*/  BSYNC.RECONVERGENT B1 ;  /* 0x0000000000017941 */ /* 0x000fea0003800200 */
.L_x_3051:
        /* <DEDUP_REMOVED lines=18> */
.L_x_3062:
        /* <DEDUP_REMOVED lines=13> */
.L_x_3064:
[----:B------:R-:W-:Y:S05]  /*15bc0*/  BSYNC.RECONVERGENT B3 ;  /* 0x0000000000037941 */ /* 0x000fea0003800200 */
.L_x_3063:
        /* <DEDUP_REMOVED lines=61> */
.L_x_3061:
[----:B------:R-:W-:Y:S05]  /*15fa0*/  BSYNC.RECONVERGENT B2 ;  /* 0x0000000000027941 */ /* 0x000fea0003800200 */
.L_x_3060:
[----:B------:R-:W-:Y:S01]  /*15fb0*/  I2FP.F32.U32 R84, R85 ;  /* 0x0000005500547245 */ /* 0x000fe20000201000 */
[----:B------:R-:W-:Y:S01]  /*15fc0*/  HFMA2 R87, -RZ, RZ, 0.1171875, 0 ;  /* 0x2f800000ff577431 */ /* 0x000fe200000001ff */
[----:B-----5:R-:W-:-:S05]  /*15fd0*/  PRMT R85, R35, 0x7632, R85 ;  /* 0x0000763223557816 */ /* 0x020fca0000000055 */
[----:B------:R-:W-:Y:S02]  /*15fe0*/  IMAD.U32 R85, R85, 0x10000, RZ ;  /* 0x0001000055557824 */ /* 0x000fe400078e00ff */
[----:B------:R-:W-:Y:S02]  /*15ff0*/  FFMA.FTZ R84, R84, R87, 1.1641532182693481445e-10 ;  /* 0x2f00000054547423 */ /* 0x000fe40000010057 */
[----:B------:R-:W-:-:S04]  /*16000*/  FMUL.FTZ R85, R85, UR9 ;  /* 0x0000000955557c20 */ /* 0x000fc80008410000 */
[----:B------:R-:W-:Y:S01]  /*16010*/  FMUL.FTZ R85, R85, UR8 ;  /* 0x0000000855557c20 */ /* 0x000fe20008410000 */
[----:B------:R-:W-:Y:S02]  /*16020*/  FSETP.GTU.FTZ.AND P1, PT, R84, UR12, PT ;  /* 0x0000000c54007c0b */ /* 0x000fe4000bf3c000 */
[----:B------:R-:W-:Y:S02]  /*16030*/  SHF.L.U32 R84, R25, 0x10, RZ ;  /* 0x0000001019547819 */ /* 0x000fe400000006ff */
[----:B------:R-:W-:Y:S02]  /*16040*/  FSEL R85, R85, RZ, !P1 ;  /* 0x000000ff55557208 */ /* 0x000fe40004800000 */
[----:B------:R-:W-:-:S03]  /*16050*/  SEL R111, RZ, 0x1, P1 ;  /* 0x00000001ff6f7807 */ /* 0x000fc60000800000 */
[----:B------:R-:W-:-:S07]  /*16060*/  FMUL.FTZ R127, R84, R85 ;  /* 0x00000055547f7220 */ /* 0x000fce0000410000 */
.L_x_3059:
[----:B------:R-:W-:Y:S05]  /*16070*/  BSYNC.RECONVERGENT B1 ;  /* 0x0000000000017941 */ /* 0x000fea0003800200 */
.L_x_3058:
[----:B------:R-:W-:Y:S02]  /*16080*/  F2FP.BF16.F32.PACK_AB R87, RZ, R127 ;  /* 0x0000007fff57723e */ /* 0x000fe400000010ff */
[----:B------:R-:W-:Y:S02]  /*16090*/  PRMT R86, R160, 0x5410, R161 ;  /* 0x00005410a0567816 */ /* 0x000fe400000000a1 */
[----:B------:R-:W-:Y:S02]  /*160a0*/  PRMT R85, R159, 0x5410, R158 ;  /* 0x000054109f557816 */ /* 0x000fe4000000009e */
[----:B------:R-:W-:Y:S02]  /*160b0*/  PRMT R84, R157, 0x5410, R155 ;  /* 0x000054109d547816 */ /* 0x000fe4000000009b */
[----:B------:R-:W-:-:S07]  /*160c0*/  PRMT R87, R148, 0x5410, R87 ;  /* 0x0000541094577816 */ /* 0x000fce0000000057 */
.L_x_3008:
        /* <DEDUP_REMOVED lines=26> */
.L_x_3066:
[----:B------:R-:W-:Y:S05]  /*16270*/  BSYNC.RECONVERGENT B1 ;  /* 0x0000000000017941 */ /* 0x000fea0003800200 */
.L_x_3065:
[----:B------:R-:W-:Y:S01]  /*16280*/  VIADD R152, R152, 0x20 ;  /* 0x0000002098987836 */ /* 0x000fe20000000000 */
[----:B------:R-:W-:-:S07]  /*16290*/  IADD3 R150, PT, PT, R150, 0x20, RZ ;  /* 0x0000002096967810 */ /* 0x000fce0007ffe0ff */
.L_x_2950:
[----:B------:R-:W-:Y:S05]  /*162a0*/  BSYNC.RECONVERGENT B0 ;  /* 0x0000000000007941 */ /* 0x000fea0003800200 */
.L_x_2949:
        /* <DEDUP_REMOVED lines=34> */
.L_x_3074:
        /* <DEDUP_REMOVED lines=13> */
.L_x_3076:
[----:B------:R-:W-:Y:S05]  /*165a0*/  BSYNC.RECONVERGENT B3 ;  /* 0x0000000000037941 */ /* 0x000fea0003800200 */
.L_x_3075:
        /* <DEDUP_REMOVED lines=59> */
.L_x_3073:
[----:B------:R-:W-:Y:S05]  /*16960*/  BSYNC.RECONVERGENT B2 ;  /* 0x0000000000027941 */ /* 0x000fea0003800200 */
.L_x_3072:
[----:B------:R-:W-:Y:S01]  /*16970*/  I2FP.F32.U32 R2, R85 ;  /* 0x0000005500027245 */ /* 0x000fe20000201000 */
[----:B------:R-:W-:Y:S02]  /*16980*/  HFMA2 R85, -RZ, RZ, 0.1171875, 0 ;  /* 0x2f800000ff557431 */ /* 0x000fe400000001ff */
[----:B------:R-:W-:Y:S02]  /*16990*/  IMAD.U32 R86, R32, 0x10000, RZ ;  /* 0x0001000020567824 */ /* 0x000fe400078e00ff */
[----:B------:R-:W-:Y:S02]  /*169a0*/  IMAD.U32 R87, R28, 0x10000, RZ ;  /* 0x000100001c577824 */ /* 0x000fe400078e00ff */
[----:B------:R-:W-:-:S04]  /*169b0*/  FMUL.FTZ R86, R86, UR9 ;  /* 0x0000000956567c20 */ /* 0x000fc80008410000 */
[----:B------:R-:W-:Y:S01]  /*169c0*/  FMUL.FTZ R86, R86, UR8 ;  /* 0x0000000856567c20 */ /* 0x000fe20008410000 */
[----:B------:R-:W-:Y:S01]  /*169d0*/  FFMA.FTZ R2, R2, R85, 1.1641532182693481445e-10 ;  /* 0x2f00000002027423 */ /* 0x000fe20000010055 */
[----:B------:R-:W-:-:S04]  /*169e0*/  SHF.L.U32 R85, R36, 0x10, RZ ;  /* 0x0000001024557819 */ /* 0x000fc800000006ff */
[----:B------:R-:W-:-:S04]  /*169f0*/  FSETP.GTU.FTZ.AND P2, PT, R2, UR12, PT ;  /* 0x0000000c02007c0b */ /* 0x000fc8000bf5c000 */
[----:B------:R-:W-:Y:S02]  /*16a00*/  FSEL R128, R86, RZ, !P2 ;  /* 0x000000ff56807208 */ /* 0x000fe40005000000 */
[----:B------:R-:W-:-:S03]  /*16a10*/  SEL R97, RZ, 0x1, P2 ;  /* 0x00000001ff617807 */ /* 0x000fc60001000000 */
[----:B------:R-:W-:-:S07]  /*16a20*/  FFMA.FTZ R128, R128, R85, R87 ;  /* 0x0000005580807223 */ /* 0x000fce0000010057 */
.L_x_3071:
[----:B------:R-:W-:Y:S05]  /*16a30*/  BSYNC.RECONVERGENT B1 ;  /* 0x0000000000017941 */ /* 0x000fea0003800200 */
.L_x_3070:
        /* <DEDUP_REMOVED lines=23> */
.L_x_3081:
        /* <DEDUP_REMOVED lines=13> */
.L_x_3083:
[----:B------:R-:W-:Y:S05]  /*16c80*/  BSYNC.RECONVERGENT B3 ;  /* 0x0000000000037941 */ /* 0x000fea0003800200 */
.L_x_3082:
        /* <DEDUP_REMOVED lines=60> */
.L_x_3080:
[----:B------:R-:W-:Y:S05]  /*17050*/  BSYNC.RECONVERGENT B2 ;  /* 0x0000000000027941 */ /* 0x000fea0003800200 */
.L_x_3079:
[----:B------:R-:W-:Y:S01]  /*17060*/  I2FP.F32.U32 R84, R85 ;  /* 0x0000005500547245 */ /* 0x000fe20000201000 */
[----:B------:R-:W-:Y:S01]  /*17070*/  HFMA2 R85, -RZ, RZ, 0.1171875, 0 ;  /* 0x2f800000ff557431 */ /* 0x000fe200000001ff */
[----:B------:R-:W-:Y:S02]  /*17080*/  PRMT R86, R32, 0x7632, R86 ;  /* 0x0000763220567816 */ /* 0x000fe40000000056 */
[----:B------:R-:W-:-:S03]  /*17090*/  PRMT R129, R36, 0x7632, R129 ;  /* 0x0000763224817816 */ /* 0x000fc60000000081 */
[----:B------:R-:W-:Y:S01]  /*170a0*/  IMAD.U32 R86, R86, 0x10000, RZ ;  /* 0x0001000056567824 */ /* 0x000fe200078e00ff */
[----:B------:R-:W-:Y:S01]  /*170b0*/  SHF.L.U32 R129, R129, 0x10, RZ ;  /* 0x0000001081817819 */ /* 0x000fe200000006ff */
[----:B------:R-:W-:Y:S02]  /*170c0*/  FFMA.FTZ R84, R84, R85, 1.1641532182693481445e-10 ;  /* 0x2f00000054547423 */ /* 0x000fe40000010055 */
[----:B------:R-:W-:Y:S01]  /*170d0*/  FMUL.FTZ R86, R86, UR9 ;  /* 0x0000000956567c20 */ /* 0x000fe20008410000 */
[----:B------:R-:W-:-:S03]  /*170e0*/  PRMT R85, R28, 0x7632, R85 ;  /* 0x000076321c557816 */ /* 0x000fc60000000055 */
[----:B------:R-:W-:Y:S01]  /*170f0*/  FMUL.FTZ R86, R86, UR8 ;  /* 0x0000000856567c20 */ /* 0x000fe20008410000 */
[----:B------:R-:W-:Y:S01]  /*17100*/  FSETP.GTU.FTZ.AND P2, PT, R84, UR12, PT ;  /* 0x0000000c54007c0b */ /* 0x000fe2000bf5c000 */
[----:B------:R-:W-:-:S03]  /*17110*/  IMAD.U32 R85, R85, 0x10000, RZ ;  /* 0x0001000055557824 */ /* 0x000fc600078e00ff */
[----:B------:R-:W-:Y:S02]  /*17120*/  FSEL R86, R86, RZ, !P2 ;  /* 0x000000ff56567208 */ /* 0x000fe40005000000 */
[----:B------:R-:W-:-:S03]  /*17130*/  SEL R99, RZ, 0x1, P2 ;  /* 0x00000001ff637807 */ /* 0x000fc60001000000 */
[----:B------:R-:W-:-:S07]  /*17140*/  FFMA.FTZ R129, R86, R129, R85 ;  /* 0x0000008156817223 */ /* 0x000fce0000010055 */
.L_x_3078:
[----:B------:R-:W-:Y:S05]  /*17150*/  BSYNC.RECONVERGENT B1 ;  /* 0x0000000000017941 */ /* 0x000fea0003800200 */
.L_x_3077:
        /* <DEDUP_REMOVED lines=22> */
.L_x_3088:
        /* <DEDUP_REMOVED lines=13> */
.L_x_3090:
[----:B------:R-:W-:Y:S05]  /*17390*/  BSYNC.RECONVERGENT B3 ;  /* 0x0000000000037941 */ /* 0x000fea0003800200 */
.L_x_3089:
        /* <DEDUP_REMOVED lines=61> */
.L_x_3087:
[----:B------:R-:W-:Y:S05]  /*17770*/  BSYNC.RECONVERGENT B2 ;  /* 0x0000000000027941 */ /* 0x000fea0003800200 */
.L_x_3086:
[----:B------:R-:W-:Y:S01]  /*17780*/  I2FP.F32.U32 R2, R85 ;  /* 0x0000005500027245 */ /* 0x000fe20000201000 */
[----:B------:R-:W-:Y:S01]  /*17790*/  IMAD.MOV.U32 R85, RZ, RZ, 0x2f800000 ;  /* 0x2f800000ff557424 */ /* 0x000fe200078e00ff */
[----:B------:R-:W-:Y:S02]  /*177a0*/  SHF.L.U32 R86, R33, 0x10, RZ ;  /* 0x0000001021567819 */ /* 0x000fe400000006ff */
[----:B------:R-:W-:Y:S01]  /*177b0*/  SHF.L.U32 R87, R29, 0x10, RZ ;  /* 0x000000101d577819 */ /* 0x000fe200000006ff */
        /* <DEDUP_REMOVED lines=8> */
.L_x_3085:
[----:B------:R-:W-:Y:S05]  /*17840*/  BSYNC.RECONVERGENT B1 ;  /* 0x0000000000017941 */ /* 0x000fea0003800200 */
.L_x_3084:
        /* <DEDUP_REMOVED lines=23> */
.L_x_3095:
        /* <DEDUP_REMOVED lines=13> */
.L_x_3097:
[----:B------:R-:W-:Y:S05]  /*17a90*/  BSYNC.RECONVERGENT B3 ;  /* 0x0000000000037941 */ /* 0x000fea0003800200 */
.L_x_3096:
        /* <DEDUP_REMOVED lines=59> */
[----:B------:R-:W-:-:S07]  /*17e50*/  HFMA2 R2, -RZ, RZ, 0, 0 ;  /* 0x00000000ff027431 */ /* 0x000fce00000001ff */
.L_x_3094:
[----:B------:R-:W-:Y:S05]  /*17e60*/  BSYNC.RECONVERGENT B2 ;  /* 0x0000000000027941 */ /* 0x000fea0003800200 */
.L_x_3093:
        /* <DEDUP_REMOVED lines=13> */
[----:B------:R-:W-:-:S07]  /*17f40*/  FFMA.FTZ R131, R86, R131, R85 ;  /* 0x0000008356837223 */ /* 0x000fce0000010055 */
.L_x_3092:
[----:B------:R-:W-:Y:S05]  /*17f50*/  BSYNC.RECONVERGENT B1 ;  /* 0x0000000000017941 */ /* 0x000fea0003800200 */
.L_x_3091:
        /* <DEDUP_REMOVED lines=22> */
.L_x_3102:
        /* <DEDUP_REMOVED lines=13> */
.L_x_3104:
[----:B------:R-:W-:Y:S05]  /*18190*/  BSYNC.RECONVERGENT B3 ;  /* 0x0000000000037941 */ /* 0x000fea0003800200 */
.L_x_3103:
        /* <DEDUP_REMOVED lines=61> */
.L_x_3101:
[----:B------:R-:W-:Y:S05]  /*18570*/  BSYNC.RECONVERGENT B2 ;  /* 0x0000000000027941 */ /* 0x000fea0003800200 */
.L_x_3100:
        /* <DEDUP_REMOVED lines=12> */
.L_x_3099:
[----:B------:R-:W-:Y:S05]  /*18640*/  BSYNC.RECONVERGENT B1 ;  /* 0x0000000000017941 */ /* 0x000fea0003800200 */
.L_x_3098:
[----:B------:R-:W-:Y:S01]  /*18650*/  @!P1 PRMT R133, R30, 0x7632, R133 ;  /* 0x000076321e859816 */ /* 0x000fe20000000085 */
        /* <DEDUP_REMOVED lines=22> */
.L_x_3109:
        /* <DEDUP_REMOVED lines=13> */
.L_x_3111:
[----:B------:R-:W-:Y:S05]  /*18890*/  BSYNC.RECONVERGENT B3 ;  /* 0x0000000000037941 */ /* 0x000fea0003800200 */
.L_x_3110:
        /* <DEDUP_REMOVED lines=61> */
.L_x_3108:
[----:B------:R-:W-:Y:S05]  /*18c70*/  BSYNC.RECONVERGENT B2 ;  /* 0x0000000000027941 */ /* 0x000fea0003800200 */
.L_x_3107:
        /* <DEDUP_REMOVED lines=10> */
[----:B------:R-:W-:Y:S01]  /*18d20*/  IMAD.U32 R86, R84, 0x10000, RZ ;  /* 0x0001000054567824 */ /* 0x000fe200078e00ff */
[----:B------:R-:W-:Y:S02]  /*18d30*/  SHF.L.U32 R84, R23, 0x10, RZ ;  /* 0x0000001017547819 */ /* 0x000fe400000006ff */
[----:B------:R-:W-:-:S05]  /*18d40*/  FSEL R85, R85, RZ, !P2 ;  /* 0x000000ff55557208 */ /* 0x000fca0005000000 */
[----:B------:R-:W-:-:S07]  /*18d50*/  FFMA.FTZ R133, R85, R84, R86 ;  /* 0x0000005455857223 */ /* 0x000fce0000010056 */
.L_x_3106:
[----:B------:R-:W-:Y:S05]  /*18d60*/  BSYNC.RECONVERGENT B1 ;  /* 0x0000000000017941 */ /* 0x000fea0003800200 */
.L_x_3105:
        /* <DEDUP_REMOVED lines=16> */
[-C--:B------:R-:W-:Y:S01]  /*18e70*/  @!P2 MOV R160, R148.reuse ;  /* 0x0000009400a0a202 */ /* 0x080fe20000000f00 */
[----:B------:R-:W-:Y:S01]  /*18e80*/  @!P2 IMAD.MOV.U32 R85, RZ, RZ, R4 ;  /* 0x000000ffff55a224 */ /* 0x000fe200078e0004 */
[----:B------:R-:W-:Y:S01]  /*18e90*/  @P2 IADD3 R84, PT, PT, R2, 0x1, RZ ;  /* 0x0000000102542810 */ /* 0x000fe20007ffe0ff */
[----:B------:R-:W-:Y:S01]  /*18ea0*/  @P2 IMAD.MOV.U32 R85, RZ, RZ, R3 ;  /* 0x000000ffff552224 */ /* 0x000fe200078e0003 */
[----:B------:R-:W-:Y:S01]  /*18eb0*/  @P2 MOV R160, R148 ;  /* 0x0000009400a02202 */ /* 0x000fe20000000f00 */
[----:B------:R-:W-:Y:S06]  /*18ec0*/  BRA `(.L_x_3115) ;  /* 0x00000004002c7947 */ /* 0x000fec0003800000 */
.L_x_3116:
        /* <DEDUP_REMOVED lines=13> */
.L_x_3118:
[----:B------:R-:W-:Y:S05]  /*18fa0*/  BSYNC.RECONVERGENT B3 ;  /* 0x0000000000037941 */ /* 0x000fea0003800200 */
.L_x_3117:
        /* <DEDUP_REMOVED lines=56> */
[----:B------:R-:W-:-:S03]  /*19330*/  MOV R96, R86 ;  /* 0x0000005600607202 */ /* 0x000fc60000000f00 */
[----:B------:R-:W-:Y:S01]  /*19340*/  IMAD.MOV.U32 R160, RZ, RZ, R84 ;  /* 0x000000ffffa07224 */ /* 0x000fe200078e0054 */
[----:B------:R-:W-:Y:S01]  /*19350*/  LOP3.LUT R4, R2, UR15, R85, 0x96, !PT ;  /* 0x0000000f02047c12 */ /* 0x000fe2000f8e9655 */
[----:B------:R-:W-:Y:S01]  /*19360*/  IMAD.MOV.U32 R84, RZ, RZ, RZ ;  /* 0x000000ffff547224 */ /* 0x000fe200078e00ff */
[----:B------:R-:W-:-:S07]  /*19370*/  MOV R85, R148 ;  /* 0x0000009400557202 */ /* 0x000fce0000000f00 */
.L_x_3115:
[----:B------:R-:W-:Y:S05]  /*19380*/  BSYNC.RECONVERGENT B2 ;  /* 0x0000000000027941 */ /* 0x000fea0003800200 */
.L_x_3114:
        /* <DEDUP_REMOVED lines=12> */
.L_x_3113:
[----:B------:R-:W-:Y:S05]  /*19450*/  BSYNC.RECONVERGENT B1 ;  /* 0x0000000000017941 */ /* 0x000fea0003800200 */
.L_x_3112:
        /* <DEDUP_REMOVED lines=17> */
[----:B------:R-:W-:Y:S01]  /*19570*/  @P1 VIADD R2, R84, 0x1 ;  /* 0x0000000154021836 */ /* 0x000fe20000000000 */
[----:B------:R-:W-:Y:S01]  /*19580*/  @!P1 MOV R148, R160 ;  /* 0x000000a000949202 */ /* 0x000fe20000000f00 */
[----:B------:R-:W-:Y:S01]  /*19590*/  @P1 IMAD.MOV.U32 R148, RZ, RZ, R160 ;  /* 0x000000ffff941224 */ /* 0x000fe200078e00a0 */
[----:B------:R-:W-:Y:S01]  /*195a0*/  @!P1 MOV R85, R4 ;  /* 0x0000000400559202 */ /* 0x000fe20000000f00 */
[----:B------:R-:W-:Y:S01]  /*195b0*/  @P1 IMAD.MOV.U32 R85, RZ, RZ, R3 ;  /* 0x000000ffff551224 */ /* 0x000fe200078e0003 */
[----:B------:R-:W-:Y:S06]  /*195c0*/  BRA `(.L_x_3122) ;  /* 0x00000004002c7947 */ /* 0x000fec0003800000 */
.L_x_3123:
        /* <DEDUP_REMOVED lines=13> */
.L_x_3125:
[----:B------:R-:W-:Y:S05]  /*196a0*/  BSYNC.RECONVERGENT B3 ;  /* 0x0000000000037941 */ /* 0x000fea0003800200 */
.L_x_3124:
        /* <DEDUP_REMOVED lines=58> */
[----:B------:R-:W-:Y:S01]  /*19a50*/  HFMA2 R2, -RZ, RZ, 0, 0 ;  /* 0x00000000ff027431 */ /* 0x000fe200000001ff */
[----:B------:R-:W-:Y:S01]  /*19a60*/  MOV R148, R84 ;  /* 0x0000005400947202 */ /* 0x000fe20000000f00 */
[----:B------:R-:W-:-:S07]  /*19a70*/  IMAD.MOV.U32 R85, RZ, RZ, R160 ;  /* 0x000000ffff557224 */ /* 0x000fce00078e00a0 */
.L_x_3122:
[----:B------:R-:W-:Y:S05]  /*19a80*/  BSYNC.RECONVERGENT B2 ;  /* 0x0000000000027941 */ /* 0x000fea0003800200 */
.L_x_3121:
        /* <DEDUP_REMOVED lines=14> */
.L_x_3120:
[----:B------:R-:W-:Y:S05]  /*19b70*/  BSYNC.RECONVERGENT B1 ;  /* 0x0000000000017941 */ /* 0x000fea0003800200 */
.L_x_3119:
[----:B------:R-:W-:Y:S02]  /*19b80*/  F2FP.BF16.F32.PACK_AB R87, RZ, R135 ;  /* 0x00000087ff57723e */ /* 0x000fe400000010ff */
[----:B------:R-:W-:Y:S02]  /*19b90*/  PRMT R86, R159, 0x5410, R161 ;  /* 0x000054109f567816 */ /* 0x000fe400000000a1 */
[----:B------:R-:W-:Y:S02]  /*19ba0*/  PRMT R85, R158, 0x5410, R157 ;  /* 0x000054109e557816 */ /* 0x000fe4000000009d */
[----:B------:R-:W-:Y:S02]  /*19bb0*/  PRMT R84, R156, 0x5410, R155 ;  /* 0x000054109c547816 */ /* 0x000fe4000000009b */
[----:B------:R-:W-:Y:S01]  /*19bc0*/  PRMT R87, R154, 0x5410, R87 ;  /* 0x000054109a577816 */ /* 0x000fe20000000057 */
[----:B------:R-:W-:Y:S06]  /*19bd0*/  BRA `(.L_x_3126) ;  /* 0x0000003400707947 */ /* 0x000fec0003800000 */
.L_x_3069:
[----:B------:R-:W-:Y:S01]  /*19be0*/  BSSY.RECONVERGENT B1, `(.L_x_3127) ;  /* 0x000006a000017945 */ /* 0x000fe20003800200 */
[----:B------:R-:W-:Y:S01]  /*19bf0*/  IMAD.MOV.U32 R128, RZ, RZ, RZ ;  /* 0x000000ffff807224 */ /* 0x000fe200078e00ff */
[----:B------:R-:W-:Y:S01]  /*19c00*/  MOV R160, R148 ;  /* 0x0000009400a07202 */ /* 0x000fe20000000f00 */
[----:B0-----:R-:W-:Y:S01]  /*19c10*/  IMAD.MOV.U32 R84, RZ, RZ, R2 ;  /* 0x000000ffff547224 */ /* 0x001fe200078e0002 */
        /* <DEDUP_REMOVED lines=17> */
.L_x_3131:
        /* <DEDUP_REMOVED lines=13> */
.L_x_3133:
[----:B------:R-:W-:Y:S05]  /*19e00*/  BSYNC.RECONVERGENT B3 ;  /* 0x0000000000037941 */ /* 0x000fea0003800200 */
.L_x_3132:
        /* <DEDUP_REMOVED lines=59> */
.L_x_3130:
[----:B------:R-:W-:Y:S05]  /*1a1c0*/  BSYNC.RECONVERGENT B2 ;  /* 0x0000000000027941 */ /* 0x000fea0003800200 */
.L_x_3129:
        /* <DEDUP_REMOVED lines=11> */
.L_x_3128:
[----:B------:R-:W-:Y:S05]  /*1a280*/  BSYNC.RECONVERGENT B1 ;  /* 0x0000000000017941 */ /* 0x000fea0003800200 */
.L_x_3127:
        /* <DEDUP_REMOVED lines=18> */
.L_x_3138:
        /* <DEDUP_REMOVED lines=13> */
.L_x_3140:
[----:B------:R-:W-:Y:S05]  /*1a480*/  BSYNC.RECONVERGENT B3 ;  /* 0x0000000000037941 */ /* 0x000fea0003800200 */
.L_x_3139:
        /* <DEDUP_REMOVED lines=61> */
.L_x_3137:
[----:B------:R-:W-:Y:S05]  /*1a860*/  BSYNC.RECONVERGENT B2 ;  /* 0x0000000000027941 */ /* 0x000fea0003800200 */
.L_x_3136:
[----:B------:R-:W-:Y:S01]  /*1a870*/  I2FP.F32.U32 R84, R85 ;  /* 0x0000005500547245 */ /* 0x000fe20000201000 */
[----:B------:R-:W-:Y:S01]  /*1a880*/  HFMA2 R85, -RZ, RZ, 0.1171875, 0 ;  /* 0x2f800000ff557431 */ /* 0x000fe200000001ff */
[----:B-----5:R-:W-:Y:S02]  /*1a890*/  PRMT R86, R32, 0x7632, R86 ;  /* 0x0000763220567816 */ /* 0x020fe40000000056 */
[----:B------:R-:W-:-:S03]  /*1a8a0*/  PRMT R129, R36, 0x7632, R129 ;  /* 0x0000763224817816 */ /* 0x000fc60000000081 */
[----:B------:R-:W-:Y:S01]  /*1a8b0*/  IMAD.U32 R86, R86, 0x10000, RZ ;  /* 0x0001000056567824 */ /* 0x000fe200078e00ff */
[----:B------:R-:W-:Y:S01]  /*1a8c0*/  SHF.L.U32 R129, R129, 0x10, RZ ;  /* 0x0000001081817819 */ /* 0x000fe200000006ff */
[----:B------:R-:W-:Y:S02]  /*1a8d0*/  FFMA.FTZ R84, R84, R85, 1.1641532182693481445e-10 ;  /* 0x2f00000054547423 */ /* 0x000fe40000010055 */
[----:B------:R-:W-:-:S04]  /*1a8e0*/  FMUL.FTZ R86, R86, UR9 ;  /* 0x0000000956567c20 */ /* 0x000fc80008410000 */
[----:B------:R-:W-:Y:S01]  /*1a8f0*/  FMUL.FTZ R86, R86, UR8 ;  /* 0x0000000856567c20 */ /* 0x000fe20008410000 */
[----:B------:R-:W-:-:S04]  /*1a900*/  FSETP.GTU.FTZ.AND P1, PT, R84, UR12, PT ;  /* 0x0000000c54007c0b */ /* 0x000fc8000bf3c000 */
[----:B------:R-:W-:Y:S02]  /*1a910*/  FSEL R86, R86, RZ, !P1 ;  /* 0x000000ff56567208 */ /* 0x000fe40004800000 */
[----:B------:R-:W-:-:S03]  /*1a920*/  SEL R99, RZ, 0x1, P1 ;  /* 0x00000001ff637807 */ /* 0x000fc60000800000 */
[----:B------:R-:W-:-:S07]  /*1a930*/  FMUL.FTZ R129, R129, R86 ;  /* 0x0000005681817220 */ /* 0x000fce0000410000 */
.L_x_3135:
[----:B------:R-:W-:Y:S05]  /*1a940*/  BSYNC.RECONVERGENT B1 ;  /* 0x0000000000017941 */ /* 0x000fea0003800200 */
.L_x_3134:
        /* <DEDUP_REMOVED lines=18> */
.L_x_3145:
        /* <DEDUP_REMOVED lines=13> */
.L_x_3147:
[----:B------:R-:W-:Y:S05]  /*1ab40*/  BSYNC.RECONVERGENT B3 ;  /* 0x0000000000037941 */ /* 0x000fea0003800200 */
.L_x_3146:
        /* <DEDUP_REMOVED lines=61> */
.L_x_3144:
[----:B------:R-:W-:Y:S05]  /*1af20*/  BSYNC.RECONVERGENT B2 ;  /* 0x0000000000027941 */ /* 0x000fea0003800200 */
.L_x_3143:
        /* <DEDUP_REMOVED lines=11> */
.L_x_3142:
[----:B------:R-:W-:Y:S05]  /*1afe0*/  BSYNC.RECONVERGENT B1 ;  /* 0x0000000000017941 */ /* 0x000fea0003800200 */
.L_x_3141:
        /* <DEDUP_REMOVED lines=18> */
.L_x_3152:
        /* <DEDUP_REMOVED lines=13> */
.L_x_3154:
[----:B------:R-:W-:Y:S05]  /*1b1e0*/  BSYNC.RECONVERGENT B3 ;  /* 0x0000000000037941 */ /* 0x000fea0003800200 */
.L_x_3153:
        /* <DEDUP_REMOVED lines=61> */
.L_x_3151:
[----:B------:R-:W-:Y:S05]  /*1b5c0*/  BSYNC.RECONVERGENT B2 ;  /* 0x0000000000027941 */ /* 0x000fea0003800200 */
.L_x_3150:
        /* <DEDUP_REMOVED lines=12> */
.L_x_3149:
[----:B------:R-:W-:Y:S05]  /*1b690*/  BSYNC.RECONVERGENT B1 ;  /* 0x0000000000017941 */ /* 0x000fea0003800200 */
.L_x_3148:
        /* <DEDUP_REMOVED lines=18> */
.L_x_3159:
        /* <DEDUP_REMOVED lines=13> */
.L_x_3161:
[----:B------:R-:W-:Y:S05]  /*1b890*/  BSYNC.RECONVERGENT B3 ;  /* 0x0000000000037941 */ /* 0x000fea0003800200 */
.L_x_3160:
        /* <DEDUP_REMOVED lines=61> */
.L_x_3158:
[----:B------:R-:W-:Y:S05]  /*1bc70*/  BSYNC.RECONVERGENT B2 ;  /* 0x0000000000027941 */ /* 0x000fea0003800200 */
.L_x_3157:
        /* <DEDUP_REMOVED lines=11> */
.L_x_3156:
[----:B------:R-:W-:Y:S05]  /*1bd30*/  BSYNC.RECONVERGENT B1 ;  /* 0x0000000000017941 */ /* 0x000fea0003800200 */
.L_x_3155:
        /* <DEDUP_REMOVED lines=18> */
.L_x_3166:
        /* <DEDUP_REMOVED lines=13> */
.L_x_3168:
[----:B------:R-:W-:Y:S05]  /*1bf30*/  BSYNC.RECONVERGENT B3 ;  /* 0x0000000000037941 */ /* 0x000fea0003800200 */
.L_x_3167:
        /* <DEDUP_REMOVED lines=61> */
.L_x_3165:
[----:B------:R-:W-:Y:S05]  /*1c310*/  BSYNC.RECONVERGENT B2 ;  /* 0x0000000000027941 */ /* 0x000fea0003800200 */
.L_x_3164:
        /* <DEDUP_REMOVED lines=12> */
.L_x_3163:
[----:B------:R-:W-:Y:S05]  /*1c3e0*/  BSYNC.RECONVERGENT B1 ;  /* 0x0000000000017941 */ /* 0x000fea0003800200 */
.L_x_3162:
        /* <DEDUP_REMOVED lines=18> */
.L_x_3173:
        /* <DEDUP_REMOVED lines=13> */
.L_x_3175:
[----:B------:R-:W-:Y:S05]  /*1c5e0*/  BSYNC.RECONVERGENT B3 ;  /* 0x0000000000037941 */ /* 0x000fea0003800200 */
.L_x_3174:
        /* <DEDUP_REMOVED lines=61> */
.L_x_3172:
[----:B------:R-:W-:Y:S05]  /*1c9c0*/  BSYNC.RECONVERGENT B2 ;  /* 0x0000000000027941 */ /* 0x000fea0003800200 */
.L_x_3171:
        /* <DEDUP_REMOVED lines=11> */
.L_x_3170:
[----:B------:R-:W-:Y:S05]  /*1ca80*/  BSYNC.RECONVERGENT B1 ;  /* 0x0000000000017941 */ /* 0x000fea0003800200 */
.L_x_3169:
        /* <DEDUP_REMOVED lines=18> */
.L_x_3180:
        /* <DEDUP_REMOVED lines=13> */
.L_x_3182:
[----:B------:R-:W-:Y:S05]  /*1cc80*/  BSYNC.RECONVERGENT B3 ;  /* 0x0000000000037941 */ /* 0x000fea0003800200 */
.L_x_3181:
        /* <DEDUP_REMOVED lines=61> */
.L_x_3179:
[----:B------:R-:W-:Y:S05]  /*1d060*/  BSYNC.RECONVERGENT B2 ;  /* 0x0000000000027941 */ /* 0x000fea0003800200 */
.L_x_3178:
        /* <DEDUP_REMOVED lines=12> */
.L_x_3177:
[----:B------:R-:W-:Y:S05]  /*1d130*/  BSYNC.RECONVERGENT B1 ;  /* 0x0000000000017941 */ /* 0x000fea0003800200 */
.L_x_3176:
[----:B------:R-:W-:Y:S01]  /*1d140*/  F2FP.BF16.F32.PACK_AB R87, RZ, R135 ;  /* 0x00000087ff57723e */ /* 0x000fe200000010ff */
[----:B------:R-:W-:Y:S01]  /*1d150*/  IMAD.MOV.U32 R148, RZ, RZ, R160 ;  /* 0x000000ffff947224 */ /* 0x000fe200078e00a0 */
[----:B------:R-:W-:Y:S02]  /*1d160*/  PRMT R86, R159, 0x5410, R161 ;  /* 0x000054109f567816 */ /* 0x000fe400000000a1 */
[----:B------:R-:W-:Y:S02]  /*1d170*/  PRMT R85, R158, 0x5410, R157 ;  /* 0x000054109e557816 */ /* 0x000fe4000000009d */
[----:B------:R-:W-:Y:S02]  /*1d180*/  PRMT R84, R156, 0x5410, R155 ;  /* 0x000054109c547816 */ /* 0x000fe4000000009b */
[----:B------:R-:W-:-:S07]  /*1d190*/  PRMT R87, R154, 0x5410, R87 ;  /* 0x000054109a577816 */ /* 0x000fce0000000057 */
.L_x_3126:
[----:B------:R-:W0:Y:S02]  /*1d1a0*/  LDC.64 R154, c[0x0][0x3a8] ;  /* 0x0000ea00ff9a7b82 */ /* 0x000e240000000a00 */
[----:B0-----:R-:W-:-:S05]  /*1d1b0*/  IMAD.WIDE.U32 R154, R152, 0x10, R154 ;  /* 0x00000010989a7825 */ /* 0x001fca00078e009a */
[----:B------:R2:W-:Y:S01]  /*1d1c0*/  STG.E.128 desc[UR6][R154.64], R84 ;  /* 0x000000549a007986 */ /* 0x0005e2000c101d06 */
[----:B------:R-:W-:Y:S05]  /*1d1d0*/  @!P0 BRA `(.L_x_3068) ;  /* 0x0000000000508947 */ /* 0x000fea0003800000 */
[----:B--2---:R-:W-:Y:S02]  /*1d1e0*/  SHF.L.U32 R85, R109, 0x10, RZ ;  /* 0x000000106d557819 */ /* 0x004fe400000006ff */
[----:B------:R-:W-:Y:S02]  /*1d1f0*/  LOP3.LUT R84, R111, 0xffff, RZ, 0xc0, !PT ;  /* 0x0000ffff6f547812 */ /* 0x000fe400078ec0ff */
[----:B------:R-:W-:Y:S02]  /*1d200*/  LOP3.LUT R85, R85, 0xff0000, RZ, 0xc0, !PT ;  /* 0x00ff000055557812 */ /* 0x000fe400078ec0ff */
[----:B------:R-:W-:Y:S02]  /*1d210*/  PRMT R87, R107, 0x7104, RZ ;  /* 0x000071046b577816 */ /* 0x000fe400000000ff */
[----:B------:R-:W-:Y:S02]  /*1d220*/  PRMT R86, R85, 0x4210, R84 ;  /* 0x0000421055567816 */ /* 0x000fe40000000054 */
[----:B------:R-:W0:Y:S01]  /*1d230*/  LDC.64 R84, c[0x0][0x3b0] ;  /* 0x0000ec00ff547b82 */ /* 0x000e220000000a00 */
[----:B------:R-:W-:-:S02]  /*1d240*/  LOP3.LUT R156, R103, 0xff, RZ, 0xc0, !PT ;  /* 0x000000ff679c7812 */ /* 0x000fc400078ec0ff */
[----:B------:R-:W-:Y:S02]  /*1d250*/  LOP3.LUT R86, R86, 0xff00, R87, 0xf8, !PT ;  /* 0x0000ff0056567812 */ /* 0x000fe400078ef857 */
[----:B------:R-:W-:Y:S01]  /*1d260*/  LOP3.LUT R154, R101, 0xff, RZ, 0xc0, !PT ;  /* 0x000000ff659a7812 */ /* 0x000fe200078ec0ff */
[----:B------:R-:W-:Y:S01]  /*1d270*/  IMAD.WIDE.U32 R156, R156, 0x1000000, RZ ;  /* 0x010000009c9c7825 */ /* 0x000fe200078e00ff */
[----:B------:R-:W-:Y:S02]  /*1d280*/  LOP3.LUT R159, R86, 0xff, R105, 0xf8, !PT ;  /* 0x000000ff569f7812 */ /* 0x000fe400078ef869 */
[----:B------:R-:W-:Y:S01]  /*1d290*/  LOP3.LUT R86, R99, 0xff, RZ, 0xc0, !PT ;  /* 0x000000ff63567812 */ /* 0x000fe200078ec0ff */
[----:B------:R-:W-:-:S04]  /*1d2a0*/  IMAD.WIDE.U32 R154, R154, 0x10000, RZ ;  /* 0x000100009a9a7825 */ /* 0x000fc800078e00ff */
[----:B------:R-:W-:Y:S01]  /*1d2b0*/  IMAD.WIDE.U32 R86, R86, 0x100, RZ ;  /* 0x0000010056567825 */ /* 0x000fe200078e00ff */
[----:B------:R-:W-:Y:S02]  /*1d2c0*/  LOP3.LUT R159, R155, R159, R157, 0xfe, !PT ;  /* 0x0000009f9b9f7212 */ /* 0x000fe400078efe9d */
[----:B------:R-:W-:Y:S02]  /*1d2d0*/  LOP3.LUT R154, R86, R156, R154, 0xfe, !PT ;  /* 0x0000009c569a7212 */ /* 0x000fe400078efe9a */
[----:B------:R-:W-:Y:S02]  /*1d2e0*/  LOP3.LUT R87, R159, R87, RZ, 0xfc, !PT ;  /* 0x000000579f577212 */ /* 0x000fe400078efcff */
[----:B------:R-:W-:Y:S01]  /*1d2f0*/  LOP3.LUT R86, R154, 0xff, R97, 0xf8, !PT ;  /* 0x000000ff9a567812 */ /* 0x000fe200078ef861 */
[----:B0-----:R-:W-:-:S05]  /*1d300*/  IMAD.WIDE.U32 R84, R150, 0x8, R84 ;  /* 0x0000000896547825 */ /* 0x001fca00078e0054 */
[----:B------:R3:W-:Y:S02]  /*1d310*/  STG.E.64 desc[UR6][R84.64], R86 ;  /* 0x0000005654007986 */ /* 0x0007e4000c101b06 */
.L_x_3068:
[----:B------:R-:W-:Y:S05]  /*1d320*/  BSYNC.RECONVERGENT B0 ;  /* 0x0000000000007941 */ /* 0x000fea0003800200 */
.L_x_3067:
[----:B0123--:R-:W-:Y:S01]  /*1d330*/  FADD.FTZ R85, RZ, R95 ;  /* 0x0000005fff557221 */ /* 0x00ffe20000010000 */
[C---:B------:R-:W-:Y:S01]  /*1d340*/  ISETP.GT.U32.AND P2, PT, R0.reuse, 0x3f, PT ;  /* 0x0000003f0000780c */ /* 0x040fe20003f44070 */
[----:B------:R-:W0:Y:S01]  /*1d350*/  S2R R150, SR_TID.X ;  /* 0x0000000000967919 */ /* 0x000e220000002100 */
[----:B------:R-:W-:Y:S01]  /*1d360*/  ISETP.GT.U32.AND P1, PT, R0, 0x5f, PT ;  /* 0x0000005f0000780c */ /* 0x000fe20003f24070 */
[----:B------:R-:W-:Y:S01]  /*1d370*/  FADD.FTZ R85, R98, R85 ;  /* 0x0000005562557221 */ /* 0x000fe20000010000 */
[----:B------:R-:W-:Y:S01]  /*1d380*/  ISETP.GT.U32.AND P0, PT, R0, 0x7f, PT ;  /* 0x0000007f0000780c */ /* 0x000fe20003f04070 */
[----:B------:R-:W-:Y:S02]  /*1d390*/  UMOV UR15, 0xffffffff ;  /* 0xffffffff000f7882 */ /* 0x000fe40000000000 */
[----:B------:R-:W-:-:S04]  /*1d3a0*/  FADD.FTZ R85, R100, R85 ;  /* 0x0000005564557221 */ /* 0x000fc80000010000 */
[----:B------:R-:W-:-:S04]  /*1d3b0*/  FADD.FTZ R85, R102, R85 ;  /* 0x0000005566557221 */ /* 0x000fc80000010000 */
[----:B------:R-:W-:-:S04]  /*1d3c0*/  FADD.FTZ R85, R104, R85 ;  /* 0x0000005568557221 */ /* 0x000fc80000010000 */
[----:B------:R-:W-:-:S04]  /*1d3d0*/  FADD.FTZ R85, R106, R85 ;  /* 0x000000556a557221 */ /* 0x000fc80000010000 */
[----:B------:R-:W-:-:S04]  /*1d3e0*/  FADD.FTZ R85, R108, R85 ;  /* 0x000000556c557221 */ /* 0x000fc80000010000 */
[----:B------:R-:W-:-:S05]  /*1d3f0*/  FADD.FTZ R85, R110, R85 ;  /* 0x000000556e557221 */ /* 0x000fca0000010000 */
[----:B------:R-:W-:Y:S02]  /*1d400*/  FSEL R85, R85, RZ, P5 ;  /* 0x000000ff55557208 */ /* 0x000fe40002800000 */
        /* <DEDUP_REMOVED lines=25> */
[----:B------:R-:W-:Y:S01]  /*1d5a0*/  P2R R84, PR, RZ, 0x40 ;  /* 0x00000040ff547803 */ /* 0x000fe20000000000 */
        /* <DEDUP_REMOVED lines=87> */
.L_x_3204:
[----:B------:R-:W-:Y:S01]  /*1db20*/  LOP3.LUT P1, RZ, R150, 0x1f, RZ, 0xc0, !PT ;  /* 0x0000001f96ff7812 */ /* 0x000fe2000782c0ff */
[----:B-1----:R-:W-:Y:S01]  /*1db30*/  FADD.FTZ R157, R154, R157 ;  /* 0x0000009d9a9d7221 */ /* 0x002fe20000010000 */
[----:B------:R-:W-:Y:S01]  /*1db40*/  FMUL.FTZ R84, R155, R155 ;  /* 0x0000009b9b547220 */ /* 0x000fe20000410000 */
[----:B------:R-:W-:Y:S01]  /*1db50*/  ISETP.NE.AND P0, PT, RZ, UR13, PT ;  /* 0x0000000dff007c0c */ /* 0x000fe2000bf05270 */
[----:B------:R-:W-:Y:S01]  /*1db60*/  BSSY.RECONVERGENT B0, `(.L_x_3184) ;  /* 0x00000e6000007945 */ /* 0x000fe20003800200 */
[----:B------:R-:W-:Y:S02]  /*1db70*/  FFMA.FTZ R152, R157, R86, UR14 ;  /* 0x0000000e9d987e23 */ /* 0x000fe40008010056 */
[----:B------:R-:W-:-:S05]  /*1db80*/  FSEL R157, R84, RZ, P0 ;  /* 0x000000ff549d7208 */ /* 0x000fca0000000000 */
[----:B------:R-:W-:Y:S01]  /*1db90*/  FADD.FTZ R152, R152, R157 ;  /* 0x0000009d98987221 */ /* 0x000fe20000010000 */
[----:B------:R-:W1:Y:S05]  /*1dba0*/  @!P1 LDC.64 R86, c[0x0][0x3c0] ;  /* 0x0000f000ff569b82 */ /* 0x000e6a0000000a00 */
[----:B------:R-:W2:Y:S03]  /*1dbb0*/  MUFU.RSQ R152, R152 ;  /* 0x0000009800987308 */ /* 0x000ea60000001400 */
[----:B------:R-:W3:Y:S01]  /*1dbc0*/  @!P1 LDC.64 R84, c[0x0][0x3c8] ;  /* 0x0000f200ff549b82 */ /* 0x000ee20000000a00 */
[----:B-1----:R-:W-:-:S05]  /*1dbd0*/  @!P1 IMAD.WIDE R86, R146, 0x4, R86 ;  /* 0x0000000492569825 */ /* 0x002fca00078e0256 */
[----:B------:R1:W-:Y:S01]  /*1dbe0*/  @!P1 STG.E desc[UR6][R86.64], R155 ;  /* 0x0000009b56009986 */ /* 0x0003e2000c101906 */
[----:B---3--:R-:W-:-:S05]  /*1dbf0*/  @!P1 IMAD.WIDE R84, R146, 0x4, R84 ;  /* 0x0000000492549825 */ /* 0x008fca00078e0254 */
[----:B--2---:R1:W-:Y:S01]  /*1dc00*/  @!P1 STG.E desc[UR6][R84.64], R152 ;  /* 0x0000009854009986 */ /* 0x0043e2000c101906 */
[----:B-----5:R-:W-:-:S13]  /*1dc10*/  ISETP.GE.AND P1, PT, R149, 0x1, PT ;  /* 0x000000019500780c */ /* 0x020fda0003f26270 */
[----:B-1----:R-:W-:Y:S05]  /*1dc20*/  @!P1 BRA `(.L_x_3185) ;  /* 0x0000000c00649947 */ /* 0x002fea0003800000 */
[----:B------:R-:W-:Y:S01]  /*1dc30*/  VIADD R84, R149, 0xffffffff ;  /* 0xffffffff95547836 */ /* 0x000fe20000000000 */
[----:B------:R-:W-:Y:S01]  /*1dc40*/  LOP3.LUT R147, R150, 0x1f, RZ, 0xc0, !PT ;  /* 0x0000001f96937812 */ /* 0x000fe200078ec0ff */
[----:B------:R-:W-:Y:S01]  /*1dc50*/  BSSY.RECONVERGENT B1, `(.L_x_3186) ;  /* 0x0000037000017945 */ /* 0x000fe20003800200 */
[----:B------:R-:W-:Y:S01]  /*1dc60*/  FSEL R155, R155, RZ, !P0 ;  /* 0x000000ff9b9b7208 */ /* 0x000fe20004000000 */
[----:B------:R-:W-:-:S05]  /*1dc70*/  IMAD R84, R84, R151, RZ ;  /* 0x0000009754547224 */ /* 0x000fca00078e02ff */
[----:B------:R-:W-:-:S04]  /*1dc80*/  SHF.R.S32.HI R85, RZ, 0x1f, R84 ;  /* 0x0000001fff557819 */ /* 0x000fc80000011454 */
[----:B------:R-:W-:-:S04]  /*1dc90*/  LEA.HI R84, R85, R84, RZ, 0x3 ;  /* 0x0000005455547211 */ /* 0x000fc800078f18ff */
[----:B------:R-:W-:Y:S01]  /*1dca0*/  LEA.HI.SX32 R149, R84, R147, 0x1d ;  /* 0x0000009354957211 */ /* 0x000fe200078feaff */
[----:B------:R-:W-:Y:S06]  /*1dcb0*/  @!P5 BRA `(.L_x_3187) ;  /* 0x0000000000c0d947 */ /* 0x000fec0003800000 */
[--C-:B------:R-:W-:Y:S01]  /*1dcc0*/  FADD.FTZ R85, R95, -R155.reuse ;  /* 0x8000009b5f557221 */ /* 0x100fe20000010000 */
[----:B------:R-:W-:Y:S01]  /*1dcd0*/  SHF.L.U32 R87, R80, 0x10, RZ ;  /* 0x0000001050577819 */ /* 0x000fe200000006ff */
[----:B------:R-:W-:Y:S01]  /*1dce0*/  IMAD.U32 R151, R76, 0x10000, RZ ;  /* 0x000100004c977824 */ /* 0x000fe200078e00ff */
[----:B------:R-:W-:Y:S01]  /*1dcf0*/  SHF.L.U32 R86, R81, 0x10, RZ ;  /* 0x0000001051567819 */ /* 0x000fe200000006ff */
[----:B------:R-:W-:Y:S01]  /*1dd00*/  FMUL.FTZ R84, R152, R85 ;  /* 0x0000005598547220 */ /* 0x000fe20000410000 */
[----:B------:R-:W-:Y:S01]  /*1dd10*/  FADD.FTZ R85, R100, -R155 ;  /* 0x8000009b64557221 */ /* 0x000fe20000010000 */
[----:B------:R-:W-:Y:S01]  /*1dd20*/  IMAD.U32 R150, R77, 0x10000, RZ ;  /* 0x000100004d967824 */ /* 0x000fe200078e00ff */
[----:B0-----:R-:W-:Y:S01]  /*1dd30*/  SHF.L.U32 R154, R19, 0x10, RZ ;  /* 0x00000010139a7819 */ /* 0x001fe200000006ff */
[----:B------:R-:W-:Y:S01]  /*1dd40*/  FFMA.FTZ R84, R84, R87, R151 ;  /* 0x0000005754547223 */ /* 0x000fe20000010097 */
[----:B------:R-:W-:Y:S01]  /*1dd50*/  FMUL.FTZ R85, R152, R85 ;  /* 0x0000005598557220 */ /* 0x000fe20000410000 */
[----:B------:R-:W-:Y:S01]  /*1dd60*/  FADD.FTZ R87, R102, -R155 ;  /* 0x8000009b66577221 */ /* 0x000fe20000010000 */
[----:B------:R-:W-:-:S02]  /*1dd70*/  IMAD.U32 R151, R78, 0x10000, RZ ;  /* 0x000100004e977824 */ /* 0x000fc400078e00ff */
[--C-:B------:R-:W-:Y:S01]  /*1dd80*/  FADD.FTZ R159, R98, -R155.reuse ;  /* 0x8000009b629f7221 */ /* 0x100fe20000010000 */
[----:B------:R-:W-:Y:S01]  /*1dd90*/  FFMA.FTZ R85, R85, R86, R150 ;  /* 0x0000005655557223 */ /* 0x000fe20000010096 */
[----:B------:R-:W-:Y:S01]  /*1dda0*/  FMUL.FTZ R87, R152, R87 ;  /* 0x0000005798577220 */ /* 0x000fe20000410000 */
[----:B------:R-:W-:Y:S01]  /*1ddb0*/  IMAD.U32 R86, R18, 0x10000, RZ ;  /* 0x0001000012567824 */ /* 0x000fe200078e00ff */
[----:B------:R-:W-:Y:S01]  /*1ddc0*/  SHF.L.U32 R150, R17, 0x10, RZ ;  /* 0x0000001011967819 */ /* 0x000fe200000006ff */
[----:B------:R-:W-:Y:S02]  /*1ddd0*/  IMAD.U32 R156, R16, 0x10000, RZ ;  /* 0x00010000109c7824 */ /* 0x000fe400078e00ff */
[----:B------:R-:W-:Y:S01]  /*1dde0*/  FMUL.FTZ R159, R152, R159 ;  /* 0x0000009f989f7220 */ /* 0x000fe20000410000 */
[----:B------:R-:W-:Y:S01]  /*1ddf0*/  FFMA.FTZ R154, R87, R154, R86 ;  /* 0x0000009a579a7223 */ /* 0x000fe20000010056 */
[----:B------:R-:W-:Y:S01]  /*1de00*/  FADD.FTZ R87, R104, -R155 ;  /* 0x8000009b68577221 */ /* 0x000fe20000010000 */
[----:B------:R-:W-:-:S03]  /*1de10*/  IMAD.U32 R158, R20, 0x10000, RZ ;  /* 0x00010000149e7824 */ /* 0x000fc600078e00ff */
        /* <DEDUP_REMOVED lines=17> */
[----:B------:R-:W-:Y:S01]  /*1df30*/  FFMA.FTZ R160, R151, R150, R156 ;  /* 0x0000009697a07223 */ /* 0x000fe2000001009c */
[----:B------:R-:W-:Y:S01]  /*1df40*/  SHF.L.U32 R156, R21, 0x10, RZ ;  /* 0x00000010159c7819 */ /* 0x000fe200000006ff */
[----:B------:R-:W0:Y:S03]  /*1df50*/  LDC.64 R150, c[0x0][0x428] ;  /* 0x00010a00ff967b82 */ /* 0x000e260000000a00 */
[----:B------:R-:W-:Y:S01]  /*1df60*/  F2FP.BF16.F32.PACK_AB R87, R160, R87 ;  /* 0x00000057a057723e */ /* 0x000fe200000010ff */
[----:B------:R-:W-:-:S05]  /*1df70*/  FFMA.FTZ R159, R159, R156, R158 ;  /* 0x0000009c9f9f7223 */ /* 0x000fca000001009e */
[----:B------:R-:W-:Y:S01]  /*1df80*/  F2FP.BF16.F32.PACK_AB R84, R159, R84 ;  /* 0x000000549f54723e */ /* 0x000fe200000010ff */
[C---:B0-----:R-:W-:Y:S01]  /*1df90*/  IMAD.WIDE.U32 R150, R149.reuse, 0x10, R150 ;  /* 0x0000001095967825 */ /* 0x041fe200078e0096 */
[----:B------:R-:W-:-:S04]  /*1dfa0*/  IADD3 R149, PT, PT, R149, 0x20, RZ ;  /* 0x0000002095957810 */ /* 0x000fc80007ffe0ff */
[----:B------:R1:W-:Y:S03]  /*1dfb0*/  STG.E.128 desc[UR6][R150.64], R84 ;  /* 0x0000005496007986 */ /* 0x0003e6000c101d06 */
.L_x_3187:
[----:B------:R-:W-:Y:S05]  /*1dfc0*/  BSYNC.RECONVERGENT B1 ;  /* 0x0000000000017941 */ /* 0x000fea0003800200 */
.L_x_3186:
[----:B------:R-:W-:Y:S01]  /*1dfd0*/  ISETP.NE.AND P0, PT, R153, RZ, PT ;  /* 0x000000ff9900720c */ /* 0x000fe20003f05270 */
[----:B------:R-:W-:-:S12]  /*1dfe0*/  BSSY.RECONVERGENT B1, `(.L_x_3188) ;  /* 0x0000034000017945 */ /* 0x000fd80003800200 */
[----:B------:R-:W-:Y:S05]  /*1dff0*/  @!P0 BRA `(.L_x_3189) ;  /* 0x0000000000c88947 */ /* 0x000fea0003800000 */
[----:B-1----:R-:W-:Y:S01]  /*1e000*/  FADD.FTZ R85, R113, -R155 ;  /* 0x8000009b71557221 */ /* 0x002fe20000010000 */
[----:B------:R-:W-:Y:S01]  /*1e010*/  PRMT R87, R68, 0x7632, R87 ;  /* 0x0000763244577816 */ /* 0x000fe20000000057 */
[----:B------:R-:W-:Y:S01]  /*1e020*/  IMAD.U32 R86, R69, 0x10000, RZ ;  /* 0x0001000045567824 */ /* 0x000fe200078e00ff */
[----:B------:R-:W-:Y:S01]  /*1e030*/  PRMT R151, R64, 0x7632, R151 ;  /* 0x0000763240977816 */ /* 0x000fe20000000097 */
[----:B------:R-:W-:Y:S01]  /*1e040*/  FMUL.FTZ R84, R152, R85 ;  /* 0x0000005598547220 */ /* 0x000fe20000410000 */
[----:B------:R-:W-:Y:S01]  /*1e050*/  FADD.FTZ R85, R114, -R155 ;  /* 0x8000009b72557221 */ /* 0x000fe20000010000 */
[----:B------:R-:W-:Y:S01]  /*1e060*/  IMAD.U32 R87, R87, 0x10000, RZ ;  /* 0x0001000057577824 */ /* 0x000fe200078e00ff */
[----:B------:R-:W-:Y:S01]  /*1e070*/  SHF.L.U32 R151, R151, 0x10, RZ ;  /* 0x0000001097977819 */ /* 0x000fe200000006ff */
[----:B0-----:R-:W-:Y:S01]  /*1e080*/  IMAD.U32 R154, R13, 0x10000, RZ ;  /* 0x000100000d9a7824 */ /* 0x001fe200078e00ff */
[----:B------:R-:W-:Y:S01]  /*1e090*/  SHF.L.U32 R150, R65, 0x10, RZ ;  /* 0x0000001041967819 */ /* 0x000fe200000006ff */
[----:B------:R-:W-:Y:S01]  /*1e0a0*/  FMUL.FTZ R85, R152, R85 ;  /* 0x0000005598557220 */ /* 0x000fe20000410000 */
[----:B------:R-:W-:Y:S01]  /*1e0b0*/  SHF.L.U32 R156, R10, 0x10, RZ ;  /* 0x000000100a9c7819 */ /* 0x000fe200000006ff */
[----:B------:R-:W-:Y:S01]  /*1e0c0*/  FFMA.FTZ R84, R84, R87, R151 ;  /* 0x0000005754547223 */ /* 0x000fe20000010097 */
[----:B------:R-:W-:Y:S01]  /*1e0d0*/  FADD.FTZ R87, R115, -R155 ;  /* 0x8000009b73577221 */ /* 0x000fe20000010000 */
[----:B------:R-:W-:Y:S01]  /*1e0e0*/  FFMA.FTZ R85, R85, R86, R150 ;  /* 0x0000005655557223 */ /* 0x000fe20000010096 */
[----:B------:R-:W-:Y:S01]  /*1e0f0*/  SHF.L.U32 R86, R12, 0x10, RZ ;  /* 0x000000100c567819 */ /* 0x000fe200000006ff */
[----:B------:R-:W-:-:S02]  /*1e100*/  IMAD.U32 R150, R11, 0x10000, RZ ;  /* 0x000100000b967824 */ /* 0x000fc400078e00ff */
[----:B------:R-:W-:Y:S01]  /*1e110*/  FMUL.FTZ R87, R152, R87 ;  /* 0x0000005798577220 */ /* 0x000fe20000410000 */
[----:B------:R-:W-:Y:S02]  /*1e120*/  SHF.L.U32 R151, R66, 0x10, RZ ;  /* 0x0000001042977819 */ /* 0x000fe400000006ff */
[----:B------:R-:W-:Y:S01]  /*1e130*/  SHF.L.U32 R158, R64, 0x10, RZ ;  /* 0x00000010409e7819 */ /* 0x000fe200000006ff */
[----:B------:R-:W-:Y:S01]  /*1e140*/  FFMA.FTZ R154, R87, R154, R86 ;  /* 0x0000009a579a7223 */ /* 0x000fe20000010056 */
[----:B------:R-:W-:-:S04]  /*1e150*/  FADD.FTZ R87, R116, -R155 ;  /* 0x8000009b74577221 */ /* 0x000fc80000010000 */
[----:B------:R-:W-:Y:S01]  /*1e160*/  FMUL.FTZ R86, R152, R87 ;  /* 0x0000005798567220 */ /* 0x000fe20000410000 */
[----:B------:R-:W-:Y:S01]  /*1e170*/  IMAD.U32 R87, R70, 0x10000, RZ ;  /* 0x0001000046577824 */ /* 0x000fe200078e00ff */
[----:B------:R-:W-:-:S03]  /*1e180*/  F2FP.BF16.F32.PACK_AB R85, R154, R85 ;  /* 0x000000559a55723e */ /* 0x000fc600000010ff */
[----:B------:R-:W-:Y:S01]  /*1e190*/  FFMA.FTZ R86, R86, R87, R151 ;  /* 0x0000005756567223 */ /* 0x000fe20000010097 */
[----:B------:R-:W-:-:S04]  /*1e1a0*/  FADD.FTZ R87, R117, -R155 ;  /* 0x8000009b75577221 */ /* 0x000fc80000010000 */
[----:B------:R-:W-:-:S04]  /*1e1b0*/  FMUL.FTZ R87, R152, R87 ;  /* 0x0000005798577220 */ /* 0x000fc80000410000 */
[----:B------:R-:W-:Y:S01]  /*1e1c0*/  FFMA.FTZ R153, R87, R150, R156 ;  /* 0x0000009657997223 */ /* 0x000fe2000001009c */
[----:B------:R-:W-:Y:S01]  /*1e1d0*/  FADD.FTZ R87, R118, -R155 ;  /* 0x8000009b76577221 */ /* 0x000fe20000010000 */
[----:B------:R-:W-:Y:S01]  /*1e1e0*/  SHF.L.U32 R156, R67, 0x10, RZ ;  /* 0x00000010439c7819 */ /* 0x000fe200000006ff */
[----:B------:R-:W-:Y:S02]  /*1e1f0*/  IMAD.U32 R150, R71, 0x10000, RZ ;  /* 0x0001000047967824 */ /* 0x000fe400078e00ff */
[----:B------:R-:W-:Y:S01]  /*1e200*/  FMUL.FTZ R87, R152, R87 ;  /* 0x0000005798577220 */ /* 0x000fe20000410000 */
[----:B------:R-:W-:-:S03]  /*1e210*/  F2FP.BF16.F32.PACK_AB R86, R153, R86 ;  /* 0x000000569956723e */ /* 0x000fc600000010ff */
[----:B------:R-:W-:Y:S01]  /*1e220*/  FFMA.FTZ R159, R87, R150, R156 ;  /* 0x00000096579f7223 */ /* 0x000fe2000001009c */
[----:B------:R-:W-:Y:S01]  /*1e230*/  FADD.FTZ R87, R119, -R155 ;  /* 0x8000009b77577221 */ /* 0x000fe20000010000 */
[----:B------:R-:W-:Y:S01]  /*1e240*/  IMAD.U32 R150, R9, 0x10000, RZ ;  /* 0x0001000009967824 */ /* 0x000fe200078e00ff */
[----:B------:R-:W-:Y:S02]  /*1e250*/  SHF.L.U32 R156, R8, 0x10, RZ ;  /* 0x00000010089c7819 */ /* 0x000fe400000006ff */
[----:B------:R-:W-:-:S04]  /*1e260*/  FMUL.FTZ R87, R152, R87 ;  /* 0x0000005798577220 */ /* 0x000fc80000410000 */
        /* <DEDUP_REMOVED lines=8> */
[----:B0-----:R-:W-:-:S04]  /*1e2f0*/  IMAD.WIDE.U32 R150, R149, 0x10, R150 ;  /* 0x0000001095967825 */ /* 0x001fc800078e0096 */
[----:B------:R-:W-:Y:S01]  /*1e300*/  VIADD R149, R149, 0x20 ;  /* 0x0000002095957836 */ /* 0x000fe20000000000 */
[----:B------:R2:W-:Y:S06]  /*1e310*/  STG.E.128 desc[UR6][R150.64], R84 ;  /* 0x0000005496007986 */ /* 0x0005ec000c101d06 */
.L_x_3189:
[----:B------:R-:W-:Y:S05]  /*1e320*/  BSYNC.RECONVERGENT B1 ;  /* 0x0000000000017941 */ /* 0x000fea0003800200 */
.L_x_3188:
[----:B------:R-:W-:Y:S04]  /*1e330*/  BSSY.RECONVERGENT B1, `(.L_x_3190) ;  /* 0x0000034000017945 */ /* 0x000fe80003800200 */
[----:B------:R-:W-:Y:S05]  /*1e340*/  @!P4 BRA `(.L_x_3191) ;  /* 0x0000000000c8c947 */ /* 0x000fea0003800000 */
[----:B-12---:R-:W-:Y:S01]  /*1e350*/  PRMT R87, R56, 0x7632, R87 ;  /* 0x0000763238577816 */ /* 0x006fe20000000057 */
[----:B------:R-:W-:Y:S01]  /*1e360*/  FADD.FTZ R85, R121, -R155 ;  /* 0x8000009b79557221 */ /* 0x000fe20000010000 */
[----:B------:R-:W-:Y:S01]  /*1e370*/  PRMT R151, R52, 0x7632, R151 ;  /* 0x0000763234977816 */ /* 0x000fe20000000097 */
        /* <DEDUP_REMOVED lines=10> */
[----:B0-----:R-:W-:Y:S01]  /*1e420*/  SHF.L.U32 R154, R7, 0x10, RZ ;  /* 0x00000010079a7819 */ /* 0x001fe200000006ff */
[----:B------:R-:W-:Y:S01]  /*1e430*/  FFMA.FTZ R85, R85, R86, R150 ;  /* 0x0000005655557223 */ /* 0x000fe20000010096 */
[----:B------:R-:W-:-:S02]  /*1e440*/  IMAD.U32 R86, R6, 0x10000, RZ ;  /* 0x0001000006567824 */ /* 0x000fc400078e00ff */
[----:B------:R-:W-:Y:S01]  /*1e450*/  FMUL.FTZ R87, R152, R87 ;  /* 0x0000005798577220 */ /* 0x000fe20000410000 */
[----:B------:R-:W-:Y:S01]  /*1e460*/  IMAD.U32 R151, R54, 0x10000, RZ ;  /* 0x0001000036977824 */ /* 0x000fe200078e00ff */
[----:B------:R-:W-:Y:S01]  /*1e470*/  SHF.L.U32 R150, R5, 0x10, RZ ;  /* 0x0000001005967819 */ /* 0x000fe200000006ff */
[----:B------:R-:W-:Y:S02]  /*1e480*/  IMAD.U32 R158, R52, 0x10000, RZ ;  /* 0x00010000349e7824 */ /* 0x000fe400078e00ff */
        /* <DEDUP_REMOVED lines=16> */
[----:B------:R-:W-:Y:S01]  /*1e590*/  SHF.L.U32 R150, R137, 0x10, RZ ;  /* 0x0000001089967819 */ /* 0x000fe200000006ff */
[----:B------:R-:W-:Y:S02]  /*1e5a0*/  IMAD.U32 R156, R138, 0x10000, RZ ;  /* 0x000100008a9c7824 */ /* 0x000fe400078e00ff */
        /* <DEDUP_REMOVED lines=12> */
.L_x_3191:
[----:B------:R-:W-:Y:S05]  /*1e670*/  BSYNC.RECONVERGENT B1 ;  /* 0x0000000000017941 */ /* 0x000fea0003800200 */
.L_x_3190:
[----:B------:R-:W-:Y:S05]  /*1e680*/  @!P3 BRA `(.L_x_3185) ;  /* 0x0000000000ccb947 */ /* 0x000fea0003800000 */
[----:B-123--:R-:W-:Y:S01]  /*1e690*/  FADD.FTZ R85, R129, -R155 ;  /* 0x8000009b81557221 */ /* 0x00efe20000010000 */
[----:B------:R-:W-:Y:S01]  /*1e6a0*/  PRMT R87, R44, 0x7632, R87 ;  /* 0x000076322c577816 */ /* 0x000fe20000000057 */
[C---:B0-----:R-:W-:Y:S01]  /*1e6b0*/  IMAD.U32 R154, R45.reuse, 0x10000, RZ ;  /* 0x000100002d9a7824 */ /* 0x041fe200078e00ff */
[----:B------:R-:W-:Y:S01]  /*1e6c0*/  PRMT R151, R40, 0x7632, R151 ;  /* 0x0000763228977816 */ /* 0x000fe20000000097 */
[----:B------:R-:W-:Y:S01]  /*1e6d0*/  FMUL.FTZ R84, R152, R85 ;  /* 0x0000005598547220 */ /* 0x000fe20000410000 */
[----:B------:R-:W-:Y:S01]  /*1e6e0*/  PRMT R86, R45, 0x7632, R86 ;  /* 0x000076322d567816 */ /* 0x000fe20000000056 */
[----:B------:R-:W-:Y:S01]  /*1e6f0*/  FADD.FTZ R85, R131, -R155 ;  /* 0x8000009b83557221 */ /* 0x000fe20000010000 */
[----:B------:R-:W-:Y:S01]  /*1e700*/  PRMT R150, R41, 0x7632, R150 ;  /* 0x0000763229967816 */ /* 0x000fe20000000096 */
[----:B------:R-:W-:Y:S01]  /*1e710*/  IMAD.U32 R87, R87, 0x10000, RZ ;  /* 0x0001000057577824 */ /* 0x000fe200078e00ff */
[----:B------:R-:W-:Y:S01]  /*1e720*/  SHF.L.U32 R151, R151, 0x10, RZ ;  /* 0x0000001097977819 */ /* 0x000fe200000006ff */
[----:B------:R-:W-:Y:S01]  /*1e730*/  IMAD.U32 R86, R86, 0x10000, RZ ;  /* 0x0001000056567824 */ /* 0x000fe200078e00ff */
        /* <DEDUP_REMOVED lines=9> */
[----:B------:R-:W-:-:S03]  /*1e7d0*/  SHF.L.U32 R151, R42, 0x10, RZ ;  /* 0x000000102a977819 */ /* 0x000fc600000006ff */
        /* <DEDUP_REMOVED lines=19> */
[----:B------:R-:W-:Y:S01]  /*1e910*/  IMAD.U32 R150, R141, 0x10000, RZ ;  /* 0x000100008d967824 */ /* 0x000fe200078e00ff */
        /* <DEDUP_REMOVED lines=8> */
[----:B0-----:R-:W-:-:S05]  /*1e9a0*/  IMAD.WIDE.U32 R150, R149, 0x10, R150 ;  /* 0x0000001095967825 */ /* 0x001fca00078e0096 */
[----:B------:R4:W-:Y:S02]  /*1e9b0*/  STG.E.128 desc[UR6][R150.64], R84 ;  /* 0x0000005496007986 */ /* 0x0009e4000c101d06 */
.L_x_3185:
[----:B------:R-:W-:Y:S05]  /*1e9c0*/  BSYNC.RECONVERGENT B0 ;  /* 0x0000000000007941 */ /* 0x000fea0003800200 */
.L_x_3184:
[----:B-1234-:R-:W1:Y:S02]  /*1e9d0*/  LDC.64 R84, c[0x0][0x380] ;  /* 0x0000e000ff547b82 */ /* 0x01ee640000000a00 */
[----:B-1----:R-:W-:-:S05]  /*1e9e0*/  IMAD R146, R84, 0x4, R146 ;  /* 0x0000000454927824 */ /* 0x002fca00078e0292 */
[----:B------:R-:W-:-:S13]  /*1e9f0*/  ISETP.GE.AND P0, PT, R146, R85, PT ;  /* 0x000000559200720c */ /* 0x000fda0003f06270 */
[----:B------:R-:W-:Y:S05]  /*1ea00*/  @!P0 BRA `(.L_x_3192) ;  /* 0xfffffe2400648947 */ /* 0x000fea000383ffff */
[----:B------:R-:W-:Y:S05]  /*1ea10*/  EXIT ;  /* 0x000000000000794d */ /* 0x000fea0003800000 */
.L_x_3183:
[----:B------:R-:W-:Y:S01]  /*1ea20*/  HFMA2 R161, -RZ, RZ, 0, 1.847743988037109375e-06 ;  /* 0x0000001fffa17431 */ /* 0x000fe200000001ff */
[----:B------:R-:W-:Y:S01]  /*1ea30*/  BSSY B0, `(.L_x_3193) ;  /* 0x0000007000007945 */ /* 0x000fe20003800000 */
[----:B------:R-:W-:Y:S01]  /*1ea40*/  MOV R159, R85 ;  /* 0x00000055009f7202 */ /* 0x000fe20000000f00 */
[----:B------:R-:W-:Y:S02]  /*1ea50*/  IMAD.MOV.U32 R160, RZ, RZ, 0x1 ;  /* 0x00000001ffa07424 */ /* 0x000fe400078e00ff */
[----:B------:R-:W-:-:S07]  /*1ea60*/  IMAD.MOV.U32 R158, RZ, RZ, -0x1 ;  /* 0xffffffffff9e7424 */ /* 0x000fce00078e00ff */
[----:B-----5:R-:W-:Y:S05]  /*1ea70*/  WARPSYNC.COLLECTIVE R158, `(.L_x_3194) ;  /* 0x000000009e087348 */ /* 0x020fea0003c00000 */
[----:B------:R0:W1:Y:S02]  /*1ea80*/  SHFL.BFLY P6, R157, R159, R160, R161 ;  /* 0x0c0000a09f9d7389 */ /* 0x00006400000c00a1 */
[----:B01---5:R-:W-:Y:S05]  /*1ea90*/  ENDCOLLECTIVE ;  /* 0x000000000000791b */ /* 0x023fea0003800000 */
.L_x_3194:
[----:B------:R-:W-:Y:S05]  /*1eaa0*/  BSYNC B0 ;  /* 0x0000000000007941 */ /* 0x000fea0003800000 */
.L_x_3193:
        /* <DEDUP_REMOVED lines=10> */
.L_x_3195:
[----:B------:R-:W-:Y:S02]  /*1eb50*/  IMAD.MOV.U32 R160, RZ, RZ, 0x4 ;  /* 0x00000004ffa07424 */ /* 0x000fe400078e00ff */
[----:B------:R-:W-:-:S04]  /*1eb60*/  IMAD.MOV.U32 R84, RZ, RZ, R157 ;  /* 0x000000ffff547224 */ /* 0x000fc800078e009d */
[----:B------:R-:W-:-:S05]  /*1eb70*/  FADD.FTZ R152, R87, R84 ;  /* 0x0000005457987221 */ /* 0x000fca0000010000 */
[----:B------:R-:W-:-:S07]  /*1eb80*/  MOV R159, R152 ;  /* 0x00000098009f7202 */ /* 0x000fce0000000f00 */
[----:B------:R-:W-:Y:S05]  /*1eb90*/  WARPSYNC.COLLECTIVE R158, `(.L_x_3196) ;  /* 0x000000009e087348 */ /* 0x000fea0003c00000 */
[----:B------:R0:W1:Y:S02]  /*1eba0*/  SHFL.BFLY P6, R157, R159, R160, R161 ;  /* 0x0c0000a09f9d7389 */ /* 0x00006400000c00a1 */
[----:B01----:R-:W-:Y:S05]  /*1ebb0*/  ENDCOLLECTIVE ;  /* 0x000000000000791b */ /* 0x003fea0003800000 */
.L_x_3196:
[----:B------:R-:W-:Y:S01]  /*1ebc0*/  HFMA2 R160, -RZ, RZ, 0, 4.76837158203125e-07 ;  /* 0x00000008ffa07431 */ /* 0x000fe200000001ff */
[----:B------:R-:W-:-:S05]  /*1ebd0*/  MOV R155, R157 ;  /* 0x0000009d009b7202 */ /* 0x000fca0000000f00 */
[----:B------:R-:W-:-:S04]  /*1ebe0*/  FADD.FTZ R154, R152, R155 ;  /* 0x0000009b989a7221 */ /* 0x000fc80000010000 */
[----:B------:R-:W-:-:S07]  /*1ebf0*/  IMAD.MOV.U32 R159, RZ, RZ, R154 ;  /* 0x000000ffff9f7224 */ /* 0x000fce00078e009a */
[----:B------:R-:W-:Y:S05]  /*1ec00*/  WARPSYNC.COLLECTIVE R158, `(.L_x_3197) ;  /* 0x000000009e087348 */ /* 0x000fea0003c00000 */
[----:B------:R0:W1:Y:S02]  /*1ec10*/  SHFL.BFLY P6, R157, R159, R160, R161 ;  /* 0x0c0000a09f9d7389 */ /* 0x00006400000c00a1 */
[----:B01----:R-:W-:Y:S05]  /*1ec20*/  ENDCOLLECTIVE ;  /* 0x000000000000791b */ /* 0x003fea0003800000 */
.L_x_3197:
[----:B------:R-:W-:Y:S02]  /*1ec30*/  IMAD.MOV.U32 R160, RZ, RZ, 0x10 ;  /* 0x00000010ffa07424 */ /* 0x000fe400078e00ff */
[----:B------:R-:W-:-:S04]  /*1ec40*/  IMAD.MOV.U32 R155, RZ, RZ, R157 ;  /* 0x000000ffff9b7224 */ /* 0x000fc800078e009d */
[----:B------:R-:W-:-:S05]  /*1ec50*/  FADD.FTZ R156, R154, R155 ;  /* 0x0000009b9a9c7221 */ /* 0x000fca0000010000 */
[----:B------:R-:W-:-:S07]  /*1ec60*/  MOV R159, R156 ;  /* 0x0000009c009f7202 */ /* 0x000fce0000000f00 */
[----:B------:R-:W-:Y:S05]  /*1ec70*/  WARPSYNC.COLLECTIVE R158, `(.L_x_3198) ;  /* 0x000000009e087348 */ /* 0x000fea0003c00000 */
[----:B------:R0:W1:Y:S02]  /*1ec80*/  SHFL.BFLY P6, R157, R159, R160, R161 ;  /* 0x0c0000a09f9d7389 */ /* 0x00006400000c00a1 */
[----:B01----:R-:W-:Y:S05]  /*1ec90*/  ENDCOLLECTIVE ;  /* 0x000000000000791b */ /* 0x003fea0003800000 */
.L_x_3198:
        /* <DEDUP_REMOVED lines=73> */
.L_x_3199:
[----:B------:R-:W-:Y:S02]  /*1f130*/  IMAD.MOV.U32 R160, RZ, RZ, 0x2 ;  /* 0x00000002ffa07424 */ /* 0x000fe400078e00ff */
[----:B------:R-:W-:-:S04]  /*1f140*/  IMAD.MOV.U32 R85, RZ, RZ, R157 ;  /* 0x000000ffff557224 */ /* 0x000fc800078e009d */
[----:B------:R-:W-:-:S05]  /*1f150*/  FADD.FTZ R85, R84, R85 ;  /* 0x0000005554557221 */ /* 0x000fca0000010000 */
[----:B------:R-:W-:-:S07]  /*1f160*/  MOV R159, R85 ;  /* 0x00000055009f7202 */ /* 0x000fce0000000f00 */
[----:B------:R-:W-:Y:S05]  /*1f170*/  WARPSYNC.COLLECTIVE R158, `(.L_x_3200) ;  /* 0x000000009e087348 */ /* 0x000fea0003c00000 */
[----:B------:R0:W1:Y:S02]  /*1f180*/  SHFL.BFLY P6, R157, R159, R160, R161 ;  /* 0x0c0000a09f9d7389 */ /* 0x00006400000c00a1 */
[----:B01----:R-:W-:Y:S05]  /*1f190*/  ENDCOLLECTIVE ;  /* 0x000000000000791b */ /* 0x003fea0003800000 */
.L_x_3200:
[----:B------:R-:W-:Y:S01]  /*1f1a0*/  HFMA2 R160, -RZ, RZ, 0, 2.384185791015625e-07 ;  /* 0x00000004ffa07431 */ /* 0x000fe200000001ff */
[----:B------:R-:W-:-:S05]  /*1f1b0*/  MOV R152, R157 ;  /* 0x0000009d00987202 */ /* 0x000fca0000000f00 */
[----:B------:R-:W-:-:S04]  /*1f1c0*/  FADD.FTZ R152, R85, R152 ;  /* 0x0000009855987221 */ /* 0x000fc80000010000 */
[----:B------:R-:W-:-:S07]  /*1f1d0*/  IMAD.MOV.U32 R159, RZ, RZ, R152 ;  /* 0x000000ffff9f7224 */ /* 0x000fce00078e0098 */
[----:B------:R-:W-:Y:S05]  /*1f1e0*/  WARPSYNC.COLLECTIVE R158, `(.L_x_3201) ;  /* 0x000000009e087348 */ /* 0x000fea0003c00000 */
[----:B------:R0:W1:Y:S02]  /*1f1f0*/  SHFL.BFLY P6, R157, R159, R160, R161 ;  /* 0x0c0000a09f9d7389 */ /* 0x00006400000c00a1 */
[----:B01----:R-:W-:Y:S05]  /*1f200*/  ENDCOLLECTIVE ;  /* 0x000000000000791b */ /* 0x003fea0003800000 */
.L_x_3201:
[----:B------:R-:W-:Y:S02]  /*1f210*/  IMAD.MOV.U32 R160, RZ, RZ, 0x8 ;  /* 0x00000008ffa07424 */ /* 0x000fe400078e00ff */
[----:B------:R-:W-:-:S04]  /*1f220*/  IMAD.MOV.U32 R87, RZ, RZ, R157 ;  /* 0x000000ffff577224 */ /* 0x000fc800078e009d */
[----:B------:R-:W-:-:S05]  /*1f230*/  FADD.FTZ R87, R152, R87 ;  /* 0x0000005798577221 */ /* 0x000fca0000010000 */
[----:B------:R-:W-:-:S07]  /*1f240*/  MOV R159, R87 ;  /* 0x00000057009f7202 */ /* 0x000fce0000000f00 */
[----:B------:R-:W-:Y:S05]  /*1f250*/  WARPSYNC.COLLECTIVE R158, `(.L_x_3202) ;  /* 0x000000009e087348 */ /* 0x000fea0003c00000 */
[----:B------:R0:W1:Y:S02]  /*1f260*/  SHFL.BFLY P6, R157, R159, R160, R161 ;  /* 0x0c0000a09f9d7389 */ /* 0x00006400000c00a1 */
[----:B01----:R-:W-:Y:S05]  /*1f270*/  ENDCOLLECTIVE ;  /* 0x000000000000791b */ /* 0x003fea0003800000 */
.L_x_3202:
[----:B------:R-:W-:Y:S01]  /*1f280*/  HFMA2 R160, -RZ, RZ, 0, 9.5367431640625e-07 ;  /* 0x00000010ffa07431 */ /* 0x000fe200000001ff */
[----:B------:R-:W-:-:S05]  /*1f290*/  MOV R154, R157 ;  /* 0x0000009d009a7202 */ /* 0x000fca0000000f00 */
[----:B------:R-:W-:-:S04]  /*1f2a0*/  FADD.FTZ R154, R87, R154 ;  /* 0x0000009a579a7221 */ /* 0x000fc80000010000 */
[----:B------:R-:W-:-:S07]  /*1f2b0*/  IMAD.MOV.U32 R159, RZ, RZ, R154 ;  /* 0x000000ffff9f7224 */ /* 0x000fce00078e009a */
[----:B------:R-:W-:Y:S05]  /*1f2c0*/  WARPSYNC.COLLECTIVE R158, `(.L_x_3203) ;  /* 0x000000009e087348 */ /* 0x000fea0003c00000 */
[----:B------:R0:W1:Y:S02]  /*1f2d0*/  SHFL.BFLY P6, R157, R159, R160, R161 ;  /* 0x0c0000a09f9d7389 */ /* 0x00006400000c00a1 */
[----:B01----:R-:W-:Y:S05]  /*1f2e0*/  ENDCOLLECTIVE ;  /* 0x000000000000791b */ /* 0x003fea0003800000 */
.L_x_3203:
[----:B------:R-:W-:Y:S05]  /*1f2f0*/  BRA `(.L_x_3204) ;  /* 0xffffffe800087947 */ /* 0x000fea000383ffff */
.L_x_3205:
        /* <DEDUP_REMOVED lines=16> */
.L_x_37242:


//--------------------- .text._ZN10layer_norm13ln_fwd_kernelINS_13Kernel_traitsI13__nv_bfloat16S2_S2_S2_fjLj1024ELj1ELj4ELj1ELj16ENS_18Kernel_traits_baseILj1024ES2_S2_S2_S2_fjLj128EEEEELb1ELb1ELb1ELb1EEEvNS_9FwdParamsE --------------------------
	.section	.text._ZN10layer_norm13ln_fwd_kernelINS_13Kernel_traitsI13__nv_bfloat16S2_S2_S2_fjLj1024ELj1ELj4ELj1ELj16ENS_18Kernel_traits_baseILj1024ES2_S2_S2_S2_fjLj128EEEEELb1ELb1ELb1ELb1EEEvNS_9FwdParamsE,"ax",@progbits
	.align	128
        .global         _ZN10layer_norm13ln_fwd_kernelINS_13Kernel_traitsI13__nv_bfloat16S2_S2_S2_fjLj1024ELj1ELj4ELj1ELj16ENS_18Kernel_traits_baseILj1024ES2_S2_S2_S2_fjLj128EEEEELb1ELb1ELb1ELb1EEEvNS_9FwdParamsE
        .type           _ZN10layer_norm13ln_fwd_kernelINS_13Kernel_traitsI13__nv_bfloat16S2_S2_S2_fjLj1024ELj1ELj4ELj1ELj16ENS_18Kernel_traits_baseILj1024ES2_S2_S2_S2_fjLj128EEEEELb1ELb1ELb1ELb1EEEvNS_9FwdParamsE,@function
        .size           _ZN10layer_norm13ln_fwd_kernelINS_13Kernel_traitsI13__nv_bfloat16S2_S2_S2_fjLj1024ELj1ELj4ELj1ELj16ENS_18Kernel_traits_baseILj1024ES2_S2_S2_S2_fjLj128EEEEELb1ELb1ELb1ELb1EEEvNS_9FwdParamsE,(.L_x_37243 - _ZN10layer_norm13ln_fwd_kernelINS_13Kernel_traitsI13__nv_bfloat16S2_S2_S2_fjLj1024ELj1ELj4ELj1ELj16ENS_18Kernel_traits_baseILj1024ES2_S2_S2_S2_fjLj128EEEEELb1ELb1ELb1ELb1EEEvNS_9FwdParamsE)
        .other          _ZN10layer_norm13ln_fwd_kernelINS_13Kernel_traitsI13__nv_bfloat16S2_S2_S2_fjLj1024ELj1ELj4ELj1ELj16ENS_18Kernel_traits_baseILj1024ES2_S2_S2_S2_fjLj128EEEEELb1ELb1ELb1ELb1EEEvNS_9FwdParamsE,@"STO_CUDA_ENTRY STV_DEFAULT"
_ZN10layer_norm13ln_fwd_kernelINS_13Kernel_traitsI13__nv_bfloat16S2_S2_S2_fjLj1024ELj1ELj4ELj1ELj16ENS_18Kernel_traits_baseILj1024ES2_S2_S2_S2_fjLj128EEEEELb1ELb1ELb1ELb1EEEvNS_9FwdParamsE:
.text._ZN10layer_norm13ln_fwd_kernelINS_13Kernel_traitsI13__nv_bfloat16S2_S2_S2_fjLj1024ELj1ELj4ELj1ELj16ENS_18Kernel_traits_baseILj1024ES2_S2_S2_S2_fjLj128EEEEELb1ELb1ELb1ELb1EEEvNS_9FwdParamsE:
[----:B------:R-:W-:Y:S01]  /*0000*/  LDC R1, c[0x0][0x37c] ;  /* 0x0000df00ff017b82 */ /* 0x000fe20000000800 */
[----:B------:R-:W0:Y:S07]  /*0010*/  LDCU.U8 UR4, c[0x0][0x464] ;  /* 0x00008c80ff0477ac */ /* 0x000e2e0008000000 */
[----:B------:R-:W1:Y:S01]  /*0020*/  LDC R96, c[0x0][0x458] ;  /* 0x00011600ff607b82 */ /* 0x000e620000000800 */
[----:B------:R-:W2:Y:S01]  /*0030*/  S2R R0, SR_TID.X ;  /* 0x0000000000007919 */ /* 0x000ea20000002100 */
[----:B------:R-:W1:Y:S01]  /*0040*/  LDCU.64 UR6, c[0x0][0x358] ;  /* 0x00006b00ff0677ac */ /* 0x000e620008000a00 */
[----:B------:R-:W3:Y:S05]  /*0050*/  LDCU UR8, c[0x0][0x384] ;  /* 0x00007080ff0877ac */ /* 0x000eea0008000800 */
[----:B------:R-:W1:Y:S08]  /*0060*/  LDC R97, c[0x0][0x45c] ;  /* 0x00011700ff617b82 */ /* 0x000e700000000800 */
[----:B------:R-:W4:Y:S01]  /*0070*/  LDC.64 R24, c[0x0][0x3d0] ;  /* 0x0000f400ff187b82 */ /* 0x000f220000000a00 */
[----:B0-----:R-:W-:Y:S01]  /*0080*/  ISETP.NE.AND P1, PT, RZ, UR4, PT ;  /* 0x00000004ff007c0c */ /* 0x001fe2000bf25270 */
[----:B------:R-:W0:Y:S06]  /*0090*/  LDCU.64 UR4, c[0x0][0x450] ;  /* 0x00008a00ff0477ac */ /* 0x000e2c0008000a00 */
[----:B------:R-:W3:Y:S06]  /*00a0*/  LDC.64 R28, c[0x0][0x3e8] ;  /* 0x0000fa00ff1c7b82 */ /* 0x000eec0000000a00 */
[----:B-1----:R-:W3:Y:S01]  /*00b0*/  @P1 LDG.E.64 R2, desc[UR6][R96.64] ;  /* 0x0000000660021981 */ /* 0x002ee2000c1e1b00 */
[----:B--2---:R-:W-:Y:S01]  /*00c0*/  LOP3.LUT R161, R0, 0x1f, RZ, 0xc0, !PT ;  /* 0x0000001f00a17812 */ /* 0x004fe200078ec0ff */
[----:B------:R-:W1:Y:S01]  /*00d0*/  @P1 LDC R31, c[0x0][0x460] ;  /* 0x00011800ff1f1b82 */ /* 0x000e620000000800 */
[----:B0-----:R-:W-:-:S02]  /*00e0*/  IMAD.U32 R86, RZ, RZ, UR4 ;  /* 0x00000004ff567e24 */ /* 0x001fc4000f8e00ff */
[----:B------:R-:W-:Y:S01]  /*00f0*/  IMAD.U32 R87, RZ, RZ, UR5 ;  /* 0x00000005ff577e24 */ /* 0x000fe2000f8e00ff */
[----:B------:R-:W0:Y:S01]  /*0100*/  LDCU.64 UR4, c[0x0][0x438] ;  /* 0x00008700ff0477ac */ /* 0x000e220008000a00 */
[----:B----4-:R-:W-:-:S04]  /*0110*/  IMAD.WIDE.U32 R24, R161, 0x10, R24 ;  /* 0x00000010a1187825 */ /* 0x010fc800078e0018 */
[----:B------:R-:W5:Y:S01]  /*0120*/  @P1 LDG.E.64 R86, desc[UR6][R86.64] ;  /* 0x0000000656561981 */ /* 0x000f62000c1e1b00 */
[----:B---3--:R-:W-:-:S03]  /*0130*/  IMAD.WIDE.U32 R28, R161, 0x10, R28 ;  /* 0x00000010a11c7825 */ /* 0x008fc600078e001c */
[----:B------:R-:W2:Y:S04]  /*0140*/  LDG.E.128 R132, desc[UR6][R24.64] ;  /* 0x0000000618847981 */ /* 0x000ea8000c1e1d00 */
[----:B------:R-:W3:Y:S01]  /*0150*/  LDG.E.128 R120, desc[UR6][R28.64] ;  /* 0x000000061c787981 */ /* 0x000ee2000c1e1d00 */
[----:B0-----:R-:W-:-:S03]  /*0160*/  ISETP.NE.U32.AND P0, PT, RZ, UR4, PT ;  /* 0x00000004ff007c0c */ /* 0x001fc6000bf05070 */
[----:B------:R-:W4:Y:S01]  /*0170*/  LDG.E.128 R128, desc[UR6][R24.64+0x200] ;  /* 0x0002000618807981 */ /* 0x000f22000c1e1d00 */
[----:B------:R-:W-:-:S03]  /*0180*/  ISETP.NE.AND.EX P0, PT, RZ, UR5, PT, P0 ;  /* 0x00000005ff007c0c */ /* 0x000fc6000bf05300 */
[----:B------:R-:W4:Y:S04]  /*0190*/  LDG.E.128 R4, desc[UR6][R28.64+0x200] ;  /* 0x000200061c047981 */ /* 0x000f28000c1e1d00 */
[----:B------:R-:W5:Y:S04]  /*01a0*/  LDG.E.128 R16, desc[UR6][R28.64+0x400] ;  /* 0x000400061c107981 */ /* 0x000f68000c1e1d00 */
[----:B------:R-:W5:Y:S02]  /*01b0*/  LDG.E.128 R8, desc[UR6][R28.64+0x600] ;  /* 0x000600061c087981 */ /* 0x000f64000c1e1d00 */
[----:B------:R-:W0:Y:S02]  /*01c0*/  @P0 LDC.64 R26, c[0x0][0x438] ;  /* 0x00010e00ff1a0b82 */ /* 0x000e240000000a00 */
[----:B------:R-:W5:Y:S04]  /*01d0*/  LDG.E.128 R20, desc[UR6][R24.64+0x400] ;  /* 0x0004000618147981 */ /* 0x000f68000c1e1d00 */
[----:B------:R1:W5:Y:S01]  /*01e0*/  LDG.E.128 R12, desc[UR6][R24.64+0x600] ;  /* 0x00060006180c7981 */ /* 0x000362000c1e1d00 */
[----:B0-----:R-:W-:-:S05]  /*01f0*/  @P0 IMAD.WIDE.U32 R26, R161, 0x10, R26 ;  /* 0x00000010a11a0825 */ /* 0x001fca00078e001a */
[----:B------:R0:W5:Y:S04]  /*0200*/  @P0 LDG.E.128 R56, desc[UR6][R26.64] ;  /* 0x000000061a380981 */ /* 0x000168000c1e1d00 */
[----:B------:R0:W5:Y:S04]  /*0210*/  @P0 LDG.E.128 R52, desc[UR6][R26.64+0x200] ;  /* 0x000200061a340981 */ /* 0x000168000c1e1d00 */
[----:B------:R0:W5:Y:S04]  /*0220*/  @P0 LDG.E.128 R48, desc[UR6][R26.64+0x400] ;  /* 0x000400061a300981 */ /* 0x000168000c1e1d00 */
[----:B------:R0:W5:Y:S01]  /*0230*/  @P0 LDG.E.128 R44, desc[UR6][R26.64+0x600] ;  /* 0x000600061a2c0981 */ /* 0x000162000c1e1d00 */
[----:B------:R-:W0:Y:S08]  /*0240*/  S2UR UR5, SR_CTAID.X ;  /* 0x00000000000579c3 */ /* 0x000e300000002500 */
[----:B-1----:R-:W1:Y:S01]  /*0250*/  LDC R25, c[0x0][0x360] ;  /* 0x0000d800ff197b82 */ /* 0x002e620000000800 */
[----:B0-----:R-:W-:Y:S01]  /*0260*/  USHF.L.U32 UR4, UR5, 0x2, URZ ;  /* 0x0000000205047899 */ /* 0x001fe200080006ff */
[----:B------:R-:W-:-:S04]  /*0270*/  @P1 IADD3 R96, P2, PT, R2, R31, RZ ;  /* 0x0000001f02601210 */ /* 0x000fc80007f5e0ff */
[----:B------:R-:W-:Y:S01]  /*0280*/  @P1 IADD3.X R97, PT, PT, RZ, R3, RZ, P2, !PT ;  /* 0x00000003ff611210 */ /* 0x000fe200017fe4ff */
[--C-:B-1----:R-:W-:Y:S01]  /*0290*/  IMAD R3, R25, UR5, R0.reuse ;  /* 0x0000000519037c24 */ /* 0x102fe2000f8e0200 */
[----:B------:R-:W-:-:S04]  /*02a0*/  SHF.R.U32.HI R0, RZ, 0x5, R0 ;  /* 0x00000005ff007819 */ /* 0x000fc80000011600 */
[----:B------:R-:W-:-:S04]  /*02b0*/  LOP3.LUT R0, R0, UR4, RZ, 0xfc, !PT ;  /* 0x0000000400007c12 */ /* 0x000fc8000f8efcff */
[----:B------:R-:W-:Y:S01]  /*02c0*/  ISETP.GE.AND P1, PT, R0, UR8, PT ;  /* 0x0000000800007c0c */ /* 0x000fe2000bf26270 */
[--C-:B--2---:R-:W-:Y:S01]  /*02d0*/  @P0 IMAD.MOV.U32 R154, RZ, RZ, R132.reuse ;  /* 0x000000ffff9a0224 */ /* 0x104fe200078e0084 */
[-C--:B------:R-:W-:Y:S01]  /*02e0*/  @P0 MOV R152, R134.reuse ;  /* 0x0000008600980202 */ /* 0x080fe20000000f00 */
[--C-:B------:R-:W-:Y:S01]  /*02f0*/  @P0 IMAD.MOV.U32 R153, RZ, RZ, R133.reuse ;  /* 0x000000ffff990224 */ /* 0x100fe200078e0085 */
[----:B------:R-:W-:Y:S01]  /*0300*/  @!P0 MOV R152, R134 ;  /* 0x0000008600988202 */ /* 0x000fe20000000f00 */
[----:B------:R-:W-:Y:S02]  /*0310*/  @!P0 IMAD.MOV.U32 R154, RZ, RZ, R132 ;  /* 0x000000ffff9a8224 */ /* 0x000fe400078e0084 */
[----:B------:R-:W-:Y:S02]  /*0320*/  @!P0 IMAD.MOV.U32 R153, RZ, RZ, R133 ;  /* 0x000000ffff998224 */ /* 0x000fe400078e0085 */
[----:B---3--:R-:W-:Y:S01]  /*0330*/  @P0 IMAD.MOV.U32 R119, RZ, RZ, R121 ;  /* 0x000000ffff770224 */ /* 0x008fe200078e0079 */
[----:B----4-:R-:W-:Y:S01]  /*0340*/  @P0 MOV R134, R128 ;  /* 0x0000008000860202 */ /* 0x010fe20000000f00 */
[----:B------:R-:W-:Y:S01]  /*0350*/  @P0 IMAD.MOV.U32 R118, RZ, RZ, R122 ;  /* 0x000000ffff760224 */ /* 0x000fe200078e007a */
[----:B------:R-:W-:Y:S01]  /*0360*/  @!P0 MOV R119, R121 ;  /* 0x0000007900778202 */ /* 0x000fe20000000f00 */
[----:B------:R-:W-:Y:S01]  /*0370*/  @P0 IMAD.MOV.U32 R117, RZ, RZ, R123 ;  /* 0x000000ffff750224 */ /* 0x000fe200078e007b */
[----:B------:R-:W-:Y:S01]  /*0380*/  @!P0 MOV R117, R123 ;  /* 0x0000007b00758202 */ /* 0x000fe20000000f00 */
[----:B------:R-:W-:-:S02]  /*0390*/  @P0 IMAD.MOV.U32 R133, RZ, RZ, R129 ;  /* 0x000000ffff850224 */ /* 0x000fc400078e0081 */
[----:B------:R-:W-:Y:S01]  /*03a0*/  @P0 IMAD.MOV.U32 R132, RZ, RZ, R130 ;  /* 0x000000ffff840224 */ /* 0x000fe200078e0082 */
[----:B------:R-:W-:Y:S01]  /*03b0*/  @!P0 MOV R132, R130 ;  /* 0x0000008200848202 */ /* 0x000fe20000000f00 */
[----:B------:R-:W-:Y:S02]  /*03c0*/  @!P0 IMAD.MOV.U32 R118, RZ, RZ, R122 ;  /* 0x000000ffff768224 */ /* 0x000fe400078e007a */
[----:B------:R-:W-:Y:S02]  /*03d0*/  @!P0 IMAD.MOV.U32 R134, RZ, RZ, R128 ;  /* 0x000000ffff868224 */ /* 0x000fe400078e0080 */
[----:B------:R-:W-:Y:S02]  /*03e0*/  @!P0 IMAD.MOV.U32 R133, RZ, RZ, R129 ;  /* 0x000000ffff858224 */ /* 0x000fe400078e0081 */
[----:B------:R-:W-:Y:S02]  /*03f0*/  @P0 IMAD.MOV.U32 R116, RZ, RZ, R4 ;  /* 0x000000ffff740224 */ /* 0x000fe400078e0004 */
[----:B------:R-:W-:Y:S01]  /*0400*/  @P0 IMAD.MOV.U32 R115, RZ, RZ, R5 ;  /* 0x000000ffff730224 */ /* 0x000fe200078e0005 */
[----:B------:R-:W-:Y:S06]  /*0410*/  @P1 EXIT ;  /* 0x000000000000194d */ /* 0x000fec0003800000 */
[----:B------:R-:W-:Y:S01]  /*0420*/  SHF.R.U64 R2, R96, 0x2, R97 ;  /* 0x0000000260027819 */ /* 0x000fe20000001261 */
[----:B------:R-:W-:Y:S01]  /*0430*/  @!P0 IMAD.MOV.U32 R115, RZ, RZ, R5 ;  /* 0x000000ffff738224 */ /* 0x000fe200078e0005 */
[----:B------:R-:W-:Y:S01]  /*0440*/  @!P0 MOV R116, R4 ;  /* 0x0000000400748202 */ /* 0x000fe20000000f00 */
[----:B------:R-:W-:Y:S01]  /*0450*/  IMAD.HI.U32 R5, R3, -0x326172a9, RZ ;  /* 0xcd9e8d5703057827 */ /* 0x000fe200078e00ff */
[----:B------:R-:W-:Y:S02]  /*0460*/  SHF.R.U32.HI R4, RZ, 0x2, R97 ;  /* 0x00000002ff047819 */ /* 0x000fe40000011661 */
[----:B-----5:R-:W-:Y:S02]  /*0470*/  @!P0 CS2R R58, SRZ ;  /* 0x00000000003a8805 */ /* 0x020fe4000001ff00 */
[----:B------:R-:W-:Y:S01]  /*0480*/  @P0 MOV R113, R7 ;  /* 0x0000000700710202 */ /* 0x000fe20000000f00 */
[----:B------:R-:W-:Y:S01]  /*0490*/  IMAD.HI.U32 R25, R2, -0x2daee0ad, RZ ;  /* 0xd2511f5302197827 */ /* 0x000fe200078e00ff */
[----:B------:R-:W-:-:S02]  /*04a0*/  LOP3.LUT R5, R4, R5, R86, 0x96, !PT ;  /* 0x0000000504057212 */ /* 0x000fc400078e9656 */
[----:B------:R-:W-:Y:S02]  /*04b0*/  @!P0 CS2R R56, SRZ ;  /* 0x0000000000388805 */ /* 0x000fe4000001ff00 */
[----:B------:R-:W-:Y:S01]  /*04c0*/  @P0 MOV R129, R21 ;  /* 0x0000001500810202 */ /* 0x000fe20000000f00 */
[----:B------:R-:W-:Y:S01]  /*04d0*/  IMAD R29, R2, -0x2daee0ad, RZ ;  /* 0xd2511f53021d7824 */ /* 0x000fe200078e02ff */
[----:B------:R-:W-:Y:S01]  /*04e0*/  LOP3.LUT R25, R25, R87, RZ, 0x3c, !PT ;  /* 0x0000005719197212 */ /* 0x000fe200078e3cff */
[----:B------:R-:W-:Y:S01]  /*04f0*/  IMAD.HI.U32 R26, R5, -0x2daee0ad, RZ ;  /* 0xd2511f53051a7827 */ /* 0x000fe200078e00ff */
[----:B------:R-:W-:Y:S02]  /*0500*/  @P0 MOV R126, R23 ;  /* 0x00000017007e0202 */ /* 0x000fe40000000f00 */
[----:B------:R-:W-:Y:S02]  /*0510*/  @!P0 CS2R R54, SRZ ;  /* 0x0000000000368805 */ /* 0x000fe4000001ff00 */
[----:B------:R-:W-:Y:S01]  /*0520*/  @P0 MOV R111, R17 ;  /* 0x00000011006f0202 */ /* 0x000fe20000000f00 */
[----:B------:R-:W-:Y:S01]  /*0530*/  VIADD R30, R87, 0xbb67ae85 ;  /* 0xbb67ae85571e7836 */ /* 0x000fe20000000000 */
[----:B------:R-:W-:Y:S01]  /*0540*/  @P0 MOV R108, R19 ;  /* 0x00000013006c0202 */ /* 0x000fe20000000f00 */
[----:B------:R-:W-:Y:S01]  /*0550*/  VIADD R28, R86, 0x9e3779b9 ;  /* 0x9e3779b9561c7836 */ /* 0x000fe20000000000 */
[----:B------:R-:W-:Y:S01]  /*0560*/  @P0 MOV R123, R13 ;  /* 0x0000000d007b0202 */ /* 0x000fe20000000f00 */
[----:B------:R-:W-:Y:S01]  /*0570*/  IMAD R27, R3, -0x326172a9, RZ ;  /* 0xcd9e8d57031b7824 */ /* 0x000fe200078e02ff */
[----:B------:R-:W-:Y:S01]  /*0580*/  LOP3.LUT R26, R30, R29, R26, 0x96, !PT ;  /* 0x0000001d1e1a7212 */ /* 0x000fe200078e961a */
[----:B------:R-:W-:Y:S01]  /*0590*/  IMAD.HI.U32 R24, R25, -0x326172a9, RZ ;  /* 0xcd9e8d5719187827 */ /* 0x000fe200078e00ff */
[----:B------:R-:W-:-:S02]  /*05a0*/  @P0 MOV R121, R15 ;  /* 0x0000000f00790202 */ /* 0x000fc40000000f00 */
[----:B------:R-:W-:Y:S02]  /*05b0*/  @!P0 CS2R R52, SRZ ;  /* 0x0000000000348805 */ /* 0x000fe4000001ff00 */
[----:B------:R-:W-:Y:S01]  /*05c0*/  @P0 MOV R105, R9 ;  /* 0x0000000900690202 */ /* 0x000fe20000000f00 */
[----:B------:R-:W-:Y:S01]  /*05d0*/  @P0 IMAD.MOV.U32 R114, RZ, RZ, R6 ;  /* 0x000000ffff720224 */ /* 0x000fe200078e0006 */
[----:B------:R-:W-:Y:S01]  /*05e0*/  LOP3.LUT R24, R28, R27, R24, 0x96, !PT ;  /* 0x0000001b1c187212 */ /* 0x000fe200078e9618 */
[----:B------:R-:W-:Y:S01]  /*05f0*/  IMAD R28, R5, -0x2daee0ad, RZ ;  /* 0xd2511f53051c7824 */ /* 0x000fe200078e02ff */
[----:B------:R-:W-:Y:S01]  /*0600*/  @!P0 MOV R114, R6 ;  /* 0x0000000600728202 */ /* 0x000fe20000000f00 */
[----:B------:R-:W-:Y:S01]  /*0610*/  @!P0 IMAD.MOV.U32 R113, RZ, RZ, R7 ;  /* 0x000000ffff718224 */ /* 0x000fe200078e0007 */
[----:B------:R-:W-:Y:S01]  /*0620*/  @P0 MOV R103, R11 ;  /* 0x0000000b00670202 */ /* 0x000fe20000000f00 */
[----:B------:R-:W-:Y:S01]  /*0630*/  VIADD R27, R86, 0x3c6ef372 ;  /* 0x3c6ef372561b7836 */ /* 0x000fe20000000000 */
[----:B------:R-:W-:Y:S01]  /*0640*/  @!P0 CS2R R50, SRZ ;  /* 0x0000000000328805 */ /* 0x000fe2000001ff00 */
[----:B------:R-:W-:Y:S01]  /*0650*/  IMAD R6, R25, -0x326172a9, RZ ;  /* 0xcd9e8d5719067824 */ /* 0x000fe200078e02ff */
[----:B------:R-:W-:Y:S01]  /*0660*/  @!P0 CS2R R48, SRZ ;  /* 0x0000000000308805 */ /* 0x000fe2000001ff00 */
[----:B------:R-:W-:Y:S01]  /*0670*/  IMAD.HI.U32 R5, R26, -0x326172a9, RZ ;  /* 0xcd9e8d571a057827 */ /* 0x000fe200078e00ff */
[----:B------:R-:W-:-:S02]  /*0680*/  @!P0 CS2R R46, SRZ ;  /* 0x00000000002e8805 */ /* 0x000fc4000001ff00 */
[----:B------:R-:W-:Y:S02]  /*0690*/  @!P0 CS2R R44, SRZ ;  /* 0x00000000002c8805 */ /* 0x000fe4000001ff00 */
[----:B------:R-:W-:Y:S01]  /*06a0*/  LOP3.LUT R96, R96, 0x3, RZ, 0xc0, !PT ;  /* 0x0000000360607812 */ /* 0x000fe200078ec0ff */
[----:B------:R-:W-:Y:S01]  /*06b0*/  IMAD.HI.U32 R7, R24, -0x2daee0ad, RZ ;  /* 0xd2511f5318077827 */ /* 0x000fe200078e00ff */
[----:B------:R-:W-:Y:S01]  /*06c0*/  LOP3.LUT R5, R27, R6, R5, 0x96, !PT ;  /* 0x000000061b057212 */ /* 0x000fe200078e9605 */
[----:B------:R-:W0:Y:S01]  /*06d0*/  LDCU UR8, c[0x0][0x404] ;  /* 0x00008080ff0877ac */ /* 0x000e220008000800 */
[----:B------:R-:W-:Y:S01]  /*06e0*/  PRMT R160, R58, 0x7632, R160 ;  /* 0x000076323aa07816 */ /* 0x000fe200000000a0 */
[----:B------:R-:W-:Y:S01]  /*06f0*/  VIADD R25, R87, 0x76cf5d0a ;  /* 0x76cf5d0a57197836 */ /* 0x000fe20000000000 */
[----:B------:R-:W-:Y:S01]  /*0700*/  PRMT R159, R152, 0x7632, R159 ;  /* 0x00007632989f7816 */ /* 0x000fe2000000009f */
[----:B------:R-:W-:Y:S01]  /*0710*/  @P0 IMAD.MOV.U32 R130, RZ, RZ, R20 ;  /* 0x000000ffff820224 */ /* 0x000fe200078e0014 */
[----:B------:R-:W-:Y:S01]  /*0720*/  @!P0 MOV R130, R20 ;  /* 0x0000001400828202 */ /* 0x000fe20000000f00 */
[----:B------:R-:W-:Y:S01]  /*0730*/  @!P0 IMAD.MOV.U32 R129, RZ, RZ, R21 ;  /* 0x000000ffff818224 */ /* 0x000fe200078e0015 */
[----:B------:R-:W-:Y:S01]  /*0740*/  LOP3.LUT R7, R25, R28, R7, 0x96, !PT ;  /* 0x0000001c19077212 */ /* 0x000fe200078e9607 */
[----:B------:R-:W-:Y:S01]  /*0750*/  IMAD R25, R24, -0x2daee0ad, RZ ;  /* 0xd2511f5318197824 */ /* 0x000fe200078e02ff */
[----:B------:R-:W-:Y:S01]  /*0760*/  PRMT R158, R57, 0x7632, R158 ;  /* 0x00007632399e7816 */ /* 0x000fe2000000009e */
[----:B------:R-:W-:Y:S01]  /*0770*/  IMAD.HI.U32 R20, R5, -0x2daee0ad, RZ ;  /* 0xd2511f5305147827 */ /* 0x000fe200078e00ff */
[----:B------:R-:W-:Y:S01]  /*0780*/  PRMT R157, R153, 0x7632, R157 ;  /* 0x00007632999d7816 */ /* 0x000fe2000000009d */
[----:B------:R-:W1:Y:S01]  /*0790*/  LDCU.U8 UR9, c[0x0][0x410] ;  /* 0x00008200ff0977ac */ /* 0x000e620008000000 */
[----:B------:R-:W-:Y:S01]  /*07a0*/  PRMT R156, R56, 0x7632, R156 ;  /* 0x00007632389c7816 */ /* 0x000fe2000000009c */
[----:B------:R-:W-:Y:S01]  /*07b0*/  VIADD R24, R87, 0x32370b8f ;  /* 0x32370b8f57187836 */ /* 0x000fe20000000000 */
[----:B------:R-:W-:Y:S01]  /*07c0*/  PRMT R155, R154, 0x7632, R155 ;  /* 0x000076329a9b7816 */ /* 0x000fe2000000009b */
[----:B------:R-:W-:Y:S01]  /*07d0*/  VIADD R27, R86, 0xdaa66d2b ;  /* 0xdaa66d2b561b7836 */ /* 0x000fe20000000000 */
[----:B------:R-:W-:Y:S01]  /*07e0*/  PRMT R143, R113, 0x7632, R143 ;  /* 0x00007632718f7816 */ /* 0x000fe2000000008f */
[----:B------:R-:W-:Y:S01]  /*07f0*/  IMAD R21, R26, -0x326172a9, RZ ;  /* 0xcd9e8d571a157824 */ /* 0x000fe200078e02ff */
[----:B------:R-:W-:Y:S01]  /*0800*/  LOP3.LUT R20, R24, R25, R20, 0x96, !PT ;  /* 0x0000001918147212 */ /* 0x000fe200078e9614 */
[----:B------:R-:W-:Y:S01]  /*0810*/  IMAD.HI.U32 R6, R7, -0x326172a9, RZ ;  /* 0xcd9e8d5707067827 */ /* 0x000fe200078e00ff */
[----:B------:R-:W-:Y:S01]  /*0820*/  PRMT R142, R114, 0x7632, R142 ;  /* 0x00007632728e7816 */ /* 0x000fe2000000008e */
[----:B------:R-:W2:Y:S01]  /*0830*/  LDCU UR12, c[0x0][0x448] ;  /* 0x00008900ff0c77ac */ /* 0x000ea20008000800 */
[----:B------:R-:W-:Y:S01]  /*0840*/  PRMT R141, R115, 0x7632, R141 ;  /* 0x00007632738d7816 */ /* 0x000fe2000000008d */
[----:B------:R-:W-:Y:S01]  /*0850*/  @P0 IMAD.MOV.U32 R128, RZ, RZ, R22 ;  /* 0x000000ffff800224 */ /* 0x000fe200078e0016 */
[----:B------:R-:W-:Y:S01]  /*0860*/  LOP3.LUT R6, R27, R21, R6, 0x96, !PT ;  /* 0x000000151b067212 */ /* 0x000fe200078e9606 */
[----:B------:R-:W-:Y:S01]  /*0870*/  IMAD R24, R5, -0x2daee0ad, RZ ;  /* 0xd2511f5305187824 */ /* 0x000fe200078e02ff */
[----:B------:R-:W-:Y:S01]  /*0880*/  @!P0 MOV R128, R22 ;  /* 0x0000001600808202 */ /* 0x000fe20000000f00 */
[----:B------:R-:W-:Y:S01]  /*0890*/  @!P0 IMAD.MOV.U32 R126, RZ, RZ, R23 ;  /* 0x000000ffff7e8224 */ /* 0x000fe200078e0017 */
[----:B------:R-:W-:Y:S01]  /*08a0*/  PRMT R140, R116, 0x7632, R140 ;  /* 0x00007632748c7816 */ /* 0x000fe2000000008c */
[----:B------:R-:W-:Y:S01]  /*08b0*/  VIADD R21, R86, 0x78dde6e4 ;  /* 0x78dde6e456157836 */ /* 0x000fe20000000000 */
[----:B------:R-:W-:Y:S01]  /*08c0*/  PRMT R139, R117, 0x7632, R139 ;  /* 0x00007632758b7816 */ /* 0x000fe2000000008b */
[----:B------:R-:W-:Y:S01]  /*08d0*/  IMAD R22, R7, -0x326172a9, RZ ;  /* 0xcd9e8d5707167824 */ /* 0x000fe200078e02ff */
[----:B------:R-:W-:Y:S01]  /*08e0*/  PRMT R138, R118, 0x7632, R138 ;  /* 0x00007632768a7816 */ /* 0x000fe2000000008a */
[----:B------:R-:W-:Y:S01]  /*08f0*/  IMAD.HI.U32 R5, R20, -0x326172a9, RZ ;  /* 0xcd9e8d5714057827 */ /* 0x000fe200078e00ff */
[----:B------:R-:W-:Y:S01]  /*0900*/  PRMT R137, R119, 0x7632, R137 ;  /* 0x0000763277897816 */ /* 0x000fe20000000089 */
[----:B------:R-:W3:Y:S01]  /*0910*/  LDCU.64 UR10, c[0x0][0x408] ;  /* 0x00008100ff0a77ac */ /* 0x000ee20008000a00 */
[----:B------:R-:W-:Y:S01]  /*0920*/  PRMT R136, R120, 0x7632, R136 ;  /* 0x0000763278887816 */ /* 0x000fe20000000088 */
[----:B------:R-:W-:Y:S01]  /*0930*/  IMAD.HI.U32 R7, R6, -0x2daee0ad, RZ ;  /* 0xd2511f5306077827 */ /* 0x000fe200078e00ff */
[----:B------:R-:W-:Y:S01]  /*0940*/  LOP3.LUT R5, R21, R22, R5, 0x96, !PT ;  /* 0x0000001615057212 */ /* 0x000fe200078e9605 */
[----:B------:R-:W4:Y:S02]  /*0950*/  LDCU.64 UR4, c[0x0][0x3a0] ;  /* 0x00007400ff0477ac */ /* 0x000f240008000a00 */
[----:B------:R-:W-:-:S02]  /*0960*/  VIADD R23, R87, 0xed9eba14 ;  /* 0xed9eba1457177836 */ /* 0x000fc40000000000 */
[----:B------:R-:W-:Y:S01]  /*0970*/  @P0 IMAD.MOV.U32 R112, RZ, RZ, R16 ;  /* 0x000000ffff700224 */ /* 0x000fe200078e0010 */
[----:B------:R-:W-:Y:S01]  /*0980*/  @!P0 MOV R112, R16 ;  /* 0x0000001000708202 */ /* 0x000fe20000000f00 */
[----:B------:R-:W-:Y:S01]  /*0990*/  @!P0 IMAD.MOV.U32 R111, RZ, RZ, R17 ;  /* 0x000000ffff6f8224 */ /* 0x000fe200078e0011 */
[----:B------:R-:W-:Y:S01]  /*09a0*/  LOP3.LUT R7, R23, R24, R7, 0x96, !PT ;  /* 0x0000001817077212 */ /* 0x000fe200078e9607 */
[----:B------:R-:W-:Y:S01]  /*09b0*/  IMAD R17, R20, -0x326172a9, RZ ;  /* 0xcd9e8d5714117824 */ /* 0x000fe200078e02ff */
[----:B------:R-:W-:Y:S01]  /*09c0*/  PRMT R144, R112, 0x7632, R144 ;  /* 0x0000763270907816 */ /* 0x000fe20000000090 */
[----:B------:R-:W-:Y:S01]  /*09d0*/  IMAD R21, R6, -0x2daee0ad, RZ ;  /* 0xd2511f5306157824 */ /* 0x000fe200078e02ff */
[----:B------:R-:W-:Y:S01]  /*09e0*/  PRMT R145, R111, 0x7632, R145 ;  /* 0x000076326f917816 */ /* 0x000fe20000000091 */
[----:B------:R-:W-:-:S04]  /*09f0*/  IMAD.HI.U32 R16, R5, -0x2daee0ad, RZ ;  /* 0xd2511f5305107827 */ /* 0x000fc800078e00ff */
[----:B------:R-:W-:Y:S02]  /*0a00*/  VIADD R20, R87, 0xa9066899 ;  /* 0xa906689957147836 */ /* 0x000fe40000000000 */
[----:B------:R-:W-:Y:S02]  /*0a10*/  VIADD R22, R86, 0x1715609d ;  /* 0x1715609d56167836 */ /* 0x000fe40000000000 */
[----:B------:R-:W-:Y:S01]  /*0a20*/  IMAD.HI.U32 R6, R7, -0x326172a9, RZ ;  /* 0xcd9e8d5707067827 */ /* 0x000fe200078e00ff */
[----:B------:R-:W-:-:S03]  /*0a30*/  LOP3.LUT R16, R20, R21, R16, 0x96, !PT ;  /* 0x0000001514107212 */ /* 0x000fc600078e9610 */
[----:B------:R-:W-:Y:S01]  /*0a40*/  @P0 IMAD.MOV.U32 R110, RZ, RZ, R18 ;  /* 0x000000ffff6e0224 */ /* 0x000fe200078e0012 */
[----:B------:R-:W-:Y:S01]  /*0a50*/  LOP3.LUT R6, R22, R17, R6, 0x96, !PT ;  /* 0x0000001116067212 */ /* 0x000fe200078e9606 */
[----:B------:R-:W-:Y:S01]  /*0a60*/  IMAD R20, R5, -0x2daee0ad, RZ ;  /* 0xd2511f5305147824 */ /* 0x000fe200078e02ff */
[----:B------:R-:W-:Y:S01]  /*0a70*/  @!P0 MOV R110, R18 ;  /* 0x00000012006e8202 */ /* 0x000fe20000000f00 */
[----:B------:R-:W-:Y:S02]  /*0a80*/  @!P0 IMAD.MOV.U32 R108, RZ, RZ, R19 ;  /* 0x000000ffff6c8224 */ /* 0x000fe400078e0013 */
[----:B------:R-:W-:Y:S01]  /*0a90*/  VIADD R17, R86, 0xb54cda56 ;  /* 0xb54cda5656117836 */ /* 0x000fe20000000000 */
[----:B------:R-:W-:Y:S01]  /*0aa0*/  PRMT R146, R110, 0x7632, R146 ;  /* 0x000076326e927816 */ /* 0x000fe20000000092 */
[----:B------:R-:W-:Y:S01]  /*0ab0*/  IMAD R18, R7, -0x326172a9, RZ ;  /* 0xcd9e8d5707127824 */ /* 0x000fe200078e02ff */
[----:B------:R-:W-:Y:S01]  /*0ac0*/  PRMT R147, R108, 0x7632, R147 ;  /* 0x000076326c937816 */ /* 0x000fe20000000093 */
[----:B------:R-:W-:-:S04]  /*0ad0*/  IMAD.HI.U32 R5, R16, -0x326172a9, RZ ;  /* 0xcd9e8d5710057827 */ /* 0x000fc800078e00ff */
[----:B------:R-:W-:Y:S01]  /*0ae0*/  IMAD.HI.U32 R7, R6, -0x2daee0ad, RZ ;  /* 0xd2511f5306077827 */ /* 0x000fe200078e00ff */
[----:B------:R-:W-:-:S03]  /*0af0*/  LOP3.LUT R5, R17, R18, R5, 0x96, !PT ;  /* 0x0000001211057212 */ /* 0x000fc600078e9605 */
[----:B------:R-:W-:Y:S02]  /*0b00*/  VIADD R19, R87, 0x646e171e ;  /* 0x646e171e57137836 */ /* 0x000fe40000000000 */
[----:B------:R-:W-:Y:S01]  /*0b10*/  @P0 IMAD.MOV.U32 R125, RZ, RZ, R12 ;  /* 0x000000ffff7d0224 */ /* 0x000fe200078e000c */
[----:B------:R-:W-:Y:S01]  /*0b20*/  @!P0 MOV R125, R12 ;  /* 0x0000000c007d8202 */ /* 0x000fe20000000f00 */
[----:B------:R-:W-:Y:S01]  /*0b30*/  @!P0 IMAD.MOV.U32 R123, RZ, RZ, R13 ;  /* 0x000000ffff7b8224 */ /* 0x000fe200078e000d */
[----:B------:R-:W-:Y:S01]  /*0b40*/  LOP3.LUT R7, R19, R20, R7, 0x96, !PT ;  /* 0x0000001413077212 */ /* 0x000fe200078e9607 */
[----:B------:R-:W-:Y:S02]  /*0b50*/  IMAD R13, R16, -0x326172a9, RZ ;  /* 0xcd9e8d57100d7824 */ /* 0x000fe400078e02ff */
[----:B------:R-:W-:Y:S02]  /*0b60*/  IMAD R17, R6, -0x2daee0ad, RZ ;  /* 0xd2511f5306117824 */ /* 0x000fe400078e02ff */
        /* <DEDUP_REMOVED lines=10> */
[----:B------:R-:W-:Y:S02]  /*0c10*/  VIADD R13, R86, 0xf1bbcdc8 ;  /* 0xf1bbcdc8560d7836 */ /* 0x000fe40000000000 */
[----:B------:R-:W-:Y:S02]  /*0c20*/  IMAD R14, R7, -0x326172a9, RZ ;  /* 0xcd9e8d57070e7824 */ /* 0x000fe400078e02ff */
[----:B------:R-:W-:-:S04]  /*0c30*/  IMAD.HI.U32 R5, R12, -0x326172a9, RZ ;  /* 0xcd9e8d570c057827 */ /* 0x000fc800078e00ff */
[----:B------:R-:W-:Y:S01]  /*0c40*/  IMAD.HI.U32 R7, R6, -0x2daee0ad, RZ ;  /* 0xd2511f5306077827 */ /* 0x000fe200078e00ff */
[----:B------:R-:W-:-:S03]  /*0c50*/  LOP3.LUT R14, R13, R14, R5, 0x96, !PT ;  /* 0x0000000e0d0e7212 */ /* 0x000fc600078e9605 */
[C---:B------:R-:W-:Y:S02]  /*0c60*/  VIADD R15, R87.reuse, 0xdb3d7428 ;  /* 0xdb3d7428570f7836 */ /* 0x040fe40000000000 */
[----:B------:R-:W-:Y:S01]  /*0c70*/  @P0 IMAD.MOV.U32 R106, RZ, RZ, R8 ;  /* 0x000000ffff6a0224 */ /* 0x000fe200078e0008 */
[----:B------:R-:W-:Y:S01]  /*0c80*/  @!P0 MOV R106, R8 ;  /* 0x00000008006a8202 */ /* 0x000fe20000000f00 */
[----:B------:R-:W-:Y:S01]  /*0c90*/  VIADD R8, R87, 0x96a522ad ;  /* 0x96a522ad57087836 */ /* 0x000fe20000000000 */
[----:B------:R-:W-:Y:S01]  /*0ca0*/  LOP3.LUT R7, R15, R16, R7, 0x96, !PT ;  /* 0x000000100f077212 */ /* 0x000fe200078e9607 */
[----:B------:R-:W-:Y:S01]  /*0cb0*/  IMAD R5, R6, -0x2daee0ad, RZ ;  /* 0xd2511f5306057824 */ /* 0x000fe200078e02ff */
[----:B------:R-:W-:Y:S01]  /*0cc0*/  PRMT R148, R106, 0x7632, R148 ;  /* 0x000076326a947816 */ /* 0x000fe20000000094 */
[----:B------:R-:W-:-:S04]  /*0cd0*/  IMAD.HI.U32 R94, R14, -0x2daee0ad, RZ ;  /* 0xd2511f530e5e7827 */ /* 0x000fc800078e00ff */
[----:B------:R-:W-:Y:S01]  /*0ce0*/  @!P0 IMAD.MOV.U32 R105, RZ, RZ, R9 ;  /* 0x000000ffff698224 */ /* 0x000fe200078e0009 */
[----:B------:R-:W-:Y:S01]  /*0cf0*/  LOP3.LUT R94, R8, R5, R94, 0x96, !PT ;  /* 0x00000005085e7212 */ /* 0x000fe200078e965e */
[----:B------:R-:W-:Y:S01]  /*0d00*/  @P0 IMAD.MOV.U32 R104, RZ, RZ, R10 ;  /* 0x000000ffff680224 */ /* 0x000fe200078e000a */
[----:B------:R-:W-:Y:S01]  /*0d10*/  @!P0 MOV R104, R10 ;  /* 0x0000000a00688202 */ /* 0x000fe20000000f00 */
[----:B------:R-:W-:Y:S01]  /*0d20*/  IMAD R12, R12, -0x326172a9, RZ ;  /* 0xcd9e8d570c0c7824 */ /* 0x000fe200078e02ff */
[----:B------:R-:W-:Y:S01]  /*0d30*/  PRMT R149, R105, 0x7632, R149 ;  /* 0x0000763269957816 */ /* 0x000fe20000000095 */
[----:B------:R-:W-:Y:S01]  /*0d40*/  IMAD.HI.U32 R95, R7, -0x326172a9, RZ ;  /* 0xcd9e8d57075f7827 */ /* 0x000fe200078e00ff */
[----:B------:R-:W-:-:S03]  /*0d50*/  PRMT R150, R104, 0x7632, R150 ;  /* 0x0000763268967816 */ /* 0x000fc60000000096 */
[----:B------:R-:W-:Y:S02]  /*0d60*/  VIADD R6, R86, 0x8ff34781 ;  /* 0x8ff3478156067836 */ /* 0x000fe40000000000 */
[----:B------:R-:W-:Y:S02]  /*0d70*/  @!P0 IMAD.MOV.U32 R103, RZ, RZ, R11 ;  /* 0x000000ffff678224 */ /* 0x000fe400078e000b */
[----:B------:R-:W-:Y:S01]  /*0d80*/  IMAD.MOV.U32 R5, RZ, RZ, RZ ;  /* 0x000000ffff057224 */ /* 0x000fe200078e00ff */
[----:B------:R-:W-:Y:S01]  /*0d90*/  LOP3.LUT R95, R6, R12, R95, 0x96, !PT ;  /* 0x0000000c065f7212 */ /* 0x000fe200078e965f */
[----:B------:R-:W-:Y:S01]  /*0da0*/  IMAD R88, R14, -0x2daee0ad, RZ ;  /* 0xd2511f530e587824 */ /* 0x000fe200078e02ff */
[----:B------:R-:W-:Y:S01]  /*0db0*/  PRMT R151, R103, 0x7632, R151 ;  /* 0x0000763267977816 */ /* 0x000fe20000000097 */
[----:B01234-:R-:W-:-:S07]  /*0dc0*/  IMAD R98, R7, -0x326172a9, RZ ;  /* 0xcd9e8d5707627824 */ /* 0x01ffce00078e02ff */
.L_x_3673:
[----:B0-----:R-:W0:Y:S08]  /*0dd0*/  LDC.64 R16, c[0x0][0x3f0] ;  /* 0x0000fc00ff107b82 */ /* 0x001e300000000a00 */
[----:B------:R-:W1:Y:S08]  /*0de0*/  LDC R165, c[0x0][0x388] ;  /* 0x0000e200ffa57b82 */ /* 0x000e700000000800 */
[----:B------:R-:W2:Y:S01]  /*0df0*/  LDC.64 R20, c[0x0][0x3f8] ;  /* 0x0000fe00ff147b82 */ /* 0x000ea20000000a00 */
[----:B0-----:R-:W-:-:S05]  /*0e00*/  IMAD.WIDE R16, R0, 0x4, R16 ;  /* 0x0000000400107825 */ /* 0x001fca00078e0210 */
[----:B------:R-:W3:Y:S01]  /*0e10*/  LDG.E R83, desc[UR6][R16.64] ;  /* 0x0000000610537981 */ /* 0x000ee2000c1e1900 */
[----:B------:R-:W-:Y:S01]  /*0e20*/  IMAD.MOV.U32 R85, RZ, RZ, RZ ;  /* 0x000000ffff557224 */ /* 0x000fe200078e00ff */
[----:B------:R-:W-:Y:S01]  /*0e30*/  ISETP.NE.U32.AND P0, PT, RZ, UR4, PT ;  /* 0x00000004ff007c0c */ /* 0x000fe2000bf05070 */
[C---:B------:R-:W-:Y:S01]  /*0e40*/  VIADD R22, R87.reuse, 0x1fd5c5a3 ;  /* 0x1fd5c5a357167836 */ /* 0x040fe20000000000 */
[----:B------:R-:W-:Y:S01]  /*0e50*/  IADD3 R24, PT, PT, R86, 0x78dde6e4, RZ ;  /* 0x78dde6e456187810 */ /* 0x000fe20007ffe0ff */
[----:B------:R-:W-:Y:S02]  /*0e60*/  VIADD R25, R87, 0x32370b8f ;  /* 0x32370b8f57197836 */ /* 0x000fe40000000000 */
[----:B--2---:R-:W-:Y:S01]  /*0e70*/  IMAD.WIDE R20, R0, 0x4, R20 ;  /* 0x0000000400147825 */ /* 0x004fe200078e0214 */
[----:B---3--:R-:W-:-:S04]  /*0e80*/  ISETP.GE.AND P1, PT, R83, 0x1, PT ;  /* 0x000000015300780c */ /* 0x008fc80003f26270 */
[----:B-----5:R0:W5:Y:S09]  /*0e90*/  LDG.E R102, desc[UR6][R20.64] ;  /* 0x0000000614667981 */ /* 0x020172000c1e1900 */
[----:B------:R-:W2:Y:S01]  /*0ea0*/  @P1 LDC.64 R16, c[0x0][0x390] ;  /* 0x0000e400ff101b82 */ /* 0x000ea20000000a00 */
[----:B------:R-:W-:-:S05]  /*0eb0*/  @P1 IADD3 R6, PT, PT, R83, -0x1, RZ ;  /* 0xffffffff53061810 */ /* 0x000fca0007ffe0ff */
[----:B-1----:R-:W-:-:S05]  /*0ec0*/  @P1 IMAD R6, R6, R165, RZ ;  /* 0x000000a506061224 */ /* 0x002fca00078e02ff */
[----:B------:R-:W-:-:S04]  /*0ed0*/  @P1 SHF.R.S32.HI R23, RZ, 0x1f, R6 ;  /* 0x0000001fff171819 */ /* 0x000fc80000011406 */
[----:B------:R-:W-:-:S04]  /*0ee0*/  @P1 LEA.HI R6, R23, R6, RZ, 0x3 ;  /* 0x0000000617061211 */ /* 0x000fc800078f18ff */
[----:B------:R-:W-:-:S05]  /*0ef0*/  @P1 LEA.HI.SX32 R85, R6, R161, 0x1d ;  /* 0x000000a106551211 */ /* 0x000fca00078feaff */
[----:B--2---:R-:W-:-:S05]  /*0f00*/  @P1 IMAD.WIDE.U32 R16, R85, 0x10, R16 ;  /* 0x0000001055101825 */ /* 0x004fca00078e0010 */
[----:B------:R1:W5:Y:S01]  /*0f10*/  @P1 LDG.E.128 R40, desc[UR6][R16.64] ;  /* 0x0000000610281981 */ /* 0x000362000c1e1d00 */
[----:B------:R-:W-:Y:S01]  /*0f20*/  ISETP.NE.AND.EX P0, PT, RZ, UR5, PT, P0 ;  /* 0x00000005ff007c0c */ /* 0x000fe2000bf05300 */
[----:B------:R-:W-:-:S05]  /*0f30*/  IMAD R6, R0, R165, RZ ;  /* 0x000000a500067224 */ /* 0x000fca00078e02ff */
[----:B------:R-:W-:-:S04]  /*0f40*/  SHF.R.S32.HI R23, RZ, 0x1f, R6 ;  /* 0x0000001fff177819 */ /* 0x000fc80000011406 */
[----:B------:R-:W-:Y:S01]  /*0f50*/  LEA.HI R84, R23, R6, RZ, 0x3 ;  /* 0x0000000617547211 */ /* 0x000fe200078f18ff */
[C---:B0-----:R-:W-:Y:S01]  /*0f60*/  VIADD R20, R86.reuse, 0xb54cda56 ;  /* 0xb54cda5656147836 */ /* 0x041fe20000000000 */
[C---:B------:R-:W-:Y:S01]  /*0f70*/  IADD3 R21, PT, PT, R86.reuse, -0x255992d5, RZ ;  /* 0xdaa66d2b56157810 */ /* 0x040fe20007ffe0ff */
[C---:B------:R-:W-:Y:S01]  /*0f80*/  VIADD R23, R87.reuse, 0xbb67ae85 ;  /* 0xbb67ae8557177836 */ /* 0x040fe20000000000 */
[C---:B------:R-:W-:Y:S01]  /*0f90*/  IADD3 R27, PT, PT, R87.reuse, -0x695add53, RZ ;  /* 0x96a522ad571b7810 */ /* 0x040fe20007ffe0ff */
[C---:B------:R-:W-:Y:S01]  /*0fa0*/  VIADD R26, R86.reuse, 0x1715609d ;  /* 0x1715609d561a7836 */ /* 0x040fe20000000000 */
[C---:B------:R-:W-:Y:S01]  /*0fb0*/  IADD3 R30, PT, PT, R86.reuse, -0x700cb87f, RZ ;  /* 0x8ff34781561e7810 */ /* 0x040fe20007ffe0ff */
[C---:B------:R-:W-:Y:S01]  /*0fc0*/  VIADD R28, R86.reuse, 0x5384540f ;  /* 0x5384540f561c7836 */ /* 0x040fe20000000000 */
[C---:B------:R-:W-:Y:S01]  /*0fd0*/  IADD3 R33, PT, PT, R87.reuse, 0x646e171e, RZ ;  /* 0x646e171e57217810 */ /* 0x040fe20007ffe0ff */
[C---:B------:R-:W-:Y:S01]  /*0fe0*/  VIADD R29, R86.reuse, 0xf1bbcdc8 ;  /* 0xf1bbcdc8561d7836 */ /* 0x040fe20000000000 */
[----:B------:R-:W-:Y:S01]  /*0ff0*/  IADD3 R64, PT, PT, R86, 0x3c6ef372, RZ ;  /* 0x3c6ef37256407810 */ /* 0x000fe20007ffe0ff */
[C---:B------:R-:W-:Y:S01]  /*1000*/  VIADD R31, R87.reuse, 0x76cf5d0a ;  /* 0x76cf5d0a571f7836 */ /* 0x040fe20000000000 */
[----:B------:R-:W-:Y:S01]  /*1010*/  LEA.HI.SX32 R84, R84, R161, 0x1d ;  /* 0x000000a154547211 */ /* 0x000fe200078feaff */
[----:B------:R-:W-:-:S02]  /*1020*/  VIADD R32, R87, 0xa9066899 ;  /* 0xa906689957207836 */ /* 0x000fc40000000000 */
[C---:B------:R-:W-:Y:S02]  /*1030*/  VIADD R34, R87.reuse, 0xdb3d7428 ;  /* 0xdb3d742857227836 */ /* 0x040fe40000000000 */
[----:B------:R-:W-:Y:S02]  /*1040*/  VIADD R35, R87, 0xed9eba14 ;  /* 0xed9eba1457237836 */ /* 0x000fe40000000000 */
[----:B------:R-:W-:Y:S01]  /*1050*/  VIADD R65, R86, 0x9e3779b9 ;  /* 0x9e3779b956417836 */ /* 0x000fe20000000000 */
[----:B-1----:R-:W-:Y:S06]  /*1060*/  @!P0 BRA `(.L_x_3206) ;  /* 0x0000002c00d08947 */ /* 0x002fec0003800000 */
        /* <DEDUP_REMOVED lines=25> */
.L_x_3211:
        /* <DEDUP_REMOVED lines=13> */
.L_x_3213:
[----:B------:R-:W-:Y:S05]  /*12d0*/  BSYNC.RECONVERGENT B2 ;  /* 0x0000000000027941 */ /* 0x000fea0003800200 */
.L_x_3212:
[----:B------:R-:W-:Y:S01]  /*12e0*/  IMAD.WIDE.U32 R62, R3, -0x326172a9, RZ ;  /* 0xcd9e8d57033e7825 */ /* 0x000fe200078e00ff */
[----:B------:R-:W-:-:S03]  /*12f0*/  LOP3.LUT R6, R5, R17, R87, 0x96, !PT ;  /* 0x0000001105067212 */ /* 0x000fc600078e9657 */
[----:B------:R-:W-:Y:S01]  /*1300*/  IMAD.MOV.U32 R14, RZ, RZ, RZ ;  /* 0x000000ffff0e7224 */ /* 0x000fe200078e00ff */
[----:B------:R-:W-:Y:S01]  /*1310*/  LOP3.LUT R60, R4, R63, R86, 0x96, !PT ;  /* 0x0000003f043c7212 */ /* 0x000fe200078e9656 */
[----:B------:R-:W-:-:S04]  /*1320*/  IMAD.WIDE.U32 R6, R6, -0x326172a9, RZ ;  /* 0xcd9e8d5706067825 */ /* 0x000fc800078e00ff */
[----:B------:R-:W-:Y:S01]  /*1330*/  IMAD.WIDE.U32 R60, R60, -0x2daee0ad, RZ ;  /* 0xd2511f533c3c7825 */ /* 0x000fe200078e00ff */
[----:B------:R-:W-:-:S04]  /*1340*/  LOP3.LUT R17, R65, R62, R7, 0x96, !PT ;  /* 0x0000003e41117212 */ /* 0x000fc800078e9607 */
        /* <DEDUP_REMOVED lines=31> */
[----:B------:R-:W-:Y:S02]  /*1540*/  LOP3.LUT R95, R30, R16, R99, 0x96, !PT ;  /* 0x000000101e5f7212 */ /* 0x000fe400078e9663 */
[----:B------:R-:W-:Y:S01]  /*1550*/  MOV R10, R6 ;  /* 0x00000006000a7202 */ /* 0x000fe20000000f00 */
[----:B------:R-:W-:Y:S01]  /*1560*/  IMAD.MOV.U32 R6, RZ, RZ, R88 ;  /* 0x000000ffff067224 */ /* 0x000fe200078e0058 */
[----:B------:R-:W-:-:S07]  /*1570*/  LOP3.LUT R94, R27, R94, R7, 0x96, !PT ;  /* 0x0000005e1b5e7212 */ /* 0x000fce00078e9607 */
.L_x_3210:
[----:B------:R-:W-:Y:S05]  /*1580*/  BSYNC.RECONVERGENT B1 ;  /* 0x0000000000017941 */ /* 0x000fea0003800200 */
.L_x_3209:
[----:B------:R-:W-:Y:S01]  /*1590*/  HFMA2 R17, -RZ, RZ, 0.1171875, 0 ;  /* 0x2f800000ff117431 */ /* 0x000fe200000001ff */
[----:B------:R-:W-:Y:S01]  /*15a0*/  I2FP.F32.U32 R6, R6 ;  /* 0x0000000600067245 */ /* 0x000fe20000201000 */
[----:B-----5:R-:W-:Y:S01]  /*15b0*/  IMAD.U32 R7, R40, 0x10000, RZ ;  /* 0x0001000028077824 */ /* 0x020fe200078e00ff */
[----:B------:R-:W-:-:S03]  /*15c0*/  SHF.L.U32 R61, R36, 0x10, RZ ;  /* 0x00000010243d7819 */ /* 0x000fc600000006ff */
[----:B------:R-:W-:Y:S01]  /*15d0*/  FMUL.FTZ R7, R7, UR11 ;  /* 0x0000000b07077c20 */ /* 0x000fe20008410000 */
[----:B------:R-:W-:-:S03]  /*15e0*/  FFMA.FTZ R6, R6, R17, 1.1641532182693481445e-10 ;  /* 0x2f00000006067423 */ /* 0x000fc60000010011 */
[----:B------:R-:W-:Y:S01]  /*15f0*/  FMUL.FTZ R7, R7, UR10 ;  /* 0x0000000a07077c20 */ /* 0x000fe20008410000 */
[----:B------:R-:W-:Y:S01]  /*1600*/  IMAD.U32 R17, R120, 0x10000, RZ ;  /* 0x0001000078117824 */ /* 0x000fe200078e00ff */
[----:B------:R-:W-:-:S04]  /*1610*/  FSETP.GTU.FTZ.AND P3, PT, R6, UR8, PT ;  /* 0x0000000806007c0b */ /* 0x000fc8000bf7c000 */
[----:B------:R-:W-:Y:S02]  /*1620*/  FSEL R6, R7, RZ, !P3 ;  /* 0x000000ff07067208 */ /* 0x000fe40005800000 */
[----:B------:R-:W-:-:S03]  /*1630*/  SEL R7, RZ, 0x1, P3 ;  /* 0x00000001ff077807 */ /* 0x000fc60001800000 */
[----:B------:R-:W-:-:S07]  /*1640*/  FFMA.FTZ R6, R6, R17, R61 ;  /* 0x0000001106067223 */ /* 0x000fce000001003d */
.L_x_3208:
[----:B------:R-:W-:Y:S05]  /*1650*/  BSYNC.RECONVERGENT B0 ;  /* 0x0000000000007941 */ /* 0x000fea0003800200 */
.L_x_3207:
        /* <DEDUP_REMOVED lines=23> */
.L_x_3218:
        /* <DEDUP_REMOVED lines=13> */
.L_x_3220:
[----:B------:R-:W-:Y:S05]  /*18a0*/  BSYNC.RECONVERGENT B2 ;  /* 0x0000000000027941 */ /* 0x000fea0003800200 */
.L_x_3219:
        /* <DEDUP_REMOVED lines=37> */
[----:B------:R-:W-:-:S03]  /*1b00*/  LOP3.LUT R95, R30, R16, R99, 0x96, !PT ;  /* 0x000000101e5f7212 */ /* 0x000fc600078e9663 */
[----:B------:R-:W-:Y:S01]  /*1b10*/  IMAD.MOV.U32 R12, RZ, RZ, R8 ;  /* 0x000000ffff0c7224 */ /* 0x000fe200078e0008 */
[----:B------:R-:W-:Y:S01]  /*1b20*/  LOP3.LUT R94, R27, R94, R9, 0x96, !PT ;  /* 0x0000005e1b5e7212 */ /* 0x000fe200078e9609 */
[----:B------:R-:W-:Y:S01]  /*1b30*/  IMAD.MOV.U32 R16, RZ, RZ, RZ ;  /* 0x000000ffff107224 */ /* 0x000fe200078e00ff */
[----:B------:R-:W-:-:S07]  /*1b40*/  MOV R8, R10 ;  /* 0x0000000a00087202 */ /* 0x000fce0000000f00 */
.L_x_3217:
[----:B------:R-:W-:Y:S05]  /*1b50*/  BSYNC.RECONVERGENT B1 ;  /* 0x0000000000017941 */ /* 0x000fea0003800200 */
.L_x_3216:
[----:B-----5:R-:W-:Y:S01]  /*1b60*/  PRMT R9, R40, 0x7632, R9 ;  /* 0x0000763228097816 */ /* 0x020fe20000000009 */
[----:B------:R-:W-:Y:S01]  /*1b70*/  IMAD.MOV.U32 R17, RZ, RZ, 0x2f800000 ;  /* 0x2f800000ff117424 */ /* 0x000fe200078e00ff */
[----:B------:R-:W-:Y:S02]  /*1b80*/  I2FP.F32.U32 R8, R8 ;  /* 0x0000000800087245 */ /* 0x000fe40000201000 */
        /* <DEDUP_REMOVED lines=11> */
.L_x_3215:
[----:B------:R-:W-:Y:S05]  /*1c40*/  BSYNC.RECONVERGENT B0 ;  /* 0x0000000000007941 */ /* 0x000fea0003800200 */
.L_x_3214:
        /* <DEDUP_REMOVED lines=22> */
.L_x_3225:
        /* <DEDUP_REMOVED lines=13> */
.L_x_3227:
[----:B------:R-:W-:Y:S05]  /*1e80*/  BSYNC.RECONVERGENT B2 ;  /* 0x0000000000027941 */ /* 0x000fea0003800200 */
.L_x_3226:
        /* <DEDUP_REMOVED lines=36> */
[----:B------:R-:W-:Y:S02]  /*20d0*/  HFMA2 R17, -RZ, RZ, 0, 0 ;  /* 0x00000000ff117431 */ /* 0x000fe400000001ff */
[----:B------:R-:W-:Y:S01]  /*20e0*/  IMAD.WIDE.U32 R10, R10, -0x2daee0ad, RZ ;  /* 0xd2511f530a0a7825 */ /* 0x000fe200078e00ff */
[----:B------:R-:W-:-:S03]  /*20f0*/  LOP3.LUT R95, R30, R16, R99, 0x96, !PT ;  /* 0x000000101e5f7212 */ /* 0x000fc600078e9663 */
[----:B------:R-:W-:Y:S01]  /*2100*/  IMAD.MOV.U32 R14, RZ, RZ, R10 ;  /* 0x000000ffff0e7224 */ /* 0x000fe200078e000a */
[----:B------:R-:W-:Y:S01]  /*2110*/  LOP3.LUT R94, R27, R94, R11, 0x96, !PT ;  /* 0x0000005e1b5e7212 */ /* 0x000fe200078e960b */
[----:B------:R-:W-:-:S07]  /*2120*/  IMAD.MOV.U32 R10, RZ, RZ, R12 ;  /* 0x000000ffff0a7224 */ /* 0x000fce00078e000c */
.L_x_3224:
[----:B------:R-:W-:Y:S05]  /*2130*/  BSYNC.RECONVERGENT B1 ;  /* 0x0000000000017941 */ /* 0x000fea0003800200 */
.L_x_3223:
[----:B------:R-:W-:Y:S01]  /*2140*/  I2FP.F32.U32 R10, R10 ;  /* 0x0000000a000a7245 */ /* 0x000fe20000201000 */
[----:B------:R-:W-:Y:S02]  /*2150*/  IMAD.MOV.U32 R61, RZ, RZ, 0x2f800000 ;  /* 0x2f800000ff3d7424 */ /* 0x000fe400078e00ff */
[----:B-----5:R-:W-:Y:S02]  /*2160*/  IMAD.U32 R11, R41, 0x10000, RZ ;  /* 0x00010000290b7824 */ /* 0x020fe400078e00ff */
[----:B------:R-:W-:Y:S01]  /*2170*/  FFMA.FTZ R10, R10, R61, 1.1641532182693481445e-10 ;  /* 0x2f0000000a0a7423 */ /* 0x000fe2000001003d */
[----:B------:R-:W-:Y:S01]  /*2180*/  SHF.L.U32 R61, R119, 0x10, RZ ;  /* 0x00000010773d7819 */ /* 0x000fe200000006ff */
[----:B------:R-:W-:Y:S01]  /*2190*/  FMUL.FTZ R11, R11, UR11 ;  /* 0x0000000b0b0b7c20 */ /* 0x000fe20008410000 */
[----:B------:R-:W-:Y:S02]  /*21a0*/  IMAD.U32 R67, R37, 0x10000, RZ ;  /* 0x0001000025437824 */ /* 0x000fe400078e00ff */
[----:B------:R-:W-:Y:S01]  /*21b0*/  FSETP.GTU.FTZ.AND P3, PT, R10, UR8, PT ;  /* 0x000000080a007c0b */ /* 0x000fe2000bf7c000 */
[----:B------:R-:W-:-:S05]  /*21c0*/  FMUL.FTZ R11, R11, UR10 ;  /* 0x0000000a0b0b7c20 */ /* 0x000fca0008410000 */
[----:B------:R-:W-:Y:S02]  /*21d0*/  FSEL R10, R11, RZ, !P3 ;  /* 0x000000ff0b0a7208 */ /* 0x000fe40005800000 */
[----:B------:R-:W-:-:S03]  /*21e0*/  SEL R11, RZ, 0x1, P3 ;  /* 0x00000001ff0b7807 */ /* 0x000fc60001800000 */
[----:B------:R-:W-:-:S07]  /*21f0*/  FFMA.FTZ R10, R10, R61, R67 ;  /* 0x0000003d0a0a7223 */ /* 0x000fce0000010043 */
.L_x_3222:
[----:B------:R-:W-:Y:S05]  /*2200*/  BSYNC.RECONVERGENT B0 ;  /* 0x0000000000007941 */ /* 0x000fea0003800200 */
.L_x_3221:
        /* <DEDUP_REMOVED lines=23> */
.L_x_3232:
        /* <DEDUP_REMOVED lines=13> */
.L_x_3234:
[----:B------:R-:W-:Y:S05]  /*2450*/  BSYNC.RECONVERGENT B2 ;  /* 0x0000000000027941 */ /* 0x000fea0003800200 */
.L_x_3233:
        /* <DEDUP_REMOVED lines=38> */
[----:B------:R-:W-:Y:S01]  /*26c0*/  IMAD.MOV.U32 R16, RZ, RZ, RZ ;  /* 0x000000ffff107224 */ /* 0x000fe200078e00ff */
[----:B------:R-:W-:Y:S01]  /*26d0*/  MOV R18, R12 ;  /* 0x0000000c00127202 */ /* 0x000fe20000000f00 */
[----:B------:R-:W-:Y:S01]  /*26e0*/  IMAD.MOV.U32 R12, RZ, RZ, R14 ;  /* 0x000000ffff0c7224 */ /* 0x000fe200078e000e */
[----:B------:R-:W-:-:S07]  /*26f0*/  LOP3.LUT R94, R27, R94, R13, 0x96, !PT ;  /* 0x0000005e1b5e7212 */ /* 0x000fce00078e960d */
.L_x_3231:
[----:B------:R-:W-:Y:S05]  /*2700*/  BSYNC.RECONVERGENT B1 ;  /* 0x0000000000017941 */ /* 0x000fea0003800200 */
.L_x_3230:
[----:B------:R-:W-:Y:S01]  /*2710*/  HFMA2 R17, -RZ, RZ, 0.1171875, 0 ;  /* 0x2f800000ff117431 */ /* 0x000fe200000001ff */
[----:B-----5:R-:W-:Y:S02]  /*2720*/  PRMT R13, R41, 0x7632, R13 ;  /* 0x00007632290d7816 */ /* 0x020fe4000000000d */
[----:B------:R-:W-:Y:S02]  /*2730*/  I2FP.F32.U32 R12, R12 ;  /* 0x0000000c000c7245 */ /* 0x000fe40000201000 */
[----:B------:R-:W-:Y:S01]  /*2740*/  PRMT R14, R37, 0x7632, R14 ;  /* 0x00007632250e7816 */ /* 0x000fe2000000000e */
[----:B------:R-:W-:-:S03]  /*2750*/  IMAD.U32 R13, R13, 0x10000, RZ ;  /* 0x000100000d0d7824 */ /* 0x000fc600078e00ff */
[----:B------:R-:W-:Y:S01]  /*2760*/  SHF.L.U32 R67, R14, 0x10, RZ ;  /* 0x000000100e437819 */ /* 0x000fe200000006ff */
[----:B------:R-:W-:Y:S01]  /*2770*/  FFMA.FTZ R12, R12, R17, 1.1641532182693481445e-10 ;  /* 0x2f0000000c0c7423 */ /* 0x000fe20000010011 */
[----:B------:R-:W-:Y:S01]  /*2780*/  FMUL.FTZ R13, R13, UR11 ;  /* 0x0000000b0d0d7c20 */ /* 0x000fe20008410000 */
[----:B------:R-:W-:-:S03]  /*2790*/  IMAD.U32 R17, R137, 0x10000, RZ ;  /* 0x0001000089117824 */ /* 0x000fc600078e00ff */
[----:B------:R-:W-:Y:S01]  /*27a0*/  FSETP.GTU.FTZ.AND P3, PT, R12, UR8, PT ;  /* 0x000000080c007c0b */ /* 0x000fe2000bf7c000 */
[----:B------:R-:W-:-:S03]  /*27b0*/  FMUL.FTZ R12, R13, UR10 ;  /* 0x0000000a0d0c7c20 */ /* 0x000fc60008410000 */
[----:B------:R-:W-:Y:S02]  /*27c0*/  SEL R13, RZ, 0x1, P3 ;  /* 0x00000001ff0d7807 */ /* 0x000fe40001800000 */
[----:B------:R-:W-:-:S05]  /*27d0*/  FSEL R12, R12, RZ, !P3 ;  /* 0x000000ff0c0c7208 */ /* 0x000fca0005800000 */
[----:B------:R-:W-:-:S07]  /*27e0*/  FFMA.FTZ R12, R12, R17, R67 ;  /* 0x000000110c0c7223 */ /* 0x000fce0000010043 */
.L_x_3229:
[----:B------:R-:W-:Y:S05]  /*27f0*/  BSYNC.RECONVERGENT B0 ;  /* 0x0000000000007941 */ /* 0x000fea0003800200 */
.L_x_3228:
        /* <DEDUP_REMOVED lines=22> */
.L_x_3239:
        /* <DEDUP_REMOVED lines=13> */
.L_x_3241:
[----:B------:R-:W-:Y:S05]  /*2a30*/  BSYNC.RECONVERGENT B2 ;  /* 0x0000000000027941 */ /* 0x000fea0003800200 */
.L_x_3240:
        /* <DEDUP_REMOVED lines=42> */
.L_x_3238:
[----:B------:R-:W-:Y:S05]  /*2ce0*/  BSYNC.RECONVERGENT B1 ;  /* 0x0000000000017941 */ /* 0x000fea0003800200 */
.L_x_3237:
[----:B------:R-:W-:Y:S01]  /*2cf0*/  I2FP.F32.U32 R14, R14 ;  /* 0x0000000e000e7245 */ /* 0x000fe20000201000 */
[----:B------:R-:W-:Y:S01]  /*2d00*/  IMAD.MOV.U32 R69, RZ, RZ, 0x2f800000 ;  /* 0x2f800000ff457424 */ /* 0x000fe200078e00ff */
[----:B-----5:R-:W-:Y:S01]  /*2d10*/  SHF.L.U32 R15, R42, 0x10, RZ ;  /* 0x000000102a0f7819 */ /* 0x020fe200000006ff */
[----:B------:R-:W-:Y:S02]  /*2d20*/  IMAD.U32 R71, R38, 0x10000, RZ ;  /* 0x0001000026477824 */ /* 0x000fe400078e00ff */
[----:B------:R-:W-:Y:S01]  /*2d30*/  FFMA.FTZ R14, R14, R69, 1.1641532182693481445e-10 ;  /* 0x2f0000000e0e7423 */ /* 0x000fe20000010045 */
[----:B------:R-:W-:Y:S02]  /*2d40*/  IMAD.U32 R69, R118, 0x10000, RZ ;  /* 0x0001000076457824 */ /* 0x000fe400078e00ff */
[----:B------:R-:W-:Y:S02]  /*2d50*/  FMUL.FTZ R15, R15, UR11 ;  /* 0x0000000b0f0f7c20 */ /* 0x000fe40008410000 */
[----:B------:R-:W-:-:S02]  /*2d60*/  FSETP.GTU.FTZ.AND P3, PT, R14, UR8, PT ;  /* 0x000000080e007c0b */ /* 0x000fc4000bf7c000 */
[----:B------:R-:W-:-:S05]  /*2d70*/  FMUL.FTZ R15, R15, UR10 ;  /* 0x0000000a0f0f7c20 */ /* 0x000fca0008410000 */
[----:B------:R-:W-:Y:S02]  /*2d80*/  FSEL R14, R15, RZ, !P3 ;  /* 0x000000ff0f0e7208 */ /* 0x000fe40005800000 */
[----:B------:R-:W-:-:S03]  /*2d90*/  SEL R15, RZ, 0x1, P3 ;  /* 0x00000001ff0f7807 */ /* 0x000fc60001800000 */
[----:B------:R-:W-:-:S07]  /*2da0*/  FFMA.FTZ R14, R14, R69, R71 ;  /* 0x000000450e0e7223 */ /* 0x000fce0000010047 */
.L_x_3236:
[----:B------:R-:W-:Y:S05]  /*2db0*/  BSYNC.RECONVERGENT B0 ;  /* 0x0000000000007941 */ /* 0x000fea0003800200 */
.L_x_3235:
        /* <DEDUP_REMOVED lines=23> */
.L_x_3246:
        /* <DEDUP_REMOVED lines=13> */
.L_x_3248:
[----:B------:R-:W-:Y:S05]  /*3000*/  BSYNC.RECONVERGENT B2 ;  /* 0x0000000000027941 */ /* 0x000fea0003800200 */
.L_x_3247:
        /* <DEDUP_REMOVED lines=38> */
[----:B------:R-:W-:Y:S02]  /*3270*/  HFMA2 R68, -RZ, RZ, 0, 0 ;  /* 0x00000000ff447431 */ /* 0x000fe400000001ff */
[----:B------:R-:W-:Y:S01]  /*3280*/  IMAD.MOV.U32 R18, RZ, RZ, R16 ;  /* 0x000000ffff127224 */ /* 0x000fe200078e0010 */
[----:B------:R-:W-:Y:S01]  /*3290*/  LOP3.LUT R94, R27, R94, R17, 0x96, !PT ;  /* 0x0000005e1b5e7212 */ /* 0x000fe200078e9611 */
[----:B------:R-:W-:-:S07]  /*32a0*/  IMAD.MOV.U32 R16, RZ, RZ, R74 ;  /* 0x000000ffff107224 */ /* 0x000fce00078e004a */
.L_x_3245:
[----:B------:R-:W-:Y:S05]  /*32b0*/  BSYNC.RECONVERGENT B1 ;  /* 0x0000000000017941 */ /* 0x000fea0003800200 */
.L_x_3244:
[----:B-----5:R-:W-:Y:S01]  /*32c0*/  PRMT R17, R42, 0x7632, R17 ;  /* 0x000076322a117816 */ /* 0x020fe20000000011 */
[----:B------:R-:W-:Y:S01]  /*32d0*/  IMAD.MOV.U32 R69, RZ, RZ, 0x2f800000 ;  /* 0x2f800000ff457424 */ /* 0x000fe200078e00ff */
[----:B------:R-:W-:Y:S02]  /*32e0*/  I2FP.F32.U32 R16, R16 ;  /* 0x0000001000107245 */ /* 0x000fe40000201000 */
[----:B------:R-:W-:Y:S01]  /*32f0*/  PRMT R66, R38, 0x7632, R66 ;  /* 0x0000763226427816 */ /* 0x000fe20000000042 */
[----:B------:R-:W-:Y:S02]  /*3300*/  IMAD.U32 R17, R17, 0x10000, RZ ;  /* 0x0001000011117824 */ /* 0x000fe400078e00ff */
[----:B------:R-:W-:Y:S02]  /*3310*/  FFMA.FTZ R16, R16, R69, 1.1641532182693481445e-10 ;  /* 0x2f00000010107423 */ /* 0x000fe40000010045 */
[----:B------:R-:W-:Y:S01]  /*3320*/  FMUL.FTZ R17, R17, UR11 ;  /* 0x0000000b11117c20 */ /* 0x000fe20008410000 */
[----:B------:R-:W-:-:S02]  /*3330*/  IMAD.U32 R70, R66, 0x10000, RZ ;  /* 0x0001000042467824 */ /* 0x000fc400078e00ff */
[----:B------:R-:W-:Y:S01]  /*3340*/  FSETP.GTU.FTZ.AND P3, PT, R16, UR8, PT ;  /* 0x0000000810007c0b */ /* 0x000fe2000bf7c000 */
[----:B------:R-:W-:Y:S01]  /*3350*/  FMUL.FTZ R17, R17, UR10 ;  /* 0x0000000a11117c20 */ /* 0x000fe20008410000 */
[----:B------:R-:W-:Y:S02]  /*3360*/  SHF.L.U32 R16, R138, 0x10, RZ ;  /* 0x000000108a107819 */ /* 0x000fe400000006ff */
[----:B------:R-:W-:Y:S02]  /*3370*/  SEL R66, RZ, 0x1, P3 ;  /* 0x00000001ff427807 */ /* 0x000fe40001800000 */
[----:B------:R-:W-:-:S05]  /*3380*/  FSEL R17, R17, RZ, !P3 ;  /* 0x000000ff11117208 */ /* 0x000fca0005800000 */
[----:B------:R-:W-:-:S07]  /*3390*/  FFMA.FTZ R16, R17, R16, R70 ;  /* 0x0000001011107223 */ /* 0x000fce0000010046 */
.L_x_3243:
[----:B------:R-:W-:Y:S05]  /*33a0*/  BSYNC.RECONVERGENT B0 ;  /* 0x0000000000007941 */ /* 0x000fea0003800200 */
.L_x_3242:
        /* <DEDUP_REMOVED lines=22> */
.L_x_3253:
        /* <DEDUP_REMOVED lines=13> */
.L_x_3255:
[----:B------:R-:W-:Y:S05]  /*35e0*/  BSYNC.RECONVERGENT B2 ;  /* 0x0000000000027941 */ /* 0x000fea0003800200 */
.L_x_3254:
[----:B------:R-:W-:Y:S01]  /*35f0*/  IMAD.WIDE.U32 R74, R3, -0x326172a9, RZ ;  /* 0xcd9e8d57034a7825 */ /* 0x000fe200078e00ff */
[----:B------:R-:W-:-:S03]  /*3600*/  LOP3.LUT R68, R5, R71, R87, 0x96, !PT ;  /* 0x0000004705447212 */ /* 0x000fc600078e9657 */
[----:B------:R-:W-:Y:S01]  /*3610*/  IMAD.MOV.U32 R17, RZ, RZ, R18 ;  /* 0x000000ffff117224 */ /* 0x000fe200078e0012 */
        /* <DEDUP_REMOVED lines=37> */
[----:B------:R-:W-:Y:S01]  /*3870*/  IMAD.MOV.U32 R69, RZ, RZ, RZ ;  /* 0x000000ffff457224 */ /* 0x000fe200078e00ff */
[----:B------:R-:W-:-:S07]  /*3880*/  MOV R78, R68 ;  /* 0x00000044004e7202 */ /* 0x000fce0000000f00 */
.L_x_3252:
[----:B------:R-:W-:Y:S05]  /*3890*/  BSYNC.RECONVERGENT B1 ;  /* 0x0000000000017941 */ /* 0x000fea0003800200 */
.L_x_3251:
[----:B------:R-:W-:Y:S01]  /*38a0*/  HFMA2 R68, -RZ, RZ, 0.1171875, 0 ;  /* 0x2f800000ff447431 */ /* 0x000fe200000001ff */
[----:B------:R-:W-:Y:S01]  /*38b0*/  I2FP.F32.U32 R17, R17 ;  /* 0x0000001100117245 */ /* 0x000fe20000201000 */
[----:B-----5:R-:W-:Y:S01]  /*38c0*/  IMAD.U32 R18, R43, 0x10000, RZ ;  /* 0x000100002b127824 */ /* 0x020fe200078e00ff */
[----:B------:R-:W-:-:S03]  /*38d0*/  SHF.L.U32 R71, R39, 0x10, RZ ;  /* 0x0000001027477819 */ /* 0x000fc600000006ff */
[----:B------:R-:W-:Y:S01]  /*38e0*/  FMUL.FTZ R18, R18, UR11 ;  /* 0x0000000b12127c20 */ /* 0x000fe20008410000 */
[----:B------:R-:W-:-:S03]  /*38f0*/  FFMA.FTZ R17, R17, R68, 1.1641532182693481445e-10 ;  /* 0x2f00000011117423 */ /* 0x000fc60000010044 */
[----:B------:R-:W-:Y:S02]  /*3900*/  FMUL.FTZ R18, R18, UR10 ;  /* 0x0000000a12127c20 */ /* 0x000fe40008410000 */
[----:B------:R-:W-:Y:S01]  /*3910*/  FSETP.GTU.FTZ.AND P3, PT, R17, UR8, PT ;  /* 0x0000000811007c0b */ /* 0x000fe2000bf7c000 */
[----:B------:R-:W-:-:S03]  /*3920*/  IMAD.U32 R17, R117, 0x10000, RZ ;  /* 0x0001000075117824 */ /* 0x000fc600078e00ff */
[----:B------:R-:W-:Y:S02]  /*3930*/  FSEL R18, R18, RZ, !P3 ;  /* 0x000000ff12127208 */ /* 0x000fe40005800000 */
[----:B------:R-:W-:-:S03]  /*3940*/  SEL R100, RZ, 0x1, P3 ;  /* 0x00000001ff647807 */ /* 0x000fc60001800000 */
[----:B------:R-:W-:-:S07]  /*3950*/  FFMA.FTZ R17, R18, R17, R71 ;  /* 0x0000001112117223 */ /* 0x000fce0000010047 */
.L_x_3250:
[----:B------:R-:W-:Y:S05]  /*3960*/  BSYNC.RECONVERGENT B0 ;  /* 0x0000000000007941 */ /* 0x000fea0003800200 */
.L_x_3249:
        /* <DEDUP_REMOVED lines=23> */
.L_x_3260:
        /* <DEDUP_REMOVED lines=13> */
.L_x_3262:
[----:B------:R-:W-:Y:S05]  /*3bb0*/  BSYNC.RECONVERGENT B2 ;  /* 0x0000000000027941 */ /* 0x000fea0003800200 */
.L_x_3261:
[----:B------:R-:W-:Y:S01]  /*3bc0*/  IMAD.WIDE.U32 R72, R3, -0x326172a9, RZ ;  /* 0xcd9e8d5703487825 */ /* 0x000fe200078e00ff */
[----:B------:R-:W-:-:S03]  /*3bd0*/  LOP3.LUT R68, R5, R19, R87, 0x96, !PT ;  /* 0x0000001305447212 */ /* 0x000fc600078e9657 */
[----:B------:R-:W-:Y:S01]  /*3be0*/  HFMA2 R79, -RZ, RZ, 0, 0 ;  /* 0x00000000ff4f7431 */ /* 0x000fe200000001ff */
        /* <DEDUP_REMOVED lines=37> */
[----:B------:R-:W-:-:S07]  /*3e40*/  LOP3.LUT R94, R27, R94, R75, 0x96, !PT ;  /* 0x0000005e1b5e7212 */ /* 0x000fce00078e964b */
.L_x_3259:
[----:B------:R-:W-:Y:S05]  /*3e50*/  BSYNC.RECONVERGENT B1 ;  /* 0x0000000000017941 */ /* 0x000fea0003800200 */
.L_x_3258:
[----:B-----5:R-:W-:Y:S01]  /*3e60*/  PRMT R19, R43, 0x7632, R19 ;  /* 0x000076322b137816 */ /* 0x020fe20000000013 */
[----:B------:R-:W-:Y:S01]  /*3e70*/  IMAD.MOV.U32 R69, RZ, RZ, 0x2f800000 ;  /* 0x2f800000ff457424 */ /* 0x000fe200078e00ff */
[----:B------:R-:W-:Y:S02]  /*3e80*/  I2FP.F32.U32 R18, R18 ;  /* 0x0000001200127245 */ /* 0x000fe40000201000 */
[----:B------:R-:W-:Y:S01]  /*3e90*/  PRMT R68, R39, 0x7632, R68 ;  /* 0x0000763227447816 */ /* 0x000fe20000000044 */
[----:B------:R-:W-:Y:S02]  /*3ea0*/  IMAD.U32 R19, R19, 0x10000, RZ ;  /* 0x0001000013137824 */ /* 0x000fe400078e00ff */
[----:B------:R-:W-:Y:S01]  /*3eb0*/  FFMA.FTZ R18, R18, R69, 1.1641532182693481445e-10 ;  /* 0x2f00000012127423 */ /* 0x000fe20000010045 */
[----:B------:R-:W-:Y:S01]  /*3ec0*/  SHF.L.U32 R69, R139, 0x10, RZ ;  /* 0x000000108b457819 */ /* 0x000fe200000006ff */
[----:B------:R-:W-:Y:S01]  /*3ed0*/  FMUL.FTZ R19, R19, UR11 ;  /* 0x0000000b13137c20 */ /* 0x000fe20008410000 */
[----:B------:R-:W-:-:S02]  /*3ee0*/  IMAD.U32 R71, R68, 0x10000, RZ ;  /* 0x0001000044477824 */ /* 0x000fc400078e00ff */
[----:B------:R-:W-:Y:S01]  /*3ef0*/  FSETP.GTU.FTZ.AND P2, PT, R18, UR8, PT ;  /* 0x0000000812007c0b */ /* 0x000fe2000bf5c000 */
[----:B------:R-:W-:-:S03]  /*3f00*/  FMUL.FTZ R18, R19, UR10 ;  /* 0x0000000a13127c20 */ /* 0x000fc60008410000 */
[----:B------:R-:W-:Y:S02]  /*3f10*/  SEL R19, RZ, 0x1, P2 ;  /* 0x00000001ff137807 */ /* 0x000fe40001000000 */
[----:B------:R-:W-:-:S05]  /*3f20*/  FSEL R18, R18, RZ, !P2 ;  /* 0x000000ff12127208 */ /* 0x000fca0005000000 */
[----:B------:R-:W-:-:S07]  /*3f30*/  FFMA.FTZ R18, R18, R69, R71 ;  /* 0x0000004512127223 */ /* 0x000fce0000010047 */
.L_x_3257:
[----:B------:R-:W-:Y:S05]  /*3f40*/  BSYNC.RECONVERGENT B0 ;  /* 0x0000000000007941 */ /* 0x000fea0003800200 */
.L_x_3256:
[----:B------:R-:W-:Y:S02]  /*3f50*/  F2FP.BF16.F32.PACK_AB R68, RZ, R18 ;  /* 0x00000012ff44723e */ /* 0x000fe400000010ff */
[----:B------:R-:W-:Y:S02]  /*3f60*/  PRMT R60, R60, 0x5410, R63 ;  /* 0x000054103c3c7816 */ /* 0x000fe4000000003f */
[----:B------:R-:W-:Y:S02]  /*3f70*/  PRMT R62, R62, 0x5410, R76 ;  /* 0x000054103e3e7816 */ /* 0x000fe4000000004c */
[----:B------:R-:W-:Y:S02]  /*3f80*/  PRMT R61, R61, 0x5410, R67 ;  /* 0x000054103d3d7816 */ /* 0x000fe40000000043 */
[----:B------:R-:W-:Y:S01]  /*3f90*/  PRMT R63, R77, 0x5410, R68 ;  /* 0x000054104d3f7816 */ /* 0x000fe20000000044 */
[----:B------:R-:W-:Y:S06]  /*3fa0*/  BRA `(.L_x_3263) ;  /* 0x0000002c000c7947 */ /* 0x000fec0003800000 */
.L_x_3206:
        /* <DEDUP_REMOVED lines=21> */
.L_x_3268:
        /* <DEDUP_REMOVED lines=13> */
.L_x_3270:
[----:B------:R-:W-:Y:S05]  /*41d0*/  BSYNC.RECONVERGENT B2 ;  /* 0x0000000000027941 */ /* 0x000fea0003800200 */
.L_x_3269:
        /* <DEDUP_REMOVED lines=39> */
[----:B------:R-:W-:Y:S02]  /*4450*/  MOV R6, R88 ;  /* 0x0000005800067202 */ /* 0x000fe40000000f00 */
[----:B------:R-:W-:-:S07]  /*4460*/  LOP3.LUT R94, R27, R94, R75, 0x96, !PT ;  /* 0x0000005e1b5e7212 */ /* 0x000fce00078e964b */
.L_x_3267:
[----:B------:R-:W-:Y:S05]  /*4470*/  BSYNC.RECONVERGENT B1 ;  /* 0x0000000000017941 */ /* 0x000fea0003800200 */
.L_x_3266:
        /* <DEDUP_REMOVED lines=10> */
[----:B------:R-:W-:-:S07]  /*4520*/  FMUL.FTZ R6, R6, R17 ;  /* 0x0000001106067220 */ /* 0x000fce0000410000 */
.L_x_3265:
[----:B------:R-:W-:Y:S05]  /*4530*/  BSYNC.RECONVERGENT B0 ;  /* 0x0000000000007941 */ /* 0x000fea0003800200 */
.L_x_3264:
        /* <DEDUP_REMOVED lines=18> */
.L_x_3275:
        /* <DEDUP_REMOVED lines=13> */
.L_x_3277:
[----:B------:R-:W-:Y:S05]  /*4730*/  BSYNC.RECONVERGENT B2 ;  /* 0x0000000000027941 */ /* 0x000fea0003800200 */
.L_x_3276:
        /* <DEDUP_REMOVED lines=40> */
[----:B------:R-:W-:Y:S01]  /*49c0*/  IMAD.MOV.U32 R9, RZ, RZ, R74 ;  /* 0x000000ffff097224 */ /* 0x000fe200078e004a */
[----:B------:R-:W-:-:S07]  /*49d0*/  MOV R74, R8 ;  /* 0x00000008004a7202 */ /* 0x000fce0000000f00 */
.L_x_3274:
[----:B------:R-:W-:Y:S05]  /*49e0*/  BSYNC.RECONVERGENT B1 ;  /* 0x0000000000017941 */ /* 0x000fea0003800200 */
.L_x_3273:
        /* <DEDUP_REMOVED lines=12> */
.L_x_3272:
[----:B------:R-:W-:Y:S05]  /*4ab0*/  BSYNC.RECONVERGENT B0 ;  /* 0x0000000000007941 */ /* 0x000fea0003800200 */
.L_x_3271:
        /* <DEDUP_REMOVED lines=18> */
.L_x_3282:
        /* <DEDUP_REMOVED lines=13> */
.L_x_3284:
[----:B------:R-:W-:Y:S05]  /*4cb0*/  BSYNC.RECONVERGENT B2 ;  /* 0x0000000000027941 */ /* 0x000fea0003800200 */
.L_x_3283:
        /* <DEDUP_REMOVED lines=42> */
.L_x_3281:
[----:B------:R-:W-:Y:S05]  /*4f60*/  BSYNC.RECONVERGENT B1 ;  /* 0x0000000000017941 */ /* 0x000fea0003800200 */
.L_x_3280:
        /* <DEDUP_REMOVED lines=11> */
.L_x_3279:
[----:B------:R-:W-:Y:S05]  /*5020*/  BSYNC.RECONVERGENT B0 ;  /* 0x0000000000007941 */ /* 0x000fea0003800200 */
.L_x_3278:
        /* <DEDUP_REMOVED lines=18> */
.L_x_3289:
        /* <DEDUP_REMOVED lines=13> */
.L_x_3291:
[----:B------:R-:W-:Y:S05]  /*5220*/  BSYNC.RECONVERGENT B2 ;  /* 0x0000000000027941 */ /* 0x000fea0003800200 */
.L_x_3290:
        /* <DEDUP_REMOVED lines=39> */
[----:B------:R-:W-:Y:S01]  /*54a0*/  LOP3.LUT R94, R27, R94, R13, 0x96, !PT ;  /* 0x0000005e1b5e7212 */ /* 0x000fe200078e960d */
[----:B------:R-:W-:Y:S01]  /*54b0*/  IMAD.MOV.U32 R13, RZ, RZ, R74 ;  /* 0x000000ffff0d7224 */ /* 0x000fe200078e004a */
[----:B------:R-:W-:-:S07]  /*54c0*/  MOV R74, R12 ;  /* 0x0000000c004a7202 */ /* 0x000fce0000000f00 */
.L_x_3288:
[----:B------:R-:W-:Y:S05]  /*54d0*/  BSYNC.RECONVERGENT B1 ;  /* 0x0000000000017941 */ /* 0x000fea0003800200 */
.L_x_3287:
        /* <DEDUP_REMOVED lines=12> */
.L_x_3286:
[----:B------:R-:W-:Y:S05]  /*55a0*/  BSYNC.RECONVERGENT B0 ;  /* 0x0000000000007941 */ /* 0x000fea0003800200 */
.L_x_3285:
        /* <DEDUP_REMOVED lines=18> */
.L_x_3296:
        /* <DEDUP_REMOVED lines=13> */
.L_x_3298:
[----:B------:R-:W-:Y:S05]  /*57a0*/  BSYNC.RECONVERGENT B2 ;  /* 0x0000000000027941 */ /* 0x000fea0003800200 */
.L_x_3297:
        /* <DEDUP_REMOVED lines=42> */
.L_x_3295:
[----:B------:R-:W-:Y:S05]  /*5a50*/  BSYNC.RECONVERGENT B1 ;  /* 0x0000000000017941 */ /* 0x000fea0003800200 */
.L_x_3294:
        /* <DEDUP_REMOVED lines=11> */
.L_x_3293:
[----:B------:R-:W-:Y:S05]  /*5b10*/  BSYNC.RECONVERGENT B0 ;  /* 0x0000000000007941 */ /* 0x000fea0003800200 */
.L_x_3292:
        /* <DEDUP_REMOVED lines=18> */
.L_x_3303:
        /* <DEDUP_REMOVED lines=13> */
.L_x_3305:
[----:B------:R-:W-:Y:S05]  /*5d10*/  BSYNC.RECONVERGENT B2 ;  /* 0x0000000000027941 */ /* 0x000fea0003800200 */
.L_x_3304:
[----:B------:R-:W-:Y:S01]  /*5d20*/  IMAD.WIDE.U32 R72, R3, -0x326172a9, RZ ;  /* 0xcd9e8d5703487825 */ /* 0x000fe200078e00ff */
[----:B------:R-:W-:-:S03]  /*5d30*/  LOP3.LUT R16, R5, R69, R87, 0x96, !PT ;  /* 0x0000004505107212 */ /* 0x000fc600078e9657 */
[----:B------:R-:W-:Y:S01]  /*5d40*/  IMAD.MOV.U32 R66, RZ, RZ, R74 ;  /* 0x000000ffff427224 */ /* 0x000fe200078e004a */
[----:B------:R-:W-:Y:S01]  /*5d50*/  LOP3.LUT R70, R4, R73, R86, 0x96, !PT ;  /* 0x0000004904467212 */ /* 0x000fe200078e9656 */
[----:B------:R-:W-:-:S04]  /*5d60*/  IMAD.WIDE.U32 R16, R16, -0x326172a9, RZ ;  /* 0xcd9e8d5710107825 */ /* 0x000fc800078e00ff */
        /* <DEDUP_REMOVED lines=35> */
[----:B------:R-:W-:Y:S02]  /*5fa0*/  LOP3.LUT R94, R27, R94, R17, 0x96, !PT ;  /* 0x0000005e1b5e7212 */ /* 0x000fe400078e9611 */
[----:B------:R-:W-:-:S07]  /*5fb0*/  MOV R74, R16 ;  /* 0x00000010004a7202 */ /* 0x000fce0000000f00 */
.L_x_3302:
[----:B------:R-:W-:Y:S05]  /*5fc0*/  BSYNC.RECONVERGENT B1 ;  /* 0x0000000000017941 */ /* 0x000fea0003800200 */
.L_x_3301:
[----:B-----5:R-:W-:Y:S01]  /*5fd0*/  PRMT R17, R42, 0x7632, R17 ;  /* 0x000076322a117816 */ /* 0x020fe20000000011 */
[----:B------:R-:W-:Y:S01]  /*5fe0*/  IMAD.MOV.U32 R69, RZ, RZ, 0x2f800000 ;  /* 0x2f800000ff457424 */ /* 0x000fe200078e00ff */
[----:B------:R-:W-:Y:S02]  /*5ff0*/  I2FP.F32.U32 R16, R66 ;  /* 0x0000004200107245 */ /* 0x000fe40000201000 */
        /* <DEDUP_REMOVED lines=8> */
[----:B------:R-:W-:-:S07]  /*6080*/  FMUL.FTZ R16, R17, R16 ;  /* 0x0000001011107220 */ /* 0x000fce0000410000 */
.L_x_3300:
[----:B------:R-:W-:Y:S05]  /*6090*/  BSYNC.RECONVERGENT B0 ;  /* 0x0000000000007941 */ /* 0x000fea0003800200 */
.L_x_3299:
        /* <DEDUP_REMOVED lines=18> */
.L_x_3310:
        /* <DEDUP_REMOVED lines=13> */
.L_x_3312:
[----:B------:R-:W-:Y:S05]  /*6290*/  BSYNC.RECONVERGENT B2 ;  /* 0x0000000000027941 */ /* 0x000fea0003800200 */
.L_x_3311:
        /* <DEDUP_REMOVED lines=40> */
[----:B------:R-:W-:Y:S01]  /*6520*/  IMAD.MOV.U32 R68, RZ, RZ, RZ ;  /* 0x000000ffff447224 */ /* 0x000fe200078e00ff */
[----:B------:R-:W-:-:S07]  /*6530*/  LOP3.LUT R94, R27, R94, R69, 0x96, !PT ;  /* 0x0000005e1b5e7212 */ /* 0x000fce00078e9645 */
.L_x_3309:
[----:B------:R-:W-:Y:S05]  /*6540*/  BSYNC.RECONVERGENT B1 ;  /* 0x0000000000017941 */ /* 0x000fea0003800200 */
.L_x_3308:
        /* <DEDUP_REMOVED lines=11> */
.L_x_3307:
[----:B------:R-:W-:Y:S05]  /*6600*/  BSYNC.RECONVERGENT B0 ;  /* 0x0000000000007941 */ /* 0x000fea0003800200 */
.L_x_3306:
        /* <DEDUP_REMOVED lines=18> */
.L_x_3317:
        /* <DEDUP_REMOVED lines=13> */
.L_x_3319:
[----:B------:R-:W-:Y:S05]  /*6800*/  BSYNC.RECONVERGENT B2 ;  /* 0x0000000000027941 */ /* 0x000fea0003800200 */
.L_x_3318:
        /* <DEDUP_REMOVED lines=42> */
.L_x_3316:
[----:B------:R-:W-:Y:S05]  /*6ab0*/  BSYNC.RECONVERGENT B1 ;  /* 0x0000000000017941 */ /* 0x000fea0003800200 */
.L_x_3315:
        /* <DEDUP_REMOVED lines=12> */
.L_x_3314:
[----:B------:R-:W-:Y:S05]  /*6b80*/  BSYNC.RECONVERGENT B0 ;  /* 0x0000000000007941 */ /* 0x000fea0003800200 */
.L_x_3313:
[----:B------:R-:W-:Y:S02]  /*6b90*/  F2FP.BF16.F32.PACK_AB R68, RZ, R18 ;  /* 0x00000012ff44723e */ /* 0x000fe400000010ff */
[----:B------:R-:W-:Y:S02]  /*6ba0*/  PRMT R60, R60, 0x5410, R63 ;  /* 0x000054103c3c7816 */ /* 0x000fe4000000003f */
[----:B------:R-:W-:Y:S02]  /*6bb0*/  PRMT R62, R62, 0x5410, R75 ;  /* 0x000054103e3e7816 */ /* 0x000fe4000000004b */
[----:B------:R-:W-:Y:S02]  /*6bc0*/  PRMT R61, R61, 0x5410, R67 ;  /* 0x000054103d3d7816 */ /* 0x000fe40000000043 */
[----:B------:R-:W-:-:S07]  /*6bd0*/  PRMT R63, R76, 0x5410, R68 ;  /* 0x000054104c3f7816 */ /* 0x000fce0000000044 */
.L_x_3263:
[----:B------:R-:W0:Y:S01]  /*6be0*/  LDC.64 R162, c[0x0][0x3a8] ;  /* 0x0000ea00ffa27b82 */ /* 0x000e220000000a00 */
[C---:B------:R-:W-:Y:S01]  /*6bf0*/  @P0 IADD3 R75, PT, PT, R84.reuse, 0x20, RZ ;  /* 0x00000020544b0810 */ /* 0x040fe20007ffe0ff */
[----:B------:R-:W-:Y:S01]  /*6c00*/  @P1 VIADD R67, R85, 0x20 ;  /* 0x0000002055431836 */ /* 0x000fe20000000000 */
[----:B------:R-:W-:Y:S05]  /*6c10*/  BSSY.RECONVERGENT B0, `(.L_x_3320) ;  /* 0x000001c000007945 */ /* 0x000fea0003800200 */
[----:B------:R-:W1:Y:S08]  /*6c20*/  @P1 LDC.64 R68, c[0x0][0x390] ;  /* 0x0000e400ff441b82 */ /* 0x000e700000000a00 */
[----:B------:R-:W2:Y:S01]  /*6c30*/  @P0 LDC.64 R72, c[0x0][0x3a0] ;  /* 0x0000e800ff480b82 */ /* 0x000ea20000000a00 */
[----:B0-----:R-:W-:-:S05]  /*6c40*/  IMAD.WIDE.U32 R70, R84, 0x10, R162 ;  /* 0x0000001054467825 */ /* 0x001fca00078e00a2 */
[----:B------:R0:W-:Y:S01]  /*6c50*/  STG.E.128 desc[UR6][R70.64], R60 ;  /* 0x0000003c46007986 */ /* 0x0001e2000c101d06 */
[----:B-1----:R-:W-:-:S04]  /*6c60*/  @P1 IMAD.WIDE.U32 R68, R67, 0x10, R68 ;  /* 0x0000001043441825 */ /* 0x002fc800078e0044 */
[----:B--2---:R-:W-:Y:S01]  /*6c70*/  @P0 IMAD.WIDE.U32 R72, R75, 0x10, R72 ;  /* 0x000000104b480825 */ /* 0x004fe200078e0048 */
[----:B------:R-:W-:Y:S06]  /*6c80*/  @!P1 BRA `(.L_x_3321) ;  /* 0x0000000000509947 */ /* 0x000fec0003800000 */
[----:B0-----:R-:W-:Y:S01]  /*6c90*/  IMAD.U32 R61, R100, 0x10000, RZ ;  /* 0x00010000643d7824 */ /* 0x001fe200078e00ff */
[----:B------:R-:W0:Y:S01]  /*6ca0*/  LDC.64 R76, c[0x0][0x3b0] ;  /* 0x0000ec00ff4c7b82 */ /* 0x000e220000000a00 */
[----:B------:R-:W-:Y:S02]  /*6cb0*/  LOP3.LUT R60, R19, 0xffff, RZ, 0xc0, !PT ;  /* 0x0000ffff133c7812 */ /* 0x000fe400078ec0ff */
[----:B------:R-:W-:Y:S02]  /*6cc0*/  LOP3.LUT R62, R11, 0xff, RZ, 0xc0, !PT ;  /* 0x000000ff0b3e7812 */ /* 0x000fe400078ec0ff */
[----:B------:R-:W-:Y:S02]  /*6cd0*/  LOP3.LUT R63, R61, 0xff0000, RZ, 0xc0, !PT ;  /* 0x00ff00003d3f7812 */ /* 0x000fe400078ec0ff */
[----:B------:R-:W-:Y:S02]  /*6ce0*/  PRMT R61, R66, 0x7104, RZ ;  /* 0x00007104423d7816 */ /* 0x000fe400000000ff */
[----:B------:R-:W-:Y:S01]  /*6cf0*/  PRMT R78, R63, 0x4210, R60 ;  /* 0x000042103f4e7816 */ /* 0x000fe2000000003c */
[----:B------:R-:W-:Y:S01]  /*6d00*/  IMAD.WIDE.U32 R62, R62, 0x10000, RZ ;  /* 0x000100003e3e7825 */ /* 0x000fe200078e00ff */
[----:B------:R-:W-:-:S02]  /*6d10*/  LOP3.LUT R60, R13, 0xff, RZ, 0xc0, !PT ;  /* 0x000000ff0d3c7812 */ /* 0x000fc400078ec0ff */
[----:B------:R-:W-:Y:S02]  /*6d20*/  LOP3.LUT R70, R9, 0xff, RZ, 0xc0, !PT ;  /* 0x000000ff09467812 */ /* 0x000fe400078ec0ff */
[----:B------:R-:W-:Y:S01]  /*6d30*/  LOP3.LUT R78, R78, 0xff00, R61, 0xf8, !PT ;  /* 0x0000ff004e4e7812 */ /* 0x000fe200078ef83d */
[----:B------:R-:W-:-:S03]  /*6d40*/  IMAD.WIDE.U32 R60, R60, 0x1000000, RZ ;  /* 0x010000003c3c7825 */ /* 0x000fc600078e00ff */
[----:B------:R-:W-:Y:S01]  /*6d50*/  LOP3.LUT R67, R78, 0xff, R15, 0xf8, !PT ;  /* 0x000000ff4e437812 */ /* 0x000fe200078ef80f */
[----:B------:R-:W-:-:S03]  /*6d60*/  IMAD.WIDE.U32 R70, R70, 0x100, RZ ;  /* 0x0000010046467825 */ /* 0x000fc600078e00ff */
[----:B------:R-:W-:Y:S02]  /*6d70*/  LOP3.LUT R61, R63, R67, R61, 0xfe, !PT ;  /* 0x000000433f3d7212 */ /* 0x000fe400078efe3d */
[----:B------:R-:W-:Y:S01]  /*6d80*/  LOP3.LUT R60, R70, R60, R62, 0xfe, !PT ;  /* 0x0000003c463c7212 */ /* 0x000fe200078efe3e */
[----:B0-----:R-:W-:Y:S01]  /*6d90*/  IMAD.WIDE.U32 R62, R85, 0x8, R76 ;  /* 0x00000008553e7825 */ /* 0x001fe200078e004c */
[----:B------:R-:W-:Y:S02]  /*6da0*/  LOP3.LUT R61, R61, R71, RZ, 0xfc, !PT ;  /* 0x000000473d3d7212 */ /* 0x000fe400078efcff */
[----:B------:R-:W-:-:S05]  /*6db0*/  LOP3.LUT R60, R60, 0xff, R7, 0xf8, !PT ;  /* 0x000000ff3c3c7812 */ /* 0x000fca00078ef807 */
[----:B------:R1:W-:Y:S02]  /*6dc0*/  STG.E.64 desc[UR6][R62.64], R60 ;  /* 0x0000003c3e007986 */ /* 0x0003e4000c101b06 */
.L_x_3321:
[----:B------:R-:W-:Y:S05]  /*6dd0*/  BSYNC.RECONVERGENT B0 ;  /* 0x0000000000007941 */ /* 0x000fea0003800200 */
.L_x_3320:
[----:B-----5:R2:W5:Y:S04]  /*6de0*/  @P1 LDG.E.128 R40, desc[UR6][R68.64] ;  /* 0x0000000644281981 */ /* 0x020568000c1e1d00 */
[----:B------:R2:W5:Y:S01]  /*6df0*/  @P0 LDG.E.128 R36, desc[UR6][R72.64] ;  /* 0x0000000648240981 */ /* 0x000562000c1e1d00 */
[----:B------:R-:W-:Y:S05]  /*6e00*/  @!P0 BRA `(.L_x_3322) ;  /* 0x0000002c00c48947 */ /* 0x000fea0003800000 */
[----:B------:R-:W-:Y:S01]  /*6e10*/  ISETP.GT.AND P2, PT, R83, RZ, PT ;  /* 0x000000ff5300720c */ /* 0x000fe20003f44270 */
[----:B------:R-:W-:-:S12]  /*6e20*/  BSSY.RECONVERGENT B0, `(.L_x_3323) ;  /* 0x000005a000007945 */ /* 0x000fd80003800200 */
[----:B-----5:R-:W-:Y:S01]  /*6e30*/  @!P2 IMAD.U32 R67, R36, 0x10000, RZ ;  /* 0x000100002443a824 */ /* 0x020fe200078e00ff */
[----:B01----:R-:W-:Y:S01]  /*6e40*/  @!P2 MOV R61, R74 ;  /* 0x0000004a003da202 */ /* 0x003fe20000000f00 */
        /* <DEDUP_REMOVED lines=18> */
.L_x_3327:
        /* <DEDUP_REMOVED lines=13> */
.L_x_3329:
[----:B------:R-:W-:Y:S05]  /*7040*/  BSYNC.RECONVERGENT B2 ;  /* 0x0000000000027941 */ /* 0x000fea0003800200 */
.L_x_3328:
[----:B------:R-:W-:Y:S01]  /*7050*/  IMAD.WIDE.U32 R70, R3, -0x326172a9, RZ ;  /* 0xcd9e8d5703467825 */ /* 0x000fe200078e00ff */
[----:B------:R-:W-:-:S03]  /*7060*/  LOP3.LUT R60, R5, R63, R87, 0x96, !PT ;  /* 0x0000003f053c7212 */ /* 0x000fc600078e9657 */
[----:B------:R-:W-:Y:S01]  /*7070*/  IMAD.MOV.U32 R7, RZ, RZ, R74 ;  /* 0x000000ffff077224 */ /* 0x000fe200078e004a */
[----:B--2---:R-:W-:Y:S01]  /*7080*/  LOP3.LUT R68, R4, R71, R86, 0x96, !PT ;  /* 0x0000004704447212 */ /* 0x004fe200078e9656 */
        /* <DEDUP_REMOVED lines=36> */
[----:B------:R-:W-:Y:S02]  /*72d0*/  LOP3.LUT R94, R27, R94, R61, 0x96, !PT ;  /* 0x0000005e1b5e7212 */ /* 0x000fe400078e963d */
[----:B------:R-:W-:-:S07]  /*72e0*/  MOV R61, R60 ;  /* 0x0000003c003d7202 */ /* 0x000fce0000000f00 */
.L_x_3326:
[----:B------:R-:W-:Y:S05]  /*72f0*/  BSYNC.RECONVERGENT B1 ;  /* 0x0000000000017941 */ /* 0x000fea0003800200 */
.L_x_3325:
[----:B------:R-:W-:Y:S01]  /*7300*/  HFMA2 R60, -RZ, RZ, 0.1171875, 0 ;  /* 0x2f800000ff3c7431 */ /* 0x000fe200000001ff */
[----:B------:R-:W-:Y:S01]  /*7310*/  I2FP.F32.U32 R7, R7 ;  /* 0x0000000700077245 */ /* 0x000fe20000201000 */
[----:B------:R-:W-:Y:S01]  /*7320*/  IMAD.U32 R62, R40, 0x10000, RZ ;  /* 0x00010000283e7824 */ /* 0x000fe200078e00ff */
[----:B--2---:R-:W-:-:S03]  /*7330*/  SHF.L.U32 R68, R36, 0x10, RZ ;  /* 0x0000001024447819 */ /* 0x004fc600000006ff */
        /* <DEDUP_REMOVED lines=8> */
.L_x_3324:
[----:B------:R-:W-:Y:S05]  /*73c0*/  BSYNC.RECONVERGENT B0 ;  /* 0x0000000000007941 */ /* 0x000fea0003800200 */
.L_x_3323:
[----:B--2---:R-:W-:Y:S01]  /*73d0*/  @!P2 PRMT R68, R36, 0x7632, R68 ;  /* 0x000076322444a816 */ /* 0x004fe20000000044 */
        /* <DEDUP_REMOVED lines=22> */
.L_x_3334:
        /* <DEDUP_REMOVED lines=13> */
.L_x_3336:
[----:B------:R-:W-:Y:S05]  /*7610*/  BSYNC.RECONVERGENT B2 ;  /* 0x0000000000027941 */ /* 0x000fea0003800200 */
.L_x_3335:
        /* <DEDUP_REMOVED lines=35> */
[----:B------:R-:W-:Y:S01]  /*7850*/  HFMA2 R70, -RZ, RZ, 0, 0 ;  /* 0x00000000ff467431 */ /* 0x000fe200000001ff */
[----:B------:R-:W-:Y:S01]  /*7860*/  LOP3.LUT R62, R29, R62, R69, 0x96, !PT ;  /* 0x0000003e1d3e7212 */ /* 0x000fe200078e9645 */
[----:B------:R-:W-:-:S04]  /*7870*/  IMAD.WIDE.U32 R98, R98, -0x326172a9, RZ ;  /* 0xcd9e8d5762627825 */ /* 0x000fc800078e00ff */
[----:B------:R-:W-:Y:S01]  /*7880*/  IMAD.WIDE.U32 R62, R62, -0x2daee0ad, RZ ;  /* 0xd2511f533e3e7825 */ /* 0x000fe200078e00ff */
[----:B------:R-:W-:-:S04]  /*7890*/  LOP3.LUT R95, R30, R68, R99, 0x96, !PT ;  /* 0x000000441e5f7212 */ /* 0x000fc800078e9663 */
[----:B------:R-:W-:-:S07]  /*78a0*/  LOP3.LUT R94, R27, R94, R63, 0x96, !PT ;  /* 0x0000005e1b5e7212 */ /* 0x000fce00078e963f */
.L_x_3333:
[----:B------:R-:W-:Y:S05]  /*78b0*/  BSYNC.RECONVERGENT B1 ;  /* 0x0000000000017941 */ /* 0x000fea0003800200 */
.L_x_3332:
[----:B------:R-:W-:Y:S01]  /*78c0*/  PRMT R61, R40, 0x7632, R61 ;  /* 0x00007632283d7816 */ /* 0x000fe2000000003d */
        /* <DEDUP_REMOVED lines=13> */
.L_x_3331:
[----:B------:R-:W-:Y:S05]  /*79a0*/  BSYNC.RECONVERGENT B0 ;  /* 0x0000000000007941 */ /* 0x000fea0003800200 */
.L_x_3330:
        /* <DEDUP_REMOVED lines=22> */
.L_x_3341:
        /* <DEDUP_REMOVED lines=13> */
.L_x_3343:
[----:B------:R-:W-:Y:S05]  /*7be0*/  BSYNC.RECONVERGENT B2 ;  /* 0x0000000000027941 */ /* 0x000fea0003800200 */
.L_x_3342:
        /* <DEDUP_REMOVED lines=42> */
.L_x_3340:
[----:B------:R-:W-:Y:S05]  /*7e90*/  BSYNC.RECONVERGENT B1 ;  /* 0x0000000000017941 */ /* 0x000fea0003800200 */
.L_x_3339:
[----:B------:R-:W-:Y:S01]  /*7ea0*/  HFMA2 R62, -RZ, RZ, 0.1171875, 0 ;  /* 0x2f800000ff3e7431 */ /* 0x000fe200000001ff */
[----:B------:R-:W-:Y:S01]  /*7eb0*/  I2FP.F32.U32 R11, R11 ;  /* 0x0000000b000b7245 */ /* 0x000fe20000201000 */
[----:B------:R-:W-:Y:S01]  /*7ec0*/  IMAD.U32 R61, R41, 0x10000, RZ ;  /* 0x00010000293d7824 */ /* 0x000fe200078e00ff */
        /* <DEDUP_REMOVED lines=9> */
.L_x_3338:
[----:B------:R-:W-:Y:S05]  /*7f60*/  BSYNC.RECONVERGENT B0 ;  /* 0x0000000000007941 */ /* 0x000fea0003800200 */
.L_x_3337:
        /* <DEDUP_REMOVED lines=23> */
.L_x_3348:
        /* <DEDUP_REMOVED lines=13> */
.L_x_3350:
[----:B------:R-:W-:Y:S05]  /*81b0*/  BSYNC.RECONVERGENT B2 ;  /* 0x0000000000027941 */ /* 0x000fea0003800200 */
.L_x_3349:
[----:B------:R-:W-:Y:S01]  /*81c0*/  IMAD.WIDE.U32 R76, R3, -0x326172a9, RZ ;  /* 0xcd9e8d57034c7825 */ /* 0x000fe200078e00ff */
[----:B------:R-:W-:Y:S02]  /*81d0*/  LOP3.LUT R70, R5, R73, R87, 0x96, !PT ;  /* 0x0000004905467212 */ /* 0x000fe400078e9657 */
[----:B------:R-:W-:Y:S02]  /*81e0*/  MOV R13, R78 ;  /* 0x0000004e000d7202 */ /* 0x000fe40000000f00 */
        /* <DEDUP_REMOVED lines=38> */
[----:B------:R-:W-:-:S07]  /*8450*/  IMAD.MOV.U32 R72, RZ, RZ, RZ ;  /* 0x000000ffff487224 */ /* 0x000fce00078e00ff */
.L_x_3347:
[----:B------:R-:W-:Y:S05]  /*8460*/  BSYNC.RECONVERGENT B1 ;  /* 0x0000000000017941 */ /* 0x000fea0003800200 */
.L_x_3346:
[----:B------:R-:W-:Y:S01]  /*8470*/  PRMT R70, R41, 0x7632, R70 ;  /* 0x0000763229467816 */ /* 0x000fe20000000046 */
[----:B------:R-:W-:Y:S01]  /*8480*/  IMAD.MOV.U32 R74, RZ, RZ, 0x2f800000 ;  /* 0x2f800000ff4a7424 */ /* 0x000fe200078e00ff */
[----:B------:R-:W-:Y:S01]  /*8490*/  I2FP.F32.U32 R13, R13 ;  /* 0x0000000d000d7245 */ /* 0x000fe20000201000 */
[----:B------:R-:W-:Y:S01]  /*84a0*/  IMAD.U32 R71, R141, 0x10000, RZ ;  /* 0x000100008d477824 */ /* 0x000fe200078e00ff */
        /* <DEDUP_REMOVED lines=9> */
[----:B------:R-:W-:-:S07]  /*8540*/  FFMA.FTZ R70, R70, R71, R73 ;  /* 0x0000004746467223 */ /* 0x000fce0000010049 */
.L_x_3345:
[----:B------:R-:W-:Y:S05]  /*8550*/  BSYNC.RECONVERGENT B0 ;  /* 0x0000000000007941 */ /* 0x000fea0003800200 */
.L_x_3344:
        /* <DEDUP_REMOVED lines=22> */
.L_x_3355:
        /* <DEDUP_REMOVED lines=13> */
.L_x_3357:
[----:B------:R-:W-:Y:S05]  /*8790*/  BSYNC.RECONVERGENT B2 ;  /* 0x0000000000027941 */ /* 0x000fea0003800200 */
.L_x_3356:
        /* <DEDUP_REMOVED lines=41> */
[----:B------:R-:W-:-:S07]  /*8a30*/  HFMA2 R73, -RZ, RZ, 0, 0 ;  /* 0x00000000ff497431 */ /* 0x000fce00000001ff */
.L_x_3354:
[----:B------:R-:W-:Y:S05]  /*8a40*/  BSYNC.RECONVERGENT B1 ;  /* 0x0000000000017941 */ /* 0x000fea0003800200 */
.L_x_3353:
        /* <DEDUP_REMOVED lines=12> */
.L_x_3352:
[----:B------:R-:W-:Y:S05]  /*8b10*/  BSYNC.RECONVERGENT B0 ;  /* 0x0000000000007941 */ /* 0x000fea0003800200 */
.L_x_3351:
        /* <DEDUP_REMOVED lines=23> */
.L_x_3362:
        /* <DEDUP_REMOVED lines=13> */
.L_x_3364:
[----:B------:R-:W-:Y:S05]  /*8d60*/  BSYNC.RECONVERGENT B2 ;  /* 0x0000000000027941 */ /* 0x000fea0003800200 */
.L_x_3363:
        /* <DEDUP_REMOVED lines=42> */
.L_x_3361:
[----:B------:R-:W-:Y:S05]  /*9010*/  BSYNC.RECONVERGENT B1 ;  /* 0x0000000000017941 */ /* 0x000fea0003800200 */
.L_x_3360:
[----:B------:R-:W-:Y:S01]  /*9020*/  HFMA2 R73, -RZ, RZ, 0.1171875, 0 ;  /* 0x2f800000ff497431 */ /* 0x000fe200000001ff */
[----:B------:R-:W-:Y:S02]  /*9030*/  PRMT R72, R42, 0x7632, R72 ;  /* 0x000076322a487816 */ /* 0x000fe40000000048 */
[----:B------:R-:W-:Y:S02]  /*9040*/  I2FP.F32.U32 R66, R66 ;  /* 0x0000004200427245 */ /* 0x000fe40000201000 */
[----:B------:R-:W-:Y:S01]  /*9050*/  PRMT R77, R38, 0x7632, R77 ;  /* 0x00007632264d7816 */ /* 0x000fe2000000004d */
[----:B------:R-:W-:-:S03]  /*9060*/  IMAD.U32 R72, R72, 0x10000, RZ ;  /* 0x0001000048487824 */ /* 0x000fc600078e00ff */
[----:B------:R-:W-:Y:S01]  /*9070*/  SHF.L.U32 R77, R77, 0x10, RZ ;  /* 0x000000104d4d7819 */ /* 0x000fe200000006ff */
[----:B------:R-:W-:Y:S01]  /*9080*/  FFMA.FTZ R66, R66, R73, 1.1641532182693481445e-10 ;  /* 0x2f00000042427423 */ /* 0x000fe20000010049 */
[----:B------:R-:W-:Y:S01]  /*9090*/  FMUL.FTZ R72, R72, UR11 ;  /* 0x0000000b48487c20 */ /* 0x000fe20008410000 */
[----:B------:R-:W-:-:S03]  /*90a0*/  IMAD.U32 R73, R142, 0x10000, RZ ;  /* 0x000100008e497824 */ /* 0x000fc600078e00ff */
[----:B------:R-:W-:Y:S01]  /*90b0*/  FMUL.FTZ R72, R72, UR10 ;  /* 0x0000000a48487c20 */ /* 0x000fe20008410000 */
[----:B------:R-:W-:-:S04]  /*90c0*/  FSETP.GTU.FTZ.AND P3, PT, R66, UR8, PT ;  /* 0x0000000842007c0b */ /* 0x000fc8000bf7c000 */
[----:B------:R-:W-:Y:S02]  /*90d0*/  FSEL R72, R72, RZ, !P3 ;  /* 0x000000ff48487208 */ /* 0x000fe40005800000 */
[----:B------:R-:W-:-:S03]  /*90e0*/  SEL R66, RZ, 0x1, P3 ;  /* 0x00000001ff427807 */ /* 0x000fc60001800000 */
[----:B------:R-:W-:-:S07]  /*90f0*/  FFMA.FTZ R72, R72, R73, R77 ;  /* 0x0000004948487223 */ /* 0x000fce000001004d */
.L_x_3359:
[----:B------:R-:W-:Y:S05]  /*9100*/  BSYNC.RECONVERGENT B0 ;  /* 0x0000000000007941 */ /* 0x000fea0003800200 */
.L_x_3358:
        /* <DEDUP_REMOVED lines=22> */
.L_x_3369:
        /* <DEDUP_REMOVED lines=13> */
.L_x_3371:
[----:B------:R-:W-:Y:S05]  /*9340*/  BSYNC.RECONVERGENT B2 ;  /* 0x0000000000027941 */ /* 0x000fea0003800200 */
.L_x_3370:
        /* <DEDUP_REMOVED lines=42> */
.L_x_3368:
[----:B------:R-:W-:Y:S05]  /*95f0*/  BSYNC.RECONVERGENT B1 ;  /* 0x0000000000017941 */ /* 0x000fea0003800200 */
.L_x_3367:
        /* <DEDUP_REMOVED lines=12> */
.L_x_3366:
[----:B------:R-:W-:Y:S05]  /*96c0*/  BSYNC.RECONVERGENT B0 ;  /* 0x0000000000007941 */ /* 0x000fea0003800200 */
.L_x_3365:
        /* <DEDUP_REMOVED lines=23> */
.L_x_3376:
        /* <DEDUP_REMOVED lines=13> */
.L_x_3378:
[----:B------:R-:W-:Y:S05]  /*9910*/  BSYNC.RECONVERGENT B2 ;  /* 0x0000000000027941 */ /* 0x000fea0003800200 */
.L_x_3377:
        /* <DEDUP_REMOVED lines=42> */
.L_x_3375:
[----:B------:R-:W-:Y:S05]  /*9bc0*/  BSYNC.RECONVERGENT B1 ;  /* 0x0000000000017941 */ /* 0x000fea0003800200 */
.L_x_3374:
[----:B------:R-:W-:Y:S01]  /*9bd0*/  PRMT R74, R43, 0x7632, R74 ;  /* 0x000076322b4a7816 */ /* 0x000fe2000000004a */
[----:B------:R-:W-:Y:S01]  /*9be0*/  IMAD.MOV.U32 R76, RZ, RZ, 0x2f800000 ;  /* 0x2f800000ff4c7424 */ /* 0x000fe200078e00ff */
[----:B------:R-:W-:Y:S02]  /*9bf0*/  I2FP.F32.U32 R19, R19 ;  /* 0x0000001300137245 */ /* 0x000fe40000201000 */
[----:B------:R-:W-:Y:S01]  /*9c00*/  SHF.L.U32 R77, R143, 0x10, RZ ;  /* 0x000000108f4d7819 */ /* 0x000fe200000006ff */
[----:B------:R-:W-:Y:S02]  /*9c10*/  IMAD.U32 R74, R74, 0x10000, RZ ;  /* 0x000100004a4a7824 */ /* 0x000fe400078e00ff */
        /* <DEDUP_REMOVED lines=9> */
.L_x_3373:
[----:B------:R-:W-:Y:S05]  /*9cb0*/  BSYNC.RECONVERGENT B0 ;  /* 0x0000000000007941 */ /* 0x000fea0003800200 */
.L_x_3372:
[----:B------:R-:W-:Y:S02]  /*9cc0*/  F2FP.BF16.F32.PACK_AB R76, RZ, R74 ;  /* 0x0000004aff4c723e */ /* 0x000fe400000010ff */
[----:B------:R-:W-:Y:S02]  /*9cd0*/  PRMT R60, R60, 0x5410, R63 ;  /* 0x000054103c3c7816 */ /* 0x000fe4000000003f */
[----:B------:R-:W-:Y:S02]  /*9ce0*/  PRMT R62, R62, 0x5410, R90 ;  /* 0x000054103e3e7816 */ /* 0x000fe4000000005a */
[----:B------:R-:W-:Y:S02]  /*9cf0*/  PRMT R61, R61, 0x5410, R75 ;  /* 0x000054103d3d7816 */ /* 0x000fe4000000004b */
[----:B------:R-:W-:Y:S01]  /*9d00*/  PRMT R63, R91, 0x5410, R76 ;  /* 0x000054105b3f7816 */ /* 0x000fe2000000004c */
[----:B------:R-:W-:Y:S06]  /*9d10*/  BRA `(.L_x_3379) ;  /* 0x0000002c00107947 */ /* 0x000fec0003800000 */
.L_x_3322:
[----:B------:R-:W-:Y:S01]  /*9d20*/  BSSY.RECONVERGENT B0, `(.L_x_3380) ;  /* 0x0000059000007945 */ /* 0x000fe20003800200 */
[----:B------:R-:W-:Y:S01]  /*9d30*/  IMAD.MOV.U32 R67, RZ, RZ, RZ ;  /* 0x000000ffff437224 */ /* 0x000fe200078e00ff */
[----:B------:R-:W-:Y:S01]  /*9d40*/  MOV R82, R74 ;  /* 0x0000004a00527202 */ /* 0x000fe20000000f00 */
[----:B01----:R-:W-:Y:S01]  /*9d50*/  IMAD.MOV.U32 R61, RZ, RZ, R79 ;  /* 0x000000ffff3d7224 */ /* 0x003fe200078e004f */
        /* <DEDUP_REMOVED lines=17> */
.L_x_3384:
        /* <DEDUP_REMOVED lines=13> */
.L_x_3386:
[----:B------:R-:W-:Y:S05]  /*9f40*/  BSYNC.RECONVERGENT B2 ;  /* 0x0000000000027941 */ /* 0x000fea0003800200 */
.L_x_3385:
        /* <DEDUP_REMOVED lines=42> */
.L_x_3383:
[----:B------:R-:W-:Y:S05]  /*a1f0*/  BSYNC.RECONVERGENT B1 ;  /* 0x0000000000017941 */ /* 0x000fea0003800200 */
.L_x_3382:
        /* <DEDUP_REMOVED lines=10> */
[----:B------:R-:W-:-:S07]  /*a2a0*/  FMUL.FTZ R67, R60, R67 ;  /* 0x000000433c437220 */ /* 0x000fce0000410000 */
.L_x_3381:
[----:B------:R-:W-:Y:S05]  /*a2b0*/  BSYNC.RECONVERGENT B0 ;  /* 0x0000000000007941 */ /* 0x000fea0003800200 */
.L_x_3380:
[----:B------:R-:W-:Y:S01]  /*a2c0*/  BSSY.RECONVERGENT B0, `(.L_x_3387) ;  /* 0x0000057000007945 */ /* 0x000fe20003800200 */
[----:B------:R-:W-:Y:S01]  /*a2d0*/  F2FP.BF16.F32.PACK_AB R60, RZ, R67 ;  /* 0x00000043ff3c723e */ /* 0x000fe200000010ff */
[----:B------:R-:W-:Y:S01]  /*a2e0*/  IMAD.MOV.U32 R62, RZ, RZ, R61 ;  /* 0x000000ffff3e7224 */ /* 0x000fe200078e003d */
[----:B--2---:R-:W-:Y:S01]  /*a2f0*/  MOV R68, RZ ;  /* 0x000000ff00447202 */ /* 0x004fe20000000f00 */
        /* <DEDUP_REMOVED lines=14> */
.L_x_3391:
        /* <DEDUP_REMOVED lines=13> */
.L_x_3393:
[----:B------:R-:W-:Y:S05]  /*a4b0*/  BSYNC.RECONVERGENT B2 ;  /* 0x0000000000027941 */ /* 0x000fea0003800200 */
.L_x_3392:
        /* <DEDUP_REMOVED lines=42> */
.L_x_3390:
[----:B------:R-:W-:Y:S05]  /*a760*/  BSYNC.RECONVERGENT B1 ;  /* 0x0000000000017941 */ /* 0x000fea0003800200 */
.L_x_3389:
[----:B------:R-:W-:Y:S01]  /*a770*/  HFMA2 R68, -RZ, RZ, 0.1171875, 0 ;  /* 0x2f800000ff447431 */ /* 0x000fe200000001ff */
[----:B-----5:R-:W-:Y:S02]  /*a780*/  PRMT R61, R40, 0x7632, R61 ;  /* 0x00007632283d7816 */ /* 0x020fe4000000003d */
[----:B------:R-:W-:-:S03]  /*a790*/  I2FP.F32.U32 R9, R9 ;  /* 0x0000000900097245 */ /* 0x000fc60000201000 */
        /* <DEDUP_REMOVED lines=9> */
.L_x_3388:
[----:B------:R-:W-:Y:S05]  /*a830*/  BSYNC.RECONVERGENT B0 ;  /* 0x0000000000007941 */ /* 0x000fea0003800200 */
.L_x_3387:
        /* <DEDUP_REMOVED lines=18> */
.L_x_3398:
        /* <DEDUP_REMOVED lines=13> */
.L_x_3400:
[----:B------:R-:W-:Y:S05]  /*aa30*/  BSYNC.RECONVERGENT B2 ;  /* 0x0000000000027941 */ /* 0x000fea0003800200 */
.L_x_3399:
        /* <DEDUP_REMOVED lines=42> */
.L_x_3397:
[----:B------:R-:W-:Y:S05]  /*ace0*/  BSYNC.RECONVERGENT B1 ;  /* 0x0000000000017941 */ /* 0x000fea0003800200 */
.L_x_3396:
        /* <DEDUP_REMOVED lines=11> */
.L_x_3395:
[----:B------:R-:W-:Y:S05]  /*ada0*/  BSYNC.RECONVERGENT B0 ;  /* 0x0000000000007941 */ /* 0x000fea0003800200 */
.L_x_3394:
        /* <DEDUP_REMOVED lines=18> */
.L_x_3405:
        /* <DEDUP_REMOVED lines=13> */
.L_x_3407:
[----:B------:R-:W-:Y:S05]  /*afa0*/  BSYNC.RECONVERGENT B2 ;  /* 0x0000000000027941 */ /* 0x000fea0003800200 */
.L_x_3406:
[----:B------:R-:W-:Y:S01]  /*afb0*/  IMAD.WIDE.U32 R76, R3, -0x326172a9, RZ ;  /* 0xcd9e8d57034c7825 */ /* 0x000fe200078e00ff */
[----:B------:R-:W-:Y:S02]  /*afc0*/  LOP3.LUT R70, R5, R73, R87, 0x96, !PT ;  /* 0x0000004905467212 */ /* 0x000fe400078e9657 */
[----:B------:R-:W-:Y:S01]  /*afd0*/  MOV R13, R82 ;  /* 0x00000052000d7202 */ /* 0x000fe20000000f00 */
        /* <DEDUP_REMOVED lines=39> */
.L_x_3404:
[----:B------:R-:W-:Y:S05]  /*b250*/  BSYNC.RECONVERGENT B1 ;  /* 0x0000000000017941 */ /* 0x000fea0003800200 */
.L_x_3403:
[----:B------:R-:W-:Y:S01]  /*b260*/  HFMA2 R72, -RZ, RZ, 0.1171875, 0 ;  /* 0x2f800000ff487431 */ /* 0x000fe200000001ff */
[----:B-----5:R-:W-:Y:S01]  /*b270*/  PRMT R70, R41, 0x7632, R70 ;  /* 0x0000763229467816 */ /* 0x020fe20000000046 */
[----:B------:R-:W-:Y:S01]  /*b280*/  IMAD.U32 R71, R141, 0x10000, RZ ;  /* 0x000100008d477824 */ /* 0x000fe200078e00ff */
[----:B------:R-:W-:-:S03]  /*b290*/  I2FP.F32.U32 R13, R13 ;  /* 0x0000000d000d7245 */ /* 0x000fc60000201000 */
        /* <DEDUP_REMOVED lines=8> */
.L_x_3402:
[----:B------:R-:W-:Y:S05]  /*b320*/  BSYNC.RECONVERGENT B0 ;  /* 0x0000000000007941 */ /* 0x000fea0003800200 */
.L_x_3401:
        /* <DEDUP_REMOVED lines=18> */
.L_x_3412:
        /* <DEDUP_REMOVED lines=13> */
.L_x_3414:
[----:B------:R-:W-:Y:S05]  /*b520*/  BSYNC.RECONVERGENT B2 ;  /* 0x0000000000027941 */ /* 0x000fea0003800200 */
.L_x_3413:
        /* <DEDUP_REMOVED lines=42> */
.L_x_3411:
[----:B------:R-:W-:Y:S05]  /*b7d0*/  BSYNC.RECONVERGENT B1 ;  /* 0x0000000000017941 */ /* 0x000fea0003800200 */
.L_x_3410:
        /* <DEDUP_REMOVED lines=11> */
.L_x_3409:
[----:B------:R-:W-:Y:S05]  /*b890*/  BSYNC.RECONVERGENT B0 ;  /* 0x0000000000007941 */ /* 0x000fea0003800200 */
.L_x_3408:
        /* <DEDUP_REMOVED lines=18> */
.L_x_3419:
        /* <DEDUP_REMOVED lines=13> */
.L_x_3421:
[----:B------:R-:W-:Y:S05]  /*ba90*/  BSYNC.RECONVERGENT B2 ;  /* 0x0000000000027941 */ /* 0x000fea0003800200 */
.L_x_3420:
        /* <DEDUP_REMOVED lines=42> */
.L_x_3418:
[----:B------:R-:W-:Y:S05]  /*bd40*/  BSYNC.RECONVERGENT B1 ;  /* 0x0000000000017941 */ /* 0x000fea0003800200 */
.L_x_3417:
        /* <DEDUP_REMOVED lines=12> */
.L_x_3416:
[----:B------:R-:W-:Y:S05]  /*be10*/  BSYNC.RECONVERGENT B0 ;  /* 0x0000000000007941 */ /* 0x000fea0003800200 */
.L_x_3415:
        /* <DEDUP_REMOVED lines=18> */
.L_x_3426:
        /* <DEDUP_REMOVED lines=13> */
.L_x_3428:
[----:B------:R-:W-:Y:S05]  /*c010*/  BSYNC.RECONVERGENT B2 ;  /* 0x0000000000027941 */ /* 0x000fea0003800200 */
.L_x_3427:
        /* <DEDUP_REMOVED lines=42> */
.L_x_3425:
[----:B------:R-:W-:Y:S05]  /*c2c0*/  BSYNC.RECONVERGENT B1 ;  /* 0x0000000000017941 */ /* 0x000fea0003800200 */
.L_x_3424:
        /* <DEDUP_REMOVED lines=11> */
.L_x_3423:
[----:B------:R-:W-:Y:S05]  /*c380*/  BSYNC.RECONVERGENT B0 ;  /* 0x0000000000007941 */ /* 0x000fea0003800200 */
.L_x_3422:
        /* <DEDUP_REMOVED lines=18> */
.L_x_3433:
        /* <DEDUP_REMOVED lines=13> */
.L_x_3435:
[----:B------:R-:W-:Y:S05]  /*c580*/  BSYNC.RECONVERGENT B2 ;  /* 0x0000000000027941 */ /* 0x000fea0003800200 */
.L_x_3434:
        /* <DEDUP_REMOVED lines=42> */
.L_x_3432:
[----:B------:R-:W-:Y:S05]  /*c830*/  BSYNC.RECONVERGENT B1 ;  /* 0x0000000000017941 */ /* 0x000fea0003800200 */
.L_x_3431:
        /* <DEDUP_REMOVED lines=12> */
.L_x_3430:
[----:B------:R-:W-:Y:S05]  /*c900*/  BSYNC.RECONVERGENT B0 ;  /* 0x0000000000007941 */ /* 0x000fea0003800200 */
.L_x_3429:
[----:B------:R-:W-:Y:S02]  /*c910*/  F2FP.BF16.F32.PACK_AB R76, RZ, R74 ;  /* 0x0000004aff4c723e */ /* 0x000fe400000010ff */
[----:B------:R-:W-:Y:S02]  /*c920*/  PRMT R60, R60, 0x5410, R63 ;  /* 0x000054103c3c7816 */ /* 0x000fe4000000003f */
[----:B------:R-:W-:Y:S02]  /*c930*/  PRMT R62, R62, 0x5410, R90 ;  /* 0x000054103e3e7816 */ /* 0x000fe4000000005a */
[----:B------:R-:W-:Y:S02]  /*c940*/  PRMT R61, R61, 0x5410, R75 ;  /* 0x000054103d3d7816 */ /* 0x000fe4000000004b */
[----:B------:R-:W-:-:S07]  /*c950*/  PRMT R63, R91, 0x5410, R76 ;  /* 0x000054105b3f7816 */ /* 0x000fce000000004c */
.L_x_3379:
[C---:B------:R-:W-:Y:S01]  /*c960*/  IADD3 R81, PT, PT, R84.reuse, 0x20, RZ ;  /* 0x0000002054517810 */ /* 0x040fe20007ffe0ff */
[----:B------:R-:W0:Y:S01]  /*c970*/  @P1 LDC.64 R78, c[0x0][0x390] ;  /* 0x0000e400ff4e1b82 */ /* 0x000e220000000a00 */
[----:B------:R-:W-:Y:S01]  /*c980*/  @P1 VIADD R75, R85, 0x40 ;  /* 0x00000040554b1836 */ /* 0x000fe20000000000 */
[----:B------:R-:W-:Y:S01]  /*c990*/  BSSY.RECONVERGENT B0, `(.L_x_3436) ;  /* 0x000001d000007945 */ /* 0x000fe20003800200 */
[----:B------:R-:W-:Y:S02]  /*c9a0*/  @P0 VIADD R89, R84, 0x40 ;  /* 0x0000004054590836 */ /* 0x000fe40000000000 */
[----:B------:R-:W-:-:S03]  /*c9b0*/  IMAD.WIDE.U32 R80, R81, 0x10, R162 ;  /* 0x0000001051507825 */ /* 0x000fc600078e00a2 */
[----:B------:R-:W1:Y:S02]  /*c9c0*/  @P0 LDC.64 R76, c[0x0][0x3a0] ;  /* 0x0000e800ff4c0b82 */ /* 0x000e640000000a00 */
[----:B------:R2:W-:Y:S01]  /*c9d0*/  STG.E.128 desc[UR6][R80.64], R60 ;  /* 0x0000003c50007986 */ /* 0x0005e2000c101d06 */
[----:B0-----:R-:W-:-:S04]  /*c9e0*/  @P1 IMAD.WIDE.U32 R78, R75, 0x10, R78 ;  /* 0x000000104b4e1825 */ /* 0x001fc800078e004e */
[----:B-1----:R-:W-:Y:S01]  /*c9f0*/  @P0 IMAD.WIDE.U32 R76, R89, 0x10, R76 ;  /* 0x00000010594c0825 */ /* 0x002fe200078e004c */
[----:B--2---:R-:W-:Y:S06]  /*ca00*/  @!P1 BRA `(.L_x_3437) ;  /* 0x0000000000549947 */ /* 0x004fec0003800000 */
[----:B------:R-:W-:Y:S01]  /*ca10*/  SHF.L.U32 R61, R100, 0x10, RZ ;  /* 0x00000010643d7819 */ /* 0x000fe200000006ff */
[----:B------:R-:W0:Y:S01]  /*ca20*/  LDC.64 R90, c[0x0][0x3b0] ;  /* 0x0000ec00ff5a7b82 */ /* 0x000e220000000a00 */
[----:B------:R-:W-:Y:S02]  /*ca30*/  LOP3.LUT R60, R19, 0xffff, RZ, 0xc0, !PT ;  /* 0x0000ffff133c7812 */ /* 0x000fe400078ec0ff */
[----:B------:R-:W-:Y:S02]  /*ca40*/  LOP3.LUT R61, R61, 0xff0000, RZ, 0xc0, !PT ;  /* 0x00ff00003d3d7812 */ /* 0x000fe400078ec0ff */
[----:B------:R-:W-:Y:S02]  /*ca50*/  PRMT R63, R66, 0x7104, RZ ;  /* 0x00007104423f7816 */ /* 0x000fe400000000ff */
[----:B------:R-:W-:Y:S02]  /*ca60*/  PRMT R60, R61, 0x4210, R60 ;  /* 0x000042103d3c7816 */ /* 0x000fe4000000003c */
[----:B------:R-:W-:-:S02]  /*ca70*/  LOP3.LUT R61, R13, 0xff, RZ, 0xc0, !PT ;  /* 0x000000ff0d3d7812 */ /* 0x000fc400078ec0ff */
[----:B------:R-:W-:Y:S02]  /*ca80*/  LOP3.LUT R60, R60, 0xff00, R63, 0xf8, !PT ;  /* 0x0000ff003c3c7812 */ /* 0x000fe400078ef83f */
[----:B------:R-:W-:Y:S02]  /*ca90*/  LOP3.LUT R62, R11, 0xff, RZ, 0xc0, !PT ;  /* 0x000000ff0b3e7812 */ /* 0x000fe400078ec0ff */
[----:B------:R-:W-:Y:S02]  /*caa0*/  LOP3.LUT R80, R9, 0xff, RZ, 0xc0, !PT ;  /* 0x000000ff09507812 */ /* 0x000fe400078ec0ff */
[----:B------:R-:W-:Y:S01]  /*cab0*/  LOP3.LUT R75, R60, 0xff, R15, 0xf8, !PT ;  /* 0x000000ff3c4b7812 */ /* 0x000fe200078ef80f */
[----:B------:R-:W-:-:S04]  /*cac0*/  IMAD.WIDE.U32 R60, R61, 0x1000000, RZ ;  /* 0x010000003d3c7825 */ /* 0x000fc800078e00ff */
[----:B------:R-:W-:-:S04]  /*cad0*/  IMAD.WIDE.U32 R62, R62, 0x10000, RZ ;  /* 0x000100003e3e7825 */ /* 0x000fc800078e00ff */
[----:B------:R-:W-:Y:S01]  /*cae0*/  IMAD.WIDE.U32 R80, R80, 0x100, RZ ;  /* 0x0000010050507825 */ /* 0x000fe200078e00ff */
[----:B------:R-:W-:-:S03]  /*caf0*/  LOP3.LUT R75, R63, R75, R61, 0xfe, !PT ;  /* 0x0000004b3f4b7212 */ /* 0x000fc600078efe3d */
[----:B------:R-:W-:Y:S01]  /*cb00*/  VIADD R61, R85, 0x20 ;  /* 0x00000020553d7836 */ /* 0x000fe20000000000 */
[----:B------:R-:W-:Y:S02]  /*cb10*/  LOP3.LUT R60, R80, R60, R62, 0xfe, !PT ;  /* 0x0000003c503c7212 */ /* 0x000fe400078efe3e */
[----:B------:R-:W-:Y:S02]  /*cb20*/  LOP3.LUT R81, R75, R81, RZ, 0xfc, !PT ;  /* 0x000000514b517212 */ /* 0x000fe400078efcff */
[----:B------:R-:W-:Y:S01]  /*cb30*/  LOP3.LUT R80, R60, 0xff, R7, 0xf8, !PT ;  /* 0x000000ff3c507812 */ /* 0x000fe200078ef807 */
[----:B0-----:R-:W-:-:S05]  /*cb40*/  IMAD.WIDE.U32 R60, R61, 0x8, R90 ;  /* 0x000000083d3c7825 */ /* 0x001fca00078e005a */
[----:B------:R0:W-:Y:S02]  /*cb50*/  STG.E.64 desc[UR6][R60.64], R80 ;  /* 0x000000503c007986 */ /* 0x0001e4000c101b06 */
.L_x_3437:
[----:B------:R-:W-:Y:S05]  /*cb60*/  BSYNC.RECONVERGENT B0 ;  /* 0x0000000000007941 */ /* 0x000fea0003800200 */
.L_x_3436:
[----:B-----5:R1:W5:Y:S04]  /*cb70*/  @P1 LDG.E.128 R40, desc[UR6][R78.64] ;  /* 0x000000064e281981 */ /* 0x020368000c1e1d00 */
[----:B------:R1:W5:Y:S01]  /*cb80*/  @P0 LDG.E.128 R36, desc[UR6][R76.64] ;  /* 0x000000064c240981 */ /* 0x000362000c1e1d00 */
[----:B------:R-:W-:Y:S05]  /*cb90*/  @!P0 BRA `(.L_x_3438) ;  /* 0x0000002c00c08947 */ /* 0x000fea0003800000 */
[----:B------:R-:W-:Y:S01]  /*cba0*/  ISETP.GT.AND P2, PT, R83, RZ, PT ;  /* 0x000000ff5300720c */ /* 0x000fe20003f44270 */
[----:B------:R-:W-:-:S12]  /*cbb0*/  BSSY.RECONVERGENT B0, `(.L_x_3439) ;  /* 0x000005a000007945 */ /* 0x000fd80003800200 */
[----:B-----5:R-:W-:Y:S01]  /*cbc0*/  @!P2 IMAD.U32 R75, R36, 0x10000, RZ ;  /* 0x00010000244ba824 */ /* 0x020fe200078e00ff */
[----:B0-----:R-:W-:Y:S01]  /*cbd0*/  @!P2 MOV R61, R82 ;  /* 0x00000052003da202 */ /* 0x001fe20000000f00 */
        /* <DEDUP_REMOVED lines=18> */
.L_x_3443:
        /* <DEDUP_REMOVED lines=13> */
.L_x_3445:
[----:B------:R-:W-:Y:S05]  /*cdd0*/  BSYNC.RECONVERGENT B2 ;  /* 0x0000000000027941 */ /* 0x000fea0003800200 */
.L_x_3444:
[----:B-1----:R-:W-:Y:S01]  /*cde0*/  IMAD.WIDE.U32 R78, R3, -0x326172a9, RZ ;  /* 0xcd9e8d57034e7825 */ /* 0x002fe200078e00ff */
        /* <DEDUP_REMOVED lines=41> */
.L_x_3442:
[----:B------:R-:W-:Y:S05]  /*d080*/  BSYNC.RECONVERGENT B1 ;  /* 0x0000000000017941 */ /* 0x000fea0003800200 */
.L_x_3441:
[----:B------:R-:W-:Y:S01]  /*d090*/  HFMA2 R60, -RZ, RZ, 0.1171875, 0 ;  /* 0x2f800000ff3c7431 */ /* 0x000fe200000001ff */
[----:B------:R-:W-:Y:S01]  /*d0a0*/  I2FP.F32.U32 R7, R7 ;  /* 0x0000000700077245 */ /* 0x000fe20000201000 */
[----:B------:R-:W-:Y:S01]  /*d0b0*/  IMAD.U32 R62, R40, 0x10000, RZ ;  /* 0x00010000283e7824 */ /* 0x000fe200078e00ff */
[----:B-1----:R-:W-:-:S03]  /*d0c0*/  SHF.L.U32 R76, R36, 0x10, RZ ;  /* 0x00000010244c7819 */ /* 0x002fc600000006ff */
        /* <DEDUP_REMOVED lines=8> */
.L_x_3440:
[----:B------:R-:W-:Y:S05]  /*d150*/  BSYNC.RECONVERGENT B0 ;  /* 0x0000000000007941 */ /* 0x000fea0003800200 */
.L_x_3439:
[----:B-1----:R-:W-:Y:S01]  /*d160*/  @!P2 PRMT R76, R36, 0x7632, R76 ;  /* 0x00007632244ca816 */ /* 0x002fe2000000004c */
        /* <DEDUP_REMOVED lines=22> */
.L_x_3450:
        /* <DEDUP_REMOVED lines=13> */
.L_x_3452:
[----:B------:R-:W-:Y:S05]  /*d3a0*/  BSYNC.RECONVERGENT B2 ;  /* 0x0000000000027941 */ /* 0x000fea0003800200 */
.L_x_3451:
        /* <DEDUP_REMOVED lines=41> */
.L_x_3449:
[----:B------:R-:W-:Y:S05]  /*d640*/  BSYNC.RECONVERGENT B1 ;  /* 0x0000000000017941 */ /* 0x000fea0003800200 */
.L_x_3448:
        /* <DEDUP_REMOVED lines=14> */
.L_x_3447:
[----:B------:R-:W-:Y:S05]  /*d730*/  BSYNC.RECONVERGENT B0 ;  /* 0x0000000000007941 */ /* 0x000fea0003800200 */
.L_x_3446:
        /* <DEDUP_REMOVED lines=22> */
.L_x_3457:
        /* <DEDUP_REMOVED lines=13> */
.L_x_3459:
[----:B------:R-:W-:Y:S05]  /*d970*/  BSYNC.RECONVERGENT B2 ;  /* 0x0000000000027941 */ /* 0x000fea0003800200 */
.L_x_3458:
        /* <DEDUP_REMOVED lines=42> */
.L_x_3456:
[----:B------:R-:W-:Y:S05]  /*dc20*/  BSYNC.RECONVERGENT B1 ;  /* 0x0000000000017941 */ /* 0x000fea0003800200 */
.L_x_3455:
        /* <DEDUP_REMOVED lines=12> */
.L_x_3454:
[----:B------:R-:W-:Y:S05]  /*dcf0*/  BSYNC.RECONVERGENT B0 ;  /* 0x0000000000007941 */ /* 0x000fea0003800200 */
.L_x_3453:
        /* <DEDUP_REMOVED lines=23> */
.L_x_3464:
        /* <DEDUP_REMOVED lines=13> */
.L_x_3466:
[----:B------:R-:W-:Y:S05]  /*df40*/  BSYNC.RECONVERGENT B2 ;  /* 0x0000000000027941 */ /* 0x000fea0003800200 */
.L_x_3465:
        /* <DEDUP_REMOVED lines=42> */
.L_x_3463:
[----:B------:R-:W-:Y:S05]  /*e1f0*/  BSYNC.RECONVERGENT B1 ;  /* 0x0000000000017941 */ /* 0x000fea0003800200 */
.L_x_3462:
        /* <DEDUP_REMOVED lines=14> */
.L_x_3461:
[----:B------:R-:W-:Y:S05]  /*e2e0*/  BSYNC.RECONVERGENT B0 ;  /* 0x0000000000007941 */ /* 0x000fea0003800200 */
.L_x_3460:
        /* <DEDUP_REMOVED lines=22> */
.L_x_3471:
        /* <DEDUP_REMOVED lines=13> */
.L_x_3473:
[----:B------:R-:W-:Y:S05]  /*e520*/  BSYNC.RECONVERGENT B2 ;  /* 0x0000000000027941 */ /* 0x000fea0003800200 */
.L_x_3472:
        /* <DEDUP_REMOVED lines=42> */
.L_x_3470:
[----:B------:R-:W-:Y:S05]  /*e7d0*/  BSYNC.RECONVERGENT B1 ;  /* 0x0000000000017941 */ /* 0x000fea0003800200 */
.L_x_3469:
        /* <DEDUP_REMOVED lines=12> */
.L_x_3468:
[----:B------:R-:W-:Y:S05]  /*e8a0*/  BSYNC.RECONVERGENT B0 ;  /* 0x0000000000007941 */ /* 0x000fea0003800200 */
.L_x_3467:
        /* <DEDUP_REMOVED lines=23> */
.L_x_3478:
        /* <DEDUP_REMOVED lines=13> */
.L_x_3480:
[----:B------:R-:W-:Y:S05]  /*eaf0*/  BSYNC.RECONVERGENT B2 ;  /* 0x0000000000027941 */ /* 0x000fea0003800200 */
.L_x_3479:
        /* <DEDUP_REMOVED lines=42> */
.L_x_3477:
[----:B------:R-:W-:Y:S05]  /*eda0*/  BSYNC.RECONVERGENT B1 ;  /* 0x0000000000017941 */ /* 0x000fea0003800200 */
.L_x_3476:
[----:B------:R-:W-:Y:S01]  /*edb0*/  HFMA2 R81, -RZ, RZ, 0.1171875, 0 ;  /* 0x2f800000ff517431 */ /* 0x000fe200000001ff */
[----:B------:R-:W-:Y:S02]  /*edc0*/  PRMT R80, R42, 0x7632, R80 ;  /* 0x000076322a507816 */ /* 0x000fe40000000050 */
[----:B------:R-:W-:-:S03]  /*edd0*/  I2FP.F32.U32 R66, R66 ;  /* 0x0000004200427245 */ /* 0x000fc60000201000 */
[----:B------:R-:W-:Y:S02]  /*ede0*/  IMAD.U32 R80, R80, 0x10000, RZ ;  /* 0x0001000050507824 */ /* 0x000fe400078e00ff */
[----:B------:R-:W-:Y:S02]  /*edf0*/  FFMA.FTZ R66, R66, R81, 1.1641532182693481445e-10 ;  /* 0x2f00000042427423 */ /* 0x000fe40000010051 */
[----:B------:R-:W-:Y:S01]  /*ee00*/  FMUL.FTZ R80, R80, UR11 ;  /* 0x0000000b50507c20 */ /* 0x000fe20008410000 */
[----:B------:R-:W-:Y:S02]  /*ee10*/  SHF.L.U32 R81, R146, 0x10, RZ ;  /* 0x0000001092517819 */ /* 0x000fe400000006ff */
[----:B------:R-:W-:Y:S01]  /*ee20*/  FSETP.GTU.FTZ.AND P3, PT, R66, UR8, PT ;  /* 0x0000000842007c0b */ /* 0x000fe2000bf7c000 */
[----:B------:R-:W-:Y:S01]  /*ee30*/  FMUL.FTZ R80, R80, UR10 ;  /* 0x0000000a50507c20 */ /* 0x000fe20008410000 */
[----:B------:R-:W-:-:S04]  /*ee40*/  PRMT R66, R38, 0x7632, R66 ;  /* 0x0000763226427816 */ /* 0x000fc80000000042 */
[----:B------:R-:W-:Y:S01]  /*ee50*/  FSEL R80, R80, RZ, !P3 ;  /* 0x000000ff50507208 */ /* 0x000fe20005800000 */
[----:B------:R-:W-:Y:S01]  /*ee60*/  IMAD.U32 R89, R66, 0x10000, RZ ;  /* 0x0001000042597824 */ /* 0x000fe200078e00ff */
[----:B------:R-:W-:-:S03]  /*ee70*/  SEL R66, RZ, 0x1, P3 ;  /* 0x00000001ff427807 */ /* 0x000fc60001800000 */
[----:B------:R-:W-:-:S07]  /*ee80*/  FFMA.FTZ R80, R80, R81, R89 ;  /* 0x0000005150507223 */ /* 0x000fce0000010059 */
.L_x_3475:
[----:B------:R-:W-:Y:S05]  /*ee90*/  BSYNC.RECONVERGENT B0 ;  /* 0x0000000000007941 */ /* 0x000fea0003800200 */
.L_x_3474:
        /* <DEDUP_REMOVED lines=22> */
.L_x_3485:
        /* <DEDUP_REMOVED lines=13> */
.L_x_3487:
[----:B------:R-:W-:Y:S05]  /*f0d0*/  BSYNC.RECONVERGENT B2 ;  /* 0x0000000000027941 */ /* 0x000fea0003800200 */
.L_x_3486:
[----:B------:R-:W-:Y:S01]  /*f0e0*/  LOP3.LUT R92, R5, R95, R87, 0x96, !PT ;  /* 0x0000005f055c7212 */ /* 0x000fe200078e9657 */
[----:B------:R-:W-:Y:S01]  /*f0f0*/  IMAD.WIDE.U32 R90, R3, -0x326172a9, RZ ;  /* 0xcd9e8d57035a7825 */ /* 0x000fe200078e00ff */
[----:B------:R-:W-:-:S03]  /*f100*/  MOV R81, R82 ;  /* 0x0000005200517202 */ /* 0x000fc60000000f00 */
[----:B------:R-:W-:Y:S01]  /*f110*/  IMAD.WIDE.U32 R92, R92, -0x326172a9, RZ ;  /* 0xcd9e8d575c5c7825 */ /* 0x000fe200078e00ff */
[----:B------:R-:W-:-:S04]  /*f120*/  LOP3.LUT R91, R4, R91, R86, 0x96, !PT ;  /* 0x0000005b045b7212 */ /* 0x000fc800078e9656 */
[----:B------:R-:W-:Y:S01]  /*f130*/  LOP3.LUT R95, R65, R90, R93, 0x96, !PT ;  /* 0x0000005a415f7212 */ /* 0x000fe200078e965d */
[----:B------:R-:W-:-:S05]  /*f140*/  IMAD.WIDE.U32 R90, R91, -0x2daee0ad, RZ ;  /* 0xd2511f535b5a7825 */ /* 0x000fca00078e00ff */
        /* <DEDUP_REMOVED lines=27> */
[----:B------:R-:W-:-:S04]  /*f300*/  IMAD.WIDE.U32 R90, R91, -0x326172a9, RZ ;  /* 0xcd9e8d575b5a7825 */ /* 0x000fc800078e00ff */
[----:B------:R-:W-:Y:S01]  /*f310*/  IMAD.WIDE.U32 R98, R98, -0x326172a9, RZ ;  /* 0xcd9e8d5762627825 */ /* 0x000fe200078e00ff */
[----:B------:R-:W-:-:S04]  /*f320*/  LOP3.LUT R91, R29, R92, R91, 0x96, !PT ;  /* 0x0000005c1d5b7212 */ /* 0x000fc800078e965b */
[----:B------:R-:W-:Y:S01]  /*f330*/  LOP3.LUT R95, R30, R90, R99, 0x96, !PT ;  /* 0x0000005a1e5f7212 */ /* 0x000fe200078e9663 */
[----:B------:R-:W-:-:S04]  /*f340*/  IMAD.WIDE.U32 R90, R91, -0x2daee0ad, RZ ;  /* 0xd2511f535b5a7825 */ /* 0x000fc800078e00ff */
[----:B------:R-:W-:Y:S01]  /*f350*/  IMAD.MOV.U32 R97, RZ, RZ, R90 ;  /* 0x000000ffff617224 */ /* 0x000fe200078e005a */
[----:B------:R-:W-:Y:S01]  /*f360*/  LOP3.LUT R94, R27, R94, R91, 0x96, !PT ;  /* 0x0000005e1b5e7212 */ /* 0x000fe200078e965b */
[----:B------:R-:W-:-:S07]  /*f370*/  IMAD.MOV.U32 R91, RZ, RZ, RZ ;  /* 0x000000ffff5b7224 */ /* 0x000fce00078e00ff */
.L_x_3484:
[----:B------:R-:W-:Y:S05]  /*f380*/  BSYNC.RECONVERGENT B1 ;  /* 0x0000000000017941 */ /* 0x000fea0003800200 */
.L_x_3483:
        /* <DEDUP_REMOVED lines=8> */
[----:B------:R-:W-:Y:S01]  /*f410*/  IMAD.U32 R90, R39, 0x10000, RZ ;  /* 0x00010000275a7824 */ /* 0x000fe200078e00ff */
[----:B------:R-:W-:-:S03]  /*f420*/  SEL R100, RZ, 0x1, P3 ;  /* 0x00000001ff647807 */ /* 0x000fc60001800000 */
[----:B------:R-:W-:-:S05]  /*f430*/  FSEL R81, R81, RZ, !P3 ;  /* 0x000000ff51517208 */ /* 0x000fca0005800000 */
[----:B------:R-:W-:-:S07]  /*f440*/  FFMA.FTZ R81, R81, R82, R90 ;  /* 0x0000005251517223 */ /* 0x000fce000001005a */
.L_x_3482:
[----:B------:R-:W-:Y:S05]  /*f450*/  BSYNC.RECONVERGENT B0 ;  /* 0x0000000000007941 */ /* 0x000fea0003800200 */
.L_x_3481:
        /* <DEDUP_REMOVED lines=23> */
.L_x_3492:
        /* <DEDUP_REMOVED lines=13> */
.L_x_3494:
[----:B------:R-:W-:Y:S05]  /*f6a0*/  BSYNC.RECONVERGENT B2 ;  /* 0x0000000000027941 */ /* 0x000fea0003800200 */
.L_x_3493:
[----:B------:R-:W-:Y:S01]  /*f6b0*/  LOP3.LUT R92, R5, R95, R87, 0x96, !PT ;  /* 0x0000005f055c7212 */ /* 0x000fe200078e9657 */
[----:B------:R-:W-:-:S04]  /*f6c0*/  IMAD.WIDE.U32 R90, R3, -0x326172a9, RZ ;  /* 0xcd9e8d57035a7825 */ /* 0x000fc800078e00ff */
[----:B------:R-:W-:Y:S01]  /*f6d0*/  IMAD.WIDE.U32 R92, R92, -0x326172a9, RZ ;  /* 0xcd9e8d575c5c7825 */ /* 0x000fe200078e00ff */
[----:B------:R-:W-:-:S03]  /*f6e0*/  LOP3.LUT R91, R4, R91, R86, 0x96, !PT ;  /* 0x0000005b045b7212 */ /* 0x000fc600078e9656 */
[----:B------:R-:W-:Y:S01]  /*f6f0*/  IMAD.MOV.U32 R19, RZ, RZ, R97 ;  /* 0x000000ffff137224 */ /* 0x000fe200078e0061 */
        /* <DEDUP_REMOVED lines=34> */
[----:B------:R-:W-:Y:S01]  /*f920*/  IMAD.MOV.U32 R99, RZ, RZ, RZ ;  /* 0x000000ffff637224 */ /* 0x000fe200078e00ff */
[----:B------:R-:W-:-:S07]  /*f930*/  LOP3.LUT R94, R27, R94, R93, 0x96, !PT ;  /* 0x0000005e1b5e7212 */ /* 0x000fce00078e965d */
.L_x_3491:
[----:B------:R-:W-:Y:S05]  /*f940*/  BSYNC.RECONVERGENT B1 ;  /* 0x0000000000017941 */ /* 0x000fea0003800200 */
.L_x_3490:
[----:B------:R-:W-:Y:S01]  /*f950*/  HFMA2 R90, -RZ, RZ, 0.1171875, 0 ;  /* 0x2f800000ff5a7431 */ /* 0x000fe200000001ff */
[----:B------:R-:W-:Y:S02]  /*f960*/  PRMT R82, R43, 0x7632, R82 ;  /* 0x000076322b527816 */ /* 0x000fe40000000052 */
[----:B------:R-:W-:-:S03]  /*f970*/  I2FP.F32.U32 R19, R19 ;  /* 0x0000001300137245 */ /* 0x000fc60000201000 */
[----:B------:R-:W-:Y:S02]  /*f980*/  IMAD.U32 R82, R82, 0x10000, RZ ;  /* 0x0001000052527824 */ /* 0x000fe400078e00ff */
[----:B------:R-:W-:Y:S02]  /*f990*/  FFMA.FTZ R19, R19, R90, 1.1641532182693481445e-10 ;  /* 0x2f00000013137423 */ /* 0x000fe4000001005a */
[----:B------:R-:W-:-:S03]  /*f9a0*/  FMUL.FTZ R82, R82, UR11 ;  /* 0x0000000b52527c20 */ /* 0x000fc60008410000 */
[----:B------:R-:W-:Y:S01]  /*f9b0*/  FSETP.GTU.FTZ.AND P2, PT, R19, UR8, PT ;  /* 0x0000000813007c0b */ /* 0x000fe2000bf5c000 */
[----:B------:R-:W-:Y:S01]  /*f9c0*/  FMUL.FTZ R82, R82, UR10 ;  /* 0x0000000a52527c20 */ /* 0x000fe20008410000 */
[----:B------:R-:W-:-:S04]  /*f9d0*/  PRMT R19, R39, 0x7632, R19 ;  /* 0x0000763227137816 */ /* 0x000fc80000000013 */
[----:B------:R-:W-:Y:S01]  /*f9e0*/  SHF.L.U32 R91, R19, 0x10, RZ ;  /* 0x00000010135b7819 */ /* 0x000fe200000006ff */
[----:B------:R-:W-:Y:S01]  /*f9f0*/  IMAD.U32 R19, R147, 0x10000, RZ ;  /* 0x0001000093137824 */ /* 0x000fe200078e00ff */
[----:B------:R-:W-:-:S05]  /*fa00*/  FSEL R82, R82, RZ, !P2 ;  /* 0x000000ff52527208 */ /* 0x000fca0005000000 */
[----:B------:R-:W-:Y:S01]  /*fa10*/  FFMA.FTZ R82, R82, R19, R91 ;  /* 0x0000001352527223 */ /* 0x000fe2000001005b */
[----:B------:R-:W-:-:S07]  /*fa20*/  SEL R19, RZ, 0x1, P2 ;  /* 0x00000001ff137807 */ /* 0x000fce0001000000 */
.L_x_3489:
[----:B------:R-:W-:Y:S05]  /*fa30*/  BSYNC.RECONVERGENT B0 ;  /* 0x0000000000007941 */ /* 0x000fea0003800200 */
.L_x_3488:
[----:B------:R-:W-:Y:S02]  /*fa40*/  F2FP.BF16.F32.PACK_AB R90, RZ, R82 ;  /* 0x00000052ff5a723e */ /* 0x000fe400000010ff */
[----:B------:R-:W-:Y:S02]  /*fa50*/  PRMT R60, R60, 0x5410, R63 ;  /* 0x000054103c3c7816 */ /* 0x000fe4000000003f */
[----:B------:R-:W-:Y:S02]  /*fa60*/  PRMT R62, R62, 0x5410, R89 ;  /* 0x000054103e3e7816 */ /* 0x000fe40000000059 */
[----:B------:R-:W-:Y:S02]  /*fa70*/  PRMT R61, R61, 0x5410, R88 ;  /* 0x000054103d3d7816 */ /* 0x000fe40000000058 */
[----:B------:R-:W-:Y:S01]  /*fa80*/  PRMT R63, R96, 0x5410, R90 ;  /* 0x00005410603f7816 */ /* 0x000fe2000000005a */
[----:B------:R-:W-:Y:S06]  /*fa90*/  BRA `(.L_x_3495) ;  /* 0x0000002c000c7947 */ /* 0x000fec0003800000 */
.L_x_3438:
[----:B------:R-:W-:Y:S01]  /*faa0*/  BSSY.RECONVERGENT B0, `(.L_x_3496) ;  /* 0x0000058000007945 */ /* 0x000fe20003800200 */
[----:B------:R-:W-:Y:S01]  /*fab0*/  MOV R75, RZ ;  /* 0x000000ff004b7202 */ /* 0x000fe20000000f00 */
[----:B------:R-:W-:Y:S01]  /*fac0*/  IMAD.MOV.U32 R92, RZ, RZ, R82 ;  /* 0x000000ffff5c7224 */ /* 0x000fe200078e0052 */
[----:B0-----:R-:W-:Y:S01]  /*fad0*/  MOV R61, R88 ;  /* 0x00000058003d7202 */ /* 0x001fe20000000f00 */
        /* <DEDUP_REMOVED lines=17> */
.L_x_3500:
        /* <DEDUP_REMOVED lines=13> */
.L_x_3502:
[----:B------:R-:W-:Y:S05]  /*fcc0*/  BSYNC.RECONVERGENT B2 ;  /* 0x0000000000027941 */ /* 0x000fea0003800200 */
.L_x_3501:
        /* <DEDUP_REMOVED lines=39> */
[----:B------:R-:W-:-:S04]  /*ff40*/  LOP3.LUT R95, R30, R60, R99, 0x96, !PT ;  /* 0x0000003c1e5f7212 */ /* 0x000fc800078e9663 */
[----:B------:R-:W-:-:S07]  /*ff50*/  LOP3.LUT R94, R27, R94, R93, 0x96, !PT ;  /* 0x0000005e1b5e7212 */ /* 0x000fce00078e965d */
.L_x_3499:
[----:B------:R-:W-:Y:S05]  /*ff60*/  BSYNC.RECONVERGENT B1 ;  /* 0x0000000000017941 */ /* 0x000fea0003800200 */
.L_x_3498:
        /* <DEDUP_REMOVED lines=11> */
.L_x_3497:
[----:B------:R-:W-:Y:S05]  /*10020*/  BSYNC.RECONVERGENT B0 ;  /* 0x0000000000007941 */ /* 0x000fea0003800200 */
.L_x_3496:
[----:B------:R-:W-:Y:S01]  /*10030*/  BSSY.RECONVERGENT B0, `(.L_x_3503) ;  /* 0x0000057000007945 */ /* 0x000fe20003800200 */
[----:B------:R-:W-:Y:S01]  /*10040*/  F2FP.BF16.F32.PACK_AB R60, RZ, R75 ;  /* 0x0000004bff3c723e */ /* 0x000fe200000010ff */
[----:B------:R-:W-:Y:S01]  /*10050*/  IMAD.MOV.U32 R62, RZ, RZ, R61 ;  /* 0x000000ffff3e7224 */ /* 0x000fe200078e003d */
[----:B-1----:R-:W-:Y:S01]  /*10060*/  MOV R76, RZ ;  /* 0x000000ff004c7202 */ /* 0x002fe20000000f00 */
        /* <DEDUP_REMOVED lines=14> */
.L_x_3507:
        /* <DEDUP_REMOVED lines=13> */
.L_x_3509:
[----:B------:R-:W-:Y:S05]  /*10220*/  BSYNC.RECONVERGENT B2 ;  /* 0x0000000000027941 */ /* 0x000fea0003800200 */
.L_x_3508:
        /* <DEDUP_REMOVED lines=42> */
.L_x_3506:
[----:B------:R-:W-:Y:S05]  /*104d0*/  BSYNC.RECONVERGENT B1 ;  /* 0x0000000000017941 */ /* 0x000fea0003800200 */
.L_x_3505:
[----:B------:R-:W-:Y:S01]  /*104e0*/  HFMA2 R76, -RZ, RZ, 0.1171875, 0 ;  /* 0x2f800000ff4c7431 */ /* 0x000fe200000001ff */
[----:B-----5:R-:W-:Y:S02]  /*104f0*/  PRMT R61, R40, 0x7632, R61 ;  /* 0x00007632283d7816 */ /* 0x020fe4000000003d */
[----:B------:R-:W-:-:S03]  /*10500*/  I2FP.F32.U32 R9, R9 ;  /* 0x0000000900097245 */ /* 0x000fc60000201000 */
[----:B------:R-:W-:Y:S02]  /*10510*/  IMAD.U32 R61, R61, 0x10000, RZ ;  /* 0x000100003d3d7824 */ /* 0x000fe400078e00ff */
[----:B------:R-:W-:Y:S02]  /*10520*/  FFMA.FTZ R9, R9, R76, 1.1641532182693481445e-10 ;  /* 0x2f00000009097423 */ /* 0x000fe4000001004c */
[----:B------:R-:W-:Y:S01]  /*10530*/  FMUL.FTZ R61, R61, UR11 ;  /* 0x0000000b3d3d7c20 */ /* 0x000fe20008410000 */
[----:B------:R-:W-:-:S03]  /*10540*/  SHF.L.U32 R76, R144, 0x10, RZ ;  /* 0x00000010904c7819 */ /* 0x000fc600000006ff */
[----:B------:R-:W-:Y:S01]  /*10550*/  FMUL.FTZ R61, R61, UR10 ;  /* 0x0000000a3d3d7c20 */ /* 0x000fe20008410000 */
[----:B------:R-:W-:-:S04]  /*10560*/  FSETP.GTU.FTZ.AND P2, PT, R9, UR8, PT ;  /* 0x0000000809007c0b */ /* 0x000fc8000bf5c000 */
[----:B------:R-:W-:Y:S02]  /*10570*/  FSEL R61, R61, RZ, !P2 ;  /* 0x000000ff3d3d7208 */ /* 0x000fe40005000000 */
[----:B------:R-:W-:-:S03]  /*10580*/  SEL R9, RZ, 0x1, P2 ;  /* 0x00000001ff097807 */ /* 0x000fc60001000000 */
[----:B------:R-:W-:-:S07]  /*10590*/  FMUL.FTZ R76, R76, R61 ;  /* 0x0000003d4c4c7220 */ /* 0x000fce0000410000 */
.L_x_3504:
[----:B------:R-:W-:Y:S05]  /*105a0*/  BSYNC.RECONVERGENT B0 ;  /* 0x0000000000007941 */ /* 0x000fea0003800200 */
.L_x_3503:
        /* <DEDUP_REMOVED lines=18> */
.L_x_3514:
        /* <DEDUP_REMOVED lines=13> */
.L_x_3516:
[----:B------:R-:W-:Y:S05]  /*107a0*/  BSYNC.RECONVERGENT B2 ;  /* 0x0000000000027941 */ /* 0x000fea0003800200 */
.L_x_3515:
        /* <DEDUP_REMOVED lines=42> */
.L_x_3513:
[----:B------:R-:W-:Y:S05]  /*10a50*/  BSYNC.RECONVERGENT B1 ;  /* 0x0000000000017941 */ /* 0x000fea0003800200 */
.L_x_3512:
        /* <DEDUP_REMOVED lines=11> */
.L_x_3511:
[----:B------:R-:W-:Y:S05]  /*10b10*/  BSYNC.RECONVERGENT B0 ;  /* 0x0000000000007941 */ /* 0x000fea0003800200 */
.L_x_3510:
        /* <DEDUP_REMOVED lines=18> */
.L_x_3521:
        /* <DEDUP_REMOVED lines=13> */
.L_x_3523:
[----:B------:R-:W-:Y:S05]  /*10d10*/  BSYNC.RECONVERGENT B2 ;  /* 0x0000000000027941 */ /* 0x000fea0003800200 */
.L_x_3522:
        /* <DEDUP_REMOVED lines=42> */
.L_x_3520:
[----:B------:R-:W-:Y:S05]  /*10fc0*/  BSYNC.RECONVERGENT B1 ;  /* 0x0000000000017941 */ /* 0x000fea0003800200 */
.L_x_3519:
[----:B------:R-:W-:Y:S01]  /*10fd0*/  HFMA2 R80, -RZ, RZ, 0.1171875, 0 ;  /* 0x2f800000ff507431 */ /* 0x000fe200000001ff */
[----:B-----5:R-:W-:Y:S02]  /*10fe0*/  PRMT R78, R41, 0x7632, R78 ;  /* 0x00007632294e7816 */ /* 0x020fe4000000004e */
[----:B------:R-:W-:Y:S02]  /*10ff0*/  I2FP.F32.U32 R13, R13 ;  /* 0x0000000d000d7245 */ /* 0x000fe40000201000 */
[----:B------:R-:W-:Y:S01]  /*11000*/  SHF.L.U32 R79, R145, 0x10, RZ ;  /* 0x00000010914f7819 */ /* 0x000fe200000006ff */
        /* <DEDUP_REMOVED lines=8> */
.L_x_3518:
[----:B------:R-:W-:Y:S05]  /*11090*/  BSYNC.RECONVERGENT B0 ;  /* 0x0000000000007941 */ /* 0x000fea0003800200 */
.L_x_3517:
        /* <DEDUP_REMOVED lines=18> */
.L_x_3528:
        /* <DEDUP_REMOVED lines=13> */
.L_x_3530:
[----:B------:R-:W-:Y:S05]  /*11290*/  BSYNC.RECONVERGENT B2 ;  /* 0x0000000000027941 */ /* 0x000fea0003800200 */
.L_x_3529:
        /* <DEDUP_REMOVED lines=42> */
.L_x_3527:
[----:B------:R-:W-:Y:S05]  /*11540*/  BSYNC.RECONVERGENT B1 ;  /* 0x0000000000017941 */ /* 0x000fea0003800200 */
.L_x_3526:
        /* <DEDUP_REMOVED lines=11> */
.L_x_3525:
[----:B------:R-:W-:Y:S05]  /*11600*/  BSYNC.RECONVERGENT B0 ;  /* 0x0000000000007941 */ /* 0x000fea0003800200 */
.L_x_3524:
        /* <DEDUP_REMOVED lines=18> */
.L_x_3535:
        /* <DEDUP_REMOVED lines=13> */
.L_x_3537:
[----:B------:R-:W-:Y:S05]  /*11800*/  BSYNC.RECONVERGENT B2 ;  /* 0x0000000000027941 */ /* 0x000fea0003800200 */
.L_x_3536:
        /* <DEDUP_REMOVED lines=42> */
.L_x_3534:
[----:B------:R-:W-:Y:S05]  /*11ab0*/  BSYNC.RECONVERGENT B1 ;  /* 0x0000000000017941 */ /* 0x000fea0003800200 */
.L_x_3533:
        /* <DEDUP_REMOVED lines=12> */
.L_x_3532:
[----:B------:R-:W-:Y:S05]  /*11b80*/  BSYNC.RECONVERGENT B0 ;  /* 0x0000000000007941 */ /* 0x000fea0003800200 */
.L_x_3531:
        /* <DEDUP_REMOVED lines=18> */
.L_x_3542:
        /* <DEDUP_REMOVED lines=13> */
.L_x_3544:
[----:B------:R-:W-:Y:S05]  /*11d80*/  BSYNC.RECONVERGENT B2 ;  /* 0x0000000000027941 */ /* 0x000fea0003800200 */
.L_x_3543:
        /* <DEDUP_REMOVED lines=39> */
[----:B------:R-:W-:Y:S02]  /*12000*/  IMAD.MOV.U32 R92, RZ, RZ, R90 ;  /* 0x000000ffff5c7224 */ /* 0x000fe400078e005a */
[----:B------:R-:W-:Y:S01]  /*12010*/  HFMA2 R90, -RZ, RZ, 0, 0 ;  /* 0x00000000ff5a7431 */ /* 0x000fe200000001ff */
[----:B------:R-:W-:-:S07]  /*12020*/  LOP3.LUT R94, R27, R94, R91, 0x96, !PT ;  /* 0x0000005e1b5e7212 */ /* 0x000fce00078e965b */
.L_x_3541:
[----:B------:R-:W-:Y:S05]  /*12030*/  BSYNC.RECONVERGENT B1 ;  /* 0x0000000000017941 */ /* 0x000fea0003800200 */
.L_x_3540:
        /* <DEDUP_REMOVED lines=11> */
.L_x_3539:
[----:B------:R-:W-:Y:S05]  /*120f0*/  BSYNC.RECONVERGENT B0 ;  /* 0x0000000000007941 */ /* 0x000fea0003800200 */
.L_x_3538:
        /* <DEDUP_REMOVED lines=18> */
.L_x_3549:
        /* <DEDUP_REMOVED lines=13> */
.L_x_3551:
[----:B------:R-:W-:Y:S05]  /*122f0*/  BSYNC.RECONVERGENT B2 ;  /* 0x0000000000027941 */ /* 0x000fea0003800200 */
.L_x_3550:
        /* <DEDUP_REMOVED lines=40> */
[----:B------:R-:W-:Y:S02]  /*12580*/  LOP3.LUT R94, R27, R94, R91, 0x96, !PT ;  /* 0x0000005e1b5e7212 */ /* 0x000fe400078e965b */
[----:B------:R-:W-:-:S07]  /*12590*/  MOV R92, R90 ;  /* 0x0000005a005c7202 */ /* 0x000fce0000000f00 */
.L_x_3548:
[----:B------:R-:W-:Y:S05]  /*125a0*/  BSYNC.RECONVERGENT B1 ;  /* 0x0000000000017941 */ /* 0x000fea0003800200 */
.L_x_3547:
[----:B------:R-:W-:Y:S01]  /*125b0*/  HFMA2 R90, -RZ, RZ, 0.1171875, 0 ;  /* 0x2f800000ff5a7431 */ /* 0x000fe200000001ff */
[----:B-----5:R-:W-:Y:S02]  /*125c0*/  PRMT R82, R43, 0x7632, R82 ;  /* 0x000076322b527816 */ /* 0x020fe40000000052 */
[----:B------:R-:W-:-:S03]  /*125d0*/  I2FP.F32.U32 R19, R19 ;  /* 0x0000001300137245 */ /* 0x000fc60000201000 */
[----:B------:R-:W-:Y:S02]  /*125e0*/  IMAD.U32 R82, R82, 0x10000, RZ ;  /* 0x0001000052527824 */ /* 0x000fe400078e00ff */
[----:B------:R-:W-:Y:S02]  /*125f0*/  FFMA.FTZ R19, R19, R90, 1.1641532182693481445e-10 ;  /* 0x2f00000013137423 */ /* 0x000fe4000001005a */
[----:B------:R-:W-:-:S04]  /*12600*/  FMUL.FTZ R82, R82, UR11 ;  /* 0x0000000b52527c20 */ /* 0x000fc80008410000 */
[----:B------:R-:W-:Y:S01]  /*12610*/  FMUL.FTZ R82, R82, UR10 ;  /* 0x0000000a52527c20 */ /* 0x000fe20008410000 */
[----:B------:R-:W-:Y:S02]  /*12620*/  FSETP.GTU.FTZ.AND P2, PT, R19, UR8, PT ;  /* 0x0000000813007c0b */ /* 0x000fe4000bf5c000 */
[----:B------:R-:W-:Y:S02]  /*12630*/  SHF.L.U32 R19, R147, 0x10, RZ ;  /* 0x0000001093137819 */ /* 0x000fe400000006ff */
[----:B------:R-:W-:-:S05]  /*12640*/  FSEL R82, R82, RZ, !P2 ;  /* 0x000000ff52527208 */ /* 0x000fca0005000000 */
[----:B------:R-:W-:Y:S01]  /*12650*/  FMUL.FTZ R82, R19, R82 ;  /* 0x0000005213527220 */ /* 0x000fe20000410000 */
[----:B------:R-:W-:-:S07]  /*12660*/  SEL R19, RZ, 0x1, P2 ;  /* 0x00000001ff137807 */ /* 0x000fce0001000000 */
.L_x_3546:
[----:B------:R-:W-:Y:S05]  /*12670*/  BSYNC.RECONVERGENT B0 ;  /* 0x0000000000007941 */ /* 0x000fea0003800200 */
.L_x_3545:
[----:B------:R-:W-:Y:S02]  /*12680*/  F2FP.BF16.F32.PACK_AB R90, RZ, R82 ;  /* 0x00000052ff5a723e */ /* 0x000fe400000010ff */
[----:B------:R-:W-:Y:S02]  /*12690*/  PRMT R60, R60, 0x5410, R63 ;  /* 0x000054103c3c7816 */ /* 0x000fe4000000003f */
[----:B------:R-:W-:Y:S02]  /*126a0*/  PRMT R62, R62, 0x5410, R89 ;  /* 0x000054103e3e7816 */ /* 0x000fe40000000059 */
[----:B------:R-:W-:Y:S02]  /*126b0*/  PRMT R61, R61, 0x5410, R88 ;  /* 0x000054103d3d7816 */ /* 0x000fe40000000058 */
[----:B------:R-:W-:-:S07]  /*126c0*/  PRMT R63, R93, 0x5410, R90 ;  /* 0x000054105d3f7816 */ /* 0x000fce000000005a */
.L_x_3495:
[----:B------:R-:W-:Y:S01]  /*126d0*/  VIADD R91, R84, 0x40 ;  /* 0x00000040545b7836 */ /* 0x000fe20000000000 */
[----:B------:R-:W0:Y:S01]  /*126e0*/  @P1 LDC.64 R88, c[0x0][0x390] ;  /* 0x0000e400ff581b82 */ /* 0x000e220000000a00 */
[----:B------:R-:W-:Y:S02]  /*126f0*/  BSSY.RECONVERGENT B0, `(.L_x_3552) ;  /* 0x0000019000007945 */ /* 0x000fe40003800200 */
[----:B------:R-:W-:-:S05]  /*12700*/  IMAD.WIDE.U32 R90, R91, 0x10, R162 ;  /* 0x000000105b5a7825 */ /* 0x000fca00078e00a2 */
[----:B------:R1:W-:Y:S01]  /*12710*/  STG.E.128 desc[UR6][R90.64], R60 ;  /* 0x0000003c5a007986 */ /* 0x0003e2000c101d06 */
[----:B------:R-:W-:Y:S05]  /*12720*/  @!P1 BRA `(.L_x_3553) ;  /* 0x0000000000549947 */ /* 0x000fea0003800000 */
[----:B-1----:R-:W-:Y:S01]  /*12730*/  SHF.L.U32 R60, R100, 0x10, RZ ;  /* 0x00000010643c7819 */ /* 0x002fe200000006ff */
[----:B------:R-:W1:Y:S01]  /*12740*/  LDC.64 R96, c[0x0][0x3b0] ;  /* 0x0000ec00ff607b82 */ /* 0x000e620000000a00 */
[----:B------:R-:W-:Y:S02]  /*12750*/  LOP3.LUT R62, R11, 0xff, RZ, 0xc0, !PT ;  /* 0x000000ff0b3e7812 */ /* 0x000fe400078ec0ff */
[----:B------:R-:W-:Y:S02]  /*12760*/  LOP3.LUT R61, R60, 0xff0000, RZ, 0xc0, !PT ;  /* 0x00ff00003c3d7812 */ /* 0x000fe400078ec0ff */
[----:B------:R-:W-:Y:S01]  /*12770*/  LOP3.LUT R60, R19, 0xffff, RZ, 0xc0, !PT ;  /* 0x0000ffff133c7812 */ /* 0x000fe200078ec0ff */
[----:B------:R-:W-:Y:S01]  /*12780*/  IMAD.WIDE.U32 R62, R62, 0x10000, RZ ;  /* 0x000100003e3e7825 */ /* 0x000fe200078e00ff */
[----:B------:R-:W-:Y:S02]  /*12790*/  LOP3.LUT R90, R9, 0xff, RZ, 0xc0, !PT ;  /* 0x000000ff095a7812 */ /* 0x000fe400078ec0ff */
[----:B------:R-:W-:-:S02]  /*127a0*/  PRMT R60, R61, 0x4210, R60 ;  /* 0x000042103d3c7816 */ /* 0x000fc4000000003c */
[----:B------:R-:W-:Y:S01]  /*127b0*/  PRMT R61, R66, 0x7104, RZ ;  /* 0x00007104423d7816 */ /* 0x000fe200000000ff */
[----:B------:R-:W-:-:S03]  /*127c0*/  IMAD.WIDE.U32 R90, R90, 0x100, RZ ;  /* 0x000001005a5a7825 */ /* 0x000fc600078e00ff */
[----:B------:R-:W-:Y:S02]  /*127d0*/  LOP3.LUT R60, R60, 0xff00, R61, 0xf8, !PT ;  /* 0x0000ff003c3c7812 */ /* 0x000fe400078ef83d */
[----:B------:R-:W-:Y:S02]  /*127e0*/  LOP3.LUT R61, R13, 0xff, RZ, 0xc0, !PT ;  /* 0x000000ff0d3d7812 */ /* 0x000fe400078ec0ff */
[----:B------:R-:W-:-:S03]  /*127f0*/  LOP3.LUT R93, R60, 0xff, R15, 0xf8, !PT ;  /* 0x000000ff3c5d7812 */ /* 0x000fc600078ef80f */
[----:B------:R-:W-:-:S05]  /*12800*/  IMAD.WIDE.U32 R60, R61, 0x1000000, RZ ;  /* 0x010000003d3c7825 */ /* 0x000fca00078e00ff */
[----:B------:R-:W-:Y:S01]  /*12810*/  LOP3.LUT R93, R63, R93, R61, 0xfe, !PT ;  /* 0x0000005d3f5d7212 */ /* 0x000fe200078efe3d */
[----:B------:R-:W-:Y:S01]  /*12820*/  VIADD R61, R85, 0x40 ;  /* 0x00000040553d7836 */ /* 0x000fe20000000000 */
[----:B------:R-:W-:Y:S02]  /*12830*/  LOP3.LUT R62, R90, R60, R62, 0xfe, !PT ;  /* 0x0000003c5a3e7212 */ /* 0x000fe400078efe3e */
[----:B------:R-:W-:Y:S01]  /*12840*/  LOP3.LUT R91, R93, R91, RZ, 0xfc, !PT ;  /* 0x0000005b5d5b7212 */ /* 0x000fe200078efcff */
[----:B-1----:R-:W-:Y:S01]  /*12850*/  IMAD.WIDE.U32 R60, R61, 0x8, R96 ;  /* 0x000000083d3c7825 */ /* 0x002fe200078e0060 */
[----:B------:R-:W-:-:S05]  /*12860*/  LOP3.LUT R90, R62, 0xff, R7, 0xf8, !PT ;  /* 0x000000ff3e5a7812 */ /* 0x000fca00078ef807 */
[----:B------:R2:W-:Y:S02]  /*12870*/  STG.E.64 desc[UR6][R60.64], R90 ;  /* 0x0000005a3c007986 */ /* 0x0005e4000c101b06 */
.L_x_3553:
[----:B------:R-:W-:Y:S05]  /*12880*/  BSYNC.RECONVERGENT B0 ;  /* 0x0000000000007941 */ /* 0x000fea0003800200 */
.L_x_3552:
[----:B-12---:R-:W1:Y:S01]  /*12890*/  @P0 LDC.64 R60, c[0x0][0x3a0] ;  /* 0x0000e800ff3c0b82 */ /* 0x006e620000000a00 */
[----:B------:R-:W-:Y:S01]  /*128a0*/  IADD3 R85, PT, PT, R85, 0x60, RZ ;  /* 0x0000006055557810 */ /* 0x000fe20007ffe0ff */
[----:B------:R-:W-:-:S04]  /*128b0*/  VIADD R84, R84, 0x60 ;  /* 0x0000006054547836 */ /* 0x000fc80000000000 */
        /* <DEDUP_REMOVED lines=8> */
[----:B0-----:R-:W-:Y:S01]  /*12940*/  @!P0 IMAD.MOV.U32 R88, RZ, RZ, R92 ;  /* 0x000000ffff588224 */ /* 0x001fe200078e005c */
        /* <DEDUP_REMOVED lines=18> */
.L_x_3559:
        /* <DEDUP_REMOVED lines=13> */
.L_x_3561:
[----:B------:R-:W-:Y:S05]  /*12b40*/  BSYNC.RECONVERGENT B2 ;  /* 0x0000000000027941 */ /* 0x000fea0003800200 */
.L_x_3560:
        /* <DEDUP_REMOVED lines=42> */
.L_x_3558:
[----:B------:R-:W-:Y:S05]  /*12df0*/  BSYNC.RECONVERGENT B1 ;  /* 0x0000000000017941 */ /* 0x000fea0003800200 */
.L_x_3557:
[----:B------:R-:W-:Y:S01]  /*12e00*/  HFMA2 R60, -RZ, RZ, 0.1171875, 0 ;  /* 0x2f800000ff3c7431 */ /* 0x000fe200000001ff */
[----:B------:R-:W-:Y:S01]  /*12e10*/  I2FP.F32.U32 R7, R7 ;  /* 0x0000000700077245 */ /* 0x000fe20000201000 */
[----:B------:R-:W-:Y:S02]  /*12e20*/  IMAD.U32 R62, R40, 0x10000, RZ ;  /* 0x00010000283e7824 */ /* 0x000fe400078e00ff */
[----:B------:R-:W-:Y:S02]  /*12e30*/  IMAD.U32 R90, R36, 0x10000, RZ ;  /* 0x00010000245a7824 */ /* 0x000fe400078e00ff */
[----:B------:R-:W-:Y:S01]  /*12e40*/  FMUL.FTZ R62, R62, UR11 ;  /* 0x0000000b3e3e7c20 */ /* 0x000fe20008410000 */
[----:B------:R-:W-:-:S03]  /*12e50*/  FFMA.FTZ R7, R7, R60, 1.1641532182693481445e-10 ;  /* 0x2f00000007077423 */ /* 0x000fc6000001003c */
[----:B------:R-:W-:Y:S01]  /*12e60*/  FMUL.FTZ R62, R62, UR10 ;  /* 0x0000000a3e3e7c20 */ /* 0x000fe20008410000 */
[----:B------:R-:W-:Y:S02]  /*12e70*/  SHF.L.U32 R60, R106, 0x10, RZ ;  /* 0x000000106a3c7819 */ /* 0x000fe400000006ff */
[----:B------:R-:W-:-:S04]  /*12e80*/  FSETP.GTU.FTZ.AND P2, PT, R7, UR8, PT ;  /* 0x0000000807007c0b */ /* 0x000fc8000bf5c000 */
[----:B------:R-:W-:Y:S02]  /*12e90*/  FSEL R83, R62, RZ, !P2 ;  /* 0x000000ff3e537208 */ /* 0x000fe40005000000 */
[----:B------:R-:W-:-:S03]  /*12ea0*/  SEL R7, RZ, 0x1, P2 ;  /* 0x00000001ff077807 */ /* 0x000fc60001000000 */
[----:B------:R-:W-:-:S07]  /*12eb0*/  FFMA.FTZ R83, R83, R60, R90 ;  /* 0x0000003c53537223 */ /* 0x000fce000001005a */
.L_x_3556:
[----:B------:R-:W-:Y:S05]  /*12ec0*/  BSYNC.RECONVERGENT B0 ;  /* 0x0000000000007941 */ /* 0x000fea0003800200 */
.L_x_3555:
        /* <DEDUP_REMOVED lines=18> */
[-C--:B------:R-:W-:Y:S01]  /*12ff0*/  @!P2 MOV R91, R88.reuse ;  /* 0x00000058005ba202 */ /* 0x080fe20000000f00 */
[----:B------:R-:W-:Y:S01]  /*13000*/  @P2 VIADD R60, R61, 0x1 ;  /* 0x000000013d3c2836 */ /* 0x000fe20000000000 */
[----:B------:R-:W-:Y:S01]  /*13010*/  @P2 MOV R91, R88 ;  /* 0x00000058005b2202 */ /* 0x000fe20000000f00 */
[----:B------:R-:W-:Y:S01]  /*13020*/  @P2 IMAD.MOV.U32 R9, RZ, RZ, R95 ;  /* 0x000000ffff092224 */ /* 0x000fe200078e005f */
[----:B------:R-:W-:Y:S06]  /*13030*/  BRA `(.L_x_3565) ;  /* 0x0000000000e07947 */ /* 0x000fec0003800000 */
.L_x_3566:
        /* <DEDUP_REMOVED lines=13> */
.L_x_3568:
[----:B------:R-:W-:Y:S05]  /*13110*/  BSYNC.RECONVERGENT B2 ;  /* 0x0000000000027941 */ /* 0x000fea0003800200 */
.L_x_3567:
        /* <DEDUP_REMOVED lines=42> */
.L_x_3565:
[----:B------:R-:W-:Y:S05]  /*133c0*/  BSYNC.RECONVERGENT B1 ;  /* 0x0000000000017941 */ /* 0x000fea0003800200 */
.L_x_3564:
[----:B------:R-:W-:Y:S01]  /*133d0*/  HFMA2 R62, -RZ, RZ, 0.1171875, 0 ;  /* 0x2f800000ff3e7431 */ /* 0x000fe200000001ff */
[----:B------:R-:W-:Y:S02]  /*133e0*/  PRMT R61, R40, 0x7632, R61 ;  /* 0x00007632283d7816 */ /* 0x000fe4000000003d */
[----:B------:R-:W-:-:S03]  /*133f0*/  I2FP.F32.U32 R9, R9 ;  /* 0x0000000900097245 */ /* 0x000fc60000201000 */
[----:B------:R-:W-:Y:S02]  /*13400*/  IMAD.U32 R61, R61, 0x10000, RZ ;  /* 0x000100003d3d7824 */ /* 0x000fe400078e00ff */
[----:B------:R-:W-:Y:S02]  /*13410*/  FFMA.FTZ R9, R9, R62, 1.1641532182693481445e-10 ;  /* 0x2f00000009097423 */ /* 0x000fe4000001003e */
[----:B------:R-:W-:Y:S01]  /*13420*/  FMUL.FTZ R61, R61, UR11 ;  /* 0x0000000b3d3d7c20 */ /* 0x000fe20008410000 */
[----:B------:R-:W-:Y:S02]  /*13430*/  IMAD.U32 R62, R148, 0x10000, RZ ;  /* 0x00010000943e7824 */ /* 0x000fe400078e00ff */
[----:B------:R-:W-:Y:S01]  /*13440*/  FSETP.GTU.FTZ.AND P2, PT, R9, UR8, PT ;  /* 0x0000000809007c0b */ /* 0x000fe2000bf5c000 */
[----:B------:R-:W-:Y:S01]  /*13450*/  FMUL.FTZ R61, R61, UR10 ;  /* 0x0000000a3d3d7c20 */ /* 0x000fe20008410000 */
[----:B------:R-:W-:-:S04]  /*13460*/  PRMT R9, R36, 0x7632, R9 ;  /* 0x0000763224097816 */ /* 0x000fc80000000009 */
[----:B------:R-:W-:Y:S02]  /*13470*/  SHF.L.U32 R88, R9, 0x10, RZ ;  /* 0x0000001009587819 */ /* 0x000fe400000006ff */
[----:B------:R-:W-:Y:S02]  /*13480*/  FSEL R61, R61, RZ, !P2 ;  /* 0x000000ff3d3d7208 */ /* 0x000fe40005000000 */
[----:B------:R-:W-:-:S03]  /*13490*/  SEL R9, RZ, 0x1, P2 ;  /* 0x00000001ff097807 */ /* 0x000fc60001000000 */
[----:B------:R-:W-:-:S07]  /*134a0*/  FFMA.FTZ R63, R61, R62, R88 ;  /* 0x0000003e3d3f7223 */ /* 0x000fce0000010058 */
.L_x_3563:
[----:B------:R-:W-:Y:S05]  /*134b0*/  BSYNC.RECONVERGENT B0 ;  /* 0x0000000000007941 */ /* 0x000fea0003800200 */
.L_x_3562:
        /* <DEDUP_REMOVED lines=22> */
.L_x_3573:
        /* <DEDUP_REMOVED lines=13> */
.L_x_3575:
[----:B------:R-:W-:Y:S05]  /*136f0*/  BSYNC.RECONVERGENT B2 ;  /* 0x0000000000027941 */ /* 0x000fea0003800200 */
.L_x_3574:
        /* <DEDUP_REMOVED lines=36> */
[----:B------:R-:W-:-:S03]  /*13940*/  LOP3.LUT R61, R29, R92, R61, 0x96, !PT ;  /* 0x0000005c1d3d7212 */ /* 0x000fc600078e963d */
[----:B------:R-:W-:Y:S01]  /*13950*/  IMAD.MOV.U32 R92, RZ, RZ, RZ ;  /* 0x000000ffff5c7224 */ /* 0x000fe200078e00ff */
[----:B------:R-:W-:Y:S01]  /*13960*/  LOP3.LUT R95, R30, R60, R99, 0x96, !PT ;  /* 0x0000003c1e5f7212 */ /* 0x000fe200078e9663 */
[----:B------:R-:W-:-:S04]  /*13970*/  IMAD.WIDE.U32 R60, R61, -0x2daee0ad, RZ ;  /* 0xd2511f533d3c7825 */ /* 0x000fc800078e00ff */
[----:B------:R-:W-:Y:S01]  /*13980*/  IMAD.MOV.U32 R88, RZ, RZ, R60 ;  /* 0x000000ffff587224 */ /* 0x000fe200078e003c */
[----:B------:R-:W-:-:S07]  /*13990*/  LOP3.LUT R94, R27, R94, R61, 0x96, !PT ;  /* 0x0000005e1b5e7212 */ /* 0x000fce00078e963d */
.L_x_3572:
[----:B------:R-:W-:Y:S05]  /*139a0*/  BSYNC.RECONVERGENT B1 ;  /* 0x0000000000017941 */ /* 0x000fea0003800200 */
.L_x_3571:
[----:B------:R-:W-:Y:S01]  /*139b0*/  HFMA2 R60, -RZ, RZ, 0.1171875, 0 ;  /* 0x2f800000ff3c7431 */ /* 0x000fe200000001ff */
[----:B------:R-:W-:Y:S01]  /*139c0*/  I2FP.F32.U32 R11, R11 ;  /* 0x0000000b000b7245 */ /* 0x000fe20000201000 */
[----:B------:R-:W-:-:S04]  /*139d0*/  IMAD.U32 R61, R37, 0x10000, RZ ;  /* 0x00010000253d7824 */ /* 0x000fc800078e00ff */
[----:B------:R-:W-:Y:S01]  /*139e0*/  FFMA.FTZ R11, R11, R60, 1.1641532182693481445e-10 ;  /* 0x2f0000000b0b7423 */ /* 0x000fe2000001003c */
[----:B------:R-:W-:-:S04]  /*139f0*/  IMAD.U32 R60, R41, 0x10000, RZ ;  /* 0x00010000293c7824 */ /* 0x000fc800078e00ff */
[----:B------:R-:W-:Y:S01]  /*13a00*/  FMUL.FTZ R60, R60, UR11 ;  /* 0x0000000b3c3c7c20 */ /* 0x000fe20008410000 */
[----:B------:R-:W-:Y:S02]  /*13a10*/  FSETP.GTU.FTZ.AND P2, PT, R11, UR8, PT ;  /* 0x000000080b007c0b */ /* 0x000fe4000bf5c000 */
[----:B------:R-:W-:Y:S01]  /*13a20*/  SHF.L.U32 R11, R105, 0x10, RZ ;  /* 0x00000010690b7819 */ /* 0x000fe200000006ff */
[----:B------:R-:W-:-:S05]  /*13a30*/  FMUL.FTZ R60, R60, UR10 ;  /* 0x0000000a3c3c7c20 */ /* 0x000fca0008410000 */
[----:B------:R-:W-:-:S05]  /*13a40*/  FSEL R62, R60, RZ, !P2 ;  /* 0x000000ff3c3e7208 */ /* 0x000fca0005000000 */
[----:B------:R-:W-:Y:S01]  /*13a50*/  FFMA.FTZ R62, R62, R11, R61 ;  /* 0x0000000b3e3e7223 */ /* 0x000fe2000001003d */
[----:B------:R-:W-:-:S07]  /*13a60*/  SEL R11, RZ, 0x1, P2 ;  /* 0x00000001ff0b7807 */ /* 0x000fce0001000000 */
.L_x_3570:
[----:B------:R-:W-:Y:S05]  /*13a70*/  BSYNC.RECONVERGENT B0 ;  /* 0x0000000000007941 */ /* 0x000fea0003800200 */
.L_x_3569:
        /* <DEDUP_REMOVED lines=23> */
.L_x_3580:
        /* <DEDUP_REMOVED lines=13> */
.L_x_3582:
[----:B------:R-:W-:Y:S05]  /*13cc0*/  BSYNC.RECONVERGENT B2 ;  /* 0x0000000000027941 */ /* 0x000fea0003800200 */
.L_x_3581:
[----:B------:R-:W-:Y:S01]  /*13cd0*/  LOP3.LUT R94, R5, R61, R87, 0x96, !PT ;  /* 0x0000003d055e7212 */ /* 0x000fe200078e9657 */
[----:B------:R-:W-:Y:S01]  /*13ce0*/  IMAD.WIDE.U32 R92, R3, -0x326172a9, RZ ;  /* 0xcd9e8d57035c7825 */ /* 0x000fe200078e00ff */
[----:B------:R-:W-:-:S03]  /*13cf0*/  MOV R13, R88 ;  /* 0x00000058000d7202 */ /* 0x000fc60000000f00 */
[----:B------:R-:W-:Y:S01]  /*13d00*/  IMAD.WIDE.U32 R94, R94, -0x326172a9, RZ ;  /* 0xcd9e8d575e5e7825 */ /* 0x000fe200078e00ff */
[----:B------:R-:W-:-:S03]  /*13d10*/  LOP3.LUT R93, R4, R93, R86, 0x96, !PT ;  /* 0x0000005d045d7212 */ /* 0x000fc600078e9656 */
[----:B------:R-:W-:Y:S01]  /*13d20*/  IMAD.MOV.U32 R96, RZ, RZ, RZ ;  /* 0x000000ffff607224 */ /* 0x000fe200078e00ff */
        /* <DEDUP_REMOVED lines=33> */
[----:B------:R-:W-:-:S05]  /*13f40*/  IMAD.WIDE.U32 R92, R93, -0x2daee0ad, RZ ;  /* 0xd2511f535d5c7825 */ /* 0x000fca00078e00ff */
[----:B------:R-:W-:Y:S01]  /*13f50*/  LOP3.LUT R94, R27, R60, R93, 0x96, !PT ;  /* 0x0000003c1b5e7212 */ /* 0x000fe200078e965d */
[----:B------:R-:W-:-:S07]  /*13f60*/  IMAD.MOV.U32 R93, RZ, RZ, R92 ;  /* 0x000000ffff5d7224 */ /* 0x000fce00078e005c */
.L_x_3579:
[----:B------:R-:W-:Y:S05]  /*13f70*/  BSYNC.RECONVERGENT B1 ;  /* 0x0000000000017941 */ /* 0x000fea0003800200 */
.L_x_3578:
[----:B------:R-:W-:Y:S01]  /*13f80*/  HFMA2 R88, -RZ, RZ, 0.1171875, 0 ;  /* 0x2f800000ff587431 */ /* 0x000fe200000001ff */
[----:B------:R-:W-:Y:S01]  /*13f90*/  PRMT R60, R41, 0x7632, R60 ;  /* 0x00007632293c7816 */ /* 0x000fe2000000003c */
[----:B------:R-:W-:Y:S01]  /*13fa0*/  IMAD.U32 R61, R149, 0x10000, RZ ;  /* 0x00010000953d7824 */ /* 0x000fe200078e00ff */
[----:B------:R-:W-:-:S03]  /*13fb0*/  I2FP.F32.U32 R13, R13 ;  /* 0x0000000d000d7245 */ /* 0x000fc60000201000 */
[----:B------:R-:W-:Y:S02]  /*13fc0*/  IMAD.U32 R60, R60, 0x10000, RZ ;  /* 0x000100003c3c7824 */ /* 0x000fe400078e00ff */
[----:B------:R-:W-:Y:S02]  /*13fd0*/  FFMA.FTZ R13, R13, R88, 1.1641532182693481445e-10 ;  /* 0x2f0000000d0d7423 */ /* 0x000fe40000010058 */
[----:B------:R-:W-:-:S03]  /*13fe0*/  FMUL.FTZ R60, R60, UR11 ;  /* 0x0000000b3c3c7c20 */ /* 0x000fc60008410000 */
[----:B------:R-:W-:Y:S01]  /*13ff0*/  FSETP.GTU.FTZ.AND P2, PT, R13, UR8, PT ;  /* 0x000000080d007c0b */ /* 0x000fe2000bf5c000 */
[----:B------:R-:W-:Y:S01]  /*14000*/  FMUL.FTZ R60, R60, UR10 ;  /* 0x0000000a3c3c7c20 */ /* 0x000fe20008410000 */
[----:B------:R-:W-:-:S04]  /*14010*/  PRMT R13, R37, 0x7632, R13 ;  /* 0x00007632250d7816 */ /* 0x000fc8000000000d */
[----:B------:R-:W-:Y:S02]  /*14020*/  SHF.L.U32 R13, R13, 0x10, RZ ;  /* 0x000000100d0d7819 */ /* 0x000fe400000006ff */
[----:B------:R-:W-:-:S05]  /*14030*/  FSEL R60, R60, RZ, !P2 ;  /* 0x000000ff3c3c7208 */ /* 0x000fca0005000000 */
[----:B------:R-:W-:Y:S01]  /*14040*/  FFMA.FTZ R61, R60, R61, R13 ;  /* 0x0000003d3c3d7223 */ /* 0x000fe2000001000d */
[----:B------:R-:W-:-:S07]  /*14050*/  SEL R13, RZ, 0x1, P2 ;  /* 0x00000001ff0d7807 */ /* 0x000fce0001000000 */
.L_x_3577:
[----:B------:R-:W-:Y:S05]  /*14060*/  BSYNC.RECONVERGENT B0 ;  /* 0x0000000000007941 */ /* 0x000fea0003800200 */
.L_x_3576:
        /* <DEDUP_REMOVED lines=22> */
.L_x_3587:
        /* <DEDUP_REMOVED lines=13> */
.L_x_3589:
[----:B------:R-:W-:Y:S05]  /*142a0*/  BSYNC.RECONVERGENT B2 ;  /* 0x0000000000027941 */ /* 0x000fea0003800200 */
.L_x_3588:
        /* <DEDUP_REMOVED lines=39> */
[----:B------:R-:W-:Y:S01]  /*14520*/  IMAD.MOV.U32 R107, RZ, RZ, R96 ;  /* 0x000000ffff6b7224 */ /* 0x000fe200078e0060 */
[----:B------:R-:W-:Y:S01]  /*14530*/  LOP3.LUT R94, R27, R94, R97, 0x96, !PT ;  /* 0x0000005e1b5e7212 */ /* 0x000fe200078e9661 */
[----:B------:R-:W-:-:S07]  /*14540*/  IMAD.MOV.U32 R97, RZ, RZ, RZ ;  /* 0x000000ffff617224 */ /* 0x000fce00078e00ff */
.L_x_3586:
[----:B------:R-:W-:Y:S05]  /*14550*/  BSYNC.RECONVERGENT B1 ;  /* 0x0000000000017941 */ /* 0x000fea0003800200 */
.L_x_3585:
        /* <DEDUP_REMOVED lines=12> */
.L_x_3584:
[----:B------:R-:W-:Y:S05]  /*14620*/  BSYNC.RECONVERGENT B0 ;  /* 0x0000000000007941 */ /* 0x000fea0003800200 */
.L_x_3583:
        /* <DEDUP_REMOVED lines=23> */
.L_x_3594:
        /* <DEDUP_REMOVED lines=13> */
.L_x_3596:
[----:B------:R-:W-:Y:S05]  /*14870*/  BSYNC.RECONVERGENT B2 ;  /* 0x0000000000027941 */ /* 0x000fea0003800200 */
.L_x_3595:
        /* <DEDUP_REMOVED lines=42> */
.L_x_3593:
[----:B------:R-:W-:Y:S05]  /*14b20*/  BSYNC.RECONVERGENT B1 ;  /* 0x0000000000017941 */ /* 0x000fea0003800200 */
.L_x_3592:
        /* <DEDUP_REMOVED lines=14> */
.L_x_3591:
[----:B------:R-:W-:Y:S05]  /*14c10*/  BSYNC.RECONVERGENT B0 ;  /* 0x0000000000007941 */ /* 0x000fea0003800200 */
.L_x_3590:
        /* <DEDUP_REMOVED lines=22> */
.L_x_3601:
        /* <DEDUP_REMOVED lines=13> */
.L_x_3603:
[----:B------:R-:W-:Y:S05]  /*14e50*/  BSYNC.RECONVERGENT B2 ;  /* 0x0000000000027941 */ /* 0x000fea0003800200 */
.L_x_3602:
[----:B------:R-:W-:Y:S01]  /*14e60*/  LOP3.LUT R98, R5, R95, R87, 0x96, !PT ;  /* 0x0000005f05627212 */ /* 0x000fe200078e9657 */
[----:B------:R-:W-:-:S04]  /*14e70*/  IMAD.WIDE.U32 R96, R3, -0x326172a9, RZ ;  /* 0xcd9e8d5703607825 */ /* 0x000fc800078e00ff */
        /* <DEDUP_REMOVED lines=38> */
[----:B------:R-:W-:Y:S01]  /*150e0*/  IMAD.MOV.U32 R99, RZ, RZ, RZ ;  /* 0x000000ffff637224 */ /* 0x000fe200078e00ff */
[----:B------:R-:W-:-:S07]  /*150f0*/  MOV R97, R88 ;  /* 0x0000005800617202 */ /* 0x000fce0000000f00 */
.L_x_3600:
[----:B------:R-:W-:Y:S05]  /*15100*/  BSYNC.RECONVERGENT B1 ;  /* 0x0000000000017941 */ /* 0x000fea0003800200 */
.L_x_3599:
[----:B------:R-:W-:Y:S01]  /*15110*/  I2FP.F32.U32 R88, R97 ;  /* 0x0000006100587245 */ /* 0x000fe20000201000 */
[----:B------:R-:W-:Y:S02]  /*15120*/  HFMA2 R97, -RZ, RZ, 0.1171875, 0 ;  /* 0x2f800000ff617431 */ /* 0x000fe400000001ff */
[----:B------:R-:W-:-:S04]  /*15130*/  IMAD.U32 R96, R43, 0x10000, RZ ;  /* 0x000100002b607824 */ /* 0x000fc800078e00ff */
[----:B------:R-:W-:-:S04]  /*15140*/  FMUL.FTZ R96, R96, UR11 ;  /* 0x0000000b60607c20 */ /* 0x000fc80008410000 */
[----:B------:R-:W-:Y:S01]  /*15150*/  FMUL.FTZ R96, R96, UR10 ;  /* 0x0000000a60607c20 */ /* 0x000fe20008410000 */
[----:B------:R-:W-:-:S05]  /*15160*/  FFMA.FTZ R88, R88, R97, 1.1641532182693481445e-10 ;  /* 0x2f00000058587423 */ /* 0x000fca0000010061 */
[----:B------:R-:W-:Y:S02]  /*15170*/  FSETP.GTU.FTZ.AND P2, PT, R88, UR8, PT ;  /* 0x0000000858007c0b */ /* 0x000fe4000bf5c000 */
[----:B------:R-:W-:Y:S02]  /*15180*/  SHF.L.U32 R88, R103, 0x10, RZ ;  /* 0x0000001067587819 */ /* 0x000fe400000006ff */
[----:B------:R-:W-:Y:S01]  /*15190*/  FSEL R109, R96, RZ, !P2 ;  /* 0x000000ff606d7208 */ /* 0x000fe20005000000 */
[----:B------:R-:W-:Y:S01]  /*151a0*/  IMAD.U32 R96, R39, 0x10000, RZ ;  /* 0x0001000027607824 */ /* 0x000fe200078e00ff */
[----:B------:R-:W-:-:S03]  /*151b0*/  SEL R100, RZ, 0x1, P2 ;  /* 0x00000001ff647807 */ /* 0x000fc60001000000 */
[----:B------:R-:W-:-:S07]  /*151c0*/  FFMA.FTZ R109, R109, R88, R96 ;  /* 0x000000586d6d7223 */ /* 0x000fce0000010060 */
.L_x_3598:
[----:B------:R-:W-:Y:S05]  /*151d0*/  BSYNC.RECONVERGENT B0 ;  /* 0x0000000000007941 */ /* 0x000fea0003800200 */
.L_x_3597:
        /* <DEDUP_REMOVED lines=23> */
.L_x_3608:
        /* <DEDUP_REMOVED lines=13> */
.L_x_3610:
[----:B------:R-:W-:Y:S05]  /*15420*/  BSYNC.RECONVERGENT B2 ;  /* 0x0000000000027941 */ /* 0x000fea0003800200 */
.L_x_3609:
        /* <DEDUP_REMOVED lines=42> */
.L_x_3607:
[----:B------:R-:W-:Y:S05]  /*156d0*/  BSYNC.RECONVERGENT B1 ;  /* 0x0000000000017941 */ /* 0x000fea0003800200 */
.L_x_3606:
[----:B------:R-:W-:Y:S01]  /*156e0*/  HFMA2 R22, -RZ, RZ, 0.1171875, 0 ;  /* 0x2f800000ff167431 */ /* 0x000fe200000001ff */
[----:B------:R-:W-:Y:S02]  /*156f0*/  PRMT R20, R43, 0x7632, R20 ;  /* 0x000076322b147816 */ /* 0x000fe40000000014 */
[----:B------:R-:W-:Y:S02]  /*15700*/  I2FP.F32.U32 R19, R19 ;  /* 0x0000001300137245 */ /* 0x000fe40000201000 */
[----:B------:R-:W-:Y:S01]  /*15710*/  PRMT R21, R39, 0x7632, R21 ;  /* 0x0000763227157816 */ /* 0x000fe20000000015 */
[----:B------:R-:W-:Y:S01]  /*15720*/  IMAD.U32 R20, R20, 0x10000, RZ ;  /* 0x0001000014147824 */ /* 0x000fe200078e00ff */
[----:B------:R-:W-:Y:S01]  /*15730*/  SHF.L.U32 R97, R151, 0x10, RZ ;  /* 0x0000001097617819 */ /* 0x000fe200000006ff */
[----:B------:R-:W-:Y:S02]  /*15740*/  FFMA.FTZ R19, R19, R22, 1.1641532182693481445e-10 ;  /* 0x2f00000013137423 */ /* 0x000fe40000010016 */
[----:B------:R-:W-:Y:S01]  /*15750*/  FMUL.FTZ R20, R20, UR11 ;  /* 0x0000000b14147c20 */ /* 0x000fe20008410000 */
[----:B------:R-:W-:-:S03]  /*15760*/  IMAD.U32 R21, R21, 0x10000, RZ ;  /* 0x0001000015157824 */ /* 0x000fc600078e00ff */
[----:B------:R-:W-:Y:S01]  /*15770*/  FMUL.FTZ R20, R20, UR10 ;  /* 0x0000000a14147c20 */ /* 0x000fe20008410000 */
[----:B------:R-:W-:-:S04]  /*15780*/  FSETP.GTU.FTZ.AND P0, PT, R19, UR8, PT ;  /* 0x0000000813007c0b */ /* 0x000fc8000bf1c000 */
[----:B------:R-:W-:Y:S02]  /*15790*/  FSEL R20, R20, RZ, !P0 ;  /* 0x000000ff14147208 */ /* 0x000fe40004000000 */
[----:B------:R-:W-:-:S03]  /*157a0*/  SEL R19, RZ, 0x1, P0 ;  /* 0x00000001ff137807 */ /* 0x000fc60000000000 */
[----:B------:R-:W-:-:S07]  /*157b0*/  FFMA.FTZ R97, R20, R97, R21 ;  /* 0x0000006114617223 */ /* 0x000fce0000010015 */
.L_x_3605:
[----:B------:R-:W-:Y:S05]  /*157c0*/  BSYNC.RECONVERGENT B0 ;  /* 0x0000000000007941 */ /* 0x000fea0003800200 */
.L_x_3604:
[----:B------:R-:W-:Y:S02]  /*157d0*/  F2FP.BF16.F32.PACK_AB R23, RZ, R97 ;  /* 0x00000061ff17723e */ /* 0x000fe400000010ff */
[----:B------:R-:W-:Y:S02]  /*157e0*/  PRMT R22, R93, 0x5410, R107 ;  /* 0x000054105d167816 */ /* 0x000fe4000000006b */
[----:B------:R-:W-:Y:S02]  /*157f0*/  PRMT R21, R91, 0x5410, R92 ;  /* 0x000054105b157816 */ /* 0x000fe4000000005c */
[----:B------:R-:W-:Y:S02]  /*15800*/  PRMT R20, R89, 0x5410, R90 ;  /* 0x0000541059147816 */ /* 0x000fe4000000005a */
[----:B------:R-:W-:Y:S01]  /*15810*/  PRMT R23, R124, 0x5410, R23 ;  /* 0x000054107c177816 */ /* 0x000fe20000000017 */
[----:B------:R-:W-:Y:S06]  /*15820*/  BRA `(.L_x_3611) ;  /* 0x0000002c00107947 */ /* 0x000fec0003800000 */
.L_x_3554:
[----:B------:R-:W-:Y:S01]  /*15830*/  BSSY.RECONVERGENT B0, `(.L_x_3612) ;  /* 0x0000058000007945 */ /* 0x000fe20003800200 */
[----:B------:R-:W-:Y:S01]  /*15840*/  MOV R83, RZ ;  /* 0x000000ff00537202 */ /* 0x000fe20000000f00 */
[----:B0-----:R-:W-:Y:S01]  /*15850*/  IMAD.MOV.U32 R88, RZ, RZ, R92 ;  /* 0x000000ffff587224 */ /* 0x001fe200078e005c */
[----:B------:R-:W-:Y:S01]  /*15860*/  MOV R61, R99 ;  /* 0x00000063003d7202 */ /* 0x000fe20000000f00 */
        /* <DEDUP_REMOVED lines=17> */
.L_x_3616:
        /* <DEDUP_REMOVED lines=13> */
.L_x_3618:
[----:B------:R-:W-:Y:S05]  /*15a50*/  BSYNC.RECONVERGENT B2 ;  /* 0x0000000000027941 */ /* 0x000fea0003800200 */
.L_x_3617:
        /* <DEDUP_REMOVED lines=41> */
.L_x_3615:
[----:B------:R-:W-:Y:S05]  /*15cf0*/  BSYNC.RECONVERGENT B1 ;  /* 0x0000000000017941 */ /* 0x000fea0003800200 */
.L_x_3614:
        /* <DEDUP_REMOVED lines=11> */
.L_x_3613:
[----:B------:R-:W-:Y:S05]  /*15db0*/  BSYNC.RECONVERGENT B0 ;  /* 0x0000000000007941 */ /* 0x000fea0003800200 */
.L_x_3612:
        /* <DEDUP_REMOVED lines=18> */
.L_x_3623:
        /* <DEDUP_REMOVED lines=13> */
.L_x_3625:
[----:B------:R-:W-:Y:S05]  /*15fb0*/  BSYNC.RECONVERGENT B2 ;  /* 0x0000000000027941 */ /* 0x000fea0003800200 */
.L_x_3624:
        /* <DEDUP_REMOVED lines=38> */
[----:B------:R-:W-:-:S03]  /*16220*/  IMAD.WIDE.U32 R60, R61, -0x2daee0ad, RZ ;  /* 0xd2511f533d3c7825 */ /* 0x000fc600078e00ff */
[----:B------:R-:W-:Y:S01]  /*16230*/  MOV R88, R60 ;  /* 0x0000003c00587202 */ /* 0x000fe20000000f00 */
[----:B------:R-:W-:Y:S01]  /*16240*/  IMAD.MOV.U32 R60, RZ, RZ, RZ ;  /* 0x000000ffff3c7224 */ /* 0x000fe200078e00ff */
[----:B------:R-:W-:-:S07]  /*16250*/  LOP3.LUT R94, R27, R94, R61, 0x96, !PT ;  /* 0x0000005e1b5e7212 */ /* 0x000fce00078e963d */
.L_x_3622:
[----:B------:R-:W-:Y:S05]  /*16260*/  BSYNC.RECONVERGENT B1 ;  /* 0x0000000000017941 */ /* 0x000fea0003800200 */
.L_x_3621:
        /* <DEDUP_REMOVED lines=12> */
.L_x_3620:
[----:B------:R-:W-:Y:S05]  /*16330*/  BSYNC.RECONVERGENT B0 ;  /* 0x0000000000007941 */ /* 0x000fea0003800200 */
.L_x_3619:
        /* <DEDUP_REMOVED lines=18> */
.L_x_3630:
        /* <DEDUP_REMOVED lines=13> */
.L_x_3632:
[----:B------:R-:W-:Y:S05]  /*16530*/  BSYNC.RECONVERGENT B2 ;  /* 0x0000000000027941 */ /* 0x000fea0003800200 */
.L_x_3631:
        /* <DEDUP_REMOVED lines=37> */
[----:B------:R-:W-:Y:S01]  /*16790*/  HFMA2 R92, -RZ, RZ, 0, 0 ;  /* 0x00000000ff5c7431 */ /* 0x000fe200000001ff */
[----:B------:R-:W-:Y:S01]  /*167a0*/  LOP3.LUT R95, R30, R60, R99, 0x96, !PT ;  /* 0x0000003c1e5f7212 */ /* 0x000fe200078e9663 */
[----:B------:R-:W-:-:S04]  /*167b0*/  IMAD.WIDE.U32 R60, R61, -0x2daee0ad, RZ ;  /* 0xd2511f533d3c7825 */ /* 0x000fc800078e00ff */
[----:B------:R-:W-:Y:S01]  /*167c0*/  IMAD.MOV.U32 R88, RZ, RZ, R60 ;  /* 0x000000ffff587224 */ /* 0x000fe200078e003c */
[----:B------:R-:W-:-:S07]  /*167d0*/  LOP3.LUT R94, R27, R94, R61, 0x96, !PT ;  /* 0x0000005e1b5e7212 */ /* 0x000fce00078e963d */
.L_x_3629:
[----:B------:R-:W-:Y:S05]  /*167e0*/  BSYNC.RECONVERGENT B1 ;  /* 0x0000000000017941 */ /* 0x000fea0003800200 */
.L_x_3628:
[----:B------:R-:W-:Y:S01]  /*167f0*/  I2FP.F32.U32 R11, R11 ;  /* 0x0000000b000b7245 */ /* 0x000fe20000201000 */
[----:B------:R-:W-:-:S04]  /*16800*/  IMAD.MOV.U32 R60, RZ, RZ, 0x2f800000 ;  /* 0x2f800000ff3c7424 */ /* 0x000fc800078e00ff */
[----:B------:R-:W-:Y:S01]  /*16810*/  FFMA.FTZ R11, R11, R60, 1.1641532182693481445e-10 ;  /* 0x2f0000000b0b7423 */ /* 0x000fe2000001003c */
[----:B-----5:R-:W-:-:S04]  /*16820*/  SHF.L.U32 R60, R41, 0x10, RZ ;  /* 0x00000010293c7819 */ /* 0x020fc800000006ff */
[----:B------:R-:W-:Y:S01]  /*16830*/  FSETP.GTU.FTZ.AND P0, PT, R11, UR8, PT ;  /* 0x000000080b007c0b */ /* 0x000fe2000bf1c000 */
[----:B------:R-:W-:Y:S01]  /*16840*/  FMUL.FTZ R60, R60, UR11 ;  /* 0x0000000b3c3c7c20 */ /* 0x000fe20008410000 */
[----:B------:R-:W-:-:S03]  /*16850*/  IMAD.U32 R11, R105, 0x10000, RZ ;  /* 0x00010000690b7824 */ /* 0x000fc600078e00ff */
[----:B------:R-:W-:-:S05]  /*16860*/  FMUL.FTZ R60, R60, UR10 ;  /* 0x0000000a3c3c7c20 */ /* 0x000fca0008410000 */
[----:B------:R-:W-:-:S05]  /*16870*/  FSEL R62, R60, RZ, !P0 ;  /* 0x000000ff3c3e7208 */ /* 0x000fca0004000000 */
[----:B------:R-:W-:Y:S01]  /*16880*/  FMUL.FTZ R62, R11, R62 ;  /* 0x0000003e0b3e7220 */ /* 0x000fe20000410000 */
[----:B------:R-:W-:-:S07]  /*16890*/  SEL R11, RZ, 0x1, P0 ;  /* 0x00000001ff0b7807 */ /* 0x000fce0000000000 */
.L_x_3627:
[----:B------:R-:W-:Y:S05]  /*168a0*/  BSYNC.RECONVERGENT B0 ;  /* 0x0000000000007941 */ /* 0x000fea0003800200 */
.L_x_3626:
        /* <DEDUP_REMOVED lines=18> */
.L_x_3637:
        /* <DEDUP_REMOVED lines=13> */
.L_x_3639:
[----:B------:R-:W-:Y:S05]  /*16aa0*/  BSYNC.RECONVERGENT B2 ;  /* 0x0000000000027941 */ /* 0x000fea0003800200 */
.L_x_3638:
        /* <DEDUP_REMOVED lines=39> */
[----:B------:R-:W-:-:S04]  /*16d20*/  IMAD.WIDE.U32 R92, R93, -0x2daee0ad, RZ ;  /* 0xd2511f535d5c7825 */ /* 0x000fc800078e00ff */
[----:B------:R-:W-:Y:S01]  /*16d30*/  IMAD.MOV.U32 R88, RZ, RZ, R92 ;  /* 0x000000ffff587224 */ /* 0x000fe200078e005c */
[----:B------:R-:W-:Y:S01]  /*16d40*/  LOP3.LUT R94, R27, R60, R93, 0x96, !PT ;  /* 0x0000003c1b5e7212 */ /* 0x000fe200078e965d */
[----:B------:R-:W-:-:S07]  /*16d50*/  HFMA2 R93, -RZ, RZ, 0, 0 ;  /* 0x00000000ff5d7431 */ /* 0x000fce00000001ff */
.L_x_3636:
[----:B------:R-:W-:Y:S05]  /*16d60*/  BSYNC.RECONVERGENT B1 ;  /* 0x0000000000017941 */ /* 0x000fea0003800200 */
.L_x_3635:
[----:B-----5:R-:W-:Y:S01]  /*16d70*/  PRMT R60, R41, 0x7632, R60 ;  /* 0x00007632293c7816 */ /* 0x020fe2000000003c */
[----:B------:R-:W-:Y:S01]  /*16d80*/  IMAD.MOV.U32 R92, RZ, RZ, 0x2f800000 ;  /* 0x2f800000ff5c7424 */ /* 0x000fe200078e00ff */
[----:B------:R-:W-:Y:S01]  /*16d90*/  I2FP.F32.U32 R13, R13 ;  /* 0x0000000d000d7245 */ /* 0x000fe20000201000 */
[----:B------:R-:W-:Y:S01]  /*16da0*/  IMAD.U32 R61, R149, 0x10000, RZ ;  /* 0x00010000953d7824 */ /* 0x000fe200078e00ff */
        /* <DEDUP_REMOVED lines=8> */
.L_x_3634:
[----:B------:R-:W-:Y:S05]  /*16e30*/  BSYNC.RECONVERGENT B0 ;  /* 0x0000000000007941 */ /* 0x000fea0003800200 */
.L_x_3633:
        /* <DEDUP_REMOVED lines=18> */
.L_x_3644:
        /* <DEDUP_REMOVED lines=13> */
.L_x_3646:
[----:B------:R-:W-:Y:S05]  /*17030*/  BSYNC.RECONVERGENT B2 ;  /* 0x0000000000027941 */ /* 0x000fea0003800200 */
.L_x_3645:
        /* <DEDUP_REMOVED lines=38> */
[----:B------:R-:W-:-:S03]  /*172a0*/  IMAD.WIDE.U32 R96, R97, -0x2daee0ad, RZ ;  /* 0xd2511f5361607825 */ /* 0x000fc600078e00ff */
[----:B------:R-:W-:Y:S01]  /*172b0*/  MOV R88, R96 ;  /* 0x0000006000587202 */ /* 0x000fe20000000f00 */
[----:B------:R-:W-:Y:S01]  /*172c0*/  IMAD.MOV.U32 R96, RZ, RZ, RZ ;  /* 0x000000ffff607224 */ /* 0x000fe200078e00ff */
[----:B------:R-:W-:-:S07]  /*172d0*/  LOP3.LUT R94, R27, R94, R97, 0x96, !PT ;  /* 0x0000005e1b5e7212 */ /* 0x000fce00078e9661 */
.L_x_3643:
[----:B------:R-:W-:Y:S05]  /*172e0*/  BSYNC.RECONVERGENT B1 ;  /* 0x0000000000017941 */ /* 0x000fea0003800200 */
.L_x_3642:
[----:B------:R-:W-:Y:S01]  /*172f0*/  HFMA2 R60, -RZ, RZ, 0.1171875, 0 ;  /* 0x2f800000ff3c7431 */ /* 0x000fe200000001ff */
[----:B------:R-:W-:-:S05]  /*17300*/  I2FP.F32.U32 R15, R15 ;  /* 0x0000000f000f7245 */ /* 0x000fca0000201000 */
[----:B------:R-:W-:Y:S01]  /*17310*/  FFMA.FTZ R15, R15, R60, 1.1641532182693481445e-10 ;  /* 0x2f0000000f0f7423 */ /* 0x000fe2000001003c */
[----:B-----5:R-:W-:-:S04]  /*17320*/  IMAD.U32 R60, R42, 0x10000, RZ ;  /* 0x000100002a3c7824 */ /* 0x020fc800078e00ff */
[----:B------:R-:W-:Y:S01]  /*17330*/  FMUL.FTZ R60, R60, UR11 ;  /* 0x0000000b3c3c7c20 */ /* 0x000fe20008410000 */
[----:B------:R-:W-:Y:S02]  /*17340*/  FSETP.GTU.FTZ.AND P0, PT, R15, UR8, PT ;  /* 0x000000080f007c0b */ /* 0x000fe4000bf1c000 */
[----:B------:R-:W-:Y:S01]  /*17350*/  SHF.L.U32 R15, R104, 0x10, RZ ;  /* 0x00000010680f7819 */ /* 0x000fe200000006ff */
[----:B------:R-:W-:-:S05]  /*17360*/  FMUL.FTZ R60, R60, UR10 ;  /* 0x0000000a3c3c7c20 */ /* 0x000fca0008410000 */
[----:B------:R-:W-:-:S05]  /*17370*/  FSEL R60, R60, RZ, !P0 ;  /* 0x000000ff3c3c7208 */ /* 0x000fca0004000000 */
[----:B------:R-:W-:Y:S01]  /*17380*/  FMUL.FTZ R60, R15, R60 ;  /* 0x0000003c0f3c7220 */ /* 0x000fe20000410000 */
[----:B------:R-:W-:-:S07]  /*17390*/  SEL R15, RZ, 0x1, P0 ;  /* 0x00000001ff0f7807 */ /* 0x000fce0000000000 */
.L_x_3641:
[----:B------:R-:W-:Y:S05]  /*173a0*/  BSYNC.RECONVERGENT B0 ;  /* 0x0000000000007941 */ /* 0x000fea0003800200 */
.L_x_3640:
        /* <DEDUP_REMOVED lines=18> */
.L_x_3651:
        /* <DEDUP_REMOVED lines=13> */
.L_x_3653:
[----:B------:R-:W-:Y:S05]  /*175a0*/  BSYNC.RECONVERGENT B2 ;  /* 0x0000000000027941 */ /* 0x000fea0003800200 */
.L_x_3652:
        /* <DEDUP_REMOVED lines=41> */
[----:B------:R-:W-:-:S07]  /*17840*/  HFMA2 R97, -RZ, RZ, 0, 0 ;  /* 0x00000000ff617431 */ /* 0x000fce00000001ff */
.L_x_3650:
[----:B------:R-:W-:Y:S05]  /*17850*/  BSYNC.RECONVERGENT B1 ;  /* 0x0000000000017941 */ /* 0x000fea0003800200 */
.L_x_3649:
        /* <DEDUP_REMOVED lines=12> */
.L_x_3648:
[----:B------:R-:W-:Y:S05]  /*17920*/  BSYNC.RECONVERGENT B0 ;  /* 0x0000000000007941 */ /* 0x000fea0003800200 */
.L_x_3647:
        /* <DEDUP_REMOVED lines=18> */
.L_x_3658:
        /* <DEDUP_REMOVED lines=13> */
.L_x_3660:
[----:B------:R-:W-:Y:S05]  /*17b20*/  BSYNC.RECONVERGENT B2 ;  /* 0x0000000000027941 */ /* 0x000fea0003800200 */
.L_x_3659:
        /* <DEDUP_REMOVED lines=39> */
[----:B------:R-:W-:Y:S01]  /*17da0*/  IMAD.MOV.U32 R99, RZ, RZ, RZ ;  /* 0x000000ffff637224 */ /* 0x000fe200078e00ff */
[----:B------:R-:W-:Y:S02]  /*17db0*/  LOP3.LUT R94, R27, R94, R97, 0x96, !PT ;  /* 0x0000005e1b5e7212 */ /* 0x000fe400078e9661 */
[----:B------:R-:W-:-:S07]  /*17dc0*/  MOV R88, R96 ;  /* 0x0000006000587202 */ /* 0x000fce0000000f00 */
.L_x_3657:
[----:B------:R-:W-:Y:S05]  /*17dd0*/  BSYNC.RECONVERGENT B1 ;  /* 0x0000000000017941 */ /* 0x000fea0003800200 */
.L_x_3656:
[----:B------:R-:W-:Y:S01]  /*17de0*/  HFMA2 R97, -RZ, RZ, 0.1171875, 0 ;  /* 0x2f800000ff617431 */ /* 0x000fe200000001ff */
[----:B------:R-:W-:-:S05]  /*17df0*/  I2FP.F32.U32 R96, R100 ;  /* 0x0000006400607245 */ /* 0x000fca0000201000 */
[----:B------:R-:W-:Y:S01]  /*17e00*/  FFMA.FTZ R96, R96, R97, 1.1641532182693481445e-10 ;  /* 0x2f00000060607423 */ /* 0x000fe20000010061 */
[----:B-----5:R-:W-:-:S04]  /*17e10*/  IMAD.U32 R97, R43, 0x10000, RZ ;  /* 0x000100002b617824 */ /* 0x020fc800078e00ff */
[----:B------:R-:W-:Y:S01]  /*17e20*/  FMUL.FTZ R97, R97, UR11 ;  /* 0x0000000b61617c20 */ /* 0x000fe20008410000 */
[----:B------:R-:W-:Y:S02]  /*17e30*/  FSETP.GTU.FTZ.AND P0, PT, R96, UR8, PT ;  /* 0x0000000860007c0b */ /* 0x000fe4000bf1c000 */
[----:B------:R-:W-:Y:S01]  /*17e40*/  SHF.L.U32 R96, R103, 0x10, RZ ;  /* 0x0000001067607819 */ /* 0x000fe200000006ff */
[----:B------:R-:W-:Y:S01]  /*17e50*/  FMUL.FTZ R97, R97, UR10 ;  /* 0x0000000a61617c20 */ /* 0x000fe20008410000 */
[----:B------:R-:W-:-:S04]  /*17e60*/  SEL R100, RZ, 0x1, P0 ;  /* 0x00000001ff647807 */ /* 0x000fc80000000000 */
[----:B------:R-:W-:-:S05]  /*17e70*/  FSEL R109, R97, RZ, !P0 ;  /* 0x000000ff616d7208 */ /* 0x000fca0004000000 */
[----:B------:R-:W-:-:S07]  /*17e80*/  FMUL.FTZ R109, R96, R109 ;  /* 0x0000006d606d7220 */ /* 0x000fce0000410000 */
.L_x_3655:
[----:B------:R-:W-:Y:S05]  /*17e90*/  BSYNC.RECONVERGENT B0 ;  /* 0x0000000000007941 */ /* 0x000fea0003800200 */
.L_x_3654:
        /* <DEDUP_REMOVED lines=18> */
.L_x_3665:
        /* <DEDUP_REMOVED lines=13> */
.L_x_3667:
[----:B------:R-:W-:Y:S05]  /*18090*/  BSYNC.RECONVERGENT B2 ;  /* 0x0000000000027941 */ /* 0x000fea0003800200 */
.L_x_3666:
        /* <DEDUP_REMOVED lines=42> */
.L_x_3664:
[----:B------:R-:W-:Y:S05]  /*18340*/  BSYNC.RECONVERGENT B1 ;  /* 0x0000000000017941 */ /* 0x000fea0003800200 */
.L_x_3663:
        /* <DEDUP_REMOVED lines=12> */
.L_x_3662:
[----:B------:R-:W-:Y:S05]  /*18410*/  BSYNC.RECONVERGENT B0 ;  /* 0x0000000000007941 */ /* 0x000fea0003800200 */
.L_x_3661:
[----:B------:R-:W-:Y:S02]  /*18420*/  F2FP.BF16.F32.PACK_AB R23, RZ, R97 ;  /* 0x00000061ff17723e */ /* 0x000fe400000010ff */
[----:B------:R-:W-:Y:S02]  /*18430*/  PRMT R22, R93, 0x5410, R107 ;  /* 0x000054105d167816 */ /* 0x000fe4000000006b */
[----:B------:R-:W-:Y:S02]  /*18440*/  PRMT R21, R91, 0x5410, R92 ;  /* 0x000054105b157816 */ /* 0x000fe4000000005c */
[----:B------:R-:W-:Y:S02]  /*18450*/  PRMT R20, R89, 0x5410, R90 ;  /* 0x0000541059147816 */ /* 0x000fe4000000005a */
[----:B------:R-:W-:-:S07]  /*18460*/  PRMT R23, R124, 0x5410, R23 ;  /* 0x000054107c177816 */ /* 0x000fce0000000017 */
.L_x_3611:
[----:B------:R-:W-:Y:S01]  /*18470*/  FADD.FTZ R25, RZ, R6 ;  /* 0x00000006ff197221 */ /* 0x000fe20000010000 */
[----:B------:R-:W0:Y:S01]  /*18480*/  S2R R28, SR_TID.X ;  /* 0x00000000001c7919 */ /* 0x000e220000002100 */
[----:B------:R-:W-:Y:S02]  /*18490*/  BSSY.RECONVERGENT B0, `(.L_x_3668) ;  /* 0x0000037000007945 */ /* 0x000fe40003800200 */
        /* <DEDUP_REMOVED lines=8> */
[----:B0-----:R-:W-:-:S03]  /*18520*/  LOP3.LUT P0, R28, R28, 0x1f, RZ, 0xc0, !PT ;  /* 0x0000001f1c1c7812 */ /* 0x001fc6000780c0ff */
        /* <DEDUP_REMOVED lines=18> */
[----:B------:R-:W-:-:S04]  /*18650*/  IMAD.WIDE.U32 R24, R84, 0x10, R162 ;  /* 0x0000001054187825 */ /* 0x000fc800078e00a2 */
[----:B------:R-:W-:Y:S01]  /*18660*/  FADD.FTZ R27, R26, R61 ;  /* 0x0000003d1a1b7221 */ /* 0x000fe20000010000 */
[----:B------:R0:W-:Y:S03]  /*18670*/  STG.E.128 desc[UR6][R24.64], R20 ;  /* 0x0000001418007986 */ /* 0x0001e6000c101d06 */
[----:B------:R-:W-:-:S04]  /*18680*/  FADD.FTZ R26, R27, R60 ;  /* 0x0000003c1b1a7221 */ /* 0x000fc80000010000 */
[----:B------:R-:W-:-:S04]  /*18690*/  FADD.FTZ R26, R26, R101 ;  /* 0x000000651a1a7221 */ /* 0x000fc80000010000 */
[----:B------:R-:W-:Y:S01]  /*186a0*/  FADD.FTZ R30, R26, R109 ;  /* 0x0000006d1a1e7221 */ /* 0x000fe20000010000 */
[----:B------:R-:W-:Y:S06]  /*186b0*/  @!P1 BRA `(.L_x_3669) ;  /* 0x0000000000509947 */ /* 0x000fec0003800000 */
        /* <DEDUP_REMOVED lines=8> */
[----:B------:R-:W-:Y:S02]  /*18740*/  LOP3.LUT R24, R9, 0xff, RZ, 0xc0, !PT ;  /* 0x000000ff09187812 */ /* 0x000fe400078ec0ff */
[----:B------:R-:W-:Y:S01]  /*18750*/  LOP3.LUT R32, R20, 0xff00, R23, 0xf8, !PT ;  /* 0x0000ff0014207812 */ /* 0x000fe200078ef817 */
[----:B------:R-:W-:-:S03]  /*18760*/  IMAD.WIDE.U32 R20, R21, 0x1000000, RZ ;  /* 0x0100000015147825 */ /* 0x000fc600078e00ff */
[----:B------:R-:W-:Y:S01]  /*18770*/  LOP3.LUT R29, R32, 0xff, R15, 0xf8, !PT ;  /* 0x000000ff201d7812 */ /* 0x000fe200078ef80f */
[----:B------:R-:W-:-:S04]  /*18780*/  IMAD.WIDE.U32 R22, R22, 0x10000, RZ ;  /* 0x0001000016167825 */ /* 0x000fc800078e00ff */
[----:B------:R-:W-:Y:S01]  /*18790*/  IMAD.WIDE.U32 R24, R24, 0x100, RZ ;  /* 0x0000010018187825 */ /* 0x000fe200078e00ff */
[----:B------:R-:W-:Y:S02]  /*187a0*/  LOP3.LUT R29, R23, R29, R21, 0xfe, !PT ;  /* 0x0000001d171d7212 */ /* 0x000fe400078efe15 */
[----:B------:R-:W-:Y:S01]  /*187b0*/  LOP3.LUT R20, R24, R20, R22, 0xfe, !PT ;  /* 0x0000001418147212 */ /* 0x000fe200078efe16 */
[----:B0-----:R-:W-:Y:S01]  /*187c0*/  IMAD.WIDE.U32 R22, R85, 0x8, R26 ;  /* 0x0000000855167825 */ /* 0x001fe200078e001a */
[----:B------:R-:W-:Y:S02]  /*187d0*/  LOP3.LUT R21, R29, R25, RZ, 0xfc, !PT ;  /* 0x000000191d157212 */ /* 0x000fe400078efcff */
[----:B------:R-:W-:-:S05]  /*187e0*/  LOP3.LUT R20, R20, 0xff, R7, 0xf8, !PT ;  /* 0x000000ff14147812 */ /* 0x000fca00078ef807 */
[----:B------:R1:W-:Y:S02]  /*187f0*/  STG.E.64 desc[UR6][R22.64], R20 ;  /* 0x0000001416007986 */ /* 0x0003e4000c101b06 */
.L_x_3669:
[----:B------:R-:W-:Y:S05]  /*18800*/  BSYNC.RECONVERGENT B0 ;  /* 0x0000000000007941 */ /* 0x000fea0003800200 */
.L_x_3668:
[----:B------:R-:W-:Y:S01]  /*18810*/  UMOV UR13, 0xffffffff ;  /* 0xffffffff000d7882 */ /* 0x000fe20000000000 */
[----:B------:R-:W-:Y:S02]  /*18820*/  FADD.FTZ R30, R30, R97 ;  /* 0x000000611e1e7221 */ /* 0x000fe40000010000 */
[----:B------:R-:W-:Y:S05]  /*18830*/  BRA.DIV UR13, `(.L_x_3670) ;  /* 0x000000160d1c7947 */ /* 0x000fea000b800000 */
[----:B01----:R-:W0:Y:S01]  /*18840*/  SHFL.BFLY PT, R21, R30, 0x1, 0x1f ;  /* 0x0c201f001e157f89 */ /* 0x003e2200000e0000 */
        /* <DEDUP_REMOVED lines=84> */
.L_x_3685:
[----:B-1----:R-:W-:Y:S01]  /*18d90*/  FADD.FTZ R29, R26, R25 ;  /* 0x000000191a1d7221 */ /* 0x002fe20000010000 */
[----:B------:R-:W-:Y:S01]  /*18da0*/  FMUL.FTZ R25, R27, R27 ;  /* 0x0000001b1b197220 */ /* 0x000fe20000410000 */
[----:B------:R-:W-:Y:S01]  /*18db0*/  ISETP.NE.AND P1, PT, RZ, UR9, PT ;  /* 0x00000009ff007c0c */ /* 0x000fe2000bf25270 */
[----:B------:R-:W1:Y:S01]  /*18dc0*/  @!P0 LDC.64 R22, c[0x0][0x3c0] ;  /* 0x0000f000ff168b82 */ /* 0x000e620000000a00 */
[----:B------:R-:W-:Y:S01]  /*18dd0*/  FFMA.FTZ R24, R29, R24, UR12 ;  /* 0x0000000c1d187e23 */ /* 0x000fe20008010018 */
[----:B------:R-:W-:Y:S01]  /*18de0*/  BSSY.RECONVERGENT B0, `(.L_x_3671) ;  /* 0x00000e7000007945 */ /* 0x000fe20003800200 */
[----:B------:R-:W-:-:S05]  /*18df0*/  FSEL R25, R25, RZ, P1 ;  /* 0x000000ff19197208 */ /* 0x000fca0000800000 */
        /* <DEDUP_REMOVED lines=9> */
[----:B------:R-:W-:Y:S01]  /*18e90*/  FSEL R21, R27, RZ, !P1 ;  /* 0x000000ff1b157208 */ /* 0x000fe20004800000 */
[----:B------:R-:W-:Y:S01]  /*18ea0*/  VIADD R102, R102, 0xffffffff ;  /* 0xffffffff66667836 */ /* 0x000fe20000000000 */
[----:B------:R-:W-:Y:S01]  /*18eb0*/  SHF.L.U32 R23, R153, 0x10, RZ ;  /* 0x0000001099177819 */ /* 0x000fe200000006ff */
[----:B------:R-:W-:Y:S01]  /*18ec0*/  IMAD.U32 R31, R56, 0x10000, RZ ;  /* 0x00010000381f7824 */ /* 0x000fe200078e00ff */
[----:B------:R-:W-:Y:S01]  /*18ed0*/  PRMT R35, R135, 0x7632, R35 ;  /* 0x0000763287237816 */ /* 0x000fe20000000023 */
[C---:B------:R-:W-:Y:S01]  /*18ee0*/  FADD.FTZ R10, -R21.reuse, R10 ;  /* 0x0000000a150a7221 */ /* 0x040fe20000010100 */
[C---:B------:R-:W-:Y:S01]  /*18ef0*/  FADD.FTZ R20, -R21.reuse, R17 ;  /* 0x0000001115147221 */ /* 0x040fe20000010100 */
[----:B------:R-:W-:Y:S02]  /*18f00*/  IMAD R165, R102, R165, RZ ;  /* 0x000000a566a57224 */ /* 0x000fe400078e02ff */
[----:B------:R-:W-:Y:S01]  /*18f10*/  FADD.FTZ R6, -R21, R6 ;  /* 0x0000000615067221 */ /* 0x000fe20000010100 */
[----:B------:R-:W-:-:S02]  /*18f20*/  IMAD.U32 R17, R57, 0x10000, RZ ;  /* 0x0001000039117824 */ /* 0x000fc400078e00ff */
[----:B------:R-:W-:Y:S01]  /*18f30*/  FMUL.FTZ R10, R25, R10 ;  /* 0x0000000a190a7220 */ /* 0x000fe20000410000 */
[C-C-:B------:R-:W-:Y:S01]  /*18f40*/  FADD.FTZ R102, -R21.reuse, R61.reuse ;  /* 0x0000003d15667221 */ /* 0x140fe20000010100 */
[C---:B------:R-:W-:Y:S01]  /*18f50*/  FADD.FTZ R8, -R21.reuse, R8 ;  /* 0x0000000815087221 */ /* 0x040fe20000010100 */
[----:B------:R-:W-:Y:S01]  /*18f60*/  FADD.FTZ R14, -R21, R14 ;  /* 0x0000000e150e7221 */ /* 0x000fe20000010100 */
[----:B------:R-:W-:Y:S01]  /*18f70*/  PRMT R61, R59, 0x7632, R61 ;  /* 0x000076323b3d7816 */ /* 0x000fe2000000003d */
[----:B------:R-:W-:Y:S01]  /*18f80*/  FADD.FTZ R18, -R21, R18 ;  /* 0x0000001215127221 */ /* 0x000fe20000010100 */
[----:B------:R-:W-:Y:S01]  /*18f90*/  SHF.L.U32 R33, R154, 0x10, RZ ;  /* 0x000000109a217819 */ /* 0x000fe200000006ff */
[----:B------:R-:W-:Y:S01]  /*18fa0*/  FMUL.FTZ R6, R25, R6 ;  /* 0x0000000619067220 */ /* 0x000fe20000410000 */
[----:B------:R-:W-:Y:S01]  /*18fb0*/  FFMA.FTZ R10, R10, R23, R17 ;  /* 0x000000170a0a7223 */ /* 0x000fe20000010011 */
[C---:B------:R-:W-:Y:S01]  /*18fc0*/  FADD.FTZ R12, -R21.reuse, R12 ;  /* 0x0000000c150c7221 */ /* 0x040fe20000010100 */
        /* <DEDUP_REMOVED lines=25> */
[----:B------:R-:W-:Y:S01]  /*19160*/  IMAD.U32 R29, R156, 0x10000, RZ ;  /* 0x000100009c1d7824 */ /* 0x000fe200078e00ff */
[----:B------:R-:W-:Y:S01]  /*19170*/  SHF.L.U32 R17, R152, 0x10, RZ ;  /* 0x0000001098117819 */ /* 0x000fe200000006ff */
[C---:B------:R-:W-:Y:S01]  /*19180*/  FMUL.FTZ R8, R25.reuse, R8 ;  /* 0x0000000819087220 */ /* 0x040fe20000410000 */
[----:B------:R-:W-:Y:S01]  /*19190*/  FMUL.FTZ R14, R25, R14 ;  /* 0x0000000e190e7220 */ /* 0x000fe20000410000 */
[----:B------:R-:W-:Y:S01]  /*191a0*/  IMAD.U32 R23, R58, 0x10000, RZ ;  /* 0x000100003a177824 */ /* 0x000fe200078e00ff */
[----:B------:R-:W-:Y:S01]  /*191b0*/  SHF.L.U32 R61, R61, 0x10, RZ ;  /* 0x000000103d3d7819 */ /* 0x000fe200000006ff */
[----:B------:R-:W-:Y:S01]  /*191c0*/  FMUL.FTZ R18, R25, R18 ;  /* 0x0000001219127220 */ /* 0x000fe20000410000 */
[----:B------:R-:W-:-:S02]  /*191d0*/  IMAD.U32 R35, R35, 0x10000, RZ ;  /* 0x0001000023237824 */ /* 0x000fc400078e00ff */
[----:B------:R-:W-:Y:S01]  /*191e0*/  FFMA.FTZ R6, R6, R33, R31 ;  /* 0x0000002106067223 */ /* 0x000fe2000001001f */
        /* <DEDUP_REMOVED lines=28> */
[----:B------:R-:W-:Y:S01]  /*193b0*/  FFMA.FTZ R27, R8, R27, R29 ;  /* 0x0000001b081b7223 */ /* 0x000fe2000001001d */
[----:B------:R-:W-:Y:S01]  /*193c0*/  SHF.L.U32 R25, R159, 0x10, RZ ;  /* 0x000000109f197819 */ /* 0x000fe200000006ff */
[----:B------:R-:W-:-:S02]  /*193d0*/  IMAD.U32 R33, R59, 0x10000, RZ ;  /* 0x000100003b217824 */ /* 0x000fc400078e00ff */
[----:B------:R-:W-:Y:S01]  /*193e0*/  FFMA.FTZ R14, R14, R17, R23 ;  /* 0x000000110e0e7223 */ /* 0x000fe20000010017 */
[----:B------:R-:W-:Y:S02]  /*193f0*/  IMAD.U32 R29, R160, 0x10000, RZ ;  /* 0x00010000a01d7824 */ /* 0x000fe400078e00ff */
[----:B------:R-:W-:Y:S01]  /*19400*/  FFMA.FTZ R23, R18, R35, R61 ;  /* 0x0000002312177223 */ /* 0x000fe2000001003d */
[----:B------:R-:W-:Y:S01]  /*19410*/  PRMT R35, R133, 0x7632, R35 ;  /* 0x0000763285237816 */ /* 0x000fe20000000023 */
[----:B------:R-:W-:Y:S01]  /*19420*/  FFMA.FTZ R20, R20, R31, R33 ;  /* 0x0000001f14147223 */ /* 0x000fe20000010021 */
[C---:B------:R-:W-:Y:S01]  /*19430*/  PRMT R61, R53.reuse, 0x7632, R61 ;  /* 0x00007632353d7816 */ /* 0x040fe2000000003d */
[----:B------:R-:W-:Y:S01]  /*19440*/  FFMA.FTZ R25, R16, R25, R29 ;  /* 0x0000001910197223 */ /* 0x000fe2000001001d */
[----:B------:R-:W-:Y:S01]  /*19450*/  PRMT R67, R132, 0x7632, R67 ;  /* 0x0000763284437816 */ /* 0x000fe20000000043 */
[----:B------:R-:W-:Y:S01]  /*19460*/  IMAD.U32 R33, R53, 0x10000, RZ ;  /* 0x0001000035217824 */ /* 0x000fe200078e00ff */
[----:B------:R-:W-:Y:S01]  /*19470*/  PRMT R69, R54, 0x7632, R69 ;  /* 0x0000763236457816 */ /* 0x000fe20000000045 */
[----:B------:R-:W-:Y:S01]  /*19480*/  IMAD.U32 R61, R61, 0x10000, RZ ;  /* 0x000100003d3d7824 */ /* 0x000fe200078e00ff */
[----:B------:R-:W-:Y:S01]  /*19490*/  SHF.L.U32 R31, R133, 0x10, RZ ;  /* 0x00000010851f7819 */ /* 0x000fe200000006ff */
[----:B------:R-:W-:Y:S01]  /*194a0*/  IMAD.U32 R65, R52, 0x10000, RZ ;  /* 0x0001000034417824 */ /* 0x000fe200078e00ff */
[----:B------:R-:W-:Y:S01]  /*194b0*/  PRMT R29, R134, 0x7632, R29 ;  /* 0x00007632861d7816 */ /* 0x000fe2000000001d */
[----:B------:R-:W-:Y:S01]  /*194c0*/  IMAD.U32 R69, R69, 0x10000, RZ ;  /* 0x0001000045457824 */ /* 0x000fe200078e00ff */
[----:B------:R-:W-:Y:S01]  /*194d0*/  PRMT R17, R52, 0x7632, R17 ;  /* 0x0000763234117816 */ /* 0x000fe20000000011 */
        /* <DEDUP_REMOVED lines=11> */
[----:B------:R-:W-:Y:S01]  /*19590*/  PRMT R67, R130, 0x7632, R67 ;  /* 0x0000763282437816 */ /* 0x000fe20000000043 */
[----:B------:R-:W-:Y:S01]  /*195a0*/  IMAD.U32 R65, R54, 0x10000, RZ ;  /* 0x0001000036417824 */ /* 0x000fe200078e00ff */
[----:B------:R-:W-:Y:S01]  /*195b0*/  PRMT R69, R48, 0x7632, R69 ;  /* 0x0000763230457816 */ /* 0x000fe20000000045 */
[----:B------:R-:W-:Y:S01]  /*195c0*/  FFMA.FTZ R29, R68, R29, R17 ;  /* 0x0000001d441d7223 */ /* 0x000fe20000010011 */
[----:B------:R-:W-:Y:S01]  /*195d0*/  SHF.L.U32 R17, R131, 0x10, RZ ;  /* 0x0000001083117819 */ /* 0x000fe200000006ff */
[----:B------:R-:W-:Y:S01]  /*195e0*/  FFMA.FTZ R26, R26, R63, R65 ;  /* 0x0000003f1a1a7223 */ /* 0x000fe20000010041 */
[----:B------:R-:W-:Y:S01]  /*195f0*/  SHF.L.U32 R69, R69, 0x10, RZ ;  /* 0x0000001045457819 */ /* 0x000fe200000006ff */
[----:B------:R-:W-:Y:S01]  /*19600*/  IMAD.U32 R67, R67, 0x10000, RZ ;  /* 0x0001000043437824 */ /* 0x000fe200078e00ff */
[----:B------:R-:W-:Y:S01]  /*19610*/  PRMT R71, R131, 0x7632, R71 ;  /* 0x0000763283477816 */ /* 0x000fe20000000047 */
[----:B------:R-:W-:Y:S01]  /*19620*/  IMAD.U32 R65, R48, 0x10000, RZ ;  /* 0x0001000030417824 */ /* 0x000fe200078e00ff */
[----:B------:R-:W-:Y:S01]  /*19630*/  PRMT R61, R55, 0x7632, R61 ;  /* 0x00007632373d7816 */ /* 0x000fe2000000003d */
[----:B------:R-:W-:Y:S01]  /*19640*/  IMAD.U32 R75, R49, 0x10000, RZ ;  /* 0x00010000314b7824 */ /* 0x000fe200078e00ff */
[----:B------:R-:W-:Y:S01]  /*19650*/  SHF.L.U32 R63, R130, 0x10, RZ ;  /* 0x00000010823f7819 */ /* 0x000fe200000006ff */
[----:B------:R-:W-:Y:S01]  /*19660*/  FFMA.FTZ R30, R30, R17, R33 ;  /* 0x000000111e1e7223 */ /* 0x000fe20000010021 */
[----:B------:R-:W-:Y:S01]  /*19670*/  SHF.L.U32 R73, R129, 0x10, RZ ;  /* 0x0000001081497819 */ /* 0x000fe200000006ff */
[----:B------:R-:W-:Y:S01]  /*19680*/  FFMA.FTZ R33, R76, R67, R69 ;  /* 0x000000434c217223 */ /* 0x000fe20000010045 */
[----:B------:R-:W-:Y:S01]  /*19690*/  SHF.L.U32 R61, R61, 0x10, RZ ;  /* 0x000000103d3d7819 */ /* 0x000fe200000006ff */
[----:B------:R-:W-:Y:S01]  /*196a0*/  IMAD.U32 R71, R71, 0x10000, RZ ;  /* 0x0001000047477824 */ /* 0x000fe200078e00ff */
[----:B------:R-:W-:Y:S01]  /*196b0*/  PRMT R67, R129, 0x7632, R67 ;  /* 0x0000763281437816 */ /* 0x000fe20000000043 */
[----:B------:R-:W-:Y:S01]  /*196c0*/  FFMA.FTZ R32, R32, R63, R65 ;  /* 0x0000003f20207223 */ /* 0x000fe20000010041 */
[----:B------:R-:W-:Y:S01]  /*196d0*/  PRMT R17, R49, 0x7632, R17 ;  /* 0x0000763231117816 */ /* 0x000fe20000000011 */
[----:B------:R-:W-:Y:S01]  /*196e0*/  FFMA.FTZ R34, R34, R73, R75 ;  /* 0x0000004922227223 */ /* 0x000fe2000001004b */
[----:B------:R-:W-:Y:S01]  /*196f0*/  PRMT R73, R128, 0x7632, R73 ;  /* 0x0000763280497816 */ /* 0x000fe20000000049 */
[----:B------:R-:W-:Y:S01]  /*19700*/  FFMA.FTZ R71, R74, R71, R61 ;  /* 0x000000474a477223 */ /* 0x000fe2000001003d */
[----:B------:R-:W-:Y:S01]  /*19710*/  PRMT R65, R50, 0x7632, R65 ;  /* 0x0000763232417816 */ /* 0x000fe20000000041 */
[----:B------:R-:W-:Y:S01]  /*19720*/  IMAD.U32 R21, R158, 0x10000, RZ ;  /* 0x000100009e157824 */ /* 0x000fe200078e00ff */
[----:B------:R-:W-:Y:S01]  /*19730*/  PRMT R77, R126, 0x7632, R77 ;  /* 0x000076327e4d7816 */ /* 0x000fe2000000004d */
[----:B------:R-:W-:Y:S01]  /*19740*/  IMAD.U32 R17, R17, 0x10000, RZ ;  /* 0x0001000011117824 */ /* 0x000fe200078e00ff */
        /* <DEDUP_REMOVED lines=16> */
[----:B------:R-:W-:Y:S01]  /*19850*/  FFMA.FTZ R84, R84, R69, R75 ;  /* 0x0000004554547223 */ /* 0x000fe2000001004b */
[----:B------:R-:W-:-:S02]  /*19860*/  IMAD.U32 R61, R44, 0x10000, RZ ;  /* 0x000100002c3d7824 */ /* 0x000fc400078e00ff */
[----:B------:R-:W-:Y:S01]  /*19870*/  FFMA.FTZ R75, R82, R77, R79 ;  /* 0x0000004d524b7223 */ /* 0x000fe2000001004f */
[----:B------:R-:W-:Y:S01]  /*19880*/  SHF.L.U32 R65, R123, 0x10, RZ ;  /* 0x000000107b417819 */ /* 0x000fe200000006ff */
[----:B------:R-:W-:Y:S01]  /*19890*/  IMAD.U32 R77, R45, 0x10000, RZ ;  /* 0x000100002d4d7824 */ /* 0x000fe200078e00ff */
[----:B------:R-:W-:Y:S01]  /*198a0*/  PRMT R18, R123, 0x7632, R18 ;  /* 0x000076327b127816 */ /* 0x000fe20000000012 */
[----:B------:R-:W-:Y:S01]  /*198b0*/  FFMA.FTZ R90, R90, R17, R61 ;  /* 0x000000115a5a7223 */ /* 0x000fe2000001003d */
[----:B------:R-:W-:Y:S01]  /*198c0*/  PRMT R69, R125, 0x7632, R69 ;  /* 0x000076327d457816 */ /* 0x000fe20000000045 */
[----:B------:R-:W-:Y:S01]  /*198d0*/  IMAD.U32 R79, R46, 0x10000, RZ ;  /* 0x000100002e4f7824 */ /* 0x000fe200078e00ff */
[----:B------:R-:W-:Y:S02]  /*198e0*/  PRMT R63, R44, 0x7632, R63 ;  /* 0x000076322c3f7816 */ /* 0x000fe4000000003f */
[----:B------:R-:W-:Y:S01]  /*198f0*/  SHF.L.U32 R17, R18, 0x10, RZ ;  /* 0x0000001012117819 */ /* 0x000fe200000006ff */
[----:B------:R-:W-:Y:S01]  /*19900*/  FFMA.FTZ R18, R62, R65, R77 ;  /* 0x000000413e127223 */ /* 0x000fe2000001004d */
[----:B------:R-:W-:Y:S01]  /*19910*/  SHF.L.U32 R63, R63, 0x10, RZ ;  /* 0x000000103f3f7819 */ /* 0x000fe200000006ff */
[----:B------:R-:W0:Y:S01]  /*19920*/  LDC.64 R64, c[0x0][0x428] ;  /* 0x00010a00ff407b82 */ /* 0x000e220000000a00 */
[----:B------:R-:W-:Y:S01]  /*19930*/  IMAD.U32 R69, R69, 0x10000, RZ ;  /* 0x0001000045457824 */ /* 0x000fe200078e00ff */
[----:B------:R-:W-:-:S02]  /*19940*/  PRMT R16, R45, 0x7632, R16 ;  /* 0x000076322d107816 */ /* 0x000fc40000000010 */
[----:B------:R-:W-:Y:S01]  /*19950*/  PRMT R22, R122, 0x7632, R22 ;  /* 0x000076327a167816 */ /* 0x000fe20000000016 */
[----:B------:R-:W-:Y:S01]  /*19960*/  FFMA.FTZ R69, R92, R69, R63 ;  /* 0x000000455c457223 */ /* 0x000fe2000001003f */
[----:B------:R-:W-:Y:S01]  /*19970*/  SHF.L.U32 R63, R122, 0x10, RZ ;  /* 0x000000107a3f7819 */ /* 0x000fe200000006ff */
[----:B------:R-:W-:Y:S01]  /*19980*/  IMAD.U32 R61, R16, 0x10000, RZ ;  /* 0x00010000103d7824 */ /* 0x000fe200078e00ff */
[----:B------:R-:W-:Y:S02]  /*19990*/  SHF.R.S32.HI R16, RZ, 0x1f, R165 ;  /* 0x0000001fff107819 */ /* 0x000fe400000114a5 */
[----:B------:R-:W-:Y:S01]  /*199a0*/  F2FP.BF16.F32.PACK_AB R23, R23, R20 ;  /* 0x000000141717723e */ /* 0x000fe200000010ff */
[----:B------:R-:W-:Y:S01]  /*199b0*/  FFMA.FTZ R68, R60, R63, R79 ;  /* 0x0000003f3c447223 */ /* 0x000fe2000001004f */
[----:B------:R-:W-:Y:S01]  /*199c0*/  FFMA.FTZ R77, R102, R17, R61 ;  /* 0x00000011664d7223 */ /* 0x000fe2000001003d */
[----:B------:R-:W-:Y:S01]  /*199d0*/  LEA.HI R165, R16, R165, RZ, 0x3 ;  /* 0x000000a510a57211 */ /* 0x000fe200078f18ff */
[----:B------:R-:W-:Y:S01]  /*199e0*/  IMAD.U32 R63, R47, 0x10000, RZ ;  /* 0x000100002f3f7824 */ /* 0x000fe200078e00ff */
[----:B------:R-:W-:-:S02]  /*199f0*/  SHF.L.U32 R79, R22, 0x10, RZ ;  /* 0x00000010164f7819 */ /* 0x000fc400000006ff */
[----:B------:R-:W-:Y:S02]  /*19a00*/  PRMT R17, R46, 0x7632, R17 ;  /* 0x000076322e117816 */ /* 0x000fe40000000011 */
[----:B------:R-:W-:Y:S02]  /*19a10*/  PRMT R16, R121, 0x7632, R16 ;  /* 0x0000763279107816 */ /* 0x000fe40000000010 */
[----:B------:R-:W-:Y:S01]  /*19a20*/  PRMT R22, R47, 0x7632, R22 ;  /* 0x000076322f167816 */ /* 0x000fe20000000016 */
[----:B------:R-:W-:Y:S01]  /*19a30*/  IMAD.U32 R17, R17, 0x10000, RZ ;  /* 0x0001000011117824 */ /* 0x000fe200078e00ff */
[----:B------:R-:W-:Y:S02]  /*19a40*/  SHF.L.U32 R61, R121, 0x10, RZ ;  /* 0x00000010793d7819 */ /* 0x000fe400000006ff */
[----:B------:R-:W-:Y:S01]  /*19a50*/  LEA.HI.SX32 R165, R165, R28, 0x1d ;  /* 0x0000001ca5a57211 */ /* 0x000fe200078feaff */
[----:B------:R-:W-:Y:S01]  /*19a60*/  IMAD.U32 R22, R22, 0x10000, RZ ;  /* 0x0001000016167824 */ /* 0x000fe200078e00ff */
[----:B------:R-:W-:Y:S01]  /*19a70*/  SHF.L.U32 R16, R16, 0x10, RZ ;  /* 0x0000001010107819 */ /* 0x000fe200000006ff */
[----:B------:R-:W-:Y:S01]  /*19a80*/  FFMA.FTZ R162, R162, R61, R63 ;  /* 0x0000003da2a27223 */ /* 0x000fe2000001003f */
[C---:B------:R-:W-:Y:S01]  /*19a90*/  IADD3 R61, PT, PT, R165.reuse, 0x20, RZ ;  /* 0x00000020a53d7810 */ /* 0x040fe20007ffe0ff */
[----:B------:R-:W-:Y:S01]  /*19aa0*/  FFMA.FTZ R79, R124, R79, R17 ;  /* 0x0000004f7c4f7223 */ /* 0x000fe20000010011 */
[C---:B------:R-:W-:Y:S01]  /*19ab0*/  VIADD R63, R165.reuse, 0x40 ;  /* 0x00000040a53f7836 */ /* 0x040fe20000000000 */
[----:B------:R-:W-:Y:S01]  /*19ac0*/  IADD3 R81, PT, PT, R165, 0x60, RZ ;  /* 0x00000060a5517810 */ /* 0x000fe20007ffe0ff */
[----:B------:R-:W-:Y:S01]  /*19ad0*/  FFMA.FTZ R97, R97, R16, R22 ;  /* 0x0000001061617223 */ /* 0x000fe20000010016 */
[----:B------:R-:W-:Y:S01]  /*19ae0*/  F2FP.BF16.F32.PACK_AB R22, R25, R14 ;  /* 0x0000000e1916723e */ /* 0x000fe200000010ff */
[----:B0-----:R-:W-:Y:S01]  /*19af0*/  IMAD.WIDE.U32 R16, R165, 0x10, R64 ;  /* 0x00000010a5107825 */ /* 0x001fe200078e0040 */
[----:B------:R-:W-:-:S02]  /*19b00*/  F2FP.BF16.F32.PACK_AB R21, R21, R10 ;  /* 0x0000000a1515723e */ /* 0x000fc400000010ff */
[----:B------:R-:W-:Y:S01]  /*19b10*/  F2FP.BF16.F32.PACK_AB R20, R27, R6 ;  /* 0x000000061b14723e */ /* 0x000fe200000010ff */
[--C-:B------:R-:W-:Y:S01]  /*19b20*/  IMAD.WIDE.U32 R60, R61, 0x10, R64.reuse ;  /* 0x000000103d3c7825 */ /* 0x100fe200078e0040 */
[----:B------:R-:W-:Y:S02]  /*19b30*/  F2FP.BF16.F32.PACK_AB R25, R31, R24 ;  /* 0x000000181f19723e */ /* 0x000fe400000010ff */
[----:B------:R-:W-:Y:S01]  /*19b40*/  F2FP.BF16.F32.PACK_AB R27, R71, R30 ;  /* 0x0000001e471b723e */ /* 0x000fe200000010ff */
[--C-:B------:R-:W-:Y:S01]  /*19b50*/  IMAD.WIDE.U32 R62, R63, 0x10, R64.reuse ;  /* 0x000000103f3e7825 */ /* 0x100fe200078e0040 */
[----:B------:R-:W-:Y:S01]  /*19b60*/  F2FP.BF16.F32.PACK_AB R26, R35, R26 ;  /* 0x0000001a231a723e */ /* 0x000fe200000010ff */
[----:B------:R1:W-:Y:S01]  /*19b70*/  STG.E.128 desc[UR6][R16.64], R20 ;  /* 0x0000001410007986 */ /* 0x0003e2000c101d06 */
[----:B------:R-:W-:Y:S01]  /*19b80*/  F2FP.BF16.F32.PACK_AB R24, R29, R8 ;  /* 0x000000081d18723e */ /* 0x000fe200000010ff */
[----:B------:R-:W-:Y:S01]  /*19b90*/  IMAD.WIDE.U32 R64, R81, 0x10, R64 ;  /* 0x0000001051407825 */ /* 0x000fe200078e0040 */
        /* <DEDUP_REMOVED lines=11> */
.L_x_3672:
[----:B------:R-:W-:Y:S05]  /*19c50*/  BSYNC.RECONVERGENT B0 ;  /* 0x0000000000007941 */ /* 0x000fea0003800200 */
.L_x_3671:
[----:B-1----:R-:W1:Y:S02]  /*19c60*/  LDC.64 R16, c[0x0][0x380] ;  /* 0x0000e000ff107b82 */ /* 0x002e640000000a00 */
[----:B-1----:R-:W-:-:S05]  /*19c70*/  IMAD R0, R16, 0x4, R0 ;  /* 0x0000000410007824 */ /* 0x002fca00078e0200 */
[----:B------:R-:W-:-:S13]  /*19c80*/  ISETP.GE.AND P0, PT, R0, R17, PT ;  /* 0x000000110000720c */ /* 0x000fda0003f06270 */
[----:B------:R-:W-:Y:S05]  /*19c90*/  @!P0 BRA `(.L_x_3673) ;  /* 0xfffffe70004c8947 */ /* 0x000fea000383ffff */
[----:B------:R-:W-:Y:S05]  /*19ca0*/  EXIT ;  /* 0x000000000000794d */ /* 0x000fea0003800000 */
.L_x_3670:
[----:B------:R-:W-:Y:S01]  /*19cb0*/  HFMA2 R32, -RZ, RZ, 0, 5.9604644775390625e-08 ;  /* 0x00000001ff207431 */ /* 0x000fe200000001ff */
[----:B------:R-:W-:Y:S01]  /*19cc0*/  BSSY B0, `(.L_x_3674) ;  /* 0x0000006000007945 */ /* 0x000fe20003800000 */
[----:B------:R-:W-:Y:S01]  /*19cd0*/  IMAD.MOV.U32 R33, RZ, RZ, 0x1f ;  /* 0x0000001fff217424 */ /* 0x000fe200078e00ff */
[----:B------:R-:W-:-:S07]  /*19ce0*/  MOV R29, 0xffffffff ;  /* 0xffffffff001d7802 */ /* 0x000fce0000000f00 */
[----:B01---5:R-:W-:Y:S05]  /*19cf0*/  WARPSYNC.COLLECTIVE R29, `(.L_x_3675) ;  /* 0x000000001d087348 */ /* 0x023fea0003c00000 */
[----:B------:R2:W3:Y:S02]  /*19d00*/  SHFL.BFLY P1, R31, R30, R32, R33 ;  /* 0x0c0000201e1f7389 */ /* 0x0004e40000020021 */
[----:B0123-5:R-:W-:Y:S05]  /*19d10*/  ENDCOLLECTIVE ;  /* 0x000000000000791b */ /* 0x02ffea0003800000 */
.L_x_3675:
[----:B------:R-:W-:Y:S05]  /*19d20*/  BSYNC B0 ;  /* 0x0000000000007941 */ /* 0x000fea0003800000 */
.L_x_3674:
        /* <DEDUP_REMOVED lines=10> */
.L_x_3676:
[----:B------:R-:W-:Y:S01]  /*19dd0*/  HFMA2 R32, -RZ, RZ, 0, 2.384185791015625e-07 ;  /* 0x00000004ff207431 */ /* 0x000fe200000001ff */
[----:B------:R-:W-:-:S05]  /*19de0*/  MOV R20, R31 ;  /* 0x0000001f00147202 */ /* 0x000fca0000000f00 */
[----:B------:R-:W-:-:S04]  /*19df0*/  FADD.FTZ R22, R21, R20 ;  /* 0x0000001415167221 */ /* 0x000fc80000010000 */
[----:B------:R-:W-:-:S07]  /*19e00*/  IMAD.MOV.U32 R30, RZ, RZ, R22 ;  /* 0x000000ffff1e7224 */ /* 0x000fce00078e0016 */
[----:B------:R-:W-:Y:S05]  /*19e10*/  WARPSYNC.COLLECTIVE R29, `(.L_x_3677) ;  /* 0x000000001d087348 */ /* 0x000fea0003c00000 */
[----:B------:R0:W1:Y:S02]  /*19e20*/  SHFL.BFLY P1, R31, R30, R32, R33 ;  /* 0x0c0000201e1f7389 */ /* 0x0000640000020021 */
[----:B01----:R-:W-:Y:S05]  /*19e30*/  ENDCOLLECTIVE ;  /* 0x000000000000791b */ /* 0x003fea0003800000 */
.L_x_3677:
[----:B------:R-:W-:Y:S02]  /*19e40*/  IMAD.MOV.U32 R32, RZ, RZ, 0x8 ;  /* 0x00000008ff207424 */ /* 0x000fe400078e00ff */
[----:B------:R-:W-:-:S04]  /*19e50*/  IMAD.MOV.U32 R23, RZ, RZ, R31 ;  /* 0x000000ffff177224 */ /* 0x000fc800078e001f */
[----:B------:R-:W-:-:S05]  /*19e60*/  FADD.FTZ R23, R22, R23 ;  /* 0x0000001716177221 */ /* 0x000fca0000010000 */
[----:B------:R-:W-:-:S07]  /*19e70*/  MOV R30, R23 ;  /* 0x00000017001e7202 */ /* 0x000fce0000000f00 */
[----:B------:R-:W-:Y:S05]  /*19e80*/  WARPSYNC.COLLECTIVE R29, `(.L_x_3678) ;  /* 0x000000001d087348 */ /* 0x000fea0003c00000 */
[----:B------:R0:W1:Y:S02]  /*19e90*/  SHFL.BFLY P1, R31, R30, R32, R33 ;  /* 0x0c0000201e1f7389 */ /* 0x0000640000020021 */
[----:B01----:R-:W-:Y:S05]  /*19ea0*/  ENDCOLLECTIVE ;  /* 0x000000000000791b */ /* 0x003fea0003800000 */
.L_x_3678:
[----:B------:R-:W-:Y:S01]  /*19eb0*/  HFMA2 R32, -RZ, RZ, 0, 9.5367431640625e-07 ;  /* 0x00000010ff207431 */ /* 0x000fe200000001ff */
[----:B------:R-:W-:-:S05]  /*19ec0*/  MOV R20, R31 ;  /* 0x0000001f00147202 */ /* 0x000fca0000000f00 */
[----:B------:R-:W-:-:S04]  /*19ed0*/  FADD.FTZ R25, R23, R20 ;  /* 0x0000001417197221 */ /* 0x000fc80000010000 */
[----:B------:R-:W-:-:S07]  /*19ee0*/  IMAD.MOV.U32 R30, RZ, RZ, R25 ;  /* 0x000000ffff1e7224 */ /* 0x000fce00078e0019 */
[----:B------:R-:W-:Y:S05]  /*19ef0*/  WARPSYNC.COLLECTIVE R29, `(.L_x_3679) ;  /* 0x000000001d087348 */ /* 0x000fea0003c00000 */
[----:B------:R0:W1:Y:S02]  /*19f00*/  SHFL.BFLY P1, R31, R30, R32, R33 ;  /* 0x0c0000201e1f7389 */ /* 0x0000640000020021 */
[----:B01----:R-:W-:Y:S05]  /*19f10*/  ENDCOLLECTIVE ;  /* 0x000000000000791b */ /* 0x003fea0003800000 */
.L_x_3679:
[----:B------:R-:W-:Y:S02]  /*19f20*/  IMAD.MOV.U32 R32, RZ, RZ, 0x1 ;  /* 0x00000001ff207424 */ /* 0x000fe400078e00ff */
        /* <DEDUP_REMOVED lines=71> */
.L_x_3680:
[----:B------:R-:W-:Y:S01]  /*1a3a0*/  HFMA2 R32, -RZ, RZ, 0, 1.1920928955078125e-07 ;  /* 0x00000002ff207431 */ /* 0x000fe200000001ff */
[----:B------:R-:W-:-:S05]  /*1a3b0*/  MOV R21, R31 ;  /* 0x0000001f00157202 */ /* 0x000fca0000000f00 */
[----:B------:R-:W-:-:S04]  /*1a3c0*/  FADD.FTZ R21, R20, R21 ;  /* 0x0000001514157221 */ /* 0x000fc80000010000 */
[----:B------:R-:W-:-:S07]  /*1a3d0*/  IMAD.MOV.U32 R30, RZ, RZ, R21 ;  /* 0x000000ffff1e7224 */ /* 0x000fce00078e0015 */
[----:B------:R-:W-:Y:S05]  /*1a3e0*/  WARPSYNC.COLLECTIVE R29, `(.L_x_3681) ;  /* 0x000000001d087348 */ /* 0x000fea0003c00000 */
[----:B------:R0:W1:Y:S02]  /*1a3f0*/  SHFL.BFLY P1, R31, R30, R32, R33 ;  /* 0x0c0000201e1f7389 */ /* 0x0000640000020021 */
[----:B01----:R-:W-:Y:S05]  /*1a400*/  ENDCOLLECTIVE ;  /* 0x000000000000791b */ /* 0x003fea0003800000 */
.L_x_3681:
[----:B------:R-:W-:Y:S02]  /*1a410*/  IMAD.MOV.U32 R32, RZ, RZ, 0x4 ;  /* 0x00000004ff207424 */ /* 0x000fe400078e00ff */
[----:B------:R-:W-:-:S04]  /*1a420*/  IMAD.MOV.U32 R22, RZ, RZ, R31 ;  /* 0x000000ffff167224 */ /* 0x000fc800078e001f */
[----:B------:R-:W-:-:S05]  /*1a430*/  FADD.FTZ R22, R21, R22 ;  /* 0x0000001615167221 */ /* 0x000fca0000010000 */
[----:B------:R-:W-:-:S07]  /*1a440*/  MOV R30, R22 ;  /* 0x00000016001e7202 */ /* 0x000fce0000000f00 */
[----:B------:R-:W-:Y:S05]  /*1a450*/  WARPSYNC.COLLECTIVE R29, `(.L_x_3682) ;  /* 0x000000001d087348 */ /* 0x000fea0003c00000 */
[----:B------:R0:W1:Y:S02]  /*1a460*/  SHFL.BFLY P1, R31, R30, R32, R33 ;  /* 0x0c0000201e1f7389 */ /* 0x0000640000020021 */
[----:B01----:R-:W-:Y:S05]  /*1a470*/  ENDCOLLECTIVE ;  /* 0x000000000000791b */ /* 0x003fea0003800000 */
.L_x_3682:
[----:B------:R-:W-:Y:S01]  /*1a480*/  HFMA2 R32, -RZ, RZ, 0, 4.76837158203125e-07 ;  /* 0x00000008ff207431 */ /* 0x000fe200000001ff */
[----:B------:R-:W-:-:S05]  /*1a490*/  MOV R23, R31 ;  /* 0x0000001f00177202 */ /* 0x000fca0000000f00 */
[----:B------:R-:W-:-:S04]  /*1a4a0*/  FADD.FTZ R23, R22, R23 ;  /* 0x0000001716177221 */ /* 0x000fc80000010000 */
[----:B------:R-:W-:-:S07]  /*1a4b0*/  IMAD.MOV.U32 R30, RZ, RZ, R23 ;  /* 0x000000ffff1e7224 */ /* 0x000fce00078e0017 */
[----:B------:R-:W-:Y:S05]  /*1a4c0*/  WARPSYNC.COLLECTIVE R29, `(.L_x_3683) ;  /* 0x000000001d087348 */ /* 0x000fea0003c00000 */
[----:B------:R0:W1:Y:S02]  /*1a4d0*/  SHFL.BFLY P1, R31, R30, R32, R33 ;  /* 0x0c0000201e1f7389 */ /* 0x0000640000020021 */
[----:B01----:R-:W-:Y:S05]  /*1a4e0*/  ENDCOLLECTIVE ;  /* 0x000000000000791b */ /* 0x003fea0003800000 */
.L_x_3683:
[----:B------:R-:W-:Y:S02]  /*1a4f0*/  IMAD.MOV.U32 R32, RZ, RZ, 0x10 ;  /* 0x00000010ff207424 */ /* 0x000fe400078e00ff */
[----:B------:R-:W-:-:S04]  /*1a500*/  IMAD.MOV.U32 R26, RZ, RZ, R31 ;  /* 0x000000ffff1a7224 */ /* 0x000fc800078e001f */
[----:B------:R-:W-:-:S05]  /*1a510*/  FADD.FTZ R26, R23, R26 ;  /* 0x0000001a171a7221 */ /* 0x000fca0000010000 */
[----:B------:R-:W-:-:S07]  /*1a520*/  MOV R30, R26 ;  /* 0x0000001a001e7202 */ /* 0x000fce0000000f00 */
[----:B------:R-:W-:Y:S05]  /*1a530*/  WARPSYNC.COLLECTIVE R29, `(.L_x_3684) ;  /* 0x000000001d087348 */ /* 0x000fea0003c00000 */
[----:B------:R0:W1:Y:S02]  /*1a540*/  SHFL.BFLY P1, R31, R30, R32, R33 ;  /* 0x0c0000201e1f7389 */ /* 0x0000640000020021 */
[----:B01----:R-:W-:Y:S05]  /*1a550*/  ENDCOLLECTIVE ;  /* 0x000000000000791b */ /* 0x003fea0003800000 */
.L_x_3684:
[----:B------:R-:W-:Y:S01]  /*1a560*/  MOV R25, R31 ;  /* 0x0000001f00197202 */ /* 0x000fe20000000f00 */
[----:B------:R-:W-:Y:S06]  /*1a570*/  BRA `(.L_x_3685) ;  /* 0xffffffe800047947 */ /* 0x000fec000383ffff */
.L_x_3686:
        /* <DEDUP_REMOVED lines=16> */
.L_x_37243:


//--------------------- .text._ZN10layer_norm13ln_fwd_kernelINS_13Kernel_traitsI6__halfS2_S2_S2_fjLj1024ELj1ELj4ELj1ELj16ENS_18Kernel_traits_baseILj1024ES2_S2_S2_S2_fjLj128EEEEELb0ELb0ELb0ELb0EEEvNS_9FwdParamsE --------------------------
	.section	.text._ZN10layer_norm13ln_fwd_kernelINS_13Kernel_traitsI6__halfS2_S2_S2_fjLj1024ELj1ELj4ELj1ELj16ENS_18Kernel_traits_baseILj1024ES2_S2_S2_S2_fjLj128EEEEELb0ELb0ELb0ELb0EEEvNS_9FwdParamsE,"ax",@progbits
	.align	128
        .global         _ZN10layer_norm13ln_fwd_kernelINS_13Kernel_traitsI6__halfS2_S2_S2_fjLj1024ELj1ELj4ELj1ELj16ENS_18Kernel_traits_baseILj1024ES2_S2_S2_S2_fjLj128EEEEELb0ELb0ELb0ELb0EEEvNS_9FwdParamsE
        .type           _ZN10layer_norm13ln_fwd_kernelINS_13Kernel_traitsI6__halfS2_S2_S2_fjLj1024ELj1ELj4ELj1ELj16ENS_18Kernel_traits_baseILj1024ES2_S2_S2_S2_fjLj128EEEEELb0ELb0ELb0ELb0EEEvNS_9FwdParamsE,@function
        .size           _ZN10layer_norm13ln_fwd_kernelINS_13Kernel_traitsI6__halfS2_S2_S2_fjLj1024ELj1ELj4ELj1ELj16ENS_18Kernel_traits_baseILj1024ES2_S2_S2_S2_fjLj128EEEEELb0ELb0ELb0ELb0EEEvNS_9FwdParamsE,(.L_x_37244 - _ZN10layer_norm13ln_fwd_kernelINS_13Kernel_traitsI6__halfS2_S2_S2_fjLj1024ELj1ELj4ELj1ELj16ENS_18Kernel_traits_baseILj1024ES2_S2_S2_S2_fjLj128EEEEELb0ELb0ELb0ELb0EEEvNS_9FwdParamsE)
        .other          _ZN10layer_norm13ln_fwd_kernelINS_13Kernel_traitsI6__halfS2_S2_S2_fjLj1024ELj1ELj4ELj1ELj16ENS_18Kernel_traits_baseILj1024ES2_S2_S2_S2_fjLj128EEEEELb0ELb0ELb0ELb0EEEvNS_9FwdParamsE,@"STO_CUDA_ENTRY STV_DEFAULT"
_ZN10layer_norm13ln_fwd_kernelINS_13Kernel_traitsI6__halfS2_S2_S2_fjLj1024ELj1ELj4ELj1ELj16ENS_18Kernel_traits_baseILj1024ES2_S2_S2_S2_fjLj128EEEEELb0ELb0ELb0ELb0EEEvNS_9FwdParamsE:
.text._ZN10layer_norm13ln_fwd_kernelINS_13Kernel_traitsI6__halfS2_S2_S2_fjLj1024ELj1ELj4ELj1ELj16ENS_18Kernel_traits_baseILj1024ES2_S2_S2_S2_fjLj128EEEEELb0ELb0ELb0ELb0EEEvNS_9FwdParamsE:
[----:B------:R-:W-:Y:S01]  /*0000*/  LDC R1, c[0x0][0x37c] ;  /* 0x0000df00ff017b82 */ /* 0x000fe20000000800 */
[----:B------:R-:W0:Y:S07]  /*0010*/  S2R R4, SR_TID.X ;  /* 0x0000000000047919 */ /* 0x000e2e0000002100 */
[----:B------:R-:W1:Y:S01]  /*0020*/  LDC R3, c[0x0][0x388] ;  /* 0x0000e200ff037b82 */ /* 0x000e620000000800 */
[----:B------:R-:W2:Y:S01]  /*0030*/  LDCU.64 UR10, c[0x0][0x438] ;  /* 0x00008700ff0a77ac */ /* 0x000ea20008000a00 */
[----:B------:R-:W-:Y:S01]  /*0040*/  BSSY.RECONVERGENT B0, `(.L_x_3687) ;  /* 0x0000053000007945 */ /* 0x000fe20003800200 */
[----:B------:R-:W3:Y:S05]  /*0050*/  LDCU.64 UR6, c[0x0][0x3a0] ;  /* 0x00007400ff0677ac */ /* 0x000eea0008000a00 */
[----:B------:R-:W4:Y:S01]  /*0060*/  S2UR UR4, SR_CTAID.X ;  /* 0x00000000000479c3 */ /* 0x000f220000002500 */
[----:B------:R-:W3:Y:S01]  /*0070*/  LDCU.64 UR8, c[0x0][0x3e0] ;  /* 0x00007c00ff0877ac */ /* 0x000ee20008000a00 */
[----:B--2---:R-:W-:-:S04]  /*0080*/  UISETP.NE.U32.AND UP1, UPT, UR10, URZ, UPT ;  /* 0x000000ff0a00728c */ /* 0x004fc8000bf25070 */
[----:B------:R-:W-:Y:S01]  /*0090*/  UISETP.NE.AND.EX UP1, UPT, UR11, URZ, UPT, UP1 ;  /* 0x000000ff0b00728c */ /* 0x000fe2000bf25310 */
[----:B-1----:R-:W-:Y:S01]  /*00a0*/  SHF.R.S32.HI R0, RZ, 0x1f, R3 ;  /* 0x0000001fff007819 */ /* 0x002fe20000011403 */
[----:B---3--:R-:W-:-:S03]  /*00b0*/  ULOP3.LUT UP0, URZ, UR6, UR8, URZ, 0xfc, !UPT ;  /* 0x0000000806ff7292 */ /* 0x008fc6000f80fcff */
[----:B------:R-:W-:Y:S02]  /*00c0*/  LEA.HI R3, R0, R3, RZ, 0x3 ;  /* 0x0000000300037211 */ /* 0x000fe400078f18ff */
[C---:B0-----:R-:W-:Y:S01]  /*00d0*/  LOP3.LUT R2, R4.reuse, 0x1f, RZ, 0xc, !PT ;  /* 0x0000001f04027812 */ /* 0x041fe200078e0cff */
[----:B----4-:R-:W-:Y:S01]  /*00e0*/  USHF.L.U32 UR4, UR4, 0x2, URZ ;  /* 0x0000000204047899 */ /* 0x010fe200080006ff */
[----:B------:R-:W-:Y:S01]  /*00f0*/  SHF.R.U32.HI R0, RZ, 0x5, R4 ;  /* 0x00000005ff007819 */ /* 0x000fe20000011604 */
[----:B------:R-:W-:Y:S01]  /*0100*/  ULOP3.LUT UP0, URZ, UR7, UR9, URZ, 0xfc, UP0 ;  /* 0x0000000907ff7292 */ /* 0x000fe2000800fcff */
[----:B------:R-:W-:Y:S01]  /*0110*/  LEA.HI.SX32 R3, R3, R2, 0x1d ;  /* 0x0000000203037211 */ /* 0x000fe200078feaff */
[----:B------:R-:W0:Y:S01]  /*0120*/  LDCU.64 UR6, c[0x0][0x358] ;  /* 0x00006b00ff0677ac */ /* 0x000e220008000a00 */
[----:B------:R-:W-:Y:S02]  /*0130*/  LOP3.LUT R2, R4, 0x1f, RZ, 0xc0, !PT ;  /* 0x0000001f04027812 */ /* 0x000fe400078ec0ff */
        /* <DEDUP_REMOVED lines=36> */
.L_x_3688:
        /* <DEDUP_REMOVED lines=31> */
.L_x_3689:
[----:B------:R-:W-:Y:S05]  /*0570*/  BSYNC.RECONVERGENT B0 ;  /* 0x0000000000007941 */ /* 0x000fea0003800200 */
.L_x_3687:
[----:B------:R-:W0:Y:S02]  /*0580*/  LDCU UR4, c[0x0][0x384] ;  /* 0x00007080ff0477ac */ /* 0x000e240008000800 */
[----:B0-----:R-:W-:-:S13]  /*0590*/  ISETP.GE.AND P0, PT, R0, UR4, PT ;  /* 0x0000000400007c0c */ /* 0x001fda000bf06270 */
[----:B------:R-:W-:Y:S05]  /*05a0*/  @P0 EXIT ;  /* 0x000000000000094d */ /* 0x000fea0003800000 */
[----:B------:R-:W0:Y:S01]  /*05b0*/  LDCU.U8 UR4, c[0x0][0x410] ;  /* 0x00008200ff0477ac */ /* 0x000e220008000000 */
[----:B------:R-:W-:Y:S01]  /*05c0*/  UISETP.NE.U32.AND UP1, UPT, UR8, URZ, UPT ;  /* 0x000000ff0800728c */ /* 0x000fe2000bf25070 */
[----:B------:R-:W1:Y:S03]  /*05d0*/  LDCU UR10, c[0x0][0x388] ;  /* 0x00007100ff0a77ac */ /* 0x000e660008000800 */
[----:B------:R-:W-:Y:S01]  /*05e0*/  UISETP.NE.AND.EX UP1, UPT, UR9, URZ, UPT, UP1 ;  /* 0x000000ff0900728c */ /* 0x000fe2000bf25310 */
[----:B------:R-:W2:Y:S05]  /*05f0*/  LDCU UR8, c[0x0][0x448] ;  /* 0x00008900ff0877ac */ /* 0x000eaa0008000800 */
[----:B------:R-:W-:Y:S01]  /*0600*/  PLOP3.LUT P1, PT, PT, PT, UP1, 0x80, 0x8 ;  /* 0x000000000008781c */ /* 0x000fe20003f2f018 */
[----:B------:R-:W3:Y:S01]  /*0610*/  LDCU.64 UR12, c[0x0][0x3a0] ;  /* 0x00007400ff0c77ac */ /* 0x000ee20008000a00 */
[----:B------:R-:W4:Y:S01]  /*0620*/  LDCU.64 UR14, c[0x0][0x3e0] ;  /* 0x00007c00ff0e77ac */ /* 0x000f220008000a00 */
[----:B0-----:R-:W-:-:S11]  /*0630*/  UISETP.NE.AND UP2, UPT, UR4, URZ, UPT ;  /* 0x000000ff0400728c */ /* 0x001fd6000bf45270 */
.L_x_3719:
[----:B------:R-:W0:Y:S02]  /*0640*/  @P1 LDC.64 R52, c[0x0][0x3e0] ;  /* 0x0000f800ff341b82 */ /* 0x000e240000000a00 */
[----:B0-----:R-:W-:-:S06]  /*0650*/  @P1 IMAD.WIDE R52, R0, 0x2, R52 ;  /* 0x0000000200341825 */ /* 0x001fcc00078e0234 */
[----:B------:R-:W2:Y:S01]  /*0660*/  @P1 LDG.E.U16 R52, desc[UR6][R52.64] ;  /* 0x0000000634341981 */ /* 0x000ea2000c1e1500 */
[----:B-1----:R-:W-:Y:S01]  /*0670*/  IMAD R54, R0, UR10, RZ ;  /* 0x0000000a00367c24 */ /* 0x002fe2000f8e02ff */
[----:B------:R-:W-:Y:S01]  /*0680*/  ISETP.GE.U32.AND P0, PT, R3, 0x20, PT ;  /* 0x000000200300780c */ /* 0x000fe20003f06070 */
[----:B------:R-:W-:Y:S01]  /*0690*/  HFMA2 R77, -RZ, RZ, 1.875, 0 ;  /* 0x3f800000ff4d7431 */ /* 0x000fe200000001ff */
[----:B------:R-:W-:Y:S02]  /*06a0*/  BSSY.RECONVERGENT B0, `(.L_x_3690) ;  /* 0x000005d000007945 */ /* 0x000fe40003800200 */
[----:B------:R-:W-:-:S04]  /*06b0*/  SHF.R.S32.HI R55, RZ, 0x1f, R54 ;  /* 0x0000001fff377819 */ /* 0x000fc80000011436 */
[----:B------:R-:W-:-:S04]  /*06c0*/  LEA.HI R55, R55, R54, RZ, 0x3 ;  /* 0x0000003637377211 */ /* 0x000fc800078f18ff */
[----:B------:R-:W-:-:S04]  /*06d0*/  LEA.HI.SX32 R60, R55, R2, 0x1d ;  /* 0x00000002373c7211 */ /* 0x000fc800078feaff */
[----:B------:R-:W-:Y:S01]  /*06e0*/  MOV R78, R60 ;  /* 0x0000003c004e7202 */ /* 0x000fe20000000f00 */
[----:B--2---:R-:W-:Y:S01]  /*06f0*/  @P1 HADD2.F32 R77, -RZ, R52.H0_H0 ;  /* 0x20000034ff4d1230 */ /* 0x004fe20000004100 */
[----:B------:R-:W-:Y:S06]  /*0700*/  @!P0 BRA `(.L_x_3691) ;  /* 0x0000000400588947 */ /* 0x000fec0003800000 */
[----:B------:R-:W0:Y:S02]  /*0710*/  LDC.64 R12, c[0x0][0x390] ;  /* 0x0000e400ff0c7b82 */ /* 0x000e240000000a00 */
[----:B0-----:R-:W-:-:S06]  /*0720*/  IMAD.WIDE.U32 R12, R60, 0x10, R12 ;  /* 0x000000103c0c7825 */ /* 0x001fcc00078e000c */
[----:B------:R-:W5:Y:S01]  /*0730*/  LDG.E.128 R12, desc[UR6][R12.64] ;  /* 0x000000060c0c7981 */ /* 0x000f62000c1e1d00 */
[----:B---3--:R-:W-:-:S04]  /*0740*/  UISETP.NE.U32.AND UP1, UPT, UR12, URZ, UPT ;  /* 0x000000ff0c00728c */ /* 0x008fc8000bf25070 */
[----:B------:R-:W-:-:S09]  /*0750*/  UISETP.NE.AND.EX UP1, UPT, UR13, URZ, UPT, UP1 ;  /* 0x000000ff0d00728c */ /* 0x000fd2000bf25310 */
[----:B------:R-:W-:Y:S05]  /*0760*/  BRA.U !UP1, `(.L_x_3692) ;  /* 0x0000000109807547 */ /* 0x000fea000b800000 */
[----:B------:R-:W0:Y:S02]  /*0770*/  LDC.64 R16, c[0x0][0x3a0] ;  /* 0x0000e800ff107b82 */ /* 0x000e240000000a00 */
[----:B0-----:R-:W-:-:S06]  /*0780*/  IMAD.WIDE.U32 R16, R60, 0x10, R16 ;  /* 0x000000103c107825 */ /* 0x001fcc00078e0010 */
[----:B------:R-:W2:Y:S01]  /*0790*/  LDG.E.128 R16, desc[UR6][R16.64] ;  /* 0x0000000610107981 */ /* 0x000ea2000c1e1d00 */
[--C-:B-----5:R-:W-:Y:S02]  /*07a0*/  HADD2.F32 R56, -RZ, R13.reuse.H0_H0 ;  /* 0x2000000dff387230 */ /* 0x120fe40000004100 */
[----:B------:R-:W-:Y:S02]  /*07b0*/  HADD2.F32 R58, -RZ, R13.H1_H1 ;  /* 0x3000000dff3a7230 */ /* 0x000fe40000004100 */
[--C-:B------:R-:W-:Y:S02]  /*07c0*/  HADD2.F32 R52, -RZ, R12.reuse.H0_H0 ;  /* 0x2000000cff347230 */ /* 0x100fe40000004100 */
[--C-:B------:R-:W-:Y:S02]  /*07d0*/  HADD2.F32 R82, -RZ, R15.reuse.H0_H0 ;  /* 0x2000000fff527230 */ /* 0x100fe40000004100 */
[----:B------:R-:W-:Y:S02]  /*07e0*/  HADD2.F32 R84, -RZ, R15.H1_H1 ;  /* 0x3000000fff547230 */ /* 0x000fe40000004100 */
[----:B------:R-:W-:-:S02]  /*07f0*/  HADD2.F32 R54, -RZ, R12.H1_H1 ;  /* 0x3000000cff367230 */ /* 0x000fc40000004100 */
[--C-:B------:R-:W-:Y:S02]  /*0800*/  HADD2.F32 R78, -RZ, R14.reuse.H0_H0 ;  /* 0x2000000eff4e7230 */ /* 0x100fe40000004100 */
[----:B------:R-:W-:Y:S02]  /*0810*/  HADD2.F32 R80, -RZ, R14.H1_H1 ;  /* 0x3000000eff507230 */ /* 0x000fe40000004100 */
[--C-:B--2---:R-:W-:Y:S02]  /*0820*/  HADD2.F32 R13, -RZ, R16.reuse.H0_H0 ;  /* 0x20000010ff0d7230 */ /* 0x104fe40000004100 */
[----:B------:R-:W-:Y:S02]  /*0830*/  HADD2.F32 R15, -RZ, R17.H0_H0 ;  /* 0x20000011ff0f7230 */ /* 0x000fe40000004100 */
[----:B------:R-:W-:Y:S02]  /*0840*/  HADD2.F32 R55, -RZ, R19.H0_H0 ;  /* 0x20000013ff377230 */ /* 0x000fe40000004100 */
[----:B------:R-:W-:Y:S01]  /*0850*/  FFMA.FTZ R12, R52, R77, R13 ;  /* 0x0000004d340c7223 */ /* 0x000fe2000001000d */
[----:B------:R-:W-:-:S02]  /*0860*/  HADD2.F32 R59, -RZ, R16.H1_H1 ;  /* 0x30000010ff3b7230 */ /* 0x000fc40000004100 */
[-C--:B------:R-:W-:Y:S01]  /*0870*/  FFMA.FTZ R13, R56, R77.reuse, R15 ;  /* 0x0000004d380d7223 */ /* 0x080fe2000001000f */
[----:B------:R-:W-:Y:S02]  /*0880*/  HADD2.F32 R17, -RZ, R17.H1_H1 ;  /* 0x30000011ff117230 */ /* 0x000fe40000004100 */
[-C--:B------:R-:W-:Y:S01]  /*0890*/  FFMA.FTZ R15, R82, R77.reuse, R55 ;  /* 0x0000004d520f7223 */ /* 0x080fe20000010037 */
[--C-:B------:R-:W-:Y:S02]  /*08a0*/  HADD2.F32 R53, -RZ, R18.reuse.H0_H0 ;  /* 0x20000012ff357230 */ /* 0x100fe40000004100 */
[-C--:B------:R-:W-:Y:S01]  /*08b0*/  FFMA.FTZ R59, R54, R77.reuse, R59 ;  /* 0x0000004d363b7223 */ /* 0x080fe2000001003b */
[----:B------:R-:W-:Y:S02]  /*08c0*/  HADD2.F32 R57, -RZ, R18.H1_H1 ;  /* 0x30000012ff397230 */ /* 0x000fe40000004100 */
[----:B------:R-:W-:Y:S01]  /*08d0*/  FFMA.FTZ R58, R58, R77, R17 ;  /* 0x0000004d3a3a7223 */ /* 0x000fe20000010011 */
[----:B------:R-:W-:-:S02]  /*08e0*/  HADD2.F32 R19, -RZ, R19.H1_H1 ;  /* 0x30000013ff137230 */ /* 0x000fc40000004100 */
[-C--:B------:R-:W-:Y:S01]  /*08f0*/  FFMA.FTZ R14, R78, R77.reuse, R53 ;  /* 0x0000004d4e0e7223 */ /* 0x080fe20000010035 */
[----:B------:R-:W-:Y:S01]  /*0900*/  F2FP.F16.F32.PACK_AB R16, R59, R12 ;  /* 0x0000000c3b10723e */ /* 0x000fe200000000ff */
[----:B------:R-:W-:Y:S01]  /*0910*/  FFMA.FTZ R57, R80, R77, R57 ;  /* 0x0000004d50397223 */ /* 0x000fe20000010039 */
[----:B------:R-:W-:Y:S01]  /*0920*/  F2FP.F16.F32.PACK_AB R17, R58, R13 ;  /* 0x0000000d3a11723e */ /* 0x000fe200000000ff */
[----:B------:R-:W-:-:S03]  /*0930*/  FFMA.FTZ R56, R84, R77, R19 ;  /* 0x0000004d54387223 */ /* 0x000fc60000010013 */
[----:B------:R-:W-:Y:S02]  /*0940*/  F2FP.F16.F32.PACK_AB R18, R57, R14 ;  /* 0x0000000e3912723e */ /* 0x000fe400000000ff */
[----:B------:R-:W-:Y:S01]  /*0950*/  F2FP.F16.F32.PACK_AB R19, R56, R15 ;  /* 0x0000000f3813723e */ /* 0x000fe200000000ff */
[----:B------:R-:W-:Y:S06]  /*0960*/  BRA `(.L_x_3693) ;  /* 0x0000000000a47947 */ /* 0x000fec0003800000 */
.L_x_3692:
[----:B----4-:R-:W-:-:S04]  /*0970*/  UISETP.NE.U32.AND UP1, UPT, UR14, URZ, UPT ;  /* 0x000000ff0e00728c */ /* 0x010fc8000bf25070 */
[----:B------:R-:W-:-:S06]  /*0980*/  UISETP.NE.AND.EX UP1, UPT, UR15, URZ, UPT, UP1 ;  /* 0x000000ff0f00728c */ /* 0x000fcc000bf25310 */
[----:B------:R-:W-:-:S13]  /*0990*/  PLOP3.LUT P1, PT, PT, PT, UP1, 0x80, 0x8 ;  /* 0x000000000008781c */ /* 0x000fda0003f2f018 */
[----:B------:R-:W-:Y:S05]  /*09a0*/  @!P1 BRA `(.L_x_3694) ;  /* 0x0000000000549947 */ /* 0x000fea0003800000 */
[----:B-----5:R-:W-:Y:S02]  /*09b0*/  HADD2.F32 R56, -RZ, R15.H0_H0 ;  /* 0x2000000fff387230 */ /* 0x020fe40000004100 */
[--C-:B------:R-:W-:Y:S02]  /*09c0*/  HADD2.F32 R16, -RZ, R12.reuse.H0_H0 ;  /* 0x2000000cff107230 */ /* 0x100fe40000004100 */
[----:B------:R-:W-:Y:S02]  /*09d0*/  HADD2.F32 R18, -RZ, R12.H1_H1 ;  /* 0x3000000cff127230 */ /* 0x000fe40000004100 */
[--C-:B------:R-:W-:Y:S02]  /*09e0*/  HADD2.F32 R52, -RZ, R13.reuse.H0_H0 ;  /* 0x2000000dff347230 */ /* 0x100fe40000004100 */
[-C--:B------:R-:W-:Y:S01]  /*09f0*/  FMUL.FTZ R12, R16, R77.reuse ;  /* 0x0000004d100c7220 */ /* 0x080fe20000410000 */
[----:B------:R-:W-:Y:S02]  /*0a00*/  HADD2.F32 R58, -RZ, R13.H1_H1 ;  /* 0x3000000dff3a7230 */ /* 0x000fe40000004100 */
[----:B------:R-:W-:Y:S01]  /*0a10*/  FMUL.FTZ R59, R18, R77 ;  /* 0x0000004d123b7220 */ /* 0x000fe20000410000 */
[----:B------:R-:W-:-:S02]  /*0a20*/  HADD2.F32 R54, -RZ, R14.H0_H0 ;  /* 0x2000000eff367230 */ /* 0x000fc40000004100 */
[-C--:B------:R-:W-:Y:S01]  /*0a30*/  FMUL.FTZ R13, R52, R77.reuse ;  /* 0x0000004d340d7220 */ /* 0x080fe20000410000 */
[----:B------:R-:W-:Y:S02]  /*0a40*/  HADD2.F32 R78, -RZ, R14.H1_H1 ;  /* 0x3000000eff4e7230 */ /* 0x000fe40000004100 */
[-C--:B------:R-:W-:Y:S01]  /*0a50*/  FMUL.FTZ R58, R58, R77.reuse ;  /* 0x0000004d3a3a7220 */ /* 0x080fe20000410000 */
[----:B------:R-:W-:Y:S02]  /*0a60*/  HADD2.F32 R80, -RZ, R15.H1_H1 ;  /* 0x3000000fff507230 */ /* 0x000fe40000004100 */
[-C--:B------:R-:W-:Y:S01]  /*0a70*/  FMUL.FTZ R15, R56, R77.reuse ;  /* 0x0000004d380f7220 */ /* 0x080fe20000410000 */
[-C--:B------:R-:W-:Y:S01]  /*0a80*/  FMUL.FTZ R14, R54, R77.reuse ;  /* 0x0000004d360e7220 */ /* 0x080fe20000410000 */
[----:B------:R-:W-:Y:S01]  /*0a90*/  FMUL.FTZ R57, R78, R77 ;  /* 0x0000004d4e397220 */ /* 0x000fe20000410000 */
[----:B------:R-:W-:Y:S01]  /*0aa0*/  F2FP.F16.F32.PACK_AB R17, R58, R13 ;  /* 0x0000000d3a11723e */ /* 0x000fe200000000ff */
[----:B------:R-:W-:Y:S01]  /*0ab0*/  FMUL.FTZ R56, R80, R77 ;  /* 0x0000004d50387220 */ /* 0x000fe20000410000 */
[----:B------:R-:W-:-:S02]  /*0ac0*/  F2FP.F16.F32.PACK_AB R16, R59, R12 ;  /* 0x0000000c3b10723e */ /* 0x000fc400000000ff */
[----:B------:R-:W-:Y:S02]  /*0ad0*/  F2FP.F16.F32.PACK_AB R18, R57, R14 ;  /* 0x0000000e3912723e */ /* 0x000fe400000000ff */
[----:B------:R-:W-:Y:S01]  /*0ae0*/  F2FP.F16.F32.PACK_AB R19, R56, R15 ;  /* 0x0000000f3813723e */ /* 0x000fe200000000ff */
[----:B------:R-:W-:Y:S06]  /*0af0*/  BRA `(.L_x_3693) ;  /* 0x0000000000407947 */ /* 0x000fec0003800000 */
.L_x_3694:
[--C-:B-----5:R-:W-:Y:S02]  /*0b00*/  HADD2.F32 R56, -RZ, R13.reuse.H0_H0 ;  /* 0x2000000dff387230 */ /* 0x120fe40000004100 */
[--C-:B------:R-:W-:Y:S02]  /*0b10*/  HADD2.F32 R52, -RZ, R12.reuse.H0_H0 ;  /* 0x2000000cff347230 */ /* 0x100fe40000004100 */
[----:B------:R-:W-:Y:S02]  /*0b20*/  HADD2.F32 R54, -RZ, R12.H1_H1 ;  /* 0x3000000cff367230 */ /* 0x000fe40000004100 */
[----:B------:R-:W-:Y:S02]  /*0b30*/  HADD2.F32 R58, -RZ, R13.H1_H1 ;  /* 0x3000000dff3a7230 */ /* 0x000fe40000004100 */
[-C--:B------:R-:W-:Y:S01]  /*0b40*/  FMUL.FTZ R13, R56, R77.reuse ;  /* 0x0000004d380d7220 */ /* 0x080fe20000410000 */
[--C-:B------:R-:W-:Y:S02]  /*0b50*/  HADD2.F32 R78, -RZ, R14.reuse.H0_H0 ;  /* 0x2000000eff4e7230 */ /* 0x100fe40000004100 */
[----:B------:R-:W-:Y:S01]  /*0b60*/  FMUL.FTZ R12, R52, R77 ;  /* 0x0000004d340c7220 */ /* 0x000fe20000410000 */
[----:B------:R-:W-:-:S02]  /*0b70*/  HADD2.F32 R80, -RZ, R14.H1_H1 ;  /* 0x3000000eff507230 */ /* 0x000fc40000004100 */
[-C--:B------:R-:W-:Y:S01]  /*0b80*/  FMUL.FTZ R59, R54, R77.reuse ;  /* 0x0000004d363b7220 */ /* 0x080fe20000410000 */
[--C-:B------:R-:W-:Y:S02]  /*0b90*/  HADD2.F32 R82, -RZ, R15.reuse.H0_H0 ;  /* 0x2000000fff527230 */ /* 0x100fe40000004100 */
[-C--:B------:R-:W-:Y:S01]  /*0ba0*/  FMUL.FTZ R58, R58, R77.reuse ;  /* 0x0000004d3a3a7220 */ /* 0x080fe20000410000 */
[----:B------:R-:W-:Y:S02]  /*0bb0*/  HADD2.F32 R84, -RZ, R15.H1_H1 ;  /* 0x3000000fff547230 */ /* 0x000fe40000004100 */
[-C--:B------:R-:W-:Y:S01]  /*0bc0*/  FMUL.FTZ R14, R78, R77.reuse ;  /* 0x0000004d4e0e7220 */ /* 0x080fe20000410000 */
[-C--:B------:R-:W-:Y:S01]  /*0bd0*/  FMUL.FTZ R57, R80, R77.reuse ;  /* 0x0000004d50397220 */ /* 0x080fe20000410000 */
[-C--:B------:R-:W-:Y:S01]  /*0be0*/  FMUL.FTZ R15, R82, R77.reuse ;  /* 0x0000004d520f7220 */ /* 0x080fe20000410000 */
[----:B------:R-:W-:-:S07]  /*0bf0*/  FMUL.FTZ R56, R84, R77 ;  /* 0x0000004d54387220 */ /* 0x000fce0000410000 */
.L_x_3693:
[----:B------:R-:W0:Y:S01]  /*0c00*/  @UP0 LDCU.64 UR4, c[0x0][0x3a8] ;  /* 0x00007500ff0407ac */ /* 0x000e220008000a00 */
[----:B------:R-:W-:Y:S01]  /*0c10*/  PLOP3.LUT P2, PT, PT, PT, UP0, 0x80, 0x8 ;  /* 0x000000000008781c */ /* 0x000fe20003f4f008 */
[----:B------:R-:W-:Y:S01]  /*0c20*/  HFMA2 R53, -RZ, RZ, 0, 9.5367431640625e-07 ;  /* 0x00000010ff357431 */ /* 0x000fe200000001ff */
[----:B------:R-:W-:Y:S02]  /*0c30*/  PLOP3.LUT P3, PT, PT, PT, UP0, 0x80, 0x8 ;  /* 0x000000000008781c */ /* 0x000fe40003f6f008 */
[----:B------:R-:W-:-:S09]  /*0c40*/  IADD3 R78, PT, PT, R60, 0x20, RZ ;  /* 0x000000203c4e7810 */ /* 0x000fd20007ffe0ff */
[----:B0-----:R-:W-:-:S05]  /*0c50*/  @P2 IMAD.WIDE.U32 R52, R60, R53, UR4 ;  /* 0x000000043c342e25 */ /* 0x001fca000f8e0035 */
[----:B------:R0:W-:Y:S02]  /*0c60*/  @P3 STG.E.128 desc[UR6][R52.64], R16 ;  /* 0x0000001034003986 */ /* 0x0001e4000c101d06 */
.L_x_3691:
[----:B---34-:R-:W-:Y:S05]  /*0c70*/  BSYNC.RECONVERGENT B0 ;  /* 0x0000000000007941 */ /* 0x018fea0003800200 */
.L_x_3690:
        /* <DEDUP_REMOVED lines=16> */
[----:B------:R-:W-:Y:S02]  /*0d80*/  HADD2.F32 R86, -RZ, R7.H1_H1 ;  /* 0x30000007ff567230 */ /* 0x000fe40000004100 */
[----:B------:R-:W-:Y:S02]  /*0d90*/  HADD2.F32 R16, -RZ, R4.H0_H0 ;  /* 0x20000004ff107230 */ /* 0x000fe40000004100 */
[----:B------:R-:W-:-:S02]  /*0da0*/  HADD2.F32 R80, -RZ, R6.H0_H0 ;  /* 0x20000006ff507230 */ /* 0x000fc40000004100 */
[----:B------:R-:W-:Y:S02]  /*0db0*/  HADD2.F32 R18, -RZ, R4.H1_H1 ;  /* 0x30000004ff127230 */ /* 0x000fe40000004100 */
[----:B------:R-:W-:Y:S02]  /*0dc0*/  HADD2.F32 R82, -RZ, R6.H1_H1 ;  /* 0x30000006ff527230 */ /* 0x000fe40000004100 */
[----:B--2---:R-:W-:Y:S02]  /*0dd0*/  HADD2.F32 R5, -RZ, R8.H0_H0 ;  /* 0x20000008ff057230 */ /* 0x004fe40000004100 */
[--C-:B------:R-:W-:Y:S02]  /*0de0*/  HADD2.F32 R7, -RZ, R9.reuse.H0_H0 ;  /* 0x20000009ff077230 */ /* 0x100fe40000004100 */
[----:B------:R-:W-:Y:S02]  /*0df0*/  HADD2.F32 R19, -RZ, R9.H1_H1 ;  /* 0x30000009ff137230 */ /* 0x000fe40000004100 */
[----:B------:R-:W-:Y:S01]  /*0e00*/  FFMA.FTZ R4, R16, R77, R5 ;  /* 0x0000004d10047223 */ /* 0x000fe20000010005 */
[----:B------:R-:W-:-:S02]  /*0e10*/  HADD2.F32 R55, -RZ, R11.H0_H0 ;  /* 0x2000000bff377230 */ /* 0x000fc40000004100 */
[-C--:B------:R-:W-:Y:S01]  /*0e20*/  FFMA.FTZ R5, R52, R77.reuse, R7 ;  /* 0x0000004d34057223 */ /* 0x080fe20000010007 */
[----:B------:R-:W-:Y:S02]  /*0e30*/  HADD2.F32 R9, -RZ, R10.H0_H0 ;  /* 0x2000000aff097230 */ /* 0x000fe40000004100 */
[----:B------:R-:W-:Y:S02]  /*0e40*/  HADD2.F32 R11, -RZ, R11.H1_H1 ;  /* 0x3000000bff0b7230 */ /* 0x000fe40000004100 */
[-C--:B------:R-:W-:Y:S01]  /*0e50*/  FFMA.FTZ R7, R84, R77.reuse, R55 ;  /* 0x0000004d54077223 */ /* 0x080fe20000010037 */
[----:B------:R-:W-:Y:S02]  /*0e60*/  HADD2.F32 R17, -RZ, R8.H1_H1 ;  /* 0x30000008ff117230 */ /* 0x000fe40000004100 */
[-C--:B------:R-:W-:Y:S01]  /*0e70*/  FFMA.FTZ R6, R80, R77.reuse, R9 ;  /* 0x0000004d50067223 */ /* 0x080fe20000010009 */
[----:B------:R-:W-:Y:S02]  /*0e80*/  HADD2.F32 R53, -RZ, R10.H1_H1 ;  /* 0x3000000aff357230 */ /* 0x000fe40000004100 */
[-C--:B------:R-:W-:Y:S01]  /*0e90*/  FFMA.FTZ R8, R86, R77.reuse, R11 ;  /* 0x0000004d56087223 */ /* 0x080fe2000001000b */
[-C--:B------:R-:W-:Y:S01]  /*0ea0*/  FFMA.FTZ R10, R54, R77.reuse, R19 ;  /* 0x0000004d360a7223 */ /* 0x080fe20000010013 */
[-C--:B------:R-:W-:Y:S01]  /*0eb0*/  FFMA.FTZ R11, R18, R77.reuse, R17 ;  /* 0x0000004d120b7223 */ /* 0x080fe20000010011 */
[----:B------:R-:W-:-:S02]  /*0ec0*/  FFMA.FTZ R9, R82, R77, R53 ;  /* 0x0000004d52097223 */ /* 0x000fc40000010035 */
[----:B------:R-:W-:Y:S02]  /*0ed0*/  F2FP.F16.F32.PACK_AB R19, R8, R7 ;  /* 0x000000070813723e */ /* 0x000fe400000000ff */
[----:B------:R-:W-:Y:S02]  /*0ee0*/  F2FP.F16.F32.PACK_AB R17, R10, R5 ;  /* 0x000000050a11723e */ /* 0x000fe400000000ff */
[----:B------:R-:W-:Y:S02]  /*0ef0*/  F2FP.F16.F32.PACK_AB R18, R9, R6 ;  /* 0x000000060912723e */ /* 0x000fe400000000ff */
[----:B------:R-:W-:Y:S01]  /*0f00*/  F2FP.F16.F32.PACK_AB R16, R11, R4 ;  /* 0x000000040b10723e */ /* 0x000fe200000000ff */
[----:B------:R-:W-:Y:S06]  /*0f10*/  BRA `(.L_x_3698) ;  /* 0x0000000000a07947 */ /* 0x000fec0003800000 */
.L_x_3697:
[----:B------:R-:W-:-:S04]  /*0f20*/  UISETP.NE.U32.AND UP1, UPT, UR14, URZ, UPT ;  /* 0x000000ff0e00728c */ /* 0x000fc8000bf25070 */
[----:B------:R-:W-:-:S09]  /*0f30*/  UISETP.NE.AND.EX UP1, UPT, UR15, URZ, UPT, UP1 ;  /* 0x000000ff0f00728c */ /* 0x000fd2000bf25310 */
[----:B------:R-:W-:Y:S05]  /*0f40*/  BRA.U UP1, `(.L_x_3699) ;  /* 0x0000000101447547 */ /* 0x000fea000b800000 */
[--C-:B-----5:R-:W-:Y:S02]  /*0f50*/  HADD2.F32 R8, -RZ, R4.reuse.H0_H0 ;  /* 0x20000004ff087230 */ /* 0x120fe40000004100 */
        /* <DEDUP_REMOVED lines=9> */
[--C-:B------:R-:W-:Y:S02]  /*0ff0*/  HADD2.F32 R84, -RZ, R7.reuse.H0_H0 ;  /* 0x20000007ff547230 */ /* 0x100fe40000004100 */
[-C--:B------:R-:W-:Y:S01]  /*1000*/  FMUL.FTZ R6, R80, R77.reuse ;  /* 0x0000004d50067220 */ /* 0x080fe20000410000 */
[----:B------:R-:W-:Y:S02]  /*1010*/  HADD2.F32 R86, -RZ, R7.H1_H1 ;  /* 0x30000007ff567230 */ /* 0x000fe40000004100 */
[-C--:B------:R-:W-:Y:S01]  /*1020*/  FMUL.FTZ R9, R82, R77.reuse ;  /* 0x0000004d52097220 */ /* 0x080fe20000410000 */
[----:B------:R-:W-:-:S02]  /*1030*/  FMUL.FTZ R7, R84, R77 ;  /* 0x0000004d54077220 */ /* 0x000fc40000410000 */
[----:B------:R-:W-:Y:S01]  /*1040*/  FMUL.FTZ R8, R86, R77 ;  /* 0x0000004d56087220 */ /* 0x000fe20000410000 */
[----:B------:R-:W-:Y:S06]  /*1050*/  BRA `(.L_x_3698) ;  /* 0x0000000000507947 */ /* 0x000fec0003800000 */
.L_x_3699:
[--C-:B-----5:R-:W-:Y:S02]  /*1060*/  HADD2.F32 R8, -RZ, R4.reuse.H0_H0 ;  /* 0x20000004ff087230 */ /* 0x120fe40000004100 */
[--C-:B------:R-:W-:Y:S02]  /*1070*/  HADD2.F32 R10, -RZ, R5.reuse.H0_H0 ;  /* 0x20000005ff0a7230 */ /* 0x100fe40000004100 */
[----:B------:R-:W-:Y:S02]  /*1080*/  HADD2.F32 R16, -RZ, R4.H1_H1 ;  /* 0x30000004ff107230 */ /* 0x000fe40000004100 */
        /* <DEDUP_REMOVED lines=10> */
[----:B------:R-:W-:Y:S01]  /*1130*/  FMUL.FTZ R9, R54, R77 ;  /* 0x0000004d36097220 */ /* 0x000fe20000410000 */
[----:B------:R-:W-:Y:S01]  /*1140*/  F2FP.F16.F32.PACK_AB R17, R10, R5 ;  /* 0x000000050a11723e */ /* 0x000fe200000000ff */
[-C--:B------:R-:W-:Y:S01]  /*1150*/  FMUL.FTZ R7, R80, R77.reuse ;  /* 0x0000004d50077220 */ /* 0x080fe20000410000 */
[----:B------:R-:W-:Y:S01]  /*1160*/  F2FP.F16.F32.PACK_AB R16, R11, R4 ;  /* 0x000000040b10723e */ /* 0x000fe200000000ff */
[----:B------:R-:W-:Y:S01]  /*1170*/  FMUL.FTZ R8, R82, R77 ;  /* 0x0000004d52087220 */ /* 0x000fe20000410000 */
[----:B------:R-:W-:-:S04]  /*1180*/  F2FP.F16.F32.PACK_AB R18, R9, R6 ;  /* 0x000000060912723e */ /* 0x000fc800000000ff */
[----:B------:R-:W-:-:S07]  /*1190*/  F2FP.F16.F32.PACK_AB R19, R8, R7 ;  /* 0x000000070813723e */ /* 0x000fce00000000ff */
.L_x_3698:
[----:B------:R-:W0:Y:S01]  /*11a0*/  @UP0 LDCU.64 UR4, c[0x0][0x3a8] ;  /* 0x00007500ff0407ac */ /* 0x000e220008000a00 */
[----:B------:R-:W-:Y:S02]  /*11b0*/  PLOP3.LUT P2, PT, PT, PT, UP0, 0x80, 0x8 ;  /* 0x000000000008781c */ /* 0x000fe40003f4f008 */
[----:B------:R-:W-:Y:S02]  /*11c0*/  PLOP3.LUT P3, PT, PT, PT, UP0, 0x80, 0x8 ;  /* 0x000000000008781c */ /* 0x000fe40003f6f008 */
[----:B------:R-:W-:-:S09]  /*11d0*/  MOV R53, 0x10 ;  /* 0x0000001000357802 */ /* 0x000fd20000000f00 */
[C---:B0-----:R-:W-:Y:S01]  /*11e0*/  @P2 IMAD.WIDE.U32 R52, R78.reuse, R53, UR4 ;  /* 0x000000044e342e25 */ /* 0x041fe2000f8e0035 */
[----:B------:R-:W-:-:S04]  /*11f0*/  IADD3 R78, PT, PT, R78, 0x20, RZ ;  /* 0x000000204e4e7810 */ /* 0x000fc80007ffe0ff */
[----:B------:R0:W-:Y:S03]  /*1200*/  @P3 STG.E.128 desc[UR6][R52.64], R16 ;  /* 0x0000001034003986 */ /* 0x0001e6000c101d06 */
.L_x_3696:
[----:B------:R-:W-:Y:S05]  /*1210*/  BSYNC.RECONVERGENT B0 ;  /* 0x0000000000007941 */ /* 0x000fea0003800200 */
.L_x_3695:
        /* <DEDUP_REMOVED lines=13> */
[----:B-----5:R-:W-:Y:S02]  /*12f0*/  HADD2.F32 R62, -RZ, R52.H0_H0 ;  /* 0x20000034ff3e7230 */ /* 0x020fe40000004100 */
[--C-:B------:R-:W-:Y:S02]  /*1300*/  HADD2.F32 R64, -RZ, R53.reuse.H0_H0 ;  /* 0x20000035ff407230 */ /* 0x100fe40000004100 */
[----:B------:R-:W-:Y:S02]  /*1310*/  HADD2.F32 R80, -RZ, R53.H1_H1 ;  /* 0x30000035ff507230 */ /* 0x000fe40000004100 */
[----:B------:R-:W-:Y:S02]  /*1320*/  HADD2.F32 R66, -RZ, R54.H0_H0 ;  /* 0x20000036ff427230 */ /* 0x000fe40000004100 */
[--C-:B------:R-:W-:Y:S02]  /*1330*/  HADD2.F32 R68, -RZ, R55.reuse.H0_H0 ;  /* 0x20000037ff447230 */ /* 0x100fe40000004100 */
[----:B------:R-:W-:-:S02]  /*1340*/  HADD2.F32 R82, -RZ, R55.H1_H1 ;  /* 0x30000037ff527230 */ /* 0x000fc40000004100 */
[----:B------:R-:W-:Y:S02]  /*1350*/  HADD2.F32 R52, -RZ, R52.H1_H1 ;  /* 0x30000034ff347230 */ /* 0x000fe40000004100 */
[----:B------:R-:W-:Y:S02]  /*1360*/  HADD2.F32 R54, -RZ, R54.H1_H1 ;  /* 0x30000036ff367230 */ /* 0x000fe40000004100 */
[----:B--2---:R-:W-:Y:S02]  /*1370*/  HADD2.F32 R61, -RZ, R16.H0_H0 ;  /* 0x20000010ff3d7230 */ /* 0x004fe40000004100 */
[----:B------:R-:W-:Y:S02]  /*1380*/  HADD2.F32 R63, -RZ, R17.H0_H0 ;  /* 0x20000011ff3f7230 */ /* 0x000fe40000004100 */
[----:B------:R-:W-:Y:S02]  /*1390*/  HADD2.F32 R65, -RZ, R18.H0_H0 ;  /* 0x20000012ff417230 */ /* 0x000fe40000004100 */
[----:B------:R-:W-:Y:S01]  /*13a0*/  FFMA.FTZ R61, R62, R77, R61 ;  /* 0x0000004d3e3d7223 */ /* 0x000fe2000001003d */
[----:B------:R-:W-:-:S02]  /*13b0*/  HADD2.F32 R67, -RZ, R19.H0_H0 ;  /* 0x20000013ff437230 */ /* 0x000fc40000004100 */
[-C--:B------:R-:W-:Y:S01]  /*13c0*/  FFMA.FTZ R63, R64, R77.reuse, R63 ;  /* 0x0000004d403f7223 */ /* 0x080fe2000001003f */
[----:B------:R-:W-:Y:S02]  /*13d0*/  HADD2.F32 R53, -RZ, R16.H1_H1 ;  /* 0x30000010ff357230 */ /* 0x000fe40000004100 */
[-C--:B------:R-:W-:Y:S01]  /*13e0*/  FFMA.FTZ R65, R66, R77.reuse, R65 ;  /* 0x0000004d42417223 */ /* 0x080fe20000010041 */
[----:B------:R-:W-:Y:S02]  /*13f0*/  HADD2.F32 R17, -RZ, R17.H1_H1 ;  /* 0x30000011ff117230 */ /* 0x000fe40000004100 */
[-C--:B------:R-:W-:Y:S01]  /*1400*/  FFMA.FTZ R67, R68, R77.reuse, R67 ;  /* 0x0000004d44437223 */ /* 0x080fe20000010043 */
[----:B------:R-:W-:Y:S02]  /*1410*/  HADD2.F32 R55, -RZ, R18.H1_H1 ;  /* 0x30000012ff377230 */ /* 0x000fe40000004100 */
[----:B------:R-:W-:Y:S01]  /*1420*/  FFMA.FTZ R62, R52, R77, R53 ;  /* 0x0000004d343e7223 */ /* 0x000fe20000010035 */
[----:B------:R-:W-:-:S02]  /*1430*/  HADD2.F32 R19, -RZ, R19.H1_H1 ;  /* 0x30000013ff137230 */ /* 0x000fc40000004100 */
[-C--:B------:R-:W-:Y:S01]  /*1440*/  FFMA.FTZ R64, R80, R77.reuse, R17 ;  /* 0x0000004d50407223 */ /* 0x080fe20000010011 */
[----:B------:R-:W-:Y:S01]  /*1450*/  FFMA.FTZ R66, R54, R77, R55 ;  /* 0x0000004d36427223 */ /* 0x000fe20000010037 */
[----:B------:R-:W-:Y:S01]  /*1460*/  F2FP.F16.F32.PACK_AB R16, R62, R61 ;  /* 0x0000003d3e10723e */ /* 0x000fe200000000ff */
[----:B------:R-:W-:Y:S02]  /*1470*/  FFMA.FTZ R68, R82, R77, R19 ;  /* 0x0000004d52447223 */ /* 0x000fe40000010013 */
[----:B------:R-:W-:Y:S02]  /*1480*/  F2FP.F16.F32.PACK_AB R17, R64, R63 ;  /* 0x0000003f4011723e */ /* 0x000fe400000000ff */
[----:B------:R-:W-:Y:S02]  /*1490*/  F2FP.F16.F32.PACK_AB R18, R66, R65 ;  /* 0x000000414212723e */ /* 0x000fe400000000ff */
[----:B------:R-:W-:Y:S01]  /*14a0*/  F2FP.F16.F32.PACK_AB R19, R68, R67 ;  /* 0x000000434413723e */ /* 0x000fe200000000ff */
[----:B------:R-:W-:Y:S06]  /*14b0*/  BRA `(.L_x_3703) ;  /* 0x0000000000a07947 */ /* 0x000fec0003800000 */
.L_x_3702:
[----:B------:R-:W-:-:S04]  /*14c0*/  UISETP.NE.U32.AND UP1, UPT, UR14, URZ, UPT ;  /* 0x000000ff0e00728c */ /* 0x000fc8000bf25070 */
[----:B------:R-:W-:-:S09]  /*14d0*/  UISETP.NE.AND.EX UP1, UPT, UR15, URZ, UPT, UP1 ;  /* 0x000000ff0f00728c */ /* 0x000fd2000bf25310 */
[----:B------:R-:W-:Y:S05]  /*14e0*/  BRA.U UP1, `(.L_x_3704) ;  /* 0x0000000101447547 */ /* 0x000fea000b800000 */
[--C-:B-----5:R-:W-:Y:S02]  /*14f0*/  HADD2.F32 R64, -RZ, R53.reuse.H0_H0 ;  /* 0x20000035ff407230 */ /* 0x120fe40000004100 */
[----:B------:R-:W-:Y:S02]  /*1500*/  HADD2.F32 R62, -RZ, R52.H0_H0 ;  /* 0x20000034ff3e7230 */ /* 0x000fe40000004100 */
[----:B------:R-:W-:Y:S02]  /*1510*/  HADD2.F32 R66, -RZ, R53.H1_H1 ;  /* 0x30000035ff427230 */ /* 0x000fe40000004100 */
[-C--:B------:R-:W-:Y:S01]  /*1520*/  FMUL.FTZ R63, R64, R77.reuse ;  /* 0x0000004d403f7220 */ /* 0x080fe20000410000 */
[----:B------:R-:W-:Y:S02]  /*1530*/  HADD2.F32 R68, -RZ, R54.H0_H0 ;  /* 0x20000036ff447230 */ /* 0x000fe40000004100 */
[----:B------:R-:W-:Y:S01]  /*1540*/  FMUL.FTZ R61, R62, R77 ;  /* 0x0000004d3e3d7220 */ /* 0x000fe20000410000 */
[----:B------:R-:W-:-:S02]  /*1550*/  HADD2.F32 R52, -RZ, R52.H1_H1 ;  /* 0x30000034ff347230 */ /* 0x000fc40000004100 */
        /* <DEDUP_REMOVED lines=10> */
.L_x_3704:
[----:B-----5:R-:W-:Y:S02]  /*1600*/  HADD2.F32 R16, -RZ, R52.H0_H0 ;  /* 0x20000034ff107230 */ /* 0x020fe40000004100 */
[----:B------:R-:W-:Y:S02]  /*1610*/  HADD2.F32 R62, -RZ, R54.H0_H0 ;  /* 0x20000036ff3e7230 */ /* 0x000fe40000004100 */
[----:B------:R-:W-:Y:S02]  /*1620*/  HADD2.F32 R66, -RZ, R55.H0_H0 ;  /* 0x20000037ff427230 */ /* 0x000fe40000004100 */
        /* <DEDUP_REMOVED lines=9> */
[----:B------:R-:W-:Y:S02]  /*16c0*/  HADD2.F32 R68, -RZ, R55.H1_H1 ;  /* 0x30000037ff447230 */ /* 0x000fe40000004100 */
[----:B------:R-:W-:Y:S01]  /*16d0*/  FMUL.FTZ R64, R64, R77 ;  /* 0x0000004d40407220 */ /* 0x000fe20000410000 */
[----:B------:R-:W-:Y:S01]  /*16e0*/  F2FP.F16.F32.PACK_AB R16, R62, R61 ;  /* 0x0000003d3e10723e */ /* 0x000fe200000000ff */
[-C--:B------:R-:W-:Y:S01]  /*16f0*/  FMUL.FTZ R66, R54, R77.reuse ;  /* 0x0000004d36427220 */ /* 0x080fe20000410000 */
[----:B------:R-:W-:-:S02]  /*1700*/  FMUL.FTZ R68, R68, R77 ;  /* 0x0000004d44447220 */ /* 0x000fc40000410000 */
[----:B------:R-:W-:Y:S02]  /*1710*/  F2FP.F16.F32.PACK_AB R17, R64, R63 ;  /* 0x0000003f4011723e */ /* 0x000fe400000000ff */
[----:B------:R-:W-:Y:S02]  /*1720*/  F2FP.F16.F32.PACK_AB R18, R66, R65 ;  /* 0x000000414212723e */ /* 0x000fe400000000ff */
[----:B------:R-:W-:-:S07]  /*1730*/  F2FP.F16.F32.PACK_AB R19, R68, R67 ;  /* 0x000000434413723e */ /* 0x000fce00000000ff */
.L_x_3703:
[----:B------:R-:W0:Y:S01]  /*1740*/  @UP0 LDCU.64 UR4, c[0x0][0x3a8] ;  /* 0x00007500ff0407ac */ /* 0x000e220008000a00 */
[----:B------:R-:W-:Y:S01]  /*1750*/  PLOP3.LUT P2, PT, PT, PT, UP0, 0x80, 0x8 ;  /* 0x000000000008781c */ /* 0x000fe20003f4f008 */
[----:B------:R-:W-:Y:S01]  /*1760*/  HFMA2 R53, -RZ, RZ, 0, 9.5367431640625e-07 ;  /* 0x00000010ff357431 */ /* 0x000fe200000001ff */
[----:B------:R-:W-:-:S11]  /*1770*/  PLOP3.LUT P3, PT, PT, PT, UP0, 0x80, 0x8 ;  /* 0x000000000008781c */ /* 0x000fd60003f6f008 */
[C---:B0-----:R-:W-:Y:S01]  /*1780*/  @P2 IMAD.WIDE.U32 R52, R78.reuse, R53, UR4 ;  /* 0x000000044e342e25 */ /* 0x041fe2000f8e0035 */
[----:B------:R-:W-:-:S04]  /*1790*/  IADD3 R78, PT, PT, R78, 0x20, RZ ;  /* 0x000000204e4e7810 */ /* 0x000fc80007ffe0ff */
[----:B------:R0:W-:Y:S03]  /*17a0*/  @P3 STG.E.128 desc[UR6][R52.64], R16 ;  /* 0x0000001034003986 */ /* 0x0001e6000c101d06 */
.L_x_3701:
[----:B------:R-:W-:Y:S05]  /*17b0*/  BSYNC.RECONVERGENT B0 ;  /* 0x0000000000007941 */ /* 0x000fea0003800200 */
.L_x_3700:
        /* <DEDUP_REMOVED lines=15> */
[----:B------:R-:W-:Y:S02]  /*18b0*/  HADD2.F32 R70, -RZ, R52.H0_H0 ;  /* 0x20000034ff467230 */ /* 0x000fe40000004100 */
[--C-:B------:R-:W-:Y:S02]  /*18c0*/  HADD2.F32 R72, -RZ, R53.reuse.H0_H0 ;  /* 0x20000035ff487230 */ /* 0x100fe40000004100 */
[----:B------:R-:W-:Y:S02]  /*18d0*/  HADD2.F32 R80, -RZ, R53.H1_H1 ;  /* 0x30000035ff507230 */ /* 0x000fe40000004100 */
[----:B------:R-:W-:-:S02]  /*18e0*/  HADD2.F32 R74, -RZ, R54.H0_H0 ;  /* 0x20000036ff4a7230 */ /* 0x000fc40000004100 */
[----:B------:R-:W-:Y:S02]  /*18f0*/  HADD2.F32 R52, -RZ, R52.H1_H1 ;  /* 0x30000034ff347230 */ /* 0x000fe40000004100 */
[----:B------:R-:W-:Y:S02]  /*1900*/  HADD2.F32 R54, -RZ, R54.H1_H1 ;  /* 0x30000036ff367230 */ /* 0x000fe40000004100 */
[--C-:B--2---:R-:W-:Y:S02]  /*1910*/  HADD2.F32 R75, -RZ, R19.reuse.H0_H0 ;  /* 0x20000013ff4b7230 */ /* 0x104fe40000004100 */
[----:B------:R-:W-:Y:S02]  /*1920*/  HADD2.F32 R55, -RZ, R19.H1_H1 ;  /* 0x30000013ff377230 */ /* 0x000fe40000004100 */
[----:B------:R-:W-:Y:S02]  /*1930*/  HADD2.F32 R69, -RZ, R16.H0_H0 ;  /* 0x20000010ff457230 */ /* 0x000fe40000004100 */
[----:B------:R-:W-:Y:S01]  /*1940*/  FFMA.FTZ R75, R76, R77, R75 ;  /* 0x0000004d4c4b7223 */ /* 0x000fe2000001004b */
[----:B------:R-:W-:-:S02]  /*1950*/  HADD2.F32 R71, -RZ, R17.H0_H0 ;  /* 0x20000011ff477230 */ /* 0x000fc40000004100 */
[-C--:B------:R-:W-:Y:S01]  /*1960*/  FFMA.FTZ R76, R82, R77.reuse, R55 ;  /* 0x0000004d524c7223 */ /* 0x080fe20000010037 */
[----:B------:R-:W-:Y:S02]  /*1970*/  HADD2.F32 R73, -RZ, R18.H0_H0 ;  /* 0x20000012ff497230 */ /* 0x000fe40000004100 */
[-C--:B------:R-:W-:Y:S01]  /*1980*/  FFMA.FTZ R69, R70, R77.reuse, R69 ;  /* 0x0000004d46457223 */ /* 0x080fe20000010045 */
[----:B------:R-:W-:Y:S02]  /*1990*/  HADD2.F32 R19, -RZ, R16.H1_H1 ;  /* 0x30000010ff137230 */ /* 0x000fe40000004100 */
[-C--:B------:R-:W-:Y:S01]  /*19a0*/  FFMA.FTZ R71, R72, R77.reuse, R71 ;  /* 0x0000004d48477223 */ /* 0x080fe20000010047 */
[----:B------:R-:W-:Y:S02]  /*19b0*/  HADD2.F32 R17, -RZ, R17.H1_H1 ;  /* 0x30000011ff117230 */ /* 0x000fe40000004100 */
[----:B------:R-:W-:Y:S01]  /*19c0*/  FFMA.FTZ R73, R74, R77, R73 ;  /* 0x0000004d4a497223 */ /* 0x000fe20000010049 */
[----:B------:R-:W-:-:S02]  /*19d0*/  HADD2.F32 R53, -RZ, R18.H1_H1 ;  /* 0x30000012ff357230 */ /* 0x000fc40000004100 */
[----:B------:R-:W-:Y:S01]  /*19e0*/  FFMA.FTZ R70, R52, R77, R19 ;  /* 0x0000004d34467223 */ /* 0x000fe20000010013 */
[----:B------:R-:W-:Y:S01]  /*19f0*/  F2FP.F16.F32.PACK_AB R19, R76, R75 ;  /* 0x0000004b4c13723e */ /* 0x000fe200000000ff */
[-C--:B------:R-:W-:Y:S01]  /*1a00*/  FFMA.FTZ R72, R80, R77.reuse, R17 ;  /* 0x0000004d50487223 */ /* 0x080fe20000010011 */
[----:B------:R-:W-:Y:S02]  /*1a10*/  FFMA.FTZ R74, R54, R77, R53 ;  /* 0x0000004d364a7223 */ /* 0x000fe40000010035 */
[----:B------:R-:W-:Y:S02]  /*1a20*/  F2FP.F16.F32.PACK_AB R16, R70, R69 ;  /* 0x000000454610723e */ /* 0x000fe400000000ff */
[----:B------:R-:W-:Y:S02]  /*1a30*/  F2FP.F16.F32.PACK_AB R17, R72, R71 ;  /* 0x000000474811723e */ /* 0x000fe400000000ff */
[----:B------:R-:W-:Y:S01]  /*1a40*/  F2FP.F16.F32.PACK_AB R18, R74, R73 ;  /* 0x000000494a12723e */ /* 0x000fe200000000ff */
[----:B------:R-:W-:Y:S06]  /*1a50*/  BRA `(.L_x_3708) ;  /* 0x0000000000a07947 */ /* 0x000fec0003800000 */
.L_x_3707:
[----:B------:R-:W-:-:S04]  /*1a60*/  UISETP.NE.U32.AND UP1, UPT, UR14, URZ, UPT ;  /* 0x000000ff0e00728c */ /* 0x000fc8000bf25070 */
[----:B------:R-:W-:-:S09]  /*1a70*/  UISETP.NE.AND.EX UP1, UPT, UR15, URZ, UPT, UP1 ;  /* 0x000000ff0f00728c */ /* 0x000fd2000bf25310 */
[----:B------:R-:W-:Y:S05]  /*1a80*/  BRA.U UP1, `(.L_x_3709) ;  /* 0x0000000101447547 */ /* 0x000fea000b800000 */
        /* <DEDUP_REMOVED lines=13> */
[-C--:B------:R-:W-:Y:S01]  /*1b60*/  FMUL.FTZ R76, R82, R77.reuse ;  /* 0x0000004d524c7220 */ /* 0x080fe20000410000 */
[----:B------:R-:W-:-:S02]  /*1b70*/  FMUL.FTZ R70, R52, R77 ;  /* 0x0000004d34467220 */ /* 0x000fc40000410000 */
[----:B------:R-:W-:Y:S01]  /*1b80*/  FMUL.FTZ R74, R54, R77 ;  /* 0x0000004d364a7220 */ /* 0x000fe20000410000 */
[----:B------:R-:W-:Y:S06]  /*1b90*/  BRA `(.L_x_3708) ;  /* 0x0000000000507947 */ /* 0x000fec0003800000 */
.L_x_3709:
[--C-:B-----5:R-:W-:Y:S02]  /*1ba0*/  HADD2.F32 R74, -RZ, R55.reuse.H0_H0 ;  /* 0x20000037ff4a7230 */ /* 0x120fe40000004100 */
[----:B------:R-:W-:Y:S02]  /*1bb0*/  HADD2.F32 R16, -RZ, R52.H0_H0 ;  /* 0x20000034ff107230 */ /* 0x000fe40000004100 */
[----:B------:R-:W-:Y:S02]  /*1bc0*/  HADD2.F32 R70, -RZ, R54.H0_H0 ;  /* 0x20000036ff467230 */ /* 0x000fe40000004100 */
[-C--:B------:R-:W-:Y:S01]  /*1bd0*/  FMUL.FTZ R75, R74, R77.reuse ;  /* 0x0000004d4a4b7220 */ /* 0x080fe20000410000 */
[----:B------:R-:W-:Y:S02]  /*1be0*/  HADD2.F32 R76, -RZ, R55.H1_H1 ;  /* 0x30000037ff4c7230 */ /* 0x000fe40000004100 */
[----:B------:R-:W-:Y:S01]  /*1bf0*/  FMUL.FTZ R69, R16, R77 ;  /* 0x0000004d10457220 */ /* 0x000fe20000410000 */
[----:B------:R-:W-:-:S02]  /*1c00*/  HADD2.F32 R52, -RZ, R52.H1_H1 ;  /* 0x30000034ff347230 */ /* 0x000fc40000004100 */
[-C--:B------:R-:W-:Y:S01]  /*1c10*/  FMUL.FTZ R73, R70, R77.reuse ;  /* 0x0000004d46497220 */ /* 0x080fe20000410000 */
[--C-:B------:R-:W-:Y:S02]  /*1c20*/  HADD2.F32 R18, -RZ, R53.reuse.H0_H0 ;  /* 0x20000035ff127230 */ /* 0x100fe40000004100 */
[-C--:B------:R-:W-:Y:S01]  /*1c30*/  FMUL.FTZ R76, R76, R77.reuse ;  /* 0x0000004d4c4c7220 */ /* 0x080fe20000410000 */
[----:B------:R-:W-:Y:S02]  /*1c40*/  HADD2.F32 R72, -RZ, R53.H1_H1 ;  /* 0x30000035ff487230 */ /* 0x000fe40000004100 */
[-C--:B------:R-:W-:Y:S01]  /*1c50*/  FMUL.FTZ R70, R52, R77.reuse ;  /* 0x0000004d34467220 */ /* 0x080fe20000410000 */
[----:B------:R-:W-:Y:S02]  /*1c60*/  HADD2.F32 R54, -RZ, R54.H1_H1 ;  /* 0x30000036ff367230 */ /* 0x000fe40000004100 */
[----:B------:R-:W-:Y:S01]  /*1c70*/  FMUL.FTZ R71, R18, R77 ;  /* 0x0000004d12477220 */ /* 0x000fe20000410000 */
[----:B------:R-:W-:Y:S01]  /*1c80*/  F2FP.F16.F32.PACK_AB R19, R76, R75 ;  /* 0x0000004b4c13723e */ /* 0x000fe200000000ff */
[----:B------:R-:W-:Y:S01]  /*1c90*/  FMUL.FTZ R72, R72, R77 ;  /* 0x0000004d48487220 */ /* 0x000fe20000410000 */
[----:B------:R-:W-:Y:S01]  /*1ca0*/  F2FP.F16.F32.PACK_AB R16, R70, R69 ;  /* 0x000000454610723e */ /* 0x000fe200000000ff */
[----:B------:R-:W-:-:S03]  /*1cb0*/  FMUL.FTZ R74, R54, R77 ;  /* 0x0000004d364a7220 */ /* 0x000fc60000410000 */
[----:B------:R-:W-:Y:S02]  /*1cc0*/  F2FP.F16.F32.PACK_AB R17, R72, R71 ;  /* 0x000000474811723e */ /* 0x000fe400000000ff */
[----:B------:R-:W-:-:S07]  /*1cd0*/  F2FP.F16.F32.PACK_AB R18, R74, R73 ;  /* 0x000000494a12723e */ /* 0x000fce00000000ff */
.L_x_3708:
[----:B------:R-:W0:Y:S01]  /*1ce0*/  @UP0 LDCU.64 UR4, c[0x0][0x3a8] ;  /* 0x00007500ff0407ac */ /* 0x000e220008000a00 */
[----:B------:R-:W-:Y:S02]  /*1cf0*/  PLOP3.LUT P2, PT, PT, PT, UP0, 0x80, 0x8 ;  /* 0x000000000008781c */ /* 0x000fe40003f4f008 */
[----:B------:R-:W-:Y:S02]  /*1d00*/  PLOP3.LUT P3, PT, PT, PT, UP0, 0x80, 0x8 ;  /* 0x000000000008781c */ /* 0x000fe40003f6f008 */
[----:B------:R-:W-:-:S09]  /*1d10*/  MOV R53, 0x10 ;  /* 0x0000001000357802 */ /* 0x000fd20000000f00 */
[----:B0-----:R-:W-:-:S05]  /*1d20*/  @P2 IMAD.WIDE.U32 R52, R78, R53, UR4 ;  /* 0x000000044e342e25 */ /* 0x001fca000f8e0035 */
[----:B------:R0:W-:Y:S02]  /*1d30*/  @P3 STG.E.128 desc[UR6][R52.64], R16 ;  /* 0x0000001034003986 */ /* 0x0001e4000c101d06 */
.L_x_3706:
[----:B------:R-:W-:Y:S05]  /*1d40*/  BSYNC.RECONVERGENT B0 ;  /* 0x0000000000007941 */ /* 0x000fea0003800200 */
.L_x_3705:
        /* <DEDUP_REMOVED lines=125> */
.L_x_3731:
        /* <DEDUP_REMOVED lines=18> */
[----:B-----5:R-:W-:Y:S02]  /*2640*/  HADD2.F32 R55, -RZ, R48.H0_H0 ;  /* 0x20000030ff377230 */ /* 0x020fe40000004100 */
[----:B------:R-:W-:Y:S02]  /*2650*/  HADD2.F32 R79, -RZ, R44.H0_H0 ;  /* 0x2000002cff4f7230 */ /* 0x000fe40000004100 */
[----:B------:R-:W-:Y:S01]  /*2660*/  FMUL.FTZ R52, R80, R53 ;  /* 0x0000003550347220 */ /* 0x000fe20000410000 */
[----:B------:R-:W-:Y:S01]  /*2670*/  FADD.FTZ R53, R13, -R77 ;  /* 0x8000004d0d357221 */ /* 0x000fe20000010000 */
[----:B------:R-:W-:Y:S02]  /*2680*/  HADD2.F32 R54, -RZ, R49.H0_H0 ;  /* 0x20000031ff367230 */ /* 0x000fe40000004100 */
[----:B------:R-:W-:Y:S01]  /*2690*/  FFMA.FTZ R52, R52, R55, R79 ;  /* 0x0000003734347223 */ /* 0x000fe2000001004f */
[--C-:B------:R-:W-:Y:S01]  /*26a0*/  FADD.FTZ R79, R14, -R77.reuse ;  /* 0x8000004d0e4f7221 */ /* 0x100fe20000010000 */
[----:B------:R-:W-:Y:S01]  /*26b0*/  FADD.FTZ R55, R58, -R77 ;  /* 0x8000004d3a377221 */ /* 0x000fe20000010000 */
[----:B------:R-:W-:-:S02]  /*26c0*/  HADD2.F32 R78, -RZ, R45.H0_H0 ;  /* 0x2000002dff4e7230 */ /* 0x000fc40000004100 */
[C---:B------:R-:W-:Y:S01]  /*26d0*/  FMUL.FTZ R53, R80.reuse, R53 ;  /* 0x0000003550357220 */ /* 0x040fe20000410000 */
[----:B------:R-:W-:Y:S02]  /*26e0*/  HADD2.F32 R86, -RZ, R50.H0_H0 ;  /* 0x20000032ff567230 */ /* 0x000fe40000004100 */
[C---:B------:R-:W-:Y:S01]  /*26f0*/  FMUL.FTZ R79, R80.reuse, R79 ;  /* 0x0000004f504f7220 */ /* 0x040fe20000410000 */
[----:B------:R-:W-:Y:S02]  /*2700*/  HADD2.F32 R88, -RZ, R46.H0_H0 ;  /* 0x2000002eff587230 */ /* 0x000fe40000004100 */
[----:B------:R-:W-:Y:S01]  /*2710*/  FMUL.FTZ R55, R80, R55 ;  /* 0x0000003750377220 */ /* 0x000fe20000410000 */
[----:B------:R-:W-:Y:S02]  /*2720*/  HADD2.F32 R82, -RZ, R49.H1_H1 ;  /* 0x30000031ff527230 */ /* 0x000fe40000004100 */
[----:B------:R-:W-:Y:S01]  /*2730*/  FFMA.FTZ R53, R53, R54, R78 ;  /* 0x0000003635357223 */ /* 0x000fe2000001004e */
[----:B------:R-:W-:-:S02]  /*2740*/  HADD2.F32 R84, -RZ, R45.H1_H1 ;  /* 0x3000002dff547230 */ /* 0x000fc40000004100 */
[----:B------:R-:W-:Y:S01]  /*2750*/  FFMA.FTZ R54, R79, R86, R88 ;  /* 0x000000564f367223 */ /* 0x000fe20000010058 */
[--C-:B------:R-:W-:Y:S01]  /*2760*/  FADD.FTZ R79, R15, -R77.reuse ;  /* 0x8000004d0f4f7221 */ /* 0x100fe20000010000 */
[----:B------:R-:W-:Y:S02]  /*2770*/  HADD2.F32 R78, -RZ, R50.H1_H1 ;  /* 0x30000032ff4e7230 */ /* 0x000fe40000004100 */
[----:B------:R-:W-:Y:S01]  /*2780*/  FFMA.FTZ R82, R55, R82, R84 ;  /* 0x0000005237527223 */ /* 0x000fe20000010054 */
[----:B------:R-:W-:Y:S01]  /*2790*/  FADD.FTZ R55, R57, -R77 ;  /* 0x8000004d39377221 */ /* 0x000fe20000010000 */
[----:B------:R-:W-:Y:S02]  /*27a0*/  HADD2.F32 R84, -RZ, R46.H1_H1 ;  /* 0x3000002eff547230 */ /* 0x000fe40000004100 */
[C---:B------:R-:W-:Y:S01]  /*27b0*/  FMUL.FTZ R79, R80.reuse, R79 ;  /* 0x0000004f504f7220 */ /* 0x040fe20000410000 */
[----:B------:R-:W-:Y:S02]  /*27c0*/  HADD2.F32 R86, -RZ, R51.H0_H0 ;  /* 0x20000033ff567230 */ /* 0x000fe40000004100 */
[----:B------:R-:W-:Y:S01]  /*27d0*/  FMUL.FTZ R55, R80, R55 ;  /* 0x0000003750377220 */ /* 0x000fe20000410000 */
[----:B------:R-:W-:Y:S01]  /*27e0*/  HADD2.F32 R88, -RZ, R47.H0_H0 ;  /* 0x2000002fff587230 */ /* 0x000fe20000004100 */
[----:B------:R-:W-:-:S02]  /*27f0*/  F2FP.F16.F32.PACK_AB R53, R82, R53 ;  /* 0x000000355235723e */ /* 0x000fc400000000ff */
[----:B------:R-:W-:Y:S01]  /*2800*/  FFMA.FTZ R81, R55, R78, R84 ;  /* 0x0000004e37517223 */ /* 0x000fe20000010054 */
[----:B------:R-:W-:Y:S01]  /*2810*/  FADD.FTZ R55, R56, -R77 ;  /* 0x8000004d38377221 */ /* 0x000fe20000010000 */
[----:B------:R-:W-:Y:S01]  /*2820*/  FFMA.FTZ R88, R79, R86, R88 ;  /* 0x000000564f587223 */ /* 0x000fe20000010058 */
[----:B------:R-:W-:Y:S01]  /*2830*/  HADD2.F32 R84, -RZ, R51.H1_H1 ;  /* 0x30000033ff547230 */ /* 0x000fe20000004100 */
[----:B------:R-:W0:Y:S01]  /*2840*/  LDC.64 R78, c[0x0][0x428] ;  /* 0x00010a00ff4e7b82 */ /* 0x000e220000000a00 */
[----:B------:R-:W-:Y:S02]  /*2850*/  HADD2.F32 R86, -RZ, R47.H1_H1 ;  /* 0x3000002fff567230 */ /* 0x000fe40000004100 */
[----:B------:R-:W-:Y:S01]  /*2860*/  FMUL.FTZ R55, R80, R55 ;  /* 0x0000003750377220 */ /* 0x000fe20000410000 */
[----:B------:R-:W-:-:S03]  /*2870*/  F2FP.F16.F32.PACK_AB R54, R81, R54 ;  /* 0x000000365136723e */ /* 0x000fc600000000ff */
[----:B------:R-:W-:Y:S01]  /*2880*/  FFMA.FTZ R85, R55, R84, R86 ;  /* 0x0000005437557223 */ /* 0x000fe20000010056 */
[----:B------:R-:W-:Y:S01]  /*2890*/  FADD.FTZ R55, R59, -R77 ;  /* 0x8000004d3b377221 */ /* 0x000fe20000010000 */
[----:B------:R-:W-:Y:S02]  /*28a0*/  HADD2.F32 R84, -RZ, R48.H1_H1 ;  /* 0x30000030ff547230 */ /* 0x000fe40000004100 */
[----:B------:R-:W-:Y:S02]  /*28b0*/  HADD2.F32 R86, -RZ, R44.H1_H1 ;  /* 0x3000002cff567230 */ /* 0x000fe40000004100 */
[----:B------:R-:W-:-:S04]  /*28c0*/  FMUL.FTZ R55, R80, R55 ;  /* 0x0000003750377220 */ /* 0x000fc80000410000 */
[----:B------:R-:W-:Y:S01]  /*28d0*/  FFMA.FTZ R83, R55, R84, R86 ;  /* 0x0000005437537223 */ /* 0x000fe20000010056 */
[----:B------:R-:W-:-:S04]  /*28e0*/  F2FP.F16.F32.PACK_AB R55, R85, R88 ;  /* 0x000000585537723e */ /* 0x000fc800000000ff */
[----:B------:R-:W-:Y:S01]  /*28f0*/  F2FP.F16.F32.PACK_AB R52, R83, R52 ;  /* 0x000000345334723e */ /* 0x000fe200000000ff */
[C---:B0-----:R-:W-:Y:S01]  /*2900*/  IMAD.WIDE.U32 R78, R60.reuse, 0x10, R78 ;  /* 0x000000103c4e7825 */ /* 0x041fe200078e004e */
[----:B------:R-:W-:-:S04]  /*2910*/  IADD3 R60, PT, PT, R60, 0x20, RZ ;  /* 0x000000203c3c7810 */ /* 0x000fc80007ffe0ff */
[----:B------:R1:W-:Y:S03]  /*2920*/  STG.E.128 desc[UR6][R78.64], R52 ;  /* 0x000000344e007986 */ /* 0x0003e6000c101d06 */
.L_x_3712:
[----:B------:R-:W-:Y:S05]  /*2930*/  BSYNC.RECONVERGENT B0 ;  /* 0x0000000000007941 */ /* 0x000fea0003800200 */
.L_x_3711:
[----:B------:R-:W-:Y:S01]  /*2940*/  ISETP.GE.U32.AND P0, PT, R3, 0x40, PT ;  /* 0x000000400300780c */ /* 0x000fe20003f06070 */
[----:B------:R-:W-:-:S12]  /*2950*/  BSSY.RECONVERGENT B0, `(.L_x_3713) ;  /* 0x0000032000007945 */ /* 0x000fd80003800200 */
[----:B------:R-:W-:Y:S05]  /*2960*/  @!P0 BRA `(.L_x_3714) ;  /* 0x0000000000c08947 */ /* 0x000fea0003800000 */
[--C-:B01----:R-:W-:Y:S01]  /*2970*/  FADD.FTZ R53, R4, -R77.reuse ;  /* 0x8000004d04357221 */ /* 0x103fe20000010000 */
        /* <DEDUP_REMOVED lines=47> */
.L_x_3714:
[----:B------:R-:W-:Y:S05]  /*2c70*/  BSYNC.RECONVERGENT B0 ;  /* 0x0000000000007941 */ /* 0x000fea0003800200 */
.L_x_3713:
[----:B------:R-:W-:Y:S01]  /*2c80*/  ISETP.GE.U32.AND P0, PT, R3, 0x60, PT ;  /* 0x000000600300780c */ /* 0x000fe20003f06070 */
[----:B------:R-:W-:-:S12]  /*2c90*/  BSSY.RECONVERGENT B0, `(.L_x_3715) ;  /* 0x0000032000007945 */ /* 0x000fd80003800200 */
[----:B------:R-:W-:Y:S05]  /*2ca0*/  @!P0 BRA `(.L_x_3716) ;  /* 0x0000000000c08947 */ /* 0x000fea0003800000 */
[--C-:B012---:R-:W-:Y:S01]  /*2cb0*/  FADD.FTZ R53, R61, -R77.reuse ;  /* 0x8000004d3d357221 */ /* 0x107fe20000010000 */
        /* <DEDUP_REMOVED lines=47> */
.L_x_3716:
[----:B------:R-:W-:Y:S05]  /*2fb0*/  BSYNC.RECONVERGENT B0 ;  /* 0x0000000000007941 */ /* 0x000fea0003800200 */
.L_x_3715:
[----:B------:R-:W-:Y:S01]  /*2fc0*/  ISETP.GE.U32.AND P0, PT, R3, 0x80, PT ;  /* 0x000000800300780c */ /* 0x000fe20003f06070 */
[----:B------:R-:W-:-:S12]  /*2fd0*/  BSSY.RECONVERGENT B0, `(.L_x_3717) ;  /* 0x0000031000007945 */ /* 0x000fd80003800200 */
[----:B------:R-:W-:Y:S05]  /*2fe0*/  @!P0 BRA `(.L_x_3718) ;  /* 0x0000000000bc8947 */ /* 0x000fea0003800000 */
[--C-:B0123--:R-:W-:Y:S01]  /*2ff0*/  FADD.FTZ R53, R69, -R77.reuse ;  /* 0x8000004d45357221 */ /* 0x10ffe20000010000 */
[--C-:B------:R-:W-:Y:S01]  /*3000*/  FADD.FTZ R55, R71, -R77.reuse ;  /* 0x8000004d47377221 */ /* 0x100fe20000010000 */
[----:B-----5:R-:W-:Y:S02]  /*3010*/  HADD2.F32 R52, -RZ, R24.H0_H0 ;  /* 0x20000018ff347230 */ /* 0x020fe40000004100 */
[----:B------:R-:W-:Y:S01]  /*3020*/  FADD.FTZ R79, R72, -R77 ;  /* 0x8000004d484f7221 */ /* 0x000fe20000010000 */
[----:B------:R-:W-:Y:S02]  /*3030*/  HADD2.F32 R54, -RZ, R20.H0_H0 ;  /* 0x20000014ff367230 */ /* 0x000fe40000004100 */
[C---:B------:R-:W-:Y:S01]  /*3040*/  FMUL.FTZ R53, R80.reuse, R53 ;  /* 0x0000003550357220 */ /* 0x040fe20000410000 */
[----:B------:R-:W-:Y:S02]  /*3050*/  HADD2.F32 R82, -RZ, R25.H0_H0 ;  /* 0x20000019ff527230 */ /* 0x000fe40000004100 */
[----:B------:R-:W-:Y:S01]  /*3060*/  FMUL.FTZ R55, R80, R55 ;  /* 0x0000003750377220 */ /* 0x000fe20000410000 */
[----:B------:R-:W-:-:S02]  /*3070*/  HADD2.F32 R78, -RZ, R21.H0_H0 ;  /* 0x20000015ff4e7230 */ /* 0x000fc40000004100 */
[----:B------:R-:W-:Y:S01]  /*3080*/  FMUL.FTZ R79, R80, R79 ;  /* 0x0000004f504f7220 */ /* 0x000fe20000410000 */
[----:B------:R-:W-:Y:S02]  /*3090*/  HADD2.F32 R84, -RZ, R25.H1_H1 ;  /* 0x30000019ff547230 */ /* 0x000fe40000004100 */
[----:B------:R-:W-:Y:S01]  /*30a0*/  FFMA.FTZ R81, R53, R52, R54 ;  /* 0x0000003435517223 */ /* 0x000fe20000010036 */
[----:B------:R-:W-:Y:S02]  /*30b0*/  HADD2.F32 R86, -RZ, R21.H1_H1 ;  /* 0x30000015ff567230 */ /* 0x000fe40000004100 */
[----:B------:R-:W-:Y:S01]  /*30c0*/  FFMA.FTZ R82, R55, R82, R78 ;  /* 0x0000005237527223 */ /* 0x000fe2000001004e */
[--C-:B------:R-:W-:Y:S01]  /*30d0*/  FADD.FTZ R53, R73, -R77.reuse ;  /* 0x8000004d49357221 */ /* 0x100fe20000010000 */
[----:B------:R-:W-:Y:S01]  /*30e0*/  FADD.FTZ R55, R74, -R77 ;  /* 0x8000004d4a377221 */ /* 0x000fe20000010000 */
[----:B------:R-:W-:Y:S02]  /*30f0*/  HADD2.F32 R54, -RZ, R26.H0_H0 ;  /* 0x2000001aff367230 */ /* 0x000fe40000004100 */
[----:B------:R-:W-:Y:S01]  /*3100*/  FFMA.FTZ R83, R79, R84, R86 ;  /* 0x000000544f537223 */ /* 0x000fe20000010056 */
[----:B------:R-:W-:-:S02]  /*3110*/  HADD2.F32 R52, -RZ, R22.H0_H0 ;  /* 0x20000016ff347230 */ /* 0x000fc40000004100 */
[C---:B------:R-:W-:Y:S01]  /*3120*/  FMUL.FTZ R53, R80.reuse, R53 ;  /* 0x0000003550357220 */ /* 0x040fe20000410000 */
[----:B------:R-:W-:Y:S02]  /*3130*/  HADD2.F32 R78, -RZ, R26.H1_H1 ;  /* 0x3000001aff4e7230 */ /* 0x000fe40000004100 */
[----:B------:R-:W-:Y:S01]  /*3140*/  FMUL.FTZ R55, R80, R55 ;  /* 0x0000003750377220 */ /* 0x000fe20000410000 */
[----:B------:R-:W-:Y:S02]  /*3150*/  HADD2.F32 R84, -RZ, R22.H1_H1 ;  /* 0x30000016ff547230 */ /* 0x000fe40000004100 */
[----:B------:R-:W-:Y:S01]  /*3160*/  FFMA.FTZ R54, R53, R54, R52 ;  /* 0x0000003635367223 */ /* 0x000fe20000010034 */
[--C-:B------:R-:W-:Y:S01]  /*3170*/  FADD.FTZ R79, R76, -R77.reuse ;  /* 0x8000004d4c4f7221 */ /* 0x100fe20000010000 */
[----:B------:R-:W0:Y:S01]  /*3180*/  LDC.64 R52, c[0x0][0x428] ;  /* 0x00010a00ff347b82 */ /* 0x000e220000000a00 */
[----:B------:R-:W-:Y:S01]  /*3190*/  FFMA.FTZ R85, R55, R78, R84 ;  /* 0x0000004e37557223 */ /* 0x000fe20000010054 */
[----:B------:R-:W-:Y:S01]  /*31a0*/  FADD.FTZ R55, R75, -R77 ;  /* 0x8000004d4b377221 */ /* 0x000fe20000010000 */
[----:B------:R-:W-:-:S02]  /*31b0*/  HADD2.F32 R78, -RZ, R27.H0_H0 ;  /* 0x2000001bff4e7230 */ /* 0x000fc40000004100 */
[C---:B------:R-:W-:Y:S01]  /*31c0*/  FMUL.FTZ R79, R80.reuse, R79 ;  /* 0x0000004f504f7220 */ /* 0x040fe20000410000 */
[----:B------:R-:W-:Y:S02]  /*31d0*/  HADD2.F32 R84, -RZ, R23.H0_H0 ;  /* 0x20000017ff547230 */ /* 0x000fe40000004100 */
[----:B------:R-:W-:Y:S01]  /*31e0*/  FMUL.FTZ R55, R80, R55 ;  /* 0x0000003750377220 */ /* 0x000fe20000410000 */
[----:B------:R-:W-:Y:S01]  /*31f0*/  FADD.FTZ R77, R70, -R77 ;  /* 0x8000004d464d7221 */ /* 0x000fe20000010000 */
[----:B------:R-:W-:Y:S02]  /*3200*/  F2FP.F16.F32.PACK_AB R54, R85, R54 ;  /* 0x000000365536723e */ /* 0x000fe400000000ff */
[----:B------:R-:W-:Y:S01]  /*3210*/  FFMA.FTZ R55, R55, R78, R84 ;  /* 0x0000004e37377223 */ /* 0x000fe20000010054 */
[----:B------:R-:W-:Y:S02]  /*3220*/  HADD2.F32 R78, -RZ, R27.H1_H1 ;  /* 0x3000001bff4e7230 */ /* 0x000fe40000004100 */
[----:B------:R-:W-:Y:S01]  /*3230*/  FMUL.FTZ R77, R80, R77 ;  /* 0x0000004d504d7220 */ /* 0x000fe20000410000 */
[----:B------:R-:W-:-:S02]  /*3240*/  HADD2.F32 R84, -RZ, R23.H1_H1 ;  /* 0x30000017ff547230 */ /* 0x000fc40000004100 */
[----:B------:R-:W-:-:S03]  /*3250*/  HADD2.F32 R80, -RZ, R20.H1_H1 ;  /* 0x30000014ff507230 */ /* 0x000fc60000004100 */
[----:B------:R-:W-:Y:S01]  /*3260*/  FFMA.FTZ R84, R79, R78, R84 ;  /* 0x0000004e4f547223 */ /* 0x000fe20000010054 */
[----:B------:R-:W-:-:S04]  /*3270*/  HADD2.F32 R78, -RZ, R24.H1_H1 ;  /* 0x30000018ff4e7230 */ /* 0x000fc80000004100 */
[----:B------:R-:W-:Y:S01]  /*3280*/  F2FP.F16.F32.PACK_AB R55, R84, R55 ;  /* 0x000000375437723e */ /* 0x000fe200000000ff */
[----:B------:R-:W-:Y:S01]  /*3290*/  FFMA.FTZ R80, R77, R78, R80 ;  /* 0x0000004e4d507223 */ /* 0x000fe20000010050 */
[----:B0-----:R-:W-:Y:S01]  /*32a0*/  IMAD.WIDE.U32 R78, R60, 0x10, R52 ;  /* 0x000000103c4e7825 */ /* 0x001fe200078e0034 */
[----:B------:R-:W-:-:S03]  /*32b0*/  F2FP.F16.F32.PACK_AB R53, R83, R82 ;  /* 0x000000525335723e */ /* 0x000fc600000000ff */
[----:B------:R-:W-:-:S05]  /*32c0*/  F2FP.F16.F32.PACK_AB R52, R80, R81 ;  /* 0x000000515034723e */ /* 0x000fca00000000ff */
[----:B------:R4:W-:Y:S02]  /*32d0*/  STG.E.128 desc[UR6][R78.64], R52 ;  /* 0x000000344e007986 */ /* 0x0009e4000c101d06 */
.L_x_3718:
[----:B------:R-:W-:Y:S05]  /*32e0*/  BSYNC.RECONVERGENT B0 ;  /* 0x0000000000007941 */ /* 0x000fea0003800200 */
.L_x_3717:
[----:B01234-:R-:W0:Y:S02]  /*32f0*/  LDC.64 R52, c[0x0][0x380] ;  /* 0x0000e000ff347b82 */ /* 0x01fe240000000a00 */
[----:B0-----:R-:W-:-:S04]  /*3300*/  LEA R0, R52, R0, 0x2 ;  /* 0x0000000034007211 */ /* 0x001fc800078e10ff */
[----:B------:R-:W-:-:S13]  /*3310*/  ISETP.GE.AND P0, PT, R0, R53, PT ;  /* 0x000000350000720c */ /* 0x000fda0003f06270 */
[----:B------:R-:W-:Y:S05]  /*3320*/  @!P0 BRA `(.L_x_3719) ;  /* 0xffffffd000c48947 */ /* 0x000fea000383ffff */
[----:B------:R-:W-:Y:S05]  /*3330*/  EXIT ;  /* 0x000000000000794d */ /* 0x000fea0003800000 */
.L_x_3710:
        /* <DEDUP_REMOVED lines=8> */
.L_x_3721:
[----:B------:R-:W-:Y:S05]  /*33c0*/  BSYNC B0 ;  /* 0x0000000000007941 */ /* 0x000fea0003800000 */
.L_x_3720:
        /* <DEDUP_REMOVED lines=10> */
.L_x_3722:
[----:B------:R-:W-:Y:S01]  /*3470*/  HFMA2 R82, -RZ, RZ, 0, 2.384185791015625e-07 ;  /* 0x00000004ff527431 */ /* 0x000fe200000001ff */
[----:B------:R-:W-:-:S05]  /*3480*/  MOV R54, R81 ;  /* 0x0000005100367202 */ /* 0x000fca0000000f00 */
[----:B------:R-:W-:-:S05]  /*3490*/  FADD.FTZ R54, R53, R54 ;  /* 0x0000003635367221 */ /* 0x000fca0000010000 */
[----:B------:R-:W-:-:S07]  /*34a0*/  MOV R83, R54 ;  /* 0x0000003600537202 */ /* 0x000fce0000000f00 */
[----:B------:R-:W-:Y:S05]  /*34b0*/  WARPSYNC.COLLECTIVE R80, `(.L_x_3723) ;  /* 0x0000000050087348 */ /* 0x000fea0003c00000 */
[----:B------:R0:W1:Y:S02]  /*34c0*/  SHFL.BFLY P6, R81, R83, R82, R85 ;  /* 0x0c00005253517389 */ /* 0x00006400000c0055 */
[----:B01----:R-:W-:Y:S05]  /*34d0*/  ENDCOLLECTIVE ;  /* 0x000000000000791b */ /* 0x003fea0003800000 */
.L_x_3723:
[----:B------:R-:W-:Y:S01]  /*34e0*/  HFMA2 R82, -RZ, RZ, 0, 4.76837158203125e-07 ;  /* 0x00000008ff527431 */ /* 0x000fe200000001ff */
[----:B------:R-:W-:-:S05]  /*34f0*/  MOV R55, R81 ;  /* 0x0000005100377202 */ /* 0x000fca0000000f00 */
[----:B------:R-:W-:-:S05]  /*3500*/  FADD.FTZ R55, R54, R55 ;  /* 0x0000003736377221 */ /* 0x000fca0000010000 */
[----:B------:R-:W-:-:S07]  /*3510*/  MOV R83, R55 ;  /* 0x0000003700537202 */ /* 0x000fce0000000f00 */
[----:B------:R-:W-:Y:S05]  /*3520*/  WARPSYNC.COLLECTIVE R80, `(.L_x_3724) ;  /* 0x0000000050087348 */ /* 0x000fea0003c00000 */
[----:B------:R0:W1:Y:S02]  /*3530*/  SHFL.BFLY P6, R81, R83, R82, R85 ;  /* 0x0c00005253517389 */ /* 0x00006400000c0055 */
[----:B01----:R-:W-:Y:S05]  /*3540*/  ENDCOLLECTIVE ;  /* 0x000000000000791b */ /* 0x003fea0003800000 */
.L_x_3724:
[----:B------:R-:W-:Y:S01]  /*3550*/  HFMA2 R82, -RZ, RZ, 0, 9.5367431640625e-07 ;  /* 0x00000010ff527431 */ /* 0x000fe200000001ff */
[----:B------:R-:W-:-:S05]  /*3560*/  MOV R78, R81 ;  /* 0x00000051004e7202 */ /* 0x000fca0000000f00 */
[----:B------:R-:W-:-:S05]  /*3570*/  FADD.FTZ R78, R55, R78 ;  /* 0x0000004e374e7221 */ /* 0x000fca0000010000 */
[----:B------:R-:W-:-:S07]  /*3580*/  MOV R83, R78 ;  /* 0x0000004e00537202 */ /* 0x000fce0000000f00 */
[----:B------:R-:W-:Y:S05]  /*3590*/  WARPSYNC.COLLECTIVE R80, `(.L_x_3725) ;  /* 0x0000000050087348 */ /* 0x000fea0003c00000 */
[----:B------:R0:W1:Y:S02]  /*35a0*/  SHFL.BFLY P6, R81, R83, R82, R85 ;  /* 0x0c00005253517389 */ /* 0x00006400000c0055 */
[----:B01----:R-:W-:Y:S05]  /*35b0*/  ENDCOLLECTIVE ;  /* 0x000000000000791b */ /* 0x003fea0003800000 */
.L_x_3725:
        /* <DEDUP_REMOVED lines=73> */
.L_x_3726:
[----:B------:R-:W-:Y:S01]  /*3a50*/  HFMA2 R82, -RZ, RZ, 0, 1.1920928955078125e-07 ;  /* 0x00000002ff527431 */ /* 0x000fe200000001ff */
[----:B------:R-:W-:-:S05]  /*3a60*/  MOV R53, R81 ;  /* 0x0000005100357202 */ /* 0x000fca0000000f00 */
[----:B------:R-:W-:-:S05]  /*3a70*/  FADD.FTZ R53, R52, R53 ;  /* 0x0000003534357221 */ /* 0x000fca0000010000 */
[----:B------:R-:W-:-:S07]  /*3a80*/  MOV R83, R53 ;  /* 0x0000003500537202 */ /* 0x000fce0000000f00 */
[----:B------:R-:W-:Y:S05]  /*3a90*/  WARPSYNC.COLLECTIVE R80, `(.L_x_3727) ;  /* 0x0000000050087348 */ /* 0x000fea0003c00000 */
[----:B------:R0:W1:Y:S02]  /*3aa0*/  SHFL.BFLY P6, R81, R83, R82, R85 ;  /* 0x0c00005253517389 */ /* 0x00006400000c0055 */
[----:B01----:R-:W-:Y:S05]  /*3ab0*/  ENDCOLLECTIVE ;  /* 0x000000000000791b */ /* 0x003fea0003800000 */
.L_x_3727:
[----:B------:R-:W-:Y:S01]  /*3ac0*/  HFMA2 R82, -RZ, RZ, 0, 2.384185791015625e-07 ;  /* 0x00000004ff527431 */ /* 0x000fe200000001ff */
[----:B------:R-:W-:-:S05]  /*3ad0*/  MOV R54, R81 ;  /* 0x0000005100367202 */ /* 0x000fca0000000f00 */
[----:B------:R-:W-:-:S05]  /*3ae0*/  FADD.FTZ R54, R53, R54 ;  /* 0x0000003635367221 */ /* 0x000fca0000010000 */
[----:B------:R-:W-:-:S07]  /*3af0*/  MOV R83, R54 ;  /* 0x0000003600537202 */ /* 0x000fce0000000f00 */
[----:B------:R-:W-:Y:S05]  /*3b00*/  WARPSYNC.COLLECTIVE R80, `(.L_x_3728) ;  /* 0x0000000050087348 */ /* 0x000fea0003c00000 */
[----:B------:R0:W1:Y:S02]  /*3b10*/  SHFL.BFLY P6, R81, R83, R82, R85 ;  /* 0x0c00005253517389 */ /* 0x00006400000c0055 */
[----:B01----:R-:W-:Y:S05]  /*3b20*/  ENDCOLLECTIVE ;  /* 0x000000000000791b */ /* 0x003fea0003800000 */
.L_x_3728:
[----:B------:R-:W-:Y:S01]  /*3b30*/  HFMA2 R82, -RZ, RZ, 0, 4.76837158203125e-07 ;  /* 0x00000008ff527431 */ /* 0x000fe200000001ff */
[----:B------:R-:W-:-:S05]  /*3b40*/  MOV R55, R81 ;  /* 0x0000005100377202 */ /* 0x000fca0000000f00 */
[----:B------:R-:W-:-:S05]  /*3b50*/  FADD.FTZ R55, R54, R55 ;  /* 0x0000003736377221 */ /* 0x000fca0000010000 */
[----:B------:R-:W-:-:S07]  /*3b60*/  MOV R83, R55 ;  /* 0x0000003700537202 */ /* 0x000fce0000000f00 */
[----:B------:R-:W-:Y:S05]  /*3b70*/  WARPSYNC.COLLECTIVE R80, `(.L_x_3729) ;  /* 0x0000000050087348 */ /* 0x000fea0003c00000 */
[----:B------:R0:W1:Y:S02]  /*3b80*/  SHFL.BFLY P6, R81, R83, R82, R85 ;  /* 0x0c00005253517389 */ /* 0x00006400000c0055 */
[----:B01----:R-:W-:Y:S05]  /*3b90*/  ENDCOLLECTIVE ;  /* 0x000000000000791b */ /* 0x003fea0003800000 */
.L_x_3729:
[----:B------:R-:W-:Y:S01]  /*3ba0*/  HFMA2 R82, -RZ, RZ, 0, 9.5367431640625e-07 ;  /* 0x00000010ff527431 */ /* 0x000fe200000001ff */
[----:B------:R-:W-:-:S05]  /*3bb0*/  MOV R78, R81 ;  /* 0x00000051004e7202 */ /* 0x000fca0000000f00 */
[----:B------:R-:W-:-:S05]  /*3bc0*/  FADD.FTZ R78, R55, R78 ;  /* 0x0000004e374e7221 */ /* 0x000fca0000010000 */
[----:B------:R-:W-:-:S07]  /*3bd0*/  MOV R83, R78 ;  /* 0x0000004e00537202 */ /* 0x000fce0000000f00 */
[----:B------:R-:W-:Y:S05]  /*3be0*/  WARPSYNC.COLLECTIVE R80, `(.L_x_3730) ;  /* 0x0000000050087348 */ /* 0x000fea0003c00000 */
[----:B------:R0:W1:Y:S02]  /*3bf0*/  SHFL.BFLY P6, R81, R83, R82, R85 ;  /* 0x0c00005253517389 */ /* 0x00006400000c0055 */
[----:B01----:R-:W-:Y:S05]  /*3c00*/  ENDCOLLECTIVE ;  /* 0x000000000000791b */ /* 0x003fea0003800000 */
.L_x_3730:
[----:B------:R-:W-:Y:S05]  /*3c10*/  BRA `(.L_x_3731) ;  /* 0xffffffe800407947 */ /* 0x000fea000383ffff */
.L_x_3732:
        /* <DEDUP_REMOVED lines=14> */
.L_x_37244:


//--------------------- .text._ZN10layer_norm13ln_fwd_kernelINS_13Kernel_traitsI6__halfS2_S2_S2_fjLj1024ELj1ELj4ELj1ELj16ENS_18Kernel_traits_baseILj1024ES2_S2_S2_S2_fjLj128EEEEELb0ELb0ELb0ELb1EEEvNS_9FwdParamsE --------------------------
	.section	.text._ZN10layer_norm13ln_fwd_kernelINS_13Kernel_traitsI6__halfS2_S2_S2_fjLj1024ELj1ELj4ELj1ELj16ENS_18Kernel_traits_baseILj1024ES2_S2_S2_S2_fjLj128EEEEELb0ELb0ELb0ELb1EEEvNS_9FwdParamsE,"ax",@progbits
	.align	128
        .global         _ZN10layer_norm13ln_fwd_kernelINS_13Kernel_traitsI6__halfS2_S2_S2_fjLj1024ELj1ELj4ELj1ELj16ENS_18Kernel_traits_baseILj1024ES2_S2_S2_S2_fjLj128EEEEELb0ELb0ELb0ELb1EEEvNS_9FwdParamsE
        .type           _ZN10layer_norm13ln_fwd_kernelINS_13Kernel_traitsI6__halfS2_S2_S2_fjLj1024ELj1ELj4ELj1ELj16ENS_18Kernel_traits_baseILj1024ES2_S2_S2_S2_fjLj128EEEEELb0ELb0ELb0ELb1EEEvNS_9FwdParamsE,@function
        .size           _ZN10layer_norm13ln_fwd_kernelINS_13Kernel_traitsI6__halfS2_S2_S2_fjLj1024ELj1ELj4ELj1ELj16ENS_18Kernel_traits_baseILj1024ES2_S2_S2_S2_fjLj128EEEEELb0ELb0ELb0ELb1EEEvNS_9FwdParamsE,(.L_x_37245 - _ZN10layer_norm13ln_fwd_kernelINS_13Kernel_traitsI6__halfS2_S2_S2_fjLj1024ELj1ELj4ELj1ELj16ENS_18Kernel_traits_baseILj1024ES2_S2_S2_S2_fjLj128EEEEELb0ELb0ELb0ELb1EEEvNS_9FwdParamsE)
        .other          _ZN10layer_norm13ln_fwd_kernelINS_13Kernel_traitsI6__halfS2_S2_S2_fjLj1024ELj1ELj4ELj1ELj16ENS_18Kernel_traits_baseILj1024ES2_S2_S2_S2_fjLj128EEEEELb0ELb0ELb0ELb1EEEvNS_9FwdParamsE,@"STO_CUDA_ENTRY STV_DEFAULT"
_ZN10layer_norm13ln_fwd_kernelINS_13Kernel_traitsI6__halfS2_S2_S2_fjLj1024ELj1ELj4ELj1ELj16ENS_18Kernel_traits_baseILj1024ES2_S2_S2_S2_fjLj128EEEEELb0ELb0ELb0ELb1EEEvNS_9FwdParamsE:
.text._ZN10layer_norm13ln_fwd_kernelINS_13Kernel_traitsI6__halfS2_S2_S2_fjLj1024ELj1ELj4ELj1ELj16ENS_18Kernel_traits_baseILj1024ES2_S2_S2_S2_fjLj128EEEEELb0ELb0ELb0ELb1EEEvNS_9FwdParamsE:
[----:B------:R-:W-:Y:S01]  /*0000*/  LDC R1, c[0x0][0x37c] ;  /* 0x0000df00ff017b82 */ /* 0x000fe20000000800 */
[----:B------:R-:W0:Y:S07]  /*0010*/  S2R R0, SR_TID.X ;  /* 0x0000000000007919 */ /* 0x000e2e0000002100 */
[----:B------:R-:W1:Y:S01]  /*0020*/  LDC.64 R2, c[0x0][0x3d0] ;  /* 0x0000f400ff027b82 */ /* 0x000e620000000a00 */
[----:B------:R-:W2:Y:S01]  /*0030*/  LDCU.64 UR6, c[0x0][0x358] ;  /* 0x00006b00ff0677ac */ /* 0x000ea20008000a00 */
[----:B------:R-:W3:Y:S01]  /*0040*/  LDCU.64 UR4, c[0x0][0x438] ;  /* 0x00008700ff0477ac */ /* 0x000ee20008000a00 */
[----:B------:R-:W4:Y:S01]  /*0050*/  LDCU.64 UR8, c[0x0][0x3a0] ;  /* 0x00007400ff0877ac */ /* 0x000f220008000a00 */
[----:B0-----:R-:W-:-:S05]  /*0060*/  LOP3.LUT R14, R0, 0x1f, RZ, 0xc0, !PT ;  /* 0x0000001f000e7812 */ /* 0x001fca00078ec0ff */
[----:B-1----:R-:W-:-:S05]  /*0070*/  IMAD.WIDE.U32 R2, R14, 0x10, R2 ;  /* 0x000000100e027825 */ /* 0x002fca00078e0002 */
[----:B--2---:R-:W2:Y:S01]  /*0080*/  LDG.E.128 R36, desc[UR6][R2.64] ;  /* 0x0000000602247981 */ /* 0x004ea2000c1e1d00 */
[----:B---3--:R-:W-:-:S03]  /*0090*/  ISETP.NE.U32.AND P0, PT, RZ, UR4, PT ;  /* 0x00000004ff007c0c */ /* 0x008fc6000bf05070 */
[----:B------:R-:W3:Y:S04]  /*00a0*/  LDG.E.128 R40, desc[UR6][R2.64+0x200] ;  /* 0x0002000602287981 */ /* 0x000ee8000c1e1d00 */
[----:B------:R-:W4:Y:S04]  /*00b0*/  LDG.E.128 R32, desc[UR6][R2.64+0x400] ;  /* 0x0004000602207981 */ /* 0x000f28000c1e1d00 */
[----:B------:R0:W4:Y:S01]  /*00c0*/  LDG.E.128 R52, desc[UR6][R2.64+0x600] ;  /* 0x0006000602347981 */ /* 0x000122000c1e1d00 */
[----:B------:R-:W1:Y:S01]  /*00d0*/  S2UR UR4, SR_CTAID.X ;  /* 0x00000000000479c3 */ /* 0x000e620000002500 */
[----:B------:R-:W-:Y:S01]  /*00e0*/  ISETP.NE.AND.EX P0, PT, RZ, UR5, PT, P0 ;  /* 0x00000005ff007c0c */ /* 0x000fe2000bf05300 */
[----:B------:R-:W1:-:S12]  /*00f0*/  LDCU UR5, c[0x0][0x384] ;  /* 0x00007080ff0577ac */ /* 0x000e580008000800 */
[----:B------:R-:W1:Y:S01]  /*0100*/  @P0 LDC.64 R4, c[0x0][0x438] ;  /* 0x00010e00ff040b82 */ /* 0x000e620000000a00 */
[----:B0-----:R-:W-:Y:S01]  /*0110*/  SHF.R.U32.HI R2, RZ, 0x5, R0 ;  /* 0x00000005ff027819 */ /* 0x001fe20000011600 */
[----:B-1----:R-:W-:-:S06]  /*0120*/  USHF.L.U32 UR4, UR4, 0x2, URZ ;  /* 0x0000000204047899 */ /* 0x002fcc00080006ff */
[----:B------:R-:W-:-:S04]  /*0130*/  LOP3.LUT R2, R2, UR4, RZ, 0xfc, !PT ;  /* 0x0000000402027c12 */ /* 0x000fc8000f8efcff */
[----:B------:R-:W-:Y:S01]  /*0140*/  ISETP.GE.AND P2, PT, R2, UR5, PT ;  /* 0x0000000502007c0c */ /* 0x000fe2000bf46270 */
[----:B------:R-:W-:-:S05]  /*0150*/  @P0 IMAD.WIDE.U32 R4, R14, 0x10, R4 ;  /* 0x000000100e040825 */ /* 0x000fca00078e0004 */
[----:B------:R-:W5:Y:S04]  /*0160*/  @P0 LDG.E.128 R16, desc[UR6][R4.64] ;  /* 0x0000000604100981 */ /* 0x000f68000c1e1d00 */
[----:B------:R-:W5:Y:S04]  /*0170*/  @P0 LDG.E.128 R20, desc[UR6][R4.64+0x200] ;  /* 0x0002000604140981 */ /* 0x000f68000c1e1d00 */
[----:B------:R-:W5:Y:S04]  /*0180*/  @P0 LDG.E.128 R24, desc[UR6][R4.64+0x400] ;  /* 0x0004000604180981 */ /* 0x000f68000c1e1d00 */
[----:B------:R4:W5:Y:S01]  /*0190*/  @P0 LDG.E.128 R28, desc[UR6][R4.64+0x600] ;  /* 0x00060006041c0981 */ /* 0x000962000c1e1d00 */
[----:B--2---:R-:W-:-:S02]  /*01a0*/  @P0 MOV R13, R36 ;  /* 0x00000024000d0202 */ /* 0x004fc40000000f00 */
[-C--:B------:R-:W-:Y:S02]  /*01b0*/  @P0 MOV R12, R37.reuse ;  /* 0x00000025000c0202 */ /* 0x080fe40000000f00 */
[----:B------:R-:W-:Y:S02]  /*01c0*/  @!P0 MOV R13, R36 ;  /* 0x00000024000d8202 */ /* 0x000fe40000000f00 */
[----:B------:R-:W-:Y:S02]  /*01d0*/  @!P0 MOV R12, R37 ;  /* 0x00000025000c8202 */ /* 0x000fe40000000f00 */
[----:B------:R-:W0:Y:S01]  /*01e0*/  LDC.64 R36, c[0x0][0x3e0] ;  /* 0x0000f800ff247b82 */ /* 0x000e220000000a00 */
[----:B------:R-:W-:Y:S02]  /*01f0*/  @P0 MOV R11, R38 ;  /* 0x00000026000b0202 */ /* 0x000fe40000000f00 */
[----:B------:R-:W-:Y:S02]  /*0200*/  @P0 MOV R10, R39 ;  /* 0x00000027000a0202 */ /* 0x000fe40000000f00 */
[----:B---3--:R-:W-:-:S02]  /*0210*/  @P0 MOV R9, R40 ;  /* 0x0000002800090202 */ /* 0x008fc40000000f00 */
[----:B------:R-:W-:Y:S02]  /*0220*/  @P0 MOV R8, R41 ;  /* 0x0000002900080202 */ /* 0x000fe40000000f00 */
[----:B------:R-:W-:Y:S02]  /*0230*/  @P0 MOV R7, R42 ;  /* 0x0000002a00070202 */ /* 0x000fe40000000f00 */
[----:B------:R-:W-:Y:S02]  /*0240*/  @P0 MOV R6, R43 ;  /* 0x0000002b00060202 */ /* 0x000fe40000000f00 */
[----:B----4-:R-:W-:Y:S02]  /*0250*/  @P0 MOV R5, R32 ;  /* 0x0000002000050202 */ /* 0x010fe40000000f00 */
[----:B------:R-:W-:Y:S02]  /*0260*/  @P0 MOV R4, R33 ;  /* 0x0000002100040202 */ /* 0x000fe40000000f00 */
[----:B------:R-:W-:-:S02]  /*0270*/  @P0 MOV R3, R34 ;  /* 0x0000002200030202 */ /* 0x000fc40000000f00 */
[----:B0-----:R-:W-:Y:S02]  /*0280*/  LOP3.LUT P1, RZ, R36, UR8, RZ, 0xfc, !PT ;  /* 0x0000000824ff7c12 */ /* 0x001fe4000f82fcff */
[----:B------:R-:W-:Y:S02]  /*0290*/  @P0 MOV R0, R35 ;  /* 0x0000002300000202 */ /* 0x000fe40000000f00 */
[----:B------:R-:W-:Y:S02]  /*02a0*/  LOP3.LUT P1, RZ, R37, UR9, RZ, 0xfc, P1 ;  /* 0x0000000925ff7c12 */ /* 0x000fe4000882fcff */
[----:B------:R-:W-:Y:S02]  /*02b0*/  @P0 MOV R15, R53 ;  /* 0x00000035000f0202 */ /* 0x000fe40000000f00 */
        /* <DEDUP_REMOVED lines=10> */
[----:B------:R-:W-:Y:S01]  /*0360*/  @!P0 MOV R15, R53 ;  /* 0x00000035000f8202 */ /* 0x000fe20000000f00 */
[----:B------:R-:W-:Y:S06]  /*0370*/  @P2 EXIT ;  /* 0x000000000000294d */ /* 0x000fec0003800000 */
[----:B------:R-:W0:Y:S01]  /*0380*/  LDCU.U8 UR4, c[0x0][0x410] ;  /* 0x00008200ff0477ac */ /* 0x000e220008000000 */
[----:B------:R-:W-:Y:S02]  /*0390*/  ISETP.NE.U32.AND P2, PT, R36, RZ, PT ;  /* 0x000000ff2400720c */ /* 0x000fe40003f45070 */
[----:B-----5:R-:W-:Y:S02]  /*03a0*/  @!P0 CS2R R18, SRZ ;  /* 0x0000000000128805 */ /* 0x020fe4000001ff00 */
[-C--:B------:R-:W-:Y:S02]  /*03b0*/  @P0 MOV R53, R55.reuse ;  /* 0x0000003700350202 */ /* 0x080fe40000000f00 */
[----:B------:R-:W-:Y:S02]  /*03c0*/  @!P0 CS2R R16, SRZ ;  /* 0x0000000000108805 */ /* 0x000fe4000001ff00 */
[----:B------:R-:W-:Y:S02]  /*03d0*/  @!P0 MOV R53, R55 ;  /* 0x0000003700358202 */ /* 0x000fe40000000f00 */
[----:B------:R-:W-:-:S02]  /*03e0*/  @!P0 CS2R R22, SRZ ;  /* 0x0000000000168805 */ /* 0x000fc4000001ff00 */
[----:B------:R-:W-:Y:S02]  /*03f0*/  ISETP.NE.AND.EX P2, PT, R37, RZ, PT, P2 ;  /* 0x000000ff2500720c */ /* 0x000fe40003f45320 */
[----:B------:R-:W-:Y:S02]  /*0400*/  @!P0 CS2R R20, SRZ ;  /* 0x0000000000148805 */ /* 0x000fe4000001ff00 */
[----:B------:R-:W-:Y:S02]  /*0410*/  @!P0 CS2R R26, SRZ ;  /* 0x00000000001a8805 */ /* 0x000fe4000001ff00 */
[----:B------:R-:W-:Y:S02]  /*0420*/  @!P0 CS2R R24, SRZ ;  /* 0x0000000000188805 */ /* 0x000fe4000001ff00 */
[----:B------:R-:W-:Y:S02]  /*0430*/  @!P0 CS2R R30, SRZ ;  /* 0x00000000001e8805 */ /* 0x000fe4000001ff00 */
[----:B------:R-:W-:Y:S01]  /*0440*/  @!P0 CS2R R28, SRZ ;  /* 0x00000000001c8805 */ /* 0x000fe2000001ff00 */
[----:B------:R-:W1:Y:S01]  /*0450*/  LDCU UR5, c[0x0][0x388] ;  /* 0x00007100ff0577ac */ /* 0x000e620008000800 */
[----:B------:R-:W2:Y:S01]  /*0460*/  LDCU UR8, c[0x0][0x448] ;  /* 0x00008900ff0877ac */ /* 0x000ea20008000800 */
[----:B0-----:R-:W-:Y:S01]  /*0470*/  ISETP.NE.AND P3, PT, RZ, UR4, PT ;  /* 0x00000004ff007c0c */ /* 0x001fe2000bf65270 */
[----:B------:R-:W0:Y:S01]  /*0480*/  LDCU.64 UR12, c[0x0][0x3e0] ;  /* 0x00007c00ff0c77ac */ /* 0x000e220008000a00 */
[----:B------:R-:W3:Y:S11]  /*0490*/  LDCU.64 UR10, c[0x0][0x3a0] ;  /* 0x00007400ff0a77ac */ /* 0x000ef60008000a00 */
.L_x_3746:
[----:B----4-:R-:W4:Y:S01]  /*04a0*/  @P2 LDC.64 R42, c[0x0][0x3e0] ;  /* 0x0000f800ff2a2b82 */ /* 0x010f220000000a00 */
[----:B-1----:R-:W-:-:S05]  /*04b0*/  IMAD R36, R2, UR5, RZ ;  /* 0x0000000502247c24 */ /* 0x002fca000f8e02ff */
[----:B------:R-:W-:Y:S02]  /*04c0*/  SHF.R.S32.HI R37, RZ, 0x1f, R36 ;  /* 0x0000001fff257819 */ /* 0x000fe40000011424 */
[----:B------:R-:W1:Y:S02]  /*04d0*/  LDC.64 R74, c[0x0][0x390] ;  /* 0x0000e400ff4a7b82 */ /* 0x000e640000000a00 */
[----:B------:R-:W-:-:S04]  /*04e0*/  LEA.HI R37, R37, R36, RZ, 0x3 ;  /* 0x0000002425257211 */ /* 0x000fc800078f18ff */
[----:B------:R-:W-:Y:S01]  /*04f0*/  LEA.HI.SX32 R40, R37, R14, 0x1d ;  /* 0x0000000e25287211 */ /* 0x000fe200078feaff */
[----:B----4-:R-:W-:-:S06]  /*0500*/  @P2 IMAD.WIDE R42, R2, 0x2, R42 ;  /* 0x00000002022a2825 */ /* 0x010fcc00078e022a */
[----:B------:R-:W4:Y:S01]  /*0510*/  @P2 LDG.E.U16 R42, desc[UR6][R42.64] ;  /* 0x000000062a2a2981 */ /* 0x000f22000c1e1500 */
[----:B-1----:R-:W-:-:S06]  /*0520*/  IMAD.WIDE.U32 R36, R40, 0x10, R74 ;  /* 0x0000001028247825 */ /* 0x002fcc00078e004a */
[----:B------:R-:W5:Y:S01]  /*0530*/  LDG.E.128 R36, desc[UR6][R36.64] ;  /* 0x0000000624247981 */ /* 0x000f62000c1e1d00 */
[----:B---3--:R-:W-:Y:S01]  /*0540*/  UISETP.NE.U32.AND UP0, UPT, UR10, URZ, UPT ;  /* 0x000000ff0a00728c */ /* 0x008fe2000bf05070 */
[----:B------:R-:W-:-:S03]  /*0550*/  HFMA2 R41, -RZ, RZ, 1.875, 0 ;  /* 0x3f800000ff297431 */ /* 0x000fc600000001ff */
[----:B------:R-:W-:Y:S01]  /*0560*/  UISETP.NE.AND.EX UP0, UPT, UR11, URZ, UPT, UP0 ;  /* 0x000000ff0b00728c */ /* 0x000fe2000bf05300 */
[----:B----4-:R-:W-:-:S08]  /*0570*/  @P2 HADD2.F32 R41, -RZ, R42.H0_H0 ;  /* 0x2000002aff292230 */ /* 0x010fd00000004100 */
[----:B------:R-:W-:Y:S05]  /*0580*/  BRA.U !UP0, `(.L_x_3733) ;  /* 0x0000000108807547 */ /* 0x000fea000b800000 */
[----:B------:R-:W1:Y:S02]  /*0590*/  LDC.64 R32, c[0x0][0x3a0] ;  /* 0x0000e800ff207b82 */ /* 0x000e640000000a00 */
[----:B-1----:R-:W-:-:S06]  /*05a0*/  IMAD.WIDE.U32 R32, R40, 0x10, R32 ;  /* 0x0000001028207825 */ /* 0x002fcc00078e0020 */
[----:B------:R-:W3:Y:S01]  /*05b0*/  LDG.E.128 R32, desc[UR6][R32.64] ;  /* 0x0000000620207981 */ /* 0x000ee2000c1e1d00 */
        /* <DEDUP_REMOVED lines=8> */
[----:B---3--:R-:W-:Y:S02]  /*0640*/  HADD2.F32 R49, -RZ, R33.H0_H0 ;  /* 0x20000021ff317230 */ /* 0x008fe40000004100 */
[----:B------:R-:W-:Y:S02]  /*0650*/  HADD2.F32 R47, -RZ, R35.H0_H0 ;  /* 0x20000023ff2f7230 */ /* 0x000fe40000004100 */
[--C-:B------:R-:W-:Y:S02]  /*0660*/  HADD2.F32 R37, -RZ, R32.reuse.H0_H0 ;  /* 0x20000020ff257230 */ /* 0x100fe40000004100 */
        /* <DEDUP_REMOVED lines=18> */
.L_x_3733:
[----:B0-----:R-:W-:-:S04]  /*0790*/  UISETP.NE.U32.AND UP1, UPT, UR12, URZ, UPT ;  /* 0x000000ff0c00728c */ /* 0x001fc8000bf25070 */
[----:B------:R-:W-:-:S06]  /*07a0*/  UISETP.NE.AND.EX UP1, UPT, UR13, URZ, UPT, UP1 ;  /* 0x000000ff0d00728c */ /* 0x000fcc000bf25310 */
[----:B------:R-:W-:-:S13]  /*07b0*/  PLOP3.LUT P2, PT, PT, PT, UP1, 0x80, 0x8 ;  /* 0x000000000008781c */ /* 0x000fda0003f4f018 */
[----:B------:R-:W-:Y:S05]  /*07c0*/  @!P2 BRA `(.L_x_3735) ;  /* 0x000000000054a947 */ /* 0x000fea0003800000 */
[----:B-----5:R-:W-:Y:S02]  /*07d0*/  HADD2.F32 R50, -RZ, R36.H0_H0 ;  /* 0x20000024ff327230 */ /* 0x020fe40000004100 */
[----:B------:R-:W-:Y:S02]  /*07e0*/  HADD2.F32 R48, -RZ, R38.H0_H0 ;  /* 0x20000026ff307230 */ /* 0x000fe40000004100 */
[----:B------:R-:W-:Y:S02]  /*07f0*/  HADD2.F32 R36, -RZ, R36.H1_H1 ;  /* 0x30000024ff247230 */ /* 0x000fe40000004100 */
[-C--:B------:R-:W-:Y:S01]  /*0800*/  FMUL.FTZ R50, R50, R41.reuse ;  /* 0x0000002932327220 */ /* 0x080fe20000410000 */
[--C-:B------:R-:W-:Y:S02]  /*0810*/  HADD2.F32 R32, -RZ, R37.reuse.H0_H0 ;  /* 0x20000025ff207230 */ /* 0x100fe40000004100 */
        /* <DEDUP_REMOVED lines=9> */
[----:B------:R-:W-:Y:S01]  /*08b0*/  F2FP.F16.F32.PACK_AB R32, R43, R50 ;  /* 0x000000322b20723e */ /* 0x000fe200000000ff */
[----:B------:R-:W-:Y:S01]  /*08c0*/  FMUL.FTZ R47, R34, R41 ;  /* 0x00000029222f7220 */ /* 0x000fe20000410000 */
[----:B------:R-:W-:Y:S01]  /*08d0*/  F2FP.F16.F32.PACK_AB R33, R44, R49 ;  /* 0x000000312c21723e */ /* 0x000fe200000000ff */
[----:B------:R-:W-:Y:S01]  /*08e0*/  FMUL.FTZ R46, R46, R41 ;  /* 0x000000292e2e7220 */ /* 0x000fe20000410000 */
[----:B------:R-:W-:-:S04]  /*08f0*/  F2FP.F16.F32.PACK_AB R34, R45, R48 ;  /* 0x000000302d22723e */ /* 0x000fc800000000ff */
[----:B------:R-:W-:Y:S01]  /*0900*/  F2FP.F16.F32.PACK_AB R35, R46, R47 ;  /* 0x0000002f2e23723e */ /* 0x000fe200000000ff */
[----:B------:R-:W-:Y:S06]  /*0910*/  BRA `(.L_x_3734) ;  /* 0x0000000000407947 */ /* 0x000fec0003800000 */
.L_x_3735:
        /* <DEDUP_REMOVED lines=15> */
[----:B------:R-:W-:-:S07]  /*0a10*/  FMUL.FTZ R46, R56, R41 ;  /* 0x00000029382e7220 */ /* 0x000fce0000410000 */
.L_x_3734:
[----:B------:R-:W1:Y:S01]  /*0a20*/  @P1 LDC.64 R56, c[0x0][0x3a8] ;  /* 0x0000ea00ff381b82 */ /* 0x000e620000000a00 */
[----:B------:R-:W-:-:S05]  /*0a30*/  IADD3 R42, PT, PT, R40, 0x20, RZ ;  /* 0x00000020282a7810 */ /* 0x000fca0007ffe0ff */
[----:B------:R-:W-:-:S04]  /*0a40*/  IMAD.WIDE.U32 R36, R42, 0x10, R74 ;  /* 0x000000102a247825 */ /* 0x000fc800078e004a */
[----:B-1----:R-:W-:-:S05]  /*0a50*/  @P1 IMAD.WIDE.U32 R56, R40, 0x10, R56 ;  /* 0x0000001028381825 */ /* 0x002fca00078e0038 */
[----:B------:R1:W-:Y:S04]  /*0a60*/  @P1 STG.E.128 desc[UR6][R56.64], R32 ;  /* 0x0000002038001986 */ /* 0x0003e8000c101d06 */
[----:B------:R-:W5:Y:S01]  /*0a70*/  LDG.E.128 R36, desc[UR6][R36.64] ;  /* 0x0000000624247981 */ /* 0x000f62000c1e1d00 */
[----:B------:R-:W-:Y:S05]  /*0a80*/  BRA.U !UP0, `(.L_x_3736) ;  /* 0x0000000108807547 */ /* 0x000fea000b800000 */
[----:B-1----:R-:W1:Y:S02]  /*0a90*/  LDC.64 R32, c[0x0][0x3a0] ;  /* 0x0000e800ff207b82 */ /* 0x002e640000000a00 */
[----:B-1----:R-:W-:-:S06]  /*0aa0*/  IMAD.WIDE.U32 R32, R42, 0x10, R32 ;  /* 0x000000102a207825 */ /* 0x002fcc00078e0020 */
[----:B------:R-:W3:Y:S01]  /*0ab0*/  LDG.E.128 R32, desc[UR6][R32.64] ;  /* 0x0000000620207981 */ /* 0x000ee2000c1e1d00 */
[----:B-----5:R-:W-:Y:S02]  /*0ac0*/  HADD2.F32 R56, -RZ, R36.H0_H0 ;  /* 0x20000024ff387230 */ /* 0x020fe40000004100 */
[----:B------:R-:W-:Y:S02]  /*0ad0*/  HADD2.F32 R58, -RZ, R37.H0_H0 ;  /* 0x20000025ff3a7230 */ /* 0x000fe40000004100 */
[--C-:B------:R-:W-:Y:S02]  /*0ae0*/  HADD2.F32 R64, -RZ, R39.reuse.H0_H0 ;  /* 0x20000027ff407230 */ /* 0x100fe40000004100 */
[----:B------:R-:W-:Y:S02]  /*0af0*/  HADD2.F32 R66, -RZ, R39.H1_H1 ;  /* 0x30000027ff427230 */ /* 0x000fe40000004100 */
[----:B------:R-:W-:Y:S02]  /*0b00*/  HADD2.F32 R60, -RZ, R37.H1_H1 ;  /* 0x30000025ff3c7230 */ /* 0x000fe40000004100 */
[----:B------:R-:W-:-:S02]  /*0b10*/  HADD2.F32 R62, -RZ, R38.H0_H0 ;  /* 0x20000026ff3e7230 */ /* 0x000fc40000004100 */
[----:B------:R-:W-:Y:S02]  /*0b20*/  HADD2.F32 R36, -RZ, R36.H1_H1 ;  /* 0x30000024ff247230 */ /* 0x000fe40000004100 */
[----:B------:R-:W-:Y:S02]  /*0b30*/  HADD2.F32 R38, -RZ, R38.H1_H1 ;  /* 0x30000026ff267230 */ /* 0x000fe40000004100 */
[----:B---3--:R-:W-:Y:S02]  /*0b40*/  HADD2.F32 R61, -RZ, R32.H0_H0 ;  /* 0x20000020ff3d7230 */ /* 0x008fe40000004100 */
[--C-:B------:R-:W-:Y:S02]  /*0b50*/  HADD2.F32 R57, -RZ, R33.reuse.H0_H0 ;  /* 0x20000021ff397230 */ /* 0x100fe40000004100 */
[----:B------:R-:W-:Y:S02]  /*0b60*/  HADD2.F32 R33, -RZ, R33.H1_H1 ;  /* 0x30000021ff217230 */ /* 0x000fe40000004100 */
[----:B------:R-:W-:Y:S01]  /*0b70*/  FFMA.FTZ R61, R56, R41, R61 ;  /* 0x00000029383d7223 */ /* 0x000fe2000001003d */
[----:B------:R-:W-:-:S02]  /*0b80*/  HADD2.F32 R39, -RZ, R34.H0_H0 ;  /* 0x20000022ff277230 */ /* 0x000fc40000004100 */
[-C--:B------:R-:W-:Y:S01]  /*0b90*/  FFMA.FTZ R57, R58, R41.reuse, R57 ;  /* 0x000000293a397223 */ /* 0x080fe20000010039 */
[--C-:B------:R-:W-:Y:S02]  /*0ba0*/  HADD2.F32 R51, -RZ, R35.reuse.H0_H0 ;  /* 0x20000023ff337230 */ /* 0x100fe40000004100 */
        /* <DEDUP_REMOVED lines=14> */
.L_x_3736:
[----:B0-----:R-:W-:-:S04]  /*0c90*/  UISETP.NE.U32.AND UP1, UPT, UR12, URZ, UPT ;  /* 0x000000ff0c00728c */ /* 0x001fc8000bf25070 */
[----:B------:R-:W-:-:S09]  /*0ca0*/  UISETP.NE.AND.EX UP1, UPT, UR13, URZ, UPT, UP1 ;  /* 0x000000ff0d00728c */ /* 0x000fd2000bf25310 */
[----:B------:R-:W-:Y:S05]  /*0cb0*/  BRA.U UP1, `(.L_x_3738) ;  /* 0x0000000101447547 */ /* 0x000fea000b800000 */
[----:B-1---5:R-:W-:Y:S02]  /*0cc0*/  HADD2.F32 R56, -RZ, R36.H0_H0 ;  /* 0x20000024ff387230 */ /* 0x022fe40000004100 */
[--C-:B------:R-:W-:Y:S02]  /*0cd0*/  HADD2.F32 R58, -RZ, R37.reuse.H0_H0 ;  /* 0x20000025ff3a7230 */ /* 0x100fe40000004100 */
        /* <DEDUP_REMOVED lines=15> */
.L_x_3738:
[----:B-1---5:R-:W-:Y:S02]  /*0dd0*/  HADD2.F32 R32, -RZ, R36.H0_H0 ;  /* 0x20000024ff207230 */ /* 0x022fe40000004100 */
        /* <DEDUP_REMOVED lines=19> */
.L_x_3737:
        /* <DEDUP_REMOVED lines=18> */
[----:B---3--:R-:W-:Y:S02]  /*1030*/  HADD2.F32 R39, -RZ, R33.H0_H0 ;  /* 0x20000021ff277230 */ /* 0x008fe40000004100 */
        /* <DEDUP_REMOVED lines=13> */
[-C--:B------:R-:W-:Y:S01]  /*1110*/  FFMA.FTZ R70, R38, R41.reuse, R63 ;  /* 0x0000002926467223 */ /* 0x080fe2000001003f */
[----:B------:R-:W-:Y:S01]  /*1120*/  F2FP.F16.F32.PACK_AB R32, R67, R68 ;  /* 0x000000444320723e */ /* 0x000fe200000000ff */
[----:B------:R-:W-:Y:S02]  /*1130*/  FFMA.FTZ R66, R76, R41, R35 ;  /* 0x000000294c427223 */ /* 0x000fe40000010023 */
[----:B------:R-:W-:Y:S02]  /*1140*/  F2FP.F16.F32.PACK_AB R33, R65, R64 ;  /* 0x000000404121723e */ /* 0x000fe400000000ff */
[----:B------:R-:W-:Y:S02]  /*1150*/  F2FP.F16.F32.PACK_AB R34, R70, R69 ;  /* 0x000000454622723e */ /* 0x000fe400000000ff */
[----:B------:R-:W-:Y:S01]  /*1160*/  F2FP.F16.F32.PACK_AB R35, R66, R71 ;  /* 0x000000474223723e */ /* 0x000fe200000000ff */
[----:B------:R-:W-:Y:S06]  /*1170*/  BRA `(.L_x_3740) ;  /* 0x0000000000a07947 */ /* 0x000fec0003800000 */
.L_x_3739:
[----:B0-----:R-:W-:-:S04]  /*1180*/  UISETP.NE.U32.AND UP1, UPT, UR12, URZ, UPT ;  /* 0x000000ff0c00728c */ /* 0x001fc8000bf25070 */
[----:B------:R-:W-:-:S09]  /*1190*/  UISETP.NE.AND.EX UP1, UPT, UR13, URZ, UPT, UP1 ;  /* 0x000000ff0d00728c */ /* 0x000fd2000bf25310 */
[----:B------:R-:W-:Y:S05]  /*11a0*/  BRA.U UP1, `(.L_x_3741) ;  /* 0x0000000101447547 */ /* 0x000fea000b800000 */
[----:B-----5:R-:W-:Y:S02]  /*11b0*/  HADD2.F32 R68, -RZ, R36.H0_H0 ;  /* 0x20000024ff447230 */ /* 0x020fe40000004100 */
[--C-:B------:R-:W-:Y:S02]  /*11c0*/  HADD2.F32 R66, -RZ, R37.reuse.H1_H1 ;  /* 0x30000025ff427230 */ /* 0x100fe40000004100 */
[----:B------:R-:W-:Y:S02]  /*11d0*/  HADD2.F32 R70, -RZ, R38.H0_H0 ;  /* 0x20000026ff467230 */ /* 0x000fe40000004100 */
[-C--:B------:R-:W-:Y:S01]  /*11e0*/  FMUL.FTZ R68, R68, R41.reuse ;  /* 0x0000002944447220 */ /* 0x080fe20000410000 */
[----:B------:R-:W-:Y:S02]  /*11f0*/  HADD2.F32 R36, -RZ, R36.H1_H1 ;  /* 0x30000024ff247230 */ /* 0x000fe40000004100 */
[----:B-1----:R-:W-:Y:S01]  /*1200*/  FMUL.FTZ R65, R66, R41 ;  /* 0x0000002942417220 */ /* 0x002fe20000410000 */
        /* <DEDUP_REMOVED lines=11> */
.L_x_3741:
[--C-:B-----5:R-:W-:Y:S02]  /*12c0*/  HADD2.F32 R66, -RZ, R39.reuse.H0_H0 ;  /* 0x20000027ff427230 */ /* 0x120fe40000004100 */
[----:B------:R-:W-:Y:S02]  /*12d0*/  HADD2.F32 R68, -RZ, R36.H0_H0 ;  /* 0x20000024ff447230 */ /* 0x000fe40000004100 */
[----:B-1----:R-:W-:Y:S02]  /*12e0*/  HADD2.F32 R34, -RZ, R38.H0_H0 ;  /* 0x20000026ff227230 */ /* 0x002fe40000004100 */
        /* <DEDUP_REMOVED lines=12> */
[-C--:B------:R-:W-:Y:S01]  /*13b0*/  FMUL.FTZ R65, R32, R41.reuse ;  /* 0x0000002920417220 */ /* 0x080fe20000410000 */
[----:B------:R-:W-:Y:S01]  /*13c0*/  F2FP.F16.F32.PACK_AB R32, R67, R68 ;  /* 0x000000444320723e */ /* 0x000fe200000000ff */
[----:B------:R-:W-:-:S03]  /*13d0*/  FMUL.FTZ R70, R38, R41 ;  /* 0x0000002926467220 */ /* 0x000fc60000410000 */
[----:B------:R-:W-:Y:S02]  /*13e0*/  F2FP.F16.F32.PACK_AB R33, R65, R64 ;  /* 0x000000404121723e */ /* 0x000fe400000000ff */
[----:B------:R-:W-:-:S07]  /*13f0*/  F2FP.F16.F32.PACK_AB R34, R70, R69 ;  /* 0x000000454622723e */ /* 0x000fce00000000ff */
.L_x_3740:
[----:B------:R-:W1:Y:S01]  /*1400*/  @P1 LDC.64 R36, c[0x0][0x3a8] ;  /* 0x0000ea00ff241b82 */ /* 0x000e620000000a00 */
[----:B------:R-:W-:Y:S01]  /*1410*/  IADD3 R72, PT, PT, R40, 0x60, RZ ;  /* 0x0000006028487810 */ /* 0x000fe20007ffe0ff */
[----:B-1----:R-:W-:-:S04]  /*1420*/  @P1 IMAD.WIDE.U32 R76, R59, 0x10, R36 ;  /* 0x000000103b4c1825 */ /* 0x002fc800078e0024 */
[----:B------:R-:W-:Y:S01]  /*1430*/  IMAD.WIDE.U32 R36, R72, 0x10, R74 ;  /* 0x0000001048247825 */ /* 0x000fe200078e004a */
[----:B------:R1:W-:Y:S05]  /*1440*/  @P1 STG.E.128 desc[UR6][R76.64], R32 ;  /* 0x000000204c001986 */ /* 0x0003ea000c101d06 */
[----:B------:R-:W5:Y:S01]  /*1450*/  LDG.E.128 R36, desc[UR6][R36.64] ;  /* 0x0000000624247981 */ /* 0x000f62000c1e1d00 */
[----:B------:R-:W-:Y:S05]  /*1460*/  BRA.U !UP0, `(.L_x_3742) ;  /* 0x0000000108807547 */ /* 0x000fea000b800000 */
[----:B-1----:R-:W1:Y:S02]  /*1470*/  LDC.64 R32, c[0x0][0x3a0] ;  /* 0x0000e800ff207b82 */ /* 0x002e640000000a00 */
[----:B-1----:R-:W-:-:S06]  /*1480*/  IMAD.WIDE.U32 R32, R72, 0x10, R32 ;  /* 0x0000001048207825 */ /* 0x002fcc00078e0020 */
[----:B------:R-:W3:Y:S01]  /*1490*/  LDG.E.128 R32, desc[UR6][R32.64] ;  /* 0x0000000620207981 */ /* 0x000ee2000c1e1d00 */
        /* <DEDUP_REMOVED lines=8> */
[--C-:B---3--:R-:W-:Y:S02]  /*1520*/  HADD2.F32 R39, -RZ, R35.reuse.H0_H0 ;  /* 0x20000023ff277230 */ /* 0x108fe40000004100 */
[----:B------:R-:W-:Y:S02]  /*1530*/  HADD2.F32 R77, -RZ, R35.H1_H1 ;  /* 0x30000023ff4d7230 */ /* 0x000fe40000004100 */
[----:B------:R-:W-:Y:S02]  /*1540*/  HADD2.F32 R73, -RZ, R33.H0_H0 ;  /* 0x20000021ff497230 */ /* 0x000fe40000004100 */
[----:B------:R-:W-:Y:S01]  /*1550*/  FFMA.FTZ R74, R74, R41, R39 ;  /* 0x000000294a4a7223 */ /* 0x000fe20000010027 */
[----:B------:R-:W-:-:S02]  /*1560*/  HADD2.F32 R75, -RZ, R34.H1_H1 ;  /* 0x30000022ff4b7230 */ /* 0x000fc40000004100 */
[-C--:B------:R-:W-:Y:S01]  /*1570*/  FFMA.FTZ R39, R84, R41.reuse, R77 ;  /* 0x0000002954277223 */ /* 0x080fe2000001004d */
[--C-:B------:R-:W-:Y:S02]  /*1580*/  HADD2.F32 R35, -RZ, R32.reuse.H0_H0 ;  /* 0x20000020ff237230 */ /* 0x100fe40000004100 */
[-C--:B------:R-:W-:Y:S01]  /*1590*/  FFMA.FTZ R73, R36, R41.reuse, R73 ;  /* 0x0000002924497223 */ /* 0x080fe20000010049 */
[----:B------:R-:W-:Y:S02]  /*15a0*/  HADD2.F32 R37, -RZ, R32.H1_H1 ;  /* 0x30000020ff257230 */ /* 0x000fe40000004100 */
[-C--:B------:R-:W-:Y:S01]  /*15b0*/  FFMA.FTZ R75, R38, R41.reuse, R75 ;  /* 0x00000029264b7223 */ /* 0x080fe2000001004b */
[----:B------:R-:W-:Y:S02]  /*15c0*/  HADD2.F32 R33, -RZ, R33.H1_H1 ;  /* 0x30000021ff217230 */ /* 0x000fe40000004100 */
[----:B------:R-:W-:Y:S01]  /*15d0*/  FFMA.FTZ R76, R76, R41, R35 ;  /* 0x000000294c4c7223 */ /* 0x000fe20000010023 */
[----:B------:R-:W-:-:S02]  /*15e0*/  HADD2.F32 R63, -RZ, R34.H0_H0 ;  /* 0x20000022ff3f7230 */ /* 0x000fc40000004100 */
[-C--:B------:R-:W-:Y:S01]  /*15f0*/  FFMA.FTZ R37, R78, R41.reuse, R37 ;  /* 0x000000294e257223 */ /* 0x080fe20000010025 */
[----:B------:R-:W-:Y:S01]  /*1600*/  F2FP.F16.F32.PACK_AB R35, R39, R74 ;  /* 0x0000004a2723723e */ /* 0x000fe200000000ff */
[-C--:B------:R-:W-:Y:S01]  /*1610*/  FFMA.FTZ R38, R80, R41.reuse, R33 ;  /* 0x0000002950267223 */ /* 0x080fe20000010021 */
[----:B------:R-:W-:Y:S02]  /*1620*/  FFMA.FTZ R36, R82, R41, R63 ;  /* 0x0000002952247223 */ /* 0x000fe4000001003f */
[----:B------:R-:W-:Y:S02]  /*1630*/  F2FP.F16.F32.PACK_AB R32, R37, R76 ;  /* 0x0000004c2520723e */ /* 0x000fe400000000ff */
[----:B------:R-:W-:Y:S02]  /*1640*/  F2FP.F16.F32.PACK_AB R33, R38, R73 ;  /* 0x000000492621723e */ /* 0x000fe400000000ff */
[----:B------:R-:W-:Y:S01]  /*1650*/  F2FP.F16.F32.PACK_AB R34, R75, R36 ;  /* 0x000000244b22723e */ /* 0x000fe200000000ff */
[----:B------:R-:W-:Y:S06]  /*1660*/  BRA `(.L_x_3743) ;  /* 0x0000000000a07947 */ /* 0x000fec0003800000 */
.L_x_3742:
[----:B0-----:R-:W-:-:S04]  /*1670*/  UISETP.NE.U32.AND UP0, UPT, UR12, URZ, UPT ;  /* 0x000000ff0c00728c */ /* 0x001fc8000bf05070 */
[----:B------:R-:W-:-:S09]  /*1680*/  UISETP.NE.AND.EX UP0, UPT, UR13, URZ, UPT, UP0 ;  /* 0x000000ff0d00728c */ /* 0x000fd2000bf05300 */
[----:B------:R-:W-:Y:S05]  /*1690*/  BRA.U UP0, `(.L_x_3744) ;  /* 0x0000000100447547 */ /* 0x000fea000b800000 */
[--C-:B-1---5:R-:W-:Y:S02]  /*16a0*/  HADD2.F32 R76, -RZ, R36.reuse.H0_H0 ;  /* 0x20000024ff4c7230 */ /* 0x122fe40000004100 */
[----:B------:R-:W-:Y:S02]  /*16b0*/  HADD2.F32 R36, -RZ, R36.H1_H1 ;  /* 0x30000024ff247230 */ /* 0x000fe40000004100 */
[--C-:B------:R-:W-:Y:S02]  /*16c0*/  HADD2.F32 R74, -RZ, R39.reuse.H0_H0 ;  /* 0x20000027ff4a7230 */ /* 0x100fe40000004100 */
[-C--:B------:R-:W-:Y:S01]  /*16d0*/  FMUL.FTZ R76, R76, R41.reuse ;  /* 0x000000294c4c7220 */ /* 0x080fe20000410000 */
[----:B------:R-:W-:Y:S02]  /*16e0*/  HADD2.F32 R86, -RZ, R39.H1_H1 ;  /* 0x30000027ff567230 */ /* 0x000fe40000004100 */
        /* <DEDUP_REMOVED lines=10> */
[----:B------:R-:W-:Y:S01]  /*1790*/  FMUL.FTZ R75, R84, R41 ;  /* 0x00000029544b7220 */ /* 0x000fe20000410000 */
[----:B------:R-:W-:Y:S06]  /*17a0*/  BRA `(.L_x_3743) ;  /* 0x0000000000507947 */ /* 0x000fec0003800000 */
.L_x_3744:
        /* <DEDUP_REMOVED lines=15> */
[----:B------:R-:W-:Y:S01]  /*18a0*/  F2FP.F16.F32.PACK_AB R34, R75, R36 ;  /* 0x000000244b22723e */ /* 0x000fe200000000ff */
[----:B------:R-:W-:Y:S01]  /*18b0*/  FMUL.FTZ R38, R78, R41 ;  /* 0x000000294e267220 */ /* 0x000fe20000410000 */
[----:B------:R-:W-:-:S02]  /*18c0*/  F2FP.F16.F32.PACK_AB R35, R39, R74 ;  /* 0x0000004a2723723e */ /* 0x000fc400000000ff */
[----:B------:R-:W-:Y:S02]  /*18d0*/  F2FP.F16.F32.PACK_AB R32, R37, R76 ;  /* 0x0000004c2520723e */ /* 0x000fe400000000ff */
[----:B------:R-:W-:-:S07]  /*18e0*/  F2FP.F16.F32.PACK_AB R33, R38, R73 ;  /* 0x000000492621723e */ /* 0x000fce00000000ff */
.L_x_3743:
[----:B------:R-:W-:Y:S01]  /*18f0*/  FADD.FTZ R78, RZ, R50 ;  /* 0x00000032ff4e7221 */ /* 0x000fe20000010000 */
[----:B------:R-:W-:Y:S01]  /*1900*/  UMOV UR4, 0xffffffff ;  /* 0xffffffff00047882 */ /* 0x000fe20000000000 */
[----:B------:R-:W-:Y:S02]  /*1910*/  ISETP.NE.AND P0, PT, R14, RZ, PT ;  /* 0x000000ff0e00720c */ /* 0x000fe40003f05270 */
        /* <DEDUP_REMOVED lines=18> */
[----:B------:R-:W-:Y:S02]  /*1a40*/  FADD.FTZ R80, R78, R65 ;  /* 0x000000414e507221 */ /* 0x000fe40000010000 */
[----:B------:R-:W1:Y:S02]  /*1a50*/  @P1 LDC.64 R78, c[0x0][0x3a8] ;  /* 0x0000ea00ff4e1b82 */ /* 0x000e640000000a00 */
[----:B------:R-:W-:-:S04]  /*1a60*/  FADD.FTZ R41, R80, R69 ;  /* 0x0000004550297221 */ /* 0x000fc80000010000 */
[----:B------:R-:W-:-:S04]  /*1a70*/  FADD.FTZ R80, R41, R70 ;  /* 0x0000004629507221 */ /* 0x000fc80000010000 */
[----:B------:R-:W-:-:S04]  /*1a80*/  FADD.FTZ R41, R80, R71 ;  /* 0x0000004750297221 */ /* 0x000fc80000010000 */
[----:B------:R-:W-:-:S04]  /*1a90*/  FADD.FTZ R41, R41, R66 ;  /* 0x0000004229297221 */ /* 0x000fc80000010000 */
[----:B------:R-:W-:-:S04]  /*1aa0*/  FADD.FTZ R80, R41, R76 ;  /* 0x0000004c29507221 */ /* 0x000fc80000010000 */
[----:B------:R-:W-:Y:S01]  /*1ab0*/  FADD.FTZ R80, R80, R37 ;  /* 0x0000002550507221 */ /* 0x000fe20000010000 */
[----:B-1----:R-:W-:-:S04]  /*1ac0*/  @P1 IMAD.WIDE.U32 R78, R72, 0x10, R78 ;  /* 0x00000010484e1825 */ /* 0x002fc800078e004e */
[----:B------:R-:W-:Y:S01]  /*1ad0*/  FADD.FTZ R41, R80, R73 ;  /* 0x0000004950297221 */ /* 0x000fe20000010000 */
[----:B------:R1:W-:Y:S03]  /*1ae0*/  @P1 STG.E.128 desc[UR6][R78.64], R32 ;  /* 0x000000204e001986 */ /* 0x0003e6000c101d06 */
[----:B------:R-:W-:-:S04]  /*1af0*/  FADD.FTZ R41, R41, R38 ;  /* 0x0000002629297221 */ /* 0x000fc80000010000 */
[----:B------:R-:W-:-:S04]  /*1b00*/  FADD.FTZ R80, R41, R36 ;  /* 0x0000002429507221 */ /* 0x000fc80000010000 */
[----:B------:R-:W-:-:S04]  /*1b10*/  FADD.FTZ R41, R80, R75 ;  /* 0x0000004b50297221 */ /* 0x000fc80000010000 */
[----:B------:R-:W-:-:S04]  /*1b20*/  FADD.FTZ R80, R41, R74 ;  /* 0x0000004a29507221 */ /* 0x000fc80000010000 */
[----:B------:R-:W-:Y:S01]  /*1b30*/  FADD.FTZ R80, R80, R39 ;  /* 0x0000002750507221 */ /* 0x000fe20000010000 */
[----:B-1----:R-:W-:Y:S06]  /*1b40*/  BRA.DIV UR4, `(.L_x_3745) ;  /* 0x0000001204807947 */ /* 0x002fec000b800000 */
[----:B------:R-:W1:Y:S01]  /*1b50*/  SHFL.BFLY PT, R41, R80, 0x1, 0x1f ;  /* 0x0c201f0050297f89 */ /* 0x000e6200000e0000 */
[----:B------:R-:W3:Y:S01]  /*1b60*/  LDC R63, c[0x0][0x400] ;  /* 0x00010000ff3f7b82 */ /* 0x000ee20000000800 */
[----:B-1----:R-:W-:-:S05]  /*1b70*/  FADD.FTZ R78, R80, R41 ;  /* 0x00000029504e7221 */ /* 0x002fca0000010000 */
[----:B------:R-:W1:Y:S02]  /*1b80*/  SHFL.BFLY PT, R41, R78, 0x2, 0x1f ;  /* 0x0c401f004e297f89 */ /* 0x000e6400000e0000 */
[----:B-1----:R-:W-:-:S05]  /*1b90*/  FADD.FTZ R79, R78, R41 ;  /* 0x000000294e4f7221 */ /* 0x002fca0000010000 */
[----:B------:R-:W1:Y:S02]  /*1ba0*/  SHFL.BFLY PT, R82, R79, 0x4, 0x1f ;  /* 0x0c801f004f527f89 */ /* 0x000e6400000e0000 */
[----:B-1----:R-:W-:-:S05]  /*1bb0*/  FADD.FTZ R82, R79, R82 ;  /* 0x000000524f527221 */ /* 0x002fca0000010000 */
[----:B------:R-:W1:Y:S02]  /*1bc0*/  SHFL.BFLY PT, R41, R82, 0x8, 0x1f ;  /* 0x0d001f0052297f89 */ /* 0x000e6400000e0000 */
[----:B-1----:R-:W-:-:S05]  /*1bd0*/  FADD.FTZ R81, R82, R41 ;  /* 0x0000002952517221 */ /* 0x002fca0000010000 */
[----:B------:R-:W1:Y:S02]  /*1be0*/  SHFL.BFLY PT, R84, R81, 0x10, 0x1f ;  /* 0x0e001f0051547f89 */ /* 0x000e6400000e0000 */
[----:B-1----:R-:W-:-:S04]  /*1bf0*/  FADD.FTZ R84, R81, R84 ;  /* 0x0000005451547221 */ /* 0x002fc80000010000 */
[----:B---3--:R-:W-:-:S04]  /*1c00*/  FMUL.FTZ R77, R84, R63 ;  /* 0x0000003f544d7220 */ /* 0x008fc80000410000 */
        /* <DEDUP_REMOVED lines=64> */
[----:B------:R-:W1:Y:S02]  /*2010*/  SHFL.BFLY PT, R78, R41, 0x1, 0x1f ;  /* 0x0c201f00294e7f89 */ /* 0x000e6400000e0000 */
[----:B-1----:R-:W-:-:S05]  /*2020*/  FADD.FTZ R78, R41, R78 ;  /* 0x0000004e294e7221 */ /* 0x002fca0000010000 */
[----:B------:R-:W1:Y:S02]  /*2030*/  SHFL.BFLY PT, R79, R78, 0x2, 0x1f ;  /* 0x0c401f004e4f7f89 */ /* 0x000e6400000e0000 */
[----:B-1----:R-:W-:-:S05]  /*2040*/  FADD.FTZ R79, R78, R79 ;  /* 0x0000004f4e4f7221 */ /* 0x002fca0000010000 */
[----:B------:R-:W1:Y:S02]  /*2050*/  SHFL.BFLY PT, R80, R79, 0x4, 0x1f ;  /* 0x0c801f004f507f89 */ /* 0x000e6400000e0000 */
[----:B-1----:R-:W-:-:S05]  /*2060*/  FADD.FTZ R80, R79, R80 ;  /* 0x000000504f507221 */ /* 0x002fca0000010000 */
[----:B------:R-:W1:Y:S02]  /*2070*/  SHFL.BFLY PT, R81, R80, 0x8, 0x1f ;  /* 0x0d001f0050517f89 */ /* 0x000e6400000e0000 */
[----:B-1----:R-:W-:-:S05]  /*2080*/  FADD.FTZ R81, R80, R81 ;  /* 0x0000005150517221 */ /* 0x002fca0000010000 */
[----:B------:R1:W3:Y:S02]  /*2090*/  SHFL.BFLY PT, R82, R81, 0x10, 0x1f ;  /* 0x0e001f0051527f89 */ /* 0x0002e400000e0000 */
.L_x_3758:
[----:B------:R-:W-:Y:S01]  /*20a0*/  FMUL.FTZ R41, R77, R77 ;  /* 0x0000004d4d297220 */ /* 0x000fe20000410000 */
[----:B---3--:R-:W-:Y:S01]  /*20b0*/  FADD.FTZ R82, R81, R82 ;  /* 0x0000005251527221 */ /* 0x008fe20000010000 */
[--C-:B------:R-:W-:Y:S01]  /*20c0*/  HADD2.F32 R79, -RZ, R13.reuse.H0_H0 ;  /* 0x2000000dff4f7230 */ /* 0x100fe20000004100 */
[----:B------:R-:W3:Y:S01]  /*20d0*/  LDC.64 R90, c[0x0][0x428] ;  /* 0x00010a00ff5a7b82 */ /* 0x000ee20000000a00 */
[--C-:B-1----:R-:W-:Y:S01]  /*20e0*/  HADD2.F32 R81, -RZ, R16.reuse.H0_H0 ;  /* 0x20000010ff517230 */ /* 0x102fe20000004100 */
[----:B------:R-:W-:Y:S01]  /*20f0*/  FSEL R78, R41, RZ, P3 ;  /* 0x000000ff294e7208 */ /* 0x000fe20001800000 */
[----:B--2---:R-:W-:Y:S01]  /*2100*/  FFMA.FTZ R63, R82, R63, UR8 ;  /* 0x00000008523f7e23 */ /* 0x004fe2000801003f */
[----:B------:R-:W-:Y:S01]  /*2110*/  FSEL R41, R77, RZ, !P3 ;  /* 0x000000ff4d297208 */ /* 0x000fe20005800000 */
[----:B------:R-:W-:Y:S02]  /*2120*/  HADD2.F32 R80, -RZ, R13.H1_H1 ;  /* 0x3000000dff507230 */ /* 0x000fe40000004100 */
[----:B------:R-:W-:Y:S01]  /*2130*/  FADD.FTZ R63, R63, R78 ;  /* 0x0000004e3f3f7221 */ /* 0x000fe20000010000 */
[----:B------:R-:W-:-:S02]  /*2140*/  HADD2.F32 R82, -RZ, R16.H1_H1 ;  /* 0x30000010ff527230 */ /* 0x000fc40000004100 */
[C---:B------:R-:W-:Y:S01]  /*2150*/  FADD.FTZ R50, -R41.reuse, R50 ;  /* 0x0000003229327221 */ /* 0x040fe20000010100 */
[C---:B------:R-:W-:Y:S01]  /*2160*/  FADD.FTZ R78, -R41.reuse, R43 ;  /* 0x0000002b294e7221 */ /* 0x040fe20000010100 */
[C---:B------:R-:W-:Y:S01]  /*2170*/  FADD.FTZ R44, -R41.reuse, R44 ;  /* 0x0000002c292c7221 */ /* 0x040fe20000010100 */
[C---:B------:R-:W-:Y:S01]  /*2180*/  FADD.FTZ R48, -R41.reuse, R48 ;  /* 0x0000003029307221 */ /* 0x040fe20000010100 */
[----:B------:R-:W1:Y:S01]  /*2190*/  MUFU.RSQ R63, R63 ;  /* 0x0000003f003f7308 */ /* 0x000e620000001400 */
[----:B------:R-:W-:Y:S02]  /*21a0*/  HADD2.F32 R83, -RZ, R11.H1_H1 ;  /* 0x3000000bff537230 */ /* 0x000fe40000004100 */
[C---:B------:R-:W-:Y:S01]  /*21b0*/  FADD.FTZ R84, -R41.reuse, R49 ;  /* 0x0000003129547221 */ /* 0x040fe20000010100 */
[----:B------:R-:W-:Y:S02]  /*21c0*/  HADD2.F32 R85, -RZ, R18.H1_H1 ;  /* 0x30000012ff557230 */ /* 0x000fe40000004100 */
[C---:B------:R-:W-:Y:S01]  /*21d0*/  FADD.FTZ R46, -R41.reuse, R46 ;  /* 0x0000002e292e7221 */ /* 0x040fe20000010100 */
[C---:B------:R-:W-:Y:S01]  /*21e0*/  FADD.FTZ R60, -R41.reuse, R60 ;  /* 0x0000003c293c7221 */ /* 0x040fe20000010100 */
[C---:B------:R-:W-:Y:S01]  /*21f0*/  FADD.FTZ R56, -R41.reuse, R56 ;  /* 0x0000003829387221 */ /* 0x040fe20000010100 */
[C---:B------:R-:W-:Y:S01]  /*2200*/  FADD.FTZ R58, -R41.reuse, R58 ;  /* 0x0000003a293a7221 */ /* 0x040fe20000010100 */
[C---:B------:R-:W-:Y:S01]  /*2210*/  FADD.FTZ R62, -R41.reuse, R62 ;  /* 0x0000003e293e7221 */ /* 0x040fe20000010100 */
[C---:B------:R-:W-:Y:S01]  /*2220*/  FADD.FTZ R68, -R41.reuse, R68 ;  /* 0x0000004429447221 */ /* 0x040fe20000010100 */
[----:B------:R-:W-:Y:S01]  /*2230*/  FADD.FTZ R64, -R41, R64 ;  /* 0x0000004029407221 */ /* 0x000fe20000010100 */
[----:B------:R-:W-:-:S02]  /*2240*/  HADD2.F32 R87, -RZ, R3.H0_H0 ;  /* 0x20000003ff577230 */ /* 0x000fc40000004100 */
[C---:B------:R-:W-:Y:S01]  /*2250*/  FADD.FTZ R70, -R41.reuse, R70 ;  /* 0x0000004629467221 */ /* 0x040fe20000010100 */
[C---:B------:R-:W-:Y:S01]  /*2260*/  FADD.FTZ R66, -R41.reuse, R66 ;  /* 0x0000004229427221 */ /* 0x040fe20000010100 */
[C---:B------:R-:W-:Y:S01]  /*2270*/  FADD.FTZ R76, -R41.reuse, R76 ;  /* 0x0000004c294c7221 */ /* 0x040fe20000010100 */
[C---:B------:R-:W-:Y:S01]  /*2280*/  FADD.FTZ R38, -R41.reuse, R38 ;  /* 0x0000002629267221 */ /* 0x040fe20000010100 */
[----:B------:R-:W-:Y:S01]  /*2290*/  FADD.FTZ R74, -R41, R74 ;  /* 0x0000004a294a7221 */ /* 0x000fe20000010100 */
[C---:B-1----:R-:W-:Y:S01]  /*22a0*/  FMUL.FTZ R50, R63.reuse, R50 ;  /* 0x000000323f327220 */ /* 0x042fe20000410000 */
[C---:B------:R-:W-:Y:S01]  /*22b0*/  FMUL.FTZ R43, R63.reuse, R78 ;  /* 0x0000004e3f2b7220 */ /* 0x040fe20000410000 */
[----:B------:R-:W-:Y:S02]  /*22c0*/  HADD2.F32 R78, -RZ, R11.H0_H0 ;  /* 0x2000000bff4e7230 */ /* 0x000fe40000004100 */
[----:B------:R-:W-:Y:S01]  /*22d0*/  FMUL.FTZ R44, R63, R44 ;  /* 0x0000002c3f2c7220 */ /* 0x000fe20000410000 */
[----:B------:R-:W-:Y:S01]  /*22e0*/  FFMA.FTZ R50, R50, R79, R81 ;  /* 0x0000004f32327223 */ /* 0x000fe20000010051 */
[----:B------:R-:W-:Y:S01]  /*22f0*/  FFMA.FTZ R43, R43, R80, R82 ;  /* 0x000000502b2b7223 */ /* 0x000fe20000010052 */
[----:B------:R-:W-:-:S02]  /*2300*/  HADD2.F32 R79, -RZ, R12.H1_H1 ;  /* 0x3000000cff4f7230 */ /* 0x000fc40000004100 */
[----:B------:R-:W-:Y:S01]  /*2310*/  FADD.FTZ R82, -R41, R45 ;  /* 0x0000002d29527221 */ /* 0x000fe20000010100 */
[----:B------:R-:W-:Y:S02]  /*2320*/  HADD2.F32 R81, -RZ, R17.H1_H1 ;  /* 0x30000011ff517230 */ /* 0x000fe40000004100 */
[C---:B------:R-:W-:Y:S01]  /*2330*/  FMUL.FTZ R45, R63.reuse, R48 ;  /* 0x000000303f2d7220 */ /* 0x040fe20000410000 */
[----:B------:R-:W-:Y:S02]  /*2340*/  HADD2.F32 R80, -RZ, R18.H0_H0 ;  /* 0x20000012ff507230 */ /* 0x000fe40000004100 */
[C---:B------:R-:W-:Y:S01]  /*2350*/  FMUL.FTZ R82, R63.reuse, R82 ;  /* 0x000000523f527220 */ /* 0x040fe20000410000 */
[----:B------:R-:W-:Y:S01]  /*2360*/  FMUL.FTZ R49, R63, R84 ;  /* 0x000000543f317220 */ /* 0x000fe20000410000 */
[----:B------:R-:W-:Y:S01]  /*2370*/  FFMA.FTZ R48, R44, R79, R81 ;  /* 0x0000004f2c307223 */ /* 0x000fe20000010051 */
[----:B------:R-:W-:Y:S01]  /*2380*/  FADD.FTZ R44, -R41, R47 ;  /* 0x0000002f292c7221 */ /* 0x000fe20000010100 */
[----:B------:R-:W-:Y:S01]  /*2390*/  FFMA.FTZ R79, R45, R78, R80 ;  /* 0x0000004e2d4f7223 */ /* 0x000fe20000010050 */
[----:B------:R-:W-:Y:S01]  /*23a0*/  FADD.FTZ R80, -R41, R61 ;  /* 0x0000003d29507221 */ /* 0x000fe20000010100 */
[----:B------:R-:W-:Y:S01]  /*23b0*/  FFMA.FTZ R78, R82, R83, R85 ;  /* 0x00000053524e7223 */ /* 0x000fe20000010055 */
[----:B------:R-:W-:-:S02]  /*23c0*/  HADD2.F32 R45, -RZ, R10.H0_H0 ;  /* 0x2000000aff2d7230 */ /* 0x000fc40000004100 */
[C---:B------:R-:W-:Y:S01]  /*23d0*/  FMUL.FTZ R44, R63.reuse, R44 ;  /* 0x0000002c3f2c7220 */ /* 0x040fe20000410000 */
[--C-:B------:R-:W-:Y:S02]  /*23e0*/  HADD2.F32 R81, -RZ, R19.reuse.H0_H0 ;  /* 0x20000013ff517230 */ /* 0x100fe40000004100 */
[C---:B------:R-:W-:Y:S01]  /*23f0*/  FMUL.FTZ R46, R63.reuse, R46 ;  /* 0x0000002e3f2e7220 */ /* 0x040fe20000410000 */
[----:B------:R-:W-:Y:S02]  /*2400*/  HADD2.F32 R83, -RZ, R10.H1_H1 ;  /* 0x3000000aff537230 */ /* 0x000fe40000004100 */
[----:B------:R-:W-:Y:S01]  /*2410*/  FMUL.FTZ R47, R63, R80 ;  /* 0x000000503f2f7220 */ /* 0x000fe20000410000 */
[----:B------:R-:W-:Y:S02]  /*2420*/  HADD2.F32 R85, -RZ, R19.H1_H1 ;  /* 0x30000013ff557230 */ /* 0x000fe40000004100 */
[----:B------:R-:W-:Y:S01]  /*2430*/  FFMA.FTZ R80, R44, R45, R81 ;  /* 0x0000002d2c507223 */ /* 0x000fe20000010051 */
[----:B------:R-:W-:-:S02]  /*2440*/  HADD2.F32 R82, -RZ, R9.H0_H0 ;  /* 0x20000009ff527230 */ /* 0x000fc40000004100 */
[C---:B------:R-:W-:Y:S01]  /*2450*/  FMUL.FTZ R45, R63.reuse, R60 ;  /* 0x0000003c3f2d7220 */ /* 0x040fe20000410000 */
[----:B------:R-:W-:Y:S02]  /*2460*/  HADD2.F32 R84, -RZ, R20.H0_H0 ;  /* 0x20000014ff547230 */ /* 0x000fe40000004100 */
[----:B------:R-:W-:Y:S01]  /*2470*/  FFMA.FTZ R61, R46, R83, R85 ;  /* 0x000000532e3d7223 */ /* 0x000fe20000010055 */
[----:B------:R-:W-:Y:S02]  /*2480*/  HADD2.F32 R46, -RZ, R9.H1_H1 ;  /* 0x30000009ff2e7230 */ /* 0x000fe40000004100 */
[----:B------:R-:W-:Y:S01]  /*2490*/  FMUL.FTZ R56, R63, R56 ;  /* 0x000000383f387220 */ /* 0x000fe20000410000 */
[----:B------:R-:W-:Y:S02]  /*24a0*/  HADD2.F32 R81, -RZ, R8.H1_H1 ;  /* 0x30000008ff517230 */ /* 0x000fe40000004100 */
[----:B------:R-:W-:Y:S01]  /*24b0*/  FFMA.FTZ R44, R47, R82, R84 ;  /* 0x000000522f2c7223 */ /* 0x000fe20000010054 */
[----:B------:R-:W-:-:S02]  /*24c0*/  HADD2.F32 R82, -RZ, R20.H1_H1 ;  /* 0x30000014ff527230 */ /* 0x000fc40000004100 */
[----:B------:R-:W-:Y:S01]  /*24d0*/  FADD.FTZ R84, -R41, R57 ;  /* 0x0000003929547221 */ /* 0x000fe20000010100 */
[----:B------:R-:W-:Y:S02]  /*24e0*/  HADD2.F32 R57, -RZ, R21.H1_H1 ;  /* 0x30000015ff397230 */ /* 0x000fe40000004100 */
[C---:B------:R-:W-:Y:S01]  /*24f0*/  FMUL.FTZ R62, R63.reuse, R62 ;  /* 0x0000003e3f3e7220 */ /* 0x040fe20000410000 */
[----:B------:R-:W-:Y:S02]  /*2500*/  HADD2.F32 R60, -RZ, R22.H0_H0 ;  /* 0x20000016ff3c7230 */ /* 0x000fe40000004100 */
[----:B------:R-:W-:Y:S01]  /*2510*/  FMUL.FTZ R47, R63, R84 ;  /* 0x000000543f2f7220 */ /* 0x000fe20000410000 */
[----:B------:R-:W-:Y:S01]  /*2520*/  FFMA.FTZ R45, R45, R46, R82 ;  /* 0x0000002e2d2d7223 */ /* 0x000fe20000010052 */
[C---:B------:R-:W-:Y:S01]  /*2530*/  FADD.FTZ R82, -R41.reuse, R55 ;  /* 0x0000003729527221 */ /* 0x040fe20000010100 */
[----:B------:R-:W-:Y:S01]  /*2540*/  FADD.FTZ R84, -R41, R51 ;  /* 0x0000003329547221 */ /* 0x000fe20000010100 */
[----:B------:R-:W-:Y:S01]  /*2550*/  FFMA.FTZ R46, R56, R81, R57 ;  /* 0x00000051382e7223 */ /* 0x000fe20000010039 */
[----:B------:R-:W-:-:S02]  /*2560*/  HADD2.F32 R56, -RZ, R7.H0_H0 ;  /* 0x20000007ff387230 */ /* 0x000fc40000004100 */
[C---:B------:R-:W-:Y:S01]  /*2570*/  FMUL.FTZ R55, R63.reuse, R58 ;  /* 0x0000003a3f377220 */ /* 0x040fe20000410000 */
[----:B------:R-:W-:Y:S02]  /*2580*/  HADD2.F32 R57, -RZ, R7.H1_H1 ;  /* 0x30000007ff397230 */ /* 0x000fe40000004100 */
[C---:B------:R-:W-:Y:S01]  /*2590*/  FMUL.FTZ R58, R63.reuse, R82 ;  /* 0x000000523f3a7220 */ /* 0x040fe20000410000 */
[----:B------:R-:W-:Y:S02]  /*25a0*/  HADD2.F32 R81, -RZ, R22.H1_H1 ;  /* 0x30000016ff517230 */ /* 0x000fe40000004100 */
[----:B------:R-:W-:Y:S01]  /*25b0*/  FMUL.FTZ R84, R63, R84 ;  /* 0x000000543f547220 */ /* 0x000fe20000410000 */
[----:B------:R-:W-:Y:S02]  /*25c0*/  HADD2.F32 R83, -RZ, R6.H0_H0 ;  /* 0x20000006ff537230 */ /* 0x000fe40000004100 */
[----:B------:R-:W-:Y:S01]  /*25d0*/  FFMA.FTZ R55, R55, R56, R60 ;  /* 0x0000003837377223 */ /* 0x000fe2000001003c */
[----:B------:R-:W-:-:S02]  /*25e0*/  HADD2.F32 R51, -RZ, R23.H0_H0 ;  /* 0x20000017ff337230 */ /* 0x000fc40000004100 */
[----:B------:R-:W-:Y:S01]  /*25f0*/  FADD.FTZ R82, -R41, R67 ;  /* 0x0000004329527221 */ /* 0x000fe20000010100 */
[----:B------:R-:W-:Y:S01]  /*2600*/  FFMA.FTZ R58, R58, R57, R81 ;  /* 0x000000393a3a7223 */ /* 0x000fe20000010051 */
[----:B------:R-:W-:Y:S02]  /*2610*/  HADD2.F32 R81, -RZ, R6.H1_H1 ;  /* 0x30000006ff517230 */ /* 0x000fe40000004100 */
[C---:B------:R-:W-:Y:S01]  /*2620*/  FMUL.FTZ R56, R63.reuse, R68 ;  /* 0x000000443f387220 */ /* 0x040fe20000410000 */
[----:B------:R-:W-:Y:S01]  /*2630*/  FFMA.FTZ R60, R84, R83, R51 ;  /* 0x00000053543c7223 */ /* 0x000fe20000010033 */
[----:B------:R-:W-:Y:S02]  /*2640*/  HADD2.F32 R51, -RZ, R23.H1_H1 ;  /* 0x30000017ff337230 */ /* 0x000fe40000004100 */
[----:B------:R-:W-:Y:S01]  /*2650*/  FMUL.FTZ R82, R63, R82 ;  /* 0x000000523f527220 */ /* 0x000fe20000410000 */
[----:B------:R-:W-:Y:S02]  /*2660*/  HADD2.F32 R57, -RZ, R5.H0_H0 ;  /* 0x20000005ff397230 */ /* 0x000fe40000004100 */
[----:B------:R-:W-:Y:S01]  /*2670*/  FADD.FTZ R68, -R41, R65 ;  /* 0x0000004129447221 */ /* 0x000fe20000010100 */
[----:B------:R-:W-:-:S02]  /*2680*/  HADD2.F32 R83, -RZ, R24.H0_H0 ;  /* 0x20000018ff537230 */ /* 0x000fc40000004100 */
[----:B------:R-:W-:Y:S01]  /*2690*/  FFMA.FTZ R81, R62, R81, R51 ;  /* 0x000000513e517223 */ /* 0x000fe20000010033 */
[----:B------:R-:W-:Y:S02]  /*26a0*/  HADD2.F32 R85, -RZ, R5.H1_H1 ;  /* 0x30000005ff557230 */ /* 0x000fe40000004100 */
[C---:B------:R-:W-:Y:S01]  /*26b0*/  FMUL.FTZ R62, R63.reuse, R64 ;  /* 0x000000403f3e7220 */ /* 0x040fe20000410000 */
[----:B------:R-:W-:Y:S02]  /*26c0*/  HADD2.F32 R67, -RZ, R24.H1_H1 ;  /* 0x30000018ff437230 */ /* 0x000fe40000004100 */
[----:B------:R-:W-:Y:S01]  /*26d0*/  FFMA.FTZ R56, R56, R57, R83 ;  /* 0x0000003938387223 */ /* 0x000fe20000010053 */
[--C-:B------:R-:W-:Y:S02]  /*26e0*/  HADD2.F32 R57, -RZ, R4.reuse.H0_H0 ;  /* 0x20000004ff397230 */ /* 0x100fe40000004100 */
[----:B------:R-:W-:Y:S01]  /*26f0*/  FMUL.FTZ R68, R63, R68 ;  /* 0x000000443f447220 */ /* 0x000fe20000410000 */
[----:B------:R-:W-:-:S02]  /*2700*/  HADD2.F32 R83, -RZ, R4.H1_H1 ;  /* 0x30000004ff537230 */ /* 0x000fc40000004100 */
[----:B------:R-:W-:Y:S01]  /*2710*/  FFMA.FTZ R51, R82, R85, R67 ;  /* 0x0000005552337223 */ /* 0x000fe20000010043 */
[--C-:B------:R-:W-:Y:S02]  /*2720*/  HADD2.F32 R67, -RZ, R25.reuse.H0_H0 ;  /* 0x20000019ff437230 */ /* 0x100fe40000004100 */
[----:B------:R-:W-:Y:S01]  /*2730*/  FADD.FTZ R82, -R41, R69 ;  /* 0x0000004529527221 */ /* 0x000fe20000010100 */
[----:B------:R-:W-:Y:S02]  /*2740*/  HADD2.F32 R85, -RZ, R25.H1_H1 ;  /* 0x30000019ff557230 */ /* 0x000fe40000004100 */
[C---:B------:R-:W-:Y:S01]  /*2750*/  FMUL.FTZ R69, R63.reuse, R70 ;  /* 0x000000463f457220 */ /* 0x040fe20000410000 */
[----:B------:R-:W-:Y:S02]  /*2760*/  HADD2.F32 R65, -RZ, R26.H0_H0 ;  /* 0x2000001aff417230 */ /* 0x000fe40000004100 */
[----:B------:R-:W-:Y:S01]  /*2770*/  FMUL.FTZ R64, R63, R82 ;  /* 0x000000523f407220 */ /* 0x000fe20000410000 */
[----:B------:R-:W-:Y:S01]  /*2780*/  FFMA.FTZ R62, R62, R57, R67 ;  /* 0x000000393e3e7223 */ /* 0x000fe20000010043 */
[----:B------:R-:W-:Y:S01]  /*2790*/  FFMA.FTZ R57, R68, R83, R85 ;  /* 0x0000005344397223 */ /* 0x000fe20000010055 */
[----:B------:R-:W-:-:S02]  /*27a0*/  HADD2.F32 R68, -RZ, R3.H1_H1 ;  /* 0x30000003ff447230 */ /* 0x000fc40000004100 */
[----:B------:R-:W-:Y:S01]  /*27b0*/  FFMA.FTZ R64, R64, R87, R65 ;  /* 0x0000005740407223 */ /* 0x000fe20000010041 */
[----:B------:R-:W-:Y:S02]  /*27c0*/  HADD2.F32 R82, -RZ, R26.H1_H1 ;  /* 0x3000001aff527230 */ /* 0x000fe40000004100 */
[----:B------:R-:W-:Y:S01]  /*27d0*/  FMUL.FTZ R66, R63, R66 ;  /* 0x000000423f427220 */ /* 0x000fe20000410000 */
[----:B------:R-:W-:Y:S02]  /*27e0*/  HADD2.F32 R65, -RZ, R0.H1_H1 ;  /* 0x30000000ff417230 */ /* 0x000fe40000004100 */
[----:B------:R-:W-:Y:S01]  /*27f0*/  FADD.FTZ R84, -R41, R71 ;  /* 0x0000004729547221 */ /* 0x000fe20000010100 */
[----:B------:R-:W-:Y:S02]  /*2800*/  HADD2.F32 R67, -RZ, R27.H1_H1 ;  /* 0x3000001bff437230 */ /* 0x000fe40000004100 */
[----:B------:R-:W-:Y:S01]  /*2810*/  FFMA.FTZ R69, R69, R68, R82 ;  /* 0x0000004445457223 */ /* 0x000fe20000010052 */
[----:B------:R-:W-:Y:S01]  /*2820*/  FADD.FTZ R82, -R41, R37 ;  /* 0x0000002529527221 */ /* 0x000fe20000010100 */
[----:B------:R-:W-:-:S02]  /*2830*/  HADD2.F32 R68, -RZ, R28.H0_H0 ;  /* 0x2000001cff447230 */ /* 0x000fc40000004100 */
[C---:B------:R-:W-:Y:S01]  /*2840*/  FMUL.FTZ R83, R63.reuse, R84 ;  /* 0x000000543f537220 */ /* 0x040fe20000410000 */
[----:B------:R-:W-:Y:S01]  /*2850*/  FFMA.FTZ R70, R66, R65, R67 ;  /* 0x0000004142467223 */ /* 0x000fe20000010043 */
[--C-:B------:R-:W-:Y:S02]  /*2860*/  HADD2.F32 R66, -RZ, R52.reuse.H0_H0 ;  /* 0x20000034ff427230 */ /* 0x100fe40000004100 */
[----:B------:R-:W-:Y:S01]  /*2870*/  FMUL.FTZ R65, R63, R76 ;  /* 0x0000004c3f417220 */ /* 0x000fe20000410000 */
[----:B------:R-:W-:Y:S02]  /*2880*/  HADD2.F32 R67, -RZ, R52.H1_H1 ;  /* 0x30000034ff437230 */ /* 0x000fe40000004100 */
[----:B------:R-:W-:Y:S01]  /*2890*/  FADD.FTZ R84, -R41, R73 ;  /* 0x0000004929547221 */ /* 0x000fe20000010100 */
[----:B------:R-:W-:Y:S02]  /*28a0*/  HADD2.F32 R71, -RZ, R28.H1_H1 ;  /* 0x3000001cff477230 */ /* 0x000fe40000004100 */
[----:B------:R-:W-:Y:S01]  /*28b0*/  FMUL.FTZ R82, R63, R82 ;  /* 0x000000523f527220 */ /* 0x000fe20000410000 */
[----:B------:R-:W-:-:S02]  /*28c0*/  HADD2.F32 R85, -RZ, R15.H0_H0 ;  /* 0x2000000fff557230 */ /* 0x000fc40000004100 */
[----:B------:R-:W-:Y:S01]  /*28d0*/  FFMA.FTZ R65, R65, R66, R68 ;  /* 0x0000004241417223 */ /* 0x000fe20000010044 */
[----:B------:R-:W-:Y:S02]  /*28e0*/  HADD2.F32 R37, -RZ, R29.H0_H0 ;  /* 0x2000001dff257230 */ /* 0x000fe40000004100 */
[----:B------:R-:W-:Y:S01]  /*28f0*/  FMUL.FTZ R84, R63, R84 ;  /* 0x000000543f547220 */ /* 0x000fe20000410000 */
[----:B------:R-:W-:Y:S01]  /*2900*/  FFMA.FTZ R66, R82, R67, R71 ;  /* 0x0000004352427223 */ /* 0x000fe20000010047 */
[----:B------:R-:W-:Y:S02]  /*2910*/  HADD2.F32 R71, -RZ, R15.H1_H1 ;  /* 0x3000000fff477230 */ /* 0x000fe40000004100 */
[----:B------:R-:W-:Y:S01]  /*2920*/  FADD.FTZ R68, -R41, R36 ;  /* 0x0000002429447221 */ /* 0x000fe20000010100 */
[----:B------:R-:W-:Y:S02]  /*2930*/  HADD2.F32 R73, -RZ, R29.H1_H1 ;  /* 0x3000001dff497230 */ /* 0x000fe40000004100 */
[C---:B------:R-:W-:Y:S01]  /*2940*/  FMUL.FTZ R38, R63.reuse, R38 ;  /* 0x000000263f267220 */ /* 0x040fe20000410000 */
[----:B------:R-:W-:Y:S01]  /*2950*/  FFMA.FTZ R67, R84, R85, R37 ;  /* 0x0000005554437223 */ /* 0x000fe20000010025 */
[----:B------:R-:W-:Y:S01]  /*2960*/  FMUL.FTZ R76, R63, R68 ;  /* 0x000000443f4c7220 */ /* 0x000fe20000410000 */
[----:B------:R-:W1:Y:S01]  /*2970*/  @!P0 LDC.64 R36, c[0x0][0x3c0] ;  /* 0x0000f000ff248b82 */ /* 0x000e620000000a00 */
[----:B------:R-:W-:Y:S01]  /*2980*/  FFMA.FTZ R68, R38, R71, R73 ;  /* 0x0000004726447223 */ /* 0x000fe20000010049 */
[----:B------:R-:W-:Y:S01]  /*2990*/  FADD.FTZ R38, -R41, R75 ;  /* 0x0000004b29267221 */ /* 0x000fe20000010100 */
[----:B------:R-:W-:-:S02]  /*29a0*/  HADD2.F32 R85, -RZ, R54.H0_H0 ;  /* 0x20000036ff557230 */ /* 0x000fc40000004100 */
[C---:B------:R-:W-:Y:S01]  /*29b0*/  FMUL.FTZ R74, R63.reuse, R74 ;  /* 0x0000004a3f4a7220 */ /* 0x040fe20000410000 */
[----:B------:R-:W-:Y:S02]  /*29c0*/  HADD2.F32 R87, -RZ, R30.H0_H0 ;  /* 0x2000001eff577230 */ /* 0x000fe40000004100 */
[----:B------:R-:W-:Y:S01]  /*29d0*/  FMUL.FTZ R38, R63, R38 ;  /* 0x000000263f267220 */ /* 0x000fe20000410000 */
[----:B------:R-:W-:Y:S02]  /*29e0*/  HADD2.F32 R73, -RZ, R54.H1_H1 ;  /* 0x30000036ff497230 */ /* 0x000fe40000004100 */
[----:B------:R-:W-:Y:S02]  /*29f0*/  HADD2.F32 R75, -RZ, R30.H1_H1 ;  /* 0x3000001eff4b7230 */ /* 0x000fe40000004100 */
[----:B------:R-:W-:Y:S01]  /*2a00*/  FFMA.FTZ R71, R76, R85, R87 ;  /* 0x000000554c477223 */ /* 0x000fe20000010057 */
[----:B------:R-:W-:Y:S02]  /*2a10*/  HADD2.F32 R86, -RZ, R12.H0_H0 ;  /* 0x2000000cff567230 */ /* 0x000fe40000004100 */
[----:B------:R-:W-:-:S02]  /*2a20*/  HADD2.F32 R88, -RZ, R17.H0_H0 ;  /* 0x20000011ff587230 */ /* 0x000fc40000004100 */
[----:B------:R-:W-:Y:S01]  /*2a30*/  FFMA.FTZ R76, R38, R73, R75 ;  /* 0x00000049264c7223 */ /* 0x000fe2000001004b */
[----:B------:R-:W-:Y:S02]  /*2a40*/  HADD2.F32 R73, -RZ, R53.H0_H0 ;  /* 0x20000035ff497230 */ /* 0x000fe40000004100 */
[----:B------:R-:W-:Y:S01]  /*2a50*/  FADD.FTZ R38, -R41, R39 ;  /* 0x0000002729267221 */ /* 0x000fe20000010100 */
[--C-:B------:R-:W-:Y:S02]  /*2a60*/  HADD2.F32 R75, -RZ, R31.reuse.H0_H0 ;  /* 0x2000001fff4b7230 */ /* 0x100fe40000004100 */
[----:B------:R-:W-:Y:S01]  /*2a70*/  FFMA.FTZ R49, R49, R86, R88 ;  /* 0x0000005631317223 */ /* 0x000fe20000010058 */
[----:B------:R-:W-:Y:S02]  /*2a80*/  HADD2.F32 R39, -RZ, R31.H1_H1 ;  /* 0x3000001fff277230 */ /* 0x000fe40000004100 */
[----:B------:R-:W-:Y:S01]  /*2a90*/  FMUL.FTZ R38, R63, R38 ;  /* 0x000000263f267220 */ /* 0x000fe20000410000 */
[----:B------:R-:W-:-:S02]  /*2aa0*/  HADD2.F32 R86, -RZ, R8.H0_H0 ;  /* 0x20000008ff567230 */ /* 0x000fc40000004100 */
[----:B------:R-:W-:Y:S01]  /*2ab0*/  FFMA.FTZ R82, R74, R73, R75 ;  /* 0x000000494a527223 */ /* 0x000fe2000001004b */
[----:B------:R-:W-:Y:S01]  /*2ac0*/  HADD2.F32 R73, -RZ, R53.H1_H1 ;  /* 0x30000035ff497230 */ /* 0x000fe20000004100 */
[----:B------:R-:W2:Y:S01]  /*2ad0*/  @!P0 LDC.64 R74, c[0x0][0x3c8] ;  /* 0x0000f200ff4a8b82 */ /* 0x000ea20000000a00 */
[----:B-1----:R-:W-:Y:S01]  /*2ae0*/  @!P0 IMAD.WIDE R92, R2, 0x4, R36 ;  /* 0x00000004025c8825 */ /* 0x002fe200078e0224 */
[----:B------:R-:W-:-:S03]  /*2af0*/  F2FP.F16.F32.PACK_AB R36, R43, R50 ;  /* 0x000000322b24723e */ /* 0x000fc600000000ff */
[----:B------:R-:W-:Y:S01]  /*2b00*/  FFMA.FTZ R73, R38, R73, R39 ;  /* 0x0000004926497223 */ /* 0x000fe20000010027 */
[----:B------:R-:W-:Y:S01]  /*2b10*/  F2FP.F16.F32.PACK_AB R39, R61, R80 ;  /* 0x000000503d27723e */ /* 0x000fe200000000ff */
[----:B------:R-:W-:Y:S01]  /*2b20*/  HADD2.F32 R88, -RZ, R21.H0_H0 ;  /* 0x20000015ff587230 */ /* 0x000fe20000004100 */
[----:B------:R-:W-:Y:S01]  /*2b30*/  F2FP.F16.F32.PACK_AB R43, R81, R60 ;  /* 0x0000003c512b723e */ /* 0x000fe200000000ff */
[----:B---3--:R-:W-:Y:S01]  /*2b40*/  IMAD.WIDE.U32 R84, R40, 0x10, R90 ;  /* 0x0000001028547825 */ /* 0x008fe200078e005a */
[----:B------:R-:W1:Y:S01]  /*2b50*/  LDC.64 R60, c[0x0][0x380] ;  /* 0x0000e000ff3c7b82 */ /* 0x000e620000000a00 */
[----:B------:R-:W-:Y:S02]  /*2b60*/  F2FP.F16.F32.PACK_AB R38, R78, R79 ;  /* 0x0000004f4e26723e */ /* 0x000fe400000000ff */
[----:B------:R-:W-:Y:S01]  /*2b70*/  FFMA.FTZ R47, R47, R86, R88 ;  /* 0x000000562f2f7223 */ /* 0x000fe20000010058 */
[----:B------:R-:W-:Y:S01]  /*2b80*/  HADD2.F32 R86, -RZ, R0.H0_H0 ;  /* 0x20000000ff567230 */ /* 0x000fe20000004100 */
[----:B------:R-:W-:Y:S01]  /*2b90*/  F2FP.F16.F32.PACK_AB R37, R48, R49 ;  /* 0x000000313025723e */ /* 0x000fe200000000ff */
[----:B------:R-:W-:Y:S01]  /*2ba0*/  HADD2.F32 R88, -RZ, R27.H0_H0 ;  /* 0x2000001bff587230 */ /* 0x000fe20000004100 */
[----:B------:R-:W-:Y:S01]  /*2bb0*/  F2FP.F16.F32.PACK_AB R40, R45, R44 ;  /* 0x0000002c2d28723e */ /* 0x000fe200000000ff */
[----:B------:R4:W-:Y:S01]  /*2bc0*/  @!P0 STG.E desc[UR6][R92.64], R77 ;  /* 0x0000004d5c008986 */ /* 0x0009e2000c101906 */
[----:B------:R-:W-:-:S02]  /*2bd0*/  F2FP.F16.F32.PACK_AB R41, R46, R47 ;  /* 0x0000002f2e29723e */ /* 0x000fc400000000ff */
[----:B------:R-:W-:Y:S01]  /*2be0*/  FFMA.FTZ R83, R83, R86, R88 ;  /* 0x0000005653537223 */ /* 0x000fe20000010058 */
[----:B------:R-:W-:Y:S01]  /*2bf0*/  IMAD.WIDE.U32 R86, R42, 0x10, R90 ;  /* 0x000000102a567825 */ /* 0x000fe200078e005a */
[----:B------:R-:W-:Y:S02]  /*2c00*/  F2FP.F16.F32.PACK_AB R42, R58, R55 ;  /* 0x000000373a2a723e */ /* 0x000fe400000000ff */
[----:B------:R-:W-:Y:S01]  /*2c10*/  F2FP.F16.F32.PACK_AB R46, R69, R64 ;  /* 0x00000040452e723e */ /* 0x000fe200000000ff */
[----:B--2---:R-:W-:Y:S01]  /*2c20*/  @!P0 IMAD.WIDE R74, R2, 0x4, R74 ;  /* 0x00000004024a8825 */ /* 0x004fe200078e024a */
[----:B------:R-:W-:Y:S02]  /*2c30*/  F2FP.F16.F32.PACK_AB R47, R70, R83 ;  /* 0x00000053462f723e */ /* 0x000fe400000000ff */
[----:B------:R-:W-:Y:S01]  /*2c40*/  F2FP.F16.F32.PACK_AB R45, R57, R62 ;  /* 0x0000003e392d723e */ /* 0x000fe200000000ff */
[--C-:B------:R-:W-:Y:S01]  /*2c50*/  IMAD.WIDE.U32 R88, R59, 0x10, R90.reuse ;  /* 0x000000103b587825 */ /* 0x100fe200078e005a */
[----:B------:R-:W-:Y:S01]  /*2c60*/  F2FP.F16.F32.PACK_AB R44, R51, R56 ;  /* 0x00000038332c723e */ /* 0x000fe200000000ff */
[----:B------:R4:W-:Y:S01]  /*2c70*/  @!P0 STG.E desc[UR6][R74.64], R63 ;  /* 0x0000003f4a008986 */ /* 0x0009e2000c101906 */
[----:B------:R-:W-:Y:S01]  /*2c80*/  F2FP.F16.F32.PACK_AB R51, R73, R82 ;  /* 0x000000524933723e */ /* 0x000fe200000000ff */
[----:B------:R-:W-:Y:S01]  /*2c90*/  IMAD.WIDE.U32 R90, R72, 0x10, R90 ;  /* 0x00000010485a7825 */ /* 0x000fe200078e005a */
[----:B------:R-:W-:Y:S01]  /*2ca0*/  F2FP.F16.F32.PACK_AB R50, R76, R71 ;  /* 0x000000474c32723e */ /* 0x000fe200000000ff */
[----:B------:R4:W-:Y:S01]  /*2cb0*/  STG.E.128 desc[UR6][R84.64], R36 ;  /* 0x0000002454007986 */ /* 0x0009e2000c101d06 */
[----:B------:R-:W-:-:S02]  /*2cc0*/  F2FP.F16.F32.PACK_AB R49, R68, R67 ;  /* 0x000000434431723e */ /* 0x000fc400000000ff */
[----:B------:R-:W-:Y:S01]  /*2cd0*/  F2FP.F16.F32.PACK_AB R48, R66, R65 ;  /* 0x000000414230723e */ /* 0x000fe200000000ff */
[----:B------:R4:W-:Y:S01]  /*2ce0*/  STG.E.128 desc[UR6][R86.64], R40 ;  /* 0x0000002856007986 */ /* 0x0009e2000c101d06 */
[----:B-1----:R-:W-:-:S03]  /*2cf0*/  LEA R2, R60, R2, 0x2 ;  /* 0x000000023c027211 */ /* 0x002fc600078e10ff */
[----:B------:R4:W-:Y:S01]  /*2d00*/  STG.E.128 desc[UR6][R88.64], R44 ;  /* 0x0000002c58007986 */ /* 0x0009e2000c101d06 */
[----:B------:R-:W-:-:S03]  /*2d10*/  ISETP.GE.AND P0, PT, R2, R61, PT ;  /* 0x0000003d0200720c */ /* 0x000fc60003f06270 */
[----:B------:R4:W-:Y:S10]  /*2d20*/  STG.E.128 desc[UR6][R90.64], R48 ;  /* 0x000000305a007986 */ /* 0x0009f4000c101d06 */
[----:B------:R-:W-:Y:S05]  /*2d30*/  @!P0 BRA `(.L_x_3746) ;  /* 0xffffffd400d88947 */ /* 0x000fea000383ffff */
[----:B0-----:R-:W-:Y:S05]  /*2d40*/  EXIT ;  /* 0x000000000000794d */ /* 0x001fea0003800000 */
.L_x_3745:
[----:B------:R-:W-:Y:S01]  /*2d50*/  HFMA2 R85, -RZ, RZ, 0, 5.9604644775390625e-08 ;  /* 0x00000001ff557431 */ /* 0x000fe200000001ff */
[----:B------:R-:W-:Y:S01]  /*2d60*/  BSSY B0, `(.L_x_3747) ;  /* 0x0000007000007945 */ /* 0x000fe20003800000 */
[----:B------:R-:W-:Y:S02]  /*2d70*/  MOV R86, R80 ;  /* 0x0000005000567202 */ /* 0x000fe40000000f00 */
[----:B------:R-:W-:Y:S02]  /*2d80*/  MOV R88, 0x1f ;  /* 0x0000001f00587802 */ /* 0x000fe40000000f00 */
[----:B------:R-:W-:-:S07]  /*2d90*/  MOV R83, 0xffffffff ;  /* 0xffffffff00537802 */ /* 0x000fce0000000f00 */
[----:B0-2---:R-:W-:Y:S05]  /*2da0*/  WARPSYNC.COLLECTIVE R83, `(.L_x_3748) ;  /* 0x0000000053087348 */ /* 0x005fea0003c00000 */
[----:B------:R1:W3:Y:S02]  /*2db0*/  SHFL.BFLY P4, R84, R86, R85, R88 ;  /* 0x0c00005556547389 */ /* 0x0002e40000080058 */
[----:B0123--:R-:W-:Y:S05]  /*2dc0*/  ENDCOLLECTIVE ;  /* 0x000000000000791b */ /* 0x00ffea0003800000 */
.L_x_3748:
[----:B------:R-:W-:Y:S05]  /*2dd0*/  BSYNC B0 ;  /* 0x0000000000007941 */ /* 0x000fea0003800000 */
.L_x_3747:
        /* <DEDUP_REMOVED lines=10> */
.L_x_3749:
[----:B------:R-:W-:Y:S01]  /*2e80*/  HFMA2 R85, -RZ, RZ, 0, 2.384185791015625e-07 ;  /* 0x00000004ff557431 */ /* 0x000fe200000001ff */
[----:B------:R-:W-:-:S05]  /*2e90*/  MOV R41, R84 ;  /* 0x0000005400297202 */ /* 0x000fca0000000f00 */
[----:B------:R-:W-:-:S05]  /*2ea0*/  FADD.FTZ R79, R78, R41 ;  /* 0x000000294e4f7221 */ /* 0x000fca0000010000 */
[----:B------:R-:W-:-:S07]  /*2eb0*/  MOV R86, R79 ;  /* 0x0000004f00567202 */ /* 0x000fce0000000f00 */
[----:B------:R-:W-:Y:S05]  /*2ec0*/  WARPSYNC.COLLECTIVE R83, `(.L_x_3750) ;  /* 0x0000000053087348 */ /* 0x000fea0003c00000 */
[----:B------:R0:W1:Y:S02]  /*2ed0*/  SHFL.BFLY P4, R84, R86, R85, R88 ;  /* 0x0c00005556547389 */ /* 0x0000640000080058 */
[----:B01----:R-:W-:Y:S05]  /*2ee0*/  ENDCOLLECTIVE ;  /* 0x000000000000791b */ /* 0x003fea0003800000 */
.L_x_3750:
[----:B------:R-:W-:Y:S01]  /*2ef0*/  HFMA2 R85, -RZ, RZ, 0, 4.76837158203125e-07 ;  /* 0x00000008ff557431 */ /* 0x000fe200000001ff */
[----:B------:R-:W-:-:S05]  /*2f00*/  MOV R82, R84 ;  /* 0x0000005400527202 */ /* 0x000fca0000000f00 */
[----:B------:R-:W-:-:S05]  /*2f10*/  FADD.FTZ R82, R79, R82 ;  /* 0x000000524f527221 */ /* 0x000fca0000010000 */
[----:B------:R-:W-:-:S07]  /*2f20*/  MOV R86, R82 ;  /* 0x0000005200567202 */ /* 0x000fce0000000f00 */
[----:B------:R-:W-:Y:S05]  /*2f30*/  WARPSYNC.COLLECTIVE R83, `(.L_x_3751) ;  /* 0x0000000053087348 */ /* 0x000fea0003c00000 */
[----:B------:R0:W1:Y:S02]  /*2f40*/  SHFL.BFLY P4, R84, R86, R85, R88 ;  /* 0x0c00005556547389 */ /* 0x0000640000080058 */
[----:B01----:R-:W-:Y:S05]  /*2f50*/  ENDCOLLECTIVE ;  /* 0x000000000000791b */ /* 0x003fea0003800000 */
.L_x_3751:
[----:B------:R-:W-:Y:S01]  /*2f60*/  HFMA2 R85, -RZ, RZ, 0, 9.5367431640625e-07 ;  /* 0x00000010ff557431 */ /* 0x000fe200000001ff */
[----:B------:R-:W-:-:S05]  /*2f70*/  MOV R41, R84 ;  /* 0x0000005400297202 */ /* 0x000fca0000000f00 */
[----:B------:R-:W-:-:S05]  /*2f80*/  FADD.FTZ R81, R82, R41 ;  /* 0x0000002952517221 */ /* 0x000fca0000010000 */
[----:B------:R-:W-:-:S07]  /*2f90*/  MOV R86, R81 ;  /* 0x0000005100567202 */ /* 0x000fce0000000f00 */
[----:B------:R-:W-:Y:S05]  /*2fa0*/  WARPSYNC.COLLECTIVE R83, `(.L_x_3752) ;  /* 0x0000000053087348 */ /* 0x000fea0003c00000 */
[----:B------:R0:W1:Y:S02]  /*2fb0*/  SHFL.BFLY P4, R84, R86, R85, R88 ;  /* 0x0c00005556547389 */ /* 0x0000640000080058 */
[----:B01----:R-:W-:Y:S05]  /*2fc0*/  ENDCOLLECTIVE ;  /* 0x000000000000791b */ /* 0x003fea0003800000 */
.L_x_3752:
[----:B------:R-:W-:Y:S02]  /*2fd0*/  HFMA2 R85, -RZ, RZ, 0, 5.9604644775390625e-08 ;  /* 0x00000001ff557431 */ /* 0x000fe400000001ff */
        /* <DEDUP_REMOVED lines=70> */
.L_x_3753:
[----:B------:R-:W-:Y:S01]  /*3440*/  HFMA2 R85, -RZ, RZ, 0, 1.1920928955078125e-07 ;  /* 0x00000002ff557431 */ /* 0x000fe200000001ff */
[----:B------:R-:W-:-:S05]  /*3450*/  MOV R78, R84 ;  /* 0x00000054004e7202 */ /* 0x000fca0000000f00 */
[----:B------:R-:W-:-:S05]  /*3460*/  FADD.FTZ R78, R41, R78 ;  /* 0x0000004e294e7221 */ /* 0x000fca0000010000 */
[----:B------:R-:W-:-:S07]  /*3470*/  MOV R86, R78 ;  /* 0x0000004e00567202 */ /* 0x000fce0000000f00 */
[----:B------:R-:W-:Y:S05]  /*3480*/  WARPSYNC.COLLECTIVE R83, `(.L_x_3754) ;  /* 0x0000000053087348 */ /* 0x000fea0003c00000 */
[----:B------:R0:W1:Y:S02]  /*3490*/  SHFL.BFLY P4, R84, R86, R85, R88 ;  /* 0x0c00005556547389 */ /* 0x0000640000080058 */
[----:B01----:R-:W-:Y:S05]  /*34a0*/  ENDCOLLECTIVE ;  /* 0x000000000000791b */ /* 0x003fea0003800000 */
.L_x_3754:
[----:B------:R-:W-:Y:S01]  /*34b0*/  HFMA2 R85, -RZ, RZ, 0, 2.384185791015625e-07 ;  /* 0x00000004ff557431 */ /* 0x000fe200000001ff */
[----:B------:R-:W-:-:S05]  /*34c0*/  MOV R79, R84 ;  /* 0x00000054004f7202 */ /* 0x000fca0000000f00 */
[----:B------:R-:W-:-:S05]  /*34d0*/  FADD.FTZ R79, R78, R79 ;  /* 0x0000004f4e4f7221 */ /* 0x000fca0000010000 */
[----:B------:R-:W-:-:S07]  /*34e0*/  MOV R86, R79 ;  /* 0x0000004f00567202 */ /* 0x000fce0000000f00 */
[----:B------:R-:W-:Y:S05]  /*34f0*/  WARPSYNC.COLLECTIVE R83, `(.L_x_3755) ;  /* 0x0000000053087348 */ /* 0x000fea0003c00000 */
[----:B------:R0:W1:Y:S02]  /*3500*/  SHFL.BFLY P4, R84, R86, R85, R88 ;  /* 0x0c00005556547389 */ /* 0x0000640000080058 */
[----:B01----:R-:W-:Y:S05]  /*3510*/  ENDCOLLECTIVE ;  /* 0x000000000000791b */ /* 0x003fea0003800000 */
.L_x_3755:
[----:B------:R-:W-:Y:S01]  /*3520*/  HFMA2 R85, -RZ, RZ, 0, 4.76837158203125e-07 ;  /* 0x00000008ff557431 */ /* 0x000fe200000001ff */
[----:B------:R-:W-:-:S05]  /*3530*/  MOV R80, R84 ;  /* 0x0000005400507202 */ /* 0x000fca0000000f00 */
[----:B------:R-:W-:-:S05]  /*3540*/  FADD.FTZ R80, R79, R80 ;  /* 0x000000504f507221 */ /* 0x000fca0000010000 */
[----:B------:R-:W-:-:S07]  /*3550*/  MOV R86, R80 ;  /* 0x0000005000567202 */ /* 0x000fce0000000f00 */
[----:B------:R-:W-:Y:S05]  /*3560*/  WARPSYNC.COLLECTIVE R83, `(.L_x_3756) ;  /* 0x0000000053087348 */ /* 0x000fea0003c00000 */
[----:B------:R0:W1:Y:S02]  /*3570*/  SHFL.BFLY P4, R84, R86, R85, R88 ;  /* 0x0c00005556547389 */ /* 0x0000640000080058 */
[----:B01----:R-:W-:Y:S05]  /*3580*/  ENDCOLLECTIVE ;  /* 0x000000000000791b */ /* 0x003fea0003800000 */
.L_x_3756:
[----:B------:R-:W-:Y:S01]  /*3590*/  HFMA2 R85, -RZ, RZ, 0, 9.5367431640625e-07 ;  /* 0x00000010ff557431 */ /* 0x000fe200000001ff */
[----:B------:R-:W-:-:S05]  /*35a0*/  MOV R81, R84 ;  /* 0x0000005400517202 */ /* 0x000fca0000000f00 */
[----:B------:R-:W-:-:S05]  /*35b0*/  FADD.FTZ R81, R80, R81 ;  /* 0x0000005150517221 */ /* 0x000fca0000010000 */
[----:B------:R-:W-:-:S07]  /*35c0*/  MOV R86, R81 ;  /* 0x0000005100567202 */ /* 0x000fce0000000f00 */
[----:B------:R-:W-:Y:S05]  /*35d0*/  WARPSYNC.COLLECTIVE R83, `(.L_x_3757) ;  /* 0x0000000053087348 */ /* 0x000fea0003c00000 */
[----:B------:R0:W1:Y:S02]  /*35e0*/  SHFL.BFLY P4, R84, R86, R85, R88 ;  /* 0x0c00005556547389 */ /* 0x0000640000080058 */
[----:B01----:R-:W-:Y:S05]  /*35f0*/  ENDCOLLECTIVE ;  /* 0x000000000000791b */ /* 0x003fea0003800000 */
.L_x_3757:
[----:B------:R-:W-:Y:S01]  /*3600*/  MOV R82, R84 ;  /* 0x0000005400527202 */ /* 0x000fe20000000f00 */
[----:B------:R-:W-:Y:S06]  /*3610*/  BRA `(.L_x_3758) ;  /* 0xffffffe800a07947 */ /* 0x000fec000383ffff */
.L_x_3759:
        /* <DEDUP_REMOVED lines=14> */
.L_x_37245:


//--------------------- .text._ZN10layer_norm13ln_fwd_kernelINS_13Kernel_traitsI6__halfS2_S2_S2_fjLj1024ELj1ELj4ELj1ELj16ENS_18Kernel_traits_baseILj1024ES2_S2_S2_S2_fjLj128EEEEELb0ELb0ELb1ELb0EEEvNS_9FwdParamsE --------------------------
	.section	.text._ZN10layer_norm13ln_fwd_kernelINS_13Kernel_traitsI6__halfS2_S2_S2_fjLj1024ELj1ELj4ELj1ELj16ENS_18Kernel_traits_baseILj1024ES2_S2_S2_S2_fjLj128EEEEELb0ELb0ELb1ELb0EEEvNS_9FwdParamsE,"ax",@progbits
	.align	128
        .global         _ZN10layer_norm13ln_fwd_kernelINS_13Kernel_traitsI6__halfS2_S2_S2_fjLj1024ELj1ELj4ELj1ELj16ENS_18Kernel_traits_baseILj1024ES2_S2_S2_S2_fjLj128EEEEELb0ELb0ELb1ELb0EEEvNS_9FwdParamsE
        .type           _ZN10layer_norm13ln_fwd_kernelINS_13Kernel_traitsI6__halfS2_S2_S2_fjLj1024ELj1ELj4ELj1ELj16ENS_18Kernel_traits_baseILj1024ES2_S2_S2_S2_fjLj128EEEEELb0ELb0ELb1ELb0EEEvNS_9FwdParamsE,@function
        .size           _ZN10layer_norm13ln_fwd_kernelINS_13Kernel_traitsI6__halfS2_S2_S2_fjLj1024ELj1ELj4ELj1ELj16ENS_18Kernel_traits_baseILj1024ES2_S2_S2_S2_fjLj128EEEEELb0ELb0ELb1ELb0EEEvNS_9FwdParamsE,(.L_x_37246 - _ZN10layer_norm13ln_fwd_kernelINS_13Kernel_traitsI6__halfS2_S2_S2_fjLj1024ELj1ELj4ELj1ELj16ENS_18Kernel_traits_baseILj1024ES2_S2_S2_S2_fjLj128EEEEELb0ELb0ELb1ELb0EEEvNS_9FwdParamsE)
        .other          _ZN10layer_norm13ln_fwd_kernelINS_13Kernel_traitsI6__halfS2_S2_S2_fjLj1024ELj1ELj4ELj1ELj16ENS_18Kernel_traits_baseILj1024ES2_S2_S2_S2_fjLj128EEEEELb0ELb0ELb1ELb0EEEvNS_9FwdParamsE,@"STO_CUDA_ENTRY STV_DEFAULT"
_ZN10layer_norm13ln_fwd_kernelINS_13Kernel_traitsI6__halfS2_S2_S2_fjLj1024ELj1ELj4ELj1ELj16ENS_18Kernel_traits_baseILj1024ES2_S2_S2_S2_fjLj128EEEEELb0ELb0ELb1ELb0EEEvNS_9FwdParamsE:
.text._ZN10layer_norm13ln_fwd_kernelINS_13Kernel_traitsI6__halfS2_S2_S2_fjLj1024ELj1ELj4ELj1ELj16ENS_18Kernel_traits_baseILj1024ES2_S2_S2_S2_fjLj128EEEEELb0ELb0ELb1ELb0EEEvNS_9FwdParamsE:
        /* <DEDUP_REMOVED lines=52> */
.L_x_3761:
        /* <DEDUP_REMOVED lines=31> */
.L_x_3762:
[----:B------:R-:W-:Y:S05]  /*0530*/  BSYNC.RECONVERGENT B0 ;  /* 0x0000000000007941 */ /* 0x000fea0003800200 */
.L_x_3760:
[----:B------:R-:W0:Y:S01]  /*0540*/  LDCU UR4, c[0x0][0x384] ;  /* 0x00007080ff0477ac */ /* 0x000e220008000800 */
[----:B------:R-:W1:Y:S01]  /*0550*/  LDCU.U8 UR5, c[0x0][0x410] ;  /* 0x00008200ff0577ac */ /* 0x000e620008000000 */
[----:B------:R-:W2:Y:S01]  /*0560*/  LDCU UR10, c[0x0][0x448] ;  /* 0x00008900ff0a77ac */ /* 0x000ea20008000800 */
[----:B------:R-:W3:Y:S01]  /*0570*/  LDCU.64 UR8, c[0x0][0x3a0] ;  /* 0x00007400ff0877ac */ /* 0x000ee20008000a00 */
[----:B0-----:R-:W-:-:S13]  /*0580*/  ISETP.GE.AND P0, PT, R3, UR4, PT ;  /* 0x0000000403007c0c */ /* 0x001fda000bf06270 */
[----:B-123--:R-:W-:Y:S05]  /*0590*/  @P0 EXIT ;  /* 0x000000000000094d */ /* 0x00efea0003800000 */
.L_x_3796:
[----:B------:R-:W0:Y:S08]  /*05a0*/  LDC.64 R52, c[0x0][0x3f0] ;  /* 0x0000fc00ff347b82 */ /* 0x000e300000000a00 */
[----:B------:R-:W1:Y:S01]  /*05b0*/  LDC R76, c[0x0][0x388] ;  /* 0x0000e200ff4c7b82 */ /* 0x000e620000000800 */
[----:B0-----:R-:W-:-:S07]  /*05c0*/  IMAD.WIDE R54, R3, 0x4, R52 ;  /* 0x0000000403367825 */ /* 0x001fce00078e0234 */
[----:B------:R-:W0:Y:S01]  /*05d0*/  LDC.64 R52, c[0x0][0x3f8] ;  /* 0x0000fe00ff347b82 */ /* 0x000e220000000a00 */
[----:B------:R-:W2:Y:S01]  /*05e0*/  LDG.E R79, desc[UR6][R54.64] ;  /* 0x00000006364f7981 */ /* 0x000ea2000c1e1900 */
[----:B0-----:R-:W-:-:S05]  /*05f0*/  IMAD.WIDE R52, R3, 0x4, R52 ;  /* 0x0000000403347825 */ /* 0x001fca00078e0234 */
[----:B-----5:R0:W5:Y:S01]  /*0600*/  LDG.E R77, desc[UR6][R52.64] ;  /* 0x00000006344d7981 */ /* 0x020162000c1e1900 */
        /* <DEDUP_REMOVED lines=17> */
[----:B0-----:R-:W-:-:S05]  /*0720*/  IMAD.WIDE.U32 R8, R80, 0x10, R8 ;  /* 0x0000001050087825 */ /* 0x001fca00078e0008 */
[----:B------:R0:W5:Y:S02]  /*0730*/  LDG.E.128 R16, desc[UR6][R8.64] ;  /* 0x0000000608107981 */ /* 0x000164000c1e1d00 */
.L_x_3766:
[----:B------:R-:W-:Y:S05]  /*0740*/  BSYNC.RECONVERGENT B1 ;  /* 0x0000000000017941 */ /* 0x000fea0003800200 */
.L_x_3765:
[----:B------:R-:W-:-:S04]  /*0750*/  UISETP.NE.U32.AND UP0, UPT, UR8, URZ, UPT ;  /* 0x000000ff0800728c */ /* 0x000fc8000bf05070 */
[----:B------:R-:W-:-:S09]  /*0760*/  UISETP.NE.AND.EX UP0, UPT, UR9, URZ, UPT, UP0 ;  /* 0x000000ff0900728c */ /* 0x000fd2000bf05300 */
[----:B------:R-:W-:Y:S05]  /*0770*/  BRA.U !UP0, `(.L_x_3767) ;  /* 0x0000000108cc7547 */ /* 0x000fea000b800000 */
[----:B0-----:R-:W0:Y:S02]  /*0780*/  LDC.64 R8, c[0x0][0x3a0] ;  /* 0x0000e800ff087b82 */ /* 0x001e240000000a00 */
[----:B0-----:R-:W-:-:S05]  /*0790*/  IMAD.WIDE.U32 R8, R78, 0x10, R8 ;  /* 0x000000104e087825 */ /* 0x001fca00078e0008 */
[----:B------:R-:W2:Y:S01]  /*07a0*/  LDG.E.128 R52, desc[UR6][R8.64] ;  /* 0x0000000608347981 */ /* 0x000ea2000c1e1d00 */
[----:B------:R-:W-:-:S13]  /*07b0*/  ISETP.GT.AND P1, PT, R79, RZ, PT ;  /* 0x000000ff4f00720c */ /* 0x000fda0003f24270 */
[----:B------:R-:W0:Y:S01]  /*07c0*/  @P1 LDC R10, c[0x0][0x40c] ;  /* 0x00010300ff0a1b82 */ /* 0x000e220000000800 */
[----:B-----5:R-:W-:Y:S02]  /*07d0*/  @P1 HADD2.F32 R59, -RZ, R16.H1_H1 ;  /* 0x30000010ff3b1230 */ /* 0x020fe40000004100 */
[----:B------:R-:W-:-:S05]  /*07e0*/  @P1 HADD2.F32 R85, -RZ, R19.H0_H0 ;  /* 0x20000013ff551230 */ /* 0x000fca0000004100 */
[----:B------:R-:W1:Y:S08]  /*07f0*/  @P1 LDC R60, c[0x0][0x40c] ;  /* 0x00010300ff3c1b82 */ /* 0x000e700000000800 */
[----:B------:R-:W3:Y:S08]  /*0800*/  @P1 LDC R68, c[0x0][0x40c] ;  /* 0x00010300ff441b82 */ /* 0x000ef00000000800 */
[----:B------:R-:W4:Y:S08]  /*0810*/  @P1 LDC R83, c[0x0][0x40c] ;  /* 0x00010300ff531b82 */ /* 0x000f300000000800 */
[----:B------:R-:W4:Y:S08]  /*0820*/  @P1 LDC R67, c[0x0][0x40c] ;  /* 0x00010300ff431b82 */ /* 0x000f300000000800 */
[----:B------:R-:W4:Y:S08]  /*0830*/  @P1 LDC R81, c[0x0][0x40c] ;  /* 0x00010300ff511b82 */ /* 0x000f300000000800 */
[----:B------:R-:W4:Y:S01]  /*0840*/  @P1 LDC R82, c[0x0][0x40c] ;  /* 0x00010300ff521b82 */ /* 0x000f220000000800 */
[----:B--2---:R-:W-:-:S02]  /*0850*/  HADD2.F32 R4, -RZ, R52.H1_H1 ;  /* 0x30000034ff047230 */ /* 0x004fc40000004100 */
[--C-:B------:R-:W-:Y:S02]  /*0860*/  HADD2.F32 R8, -RZ, R53.reuse.H0_H0 ;  /* 0x20000035ff087230 */ /* 0x100fe40000004100 */
[----:B------:R-:W-:Y:S02]  /*0870*/  HADD2.F32 R9, -RZ, R53.H1_H1 ;  /* 0x30000035ff097230 */ /* 0x000fe40000004100 */
[----:B0-----:R-:W-:Y:S01]  /*0880*/  @P1 FFMA.FTZ R4, R59, R10, R4 ;  /* 0x0000000a3b041223 */ /* 0x001fe20000010004 */
[----:B------:R-:W0:Y:S01]  /*0890*/  @P1 LDC R53, c[0x0][0x40c] ;  /* 0x00010300ff351b82 */ /* 0x000e220000000800 */
[--C-:B------:R-:W-:Y:S02]  /*08a0*/  @P1 HADD2.F32 R59, -RZ, R17.reuse.H0_H0 ;  /* 0x20000011ff3b1230 */ /* 0x100fe40000004100 */
[----:B------:R-:W-:-:S03]  /*08b0*/  @P1 HADD2.F32 R10, -RZ, R17.H1_H1 ;  /* 0x30000011ff0a1230 */ /* 0x000fc60000004100 */
[----:B-1----:R-:W-:Y:S01]  /*08c0*/  @P1 FFMA.FTZ R8, R59, R60, R8 ;  /* 0x0000003c3b081223 */ /* 0x002fe20000010008 */
[----:B------:R-:W-:Y:S02]  /*08d0*/  HADD2.F32 R59, -RZ, R54.H0_H0 ;  /* 0x20000036ff3b7230 */ /* 0x000fe40000004100 */
[----:B---3--:R-:W-:Y:S01]  /*08e0*/  @P1 FFMA.FTZ R9, R10, R68, R9 ;  /* 0x000000440a091223 */ /* 0x008fe20000010009 */
[----:B------:R-:W-:Y:S02]  /*08f0*/  @P1 HADD2.F32 R60, -RZ, R18.H0_H0 ;  /* 0x20000012ff3c1230 */ /* 0x000fe40000004100 */
[----:B------:R-:W-:Y:S01]  /*0900*/  HADD2.F32 R54, -RZ, R54.H1_H1 ;  /* 0x30000036ff367230 */ /* 0x000fe20000004100 */
[----:B------:R-:W-:Y:S01]  /*0910*/  @!P1 MOV R10, R59 ;  /* 0x0000003b000a9202 */ /* 0x000fe20000000f00 */
[--C-:B------:R-:W-:Y:S02]  /*0920*/  HADD2.F32 R68, -RZ, R55.reuse.H1_H1 ;  /* 0x30000037ff447230 */ /* 0x100fe40000004100 */
[----:B----4-:R-:W-:Y:S01]  /*0930*/  @P1 FFMA.FTZ R10, R60, R83, R59 ;  /* 0x000000533c0a1223 */ /* 0x010fe2000001003b */
[----:B------:R-:W-:Y:S01]  /*0940*/  @P1 HADD2.F32 R83, -RZ, R18.H1_H1 ;  /* 0x30000012ff531230 */ /* 0x000fe20000004100 */
[----:B------:R-:W-:Y:S01]  /*0950*/  @!P1 MOV R59, R54 ;  /* 0x00000036003b9202 */ /* 0x000fe20000000f00 */
[----:B------:R-:W-:-:S03]  /*0960*/  HADD2.F32 R60, -RZ, R55.H0_H0 ;  /* 0x20000037ff3c7230 */ /* 0x000fc60000004100 */
[----:B------:R-:W-:Y:S01]  /*0970*/  @P1 FFMA.FTZ R59, R83, R67, R54 ;  /* 0x00000043533b1223 */ /* 0x000fe20000010036 */
[----:B------:R-:W-:Y:S01]  /*0980*/  HADD2.F32 R67, -RZ, R52.H0_H0 ;  /* 0x20000034ff437230 */ /* 0x000fe20000004100 */
[----:B------:R-:W-:Y:S01]  /*0990*/  F2FP.F16.F32.PACK_AB R54, RZ, R9 ;  /* 0x00000009ff36723e */ /* 0x000fe200000000ff */
[----:B------:R-:W-:Y:S02]  /*09a0*/  @P1 HADD2.F32 R52, -RZ, R16.H0_H0 ;  /* 0x20000010ff341230 */ /* 0x000fe40000004100 */
[----:B0-----:R-:W-:Y:S01]  /*09b0*/  @P1 FFMA.FTZ R60, R85, R53, R60 ;  /* 0x00000035553c1223 */ /* 0x001fe2000001003c */
[----:B------:R-:W-:Y:S01]  /*09c0*/  @P1 HADD2.F32 R53, -RZ, R19.H1_H1 ;  /* 0x30000013ff351230 */ /* 0x000fe20000004100 */
[----:B------:R-:W-:Y:S01]  /*09d0*/  F2FP.F16.F32.PACK_AB R83, RZ, R59 ;  /* 0x0000003bff53723e */ /* 0x000fe200000000ff */
[----:B------:R-:W-:Y:S01]  /*09e0*/  @P1 FFMA.FTZ R67, R52, R81, R67 ;  /* 0x0000005134431223 */ /* 0x000fe20000010043 */
[----:B------:R-:W-:Y:S02]  /*09f0*/  F2FP.F16.F32.PACK_AB R81, RZ, R4 ;  /* 0x00000004ff51723e */ /* 0x000fe400000000ff */
[----:B------:R-:W-:Y:S01]  /*0a00*/  @P1 FFMA.FTZ R68, R53, R82, R68 ;  /* 0x0000005235441223 */ /* 0x000fe20000010044 */
[----:B------:R-:W-:-:S02]  /*0a10*/  F2FP.F16.F32.PACK_AB R53, RZ, R8 ;  /* 0x00000008ff35723e */ /* 0x000fc400000000ff */
[----:B------:R-:W-:Y:S02]  /*0a20*/  F2FP.F16.F32.PACK_AB R82, RZ, R10 ;  /* 0x0000000aff52723e */ /* 0x000fe400000000ff */
[----:B------:R-:W-:Y:S02]  /*0a30*/  F2FP.F16.F32.PACK_AB R84, RZ, R60 ;  /* 0x0000003cff54723e */ /* 0x000fe400000000ff */
[----:B------:R-:W-:Y:S02]  /*0a40*/  F2FP.F16.F32.PACK_AB R52, RZ, R67 ;  /* 0x00000043ff34723e */ /* 0x000fe400000000ff */
[----:B------:R-:W-:Y:S02]  /*0a50*/  F2FP.F16.F32.PACK_AB R55, RZ, R68 ;  /* 0x00000044ff37723e */ /* 0x000fe400000000ff */
[----:B------:R-:W-:Y:S02]  /*0a60*/  PRMT R53, R53, 0x5410, R54 ;  /* 0x0000541035357816 */ /* 0x000fe40000000036 */
[----:B------:R-:W-:-:S02]  /*0a70*/  PRMT R54, R82, 0x5410, R83 ;  /* 0x0000541052367816 */ /* 0x000fc40000000053 */
[----:B------:R-:W-:Y:S02]  /*0a80*/  PRMT R52, R52, 0x5410, R81 ;  /* 0x0000541034347816 */ /* 0x000fe40000000051 */
[----:B------:R-:W-:Y:S01]  /*0a90*/  PRMT R55, R84, 0x5410, R55 ;  /* 0x0000541054377816 */ /* 0x000fe20000000037 */
[----:B------:R-:W-:Y:S06]  /*0aa0*/  BRA `(.L_x_3768) ;  /* 0x0000000000ac7947 */ /* 0x000fec0003800000 */
.L_x_3767:
[----:B------:R-:W1:Y:S01]  /*0ab0*/  @P2 LDC R53, c[0x0][0x40c] ;  /* 0x00010300ff352b82 */ /* 0x000e620000000800 */
[----:B------:R-:W-:Y:S02]  /*0ac0*/  HFMA2 R67, -RZ, RZ, 0, 0 ;  /* 0x00000000ff437431 */ /* 0x000fe400000001ff */
[--C-:B-----5:R-:W-:Y:S01]  /*0ad0*/  @P2 HADD2.F32 R10, -RZ, R16.reuse.H0_H0 ;  /* 0x20000010ff0a2230 */ /* 0x120fe20000004100 */
[----:B0-----:R-:W-:Y:S01]  /*0ae0*/  CS2R R8, SRZ ;  /* 0x0000000000087805 */ /* 0x001fe2000001ff00 */
[--C-:B------:R-:W-:Y:S01]  /*0af0*/  @P2 HADD2.F32 R60, -RZ, R17.reuse.H1_H1 ;  /* 0x30000011ff3c2230 */ /* 0x100fe20000004100 */
[----:B------:R-:W-:Y:S01]  /*0b00*/  MOV R4, RZ ;  /* 0x000000ff00047202 */ /* 0x000fe20000000f00 */
[----:B------:R-:W-:Y:S01]  /*0b10*/  @P2 HADD2.F32 R52, -RZ, R16.H1_H1 ;  /* 0x30000010ff342230 */ /* 0x000fe20000004100 */
[----:B------:R-:W-:Y:S01]  /*0b20*/  MOV R68, RZ ;  /* 0x000000ff00447202 */ /* 0x000fe20000000f00 */
[----:B------:R-:W0:Y:S01]  /*0b30*/  @P2 LDC R81, c[0x0][0x40c] ;  /* 0x00010300ff512b82 */ /* 0x000e220000000800 */
[----:B------:R-:W-:-:S07]  /*0b40*/  @P2 HADD2.F32 R54, -RZ, R17.H0_H0 ;  /* 0x20000011ff362230 */ /* 0x000fce0000004100 */
[----:B------:R-:W2:Y:S08]  /*0b50*/  @P2 LDC R55, c[0x0][0x40c] ;  /* 0x00010300ff372b82 */ /* 0x000eb00000000800 */
[----:B------:R-:W3:Y:S01]  /*0b60*/  @P2 LDC R59, c[0x0][0x40c] ;  /* 0x00010300ff3b2b82 */ /* 0x000ee20000000800 */
[----:B-1----:R-:W-:Y:S01]  /*0b70*/  @P2 FMUL.FTZ R67, R10, R53 ;  /* 0x000000350a432220 */ /* 0x002fe20000410000 */
[----:B------:R-:W-:-:S02]  /*0b80*/  HFMA2 R10, -RZ, RZ, 0, 0 ;  /* 0x00000000ff0a7431 */ /* 0x000fc400000001ff */
[----:B------:R-:W-:-:S04]  /*0b90*/  @P2 HADD2.F32 R53, -RZ, R18.H1_H1 ;  /* 0x30000012ff352230 */ /* 0x000fc80000004100 */
[----:B------:R-:W1:Y:S01]  /*0ba0*/  @P2 LDC R83, c[0x0][0x40c] ;  /* 0x00010300ff532b82 */ /* 0x000e620000000800 */
[----:B0-----:R-:W-:Y:S01]  /*0bb0*/  @P2 FMUL.FTZ R9, R60, R81 ;  /* 0x000000513c092220 */ /* 0x001fe20000410000 */
[----:B------:R-:W-:-:S06]  /*0bc0*/  HFMA2 R60, -RZ, RZ, 0, 0 ;  /* 0x00000000ff3c7431 */ /* 0x000fcc00000001ff */
[----:B------:R-:W0:Y:S01]  /*0bd0*/  @P2 LDC R82, c[0x0][0x40c] ;  /* 0x00010300ff522b82 */ /* 0x000e220000000800 */
[----:B--2---:R-:W-:Y:S01]  /*0be0*/  @P2 FMUL.FTZ R4, R52, R55 ;  /* 0x0000003734042220 */ /* 0x004fe20000410000 */
[----:B------:R-:W-:Y:S02]  /*0bf0*/  @P2 HADD2.F32 R52, -RZ, R18.H0_H0 ;  /* 0x20000012ff342230 */ /* 0x000fe40000004100 */
[----:B------:R-:W-:-:S04]  /*0c00*/  @P2 HADD2.F32 R55, -RZ, R19.H1_H1 ;  /* 0x30000013ff372230 */ /* 0x000fc80000004100 */
[----:B------:R-:W2:Y:S01]  /*0c10*/  @P2 LDC R85, c[0x0][0x40c] ;  /* 0x00010300ff552b82 */ /* 0x000ea20000000800 */
[----:B---3--:R-:W-:Y:S01]  /*0c20*/  @P2 FMUL.FTZ R8, R54, R59 ;  /* 0x0000003b36082220 */ /* 0x008fe20000410000 */
[----:B------:R-:W-:Y:S01]  /*0c30*/  @P2 HADD2.F32 R54, -RZ, R19.H0_H0 ;  /* 0x20000013ff362230 */ /* 0x000fe20000004100 */
[----:B------:R-:W-:-:S05]  /*0c40*/  MOV R59, RZ ;  /* 0x000000ff003b7202 */ /* 0x000fca0000000f00 */
[----:B------:R-:W3:Y:S01]  /*0c50*/  @P2 LDC R84, c[0x0][0x40c] ;  /* 0x00010300ff542b82 */ /* 0x000ee20000000800 */
[----:B-1----:R-:W-:Y:S01]  /*0c60*/  @P2 FMUL.FTZ R10, R52, R83 ;  /* 0x00000053340a2220 */ /* 0x002fe20000410000 */
[----:B------:R-:W-:-:S04]  /*0c70*/  F2FP.F16.F32.PACK_AB R52, RZ, R67 ;  /* 0x00000043ff34723e */ /* 0x000fc800000000ff */
[----:B------:R-:W-:Y:S01]  /*0c80*/  F2FP.F16.F32.PACK_AB R81, RZ, R10 ;  /* 0x0000000aff51723e */ /* 0x000fe200000000ff */
[----:B0-----:R-:W-:Y:S01]  /*0c90*/  @P2 FMUL.FTZ R59, R53, R82 ;  /* 0x00000052353b2220 */ /* 0x001fe20000410000 */
[----:B------:R-:W-:-:S04]  /*0ca0*/  F2FP.F16.F32.PACK_AB R53, RZ, R4 ;  /* 0x00000004ff35723e */ /* 0x000fc800000000ff */
[----:B------:R-:W-:Y:S02]  /*0cb0*/  F2FP.F16.F32.PACK_AB R82, RZ, R59 ;  /* 0x0000003bff52723e */ /* 0x000fe400000000ff */
[----:B------:R-:W-:Y:S01]  /*0cc0*/  PRMT R52, R52, 0x5410, R53 ;  /* 0x0000541034347816 */ /* 0x000fe20000000035 */
[----:B--2---:R-:W-:Y:S01]  /*0cd0*/  @P2 FMUL.FTZ R60, R54, R85 ;  /* 0x00000055363c2220 */ /* 0x004fe20000410000 */
[----:B------:R-:W-:-:S04]  /*0ce0*/  F2FP.F16.F32.PACK_AB R54, RZ, R8 ;  /* 0x00000008ff36723e */ /* 0x000fc800000000ff */
[----:B------:R-:W-:Y:S01]  /*0cf0*/  F2FP.F16.F32.PACK_AB R83, RZ, R60 ;  /* 0x0000003cff53723e */ /* 0x000fe200000000ff */
[----:B---3--:R-:W-:Y:S01]  /*0d00*/  @P2 FMUL.FTZ R68, R55, R84 ;  /* 0x0000005437442220 */ /* 0x008fe20000410000 */
[----:B------:R-:W-:-:S04]  /*0d10*/  F2FP.F16.F32.PACK_AB R55, RZ, R9 ;  /* 0x00000009ff37723e */ /* 0x000fc800000000ff */
[----:B------:R-:W-:Y:S02]  /*0d20*/  F2FP.F16.F32.PACK_AB R84, RZ, R68 ;  /* 0x00000044ff54723e */ /* 0x000fe400000000ff */
[----:B------:R-:W-:Y:S02]  /*0d30*/  PRMT R53, R54, 0x5410, R55 ;  /* 0x0000541036357816 */ /* 0x000fe40000000037 */
[----:B------:R-:W-:Y:S02]  /*0d40*/  PRMT R54, R81, 0x5410, R82 ;  /* 0x0000541051367816 */ /* 0x000fe40000000052 */
[----:B------:R-:W-:-:S07]  /*0d50*/  PRMT R55, R83, 0x5410, R84 ;  /* 0x0000541053377816 */ /* 0x000fce0000000054 */
.L_x_3768:
[----:B------:R-:W0:Y:S01]  /*0d60*/  LDC.64 R82, c[0x0][0x3a8] ;  /* 0x0000ea00ff527b82 */ /* 0x000e220000000a00 */
[----:B------:R-:W-:Y:S01]  /*0d70*/  IADD3 R80, PT, PT, R80, 0x20, RZ ;  /* 0x0000002050507810 */ /* 0x000fe20007ffe0ff */
[C---:B0-----:R-:W-:Y:S01]  /*0d80*/  IMAD.WIDE.U32 R82, R78.reuse, 0x10, R82 ;  /* 0x000000104e527825 */ /* 0x041fe200078e0052 */
[----:B------:R-:W-:-:S04]  /*0d90*/  IADD3 R78, PT, PT, R78, 0x20, RZ ;  /* 0x000000204e4e7810 */ /* 0x000fc80007ffe0ff */
[----:B------:R0:W-:Y:S03]  /*0da0*/  STG.E.128 desc[UR6][R82.64], R52 ;  /* 0x0000003452007986 */ /* 0x0001e6000c101d06 */
.L_x_3764:
[----:B------:R-:W-:Y:S05]  /*0db0*/  BSYNC.RECONVERGENT B0 ;  /* 0x0000000000007941 */ /* 0x000fea0003800200 */
.L_x_3763:
        /* <DEDUP_REMOVED lines=9> */
.L_x_3772:
[----:B------:R-:W-:Y:S05]  /*0e50*/  BSYNC.RECONVERGENT B1 ;  /* 0x0000000000017941 */ /* 0x000fea0003800200 */
.L_x_3771:
        /* <DEDUP_REMOVED lines=8> */
[----:B-----5:R-:W-:Y:S02]  /*0ee0*/  @P1 HADD2.F32 R12, -RZ, R16.H1_H1 ;  /* 0x30000010ff0c1230 */ /* 0x020fe40000004100 */
[--C-:B------:R-:W-:Y:S02]  /*0ef0*/  @P1 HADD2.F32 R81, -RZ, R17.reuse.H1_H1 ;  /* 0x30000011ff511230 */ /* 0x100fe40000004100 */
[----:B------:R-:W-:-:S03]  /*0f00*/  @P1 HADD2.F32 R62, -RZ, R17.H0_H0 ;  /* 0x20000011ff3e1230 */ /* 0x000fc60000004100 */
[----:B------:R-:W1:Y:S08]  /*0f10*/  @P1 LDC R70, c[0x0][0x40c] ;  /* 0x00010300ff461b82 */ /* 0x000e700000000800 */
[----:B------:R-:W3:Y:S08]  /*0f20*/  @P1 LDC R61, c[0x0][0x40c] ;  /* 0x00010300ff3d1b82 */ /* 0x000ef00000000800 */
[----:B------:R-:W4:Y:S08]  /*0f30*/  @P1 LDC R83, c[0x0][0x40c] ;  /* 0x00010300ff531b82 */ /* 0x000f300000000800 */
[----:B------:R-:W4:Y:S08]  /*0f40*/  @P1 LDC R69, c[0x0][0x40c] ;  /* 0x00010300ff451b82 */ /* 0x000f300000000800 */
[----:B------:R-:W4:Y:S01]  /*0f50*/  @P1 LDC R82, c[0x0][0x40c] ;  /* 0x00010300ff521b82 */ /* 0x000f220000000800 */
[----:B--2---:R-:W-:-:S02]  /*0f60*/  HADD2.F32 R5, -RZ, R52.H1_H1 ;  /* 0x30000034ff057230 */ /* 0x004fc40000004100 */
[----:B------:R-:W-:-:S03]  /*0f70*/  HADD2.F32 R11, -RZ, R53.H0_H0 ;  /* 0x20000035ff0b7230 */ /* 0x000fc60000004100 */
[----:B0-----:R-:W-:Y:S01]  /*0f80*/  @P1 FFMA.FTZ R5, R12, R13, R5 ;  /* 0x0000000d0c051223 */ /* 0x001fe20000010005 */
[----:B------:R-:W-:Y:S02]  /*0f90*/  HADD2.F32 R12, -RZ, R53.H1_H1 ;  /* 0x30000035ff0c7230 */ /* 0x000fe40000004100 */
[----:B---3--:R-:W-:Y:S01]  /*0fa0*/  @P1 FFMA.FTZ R11, R62, R61, R11 ;  /* 0x0000003d3e0b1223 */ /* 0x008fe2000001000b */
[----:B------:R-:W0:Y:S01]  /*0fb0*/  @P1 LDC R53, c[0x0][0x40c] ;  /* 0x00010300ff351b82 */ /* 0x000e220000000800 */
[----:B------:R-:W-:Y:S02]  /*0fc0*/  HADD2.F32 R13, -RZ, R54.H0_H0 ;  /* 0x20000036ff0d7230 */ /* 0x000fe40000004100 */
[----:B-1----:R-:W-:Y:S01]  /*0fd0*/  @P1 FFMA.FTZ R12, R81, R70, R12 ;  /* 0x00000046510c1223 */ /* 0x002fe2000001000c */
[----:B------:R-:W-:Y:S02]  /*0fe0*/  @P1 HADD2.F32 R62, -RZ, R18.H0_H0 ;  /* 0x20000012ff3e1230 */ /* 0x000fe40000004100 */
[----:B------:R-:W-:-:S02]  /*0ff0*/  HADD2.F32 R61, -RZ, R54.H1_H1 ;  /* 0x30000036ff3d7230 */ /* 0x000fc40000004100 */
[----:B------:R-:W1:Y:S01]  /*1000*/  @P1 LDC R81, c[0x0][0x40c] ;  /* 0x00010300ff511b82 */ /* 0x000e620000000800 */
[----:B----4-:R-:W-:Y:S01]  /*1010*/  @P1 FFMA.FTZ R13, R62, R83, R13 ;  /* 0x000000533e0d1223 */ /* 0x010fe2000001000d */
[----:B------:R-:W-:Y:S02]  /*1020*/  @P1 HADD2.F32 R54, -RZ, R18.H1_H1 ;  /* 0x30000012ff361230 */ /* 0x000fe40000004100 */
[----:B------:R-:W-:Y:S02]  /*1030*/  HADD2.F32 R62, -RZ, R55.H0_H0 ;  /* 0x20000037ff3e7230 */ /* 0x000fe40000004100 */
[----:B------:R-:W-:Y:S02]  /*1040*/  @P1 HADD2.F32 R83, -RZ, R19.H0_H0 ;  /* 0x20000013ff531230 */ /* 0x000fe40000004100 */
[----:B------:R-:W-:Y:S01]  /*1050*/  @P1 FFMA.FTZ R61, R54, R69, R61 ;  /* 0x00000045363d1223 */ /* 0x000fe2000001003d */
[----:B------:R-:W-:Y:S01]  /*1060*/  HADD2.F32 R69, -RZ, R52.H0_H0 ;  /* 0x20000034ff457230 */ /* 0x000fe20000004100 */
[----:B------:R-:W-:Y:S01]  /*1070*/  F2FP.F16.F32.PACK_AB R54, RZ, R12 ;  /* 0x0000000cff36723e */ /* 0x000fe200000000ff */
[----:B------:R-:W-:-:S02]  /*1080*/  HADD2.F32 R70, -RZ, R55.H1_H1 ;  /* 0x30000037ff467230 */ /* 0x000fc40000004100 */
[----:B------:R-:W-:Y:S02]  /*1090*/  @P1 HADD2.F32 R52, -RZ, R16.H0_H0 ;  /* 0x20000010ff341230 */ /* 0x000fe40000004100 */
[----:B0-----:R-:W-:Y:S01]  /*10a0*/  @P1 FFMA.FTZ R62, R83, R53, R62 ;  /* 0x00000035533e1223 */ /* 0x001fe2000001003e */
[----:B------:R-:W-:Y:S01]  /*10b0*/  @P1 HADD2.F32 R53, -RZ, R19.H1_H1 ;  /* 0x30000013ff351230 */ /* 0x000fe20000004100 */
[----:B------:R-:W-:-:S03]  /*10c0*/  F2FP.F16.F32.PACK_AB R83, RZ, R61 ;  /* 0x0000003dff53723e */ /* 0x000fc600000000ff */
[----:B------:R-:W-:Y:S01]  /*10d0*/  F2FP.F16.F32.PACK_AB R84, RZ, R62 ;  /* 0x0000003eff54723e */ /* 0x000fe200000000ff */
[----:B------:R-:W-:Y:S01]  /*10e0*/  @P1 FFMA.FTZ R70, R53, R82, R70 ;  /* 0x0000005235461223 */ /* 0x000fe20000010046 */
[----:B------:R-:W-:Y:S01]  /*10f0*/  F2FP.F16.F32.PACK_AB R53, RZ, R11 ;  /* 0x0000000bff35723e */ /* 0x000fe200000000ff */
[----:B-1----:R-:W-:Y:S01]  /*1100*/  @P1 FFMA.FTZ R69, R52, R81, R69 ;  /* 0x0000005134451223 */ /* 0x002fe20000010045 */
[----:B------:R-:W-:Y:S02]  /*1110*/  F2FP.F16.F32.PACK_AB R81, RZ, R5 ;  /* 0x00000005ff51723e */ /* 0x000fe400000000ff */
[----:B------:R-:W-:Y:S02]  /*1120*/  F2FP.F16.F32.PACK_AB R82, RZ, R13 ;  /* 0x0000000dff52723e */ /* 0x000fe400000000ff */
[----:B------:R-:W-:Y:S02]  /*1130*/  F2FP.F16.F32.PACK_AB R52, RZ, R69 ;  /* 0x00000045ff34723e */ /* 0x000fe400000000ff */
[----:B------:R-:W-:-:S02]  /*1140*/  F2FP.F16.F32.PACK_AB R55, RZ, R70 ;  /* 0x00000046ff37723e */ /* 0x000fc400000000ff */
[----:B------:R-:W-:Y:S02]  /*1150*/  PRMT R53, R53, 0x5410, R54 ;  /* 0x0000541035357816 */ /* 0x000fe40000000036 */
[----:B------:R-:W-:Y:S02]  /*1160*/  PRMT R54, R82, 0x5410, R83 ;  /* 0x0000541052367816 */ /* 0x000fe40000000053 */
[----:B------:R-:W-:Y:S02]  /*1170*/  PRMT R52, R52, 0x5410, R81 ;  /* 0x0000541034347816 */ /* 0x000fe40000000051 */
[----:B------:R-:W-:Y:S01]  /*1180*/  PRMT R55, R84, 0x5410, R55 ;  /* 0x0000541054377816 */ /* 0x000fe20000000037 */
[----:B------:R-:W-:Y:S06]  /*1190*/  BRA `(.L_x_3774) ;  /* 0x0000000000b07947 */ /* 0x000fec0003800000 */
.L_x_3773:
[----:B------:R-:W0:Y:S01]  /*11a0*/  @P2 LDC R52, c[0x0][0x40c] ;  /* 0x00010300ff342b82 */ /* 0x000e220000000800 */
[----:B------:R-:W-:Y:S02]  /*11b0*/  HFMA2 R69, -RZ, RZ, 0, 0 ;  /* 0x00000000ff457431 */ /* 0x000fe400000001ff */
[--C-:B-----5:R-:W-:Y:S02]  /*11c0*/  @P2 HADD2.F32 R13, -RZ, R16.reuse.H0_H0 ;  /* 0x20000010ff0d2230 */ /* 0x120fe40000004100 */
[----:B------:R-:W-:Y:S02]  /*11d0*/  HFMA2 R11, -RZ, RZ, 0, 0 ;  /* 0x00000000ff0b7431 */ /* 0x000fe400000001ff */
[--C-:B------:R-:W-:Y:S01]  /*11e0*/  @P2 HADD2.F32 R55, -RZ, R17.reuse.H0_H0 ;  /* 0x20000011ff372230 */ /* 0x100fe20000004100 */
[----:B------:R-:W-:Y:S01]  /*11f0*/  MOV R5, RZ ;  /* 0x000000ff00057202 */ /* 0x000fe20000000f00 */
[----:B------:R-:W-:Y:S01]  /*1200*/  @P2 HADD2.F32 R53, -RZ, R16.H1_H1 ;  /* 0x30000010ff352230 */ /* 0x000fe20000004100 */
[----:B------:R-:W-:Y:S01]  /*1210*/  MOV R12, RZ ;  /* 0x000000ff000c7202 */ /* 0x000fe20000000f00 */
[----:B------:R-:W1:Y:S01]  /*1220*/  @P2 LDC R62, c[0x0][0x40c] ;  /* 0x00010300ff3e2b82 */ /* 0x000e620000000800 */
[----:B------:R-:W-:-:S07]  /*1230*/  @P2 HADD2.F32 R61, -RZ, R17.H1_H1 ;  /* 0x30000011ff3d2230 */ /* 0x000fce0000004100 */
[----:B------:R-:W2:Y:S08]  /*1240*/  @P2 LDC R54, c[0x0][0x40c] ;  /* 0x00010300ff362b82 */ /* 0x000eb00000000800 */
[----:B------:R-:W3:Y:S01]  /*1250*/  @P2 LDC R70, c[0x0][0x40c] ;  /* 0x00010300ff462b82 */ /* 0x000ee20000000800 */
[----:B0-----:R-:W-:Y:S01]  /*1260*/  @P2 FMUL.FTZ R69, R13, R52 ;  /* 0x000000340d452220 */ /* 0x001fe20000410000 */
[----:B------:R-:W-:-:S02]  /*1270*/  HFMA2 R13, -RZ, RZ, 0, 0 ;  /* 0x00000000ff0d7431 */ /* 0x000fc400000001ff */
[----:B------:R-:W-:-:S04]  /*1280*/  @P2 HADD2.F32 R52, -RZ, R18.H0_H0 ;  /* 0x20000012ff342230 */ /* 0x000fc80000004100 */
[----:B------:R-:W0:Y:S01]  /*1290*/  @P2 LDC R81, c[0x0][0x40c] ;  /* 0x00010300ff512b82 */ /* 0x000e220000000800 */
[----:B-1----:R-:W-:Y:S01]  /*12a0*/  @P2 FMUL.FTZ R11, R55, R62 ;  /* 0x0000003e370b2220 */ /* 0x002fe20000410000 */
[----:B------:R-:W-:Y:S02]  /*12b0*/  HFMA2 R62, -RZ, RZ, 0, 0 ;  /* 0x00000000ff3e7431 */ /* 0x000fe400000001ff */
[----:B------:R-:W-:-:S04]  /*12c0*/  @P2 HADD2.F32 R55, -RZ, R19.H1_H1 ;  /* 0x30000013ff372230 */ /* 0x000fc80000004100 */
[----:B------:R-:W1:Y:S01]  /*12d0*/  @P2 LDC R82, c[0x0][0x40c] ;  /* 0x00010300ff522b82 */ /* 0x000e620000000800 */
[----:B--2---:R-:W-:Y:S01]  /*12e0*/  @P2 FMUL.FTZ R5, R53, R54 ;  /* 0x0000003635052220 */ /* 0x004fe20000410000 */
[----:B------:R-:W-:Y:S02]  /*12f0*/  @P2 HADD2.F32 R53, -RZ, R18.H1_H1 ;  /* 0x30000012ff352230 */ /* 0x000fe40000004100 */
[----:B------:R-:W-:-:S04]  /*1300*/  @P2 HADD2.F32 R54, -RZ, R19.H0_H0 ;  /* 0x20000013ff362230 */ /* 0x000fc80000004100 */
[----:B------:R-:W2:Y:S01]  /*1310*/  @P2 LDC R83, c[0x0][0x40c] ;  /* 0x00010300ff532b82 */ /* 0x000ea20000000800 */
[----:B---3--:R-:W-:Y:S01]  /*1320*/  @P2 FMUL.FTZ R12, R61, R70 ;  /* 0x000000463d0c2220 */ /* 0x008fe20000410000 */
[----:B------:R-:W-:Y:S02]  /*1330*/  MOV R61, RZ ;  /* 0x000000ff003d7202 */ /* 0x000fe40000000f00 */
[----:B------:R-:W-:-:S04]  /*1340*/  MOV R70, RZ ;  /* 0x000000ff00467202 */ /* 0x000fc80000000f00 */
[----:B------:R-:W3:Y:S01]  /*1350*/  @P2 LDC R84, c[0x0][0x40c] ;  /* 0x00010300ff542b82 */ /* 0x000ee20000000800 */
[----:B0-----:R-:W-:Y:S01]  /*1360*/  @P2 FMUL.FTZ R13, R52, R81 ;  /* 0x00000051340d2220 */ /* 0x001fe20000410000 */
[----:B------:R-:W-:-:S04]  /*1370*/  F2FP.F16.F32.PACK_AB R52, RZ, R69 ;  /* 0x00000045ff34723e */ /* 0x000fc800000000ff */
[----:B------:R-:W-:Y:S01]  /*1380*/  F2FP.F16.F32.PACK_AB R81, RZ, R13 ;  /* 0x0000000dff51723e */ /* 0x000fe200000000ff */
[----:B-1----:R-:W-:Y:S01]  /*1390*/  @P2 FMUL.FTZ R61, R53, R82 ;  /* 0x00000052353d2220 */ /* 0x002fe20000410000 */
        /* <DEDUP_REMOVED lines=12> */
.L_x_3774:
[----:B------:R-:W0:Y:S01]  /*1460*/  LDC.64 R82, c[0x0][0x3a8] ;  /* 0x0000ea00ff527b82 */ /* 0x000e220000000a00 */
[----:B------:R-:W-:Y:S01]  /*1470*/  IADD3 R80, PT, PT, R80, 0x20, RZ ;  /* 0x0000002050507810 */ /* 0x000fe20007ffe0ff */
[C---:B0-----:R-:W-:Y:S01]  /*1480*/  IMAD.WIDE.U32 R82, R78.reuse, 0x10, R82 ;  /* 0x000000104e527825 */ /* 0x041fe200078e0052 */
[----:B------:R-:W-:-:S04]  /*1490*/  IADD3 R78, PT, PT, R78, 0x20, RZ ;  /* 0x000000204e4e7810 */ /* 0x000fc80007ffe0ff */
[----:B------:R0:W-:Y:S03]  /*14a0*/  STG.E.128 desc[UR6][R82.64], R52 ;  /* 0x0000003452007986 */ /* 0x0001e6000c101d06 */
.L_x_3770:
[----:B------:R-:W-:Y:S05]  /*14b0*/  BSYNC.RECONVERGENT B0 ;  /* 0x0000000000007941 */ /* 0x000fea0003800200 */
.L_x_3769:
        /* <DEDUP_REMOVED lines=9> */
.L_x_3778:
[----:B------:R-:W-:Y:S05]  /*1550*/  BSYNC.RECONVERGENT B1 ;  /* 0x0000000000017941 */ /* 0x000fea0003800200 */
.L_x_3777:
        /* <DEDUP_REMOVED lines=10> */
[----:B------:R-:W-:Y:S02]  /*1600*/  @P1 HADD2.F32 R63, -RZ, R17.H0_H0 ;  /* 0x20000011ff3f1230 */ /* 0x000fe40000004100 */
[----:B------:R-:W-:Y:S01]  /*1610*/  @P1 HADD2.F32 R83, -RZ, R18.H0_H0 ;  /* 0x20000012ff531230 */ /* 0x000fe20000004100 */
        /* <DEDUP_REMOVED lines=11> */
[--C-:B------:R-:W-:Y:S02]  /*16d0*/  HADD2.F32 R56, -RZ, R54.reuse.H0_H0 ;  /* 0x20000036ff387230 */ /* 0x100fe40000004100 */
[----:B-1----:R-:W-:Y:S01]  /*16e0*/  @P1 FFMA.FTZ R15, R72, R81, R15 ;  /* 0x00000051480f1223 */ /* 0x002fe2000001000f */
[----:B------:R-:W-:Y:S02]  /*16f0*/  HADD2.F32 R63, -RZ, R54.H1_H1 ;  /* 0x30000036ff3f7230 */ /* 0x000fe40000004100 */
[----:B----4-:R-:W-:Y:S01]  /*1700*/  @P1 FFMA.FTZ R56, R83, R84, R56 ;  /* 0x0000005453381223 */ /* 0x010fe20000010038 */
[----:B------:R-:W-:Y:S01]  /*1710*/  @P1 HADD2.F32 R54, -RZ, R18.H1_H1 ;  /* 0x30000012ff361230 */ /* 0x000fe20000004100 */
[----:B------:R-:W1:Y:S01]  /*1720*/  @P1 LDC R81, c[0x0][0x40c] ;  /* 0x00010300ff511b82 */ /* 0x000e620000000800 */
[----:B------:R-:W-:-:S02]  /*1730*/  HADD2.F32 R64, -RZ, R55.H0_H0 ;  /* 0x20000037ff407230 */ /* 0x000fc40000004100 */
[----:B------:R-:W-:Y:S02]  /*1740*/  @P1 HADD2.F32 R83, -RZ, R19.H0_H0 ;  /* 0x20000013ff531230 */ /* 0x000fe40000004100 */
[----:B------:R-:W-:Y:S01]  /*1750*/  @P1 FFMA.FTZ R63, R54, R71, R63 ;  /* 0x00000047363f1223 */ /* 0x000fe2000001003f */
[----:B------:R-:W-:Y:S01]  /*1760*/  HADD2.F32 R71, -RZ, R52.H0_H0 ;  /* 0x20000034ff477230 */ /* 0x000fe20000004100 */
[----:B------:R-:W-:Y:S01]  /*1770*/  F2FP.F16.F32.PACK_AB R54, RZ, R15 ;  /* 0x0000000fff36723e */ /* 0x000fe200000000ff */
[----:B------:R-:W-:Y:S02]  /*1780*/  HADD2.F32 R72, -RZ, R55.H1_H1 ;  /* 0x30000037ff487230 */ /* 0x000fe40000004100 */
        /* <DEDUP_REMOVED lines=17> */
.L_x_3779:
[----:B------:R-:W0:Y:S01]  /*18a0*/  @P2 LDC R63, c[0x0][0x40c] ;  /* 0x00010300ff3f2b82 */ /* 0x000e220000000800 */
[----:B------:R-:W-:Y:S02]  /*18b0*/  HFMA2 R71, -RZ, RZ, 0, 0 ;  /* 0x00000000ff477431 */ /* 0x000fe400000001ff */
[--C-:B-----5:R-:W-:Y:S01]  /*18c0*/  @P2 HADD2.F32 R56, -RZ, R17.reuse.H0_H0 ;  /* 0x20000011ff382230 */ /* 0x120fe20000004100 */
[----:B------:R-:W-:Y:S01]  /*18d0*/  CS2R R14, SRZ ;  /* 0x00000000000e7805 */ /* 0x000fe2000001ff00 */
[----:B------:R-:W-:Y:S01]  /*18e0*/  @P2 HADD2.F32 R64, -RZ, R17.H1_H1 ;  /* 0x30000011ff402230 */ /* 0x000fe20000004100 */
[----:B------:R-:W-:Y:S01]  /*18f0*/  MOV R6, RZ ;  /* 0x000000ff00067202 */ /* 0x000fe20000000f00 */
[--C-:B------:R-:W-:Y:S01]  /*1900*/  @P2 HADD2.F32 R52, -RZ, R16.reuse.H0_H0 ;  /* 0x20000010ff342230 */ /* 0x100fe20000004100 */
[----:B------:R-:W-:Y:S01]  /*1910*/  MOV R72, RZ ;  /* 0x000000ff00487202 */ /* 0x000fe20000000f00 */
[----:B------:R-:W1:Y:S01]  /*1920*/  @P2 LDC R81, c[0x0][0x40c] ;  /* 0x00010300ff512b82 */ /* 0x000e620000000800 */
[----:B------:R-:W-:-:S07]  /*1930*/  @P2 HADD2.F32 R54, -RZ, R16.H1_H1 ;  /* 0x30000010ff362230 */ /* 0x000fce0000004100 */
[----:B------:R-:W2:Y:S08]  /*1940*/  @P2 LDC R53, c[0x0][0x40c] ;  /* 0x00010300ff352b82 */ /* 0x000eb00000000800 */
[----:B------:R-:W3:Y:S01]  /*1950*/  @P2 LDC R55, c[0x0][0x40c] ;  /* 0x00010300ff372b82 */ /* 0x000ee20000000800 */
[----:B0-----:R-:W-:Y:S01]  /*1960*/  @P2 FMUL.FTZ R14, R56, R63 ;  /* 0x0000003f380e2220 */ /* 0x001fe20000410000 */
[----:B------:R-:W-:Y:S01]  /*1970*/  HFMA2 R56, -RZ, RZ, 0, 0 ;  /* 0x00000000ff387431 */ /* 0x000fe200000001ff */
[----:B------:R-:W-:-:S05]  /*1980*/  MOV R63, RZ ;  /* 0x000000ff003f7202 */ /* 0x000fca0000000f00 */
[----:B------:R-:W0:Y:S01]  /*1990*/  @P2 LDC R83, c[0x0][0x40c] ;  /* 0x00010300ff532b82 */ /* 0x000e220000000800 */
[----:B-1----:R-:W-:Y:S01]  /*19a0*/  @P2 FMUL.FTZ R15, R64, R81 ;  /* 0x00000051400f2220 */ /* 0x002fe20000410000 */
[----:B------:R-:W-:-:S06]  /*19b0*/  HFMA2 R64, -RZ, RZ, 0, 0 ;  /* 0x00000000ff407431 */ /* 0x000fcc00000001ff */
[----:B------:R-:W1:Y:S01]  /*19c0*/  @P2 LDC R82, c[0x0][0x40c] ;  /* 0x00010300ff522b82 */ /* 0x000e620000000800 */
[----:B--2---:R-:W-:Y:S01]  /*19d0*/  @P2 FMUL.FTZ R71, R52, R53 ;  /* 0x0000003534472220 */ /* 0x004fe20000410000 */
[--C-:B------:R-:W-:Y:S02]  /*19e0*/  @P2 HADD2.F32 R52, -RZ, R18.reuse.H0_H0 ;  /* 0x20000012ff342230 */ /* 0x100fe40000004100 */
[----:B------:R-:W-:-:S04]  /*19f0*/  @P2 HADD2.F32 R53, -RZ, R18.H1_H1 ;  /* 0x30000012ff352230 */ /* 0x000fc80000004100 */
[----:B------:R-:W2:Y:S01]  /*1a00*/  @P2 LDC R85, c[0x0][0x40c] ;  /* 0x00010300ff552b82 */ /* 0x000ea20000000800 */
[----:B---3--:R-:W-:Y:S01]  /*1a10*/  @P2 FMUL.FTZ R6, R54, R55 ;  /* 0x0000003736062220 */ /* 0x008fe20000410000 */
[--C-:B------:R-:W-:Y:S02]  /*1a20*/  @P2 HADD2.F32 R54, -RZ, R19.reuse.H0_H0 ;  /* 0x20000013ff362230 */ /* 0x100fe40000004100 */
[----:B------:R-:W-:-:S04]  /*1a30*/  @P2 HADD2.F32 R55, -RZ, R19.H1_H1 ;  /* 0x30000013ff372230 */ /* 0x000fc80000004100 */
        /* <DEDUP_REMOVED lines=17> */
.L_x_3780:
[----:B------:R-:W0:Y:S01]  /*1b50*/  LDC.64 R82, c[0x0][0x3a8] ;  /* 0x0000ea00ff527b82 */ /* 0x000e220000000a00 */
[----:B------:R-:W-:Y:S01]  /*1b60*/  IADD3 R80, PT, PT, R80, 0x20, RZ ;  /* 0x0000002050507810 */ /* 0x000fe20007ffe0ff */
[C---:B0-----:R-:W-:Y:S01]  /*1b70*/  IMAD.WIDE.U32 R82, R78.reuse, 0x10, R82 ;  /* 0x000000104e527825 */ /* 0x041fe200078e0052 */
[----:B------:R-:W-:-:S04]  /*1b80*/  IADD3 R78, PT, PT, R78, 0x20, RZ ;  /* 0x000000204e4e7810 */ /* 0x000fc80007ffe0ff */
[----:B------:R0:W-:Y:S03]  /*1b90*/  STG.E.128 desc[UR6][R82.64], R52 ;  /* 0x0000003452007986 */ /* 0x0001e6000c101d06 */
.L_x_3776:
[----:B------:R-:W-:Y:S05]  /*1ba0*/  BSYNC.RECONVERGENT B0 ;  /* 0x0000000000007941 */ /* 0x000fea0003800200 */
.L_x_3775:
        /* <DEDUP_REMOVED lines=8> */
.L_x_3784:
[----:B------:R-:W-:Y:S05]  /*1c30*/  BSYNC.RECONVERGENT B1 ;  /* 0x0000000000017941 */ /* 0x000fea0003800200 */
.L_x_3783:
        /* <DEDUP_REMOVED lines=8> */
[--C-:B-----5:R-:W-:Y:S02]  /*1cc0*/  @P2 HADD2.F32 R58, -RZ, R17.reuse.H0_H0 ;  /* 0x20000011ff3a2230 */ /* 0x120fe40000004100 */
[----:B------:R-:W-:Y:S02]  /*1cd0*/  @P2 HADD2.F32 R66, -RZ, R17.H1_H1 ;  /* 0x30000011ff422230 */ /* 0x000fe40000004100 */
[----:B------:R-:W-:-:S03]  /*1ce0*/  @P2 HADD2.F32 R81, -RZ, R18.H0_H0 ;  /* 0x20000012ff512230 */ /* 0x000fc60000004100 */
[----:B------:R-:W1:Y:S08]  /*1cf0*/  @P2 LDC R75, c[0x0][0x40c] ;  /* 0x00010300ff4b2b82 */ /* 0x000e700000000800 */
[----:B------:R-:W3:Y:S08]  /*1d00*/  @P2 LDC R82, c[0x0][0x40c] ;  /* 0x00010300ff522b82 */ /* 0x000ef00000000800 */
[----:B------:R-:W4:Y:S08]  /*1d10*/  @P2 LDC R73, c[0x0][0x40c] ;  /* 0x00010300ff492b82 */ /* 0x000f300000000800 */
[----:B------:R-:W4:Y:S08]  /*1d20*/  @P2 LDC R74, c[0x0][0x40c] ;  /* 0x00010300ff4a2b82 */ /* 0x000f300000000800 */
[----:B------:R-:W4:Y:S08]  /*1d30*/  @P2 LDC R79, c[0x0][0x40c] ;  /* 0x00010300ff4f2b82 */ /* 0x000f300000000800 */
[----:B------:R-:W4:Y:S01]  /*1d40*/  @P2 LDC R80, c[0x0][0x40c] ;  /* 0x00010300ff502b82 */ /* 0x000f220000000800 */
[----:B--2---:R-:W-:-:S02]  /*1d50*/  HADD2.F32 R7, -RZ, R53.H0_H0 ;  /* 0x20000035ff077230 */ /* 0x004fc40000004100 */
[----:B------:R-:W-:-:S05]  /*1d60*/  HADD2.F32 R57, -RZ, R53.H1_H1 ;  /* 0x30000035ff397230 */ /* 0x000fca0000004100 */
[----:B------:R-:W2:Y:S01]  /*1d70*/  @P2 LDC R53, c[0x0][0x40c] ;  /* 0x00010300ff352b82 */ /* 0x000ea20000000800 */
[----:B0-----:R-:W-:Y:S01]  /*1d80*/  @P2 FFMA.FTZ R7, R58, R65, R7 ;  /* 0x000000413a072223 */ /* 0x001fe20000010007 */
[--C-:B------:R-:W-:Y:S02]  /*1d90*/  HADD2.F32 R58, -RZ, R54.reuse.H0_H0 ;  /* 0x20000036ff3a7230 */ /* 0x100fe40000004100 */
[----:B-1----:R-:W-:Y:S01]  /*1da0*/  @P2 FFMA.FTZ R57, R66, R75, R57 ;  /* 0x0000004b42392223 */ /* 0x002fe20000010039 */
[----:B------:R-:W-:Y:S02]  /*1db0*/  HADD2.F32 R65, -RZ, R54.H1_H1 ;  /* 0x30000036ff417230 */ /* 0x000fe40000004100 */
[----:B------:R-:W-:Y:S02]  /*1dc0*/  HADD2.F32 R66, -RZ, R55.H0_H0 ;  /* 0x20000037ff427230 */ /* 0x000fe40000004100 */
[----:B---3--:R-:W-:Y:S01]  /*1dd0*/  @P2 FFMA.FTZ R58, R81, R82, R58 ;  /* 0x00000052513a2223 */ /* 0x008fe2000001003a */
[----:B------:R-:W-:-:S02]  /*1de0*/  @P2 HADD2.F32 R82, -RZ, R18.H1_H1 ;  /* 0x30000012ff522230 */ /* 0x000fc40000004100 */
[----:B------:R-:W-:Y:S02]  /*1df0*/  @P2 HADD2.F32 R81, -RZ, R19.H0_H0 ;  /* 0x20000013ff512230 */ /* 0x000fe40000004100 */
[--C-:B------:R-:W-:Y:S02]  /*1e00*/  HADD2.F32 R54, -RZ, R52.reuse.H0_H0 ;  /* 0x20000034ff367230 */ /* 0x100fe40000004100 */
[----:B----4-:R-:W-:Y:S01]  /*1e10*/  @P2 FFMA.FTZ R65, R82, R73, R65 ;  /* 0x0000004952412223 */ /* 0x010fe20000010041 */
[----:B------:R-:W-:Y:S02]  /*1e20*/  HADD2.F32 R75, -RZ, R55.H1_H1 ;  /* 0x30000037ff4b7230 */ /* 0x000fe40000004100 */
[----:B------:R-:W-:Y:S01]  /*1e30*/  @P2 FFMA.FTZ R66, R81, R74, R66 ;  /* 0x0000004a51422223 */ /* 0x000fe20000010042 */
[----:B------:R-:W-:Y:S01]  /*1e40*/  HADD2.F32 R52, -RZ, R52.H1_H1 ;  /* 0x30000034ff347230 */ /* 0x000fe20000004100 */
[----:B------:R-:W-:Y:S01]  /*1e50*/  @!P2 MOV R73, R54 ;  /* 0x000000360049a202 */ /* 0x000fe20000000f00 */
[----:B------:R-:W-:-:S02]  /*1e60*/  @P2 HADD2.F32 R81, -RZ, R16.H1_H1 ;  /* 0x30000010ff512230 */ /* 0x000fc40000004100 */
[----:B------:R-:W-:Y:S01]  /*1e70*/  @P2 HADD2.F32 R55, -RZ, R16.H0_H0 ;  /* 0x20000010ff372230 */ /* 0x000fe20000004100 */
[----:B------:R-:W-:Y:S01]  /*1e80*/  @!P2 MOV R74, R52 ;  /* 0x00000034004aa202 */ /* 0x000fe20000000f00 */
[----:B------:R-:W-:Y:S02]  /*1e90*/  @P2 HADD2.F32 R82, -RZ, R19.H1_H1 ;  /* 0x30000013ff522230 */ /* 0x000fe40000004100 */
[----:B--2---:R-:W-:Y:S01]  /*1ea0*/  @P2 FFMA.FTZ R74, R81, R53, R52 ;  /* 0x00000035514a2223 */ /* 0x004fe20000010034 */
[----:B------:R-:W-:Y:S01]  /*1eb0*/  @P2 FFMA.FTZ R73, R55, R79, R54 ;  /* 0x0000004f37492223 */ /* 0x000fe20000010036 */
[----:B------:R-:W-:Y:S01]  /*1ec0*/  F2FP.F16.F32.PACK_AB R53, RZ, R7 ;  /* 0x00000007ff35723e */ /* 0x000fe200000000ff */
[----:B------:R-:W-:Y:S01]  /*1ed0*/  @P2 FFMA.FTZ R75, R82, R80, R75 ;  /* 0x00000050524b2223 */ /* 0x000fe2000001004b */
[----:B------:R-:W-:Y:S02]  /*1ee0*/  F2FP.F16.F32.PACK_AB R54, RZ, R57 ;  /* 0x00000039ff36723e */ /* 0x000fe400000000ff */
[----:B------:R-:W-:-:S02]  /*1ef0*/  F2FP.F16.F32.PACK_AB R80, RZ, R58 ;  /* 0x0000003aff50723e */ /* 0x000fc400000000ff */
[----:B------:R-:W-:Y:S02]  /*1f00*/  F2FP.F16.F32.PACK_AB R81, RZ, R65 ;  /* 0x00000041ff51723e */ /* 0x000fe400000000ff */
[----:B------:R-:W-:Y:S02]  /*1f10*/  F2FP.F16.F32.PACK_AB R82, RZ, R66 ;  /* 0x00000042ff52723e */ /* 0x000fe400000000ff */
[----:B------:R-:W-:Y:S02]  /*1f20*/  F2FP.F16.F32.PACK_AB R79, RZ, R74 ;  /* 0x0000004aff4f723e */ /* 0x000fe400000000ff */
[----:B------:R-:W-:Y:S02]  /*1f30*/  F2FP.F16.F32.PACK_AB R52, RZ, R73 ;  /* 0x00000049ff34723e */ /* 0x000fe400000000ff */
[----:B------:R-:W-:Y:S02]  /*1f40*/  F2FP.F16.F32.PACK_AB R55, RZ, R75 ;  /* 0x0000004bff37723e */ /* 0x000fe400000000ff */
[----:B------:R-:W-:-:S02]  /*1f50*/  PRMT R53, R53, 0x5410, R54 ;  /* 0x0000541035357816 */ /* 0x000fc40000000036 */
[----:B------:R-:W-:Y:S02]  /*1f60*/  PRMT R54, R80, 0x5410, R81 ;  /* 0x0000541050367816 */ /* 0x000fe40000000051 */
[----:B------:R-:W-:Y:S02]  /*1f70*/  PRMT R52, R52, 0x5410, R79 ;  /* 0x0000541034347816 */ /* 0x000fe4000000004f */
[----:B------:R-:W-:Y:S01]  /*1f80*/  PRMT R55, R82, 0x5410, R55 ;  /* 0x0000541052377816 */ /* 0x000fe20000000037 */
[----:B------:R-:W-:Y:S06]  /*1f90*/  BRA `(.L_x_3786) ;  /* 0x0000000000ac7947 */ /* 0x000fec0003800000 */
.L_x_3785:
[----:B------:R-:W1:Y:S01]  /*1fa0*/  @P2 LDC R58, c[0x0][0x40c] ;  /* 0x00010300ff3a2b82 */ /* 0x000e620000000800 */
[----:B------:R-:W-:Y:S02]  /*1fb0*/  HFMA2 R73, -RZ, RZ, 0, 0 ;  /* 0x00000000ff497431 */ /* 0x000fe400000001ff */
[----:B-----5:R-:W-:Y:S01]  /*1fc0*/  @P2 HADD2.F32 R57, -RZ, R17.H0_H0 ;  /* 0x20000011ff392230 */ /* 0x020fe20000004100 */
[----:B------:R-:W-:Y:S01]  /*1fd0*/  MOV R7, RZ ;  /* 0x000000ff00077202 */ /* 0x000fe20000000f00 */
[--C-:B0-----:R-:W-:Y:S01]  /*1fe0*/  @P2 HADD2.F32 R52, -RZ, R16.reuse.H0_H0 ;  /* 0x20000010ff342230 */ /* 0x101fe20000004100 */
[----:B------:R-:W-:Y:S01]  /*1ff0*/  CS2R R74, SRZ ;  /* 0x00000000004a7805 */ /* 0x000fe2000001ff00 */
[----:B------:R-:W-:Y:S02]  /*2000*/  @P2 HADD2.F32 R54, -RZ, R16.H1_H1 ;  /* 0x30000010ff362230 */ /* 0x000fe40000004100 */
[----:B------:R-:W-:Y:S01]  /*2010*/  HFMA2 R65, -RZ, RZ, 0, 0 ;  /* 0x00000000ff417431 */ /* 0x000fe200000001ff */
[----:B------:R-:W0:Y:S01]  /*2020*/  @P2 LDC R53, c[0x0][0x40c] ;  /* 0x00010300ff352b82 */ /* 0x000e220000000800 */
[----:B------:R-:W-:Y:S01]  /*2030*/  @P2 HADD2.F32 R83, -RZ, R19.H1_H1 ;  /* 0x30000013ff532230 */ /* 0x000fe20000004100 */
[----:B------:R-:W-:-:S06]  /*2040*/  MOV R66, RZ ;  /* 0x000000ff00427202 */ /* 0x000fcc0000000f00 */
[----:B------:R-:W2:Y:S08]  /*2050*/  @P2 LDC R55, c[0x0][0x40c] ;  /* 0x00010300ff372b82 */ /* 0x000eb00000000800 */
[----:B------:R-:W3:Y:S01]  /*2060*/  @P2 LDC R79, c[0x0][0x40c] ;  /* 0x00010300ff4f2b82 */ /* 0x000ee20000000800 */
[----:B-1----:R-:W-:Y:S01]  /*2070*/  @P2 FMUL.FTZ R7, R57, R58 ;  /* 0x0000003a39072220 */ /* 0x002fe20000410000 */
[----:B------:R-:W-:Y:S01]  /*2080*/  HFMA2 R57, -RZ, RZ, 0, 0 ;  /* 0x00000000ff397431 */ /* 0x000fe200000001ff */
[----:B------:R-:W-:-:S05]  /*2090*/  MOV R58, RZ ;  /* 0x000000ff003a7202 */ /* 0x000fca0000000f00 */
[----:B------:R-:W1:Y:S01]  /*20a0*/  @P2 LDC R80, c[0x0][0x40c] ;  /* 0x00010300ff502b82 */ /* 0x000e620000000800 */
[----:B0-----:R-:W-:Y:S01]  /*20b0*/  @P2 FMUL.FTZ R73, R52, R53 ;  /* 0x0000003534492220 */ /* 0x001fe20000410000 */
[----:B------:R-:W-:Y:S02]  /*20c0*/  @P2 HADD2.F32 R52, -RZ, R17.H1_H1 ;  /* 0x30000011ff342230 */ /* 0x000fe40000004100 */
[----:B------:R-:W-:-:S04]  /*20d0*/  @P2 HADD2.F32 R53, -RZ, R18.H0_H0 ;  /* 0x20000012ff352230 */ /* 0x000fc80000004100 */
[----:B------:R-:W0:Y:S01]  /*20e0*/  @P2 LDC R81, c[0x0][0x40c] ;  /* 0x00010300ff512b82 */ /* 0x000e220000000800 */
[----:B--2---:R-:W-:Y:S01]  /*20f0*/  @P2 FMUL.FTZ R74, R54, R55 ;  /* 0x00000037364a2220 */ /* 0x004fe20000410000 */
[----:B------:R-:W-:Y:S02]  /*2100*/  @P2 HADD2.F32 R54, -RZ, R18.H1_H1 ;  /* 0x30000012ff362230 */ /* 0x000fe40000004100 */
[----:B------:R-:W-:-:S04]  /*2110*/  @P2 HADD2.F32 R55, -RZ, R19.H0_H0 ;  /* 0x20000013ff372230 */ /* 0x000fc80000004100 */
[----:B------:R-:W2:Y:S01]  /*2120*/  @P2 LDC R82, c[0x0][0x40c] ;  /* 0x00010300ff522b82 */ /* 0x000ea20000000800 */
[----:B---3--:R-:W-:Y:S01]  /*2130*/  @P2 FMUL.FTZ R57, R52, R79 ;  /* 0x0000004f34392220 */ /* 0x008fe20000410000 */
[----:B------:R-:W-:-:S06]  /*2140*/  F2FP.F16.F32.PACK_AB R52, RZ, R73 ;  /* 0x00000049ff34723e */ /* 0x000fcc00000000ff */
[----:B------:R-:W3:Y:S01]  /*2150*/  @P2 LDC R84, c[0x0][0x40c] ;  /* 0x00010300ff542b82 */ /* 0x000ee20000000800 */
[----:B-1----:R-:W-:Y:S01]  /*2160*/  @P2 FMUL.FTZ R58, R53, R80 ;  /* 0x00000050353a2220 */ /* 0x002fe20000410000 */
[----:B------:R-:W-:-:S04]  /*2170*/  F2FP.F16.F32.PACK_AB R53, RZ, R74 ;  /* 0x0000004aff35723e */ /* 0x000fc800000000ff */
[----:B------:R-:W-:Y:S01]  /*2180*/  F2FP.F16.F32.PACK_AB R79, RZ, R58 ;  /* 0x0000003aff4f723e */ /* 0x000fe200000000ff */
[----:B0-----:R-:W-:Y:S01]  /*2190*/  @P2 FMUL.FTZ R65, R54, R81 ;  /* 0x0000005136412220 */ /* 0x001fe20000410000 */
[----:B------:R-:W-:Y:S02]  /*21a0*/  F2FP.F16.F32.PACK_AB R54, RZ, R7 ;  /* 0x00000007ff36723e */ /* 0x000fe400000000ff */
[----:B------:R-:W-:Y:S02]  /*21b0*/  PRMT R52, R52, 0x5410, R53 ;  /* 0x0000541034347816 */ /* 0x000fe40000000035 */
[----:B------:R-:W-:Y:S01]  /*21c0*/  F2FP.F16.F32.PACK_AB R80, RZ, R65 ;  /* 0x00000041ff50723e */ /* 0x000fe200000000ff */
[----:B--2---:R-:W-:Y:S01]  /*21d0*/  @P2 FMUL.FTZ R66, R55, R82 ;  /* 0x0000005237422220 */ /* 0x004fe20000410000 */
[----:B------:R-:W-:-:S04]  /*21e0*/  F2FP.F16.F32.PACK_AB R55, RZ, R57 ;  /* 0x00000039ff37723e */ /* 0x000fc800000000ff */
[----:B------:R-:W-:Y:S02]  /*21f0*/  F2FP.F16.F32.PACK_AB R81, RZ, R66 ;  /* 0x00000042ff51723e */ /* 0x000fe400000000ff */
[----:B------:R-:W-:Y:S01]  /*2200*/  PRMT R53, R54, 0x5410, R55 ;  /* 0x0000541036357816 */ /* 0x000fe20000000037 */
[----:B---3--:R-:W-:Y:S01]  /*2210*/  @P2 FMUL.FTZ R75, R83, R84 ;  /* 0x00000054534b2220 */ /* 0x008fe20000410000 */
[----:B------:R-:W-:-:S04]  /*2220*/  PRMT R54, R79, 0x5410, R80 ;  /* 0x000054104f367816 */ /* 0x000fc80000000050 */
[----:B------:R-:W-:-:S04]  /*2230*/  F2FP.F16.F32.PACK_AB R82, RZ, R75 ;  /* 0x0000004bff52723e */ /* 0x000fc800000000ff */
[----:B------:R-:W-:-:S07]  /*2240*/  PRMT R55, R81, 0x5410, R82 ;  /* 0x0000541051377816 */ /* 0x000fce0000000052 */
.L_x_3786:
[----:B------:R-:W0:Y:S02]  /*2250*/  LDC.64 R80, c[0x0][0x3a8] ;  /* 0x0000ea00ff507b82 */ /* 0x000e240000000a00 */
[----:B0-----:R-:W-:-:S05]  /*2260*/  IMAD.WIDE.U32 R80, R78, 0x10, R80 ;  /* 0x000000104e507825 */ /* 0x001fca00078e0050 */
[----:B------:R1:W-:Y:S02]  /*2270*/  STG.E.128 desc[UR6][R80.64], R52 ;  /* 0x0000003450007986 */ /* 0x0003e4000c101d06 */
.L_x_3782:
[----:B------:R-:W-:Y:S05]  /*2280*/  BSYNC.RECONVERGENT B0 ;  /* 0x0000000000007941 */ /* 0x000fea0003800200 */
.L_x_3781:
        /* <DEDUP_REMOVED lines=125> */
.L_x_3808:
        /* <DEDUP_REMOVED lines=16> */
[----:B------:R-:W-:Y:S01]  /*2b60*/  IADD3 R77, PT, PT, R77, -0x1, RZ ;  /* 0xffffffff4d4d7810 */ /* 0x000fe20007ffe0ff */
[----:B------:R-:W-:Y:S01]  /*2b70*/  BSSY.RECONVERGENT B1, `(.L_x_3790) ;  /* 0x0000037000017945 */ /* 0x000fe20003800200 */
[----:B0-----:R-:W-:-:S03]  /*2b80*/  FSEL R79, R79, RZ, !P2 ;  /* 0x000000ff4f4f7208 */ /* 0x001fc60005000000 */
[----:B------:R-:W-:-:S05]  /*2b90*/  IMAD R77, R77, R76, RZ ;  /* 0x0000004c4d4d7224 */ /* 0x000fca00078e02ff */
[----:B------:R-:W-:-:S04]  /*2ba0*/  SHF.R.S32.HI R52, RZ, 0x1f, R77 ;  /* 0x0000001fff347819 */ /* 0x000fc8000001144d */
[----:B------:R-:W-:-:S04]  /*2bb0*/  LEA.HI R77, R52, R77, RZ, 0x3 ;  /* 0x0000004d344d7211 */ /* 0x000fc800078f18ff */
[----:B------:R-:W-:Y:S01]  /*2bc0*/  LEA.HI.SX32 R81, R77, R2, 0x1d ;  /* 0x000000024d517211 */ /* 0x000fe200078feaff */
[----:B------:R-:W-:Y:S06]  /*2bd0*/  @!P0 BRA `(.L_x_3791) ;  /* 0x0000000000c08947 */ /* 0x000fec0003800000 */
[--C-:B------:R-:W-:Y:S01]  /*2be0*/  FADD.FTZ R53, R67, -R79.reuse ;  /* 0x8000004f43357221 */ /* 0x100fe20000010000 */
[----:B------:R-:W-:Y:S02]  /*2bf0*/  HADD2.F32 R55, -RZ, R48.H0_H0 ;  /* 0x20000030ff377230 */ /* 0x000fe40000004100 */
        /* <DEDUP_REMOVED lines=46> */
.L_x_3791:
[----:B------:R-:W-:Y:S05]  /*2ee0*/  BSYNC.RECONVERGENT B1 ;  /* 0x0000000000017941 */ /* 0x000fea0003800200 */
.L_x_3790:
[----:B------:R-:W-:Y:S01]  /*2ef0*/  ISETP.GE.U32.AND P0, PT, R0, 0x40, PT ;  /* 0x000000400000780c */ /* 0x000fe20003f06070 */
[----:B------:R-:W-:-:S12]  /*2f00*/  BSSY.RECONVERGENT B1, `(.L_x_3792) ;  /* 0x0000032000017945 */ /* 0x000fd80003800200 */
[----:B------:R-:W-:Y:S05]  /*2f10*/  @!P0 BRA `(.L_x_3793) ;  /* 0x0000000000c08947 */ /* 0x000fea0003800000 */
[--C-:B0-----:R-:W-:Y:S01]  /*2f20*/  FADD.FTZ R53, R69, -R79.reuse ;  /* 0x8000004f45357221 */ /* 0x101fe20000010000 */
        /* <DEDUP_REMOVED lines=47> */
.L_x_3793:
[----:B------:R-:W-:Y:S05]  /*3220*/  BSYNC.RECONVERGENT B1 ;  /* 0x0000000000017941 */ /* 0x000fea0003800200 */
.L_x_3792:
[----:B------:R-:W-:Y:S01]  /*3230*/  ISETP.GE.U32.AND P0, PT, R0, 0x60, PT ;  /* 0x000000600000780c */ /* 0x000fe20003f06070 */
[----:B------:R-:W-:-:S12]  /*3240*/  BSSY.RECONVERGENT B1, `(.L_x_3794) ;  /* 0x0000032000017945 */ /* 0x000fd80003800200 */
[----:B------:R-:W-:Y:S05]  /*3250*/  @!P0 BRA `(.L_x_3795) ;  /* 0x0000000000c08947 */ /* 0x000fea0003800000 */
[--C-:B01----:R-:W-:Y:S01]  /*3260*/  FADD.FTZ R53, R71, -R79.reuse ;  /* 0x8000004f47357221 */ /* 0x103fe20000010000 */
        /* <DEDUP_REMOVED lines=47> */
.L_x_3795:
[----:B------:R-:W-:Y:S05]  /*3560*/  BSYNC.RECONVERGENT B1 ;  /* 0x0000000000017941 */ /* 0x000fea0003800200 */
.L_x_3794:
[----:B------:R-:W-:Y:S05]  /*3570*/  @!P1 BRA `(.L_x_3789) ;  /* 0x0000000000bc9947 */ /* 0x000fea0003800000 */
[--C-:B012---:R-:W-:Y:S01]  /*3580*/  FADD.FTZ R53, R73, -R79.reuse ;  /* 0x8000004f49357221 */ /* 0x107fe20000010000 */
[--C-:B------:R-:W-:Y:S01]  /*3590*/  FADD.FTZ R55, R7, -R79.reuse ;  /* 0x8000004f07377221 */ /* 0x100fe20000010000 */
[----:B------:R-:W-:Y:S02]  /*35a0*/  HADD2.F32 R80, -RZ, R24.H0_H0 ;  /* 0x20000018ff507230 */ /* 0x000fe40000004100 */
        /* <DEDUP_REMOVED lines=44> */
.L_x_3789:
[----:B------:R-:W-:Y:S05]  /*3870*/  BSYNC.RECONVERGENT B0 ;  /* 0x0000000000007941 */ /* 0x000fea0003800200 */
.L_x_3788:
[----:B0123--:R-:W0:Y:S02]  /*3880*/  LDC.64 R52, c[0x0][0x380] ;  /* 0x0000e000ff347b82 */ /* 0x00fe240000000a00 */
[----:B0-----:R-:W-:-:S04]  /*3890*/  LEA R3, R52, R3, 0x2 ;  /* 0x0000000334037211 */ /* 0x001fc800078e10ff */
[----:B------:R-:W-:-:S13]  /*38a0*/  ISETP.GE.AND P0, PT, R3, R53, PT ;  /* 0x000000350300720c */ /* 0x000fda0003f06270 */
[----:B------:R-:W-:Y:S05]  /*38b0*/  @!P0 BRA `(.L_x_3796) ;  /* 0xffffffcc00388947 */ /* 0x000fea000383ffff */
[----:B------:R-:W-:Y:S05]  /*38c0*/  EXIT ;  /* 0x000000000000794d */ /* 0x000fea0003800000 */
.L_x_3787:
        /* <DEDUP_REMOVED lines=8> */
.L_x_3798:
[----:B------:R-:W-:Y:S05]  /*3950*/  BSYNC B0 ;  /* 0x0000000000007941 */ /* 0x000fea0003800000 */
.L_x_3797:
        /* <DEDUP_REMOVED lines=9> */
.L_x_3799:
[----:B------:R-:W-:Y:S01]  /*39f0*/  HFMA2 R84, -RZ, RZ, 0, 2.384185791015625e-07 ;  /* 0x00000004ff547431 */ /* 0x000fe200000001ff */
[----:B------:R-:W-:-:S05]  /*3a00*/  MOV R54, R81 ;  /* 0x0000005100367202 */ /* 0x000fca0000000f00 */
[----:B------:R-:W-:-:S05]  /*3a10*/  FADD.FTZ R54, R53, R54 ;  /* 0x0000003635367221 */ /* 0x000fca0000010000 */
[----:B------:R-:W-:-:S07]  /*3a20*/  MOV R83, R54 ;  /* 0x0000003600537202 */ /* 0x000fce0000000f00 */
[----:B------:R-:W-:Y:S05]  /*3a30*/  WARPSYNC.COLLECTIVE R82, `(.L_x_3800) ;  /* 0x0000000052087348 */ /* 0x000fea0003c00000 */
[----:B------:R0:W1:Y:S02]  /*3a40*/  SHFL.BFLY P6, R81, R83, R84, R85 ;  /* 0x0c00005453517389 */ /* 0x00006400000c0055 */
[----:B01----:R-:W-:Y:S05]  /*3a50*/  ENDCOLLECTIVE ;  /* 0x000000000000791b */ /* 0x003fea0003800000 */
.L_x_3800:
[----:B------:R-:W-:Y:S01]  /*3a60*/  HFMA2 R84, -RZ, RZ, 0, 4.76837158203125e-07 ;  /* 0x00000008ff547431 */ /* 0x000fe200000001ff */
[----:B------:R-:W-:-:S05]  /*3a70*/  MOV R55, R81 ;  /* 0x0000005100377202 */ /* 0x000fca0000000f00 */
[----:B------:R-:W-:-:S05]  /*3a80*/  FADD.FTZ R55, R54, R55 ;  /* 0x0000003736377221 */ /* 0x000fca0000010000 */
[----:B------:R-:W-:-:S07]  /*3a90*/  MOV R83, R55 ;  /* 0x0000003700537202 */ /* 0x000fce0000000f00 */
[----:B------:R-:W-:Y:S05]  /*3aa0*/  WARPSYNC.COLLECTIVE R82, `(.L_x_3801) ;  /* 0x0000000052087348 */ /* 0x000fea0003c00000 */
[----:B------:R0:W1:Y:S02]  /*3ab0*/  SHFL.BFLY P6, R81, R83, R84, R85 ;  /* 0x0c00005453517389 */ /* 0x00006400000c0055 */
[----:B01----:R-:W-:Y:S05]  /*3ac0*/  ENDCOLLECTIVE ;  /* 0x000000000000791b */ /* 0x003fea0003800000 */
.L_x_3801:
        /* <DEDUP_REMOVED lines=8> */
.L_x_3802:
        /* <DEDUP_REMOVED lines=73> */
.L_x_3803:
[----:B------:R-:W-:Y:S01]  /*3fe0*/  HFMA2 R84, -RZ, RZ, 0, 1.1920928955078125e-07 ;  /* 0x00000002ff547431 */ /* 0x000fe200000001ff */
[----:B------:R-:W-:-:S05]  /*3ff0*/  MOV R53, R81 ;  /* 0x0000005100357202 */ /* 0x000fca0000000f00 */
[----:B------:R-:W-:-:S05]  /*4000*/  FADD.FTZ R53, R52, R53 ;  /* 0x0000003534357221 */ /* 0x000fca0000010000 */
[----:B------:R-:W-:-:S07]  /*4010*/  MOV R83, R53 ;  /* 0x0000003500537202 */ /* 0x000fce0000000f00 */
[----:B------:R-:W-:Y:S05]  /*4020*/  WARPSYNC.COLLECTIVE R82, `(.L_x_3804) ;  /* 0x0000000052087348 */ /* 0x000fea0003c00000 */
[----:B------:R0:W1:Y:S02]  /*4030*/  SHFL.BFLY P6, R81, R83, R84, R85 ;  /* 0x0c00005453517389 */ /* 0x00006400000c0055 */
[----:B01----:R-:W-:Y:S05]  /*4040*/  ENDCOLLECTIVE ;  /* 0x000000000000791b */ /* 0x003fea0003800000 */
.L_x_3804:
[----:B------:R-:W-:Y:S01]  /*4050*/  HFMA2 R84, -RZ, RZ, 0, 2.384185791015625e-07 ;  /* 0x00000004ff547431 */ /* 0x000fe200000001ff */
[----:B------:R-:W-:-:S05]  /*4060*/  MOV R54, R81 ;  /* 0x0000005100367202 */ /* 0x000fca0000000f00 */
[----:B------:R-:W-:-:S05]  /*4070*/  FADD.FTZ R54, R53, R54 ;  /* 0x0000003635367221 */ /* 0x000fca0000010000 */
[----:B------:R-:W-:-:S07]  /*4080*/  MOV R83, R54 ;  /* 0x0000003600537202 */ /* 0x000fce0000000f00 */
[----:B------:R-:W-:Y:S05]  /*4090*/  WARPSYNC.COLLECTIVE R82, `(.L_x_3805) ;  /* 0x0000000052087348 */ /* 0x000fea0003c00000 */
[----:B------:R0:W1:Y:S02]  /*40a0*/  SHFL.BFLY P6, R81, R83, R84, R85 ;  /* 0x0c00005453517389 */ /* 0x00006400000c0055 */
[----:B01----:R-:W-:Y:S05]  /*40b0*/  ENDCOLLECTIVE ;  /* 0x000000000000791b */ /* 0x003fea0003800000 */
.L_x_3805:
[----:B------:R-:W-:Y:S01]  /*40c0*/  HFMA2 R84, -RZ, RZ, 0, 4.76837158203125e-07 ;  /* 0x00000008ff547431 */ /* 0x000fe200000001ff */
[----:B------:R-:W-:-:S05]  /*40d0*/  MOV R55, R81 ;  /* 0x0000005100377202 */ /* 0x000fca0000000f00 */
[----:B------:R-:W-:-:S05]  /*40e0*/  FADD.FTZ R55, R54, R55 ;  /* 0x0000003736377221 */ /* 0x000fca0000010000 */
[----:B------:R-:W-:-:S07]  /*40f0*/  MOV R83, R55 ;  /* 0x0000003700537202 */ /* 0x000fce0000000f00 */
[----:B------:R-:W-:Y:S05]  /*4100*/  WARPSYNC.COLLECTIVE R82, `(.L_x_3806) ;  /* 0x0000000052087348 */ /* 0x000fea0003c00000 */
[----:B------:R0:W1:Y:S02]  /*4110*/  SHFL.BFLY P6, R81, R83, R84, R85 ;  /* 0x0c00005453517389 */ /* 0x00006400000c0055 */
[----:B01----:R-:W-:Y:S05]  /*4120*/  ENDCOLLECTIVE ;  /* 0x000000000000791b */ /* 0x003fea0003800000 */
.L_x_3806:
[----:B------:R-:W-:Y:S01]  /*4130*/  HFMA2 R84, -RZ, RZ, 0, 9.5367431640625e-07 ;  /* 0x00000010ff547431 */ /* 0x000fe200000001ff */
[----:B------:R-:W-:-:S05]  /*4140*/  MOV R80, R81 ;  /* 0x0000005100507202 */ /* 0x000fca0000000f00 */
[----:B------:R-:W-:-:S05]  /*4150*/  FADD.FTZ R80, R55, R80 ;  /* 0x0000005037507221 */ /* 0x000fca0000010000 */
[----:B------:R-:W-:-:S07]  /*4160*/  MOV R83, R80 ;  /* 0x0000005000537202 */ /* 0x000fce0000000f00 */
[----:B------:R-:W-:Y:S05]  /*4170*/  WARPSYNC.COLLECTIVE R82, `(.L_x_3807) ;  /* 0x0000000052087348 */ /* 0x000fea0003c00000 */
[----:B------:R0:W1:Y:S02]  /*4180*/  SHFL.BFLY P6, R81, R83, R84, R85 ;  /* 0x0c00005453517389 */ /* 0x00006400000c0055 */
[----:B01----:R-:W-:Y:S05]  /*4190*/  ENDCOLLECTIVE ;  /* 0x000000000000791b */ /* 0x003fea0003800000 */
.L_x_3807:
[----:B------:R-:W-:Y:S05]  /*41a0*/  BRA `(.L_x_3808) ;  /* 0xffffffe8002c7947 */ /* 0x000fea000383ffff */
.L_x_3809:
        /* <DEDUP_REMOVED lines=13> */
.L_x_37246:


//--------------------- .text._ZN10layer_norm13ln_fwd_kernelINS_13Kernel_traitsI6__halfS2_S2_S2_fjLj1024ELj1ELj4ELj1ELj16ENS_18Kernel_traits_baseILj1024ES2_S2_S2_S2_fjLj128EEEEELb0ELb0ELb1ELb1EEEvNS_9FwdParamsE --------------------------
	.section	.text._ZN10layer_norm13ln_fwd_kernelINS_13Kernel_traitsI6__halfS2_S2_S2_fjLj1024ELj1ELj4ELj1ELj16ENS_18Kernel_traits_baseILj1024ES2_S2_S2_S2_fjLj128EEEEELb0ELb0ELb1ELb1EEEvNS_9FwdParamsE,"ax",@progbits
	.align	128
        .global         _ZN10layer_norm13ln_fwd_kernelINS_13Kernel_traitsI6__halfS2_S2_S2_fjLj1024ELj1ELj4ELj1ELj16ENS_18Kernel_traits_baseILj1024ES2_S2_S2_S2_fjLj128EEEEELb0ELb0ELb1ELb1EEEvNS_9FwdParamsE
        .type           _ZN10layer_norm13ln_fwd_kernelINS_13Kernel_traitsI6__halfS2_S2_S2_fjLj1024ELj1ELj4ELj1ELj16ENS_18Kernel_traits_baseILj1024ES2_S2_S2_S2_fjLj128EEEEELb0ELb0ELb1ELb1EEEvNS_9FwdParamsE,@function
        .size           _ZN10layer_norm13ln_fwd_kernelINS_13Kernel_traitsI6__halfS2_S2_S2_fjLj1024ELj1ELj4ELj1ELj16ENS_18Kernel_traits_baseILj1024ES2_S2_S2_S2_fjLj128EEEEELb0ELb0ELb1ELb1EEEvNS_9FwdParamsE,(.L_x_37247 - _ZN10layer_norm13ln_fwd_kernelINS_13Kernel_traitsI6__halfS2_S2_S2_fjLj1024ELj1ELj4ELj1ELj16ENS_18Kernel_traits_baseILj1024ES2_S2_S2_S2_fjLj128EEEEELb0ELb0ELb1ELb1EEEvNS_9FwdParamsE)
        .other          _ZN10layer_norm13ln_fwd_kernelINS_13Kernel_traitsI6__halfS2_S2_S2_fjLj1024ELj1ELj4ELj1ELj16ENS_18Kernel_traits_baseILj1024ES2_S2_S2_S2_fjLj128EEEEELb0ELb0ELb1ELb1EEEvNS_9FwdParamsE,@"STO_CUDA_ENTRY STV_DEFAULT"
_ZN10layer_norm13ln_fwd_kernelINS_13Kernel_traitsI6__halfS2_S2_S2_fjLj1024ELj1ELj4ELj1ELj16ENS_18Kernel_traits_baseILj1024ES2_S2_S2_S2_fjLj128EEEEELb0ELb0ELb1ELb1EEEvNS_9FwdParamsE:
.text._ZN10layer_norm13ln_fwd_kernelINS_13Kernel_traitsI6__halfS2_S2_S2_fjLj1024ELj1ELj4ELj1ELj16ENS_18Kernel_traits_baseILj1024ES2_S2_S2_S2_fjLj128EEEEELb0ELb0ELb1ELb1EEEvNS_9FwdParamsE:
[----:B------:R-:W-:Y:S01]  /*0000*/  LDC R1, c[0x0][0x37c] ;  /* 0x0000df00ff017b82 */ /* 0x000fe20000000800 */
[----:B------:R-:W0:Y:S07]  /*0010*/  S2R R0, SR_TID.X ;  /* 0x0000000000007919 */ /* 0x000e2e0000002100 */
[----:B------:R-:W1:Y:S01]  /*0020*/  LDC.64 R2, c[0x0][0x3d0] ;  /* 0x0000f400ff027b82 */ /* 0x000e620000000a00 */
[----:B------:R-:W2:Y:S01]  /*0030*/  LDCU.64 UR6, c[0x0][0x358] ;  /* 0x00006b00ff0677ac */ /* 0x000ea20008000a00 */
[----:B------:R-:W3:Y:S02]  /*0040*/  LDCU.64 UR4, c[0x0][0x438] ;  /* 0x00008700ff0477ac */ /* 0x000ee40008000a00 */
[----:B---3--:R-:W-:-:S02]  /*0050*/  ISETP.NE.U32.AND P0, PT, RZ, UR4, PT ;  /* 0x00000004ff007c0c */ /* 0x008fc4000bf05070 */
[----:B0-----:R-:W-:-:S05]  /*0060*/  LOP3.LUT R53, R0, 0x1f, RZ, 0xc0, !PT ;  /* 0x0000001f00357812 */ /* 0x001fca00078ec0ff */
[----:B-1----:R-:W-:-:S05]  /*0070*/  IMAD.WIDE.U32 R2, R53, 0x10, R2 ;  /* 0x0000001035027825 */ /* 0x002fca00078e0002 */
[----:B--2---:R-:W2:Y:S04]  /*0080*/  LDG.E.128 R4, desc[UR6][R2.64+0x200] ;  /* 0x0002000602047981 */ /* 0x004ea8000c1e1d00 */
[----:B------:R-:W3:Y:S01]  /*0090*/  LDG.E.128 R40, desc[UR6][R2.64] ;  /* 0x0000000602287981 */ /* 0x000ee2000c1e1d00 */
[----:B------:R-:W-:Y:S01]  /*00a0*/  ISETP.NE.AND.EX P0, PT, RZ, UR5, PT, P0 ;  /* 0x00000005ff007c0c */ /* 0x000fe2000bf05300 */
[----:B------:R-:W0:Y:S01]  /*00b0*/  S2UR UR4, SR_CTAID.X ;  /* 0x00000000000479c3 */ /* 0x000e220000002500 */
[----:B------:R-:W1:Y:S01]  /*00c0*/  LDCU UR5, c[0x0][0x384] ;  /* 0x00007080ff0577ac */ /* 0x000e620008000800 */
[----:B------:R-:W4:Y:S04]  /*00d0*/  LDG.E.128 R36, desc[UR6][R2.64+0x400] ;  /* 0x0004000602247981 */ /* 0x000f28000c1e1d00 */
[----:B------:R-:W4:Y:S06]  /*00e0*/  LDG.E.128 R32, desc[UR6][R2.64+0x600] ;  /* 0x0006000602207981 */ /* 0x000f2c000c1e1d00 */
[----:B------:R-:W1:Y:S01]  /*00f0*/  @P0 LDC.64 R8, c[0x0][0x438] ;  /* 0x00010e00ff080b82 */ /* 0x000e620000000a00 */
[----:B0-----:R-:W-:Y:S01]  /*0100*/  USHF.L.U32 UR4, UR4, 0x2, URZ ;  /* 0x0000000204047899 */ /* 0x001fe200080006ff */
[----:B-1----:R-:W-:-:S05]  /*0110*/  @P0 IMAD.WIDE.U32 R8, R53, 0x10, R8 ;  /* 0x0000001035080825 */ /* 0x002fca00078e0008 */
[----:B------:R-:W5:Y:S04]  /*0120*/  @P0 LDG.E.128 R28, desc[UR6][R8.64] ;  /* 0x00000006081c0981 */ /* 0x000f68000c1e1d00 */
[----:B------:R-:W5:Y:S04]  /*0130*/  @P0 LDG.E.128 R24, desc[UR6][R8.64+0x200] ;  /* 0x0002000608180981 */ /* 0x000f68000c1e1d00 */
[----:B------:R-:W5:Y:S04]  /*0140*/  @P0 LDG.E.128 R20, desc[UR6][R8.64+0x400] ;  /* 0x0004000608140981 */ /* 0x000f68000c1e1d00 */
[----:B------:R0:W5:Y:S02]  /*0150*/  @P0 LDG.E.128 R16, desc[UR6][R8.64+0x600] ;  /* 0x0006000608100981 */ /* 0x000164000c1e1d00 */
[----:B0-----:R-:W-:-:S04]  /*0160*/  SHF.R.U32.HI R8, RZ, 0x5, R0 ;  /* 0x00000005ff087819 */ /* 0x001fc80000011600 */
[----:B------:R-:W-:-:S04]  /*0170*/  LOP3.LUT R8, R8, UR4, RZ, 0xfc, !PT ;  /* 0x0000000408087c12 */ /* 0x000fc8000f8efcff */
[----:B------:R-:W-:Y:S02]  /*0180*/  ISETP.GE.AND P1, PT, R8, UR5, PT ;  /* 0x0000000508007c0c */ /* 0x000fe4000bf26270 */
[----:B--2---:R-:W-:Y:S02]  /*0190*/  @P0 MOV R12, R4 ;  /* 0x00000004000c0202 */ /* 0x004fe40000000f00 */
[----:B------:R-:W-:Y:S02]  /*01a0*/  @P0 MOV R11, R5 ;  /* 0x00000005000b0202 */ /* 0x000fe40000000f00 */
[----:B------:R-:W-:Y:S02]  /*01b0*/  @P0 MOV R10, R6 ;  /* 0x00000006000a0202 */ /* 0x000fe40000000f00 */
[----:B------:R-:W-:Y:S02]  /*01c0*/  @P0 MOV R9, R7 ;  /* 0x0000000700090202 */ /* 0x000fe40000000f00 */
[----:B------:R-:W-:-:S02]  /*01d0*/  @!P0 MOV R12, R4 ;  /* 0x00000004000c8202 */ /* 0x000fc40000000f00 */
[----:B------:R-:W-:Y:S02]  /*01e0*/  @!P0 MOV R11, R5 ;  /* 0x00000005000b8202 */ /* 0x000fe40000000f00 */
[----:B------:R-:W-:Y:S02]  /*01f0*/  @!P0 MOV R10, R6 ;  /* 0x00000006000a8202 */ /* 0x000fe40000000f00 */
[----:B------:R-:W-:Y:S02]  /*0200*/  @!P0 MOV R9, R7 ;  /* 0x0000000700098202 */ /* 0x000fe40000000f00 */
[----:B---3--:R-:W-:Y:S02]  /*0210*/  @P0 MOV R52, R40 ;  /* 0x0000002800340202 */ /* 0x008fe40000000f00 */
[----:B------:R-:W-:Y:S02]  /*0220*/  @P0 MOV R15, R41 ;  /* 0x00000029000f0202 */ /* 0x000fe40000000f00 */
[----:B------:R-:W-:-:S02]  /*0230*/  @P0 MOV R14, R42 ;  /* 0x0000002a000e0202 */ /* 0x000fc40000000f00 */
[----:B------:R-:W-:Y:S02]  /*0240*/  @P0 MOV R13, R43 ;  /* 0x0000002b000d0202 */ /* 0x000fe40000000f00 */
[----:B----4-:R-:W-:Y:S02]  /*0250*/  @P0 MOV R7, R36 ;  /* 0x0000002400070202 */ /* 0x010fe40000000f00 */
[----:B------:R-:W-:Y:S02]  /*0260*/  @P0 MOV R6, R37 ;  /* 0x0000002500060202 */ /* 0x000fe40000000f00 */
[----:B------:R-:W-:Y:S02]  /*0270*/  @P0 MOV R5, R38 ;  /* 0x0000002600050202 */ /* 0x000fe40000000f00 */
[----:B------:R-:W-:Y:S02]  /*0280*/  @P0 MOV R4, R39 ;  /* 0x0000002700040202 */ /* 0x000fe40000000f00 */
        /* <DEDUP_REMOVED lines=8> */
[----:B------:R-:W-:Y:S02]  /*0310*/  @P0 MOV R54, R32 ;  /* 0x0000002000360202 */ /* 0x000fe40000000f00 */
[----:B------:R-:W-:Y:S02]  /*0320*/  @P0 MOV R3, R33 ;  /* 0x0000002100030202 */ /* 0x000fe40000000f00 */
[----:B------:R-:W-:Y:S01]  /*0330*/  @P0 MOV R2, R34 ;  /* 0x0000002200020202 */ /* 0x000fe20000000f00 */
[----:B------:R-:W-:Y:S06]  /*0340*/  @P1 EXIT ;  /* 0x000000000000194d */ /* 0x000fec0003800000 */
[----:B------:R-:W0:Y:S01]  /*0350*/  LDCU.U8 UR4, c[0x0][0x410] ;  /* 0x00008200ff0477ac */ /* 0x000e220008000000 */
[----:B------:R-:W-:Y:S02]  /*0360*/  @P0 MOV R0, R35 ;  /* 0x0000002300000202 */ /* 0x000fe40000000f00 */
[----:B-----5:R-:W-:Y:S02]  /*0370*/  @!P0 CS2R R30, SRZ ;  /* 0x00000000001e8805 */ /* 0x020fe4000001ff00 */
[----:B------:R-:W-:Y:S02]  /*0380*/  @!P0 MOV R54, R32 ;  /* 0x0000002000368202 */ /* 0x000fe40000000f00 */
[----:B------:R-:W-:Y:S02]  /*0390*/  @!P0 CS2R R28, SRZ ;  /* 0x00000000001c8805 */ /* 0x000fe4000001ff00 */
[----:B------:R-:W-:Y:S02]  /*03a0*/  @!P0 MOV R3, R33 ;  /* 0x0000002100038202 */ /* 0x000fe40000000f00 */
[----:B------:R-:W-:-:S02]  /*03b0*/  @!P0 CS2R R26, SRZ ;  /* 0x00000000001a8805 */ /* 0x000fc4000001ff00 */
[----:B------:R-:W-:Y:S02]  /*03c0*/  @!P0 MOV R2, R34 ;  /* 0x0000002200028202 */ /* 0x000fe40000000f00 */
[----:B------:R-:W-:Y:S02]  /*03d0*/  @!P0 CS2R R24, SRZ ;  /* 0x0000000000188805 */ /* 0x000fe4000001ff00 */
[----:B------:R-:W-:Y:S02]  /*03e0*/  @!P0 MOV R0, R35 ;  /* 0x0000002300008202 */ /* 0x000fe40000000f00 */
[----:B------:R-:W-:Y:S02]  /*03f0*/  @!P0 CS2R R22, SRZ ;  /* 0x0000000000168805 */ /* 0x000fe4000001ff00 */
[----:B------:R-:W-:Y:S02]  /*0400*/  @!P0 CS2R R20, SRZ ;  /* 0x0000000000148805 */ /* 0x000fe4000001ff00 */
[----:B------:R-:W-:-:S02]  /*0410*/  @!P0 CS2R R18, SRZ ;  /* 0x0000000000128805 */ /* 0x000fc4000001ff00 */
[----:B------:R-:W-:Y:S01]  /*0420*/  @!P0 CS2R R16, SRZ ;  /* 0x0000000000108805 */ /* 0x000fe2000001ff00 */
[----:B------:R-:W1:Y:S01]  /*0430*/  LDCU UR5, c[0x0][0x448] ;  /* 0x00008900ff0577ac */ /* 0x000e620008000800 */
[----:B0-----:R-:W-:Y:S01]  /*0440*/  ISETP.NE.AND P1, PT, RZ, UR4, PT ;  /* 0x00000004ff007c0c */ /* 0x001fe2000bf25270 */
[----:B------:R-:W0:-:S12]  /*0450*/  LDCU.64 UR8, c[0x0][0x3a0] ;  /* 0x00007400ff0877ac */ /* 0x000e180008000a00 */
.L_x_3821:
[----:B------:R-:W2:Y:S08]  /*0460*/  LDC.64 R36, c[0x0][0x3f0] ;  /* 0x0000fc00ff247b82 */ /* 0x000eb00000000a00 */
[----:B------:R-:W3:Y:S08]  /*0470*/  LDC R41, c[0x0][0x388] ;  /* 0x0000e200ff297b82 */ /* 0x000ef00000000800 */
[----:B------:R-:W4:Y:S01]  /*0480*/  LDC.64 R38, c[0x0][0x3f8] ;  /* 0x0000fe00ff267b82 */ /* 0x000f220000000a00 */
[----:B--2---:R-:W-:-:S05]  /*0490*/  IMAD.WIDE R36, R8, 0x4, R36 ;  /* 0x0000000408247825 */ /* 0x004fca00078e0224 */
[----:B------:R4:W2:Y:S01]  /*04a0*/  LDG.E R55, desc[UR6][R36.64] ;  /* 0x0000000624377981 */ /* 0x0008a2000c1e1900 */
[----:B------:R-:W-:Y:S02]  /*04b0*/  HFMA2 R72, -RZ, RZ, 0, 0 ;  /* 0x00000000ff487431 */ /* 0x000fe400000001ff */
[----:B----4-:R-:W-:Y:S01]  /*04c0*/  IMAD.WIDE R36, R8, 0x4, R38 ;  /* 0x0000000408247825 */ /* 0x010fe200078e0226 */
[----:B--2---:R-:W-:-:S13]  /*04d0*/  ISETP.GE.AND P0, PT, R55, 0x1, PT ;  /* 0x000000013700780c */ /* 0x004fda0003f06270 */
[----:B------:R-:W2:Y:S01]  /*04e0*/  @P0 LDC.64 R42, c[0x0][0x390] ;  /* 0x0000e400ff2a0b82 */ /* 0x000ea20000000a00 */
[----:B------:R-:W-:-:S05]  /*04f0*/  @P0 IADD3 R40, PT, PT, R55, -0x1, RZ ;  /* 0xffffffff37280810 */ /* 0x000fca0007ffe0ff */
[----:B---3--:R-:W-:-:S05]  /*0500*/  @P0 IMAD R40, R40, R41, RZ ;  /* 0x0000002928280224 */ /* 0x008fca00078e02ff */
[----:B------:R-:W-:-:S04]  /*0510*/  @P0 SHF.R.S32.HI R45, RZ, 0x1f, R40 ;  /* 0x0000001fff2d0819 */ /* 0x000fc80000011428 */
[----:B------:R-:W-:-:S04]  /*0520*/  @P0 LEA.HI R40, R45, R40, RZ, 0x3 ;  /* 0x000000282d280211 */ /* 0x000fc800078f18ff */
[----:B------:R-:W-:Y:S02]  /*0530*/  @P0 LEA.HI.SX32 R72, R40, R53, 0x1d ;  /* 0x0000003528480211 */ /* 0x000fe400078feaff */
[----:B------:R3:W5:Y:S03]  /*0540*/  LDG.E R40, desc[UR6][R36.64] ;  /* 0x0000000624287981 */ /* 0x000766000c1e1900 */
[----:B--2---:R-:W-:-:S05]  /*0550*/  @P0 IMAD.WIDE.U32 R38, R72, 0x10, R42 ;  /* 0x0000001048260825 */ /* 0x004fca00078e002a */
[----:B------:R3:W5:Y:S01]  /*0560*/  @P0 LDG.E.128 R32, desc[UR6][R38.64] ;  /* 0x0000000626200981 */ /* 0x000762000c1e1d00 */
[----:B0-----:R-:W-:Y:S01]  /*0570*/  UISETP.NE.U32.AND UP0, UPT, UR8, URZ, UPT ;  /* 0x000000ff0800728c */ /* 0x001fe2000bf05070 */
[----:B------:R-:W-:-:S03]  /*0580*/  IMAD R42, R8, R41, RZ ;  /* 0x00000029082a7224 */ /* 0x000fc600078e02ff */
[----:B------:R-:W-:Y:S02]  /*0590*/  UISETP.NE.AND.EX UP0, UPT, UR9, URZ, UPT, UP0 ;  /* 0x000000ff0900728c */ /* 0x000fe4000bf05300 */
[----:B------:R-:W-:-:S04]  /*05a0*/  SHF.R.S32.HI R43, RZ, 0x1f, R42 ;  /* 0x0000001fff2b7819 */ /* 0x000fc8000001142a */
[----:B------:R-:W-:-:S04]  /*05b0*/  LEA.HI R42, R43, R42, RZ, 0x3 ;  /* 0x0000002a2b2a7211 */ /* 0x000fc800078f18ff */
[----:B------:R-:W-:Y:S01]  /*05c0*/  LEA.HI.SX32 R73, R42, R53, 0x1d ;  /* 0x000000352a497211 */ /* 0x000fe200078feaff */
[----:B---3--:R-:W-:Y:S06]  /*05d0*/  BRA.U !UP0, `(.L_x_3810) ;  /* 0x0000000108c87547 */ /* 0x008fec000b800000 */
[----:B------:R-:W0:Y:S02]  /*05e0*/  LDC.64 R36, c[0x0][0x3a0] ;  /* 0x0000e800ff247b82 */ /* 0x000e240000000a00 */
[----:B0-----:R-:W-:-:S06]  /*05f0*/  IMAD.WIDE.U32 R36, R73, 0x10, R36 ;  /* 0x0000001049247825 */ /* 0x001fcc00078e0024 */
[----:B------:R-:W2:Y:S01]  /*0600*/  LDG.E.128 R36, desc[UR6][R36.64] ;  /* 0x0000000624247981 */ /* 0x000ea2000c1e1d00 */
[----:B------:R-:W-:-:S13]  /*0610*/  ISETP.GT.AND P2, PT, R55, RZ, PT ;  /* 0x000000ff3700720c */ /* 0x000fda0003f44270 */
[----:B------:R-:W0:Y:S01]  /*0620*/  @P2 LDC R56, c[0x0][0x40c] ;  /* 0x00010300ff382b82 */ /* 0x000e220000000800 */
[----:B-----5:R-:W-:Y:S02]  /*0630*/  @P2 HADD2.F32 R45, -RZ, R32.H1_H1 ;  /* 0x30000020ff2d2230 */ /* 0x020fe40000004100 */
[--C-:B------:R-:W-:Y:S02]  /*0640*/  @P2 HADD2.F32 R44, -RZ, R33.reuse.H0_H0 ;  /* 0x20000021ff2c2230 */ /* 0x100fe40000004100 */
[----:B------:R-:W-:-:S03]  /*0650*/  @P2 HADD2.F32 R47, -RZ, R33.H1_H1 ;  /* 0x30000021ff2f2230 */ /* 0x000fc60000004100 */
[----:B------:R-:W3:Y:S08]  /*0660*/  @P2 LDC R58, c[0x0][0x40c] ;  /* 0x00010300ff3a2b82 */ /* 0x000ef00000000800 */
[----:B------:R-:W4:Y:S08]  /*0670*/  @P2 LDC R59, c[0x0][0x40c] ;  /* 0x00010300ff3b2b82 */ /* 0x000f300000000800 */
[----:B------:R-:W1:Y:S08]  /*0680*/  @P2 LDC R60, c[0x0][0x40c] ;  /* 0x00010300ff3c2b82 */ /* 0x000e700000000800 */
[----:B------:R-:W1:Y:S08]  /*0690*/  @P2 LDC R61, c[0x0][0x40c] ;  /* 0x00010300ff3d2b82 */ /* 0x000e700000000800 */
[----:B------:R-:W1:Y:S08]  /*06a0*/  @P2 LDC R62, c[0x0][0x40c] ;  /* 0x00010300ff3e2b82 */ /* 0x000e700000000800 */
[----:B------:R-:W1:Y:S08]  /*06b0*/  @P2 LDC R57, c[0x0][0x40c] ;  /* 0x00010300ff392b82 */ /* 0x000e700000000800 */
[----:B------:R-:W1:Y:S01]  /*06c0*/  @P2 LDC R63, c[0x0][0x40c] ;  /* 0x00010300ff3f2b82 */ /* 0x000e620000000800 */
[----:B--2---:R-:W-:-:S02]  /*06d0*/  HADD2.F32 R46, -RZ, R36.H1_H1 ;  /* 0x30000024ff2e7230 */ /* 0x004fc40000004100 */
[--C-:B------:R-:W-:Y:S02]  /*06e0*/  HADD2.F32 R43, -RZ, R37.reuse.H0_H0 ;  /* 0x20000025ff2b7230 */ /* 0x100fe40000004100 */
[----:B------:R-:W-:Y:S02]  /*06f0*/  HADD2.F32 R42, -RZ, R37.H1_H1 ;  /* 0x30000025ff2a7230 */ /* 0x000fe40000004100 */
[----:B0-----:R-:W-:Y:S01]  /*0700*/  @P2 FFMA.FTZ R46, R45, R56, R46 ;  /* 0x000000382d2e2223 */ /* 0x001fe2000001002e */
[----:B------:R-:W-:Y:S02]  /*0710*/  HADD2.F32 R49, -RZ, R39.H0_H0 ;  /* 0x20000027ff317230 */ /* 0x000fe40000004100 */
[----:B---3--:R-:W-:Y:S01]  /*0720*/  @P2 FFMA.FTZ R43, R44, R58, R43 ;  /* 0x0000003a2c2b2223 */ /* 0x008fe2000001002b */
[----:B------:R-:W-:Y:S02]  /*0730*/  HADD2.F32 R48, -RZ, R36.H0_H0 ;  /* 0x20000024ff307230 */ /* 0x000fe40000004100 */
[----:B----4-:R-:W-:Y:S01]  /*0740*/  @P2 FFMA.FTZ R42, R47, R59, R42 ;  /* 0x0000003b2f2a2223 */ /* 0x010fe2000001002a */
[----:B------:R-:W-:-:S02]  /*0750*/  HADD2.F32 R51, -RZ, R38.H0_H0 ;  /* 0x20000026ff337230 */ /* 0x000fc40000004100 */
[----:B------:R-:W-:Y:S02]  /*0760*/  HADD2.F32 R50, -RZ, R38.H1_H1 ;  /* 0x30000026ff327230 */ /* 0x000fe40000004100 */
[----:B------:R-:W-:Y:S02]  /*0770*/  HADD2.F32 R39, -RZ, R39.H1_H1 ;  /* 0x30000027ff277230 */ /* 0x000fe40000004100 */
[--C-:B------:R-:W-:Y:S02]  /*0780*/  @P2 HADD2.F32 R38, -RZ, R34.reuse.H0_H0 ;  /* 0x20000022ff262230 */ /* 0x100fe40000004100 */
[----:B------:R-:W-:Y:S01]  /*0790*/  @P2 HADD2.F32 R37, -RZ, R34.H1_H1 ;  /* 0x30000022ff252230 */ /* 0x000fe20000004100 */
[----:B------:R-:W-:Y:S01]  /*07a0*/  @!P2 MOV R47, R39 ;  /* 0x00000027002fa202 */ /* 0x000fe20000000f00 */
[----:B------:R-:W-:Y:S02]  /*07b0*/  @P2 HADD2.F32 R44, -RZ, R35.H0_H0 ;  /* 0x20000023ff2c2230 */ /* 0x000fe40000004100 */
[----:B-1----:R-:W-:Y:S01]  /*07c0*/  @P2 FFMA.FTZ R51, R38, R60, R51 ;  /* 0x0000003c26332223 */ /* 0x002fe20000010033 */
[----:B------:R-:W-:-:S02]  /*07d0*/  @P2 HADD2.F32 R36, -RZ, R32.H0_H0 ;  /* 0x20000020ff242230 */ /* 0x000fc40000004100 */
[----:B------:R-:W-:Y:S01]  /*07e0*/  @P2 FFMA.FTZ R50, R37, R61, R50 ;  /* 0x0000003d25322223 */ /* 0x000fe20000010032 */
[----:B------:R-:W-:Y:S02]  /*07f0*/  @P2 HADD2.F32 R56, -RZ, R35.H1_H1 ;  /* 0x30000023ff382230 */ /* 0x000fe40000004100 */
[----:B------:R-:W-:Y:S01]  /*0800*/  @P2 FFMA.FTZ R49, R44, R62, R49 ;  /* 0x0000003e2c312223 */ /* 0x000fe20000010031 */
[----:B------:R-:W-:Y:S01]  /*0810*/  F2FP.F16.F32.PACK_AB R37, RZ, R43 ;  /* 0x0000002bff25723e */ /* 0x000fe200000000ff */
        /* <DEDUP_REMOVED lines=14> */
.L_x_3810:
[----:B------:R-:W0:Y:S01]  /*0900*/  @P0 LDC R37, c[0x0][0x40c] ;  /* 0x00010300ff250b82 */ /* 0x000e220000000800 */
[--C-:B-----5:R-:W-:Y:S01]  /*0910*/  @P0 HADD2.F32 R36, -RZ, R32.reuse.H0_H0 ;  /* 0x20000020ff240230 */ /* 0x120fe20000004100 */
[----:B------:R-:W-:Y:S01]  /*0920*/  CS2R R48, SRZ ;  /* 0x0000000000307805 */ /* 0x000fe2000001ff00 */
[----:B------:R-:W-:Y:S01]  /*0930*/  @P0 HADD2.F32 R38, -RZ, R32.H1_H1 ;  /* 0x30000020ff260230 */ /* 0x000fe20000004100 */
[----:B------:R-:W-:Y:S01]  /*0940*/  CS2R R46, SRZ ;  /* 0x00000000002e7805 */ /* 0x000fe2000001ff00 */
[--C-:B------:R-:W-:Y:S01]  /*0950*/  @P0 HADD2.F32 R42, -RZ, R33.reuse.H0_H0 ;  /* 0x20000021ff2a0230 */ /* 0x100fe20000004100 */
[----:B------:R-:W-:Y:S02]  /*0960*/  MOV R43, RZ ;  /* 0x000000ff002b7202 */ /* 0x000fe40000000f00 */
[----:B------:R-:W-:Y:S01]  /*0970*/  CS2R R50, SRZ ;  /* 0x0000000000327805 */ /* 0x000fe2000001ff00 */
[----:B------:R-:W2:Y:S08]  /*0980*/  @P0 LDC R39, c[0x0][0x40c] ;  /* 0x00010300ff270b82 */ /* 0x000eb00000000800 */
[----:B------:R-:W3:Y:S08]  /*0990*/  @P0 LDC R45, c[0x0][0x40c] ;  /* 0x00010300ff2d0b82 */ /* 0x000ef00000000800 */
[----:B------:R-:W4:Y:S01]  /*09a0*/  @P0 LDC R57, c[0x0][0x40c] ;  /* 0x00010300ff390b82 */ /* 0x000f220000000800 */
[----:B0-----:R-:W-:Y:S01]  /*09b0*/  @P0 FMUL.FTZ R48, R36, R37 ;  /* 0x0000002524300220 */ /* 0x001fe20000410000 */
[----:B------:R-:W-:-:S02]  /*09c0*/  @P0 HADD2.F32 R36, -RZ, R33.H1_H1 ;  /* 0x30000021ff240230 */ /* 0x000fc40000004100 */
[----:B------:R-:W-:-:S04]  /*09d0*/  @P0 HADD2.F32 R37, -RZ, R34.H0_H0 ;  /* 0x20000022ff250230 */ /* 0x000fc80000004100 */
[----:B------:R-:W0:Y:S01]  /*09e0*/  @P0 LDC R44, c[0x0][0x40c] ;  /* 0x00010300ff2c0b82 */ /* 0x000e220000000800 */
[----:B--2---:R-:W-:Y:S01]  /*09f0*/  @P0 FMUL.FTZ R46, R38, R39 ;  /* 0x00000027262e0220 */ /* 0x004fe20000410000 */
[----:B------:R-:W-:Y:S02]  /*0a00*/  @P0 HADD2.F32 R38, -RZ, R34.H1_H1 ;  /* 0x30000022ff260230 */ /* 0x000fe40000004100 */
[----:B------:R-:W-:-:S04]  /*0a10*/  @P0 HADD2.F32 R39, -RZ, R35.H0_H0 ;  /* 0x20000023ff270230 */ /* 0x000fc80000004100 */
[----:B------:R-:W2:Y:S01]  /*0a20*/  @P0 LDC R59, c[0x0][0x40c] ;  /* 0x00010300ff3b0b82 */ /* 0x000ea20000000800 */
[----:B---3--:R-:W-:Y:S01]  /*0a30*/  @P0 FMUL.FTZ R43, R42, R45 ;  /* 0x0000002d2a2b0220 */ /* 0x008fe20000410000 */
[----:B------:R-:W-:Y:S01]  /*0a40*/  @P0 HADD2.F32 R45, -RZ, R35.H1_H1 ;  /* 0x30000023ff2d0230 */ /* 0x000fe20000004100 */
[----:B------:R-:W-:-:S05]  /*0a50*/  MOV R42, RZ ;  /* 0x000000ff002a7202 */ /* 0x000fca0000000f00 */
[----:B------:R-:W3:Y:S01]  /*0a60*/  @P0 LDC R56, c[0x0][0x40c] ;  /* 0x00010300ff380b82 */ /* 0x000ee20000000800 */
[----:B----4-:R-:W-:Y:S01]  /*0a70*/  @P0 FMUL.FTZ R42, R36, R57 ;  /* 0x00000039242a0220 */ /* 0x010fe20000410000 */
[----:B------:R-:W-:-:S06]  /*0a80*/  F2FP.F16.F32.PACK_AB R36, RZ, R48 ;  /* 0x00000030ff24723e */ /* 0x000fcc00000000ff */
[----:B------:R-:W4:Y:S01]  /*0a90*/  @P0 LDC R58, c[0x0][0x40c] ;  /* 0x00010300ff3a0b82 */ /* 0x000f220000000800 */
[----:B0-----:R-:W-:Y:S01]  /*0aa0*/  @P0 FMUL.FTZ R51, R37, R44 ;  /* 0x0000002c25330220 */ /* 0x001fe20000410000 */
[----:B------:R-:W-:-:S04]  /*0ab0*/  F2FP.F16.F32.PACK_AB R37, RZ, R46 ;  /* 0x0000002eff25723e */ /* 0x000fc800000000ff */
[----:B------:R-:W-:Y:S01]  /*0ac0*/  F2FP.F16.F32.PACK_AB R44, RZ, R51 ;  /* 0x00000033ff2c723e */ /* 0x000fe200000000ff */
[----:B--2---:R-:W-:Y:S01]  /*0ad0*/  @P0 FMUL.FTZ R50, R38, R59 ;  /* 0x0000003b26320220 */ /* 0x004fe20000410000 */
[----:B------:R-:W-:Y:S02]  /*0ae0*/  F2FP.F16.F32.PACK_AB R38, RZ, R43 ;  /* 0x0000002bff26723e */ /* 0x000fe400000000ff */
[----:B------:R-:W-:Y:S01]  /*0af0*/  PRMT R36, R36, 0x5410, R37 ;  /* 0x0000541024247816 */ /* 0x000fe20000000025 */
[----:B---3--:R-:W-:Y:S01]  /*0b00*/  @P0 FMUL.FTZ R49, R39, R56 ;  /* 0x0000003827310220 */ /* 0x008fe20000410000 */
[----:B------:R-:W-:-:S04]  /*0b10*/  F2FP.F16.F32.PACK_AB R39, RZ, R42 ;  /* 0x0000002aff27723e */ /* 0x000fc800000000ff */
[----:B------:R-:W-:Y:S02]  /*0b20*/  F2FP.F16.F32.PACK_AB R56, RZ, R49 ;  /* 0x00000031ff38723e */ /* 0x000fe400000000ff */
[----:B------:R-:W-:Y:S01]  /*0b30*/  PRMT R37, R38, 0x5410, R39 ;  /* 0x0000541026257816 */ /* 0x000fe20000000027 */
[----:B----4-:R-:W-:Y:S01]  /*0b40*/  @P0 FMUL.FTZ R47, R45, R58 ;  /* 0x0000003a2d2f0220 */ /* 0x010fe20000410000 */
[----:B------:R-:W-:-:S04]  /*0b50*/  F2FP.F16.F32.PACK_AB R45, RZ, R50 ;  /* 0x00000032ff2d723e */ /* 0x000fc800000000ff */
[----:B------:R-:W-:Y:S02]  /*0b60*/  F2FP.F16.F32.PACK_AB R57, RZ, R47 ;  /* 0x0000002fff39723e */ /* 0x000fe400000000ff */
[----:B------:R-:W-:Y:S02]  /*0b70*/  PRMT R38, R44, 0x5410, R45 ;  /* 0x000054102c267816 */ /* 0x000fe4000000002d */
[----:B------:R-:W-:-:S07]  /*0b80*/  PRMT R39, R56, 0x5410, R57 ;  /* 0x0000541038277816 */ /* 0x000fce0000000039 */
.L_x_3811:
[----:B------:R-:W0:Y:S01]  /*0b90*/  LDC.64 R44, c[0x0][0x3a8] ;  /* 0x0000ea00ff2c7b82 */ /* 0x000e220000000a00 */
[----:B------:R-:W-:-:S07]  /*0ba0*/  @P0 IADD3 R61, PT, PT, R72, 0x20, RZ ;  /* 0x00000020483d0810 */ /* 0x000fce0007ffe0ff */
[----:B------:R-:W2:Y:S01]  /*0bb0*/  @P0 LDC.64 R58, c[0x0][0x390] ;  /* 0x0000e400ff3a0b82 */ /* 0x000ea20000000a00 */
[----:B0-----:R-:W-:-:S05]  /*0bc0*/  IMAD.WIDE.U32 R56, R73, 0x10, R44 ;  /* 0x0000001049387825 */ /* 0x001fca00078e002c */
[----:B------:R0:W-:Y:S01]  /*0bd0*/  STG.E.128 desc[UR6][R56.64], R36 ;  /* 0x0000002438007986 */ /* 0x0001e2000c101d06 */
[----:B--2---:R-:W-:-:S05]  /*0be0*/  @P0 IMAD.WIDE.U32 R58, R61, 0x10, R58 ;  /* 0x000000103d3a0825 */ /* 0x004fca00078e003a */
[----:B------:R0:W5:Y:S01]  /*0bf0*/  @P0 LDG.E.128 R32, desc[UR6][R58.64] ;  /* 0x000000063a200981 */ /* 0x000162000c1e1d00 */
[----:B------:R-:W-:Y:S01]  /*0c00*/  IADD3 R67, PT, PT, R73, 0x20, RZ ;  /* 0x0000002049437810 */ /* 0x000fe20007ffe0ff */
[----:B------:R-:W-:Y:S06]  /*0c10*/  BRA.U !UP0, `(.L_x_3812) ;  /* 0x0000000108c47547 */ /* 0x000fec000b800000 */
[----:B0-----:R-:W0:Y:S02]  /*0c20*/  LDC.64 R36, c[0x0][0x3a0] ;  /* 0x0000e800ff247b82 */ /* 0x001e240000000a00 */
        /* <DEDUP_REMOVED lines=15> */
[----:B------:R-:W-:Y:S02]  /*0d20*/  HADD2.F32 R60, -RZ, R36.H0_H0 ;  /* 0x20000024ff3c7230 */ /* 0x000fe40000004100 */
[--C-:B------:R-:W-:Y:S02]  /*0d30*/  HADD2.F32 R57, -RZ, R37.reuse.H0_H0 ;  /* 0x20000025ff397230 */ /* 0x100fe40000004100 */
[----:B0-----:R-:W-:Y:S01]  /*0d40*/  @P2 FFMA.FTZ R58, R65, R66, R58 ;  /* 0x00000042413a2223 */ /* 0x001fe2000001003a */
[----:B------:R-:W-:Y:S02]  /*0d50*/  HADD2.F32 R56, -RZ, R37.H1_H1 ;  /* 0x30000025ff387230 */ /* 0x000fe40000004100 */
[--C-:B------:R-:W-:Y:S02]  /*0d60*/  HADD2.F32 R63, -RZ, R38.reuse.H0_H0 ;  /* 0x20000026ff3f7230 */ /* 0x100fe40000004100 */
[----:B---3--:R-:W-:Y:S01]  /*0d70*/  @P2 FFMA.FTZ R57, R68, R69, R57 ;  /* 0x0000004544392223 */ /* 0x008fe20000010039 */
[----:B------:R-:W-:-:S02]  /*0d80*/  HADD2.F32 R62, -RZ, R38.H1_H1 ;  /* 0x30000026ff3e7230 */ /* 0x000fc40000004100 */
[----:B----4-:R-:W-:Y:S01]  /*0d90*/  @P2 FFMA.FTZ R56, R71, R70, R56 ;  /* 0x0000004647382223 */ /* 0x010fe20000010038 */
[--C-:B------:R-:W-:Y:S02]  /*0da0*/  HADD2.F32 R61, -RZ, R39.reuse.H0_H0 ;  /* 0x20000027ff3d7230 */ /* 0x100fe40000004100 */
[----:B------:R-:W-:Y:S02]  /*0db0*/  HADD2.F32 R59, -RZ, R39.H1_H1 ;  /* 0x30000027ff3b7230 */ /* 0x000fe40000004100 */
[--C-:B------:R-:W-:Y:S02]  /*0dc0*/  @P2 HADD2.F32 R36, -RZ, R34.reuse.H0_H0 ;  /* 0x20000022ff242230 */ /* 0x100fe40000004100 */
[----:B------:R-:W-:Y:S02]  /*0dd0*/  @P2 HADD2.F32 R39, -RZ, R34.H1_H1 ;  /* 0x30000022ff272230 */ /* 0x000fe40000004100 */
        /* <DEDUP_REMOVED lines=21> */
.L_x_3812:
[----:B0-----:R-:W0:Y:S01]  /*0f30*/  @P0 LDC R37, c[0x0][0x40c] ;  /* 0x00010300ff250b82 */ /* 0x001e220000000800 */
[----:B------:R-:W-:Y:S02]  /*0f40*/  HFMA2 R57, -RZ, RZ, 0, 0 ;  /* 0x00000000ff397431 */ /* 0x000fe400000001ff */
[--C-:B-----5:R-:W-:Y:S01]  /*0f50*/  @P0 HADD2.F32 R36, -RZ, R32.reuse.H0_H0 ;  /* 0x20000020ff240230 */ /* 0x120fe20000004100 */
[----:B------:R-:W-:Y:S01]  /*0f60*/  CS2R R60, SRZ ;  /* 0x00000000003c7805 */ /* 0x000fe2000001ff00 */
[----:B------:R-:W-:Y:S01]  /*0f70*/  @P0 HADD2.F32 R56, -RZ, R33.H0_H0 ;  /* 0x20000021ff380230 */ /* 0x000fe20000004100 */
[----:B------:R-:W-:Y:S01]  /*0f80*/  MOV R58, RZ ;  /* 0x000000ff003a7202 */ /* 0x000fe20000000f00 */
[----:B------:R-:W-:Y:S01]  /*0f90*/  @P0 HADD2.F32 R38, -RZ, R32.H1_H1 ;  /* 0x30000020ff260230 */ /* 0x000fe20000004100 */
[----:B------:R-:W-:Y:S01]  /*0fa0*/  CS2R R62, SRZ ;  /* 0x00000000003e7805 */ /* 0x000fe2000001ff00 */
[----:B------:R-:W2:Y:S01]  /*0fb0*/  @P0 LDC R59, c[0x0][0x40c] ;  /* 0x00010300ff3b0b82 */ /* 0x000ea20000000800 */
[----:B------:R-:W-:-:S07]  /*0fc0*/  @P0 HADD2.F32 R68, -RZ, R35.H1_H1 ;  /* 0x30000023ff440230 */ /* 0x000fce0000004100 */
[----:B------:R-:W3:Y:S08]  /*0fd0*/  @P0 LDC R39, c[0x0][0x40c] ;  /* 0x00010300ff270b82 */ /* 0x000ef00000000800 */
[----:B------:R-:W4:Y:S01]  /*0fe0*/  @P0 LDC R65, c[0x0][0x40c] ;  /* 0x00010300ff410b82 */ /* 0x000f220000000800 */
[----:B0-----:R-:W-:Y:S01]  /*0ff0*/  @P0 FMUL.FTZ R60, R36, R37 ;  /* 0x00000025243c0220 */ /* 0x001fe20000410000 */
[----:B------:R-:W-:-:S02]  /*1000*/  @P0 HADD2.F32 R36, -RZ, R33.H1_H1 ;  /* 0x30000021ff240230 */ /* 0x000fc40000004100 */
[----:B------:R-:W-:-:S04]  /*1010*/  @P0 HADD2.F32 R37, -RZ, R34.H0_H0 ;  /* 0x20000022ff250230 */ /* 0x000fc80000004100 */
[----:B------:R-:W0:Y:S01]  /*1020*/  @P0 LDC R64, c[0x0][0x40c] ;  /* 0x00010300ff400b82 */ /* 0x000e220000000800 */
[----:B--2---:R-:W-:Y:S01]  /*1030*/  @P0 FMUL.FTZ R57, R56, R59 ;  /* 0x0000003b38390220 */ /* 0x004fe20000410000 */
[----:B------:R-:W-:Y:S01]  /*1040*/  HFMA2 R59, -RZ, RZ, 0, 0 ;  /* 0x00000000ff3b7431 */ /* 0x000fe200000001ff */
[----:B------:R-:W-:-:S05]  /*1050*/  MOV R56, RZ ;  /* 0x000000ff00387202 */ /* 0x000fca0000000f00 */
[----:B------:R-:W2:Y:S01]  /*1060*/  @P0 LDC R69, c[0x0][0x40c] ;  /* 0x00010300ff450b82 */ /* 0x000ea20000000800 */
[----:B---3--:R-:W-:Y:S01]  /*1070*/  @P0 FMUL.FTZ R58, R38, R39 ;  /* 0x00000027263a0220 */ /* 0x008fe20000410000 */
[----:B------:R-:W-:Y:S02]  /*1080*/  @P0 HADD2.F32 R38, -RZ, R34.H1_H1 ;  /* 0x30000022ff260230 */ /* 0x000fe40000004100 */
[----:B------:R-:W-:-:S04]  /*1090*/  @P0 HADD2.F32 R39, -RZ, R35.H0_H0 ;  /* 0x20000023ff270230 */ /* 0x000fc80000004100 */
        /* <DEDUP_REMOVED lines=9> */
[----:B------:R-:W-:Y:S02]  /*1130*/  PRMT R36, R36, 0x5410, R37 ;  /* 0x0000541024247816 */ /* 0x000fe40000000025 */
[----:B------:R-:W-:Y:S01]  /*1140*/  F2FP.F16.F32.PACK_AB R65, RZ, R62 ;  /* 0x0000003eff41723e */ /* 0x000fe200000000ff */
[----:B---3--:R-:W-:Y:S01]  /*1150*/  @P0 FMUL.FTZ R61, R39, R66 ;  /* 0x00000042273d0220 */ /* 0x008fe20000410000 */
[----:B------:R-:W-:-:S04]  /*1160*/  F2FP.F16.F32.PACK_AB R39, RZ, R56 ;  /* 0x00000038ff27723e */ /* 0x000fc800000000ff */
[----:B------:R-:W-:Y:S02]  /*1170*/  F2FP.F16.F32.PACK_AB R66, RZ, R61 ;  /* 0x0000003dff42723e */ /* 0x000fe400000000ff */
[----:B------:R-:W-:Y:S01]  /*1180*/  PRMT R37, R38, 0x5410, R39 ;  /* 0x0000541026257816 */ /* 0x000fe20000000027 */
[----:B----4-:R-:W-:Y:S01]  /*1190*/  @P0 FMUL.FTZ R59, R68, R71 ;  /* 0x00000047443b0220 */ /* 0x010fe20000410000 */
[----:B------:R-:W-:-:S04]  /*11a0*/  PRMT R38, R64, 0x5410, R65 ;  /* 0x0000541040267816 */ /* 0x000fc80000000041 */
[----:B------:R-:W-:-:S04]  /*11b0*/  F2FP.F16.F32.PACK_AB R68, RZ, R59 ;  /* 0x0000003bff44723e */ /* 0x000fc800000000ff */
[----:B------:R-:W-:-:S07]  /*11c0*/  PRMT R39, R66, 0x5410, R68 ;  /* 0x0000541042277816 */ /* 0x000fce0000000044 */
.L_x_3813:
[----:B------:R-:W0:Y:S01]  /*11d0*/  @P0 LDC.64 R64, c[0x0][0x390] ;  /* 0x0000e400ff400b82 */ /* 0x000e220000000a00 */
[----:B------:R-:W-:Y:S01]  /*11e0*/  @P0 IADD3 R69, PT, PT, R72, 0x40, RZ ;  /* 0x0000004048450810 */ /* 0x000fe20007ffe0ff */
[----:B------:R-:W-:-:S05]  /*11f0*/  IMAD.WIDE.U32 R66, R67, 0x10, R44 ;  /* 0x0000001043427825 */ /* 0x000fca00078e002c */
[----:B------:R2:W-:Y:S01]  /*1200*/  STG.E.128 desc[UR6][R66.64], R36 ;  /* 0x0000002442007986 */ /* 0x0005e2000c101d06 */
[----:B0-----:R-:W-:-:S05]  /*1210*/  @P0 IMAD.WIDE.U32 R64, R69, 0x10, R64 ;  /* 0x0000001045400825 */ /* 0x001fca00078e0040 */
[----:B------:R2:W5:Y:S01]  /*1220*/  @P0 LDG.E.128 R32, desc[UR6][R64.64] ;  /* 0x0000000640200981 */ /* 0x000562000c1e1d00 */
[----:B------:R-:W-:Y:S05]  /*1230*/  BRA.U !UP0, `(.L_x_3814) ;  /* 0x0000000108c87547 */ /* 0x000fea000b800000 */
[----:B--2---:R-:W0:Y:S01]  /*1240*/  LDC.64 R36, c[0x0][0x3a0] ;  /* 0x0000e800ff247b82 */ /* 0x004e220000000a00 */
[----:B------:R-:W-:-:S05]  /*1250*/  IADD3 R39, PT, PT, R73, 0x40, RZ ;  /* 0x0000004049277810 */ /* 0x000fca0007ffe0ff */
[----:B0-----:R-:W-:-:S06]  /*1260*/  IMAD.WIDE.U32 R36, R39, 0x10, R36 ;  /* 0x0000001027247825 */ /* 0x001fcc00078e0024 */
[----:B------:R-:W2:Y:S01]  /*1270*/  LDG.E.128 R36, desc[UR6][R36.64] ;  /* 0x0000000624247981 */ /* 0x000ea2000c1e1d00 */
[----:B------:R-:W-:-:S13]  /*1280*/  ISETP.GT.AND P2, PT, R55, RZ, PT ;  /* 0x000000ff3700720c */ /* 0x000fda0003f44270 */
[----:B------:R-:W0:Y:S01]  /*1290*/  @P2 LDC R66, c[0x0][0x40c] ;  /* 0x00010300ff422b82 */ /* 0x000e220000000800 */
[----:B-----5:R-:W-:Y:S02]  /*12a0*/  @P2 HADD2.F32 R65, -RZ, R32.H1_H1 ;  /* 0x30000020ff412230 */ /* 0x020fe40000004100 */
[--C-:B------:R-:W-:Y:S02]  /*12b0*/  @P2 HADD2.F32 R79, -RZ, R33.reuse.H0_H0 ;  /* 0x20000021ff4f2230 */ /* 0x100fe40000004100 */
[----:B------:R-:W-:Y:S02]  /*12c0*/  @P2 HADD2.F32 R80, -RZ, R33.H1_H1 ;  /* 0x30000021ff502230 */ /* 0x000fe40000004100 */
[----:B------:R-:W-:Y:S01]  /*12d0*/  @P2 HADD2.F32 R82, -RZ, R34.H0_H0 ;  /* 0x20000022ff522230 */ /* 0x000fe20000004100 */
[----:B------:R-:W3:Y:S08]  /*12e0*/  @P2 LDC R78, c[0x0][0x40c] ;  /* 0x00010300ff4e2b82 */ /* 0x000ef00000000800 */
[----:B------:R-:W4:Y:S08]  /*12f0*/  @P2 LDC R81, c[0x0][0x40c] ;  /* 0x00010300ff512b82 */ /* 0x000f300000000800 */
[----:B------:R-:W1:Y:S08]  /*1300*/  @P2 LDC R83, c[0x0][0x40c] ;  /* 0x00010300ff532b82 */ /* 0x000e700000000800 */
[----:B------:R-:W4:Y:S08]  /*1310*/  @P2 LDC R74, c[0x0][0x40c] ;  /* 0x00010300ff4a2b82 */ /* 0x000f300000000800 */
[----:B------:R-:W4:Y:S08]  /*1320*/  @P2 LDC R77, c[0x0][0x40c] ;  /* 0x00010300ff4d2b82 */ /* 0x000f300000000800 */
[----:B------:R-:W4:Y:S08]  /*1330*/  @P2 LDC R76, c[0x0][0x40c] ;  /* 0x00010300ff4c2b82 */ /* 0x000f300000000800 */
[----:B------:R-:W4:Y:S01]  /*1340*/  @P2 LDC R75, c[0x0][0x40c] ;  /* 0x00010300ff4b2b82 */ /* 0x000f220000000800 */
[----:B--2---:R-:W-:-:S02]  /*1350*/  HADD2.F32 R64, -RZ, R36.H1_H1 ;  /* 0x30000024ff407230 */ /* 0x004fc40000004100 */
[----:B------:R-:W-:Y:S02]  /*1360*/  HADD2.F32 R67, -RZ, R38.H0_H0 ;  /* 0x20000026ff437230 */ /* 0x000fe40000004100 */
[----:B------:R-:W-:Y:S02]  /*1370*/  HADD2.F32 R69, -RZ, R36.H0_H0 ;  /* 0x20000024ff457230 */ /* 0x000fe40000004100 */
[----:B0-----:R-:W-:Y:S01]  /*1380*/  @P2 FFMA.FTZ R64, R65, R66, R64 ;  /* 0x0000004241402223 */ /* 0x001fe20000010040 */
[--C-:B------:R-:W-:Y:S02]  /*1390*/  HADD2.F32 R66, -RZ, R37.reuse.H0_H0 ;  /* 0x20000025ff427230 */ /* 0x100fe40000004100 */
[----:B-1----:R-:W-:Y:S01]  /*13a0*/  @P2 FFMA.FTZ R67, R82, R83, R67 ;  /* 0x0000005352432223 */ /* 0x002fe20000010043 */
[----:B------:R-:W-:Y:S02]  /*13b0*/  HADD2.F32 R65, -RZ, R37.H1_H1 ;  /* 0x30000025ff417230 */ /* 0x000fe40000004100 */
[----:B------:R-:W-:-:S02]  /*13c0*/  HADD2.F32 R71, -RZ, R38.H1_H1 ;  /* 0x30000026ff477230 */ /* 0x000fc40000004100 */
[----:B---3--:R-:W-:Y:S01]  /*13d0*/  @P2 FFMA.FTZ R66, R79, R78, R66 ;  /* 0x0000004e4f422223 */ /* 0x008fe20000010042 */
[--C-:B------:R-:W-:Y:S02]  /*13e0*/  HADD2.F32 R70, -RZ, R39.reuse.H0_H0 ;  /* 0x20000027ff467230 */ /* 0x100fe40000004100 */
[----:B----4-:R-:W-:Y:S01]  /*13f0*/  @P2 FFMA.FTZ R65, R80, R81, R65 ;  /* 0x0000005150412223 */ /* 0x010fe20000010041 */
[----:B------:R-:W-:Y:S02]  /*1400*/  HADD2.F32 R68, -RZ, R39.H1_H1 ;  /* 0x30000027ff447230 */ /* 0x000fe40000004100 */
[----:B------:R-:W-:Y:S02]  /*1410*/  @P2 HADD2.F32 R38, -RZ, R34.H1_H1 ;  /* 0x30000022ff262230 */ /* 0x000fe40000004100 */
[----:B------:R-:W-:Y:S02]  /*1420*/  @P2 HADD2.F32 R37, -RZ, R35.H0_H0 ;  /* 0x20000023ff252230 */ /* 0x000fe40000004100 */
        /* <DEDUP_REMOVED lines=19> */
.L_x_3814:
[----:B--2---:R-:W0:Y:S01]  /*1560*/  @P0 LDC R37, c[0x0][0x40c] ;  /* 0x00010300ff250b82 */ /* 0x004e220000000800 */
[--C-:B-----5:R-:W-:Y:S02]  /*1570*/  @P0 HADD2.F32 R36, -RZ, R32.reuse.H0_H0 ;  /* 0x20000020ff240230 */ /* 0x120fe40000004100 */
[----:B------:R-:W-:Y:S02]  /*1580*/  HFMA2 R64, -RZ, RZ, 0, 0 ;  /* 0x00000000ff407431 */ /* 0x000fe400000001ff */
[----:B------:R-:W-:Y:S01]  /*1590*/  @P0 HADD2.F32 R65, -RZ, R33.H0_H0 ;  /* 0x20000021ff410230 */ /* 0x000fe20000004100 */
[----:B------:R-:W-:Y:S01]  /*15a0*/  CS2R R66, SRZ ;  /* 0x0000000000427805 */ /* 0x000fe2000001ff00 */
[----:B------:R-:W-:Y:S01]  /*15b0*/  @P0 HADD2.F32 R38, -RZ, R32.H1_H1 ;  /* 0x30000020ff260230 */ /* 0x000fe20000004100 */
[----:B------:R-:W-:Y:S01]  /*15c0*/  MOV R69, RZ ;  /* 0x000000ff00457202 */ /* 0x000fe20000000f00 */
[----:B------:R-:W-:Y:S01]  /*15d0*/  @P0 HADD2.F32 R78, -RZ, R35.H1_H1 ;  /* 0x30000023ff4e0230 */ /* 0x000fe20000004100 */
[----:B------:R-:W2:Y:S01]  /*15e0*/  @P0 LDC R68, c[0x0][0x40c] ;  /* 0x00010300ff440b82 */ /* 0x000ea20000000800 */
[----:B------:R-:W-:-:S07]  /*15f0*/  CS2R R70, SRZ ;  /* 0x0000000000467805 */ /* 0x000fce000001ff00 */
        /* <DEDUP_REMOVED lines=32> */
.L_x_3815:
[----:B------:R-:W0:Y:S01]  /*1800*/  @P0 LDC.64 R74, c[0x0][0x390] ;  /* 0x0000e400ff4a0b82 */ /* 0x000e220000000a00 */
[----:B------:R-:W-:Y:S02]  /*1810*/  IADD3 R77, PT, PT, R73, 0x40, RZ ;  /* 0x00000040494d7810 */ /* 0x000fe40007ffe0ff */
[----:B------:R-:W-:-:S03]  /*1820*/  @P0 IADD3 R79, PT, PT, R72, 0x60, RZ ;  /* 0x00000060484f0810 */ /* 0x000fc60007ffe0ff */
[----:B------:R-:W-:-:S05]  /*1830*/  IMAD.WIDE.U32 R76, R77, 0x10, R44 ;  /* 0x000000104d4c7825 */ /* 0x000fca00078e002c */
[----:B------:R2:W-:Y:S01]  /*1840*/  STG.E.128 desc[UR6][R76.64], R36 ;  /* 0x000000244c007986 */ /* 0x0005e2000c101d06 */
[----:B0-----:R-:W-:-:S05]  /*1850*/  @P0 IMAD.WIDE.U32 R74, R79, 0x10, R74 ;  /* 0x000000104f4a0825 */ /* 0x001fca00078e004a */
[----:B------:R2:W5:Y:S01]  /*1860*/  @P0 LDG.E.128 R32, desc[UR6][R74.64] ;  /* 0x000000064a200981 */ /* 0x000562000c1e1d00 */
[----:B------:R-:W-:Y:S01]  /*1870*/  IADD3 R79, PT, PT, R73, 0x60, RZ ;  /* 0x00000060494f7810 */ /* 0x000fe20007ffe0ff */
[----:B------:R-:W-:Y:S06]  /*1880*/  BRA.U !UP0, `(.L_x_3816) ;  /* 0x0000000108c87547 */ /* 0x000fec000b800000 */
[----:B--2---:R-:W0:Y:S02]  /*1890*/  LDC.64 R36, c[0x0][0x3a0] ;  /* 0x0000e800ff247b82 */ /* 0x004e240000000a00 */
[----:B0-----:R-:W-:-:S06]  /*18a0*/  IMAD.WIDE.U32 R36, R79, 0x10, R36 ;  /* 0x000000104f247825 */ /* 0x001fcc00078e0024 */
[----:B------:R-:W2:Y:S01]  /*18b0*/  LDG.E.128 R36, desc[UR6][R36.64] ;  /* 0x0000000624247981 */ /* 0x000ea2000c1e1d00 */
[----:B------:R-:W-:-:S13]  /*18c0*/  ISETP.GT.AND P0, PT, R55, RZ, PT ;  /* 0x000000ff3700720c */ /* 0x000fda0003f04270 */
[----:B------:R-:W0:Y:S01]  /*18d0*/  @P0 LDC R73, c[0x0][0x40c] ;  /* 0x00010300ff490b82 */ /* 0x000e220000000800 */
[--C-:B-----5:R-:W-:Y:S02]  /*18e0*/  @P0 HADD2.F32 R74, -RZ, R33.reuse.H0_H0 ;  /* 0x20000021ff4a0230 */ /* 0x120fe40000004100 */
[----:B------:R-:W-:Y:S02]  /*18f0*/  @P0 HADD2.F32 R75, -RZ, R33.H1_H1 ;  /* 0x30000021ff4b0230 */ /* 0x000fe40000004100 */
[--C-:B------:R-:W-:Y:S02]  /*1900*/  @P0 HADD2.F32 R78, -RZ, R34.reuse.H0_H0 ;  /* 0x20000022ff4e0230 */ /* 0x100fe40000004100 */
[----:B------:R-:W-:Y:S01]  /*1910*/  @P0 HADD2.F32 R82, -RZ, R34.H1_H1 ;  /* 0x30000022ff520230 */ /* 0x000fe20000004100 */
[----:B------:R-:W3:Y:S08]  /*1920*/  @P0 LDC R77, c[0x0][0x40c] ;  /* 0x00010300ff4d0b82 */ /* 0x000ef00000000800 */
[----:B------:R-:W4:Y:S08]  /*1930*/  @P0 LDC R81, c[0x0][0x40c] ;  /* 0x00010300ff510b82 */ /* 0x000f300000000800 */
[----:B------:R-:W1:Y:S08]  /*1940*/  @P0 LDC R83, c[0x0][0x40c] ;  /* 0x00010300ff530b82 */ /* 0x000e700000000800 */
[----:B------:R-:W1:Y:S08]  /*1950*/  @P0 LDC R76, c[0x0][0x40c] ;  /* 0x00010300ff4c0b82 */ /* 0x000e700000000800 */
[----:B------:R-:W1:Y:S01]  /*1960*/  @P0 LDC R80, c[0x0][0x40c] ;  /* 0x00010300ff500b82 */ /* 0x000e620000000800 */
[----:B--2---:R-:W-:-:S02]  /*1970*/  HADD2.F32 R55, -RZ, R37.H0_H0 ;  /* 0x20000025ff377230 */ /* 0x004fc40000004100 */
[----:B------:R-:W-:-:S05]  /*1980*/  HADD2.F32 R72, -RZ, R37.H1_H1 ;  /* 0x30000025ff487230 */ /* 0x000fca0000004100 */
[----:B------:R-:W2:Y:S01]  /*1990*/  @P0 LDC R37, c[0x0][0x40c] ;  /* 0x00010300ff250b82 */ /* 0x000ea20000000800 */
[----:B0-----:R-:W-:Y:S01]  /*19a0*/  @P0 FFMA.FTZ R55, R74, R73, R55 ;  /* 0x000000494a370223 */ /* 0x001fe20000010037 */
[--C-:B------:R-:W-:Y:S02]  /*19b0*/  HADD2.F32 R73, -RZ, R38.reuse.H0_H0 ;  /* 0x20000026ff497230 */ /* 0x100fe40000004100 */
[----:B---3--:R-:W-:Y:S01]  /*19c0*/  @P0 FFMA.FTZ R72, R75, R77, R72 ;  /* 0x0000004d4b480223 */ /* 0x008fe20000010048 */
[----:B------:R-:W-:Y:S02]  /*19d0*/  HADD2.F32 R75, -RZ, R38.H1_H1 ;  /* 0x30000026ff4b7230 */ /* 0x000fe40000004100 */
[----:B------:R-:W-:Y:S02]  /*19e0*/  HADD2.F32 R74, -RZ, R39.H0_H0 ;  /* 0x20000027ff4a7230 */ /* 0x000fe40000004100 */
[----:B----4-:R-:W-:Y:S01]  /*19f0*/  @P0 FFMA.FTZ R73, R78, R81, R73 ;  /* 0x000000514e490223 */ /* 0x010fe20000010049 */
[----:B------:R-:W0:Y:S01]  /*1a00*/  @P0 LDC R38, c[0x0][0x40c] ;  /* 0x00010300ff260b82 */ /* 0x000e220000000800 */
[----:B------:R-:W-:-:S02]  /*1a10*/  @P0 HADD2.F32 R81, -RZ, R35.H0_H0 ;  /* 0x20000023ff510230 */ /* 0x000fc40000004100 */
[----:B-1----:R-:W-:Y:S01]  /*1a20*/  @P0 FFMA.FTZ R75, R82, R83, R75 ;  /* 0x00000053524b0223 */ /* 0x002fe2000001004b */
[----:B------:R-:W-:Y:S02]  /*1a30*/  HADD2.F32 R39, -RZ, R39.H1_H1 ;  /* 0x30000027ff277230 */ /* 0x000fe40000004100 */
[--C-:B------:R-:W-:Y:S02]  /*1a40*/  HADD2.F32 R78, -RZ, R36.reuse.H0_H0 ;  /* 0x20000024ff4e7230 */ /* 0x100fe40000004100 */
[----:B------:R-:W-:Y:S01]  /*1a50*/  @P0 FFMA.FTZ R74, R81, R76, R74 ;  /* 0x0000004c514a0223 */ /* 0x000fe2000001004a */
[----:B------:R-:W-:Y:S01]  /*1a60*/  HADD2.F32 R77, -RZ, R36.H1_H1 ;  /* 0x30000024ff4d7230 */ /* 0x000fe20000004100 */
[----:B------:R-:W-:Y:S01]  /*1a70*/  @!P0 MOV R76, R39 ;  /* 0x00000027004c8202 */ /* 0x000fe20000000f00 */
[--C-:B------:R-:W-:Y:S02]  /*1a80*/  @P0 HADD2.F32 R36, -RZ, R32.reuse.H1_H1 ;  /* 0x30000020ff240230 */ /* 0x100fe40000004100 */
[----:B------:R-:W-:Y:S01]  /*1a90*/  @P0 HADD2.F32 R81, -RZ, R32.H0_H0 ;  /* 0x20000020ff510230 */ /* 0x000fe20000004100 */
[----:B------:R-:W-:Y:S01]  /*1aa0*/  F2FP.F16.F32.PACK_AB R83, RZ, R74 ;  /* 0x0000004aff53723e */ /* 0x000fe200000000ff */
[----:B------:R-:W-:-:S02]  /*1ab0*/  @P0 HADD2.F32 R82, -RZ, R35.H1_H1 ;  /* 0x30000023ff520230 */ /* 0x000fc40000004100 */
[----:B--2---:R-:W-:Y:S01]  /*1ac0*/  @P0 FFMA.FTZ R77, R36, R37, R77 ;  /* 0x00000025244d0223 */ /* 0x004fe2000001004d */
[----:B------:R-:W-:Y:S01]  /*1ad0*/  @P0 FFMA.FTZ R78, R81, R80, R78 ;  /* 0x00000050514e0223 */ /* 0x000fe2000001004e */
[----:B------:R-:W-:Y:S02]  /*1ae0*/  F2FP.F16.F32.PACK_AB R37, RZ, R55 ;  /* 0x00000037ff25723e */ /* 0x000fe400000000ff */
[----:B------:R-:W-:Y:S02]  /*1af0*/  F2FP.F16.F32.PACK_AB R81, RZ, R73 ;  /* 0x00000049ff51723e */ /* 0x000fe400000000ff */
[----:B------:R-:W-:Y:S01]  /*1b00*/  F2FP.F16.F32.PACK_AB R80, RZ, R77 ;  /* 0x0000004dff50723e */ /* 0x000fe200000000ff */
[----:B0-----:R-:W-:Y:S01]  /*1b10*/  @P0 FFMA.FTZ R76, R82, R38, R39 ;  /* 0x00000026524c0223 */ /* 0x001fe20000010027 */
[----:B------:R-:W-:Y:S02]  /*1b20*/  F2FP.F16.F32.PACK_AB R38, RZ, R72 ;  /* 0x00000048ff26723e */ /* 0x000fe400000000ff */
[----:B------:R-:W-:-:S02]  /*1b30*/  F2FP.F16.F32.PACK_AB R82, RZ, R75 ;  /* 0x0000004bff52723e */ /* 0x000fc400000000ff */
[----:B------:R-:W-:Y:S02]  /*1b40*/  F2FP.F16.F32.PACK_AB R36, RZ, R78 ;  /* 0x0000004eff24723e */ /* 0x000fe400000000ff */
[----:B------:R-:W-:Y:S02]  /*1b50*/  F2FP.F16.F32.PACK_AB R39, RZ, R76 ;  /* 0x0000004cff27723e */ /* 0x000fe400000000ff */
[----:B------:R-:W-:Y:S02]  /*1b60*/  PRMT R37, R37, 0x5410, R38 ;  /* 0x0000541025257816 */ /* 0x000fe40000000026 */
[----:B------:R-:W-:Y:S02]  /*1b70*/  PRMT R38, R81, 0x5410, R82 ;  /* 0x0000541051267816 */ /* 0x000fe40000000052 */
[----:B------:R-:W-:Y:S02]  /*1b80*/  PRMT R36, R36, 0x5410, R80 ;  /* 0x0000541024247816 */ /* 0x000fe40000000050 */
[----:B------:R-:W-:Y:S01]  /*1b90*/  PRMT R39, R83, 0x5410, R39 ;  /* 0x0000541053277816 */ /* 0x000fe20000000027 */
[----:B------:R-:W-:Y:S06]  /*1ba0*/  BRA `(.L_x_3817) ;  /* 0x0000000000ac7947 */ /* 0x000fec0003800000 */
.L_x_3816:
[----:B--2---:R-:W0:Y:S01]  /*1bb0*/  @P0 LDC R74, c[0x0][0x40c] ;  /* 0x00010300ff4a0b82 */ /* 0x004e220000000800 */
[----:B------:R-:W-:Y:S02]  /*1bc0*/  HFMA2 R55, -RZ, RZ, 0, 0 ;  /* 0x00000000ff377431 */ /* 0x000fe400000001ff */
[--C-:B-----5:R-:W-:Y:S02]  /*1bd0*/  @P0 HADD2.F32 R73, -RZ, R33.reuse.H0_H0 ;  /* 0x20000021ff490230 */ /* 0x120fe40000004100 */
[----:B------:R-:W-:Y:S02]  /*1be0*/  HFMA2 R78, -RZ, RZ, 0, 0 ;  /* 0x00000000ff4e7431 */ /* 0x000fe400000001ff */
[--C-:B------:R-:W-:Y:S01]  /*1bf0*/  @P0 HADD2.F32 R36, -RZ, R32.reuse.H0_H0 ;  /* 0x20000020ff240230 */ /* 0x100fe20000004100 */
[----:B------:R-:W-:Y:S01]  /*1c00*/  MOV R77, RZ ;  /* 0x000000ff004d7202 */ /* 0x000fe20000000f00 */
[----:B------:R-:W-:Y:S01]  /*1c10*/  @P0 HADD2.F32 R38, -RZ, R32.H1_H1 ;  /* 0x30000020ff260230 */ /* 0x000fe20000004100 */
[----:B------:R-:W-:Y:S01]  /*1c20*/  MOV R72, RZ ;  /* 0x000000ff00487202 */ /* 0x000fe20000000f00 */
[----:B------:R-:W2:Y:S01]  /*1c30*/  @P0 LDC R37, c[0x0][0x40c] ;  /* 0x00010300ff250b82 */ /* 0x000ea20000000800 */
[----:B------:R-:W-:-:S07]  /*1c40*/  @P0 HADD2.F32 R75, -RZ, R33.H1_H1 ;  /* 0x30000021ff4b0230 */ /* 0x000fce0000004100 */
[----:B------:R-:W3:Y:S08]  /*1c50*/  @P0 LDC R39, c[0x0][0x40c] ;  /* 0x00010300ff270b82 */ /* 0x000ef00000000800 */
[----:B------:R-:W4:Y:S01]  /*1c60*/  @P0 LDC R76, c[0x0][0x40c] ;  /* 0x00010300ff4c0b82 */ /* 0x000f220000000800 */
[----:B0-----:R-:W-:Y:S01]  /*1c70*/  @P0 FMUL.FTZ R55, R73, R74 ;  /* 0x0000004a49370220 */ /* 0x001fe20000410000 */
[----:B------:R-:W-:-:S06]  /*1c80*/  HFMA2 R73, -RZ, RZ, 0, 0 ;  /* 0x00000000ff497431 */ /* 0x000fcc00000001ff */
[----:B------:R-:W0:Y:S01]  /*1c90*/  @P0 LDC R81, c[0x0][0x40c] ;  /* 0x00010300ff510b82 */ /* 0x000e220000000800 */
        /* <DEDUP_REMOVED lines=8> */
[----:B----4-:R-:W-:Y:S01]  /*1d20*/  @P0 FMUL.FTZ R72, R75, R76 ;  /* 0x0000004c4b480220 */ /* 0x010fe20000410000 */
[----:B------:R-:W-:Y:S02]  /*1d30*/  CS2R R74, SRZ ;  /* 0x00000000004a7805 */ /* 0x000fe4000001ff00 */
[----:B------:R-:W-:-:S04]  /*1d40*/  MOV R76, RZ ;  /* 0x000000ff004c7202 */ /* 0x000fc80000000f00 */
[----:B------:R-:W4:Y:S01]  /*1d50*/  @P0 LDC R82, c[0x0][0x40c] ;  /* 0x00010300ff520b82 */ /* 0x000f220000000800 */
[----:B0-----:R-:W-:Y:S01]  /*1d60*/  @P0 FMUL.FTZ R73, R36, R81 ;  /* 0x0000005124490220 */ /* 0x001fe20000410000 */
[----:B------:R-:W-:Y:S01]  /*1d70*/  F2FP.F16.F32.PACK_AB R36, RZ, R78 ;  /* 0x0000004eff24723e */ /* 0x000fe200000000ff */
[----:B--2---:R-:W-:Y:S01]  /*1d80*/  @P0 FMUL.FTZ R75, R37, R80 ;  /* 0x00000050254b0220 */ /* 0x004fe20000410000 */
[----:B------:R-:W-:Y:S02]  /*1d90*/  F2FP.F16.F32.PACK_AB R37, RZ, R77 ;  /* 0x0000004dff25723e */ /* 0x000fe400000000ff */
[----:B------:R-:W-:Y:S02]  /*1da0*/  F2FP.F16.F32.PACK_AB R80, RZ, R73 ;  /* 0x00000049ff50723e */ /* 0x000fe400000000ff */
[----:B------:R-:W-:Y:S02]  /*1db0*/  F2FP.F16.F32.PACK_AB R81, RZ, R75 ;  /* 0x0000004bff51723e */ /* 0x000fe400000000ff */
[----:B------:R-:W-:Y:S01]  /*1dc0*/  PRMT R36, R36, 0x5410, R37 ;  /* 0x0000541024247816 */ /* 0x000fe20000000025 */
[----:B---3--:R-:W-:Y:S01]  /*1dd0*/  @P0 FMUL.FTZ R74, R38, R83 ;  /* 0x00000053264a0220 */ /* 0x008fe20000410000 */
[----:B------:R-:W-:Y:S01]  /*1de0*/  F2FP.F16.F32.PACK_AB R38, RZ, R55 ;  /* 0x00000037ff26723e */ /* 0x000fe200000000ff */
[----:B----4-:R-:W-:Y:S01]  /*1df0*/  @P0 FMUL.FTZ R76, R39, R82 ;  /* 0x00000052274c0220 */ /* 0x010fe20000410000 */
[----:B------:R-:W-:-:S02]  /*1e00*/  F2FP.F16.F32.PACK_AB R39, RZ, R72 ;  /* 0x00000048ff27723e */ /* 0x000fc400000000ff */
[----:B------:R-:W-:Y:S02]  /*1e10*/  F2FP.F16.F32.PACK_AB R82, RZ, R74 ;  /* 0x0000004aff52723e */ /* 0x000fe400000000ff */
[----:B------:R-:W-:Y:S02]  /*1e20*/  F2FP.F16.F32.PACK_AB R83, RZ, R76 ;  /* 0x0000004cff53723e */ /* 0x000fe400000000ff */
[----:B------:R-:W-:Y:S02]  /*1e30*/  PRMT R37, R38, 0x5410, R39 ;  /* 0x0000541026257816 */ /* 0x000fe40000000027 */
[----:B------:R-:W-:Y:S02]  /*1e40*/  PRMT R38, R80, 0x5410, R81 ;  /* 0x0000541050267816 */ /* 0x000fe40000000051 */
[----:B------:R-:W-:-:S07]  /*1e50*/  PRMT R39, R82, 0x5410, R83 ;  /* 0x0000541052277816 */ /* 0x000fce0000000053 */
.L_x_3817:
        /* <DEDUP_REMOVED lines=38> */
[----:B------:R-:W2:Y:S01]  /*20c0*/  LDC R79, c[0x0][0x400] ;  /* 0x00010000ff4f7b82 */ /* 0x000ea20000000800 */
        /* <DEDUP_REMOVED lines=9> */
[----:B--2---:R-:W-:-:S04]  /*2160*/  FMUL.FTZ R37, R36, R79 ;  /* 0x0000004f24257220 */ /* 0x004fc80000410000 */
        /* <DEDUP_REMOVED lines=72> */
[----:B------:R0:W2:Y:S02]  /*25f0*/  SHFL.BFLY PT, R81, R44, 0x10, 0x1f ;  /* 0x0e001f002c517f89 */ /* 0x0000a400000e0000 */
.L_x_3833:
[----:B------:R-:W-:Y:S01]  /*2600*/  FMUL.FTZ R36, R37, R37 ;  /* 0x0000002525247220 */ /* 0x000fe20000410000 */
[----:B--2---:R-:W-:Y:S01]  /*2610*/  FADD.FTZ R80, R44, R81 ;  /* 0x000000512c507221 */ /* 0x004fe20000010000 */
[----:B------:R-:W2:Y:S01]  /*2620*/  @!P0 LDC.64 R38, c[0x0][0x3c8] ;  /* 0x0000f200ff268b82 */ /* 0x000ea20000000a00 */
[----:B------:R-:W-:Y:S02]  /*2630*/  BSSY.RECONVERGENT B0, `(.L_x_3819) ;  /* 0x00000ce000007945 */ /* 0x000fe40003800200 */
[----:B------:R-:W-:Y:S01]  /*2640*/  FSEL R36, R36, RZ, P1 ;  /* 0x000000ff24247208 */ /* 0x000fe20000800000 */
[----:B-1----:R-:W-:-:S04]  /*2650*/  FFMA.FTZ R79, R80, R79, UR5 ;  /* 0x00000005504f7e23 */ /* 0x002fc8000801004f */
[----:B0-----:R-:W0:Y:S01]  /*2660*/  @!P0 LDC.64 R44, c[0x0][0x3c0] ;  /* 0x0000f000ff2c8b82 */ /* 0x001e220000000a00 */
[----:B------:R-:W-:-:S06]  /*2670*/  FADD.FTZ R36, R79, R36 ;  /* 0x000000244f247221 */ /* 0x000fcc0000010000 */
[----:B------:R-:W1:Y:S01]  /*2680*/  MUFU.RSQ R36, R36 ;  /* 0x0000002400247308 */ /* 0x000e620000001400 */
[----:B--2---:R-:W-:-:S04]  /*2690*/  @!P0 IMAD.WIDE R38, R8, 0x4, R38 ;  /* 0x0000000408268825 */ /* 0x004fc800078e0226 */
[----:B0-----:R-:W-:-:S05]  /*26a0*/  @!P0 IMAD.WIDE R44, R8, 0x4, R44 ;  /* 0x00000004082c8825 */ /* 0x001fca00078e022c */
[----:B------:R0:W-:Y:S04]  /*26b0*/  @!P0 STG.E desc[UR6][R44.64], R37 ;  /* 0x000000252c008986 */ /* 0x0001e8000c101906 */
[----:B-1----:R0:W-:Y:S01]  /*26c0*/  @!P0 STG.E desc[UR6][R38.64], R36 ;  /* 0x0000002426008986 */ /* 0x0021e2000c101906 */
[----:B------:R-:W-:-:S13]  /*26d0*/  ISETP.GE.AND P0, PT, R40, 0x1, PT ;  /* 0x000000012800780c */ /* 0x000fda0003f06270 */
[----:B0-----:R-:W-:Y:S05]  /*26e0*/  @!P0 BRA `(.L_x_3820) ;  /* 0x0000000c00088947 */ /* 0x001fea0003800000 */
[----:B------:R-:W-:Y:S01]  /*26f0*/  FSEL R37, R37, RZ, !P1 ;  /* 0x000000ff25257208 */ /* 0x000fe20004800000 */
[----:B------:R-:W-:Y:S01]  /*2700*/  HADD2.F32 R38, -RZ, R28.H0_H0 ;  /* 0x2000001cff267230 */ /* 0x000fe20000004100 */
[----:B------:R-:W-:Y:S01]  /*2710*/  IADD3 R40, PT, PT, R40, -0x1, RZ ;  /* 0xffffffff28287810 */ /* 0x000fe20007ffe0ff */
[----:B------:R-:W-:Y:S02]  /*2720*/  HADD2.F32 R44, -RZ, R15.H0_H0 ;  /* 0x2000000fff2c7230 */ /* 0x000fe40000004100 */
        /* <DEDUP_REMOVED lines=65> */
[----:B------:R-:W-:-:S02]  /*2b40*/  HADD2.F32 R40, -RZ, R52.H1_H1 ;  /* 0x30000034ff287230 */ /* 0x000fc40000004100 */
[----:B------:R-:W-:Y:S02]  /*2b50*/  HADD2.F32 R42, -RZ, R28.H1_H1 ;  /* 0x3000001cff2a7230 */ /* 0x000fe40000004100 */
[----:B------:R-:W-:Y:S02]  /*2b60*/  HADD2.F32 R36, -RZ, R52.H0_H0 ;  /* 0x20000034ff247230 */ /* 0x000fe40000004100 */
[----:B------:R-:W-:Y:S02]  /*2b70*/  HADD2.F32 R46, -RZ, R29.H0_H0 ;  /* 0x2000001dff2e7230 */ /* 0x000fe40000004100 */
[----:B------:R-:W-:Y:S01]  /*2b80*/  FFMA.FTZ R45, R45, R40, R42 ;  /* 0x000000282d2d7223 */ /* 0x000fe2000001002a */
[----:B------:R-:W-:Y:S02]  /*2b90*/  HADD2.F32 R50, -RZ, R15.H1_H1 ;  /* 0x3000000fff327230 */ /* 0x000fe40000004100 */
[----:B------:R-:W-:Y:S01]  /*2ba0*/  FFMA.FTZ R36, R39, R36, R38 ;  /* 0x0000002427247223 */ /* 0x000fe20000010026 */
[----:B------:R-:W-:-:S02]  /*2bb0*/  HADD2.F32 R56, -RZ, R29.H1_H1 ;  /* 0x3000001dff387230 */ /* 0x000fc40000004100 */
[----:B------:R-:W-:Y:S01]  /*2bc0*/  FFMA.FTZ R37, R43, R44, R46 ;  /* 0x0000002c2b257223 */ /* 0x000fe2000001002e */
[----:B------:R-:W-:Y:S02]  /*2bd0*/  HADD2.F32 R58, -RZ, R14.H0_H0 ;  /* 0x2000000eff3a7230 */ /* 0x000fe40000004100 */
[----:B------:R-:W-:Y:S02]  /*2be0*/  HADD2.F32 R60, -RZ, R30.H0_H0 ;  /* 0x2000001eff3c7230 */ /* 0x000fe40000004100 */
[----:B------:R-:W-:Y:S01]  /*2bf0*/  FFMA.FTZ R40, R79, R50, R56 ;  /* 0x000000324f287223 */ /* 0x000fe20000010038 */
[----:B------:R-:W-:Y:S01]  /*2c00*/  HADD2.F32 R42, -RZ, R14.H1_H1 ;  /* 0x3000000eff2a7230 */ /* 0x000fe20000004100 */
[----:B------:R-:W-:Y:S01]  /*2c10*/  F2FP.F16.F32.PACK_AB R36, R45, R36 ;  /* 0x000000242d24723e */ /* 0x000fe200000000ff */
[----:B------:R-:W-:Y:S02]  /*2c20*/  HADD2.F32 R44, -RZ, R30.H1_H1 ;  /* 0x3000001eff2c7230 */ /* 0x000fe40000004100 */
[----:B------:R-:W-:Y:S01]  /*2c30*/  FFMA.FTZ R38, R51, R58, R60 ;  /* 0x0000003a33267223 */ /* 0x000fe2000001003c */
[----:B------:R-:W-:Y:S01]  /*2c40*/  HADD2.F32 R46, -RZ, R13.H0_H0 ;  /* 0x2000000dff2e7230 */ /* 0x000fe20000004100 */
[----:B------:R-:W-:Y:S01]  /*2c50*/  F2FP.F16.F32.PACK_AB R37, R40, R37 ;  /* 0x000000252825723e */ /* 0x000fe200000000ff */
[----:B------:R-:W-:-:S02]  /*2c60*/  HADD2.F32 R50, -RZ, R31.H0_H0 ;  /* 0x2000001fff327230 */ /* 0x000fc40000004100 */
[----:B------:R-:W-:Y:S01]  /*2c70*/  FFMA.FTZ R81, R81, R42, R44 ;  /* 0x0000002a51517223 */ /* 0x000fe2000001002c */
[----:B------:R-:W-:Y:S02]  /*2c80*/  HADD2.F32 R62, -RZ, R13.H1_H1 ;  /* 0x3000000dff3e7230 */ /* 0x000fe40000004100 */
[----:B------:R-:W-:Y:S02]  /*2c90*/  HADD2.F32 R56, -RZ, R31.H1_H1 ;  /* 0x3000001fff387230 */ /* 0x000fe40000004100 */
[----:B------:R-:W-:Y:S01]  /*2ca0*/  FFMA.FTZ R39, R49, R46, R50 ;  /* 0x0000002e31277223 */ /* 0x000fe20000010032 */
[----:B------:R-:W-:Y:S01]  /*2cb0*/  HADD2.F32 R58, -RZ, R12.H0_H0 ;  /* 0x2000000cff3a7230 */ /* 0x000fe20000004100 */
[----:B------:R-:W-:Y:S01]  /*2cc0*/  F2FP.F16.F32.PACK_AB R38, R81, R38 ;  /* 0x000000265126723e */ /* 0x000fe200000000ff */
[----:B------:R-:W-:Y:S02]  /*2cd0*/  HADD2.F32 R60, -RZ, R24.H0_H0 ;  /* 0x20000018ff3c7230 */ /* 0x000fe40000004100 */
[----:B------:R-:W-:Y:S01]  /*2ce0*/  FFMA.FTZ R62, R47, R62, R56 ;  /* 0x0000003e2f3e7223 */ /* 0x000fe20000010038 */
[----:B------:R-:W-:-:S02]  /*2cf0*/  HADD2.F32 R64, -RZ, R12.H1_H1 ;  /* 0x3000000cff407230 */ /* 0x000fc40000004100 */
[----:B------:R-:W-:Y:S02]  /*2d00*/  HADD2.F32 R66, -RZ, R24.H1_H1 ;  /* 0x30000018ff427230 */ /* 0x000fe40000004100 */
[----:B------:R-:W-:Y:S01]  /*2d10*/  FFMA.FTZ R83, R83, R58, R60 ;  /* 0x0000003a53537223 */ /* 0x000fe2000001003c */
[----:B------:R-:W-:Y:S01]  /*2d20*/  HADD2.F32 R46, -RZ, R11.H0_H0 ;  /* 0x2000000bff2e7230 */ /* 0x000fe20000004100 */
[----:B------:R-:W-:Y:S01]  /*2d30*/  F2FP.F16.F32.PACK_AB R39, R62, R39 ;  /* 0x000000273e27723e */ /* 0x000fe200000000ff */
[----:B------:R-:W-:Y:S02]  /*2d40*/  HADD2.F32 R42, -RZ, R25.H0_H0 ;  /* 0x20000019ff2a7230 */ /* 0x000fe40000004100 */
[----:B------:R-:W-:Y:S01]  /*2d50*/  FFMA.FTZ R44, R85, R64, R66 ;  /* 0x00000040552c7223 */ /* 0x000fe20000010042 */
[----:B------:R-:W-:Y:S02]  /*2d60*/  HADD2.F32 R50, -RZ, R11.H1_H1 ;  /* 0x3000000bff327230 */ /* 0x000fe40000004100 */
[----:B------:R-:W-:-:S02]  /*2d70*/  HADD2.F32 R56, -RZ, R25.H1_H1 ;  /* 0x30000019ff387230 */ /* 0x000fc40000004100 */
[----:B------:R-:W-:Y:S01]  /*2d80*/  FFMA.FTZ R46, R57, R46, R42 ;  /* 0x0000002e392e7223 */ /* 0x000fe2000001002a */
[----:B------:R-:W-:Y:S01]  /*2d90*/  HADD2.F32 R76, -RZ, R9.H0_H0 ;  /* 0x20000009ff4c7230 */ /* 0x000fe20000004100 */
[----:B------:R-:W-:Y:S01]  /*2da0*/  F2FP.F16.F32.PACK_AB R40, R44, R83 ;  /* 0x000000532c28723e */ /* 0x000fe200000000ff */
[----:B------:R-:W-:Y:S02]  /*2db0*/  HADD2.F32 R80, -RZ, R27.H0_H0 ;  /* 0x2000001bff507230 */ /* 0x000fe40000004100 */
[----:B------:R-:W-:Y:S01]  /*2dc0*/  FFMA.FTZ R87, R87, R50, R56 ;  /* 0x0000003257577223 */ /* 0x000fe20000010038 */
[----:B------:R-:W-:Y:S02]  /*2dd0*/  HADD2.F32 R58, -RZ, R10.H0_H0 ;  /* 0x2000000aff3a7230 */ /* 0x000fe40000004100 */
[----:B------:R-:W-:Y:S02]  /*2de0*/  HADD2.F32 R60, -RZ, R26.H0_H0 ;  /* 0x2000001aff3c7230 */ /* 0x000fe40000004100 */
[----:B------:R-:W-:Y:S01]  /*2df0*/  FFMA.FTZ R47, R61, R76, R80 ;  /* 0x0000004c3d2f7223 */ /* 0x000fe20000010050 */
[----:B------:R-:W-:-:S02]  /*2e00*/  HADD2.F32 R64, -RZ, R10.H1_H1 ;  /* 0x3000000aff407230 */ /* 0x000fc40000004100 */
[----:B------:R-:W-:Y:S02]  /*2e10*/  HADD2.F32 R66, -RZ, R26.H1_H1 ;  /* 0x3000001aff427230 */ /* 0x000fe40000004100 */
[----:B------:R-:W-:Y:S01]  /*2e20*/  FFMA.FTZ R63, R63, R58, R60 ;  /* 0x0000003a3f3f7223 */ /* 0x000fe2000001003c */
[----:B------:R-:W-:Y:S02]  /*2e30*/  HADD2.F32 R76, -RZ, R9.H1_H1 ;  /* 0x30000009ff4c7230 */ /* 0x000fe40000004100 */
[----:B------:R-:W-:Y:S02]  /*2e40*/  HADD2.F32 R42, -RZ, R27.H1_H1 ;  /* 0x3000001bff2a7230 */ /* 0x000fe40000004100 */
[----:B------:R-:W-:Y:S01]  /*2e50*/  FFMA.FTZ R64, R89, R64, R66 ;  /* 0x0000004059407223 */ /* 0x000fe20000010042 */
[----:B------:R-:W-:Y:S02]  /*2e60*/  HADD2.F32 R50, -RZ, R7.H0_H0 ;  /* 0x20000007ff327230 */ /* 0x000fe40000004100 */
[----:B------:R-:W-:-:S02]  /*2e70*/  HADD2.F32 R56, -RZ, R20.H0_H0 ;  /* 0x20000014ff387230 */ /* 0x000fc40000004100 */
[----:B------:R-:W-:Y:S01]  /*2e80*/  FFMA.FTZ R76, R59, R76, R42 ;  /* 0x0000004c3b4c7223 */ /* 0x000fe2000001002a */
[----:B------:R-:W-:Y:S02]  /*2e90*/  HADD2.F32 R58, -RZ, R7.H1_H1 ;  /* 0x30000007ff3a7230 */ /* 0x000fe40000004100 */
[----:B------:R-:W-:Y:S02]  /*2ea0*/  HADD2.F32 R60, -RZ, R20.H1_H1 ;  /* 0x30000014ff3c7230 */ /* 0x000fe40000004100 */
[----:B------:R-:W-:Y:S01]  /*2eb0*/  FFMA.FTZ R69, R69, R50, R56 ;  /* 0x0000003245457223 */ /* 0x000fe20000010038 */
[----:B------:R-:W-:Y:S02]  /*2ec0*/  HADD2.F32 R66, -RZ, R6.H0_H0 ;  /* 0x20000006ff427230 */ /* 0x000fe40000004100 */
[----:B------:R-:W-:Y:S02]  /*2ed0*/  HADD2.F32 R80, -RZ, R21.H0_H0 ;  /* 0x20000015ff507230 */ /* 0x000fe40000004100 */
[----:B------:R-:W-:Y:S01]  /*2ee0*/  FFMA.FTZ R50, R91, R58, R60 ;  /* 0x0000003a5b327223 */ /* 0x000fe2000001003c */
[----:B------:R-:W-:-:S02]  /*2ef0*/  HADD2.F32 R42, -RZ, R5.H0_H0 ;  /* 0x20000005ff2a7230 */ /* 0x000fc40000004100 */
[----:B------:R-:W-:Y:S02]  /*2f00*/  HADD2.F32 R56, -RZ, R22.H0_H0 ;  /* 0x20000016ff387230 */ /* 0x000fe40000004100 */
        /* <DEDUP_REMOVED lines=8> */
[----:B------:R-:W-:Y:S01]  /*2f90*/  HADD2.F32 R51, -RZ, R4.H1_H1 ;  /* 0x30000004ff337230 */ /* 0x000fe20000004100 */
[----:B------:R-:W0:Y:S01]  /*2fa0*/  LDC.64 R42, c[0x0][0x428] ;  /* 0x00010a00ff2a7b82 */ /* 0x000e220000000a00 */
[----:B------:R-:W-:Y:S02]  /*2fb0*/  HADD2.F32 R57, -RZ, R23.H1_H1 ;  /* 0x30000017ff397230 */ /* 0x000fe40000004100 */
[----:B------:R-:W-:Y:S01]  /*2fc0*/  FFMA.FTZ R80, R71, R80, R58 ;  /* 0x0000005047507223 */ /* 0x000fe2000001003a */
[----:B------:R-:W-:Y:S02]  /*2fd0*/  HADD2.F32 R56, -RZ, R54.H1_H1 ;  /* 0x30000036ff387230 */ /* 0x000fe40000004100 */
[----:B------:R-:W-:Y:S02]  /*2fe0*/  HADD2.F32 R58, -RZ, R16.H1_H1 ;  /* 0x30000010ff3a7230 */ /* 0x000fe40000004100 */
[----:B------:R-:W-:Y:S01]  /*2ff0*/  FFMA.FTZ R51, R68, R51, R57 ;  /* 0x0000003344337223 */ /* 0x000fe20000010039 */
[----:B------:R-:W-:-:S02]  /*3000*/  HADD2.F32 R59, -RZ, R54.H0_H0 ;  /* 0x20000036ff3b7230 */ /* 0x000fc40000004100 */
[----:B------:R-:W-:Y:S02]  /*3010*/  HADD2.F32 R61, -RZ, R16.H0_H0 ;  /* 0x20000010ff3d7230 */ /* 0x000fe40000004100 */
[----:B------:R-:W-:Y:S01]  /*3020*/  FFMA.FTZ R77, R77, R56, R58 ;  /* 0x000000384d4d7223 */ /* 0x000fe2000001003a */
[----:B------:R-:W-:Y:S01]  /*3030*/  HADD2.F32 R82, -RZ, R6.H1_H1 ;  /* 0x30000006ff527230 */ /* 0x000fe20000004100 */
[----:B------:R-:W-:Y:S01]  /*3040*/  SHF.R.S32.HI R56, RZ, 0x1f, R41 ;  /* 0x0000001fff387819 */ /* 0x000fe20000011429 */
[----:B------:R-:W-:Y:S02]  /*3050*/  HADD2.F32 R84, -RZ, R21.H1_H1 ;  /* 0x30000015ff547230 */ /* 0x000fe40000004100 */
[----:B------:R-:W-:Y:S01]  /*3060*/  FFMA.FTZ R78, R78, R59, R61 ;  /* 0x0000003b4e4e7223 */ /* 0x000fe2000001003d */
[----:B------:R-:W-:Y:S01]  /*3070*/  HADD2.F32 R60, -RZ, R3.H0_H0 ;  /* 0x20000003ff3c7230 */ /* 0x000fe20000004100 */
[----:B------:R-:W-:Y:S01]  /*3080*/  LEA.HI R56, R56, R41, RZ, 0x3 ;  /* 0x0000002938387211 */ /* 0x000fe200078f18ff */
[----:B------:R-:W-:-:S02]  /*3090*/  HADD2.F32 R68, -RZ, R17.H0_H0 ;  /* 0x20000011ff447230 */ /* 0x000fc40000004100 */
[----:B------:R-:W-:Y:S01]  /*30a0*/  FFMA.FTZ R66, R65, R82, R84 ;  /* 0x0000005241427223 */ /* 0x000fe20000010054 */
[----:B------:R-:W-:Y:S02]  /*30b0*/  HADD2.F32 R57, -RZ, R3.H1_H1 ;  /* 0x30000003ff397230 */ /* 0x000fe40000004100 */
[----:B------:R-:W-:Y:S02]  /*30c0*/  HADD2.F32 R59, -RZ, R17.H1_H1 ;  /* 0x30000011ff3b7230 */ /* 0x000fe40000004100 */
[----:B------:R-:W-:Y:S01]  /*30d0*/  FFMA.FTZ R49, R55, R60, R68 ;  /* 0x0000003c37317223 */ /* 0x000fe20000010044 */
[----:B------:R-:W-:Y:S01]  /*30e0*/  HADD2.F32 R68, -RZ, R2.H1_H1 ;  /* 0x30000002ff447230 */ /* 0x000fe20000004100 */
[----:B------:R-:W-:Y:S01]  /*30f0*/  F2FP.F16.F32.PACK_AB R45, R66, R93 ;  /* 0x0000005d422d723e */ /* 0x000fe200000000ff */
[----:B------:R-:W-:Y:S02]  /*3100*/  HADD2.F32 R82, -RZ, R18.H1_H1 ;  /* 0x30000012ff527230 */ /* 0x000fe40000004100 */
[----:B------:R-:W-:Y:S01]  /*3110*/  FFMA.FTZ R72, R72, R57, R59 ;  /* 0x0000003948487223 */ /* 0x000fe2000001003b */
[----:B------:R-:W-:Y:S01]  /*3120*/  LEA.HI.SX32 R57, R56, R53, 0x1d ;  /* 0x0000003538397211 */ /* 0x000fe200078feaff */
[----:B------:R-:W-:-:S02]  /*3130*/  HADD2.F32 R55, -RZ, R0.H0_H0 ;  /* 0x20000000ff377230 */ /* 0x000fc40000004100 */
[--C-:B------:R-:W-:Y:S02]  /*3140*/  HADD2.F32 R41, -RZ, R19.reuse.H0_H0 ;  /* 0x20000013ff297230 */ /* 0x100fe40000004100 */
[----:B------:R-:W-:Y:S01]  /*3150*/  FFMA.FTZ R68, R75, R68, R82 ;  /* 0x000000444b447223 */ /* 0x000fe20000010052 */
[----:B------:R-:W-:Y:S01]  /*3160*/  HADD2.F32 R65, -RZ, R0.H1_H1 ;  /* 0x30000000ff417230 */ /* 0x000fe20000004100 */
[C---:B------:R-:W-:Y:S01]  /*3170*/  IADD3 R59, PT, PT, R57.reuse, 0x20, RZ ;  /* 0x00000020393b7810 */ /* 0x040fe20007ffe0ff */
[----:B------:R-:W-:Y:S01]  /*3180*/  HADD2.F32 R71, -RZ, R19.H1_H1 ;  /* 0x30000013ff477230 */ /* 0x000fe20000004100 */
[C---:B------:R-:W-:Y:S01]  /*3190*/  IADD3 R61, PT, PT, R57.reuse, 0x40, RZ ;  /* 0x00000040393d7810 */ /* 0x040fe20007ffe0ff */
[----:B------:R-:W-:Y:S01]  /*31a0*/  HADD2.F32 R58, -RZ, R2.H0_H0 ;  /* 0x20000002ff3a7230 */ /* 0x000fe20000004100 */
[C---:B------:R-:W-:Y:S01]  /*31b0*/  IADD3 R75, PT, PT, R57.reuse, 0x60, RZ ;  /* 0x00000060394b7810 */ /* 0x040fe20007ffe0ff */
[----:B------:R-:W-:Y:S02]  /*31c0*/  HADD2.F32 R60, -RZ, R18.H0_H0 ;  /* 0x20000012ff3c7230 */ /* 0x000fe40000004100 */
[----:B------:R-:W-:Y:S01]  /*31d0*/  FFMA.FTZ R55, R74, R55, R41 ;  /* 0x000000374a377223 */ /* 0x000fe20000010029 */
[----:B------:R-:W-:Y:S01]  /*31e0*/  FFMA.FTZ R48, R48, R65, R71 ;  /* 0x0000004130307223 */ /* 0x000fe20000010047 */
[----:B0-----:R-:W-:Y:S01]  /*31f0*/  IMAD.WIDE.U32 R56, R57, 0x10, R42 ;  /* 0x0000001039387825 */ /* 0x001fe200078e002a */
[----:B------:R-:W-:-:S03]  /*3200*/  F2FP.F16.F32.PACK_AB R41, R87, R46 ;  /* 0x0000002e5729723e */ /* 0x000fc600000000ff */
[----:B------:R-:W-:Y:S01]  /*3210*/  FFMA.FTZ R73, R73, R58, R60 ;  /* 0x0000003a49497223 */ /* 0x000fe2000001003c */
[----:B------:R-:W-:Y:S01]  /*3220*/  F2FP.F16.F32.PACK_AB R46, R80, R67 ;  /* 0x00000043502e723e */ /* 0x000fe200000000ff */
[--C-:B------:R-:W-:Y:S01]  /*3230*/  IMAD.WIDE.U32 R58, R59, 0x10, R42.reuse ;  /* 0x000000103b3a7825 */ /* 0x100fe200078e002a */
[----:B------:R-:W-:Y:S01]  /*3240*/  F2FP.F16.F32.PACK_AB R49, R72, R49 ;  /* 0x000000314831723e */ /* 0x000fe200000000ff */
[----:B------:R0:W-:Y:S01]  /*3250*/  STG.E.128 desc[UR6][R56.64], R36 ;  /* 0x0000002438007986 */ /* 0x0001e2000c101d06 */
[----:B------:R-:W-:Y:S01]  /*3260*/  F2FP.F16.F32.PACK_AB R50, R68, R73 ;  /* 0x000000494432723e */ /* 0x000fe200000000ff */
[----:B------:R-:W-:-:S04]  /*3270*/  IMAD.WIDE.U32 R60, R61, 0x10, R42 ;  /* 0x000000103d3c7825 */ /* 0x000fc800078e002a */
[----:B------:R-:W-:Y:S01]  /*3280*/  IMAD.WIDE.U32 R74, R75, 0x10, R42 ;  /* 0x000000104b4a7825 */ /* 0x000fe200078e002a */
[----:B------:R-:W-:Y:S02]  /*3290*/  F2FP.F16.F32.PACK_AB R43, R76, R47 ;  /* 0x0000002f4c2b723e */ /* 0x000fe400000000ff */
[----:B------:R-:W-:Y:S02]  /*32a0*/  F2FP.F16.F32.PACK_AB R42, R64, R63 ;  /* 0x0000003f402a723e */ /* 0x000fe400000000ff */
[----:B------:R-:W-:Y:S02]  /*32b0*/  F2FP.F16.F32.PACK_AB R47, R51, R70 ;  /* 0x00000046332f723e */ /* 0x000fe400000000ff */
[----:B------:R-:W-:Y:S01]  /*32c0*/  F2FP.F16.F32.PACK_AB R51, R48, R55 ;  /* 0x000000373033723e */ /* 0x000fe200000000ff */
[----:B------:R0:W-:Y:S01]  /*32d0*/  STG.E.128 desc[UR6][R58.64], R40 ;  /* 0x000000283a007986 */ /* 0x0001e2000c101d06 */
[----:B------:R-:W-:-:S03]  /*32e0*/  F2FP.F16.F32.PACK_AB R48, R77, R78 ;  /* 0x0000004e4d30723e */ /* 0x000fc600000000ff */
[----:B------:R0:W-:Y:S04]  /*32f0*/  STG.E.128 desc[UR6][R60.64], R44 ;  /* 0x0000002c3c007986 */ /* 0x0001e8000c101d06 */
[----:B------:R0:W-:Y:S02]  /*3300*/  STG.E.128 desc[UR6][R74.64], R48 ;  /* 0x000000304a007986 */ /* 0x0001e4000c101d06 */
.L_x_3820:
[----:B------:R-:W-:Y:S05]  /*3310*/  BSYNC.RECONVERGENT B0 ;  /* 0x0000000000007941 */ /* 0x000fea0003800200 */
.L_x_3819:
[----:B0-----:R-:W0:Y:S02]  /*3320*/  LDC.64 R36, c[0x0][0x380] ;  /* 0x0000e000ff247b82 */ /* 0x001e240000000a00 */
[----:B0-----:R-:W-:-:S04]  /*3330*/  LEA R8, R36, R8, 0x2 ;  /* 0x0000000824087211 */ /* 0x001fc800078e10ff */
[----:B------:R-:W-:-:S13]  /*3340*/  ISETP.GE.AND P0, PT, R8, R37, PT ;  /* 0x000000250800720c */ /* 0x000fda0003f06270 */
[----:B------:R-:W-:Y:S05]  /*3350*/  @!P0 BRA `(.L_x_3821) ;  /* 0xffffffd000408947 */ /* 0x000fea000383ffff */
[----:B------:R-:W-:Y:S05]  /*3360*/  EXIT ;  /* 0x000000000000794d */ /* 0x000fea0003800000 */
.L_x_3818:
[----:B------:R-:W-:Y:S01]  /*3370*/  HFMA2 R84, -RZ, RZ, 0, 5.9604644775390625e-08 ;  /* 0x00000001ff547431 */ /* 0x000fe200000001ff */
[----:B------:R-:W-:Y:S01]  /*3380*/  BSSY B0, `(.L_x_3822) ;  /* 0x0000007000007945 */ /* 0x000fe20003800000 */
[----:B------:R-:W-:Y:S02]  /*3390*/  MOV R83, R80 ;  /* 0x0000005000537202 */ /* 0x000fe40000000f00 */
[----:B------:R-:W-:Y:S02]  /*33a0*/  MOV R85, 0x1f ;  /* 0x0000001f00557802 */ /* 0x000fe40000000f00 */
[----:B------:R-:W-:-:S07]  /*33b0*/  MOV R82, 0xffffffff ;  /* 0xffffffff00527802 */ /* 0x000fce0000000f00 */
[----:B-1----:R-:W-:Y:S05]  /*33c0*/  WARPSYNC.COLLECTIVE R82, `(.L_x_3823) ;  /* 0x0000000052087348 */ /* 0x002fea0003c00000 */
[----:B------:R0:W2:Y:S02]  /*33d0*/  SHFL.BFLY P2, R81, R83, R84, R85 ;  /* 0x0c00005453517389 */ /* 0x0000a40000040055 */
[----:B012---:R-:W-:Y:S05]  /*33e0*/  ENDCOLLECTIVE ;  /* 0x000000000000791b */ /* 0x007fea0003800000 */
.L_x_3823:
[----:B------:R-:W-:Y:S05]  /*33f0*/  BSYNC B0 ;  /* 0x0000000000007941 */ /* 0x000fea0003800000 */
.L_x_3822:
        /* <DEDUP_REMOVED lines=10> */
.L_x_3824:
[----:B------:R-:W-:Y:S01]  /*34a0*/  HFMA2 R84, -RZ, RZ, 0, 2.384185791015625e-07 ;  /* 0x00000004ff547431 */ /* 0x000fe200000001ff */
[----:B------:R-:W-:-:S05]  /*34b0*/  MOV R37, R81 ;  /* 0x0000005100257202 */ /* 0x000fca0000000f00 */
[----:B------:R-:W-:-:S05]  /*34c0*/  FADD.FTZ R39, R38, R37 ;  /* 0x0000002526277221 */ /* 0x000fca0000010000 */
[----:B------:R-:W-:-:S07]  /*34d0*/  MOV R83, R39 ;  /* 0x0000002700537202 */ /* 0x000fce0000000f00 */
[----:B------:R-:W-:Y:S05]  /*34e0*/  WARPSYNC.COLLECTIVE R82, `(.L_x_3825) ;  /* 0x0000000052087348 */ /* 0x000fea0003c00000 */
[----:B------:R0:W1:Y:S02]  /*34f0*/  SHFL.BFLY P2, R81, R83, R84, R85 ;  /* 0x0c00005453517389 */ /* 0x0000640000040055 */
[----:B01----:R-:W-:Y:S05]  /*3500*/  ENDCOLLECTIVE ;  /* 0x000000000000791b */ /* 0x003fea0003800000 */
.L_x_3825:
[----:B------:R-:W-:Y:S01]  /*3510*/  HFMA2 R84, -RZ, RZ, 0, 4.76837158203125e-07 ;  /* 0x00000008ff547431 */ /* 0x000fe200000001ff */
[----:B------:R-:W-:-:S05]  /*3520*/  MOV R36, R81 ;  /* 0x0000005100247202 */ /* 0x000fca0000000f00 */
[----:B------:R-:W-:-:S05]  /*3530*/  FADD.FTZ R44, R39, R36 ;  /* 0x00000024272c7221 */ /* 0x000fca0000010000 */
[----:B------:R-:W-:-:S07]  /*3540*/  MOV R83, R44 ;  /* 0x0000002c00537202 */ /* 0x000fce0000000f00 */
[----:B------:R-:W-:Y:S05]  /*3550*/  WARPSYNC.COLLECTIVE R82, `(.L_x_3826) ;  /* 0x0000000052087348 */ /* 0x000fea0003c00000 */
[----:B------:R0:W1:Y:S02]  /*3560*/  SHFL.BFLY P2, R81, R83, R84, R85 ;  /* 0x0c00005453517389 */ /* 0x0000640000040055 */
[----:B01----:R-:W-:Y:S05]  /*3570*/  ENDCOLLECTIVE ;  /* 0x000000000000791b */ /* 0x003fea0003800000 */
.L_x_3826:
[----:B------:R-:W-:Y:S01]  /*3580*/  HFMA2 R84, -RZ, RZ, 0, 9.5367431640625e-07 ;  /* 0x00000010ff547431 */ /* 0x000fe200000001ff */
[----:B------:R-:W-:-:S05]  /*3590*/  MOV R37, R81 ;  /* 0x0000005100257202 */ /* 0x000fca0000000f00 */
[----:B------:R-:W-:-:S05]  /*35a0*/  FADD.FTZ R45, R44, R37 ;  /* 0x000000252c2d7221 */ /* 0x000fca0000010000 */
[----:B------:R-:W-:-:S07]  /*35b0*/  MOV R83, R45 ;  /* 0x0000002d00537202 */ /* 0x000fce0000000f00 */
[----:B------:R-:W-:Y:S05]  /*35c0*/  WARPSYNC.COLLECTIVE R82, `(.L_x_3827) ;  /* 0x0000000052087348 */ /* 0x000fea0003c00000 */
[----:B------:R0:W1:Y:S02]  /*35d0*/  SHFL.BFLY P2, R81, R83, R84, R85 ;  /* 0x0c00005453517389 */ /* 0x0000640000040055 */
[----:B01----:R-:W-:Y:S05]  /*35e0*/  ENDCOLLECTIVE ;  /* 0x000000000000791b */ /* 0x003fea0003800000 */
.L_x_3827:
        /* <DEDUP_REMOVED lines=72> */
.L_x_3828:
[----:B------:R-:W-:Y:S01]  /*3a70*/  HFMA2 R84, -RZ, RZ, 0, 1.1920928955078125e-07 ;  /* 0x00000002ff547431 */ /* 0x000fe200000001ff */
[----:B------:R-:W-:-:S05]  /*3a80*/  MOV R39, R81 ;  /* 0x0000005100277202 */ /* 0x000fca0000000f00 */
[----:B------:R-:W-:-:S05]  /*3a90*/  FADD.FTZ R39, R36, R39 ;  /* 0x0000002724277221 */ /* 0x000fca0000010000 */
[----:B------:R-:W-:-:S07]  /*3aa0*/  MOV R83, R39 ;  /* 0x0000002700537202 */ /* 0x000fce0000000f00 */
[----:B------:R-:W-:Y:S05]  /*3ab0*/  WARPSYNC.COLLECTIVE R82, `(.L_x_3829) ;  /* 0x0000000052087348 */ /* 0x000fea0003c00000 */
[----:B------:R0:W1:Y:S02]  /*3ac0*/  SHFL.BFLY P2, R81, R83, R84, R85 ;  /* 0x0c00005453517389 */ /* 0x0000640000040055 */
[----:B01----:R-:W-:Y:S05]  /*3ad0*/  ENDCOLLECTIVE ;  /* 0x000000000000791b */ /* 0x003fea0003800000 */
.L_x_3829:
[----:B------:R-:W-:Y:S01]  /*3ae0*/  HFMA2 R84, -RZ, RZ, 0, 2.384185791015625e-07 ;  /* 0x00000004ff547431 */ /* 0x000fe200000001ff */
[----:B------:R-:W-:-:S05]  /*3af0*/  MOV R38, R81 ;  /* 0x0000005100267202 */ /* 0x000fca0000000f00 */
[----:B------:R-:W-:-:S05]  /*3b00*/  FADD.FTZ R38, R39, R38 ;  /* 0x0000002627267221 */ /* 0x000fca0000010000 */
[----:B------:R-:W-:-:S07]  /*3b10*/  MOV R83, R38 ;  /* 0x0000002600537202 */ /* 0x000fce0000000f00 */
[----:B------:R-:W-:Y:S05]  /*3b20*/  WARPSYNC.COLLECTIVE R82, `(.L_x_3830) ;  /* 0x0000000052087348 */ /* 0x000fea0003c00000 */
[----:B------:R0:W1:Y:S02]  /*3b30*/  SHFL.BFLY P2, R81, R83, R84, R85 ;  /* 0x0c00005453517389 */ /* 0x0000640000040055 */
[----:B01----:R-:W-:Y:S05]  /*3b40*/  ENDCOLLECTIVE ;  /* 0x000000000000791b */ /* 0x003fea0003800000 */
.L_x_3830:
[----:B------:R-:W-:Y:S01]  /*3b50*/  HFMA2 R84, -RZ, RZ, 0, 4.76837158203125e-07 ;  /* 0x00000008ff547431 */ /* 0x000fe200000001ff */
[----:B------:R-:W-:-:S05]  /*3b60*/  MOV R45, R81 ;  /* 0x00000051002d7202 */ /* 0x000fca0000000f00 */
[----:B------:R-:W-:-:S05]  /*3b70*/  FADD.FTZ R45, R38, R45 ;  /* 0x0000002d262d7221 */ /* 0x000fca0000010000 */
[----:B------:R-:W-:-:S07]  /*3b80*/  MOV R83, R45 ;  /* 0x0000002d00537202 */ /* 0x000fce0000000f00 */
[----:B------:R-:W-:Y:S05]  /*3b90*/  WARPSYNC.COLLECTIVE R82, `(.L_x_3831) ;  /* 0x0000000052087348 */ /* 0x000fea0003c00000 */
[----:B------:R0:W1:Y:S02]  /*3ba0*/  SHFL.BFLY P2, R81, R83, R84, R85 ;  /* 0x0c00005453517389 */ /* 0x0000640000040055 */
[----:B01----:R-:W-:Y:S05]  /*3bb0*/  ENDCOLLECTIVE ;  /* 0x000000000000791b */ /* 0x003fea0003800000 */
.L_x_3831:
[----:B------:R-:W-:Y:S01]  /*3bc0*/  HFMA2 R84, -RZ, RZ, 0, 9.5367431640625e-07 ;  /* 0x00000010ff547431 */ /* 0x000fe200000001ff */
[----:B------:R-:W-:-:S05]  /*3bd0*/  MOV R44, R81 ;  /* 0x00000051002c7202 */ /* 0x000fca0000000f00 */
[----:B------:R-:W-:-:S05]  /*3be0*/  FADD.FTZ R44, R45, R44 ;  /* 0x0000002c2d2c7221 */ /* 0x000fca0000010000 */
[----:B------:R-:W-:-:S07]  /*3bf0*/  MOV R83, R44 ;  /* 0x0000002c00537202 */ /* 0x000fce0000000f00 */
[----:B------:R-:W-:Y:S05]  /*3c00*/  WARPSYNC.COLLECTIVE R82, `(.L_x_3832) ;  /* 0x0000000052087348 */ /* 0x000fea0003c00000 */
[----:B------:R0:W1:Y:S02]  /*3c10*/  SHFL.BFLY P2, R81, R83, R84, R85 ;  /* 0x0c00005453517389 */ /* 0x0000640000040055 */
[----:B01----:R-:W-:Y:S05]  /*3c20*/  ENDCOLLECTIVE ;  /* 0x000000000000791b */ /* 0x003fea0003800000 */
.L_x_3832:
[----:B------:R-:W-:Y:S05]  /*3c30*/  BRA `(.L_x_3833) ;  /* 0xffffffe800707947 */ /* 0x000fea000383ffff */
.L_x_3834:
        /* <DEDUP_REMOVED lines=12> */
.L_x_37247:


//--------------------- .text._ZN10layer_norm13ln_fwd_kernelINS_13Kernel_traitsI6__halfS2_S2_S2_fjLj1024ELj1ELj4ELj1ELj16ENS_18Kernel_traits_baseILj1024ES2_S2_S2_S2_fjLj128EEEEELb0ELb1ELb0ELb0EEEvNS_9FwdParamsE --------------------------
	.section	.text._ZN10layer_norm13ln_fwd_kernelINS_13Kernel_traitsI6__halfS2_S2_S2_fjLj1024ELj1ELj4ELj1ELj16ENS_18Kernel_traits_baseILj1024ES2_S2_S2_S2_fjLj128EEEEELb0ELb1ELb0ELb0EEEvNS_9FwdParamsE,"ax",@progbits
	.align	128
        .global         _ZN10layer_norm13ln_fwd_kernelINS_13Kernel_traitsI6__halfS2_S2_S2_fjLj1024ELj1ELj4ELj1ELj16ENS_18Kernel_traits_baseILj1024ES2_S2_S2_S2_fjLj128EEEEELb0ELb1ELb0ELb0EEEvNS_9FwdParamsE
        .type           _ZN10layer_norm13ln_fwd_kernelINS_13Kernel_traitsI6__halfS2_S2_S2_fjLj1024ELj1ELj4ELj1ELj16ENS_18Kernel_traits_baseILj1024ES2_S2_S2_S2_fjLj128EEEEELb0ELb1ELb0ELb0EEEvNS_9FwdParamsE,@function
        .size           _ZN10layer_norm13ln_fwd_kernelINS_13Kernel_traitsI6__halfS2_S2_S2_fjLj1024ELj1ELj4ELj1ELj16ENS_18Kernel_traits_baseILj1024ES2_S2_S2_S2_fjLj128EEEEELb0ELb1ELb0ELb0EEEvNS_9FwdParamsE,(.L_x_37248 - _ZN10layer_norm13ln_fwd_kernelINS_13Kernel_traitsI6__halfS2_S2_S2_fjLj1024ELj1ELj4ELj1ELj16ENS_18Kernel_traits_baseILj1024ES2_S2_S2_S2_fjLj128EEEEELb0ELb1ELb0ELb0EEEvNS_9FwdParamsE)
        .other          _ZN10layer_norm13ln_fwd_kernelINS_13Kernel_traitsI6__halfS2_S2_S2_fjLj1024ELj1ELj4ELj1ELj16ENS_18Kernel_traits_baseILj1024ES2_S2_S2_S2_fjLj128EEEEELb0ELb1ELb0ELb0EEEvNS_9FwdParamsE,@"STO_CUDA_ENTRY STV_DEFAULT"
_ZN10layer_norm13ln_fwd_kernelINS_13Kernel_traitsI6__halfS2_S2_S2_fjLj1024ELj1ELj4ELj1ELj16ENS_18Kernel_traits_baseILj1024ES2_S2_S2_S2_fjLj128EEEEELb0ELb1ELb0ELb0EEEvNS_9FwdParamsE:
.text._ZN10layer_norm13ln_fwd_kernelINS_13Kernel_traitsI6__halfS2_S2_S2_fjLj1024ELj1ELj4ELj1ELj16ENS_18Kernel_traits_baseILj1024ES2_S2_S2_S2_fjLj128EEEEELb0ELb1ELb0ELb0EEEvNS_9FwdParamsE:
        /* <DEDUP_REMOVED lines=64> */
.L_x_3836:
        /* <DEDUP_REMOVED lines=43> */
.L_x_3837:
[----:B------:R-:W-:Y:S05]  /*06b0*/  BSYNC.RECONVERGENT B0 ;  /* 0x0000000000007941 */ /* 0x000fea0003800200 */
.L_x_3835:
[----:B------:R-:W0:Y:S02]  /*06c0*/  LDCU UR4, c[0x0][0x384] ;  /* 0x00007080ff0477ac */ /* 0x000e240008000800 */
[----:B0-----:R-:W-:-:S13]  /*06d0*/  ISETP.GE.AND P0, PT, R0, UR4, PT ;  /* 0x0000000400007c0c */ /* 0x001fda000bf06270 */
[----:B------:R-:W-:Y:S05]  /*06e0*/  @P0 EXIT ;  /* 0x000000000000094d */ /* 0x000fea0003800000 */
[----:B------:R-:W0:Y:S01]  /*06f0*/  LDCU.64 UR8, c[0x0][0x3e0] ;  /* 0x00007c00ff0877ac */ /* 0x000e220008000a00 */
[----:B------:R-:W1:Y:S01]  /*0700*/  LDCU.U8 UR4, c[0x0][0x410] ;  /* 0x00008200ff0477ac */ /* 0x000e620008000000 */
[----:B------:R-:W2:Y:S01]  /*0710*/  LDCU UR12, c[0x0][0x388] ;  /* 0x00007100ff0c77ac */ /* 0x000ea20008000800 */
[----:B------:R-:W3:Y:S01]  /*0720*/  LDCU UR5, c[0x0][0x448] ;  /* 0x00008900ff0577ac */ /* 0x000ee20008000800 */
[----:B------:R-:W4:Y:S01]  /*0730*/  LDCU.64 UR10, c[0x0][0x3a0] ;  /* 0x00007400ff0a77ac */ /* 0x000f220008000a00 */
[----:B0-----:R-:W-:Y:S02]  /*0740*/  ISETP.NE.U32.AND P1, PT, RZ, UR8, PT ;  /* 0x00000008ff007c0c */ /* 0x001fe4000bf25070 */
[----:B-1----:R-:W-:Y:S02]  /*0750*/  ISETP.NE.AND P0, PT, RZ, UR4, PT ;  /* 0x00000004ff007c0c */ /* 0x002fe4000bf05270 */
[----:B------:R-:W-:Y:S02]  /*0760*/  ISETP.NE.AND.EX P1, PT, RZ, UR9, PT, P1 ;  /* 0x00000009ff007c0c */ /* 0x000fe4000bf25310 */
[----:B--234-:R-:W-:-:S11]  /*0770*/  P2R R4, PR, RZ, 0x1 ;  /* 0x00000001ff047803 */ /* 0x01cfd60000000000 */
.L_x_3863:
        /* <DEDUP_REMOVED lines=25> */
[-C--:B------:R-:W-:Y:S01]  /*0910*/  FMUL.FTZ R83, R83, R96.reuse ;  /* 0x0000006053537220 */ /* 0x080fe20000410000 */
[----:B------:R-:W-:Y:S02]  /*0920*/  HADD2.F32 R79, -RZ, R72.H0_H0 ;  /* 0x20000048ff4f7230 */ /* 0x000fe40000004100 */
[----:B------:R-:W-:Y:S01]  /*0930*/  FMUL.FTZ R95, R95, R96 ;  /* 0x000000605f5f7220 */ /* 0x000fe20000410000 */
[----:B------:R-:W-:-:S02]  /*0940*/  HADD2.F32 R85, -RZ, R75.H0_H0 ;  /* 0x2000004bff557230 */ /* 0x000fc40000004100 */
[-C--:B------:R-:W-:Y:S01]  /*0950*/  FMUL.FTZ R73, R73, R96.reuse ;  /* 0x0000006049497220 */ /* 0x080fe20000410000 */
[----:B------:R-:W-:Y:S02]  /*0960*/  HADD2.F32 R84, -RZ, R57.H0_H0 ;  /* 0x20000039ff547230 */ /* 0x000fe40000004100 */
[----:B------:R-:W-:Y:S01]  /*0970*/  FMUL.FTZ R79, R79, R96 ;  /* 0x000000604f4f7220 */ /* 0x000fe20000410000 */
[----:B------:R-:W-:Y:S02]  /*0980*/  HADD2.F32 R81, -RZ, R72.H1_H1 ;  /* 0x30000048ff517230 */ /* 0x000fe40000004100 */
[----:B------:R-:W-:Y:S02]  /*0990*/  HADD2.F32 R97, -RZ, R74.H1_H1 ;  /* 0x3000004aff617230 */ /* 0x000fe40000004100 */
[----:B------:R-:W-:Y:S02]  /*09a0*/  HADD2.F32 R80, -RZ, R58.H0_H0 ;  /* 0x2000003aff507230 */ /* 0x000fe40000004100 */
[----:B------:R-:W-:-:S02]  /*09b0*/  HADD2.F32 R99, -RZ, R75.H1_H1 ;  /* 0x3000004bff637230 */ /* 0x000fc40000004100 */
[-C--:B------:R-:W-:Y:S01]  /*09c0*/  FMUL.FTZ R75, R85, R96.reuse ;  /* 0x00000060554b7220 */ /* 0x080fe20000410000 */
[----:B------:R-:W-:Y:S02]  /*09d0*/  HADD2.F32 R72, -RZ, R56.H0_H0 ;  /* 0x20000038ff487230 */ /* 0x000fe40000004100 */
[-C--:B------:R-:W-:Y:S01]  /*09e0*/  FMUL.FTZ R97, R97, R96.reuse ;  /* 0x0000006061617220 */ /* 0x080fe20000410000 */
[----:B------:R-:W-:Y:S02]  /*09f0*/  HADD2.F32 R94, -RZ, R59.H0_H0 ;  /* 0x2000003bff5e7230 */ /* 0x000fe40000004100 */
[----:B------:R-:W-:Y:S01]  /*0a00*/  FMUL.FTZ R99, R99, R96 ;  /* 0x0000006063637220 */ /* 0x000fe20000410000 */
[----:B--2---:R-:W-:Y:S02]  /*0a10*/  HADD2.F32 R78, -RZ, R69.H0_H0 ;  /* 0x20000045ff4e7230 */ /* 0x004fe40000004100 */
[----:B------:R-:W-:Y:S02]  /*0a20*/  HADD2.F32 R82, -RZ, R70.H0_H0 ;  /* 0x20000046ff527230 */ /* 0x000fe40000004100 */
[----:B------:R-:W-:-:S02]  /*0a30*/  HADD2.F32 R74, -RZ, R68.H0_H0 ;  /* 0x20000044ff4a7230 */ /* 0x000fc40000004100 */
[----:B------:R-:W-:Y:S01]  /*0a40*/  FFMA.FTZ R84, R83, R84, R78 ;  /* 0x0000005453547223 */ /* 0x000fe2000001004e */
[----:B------:R-:W-:Y:S02]  /*0a50*/  HADD2.F32 R98, -RZ, R71.H0_H0 ;  /* 0x20000047ff627230 */ /* 0x000fe40000004100 */
[----:B------:R-:W-:Y:S01]  /*0a60*/  FFMA.FTZ R83, R73, R80, R82 ;  /* 0x0000005049537223 */ /* 0x000fe20000010052 */
[----:B------:R-:W-:Y:S02]  /*0a70*/  HADD2.F32 R73, -RZ, R56.H1_H1 ;  /* 0x30000038ff497230 */ /* 0x000fe40000004100 */
[----:B------:R-:W-:Y:S01]  /*0a80*/  FFMA.FTZ R85, R79, R72, R74 ;  /* 0x000000484f557223 */ /* 0x000fe2000001004a */
[----:B------:R-:W-:Y:S02]  /*0a90*/  HADD2.F32 R72, -RZ, R57.H1_H1 ;  /* 0x30000039ff487230 */ /* 0x000fe40000004100 */
[----:B------:R-:W-:Y:S01]  /*0aa0*/  FFMA.FTZ R82, R75, R94, R98 ;  /* 0x0000005e4b527223 */ /* 0x000fe20000010062 */
[----:B------:R-:W-:-:S02]  /*0ab0*/  HADD2.F32 R80, -RZ, R58.H1_H1 ;  /* 0x3000003aff507230 */ /* 0x000fc40000004100 */
[----:B------:R-:W-:Y:S01]  /*0ac0*/  FMUL.FTZ R78, R81, R96 ;  /* 0x00000060514e7220 */ /* 0x000fe20000410000 */
[----:B------:R-:W-:Y:S02]  /*0ad0*/  HADD2.F32 R98, -RZ, R59.H1_H1 ;  /* 0x3000003bff627230 */ /* 0x000fe40000004100 */
[----:B------:R-:W-:Y:S02]  /*0ae0*/  HADD2.F32 R100, -RZ, R71.H1_H1 ;  /* 0x30000047ff647230 */ /* 0x000fe40000004100 */
[----:B------:R-:W-:Y:S02]  /*0af0*/  HADD2.F32 R94, -RZ, R70.H1_H1 ;  /* 0x30000046ff5e7230 */ /* 0x000fe40000004100 */
[----:B------:R-:W-:Y:S02]  /*0b00*/  HADD2.F32 R74, -RZ, R69.H1_H1 ;  /* 0x30000045ff4a7230 */ /* 0x000fe40000004100 */
[----:B------:R-:W-:Y:S01]  /*0b10*/  FFMA.FTZ R81, R99, R98, R100 ;  /* 0x0000006263517223 */ /* 0x000fe20000010064 */
[----:B------:R-:W-:-:S02]  /*0b20*/  HADD2.F32 R75, -RZ, R68.H1_H1 ;  /* 0x30000044ff4b7230 */ /* 0x000fc40000004100 */
[----:B------:R-:W-:Y:S01]  /*0b30*/  FFMA.FTZ R80, R97, R80, R94 ;  /* 0x0000005061507223 */ /* 0x000fe2000001005e */
[----:B------:R-:W-:Y:S02]  /*0b40*/  FFMA.FTZ R79, R95, R72, R74 ;  /* 0x000000485f4f7223 */ /* 0x000fe4000001004a */
[----:B------:R-:W-:Y:S01]  /*0b50*/  FFMA.FTZ R78, R78, R73, R75 ;  /* 0x000000494e4e7223 */ /* 0x000fe2000001004b */
[----:B------:R-:W-:Y:S02]  /*0b60*/  F2FP.F16.F32.PACK_AB R75, R81, R82 ;  /* 0x00000052514b723e */ /* 0x000fe400000000ff */
[----:B------:R-:W-:Y:S02]  /*0b70*/  F2FP.F16.F32.PACK_AB R74, R80, R83 ;  /* 0x00000053504a723e */ /* 0x000fe400000000ff */
[----:B------:R-:W-:Y:S02]  /*0b80*/  F2FP.F16.F32.PACK_AB R73, R79, R84 ;  /* 0x000000544f49723e */ /* 0x000fe400000000ff */
[----:B------:R-:W-:Y:S01]  /*0b90*/  F2FP.F16.F32.PACK_AB R72, R78, R85 ;  /* 0x000000554e48723e */ /* 0x000fe200000000ff */
[----:B------:R-:W-:Y:S06]  /*0ba0*/  BRA `(.L_x_3841) ;  /* 0x0000000000907947 */ /* 0x000fec0003800000 */
.L_x_3840:
[--C-:B-----5:R-:W-:Y:S02]  /*0bb0*/  HADD2.F32 R83, -RZ, R73.reuse.H0_H0 ;  /* 0x20000049ff537230 */ /* 0x120fe40000004100 */
[----:B------:R-:W-:Y:S02]  /*0bc0*/  HADD2.F32 R95, -RZ, R73.H1_H1 ;  /* 0x30000049ff5f7230 */ /* 0x000fe40000004100 */
[----:B------:R-:W-:Y:S02]  /*0bd0*/  HADD2.F32 R79, -RZ, R72.H0_H0 ;  /* 0x20000048ff4f7230 */ /* 0x000fe40000004100 */
[-C--:B------:R-:W-:Y:S01]  /*0be0*/  FMUL.FTZ R83, R83, R96.reuse ;  /* 0x0000006053537220 */ /* 0x080fe20000410000 */
[----:B------:R-:W-:Y:S02]  /*0bf0*/  HADD2.F32 R73, -RZ, R74.H0_H0 ;  /* 0x2000004aff497230 */ /* 0x000fe40000004100 */
[----:B------:R-:W-:Y:S01]  /*0c00*/  FMUL.FTZ R95, R95, R96 ;  /* 0x000000605f5f7220 */ /* 0x000fe20000410000 */
[----:B------:R-:W-:-:S02]  /*0c10*/  HADD2.F32 R81, -RZ, R72.H1_H1 ;  /* 0x30000048ff517230 */ /* 0x000fc40000004100 */
[-C--:B------:R-:W-:Y:S01]  /*0c20*/  FMUL.FTZ R79, R79, R96.reuse ;  /* 0x000000604f4f7220 */ /* 0x080fe20000410000 */
[----:B------:R-:W-:Y:S02]  /*0c30*/  HADD2.F32 R97, -RZ, R74.H1_H1 ;  /* 0x3000004aff617230 */ /* 0x000fe40000004100 */
[-C--:B------:R-:W-:Y:S01]  /*0c40*/  FMUL.FTZ R73, R73, R96.reuse ;  /* 0x0000006049497220 */ /* 0x080fe20000410000 */
[----:B------:R-:W-:Y:S02]  /*0c50*/  HADD2.F32 R85, -RZ, R75.H0_H0 ;  /* 0x2000004bff557230 */ /* 0x000fe40000004100 */
[-C--:B------:R-:W-:Y:S01]  /*0c60*/  FMUL.FTZ R78, R81, R96.reuse ;  /* 0x00000060514e7220 */ /* 0x080fe20000410000 */
[----:B------:R-:W-:Y:S02]  /*0c70*/  HADD2.F32 R84, -RZ, R57.H0_H0 ;  /* 0x20000039ff547230 */ /* 0x000fe40000004100 */
[----:B------:R-:W-:Y:S01]  /*0c80*/  FMUL.FTZ R97, R97, R96 ;  /* 0x0000006061617220 */ /* 0x000fe20000410000 */
[----:B------:R-:W-:-:S02]  /*0c90*/  HADD2.F32 R72, -RZ, R56.H0_H0 ;  /* 0x20000038ff487230 */ /* 0x000fc40000004100 */
[----:B------:R-:W-:Y:S01]  /*0ca0*/  FMUL.FTZ R82, R85, R96 ;  /* 0x0000006055527220 */ /* 0x000fe20000410000 */
[----:B------:R-:W-:Y:S02]  /*0cb0*/  HADD2.F32 R74, -RZ, R58.H0_H0 ;  /* 0x2000003aff4a7230 */ /* 0x000fe40000004100 */
[----:B------:R-:W-:Y:S01]  /*0cc0*/  FMUL.FTZ R84, R83, R84 ;  /* 0x0000005453547220 */ /* 0x000fe20000410000 */
[----:B------:R-:W-:Y:S02]  /*0cd0*/  HADD2.F32 R99, -RZ, R75.H1_H1 ;  /* 0x3000004bff637230 */ /* 0x000fe40000004100 */
[----:B------:R-:W-:Y:S01]  /*0ce0*/  FMUL.FTZ R85, R79, R72 ;  /* 0x000000484f557220 */ /* 0x000fe20000410000 */
[----:B------:R-:W-:Y:S02]  /*0cf0*/  HADD2.F32 R75, -RZ, R59.H0_H0 ;  /* 0x2000003bff4b7230 */ /* 0x000fe40000004100 */
[----:B------:R-:W-:Y:S01]  /*0d00*/  FMUL.FTZ R83, R73, R74 ;  /* 0x0000004a49537220 */ /* 0x000fe20000410000 */
[----:B------:R-:W-:-:S02]  /*0d10*/  HADD2.F32 R73, -RZ, R56.H1_H1 ;  /* 0x30000038ff497230 */ /* 0x000fc40000004100 */
[----:B------:R-:W-:Y:S01]  /*0d20*/  FMUL.FTZ R99, R99, R96 ;  /* 0x0000006063637220 */ /* 0x000fe20000410000 */
[----:B------:R-:W-:Y:S02]  /*0d30*/  HADD2.F32 R72, -RZ, R57.H1_H1 ;  /* 0x30000039ff487230 */ /* 0x000fe40000004100 */
[----:B------:R-:W-:Y:S01]  /*0d40*/  FMUL.FTZ R82, R82, R75 ;  /* 0x0000004b52527220 */ /* 0x000fe20000410000 */
[----:B------:R-:W-:Y:S02]  /*0d50*/  HADD2.F32 R80, -RZ, R58.H1_H1 ;  /* 0x3000003aff507230 */ /* 0x000fe40000004100 */
[----:B------:R-:W-:Y:S01]  /*0d60*/  FMUL.FTZ R78, R78, R73 ;  /* 0x000000494e4e7220 */ /* 0x000fe20000410000 */
[----:B------:R-:W-:Y:S02]  /*0d70*/  HADD2.F32 R74, -RZ, R59.H1_H1 ;  /* 0x3000003bff4a7230 */ /* 0x000fe40000004100 */
[----:B------:R-:W-:Y:S01]  /*0d80*/  FMUL.FTZ R79, R95, R72 ;  /* 0x000000485f4f7220 */ /* 0x000fe20000410000 */
[----:B------:R-:W-:Y:S01]  /*0d90*/  FMUL.FTZ R80, R97, R80 ;  /* 0x0000005061507220 */ /* 0x000fe20000410000 */
[----:B------:R-:W-:Y:S01]  /*0da0*/  F2FP.F16.F32.PACK_AB R72, R78, R85 ;  /* 0x000000554e48723e */ /* 0x000fe200000000ff */
[----:B------:R-:W-:-:S02]  /*0db0*/  FMUL.FTZ R81, R99, R74 ;  /* 0x0000004a63517220 */ /* 0x000fc40000410000 */
[----:B------:R-:W-:Y:S02]  /*0dc0*/  F2FP.F16.F32.PACK_AB R73, R79, R84 ;  /* 0x000000544f49723e */ /* 0x000fe400000000ff */
[----:B------:R-:W-:Y:S02]  /*0dd0*/  F2FP.F16.F32.PACK_AB R74, R80, R83 ;  /* 0x00000053504a723e */ /* 0x000fe400000000ff */
[----:B------:R-:W-:-:S07]  /*0de0*/  F2FP.F16.F32.PACK_AB R75, R81, R82 ;  /* 0x00000052514b723e */ /* 0x000fce00000000ff */
.L_x_3841:
[----:B------:R-:W0:Y:S01]  /*0df0*/  LDC.64 R94, c[0x0][0x3a8] ;  /* 0x0000ea00ff5e7b82 */ /* 0x000e220000000a00 */
[C---:B------:R-:W-:Y:S01]  /*0e00*/  IADD3 R97, PT, PT, R93.reuse, 0x20, RZ ;  /* 0x000000205d617810 */ /* 0x040fe20007ffe0ff */
[----:B0-----:R-:W-:-:S05]  /*0e10*/  IMAD.WIDE.U32 R94, R93, 0x10, R94 ;  /* 0x000000105d5e7825 */ /* 0x001fca00078e005e */
[----:B------:R0:W-:Y:S02]  /*0e20*/  STG.E.128 desc[UR6][R94.64], R72 ;  /* 0x000000485e007986 */ /* 0x0001e4000c101d06 */
.L_x_3839:
[----:B------:R-:W-:Y:S05]  /*0e30*/  BSYNC.RECONVERGENT B0 ;  /* 0x0000000000007941 */ /* 0x000fea0003800200 */
.L_x_3838:
        /* <DEDUP_REMOVED lines=21> */
[----:B0-----:R-:W-:Y:S02]  /*0f90*/  HADD2.F32 R15, -RZ, R16.H1_H1 ;  /* 0x30000010ff0f7230 */ /* 0x001fe40000004100 */
[-C--:B------:R-:W-:Y:S01]  /*0fa0*/  FMUL.FTZ R13, R13, R96.reuse ;  /* 0x000000600d0d7220 */ /* 0x080fe20000410000 */
[----:B------:R-:W-:Y:S02]  /*0fb0*/  HADD2.F32 R95, -RZ, R18.H1_H1 ;  /* 0x30000012ff5f7230 */ /* 0x000fe40000004100 */
[-C--:B------:R-:W-:Y:S01]  /*0fc0*/  FMUL.FTZ R99, R99, R96.reuse ;  /* 0x0000006063637220 */ /* 0x080fe20000410000 */
[----:B------:R-:W-:Y:S02]  /*0fd0*/  HADD2.F32 R16, -RZ, R45.H0_H0 ;  /* 0x2000002dff107230 */ /* 0x000fe40000004100 */
[----:B------:R-:W-:Y:S02]  /*0fe0*/  HADD2.F32 R18, -RZ, R69.H0_H0 ;  /* 0x20000045ff127230 */ /* 0x000fe40000004100 */
[----:B------:R-:W-:Y:S01]  /*0ff0*/  FMUL.FTZ R95, R95, R96 ;  /* 0x000000605f5f7220 */ /* 0x000fe20000410000 */
[----:B------:R-:W-:-:S02]  /*1000*/  HADD2.F32 R72, -RZ, R46.H0_H0 ;  /* 0x2000002eff487230 */ /* 0x000fc40000004100 */
[----:B------:R-:W-:Y:S02]  /*1010*/  HADD2.F32 R74, -RZ, R70.H0_H0 ;  /* 0x20000046ff4a7230 */ /* 0x000fe40000004100 */
[----:B------:R-:W-:Y:S02]  /*1020*/  HADD2.F32 R76, -RZ, R44.H0_H0 ;  /* 0x2000002cff4c7230 */ /* 0x000fe40000004100 */
[----:B------:R-:W-:Y:S02]  /*1030*/  HADD2.F32 R14, -RZ, R68.H0_H0 ;  /* 0x20000044ff0e7230 */ /* 0x000fe40000004100 */
[----:B------:R-:W-:Y:S02]  /*1040*/  HADD2.F32 R94, -RZ, R47.H0_H0 ;  /* 0x2000002fff5e7230 */ /* 0x000fe40000004100 */
[----:B------:R-:W-:Y:S02]  /*1050*/  HADD2.F32 R98, -RZ, R71.H0_H0 ;  /* 0x20000047ff627230 */ /* 0x000fe40000004100 */
[----:B------:R-:W-:Y:S01]  /*1060*/  FFMA.FTZ R76, R13, R76, R14 ;  /* 0x0000004c0d4c7223 */ /* 0x000fe2000001000e */
[----:B------:R-:W-:-:S02]  /*1070*/  HADD2.F32 R101, -RZ, R19.H1_H1 ;  /* 0x30000013ff657230 */ /* 0x000fc40000004100 */
[----:B------:R-:W-:Y:S01]  /*1080*/  FFMA.FTZ R19, R73, R16, R18 ;  /* 0x0000001049137223 */ /* 0x000fe20000010012 */
[----:B------:R-:W-:Y:S01]  /*1090*/  FFMA.FTZ R18, R17, R72, R74 ;  /* 0x0000004811127223 */ /* 0x000fe2000001004a */
[----:B------:R-:W-:Y:S01]  /*10a0*/  FFMA.FTZ R17, R99, R94, R98 ;  /* 0x0000005e63117223 */ /* 0x000fe20000010062 */
[----:B------:R-:W-:Y:S02]  /*10b0*/  HADD2.F32 R72, -RZ, R44.H1_H1 ;  /* 0x3000002cff487230 */ /* 0x000fe40000004100 */
[-C--:B------:R-:W-:Y:S01]  /*10c0*/  FMUL.FTZ R101, R101, R96.reuse ;  /* 0x0000006065657220 */ /* 0x080fe20000410000 */
[----:B------:R-:W-:Y:S02]  /*10d0*/  HADD2.F32 R74, -RZ, R68.H1_H1 ;  /* 0x30000044ff4a7230 */ /* 0x000fe40000004100 */
[----:B------:R-:W-:Y:S01]  /*10e0*/  FMUL.FTZ R13, R15, R96 ;  /* 0x000000600f0d7220 */ /* 0x000fe20000410000 */
[----:B------:R-:W-:Y:S02]  /*10f0*/  HADD2.F32 R14, -RZ, R45.H1_H1 ;  /* 0x3000002dff0e7230 */ /* 0x000fe40000004100 */
[----:B------:R-:W-:-:S02]  /*1100*/  HADD2.F32 R94, -RZ, R69.H1_H1 ;  /* 0x30000045ff5e7230 */ /* 0x000fc40000004100 */
        /* <DEDUP_REMOVED lines=8> */
[----:B------:R-:W-:-:S02]  /*1190*/  F2FP.F16.F32.PACK_AB R73, R14, R19 ;  /* 0x000000130e49723e */ /* 0x000fc400000000ff */
[----:B------:R-:W-:Y:S02]  /*11a0*/  FFMA.FTZ R16, R101, R16, R102 ;  /* 0x0000001065107223 */ /* 0x000fe40000010066 */
[----:B------:R-:W-:-:S03]  /*11b0*/  F2FP.F16.F32.PACK_AB R74, R15, R18 ;  /* 0x000000120f4a723e */ /* 0x000fc600000000ff */
[----:B------:R-:W-:Y:S01]  /*11c0*/  F2FP.F16.F32.PACK_AB R75, R16, R17 ;  /* 0x00000011104b723e */ /* 0x000fe200000000ff */
[----:B------:R-:W-:Y:S06]  /*11d0*/  BRA `(.L_x_3845) ;  /* 0x0000000000907947 */ /* 0x000fec0003800000 */
.L_x_3844:
        /* <DEDUP_REMOVED lines=8> */
[----:B------:R-:W-:Y:S02]  /*1260*/  HADD2.F32 R95, -RZ, R18.H1_H1 ;  /* 0x30000012ff5f7230 */ /* 0x000fe40000004100 */
[-C--:B------:R-:W-:Y:S01]  /*1270*/  FMUL.FTZ R99, R99, R96.reuse ;  /* 0x0000006063637220 */ /* 0x080fe20000410000 */
[----:B0-----:R-:W-:Y:S02]  /*1280*/  HADD2.F32 R15, -RZ, R16.H1_H1 ;  /* 0x30000010ff0f7230 */ /* 0x001fe40000004100 */
[-C--:B------:R-:W-:Y:S01]  /*1290*/  FMUL.FTZ R13, R13, R96.reuse ;  /* 0x000000600d0d7220 */ /* 0x080fe20000410000 */
[----:B------:R-:W-:Y:S02]  /*12a0*/  HADD2.F32 R18, -RZ, R46.H0_H0 ;  /* 0x2000002eff127230 */ /* 0x000fe40000004100 */
[----:B------:R-:W-:Y:S01]  /*12b0*/  FMUL.FTZ R95, R95, R96 ;  /* 0x000000605f5f7220 */ /* 0x000fe20000410000 */
[----:B------:R-:W-:-:S02]  /*12c0*/  HADD2.F32 R14, -RZ, R45.H0_H0 ;  /* 0x2000002dff0e7230 */ /* 0x000fc40000004100 */
[----:B------:R-:W-:Y:S02]  /*12d0*/  HADD2.F32 R16, -RZ, R47.H0_H0 ;  /* 0x2000002fff107230 */ /* 0x000fe40000004100 */
[----:B------:R-:W-:Y:S01]  /*12e0*/  FMUL.FTZ R18, R17, R18 ;  /* 0x0000001211127220 */ /* 0x000fe20000410000 */
[--C-:B------:R-:W-:Y:S02]  /*12f0*/  HADD2.F32 R76, -RZ, R44.reuse.H0_H0 ;  /* 0x2000002cff4c7230 */ /* 0x100fe40000004100 */
[----:B------:R-:W-:Y:S02]  /*1300*/  HADD2.F32 R101, -RZ, R19.H1_H1 ;  /* 0x30000013ff657230 */ /* 0x000fe40000004100 */
[----:B------:R-:W-:Y:S01]  /*1310*/  FMUL.FTZ R19, R73, R14 ;  /* 0x0000000e49137220 */ /* 0x000fe20000410000 */
[----:B------:R-:W-:Y:S01]  /*1320*/  FMUL.FTZ R17, R99, R16 ;  /* 0x0000001063117220 */ /* 0x000fe20000410000 */
[----:B------:R-:W-:Y:S01]  /*1330*/  FMUL.FTZ R76, R13, R76 ;  /* 0x0000004c0d4c7220 */ /* 0x000fe20000410000 */
[----:B------:R-:W-:-:S02]  /*1340*/  HADD2.F32 R72, -RZ, R44.H1_H1 ;  /* 0x3000002cff487230 */ /* 0x000fc40000004100 */
[-C--:B------:R-:W-:Y:S01]  /*1350*/  FMUL.FTZ R101, R101, R96.reuse ;  /* 0x0000006065657220 */ /* 0x080fe20000410000 */
[----:B------:R-:W-:Y:S02]  /*1360*/  HADD2.F32 R14, -RZ, R45.H1_H1 ;  /* 0x3000002dff0e7230 */ /* 0x000fe40000004100 */
[----:B------:R-:W-:Y:S01]  /*1370*/  FMUL.FTZ R13, R15, R96 ;  /* 0x000000600f0d7220 */ /* 0x000fe20000410000 */
[----:B------:R-:W-:Y:S02]  /*1380*/  HADD2.F32 R74, -RZ, R46.H1_H1 ;  /* 0x3000002eff4a7230 */ /* 0x000fe40000004100 */
[----:B------:R-:W-:Y:S02]  /*1390*/  HADD2.F32 R16, -RZ, R47.H1_H1 ;  /* 0x3000002fff107230 */ /* 0x000fe40000004100 */
[----:B------:R-:W-:Y:S01]  /*13a0*/  FMUL.FTZ R14, R75, R14 ;  /* 0x0000000e4b0e7220 */ /* 0x000fe20000410000 */
[----:B------:R-:W-:Y:S01]  /*13b0*/  FMUL.FTZ R13, R13, R72 ;  /* 0x000000480d0d7220 */ /* 0x000fe20000410000 */
[----:B------:R-:W-:Y:S01]  /*13c0*/  FMUL.FTZ R15, R95, R74 ;  /* 0x0000004a5f0f7220 */ /* 0x000fe20000410000 */
[----:B------:R-:W-:-:S02]  /*13d0*/  FMUL.FTZ R16, R101, R16 ;  /* 0x0000001065107220 */ /* 0x000fc40000410000 */
[----:B------:R-:W-:Y:S02]  /*13e0*/  F2FP.F16.F32.PACK_AB R73, R14, R19 ;  /* 0x000000130e49723e */ /* 0x000fe400000000ff */
[----:B------:R-:W-:Y:S02]  /*13f0*/  F2FP.F16.F32.PACK_AB R74, R15, R18 ;  /* 0x000000120f4a723e */ /* 0x000fe400000000ff */
[----:B------:R-:W-:Y:S02]  /*1400*/  F2FP.F16.F32.PACK_AB R75, R16, R17 ;  /* 0x00000011104b723e */ /* 0x000fe400000000ff */
[----:B------:R-:W-:-:S07]  /*1410*/  F2FP.F16.F32.PACK_AB R72, R13, R76 ;  /* 0x0000004c0d48723e */ /* 0x000fce00000000ff */
.L_x_3845:
[----:B------:R-:W0:Y:S02]  /*1420*/  LDC.64 R94, c[0x0][0x3a8] ;  /* 0x0000ea00ff5e7b82 */ /* 0x000e240000000a00 */
[C---:B0-----:R-:W-:Y:S01]  /*1430*/  IMAD.WIDE.U32 R94, R97.reuse, 0x10, R94 ;  /* 0x00000010615e7825 */ /* 0x041fe200078e005e */
[----:B------:R-:W-:-:S04]  /*1440*/  IADD3 R97, PT, PT, R97, 0x20, RZ ;  /* 0x0000002061617810 */ /* 0x000fc80007ffe0ff */
[----:B------:R0:W-:Y:S03]  /*1450*/  STG.E.128 desc[UR6][R94.64], R72 ;  /* 0x000000485e007986 */ /* 0x0001e6000c101d06 */
.L_x_3843:
[----:B------:R-:W-:Y:S05]  /*1460*/  BSYNC.RECONVERGENT B0 ;  /* 0x0000000000007941 */ /* 0x000fea0003800200 */
.L_x_3842:
        /* <DEDUP_REMOVED lines=8> */
[----:B0-----:R-:W-:-:S04]  /*14f0*/  IMAD.WIDE.U32 R6, R97, 0x10, R6 ;  /* 0x0000001061067825 */ /* 0x001fc800078e0006 */
[----:B-1----:R-:W-:Y:S02]  /*1500*/  @P2 IMAD.WIDE.U32 R72, R97, 0x10, R8 ;  /* 0x0000001061482825 */ /* 0x002fe400078e0008 */
[----:B------:R0:W5:Y:S04]  /*1510*/  LDG.E.128 R8, desc[UR6][R6.64] ;  /* 0x0000000606087981 */ /* 0x000168000c1e1d00 */
[----:B------:R0:W5:Y:S01]  /*1520*/  @P2 LDG.E.128 R68, desc[UR6][R72.64] ;  /* 0x0000000648442981 */ /* 0x000162000c1e1d00 */
[----:B------:R-:W-:Y:S05]  /*1530*/  @!P2 BRA `(.L_x_3848) ;  /* 0x0000000000b4a947 */ /* 0x000fea0003800000 */
[--C-:B0----5:R-:W-:Y:S02]  /*1540*/  HADD2.F32 R73, -RZ, R9.reuse.H0_H0 ;  /* 0x20000009ff497230 */ /* 0x121fe40000004100 */
        /* <DEDUP_REMOVED lines=9> */
[----:B------:R-:W-:Y:S02]  /*15e0*/  HADD2.F32 R7, -RZ, R8.H1_H1 ;  /* 0x30000008ff077230 */ /* 0x000fe40000004100 */
[-C--:B------:R-:W-:Y:S01]  /*15f0*/  FMUL.FTZ R99, R99, R96.reuse ;  /* 0x0000006063637220 */ /* 0x080fe20000410000 */
[----:B------:R-:W-:Y:S02]  /*1600*/  HADD2.F32 R10, -RZ, R34.H0_H0 ;  /* 0x20000022ff0a7230 */ /* 0x000fe40000004100 */
[----:B------:R-:W-:Y:S01]  /*1610*/  FMUL.FTZ R95, R95, R96 ;  /* 0x000000605f5f7220 */ /* 0x000fe20000410000 */
[----:B------:R-:W-:-:S02]  /*1620*/  HADD2.F32 R94, -RZ, R70.H0_H0 ;  /* 0x20000046ff5e7230 */ /* 0x000fc40000004100 */
[----:B------:R-:W-:Y:S02]  /*1630*/  HADD2.F32 R12, -RZ, R32.H0_H0 ;  /* 0x20000020ff0c7230 */ /* 0x000fe40000004100 */
[----:B------:R-:W-:Y:S02]  /*1640*/  HADD2.F32 R72, -RZ, R68.H0_H0 ;  /* 0x20000044ff487230 */ /* 0x000fe40000004100 */
[----:B------:R-:W-:Y:S01]  /*1650*/  FFMA.FTZ R10, R9, R10, R94 ;  /* 0x0000000a090a7223 */ /* 0x000fe2000001005e */
[----:B------:R-:W-:Y:S02]  /*1660*/  HADD2.F32 R6, -RZ, R33.H0_H0 ;  /* 0x20000021ff067230 */ /* 0x000fe40000004100 */
[----:B------:R-:W-:Y:S02]  /*1670*/  HADD2.F32 R74, -RZ, R69.H0_H0 ;  /* 0x20000045ff4a7230 */ /* 0x000fe40000004100 */
[----:B------:R-:W-:Y:S01]  /*1680*/  FFMA.FTZ R12, R5, R12, R72 ;  /* 0x0000000c050c7223 */ /* 0x000fe20000010048 */
[----:B------:R-:W-:-:S02]  /*1690*/  HADD2.F32 R8, -RZ, R35.H0_H0 ;  /* 0x20000023ff087230 */ /* 0x000fc40000004100 */
[----:B------:R-:W-:Y:S01]  /*16a0*/  FMUL.FTZ R5, R7, R96 ;  /* 0x0000006007057220 */ /* 0x000fe20000410000 */
[----:B------:R-:W-:Y:S02]  /*16b0*/  HADD2.F32 R98, -RZ, R71.H0_H0 ;  /* 0x20000047ff627230 */ /* 0x000fe40000004100 */
[----:B------:R-:W-:Y:S02]  /*16c0*/  HADD2.F32 R101, -RZ, R11.H1_H1 ;  /* 0x3000000bff657230 */ /* 0x000fe40000004100 */
[----:B------:R-:W-:Y:S01]  /*16d0*/  FFMA.FTZ R11, R73, R6, R74 ;  /* 0x00000006490b7223 */ /* 0x000fe2000001004a */
[----:B------:R-:W-:Y:S02]  /*16e0*/  HADD2.F32 R72, -RZ, R32.H1_H1 ;  /* 0x30000020ff487230 */ /* 0x000fe40000004100 */
[----:B------:R-:W-:Y:S01]  /*16f0*/  FFMA.FTZ R9, R99, R8, R98 ;  /* 0x0000000863097223 */ /* 0x000fe20000010062 */
[----:B------:R-:W-:Y:S02]  /*1700*/  HADD2.F32 R94, -RZ, R68.H1_H1 ;  /* 0x30000044ff5e7230 */ /* 0x000fe40000004100 */
[----:B------:R-:W-:Y:S01]  /*1710*/  FMUL.FTZ R101, R101, R96 ;  /* 0x0000006065657220 */ /* 0x000fe20000410000 */
[----:B------:R-:W-:-:S02]  /*1720*/  HADD2.F32 R6, -RZ, R33.H1_H1 ;  /* 0x30000021ff067230 */ /* 0x000fc40000004100 */
[----:B------:R-:W-:Y:S02]  /*1730*/  HADD2.F32 R98, -RZ, R69.H1_H1 ;  /* 0x30000045ff627230 */ /* 0x000fe40000004100 */
[----:B------:R-:W-:Y:S01]  /*1740*/  FFMA.FTZ R5, R5, R72, R94 ;  /* 0x0000004805057223 */ /* 0x000fe2000001005e */
[----:B------:R-:W-:Y:S02]  /*1750*/  HADD2.F32 R74, -RZ, R34.H1_H1 ;  /* 0x30000022ff4a7230 */ /* 0x000fe40000004100 */
[----:B------:R-:W-:Y:S02]  /*1760*/  HADD2.F32 R100, -RZ, R70.H1_H1 ;  /* 0x30000046ff647230 */ /* 0x000fe40000004100 */
[----:B------:R-:W-:Y:S01]  /*1770*/  FFMA.FTZ R6, R75, R6, R98 ;  /* 0x000000064b067223 */ /* 0x000fe20000010062 */
[----:B------:R-:W-:Y:S01]  /*1780*/  HADD2.F32 R8, -RZ, R35.H1_H1 ;  /* 0x30000023ff087230 */ /* 0x000fe20000004100 */
[----:B------:R-:W-:Y:S01]  /*1790*/  F2FP.F16.F32.PACK_AB R72, R5, R12 ;  /* 0x0000000c0548723e */ /* 0x000fe200000000ff */
[----:B------:R-:W-:-:S02]  /*17a0*/  HADD2.F32 R102, -RZ, R71.H1_H1 ;  /* 0x30000047ff667230 */ /* 0x000fc40000004100 */
[----:B------:R-:W-:Y:S01]  /*17b0*/  FFMA.FTZ R7, R95, R74, R100 ;  /* 0x0000004a5f077223 */ /* 0x000fe20000010064 */
[----:B------:R-:W-:Y:S02]  /*17c0*/  F2FP.F16.F32.PACK_AB R73, R6, R11 ;  /* 0x0000000b0649723e */ /* 0x000fe400000000ff */
[----:B------:R-:W-:Y:S02]  /*17d0*/  FFMA.FTZ R8, R101, R8, R102 ;  /* 0x0000000865087223 */ /* 0x000fe40000010066 */
[----:B------:R-:W-:-:S03]  /*17e0*/  F2FP.F16.F32.PACK_AB R74, R7, R10 ;  /* 0x0000000a074a723e */ /* 0x000fc600000000ff */
[----:B------:R-:W-:Y:S01]  /*17f0*/  F2FP.F16.F32.PACK_AB R75, R8, R9 ;  /* 0x00000009084b723e */ /* 0x000fe200000000ff */
[----:B------:R-:W-:Y:S06]  /*1800*/  BRA `(.L_x_3849) ;  /* 0x0000000000907947 */ /* 0x000fec0003800000 */
.L_x_3848:
        /* <DEDUP_REMOVED lines=36> */
.L_x_3849:
[----:B------:R-:W0:Y:S02]  /*1a50*/  LDC.64 R94, c[0x0][0x3a8] ;  /* 0x0000ea00ff5e7b82 */ /* 0x000e240000000a00 */
[C---:B0-----:R-:W-:Y:S01]  /*1a60*/  IMAD.WIDE.U32 R94, R97.reuse, 0x10, R94 ;  /* 0x00000010615e7825 */ /* 0x041fe200078e005e */
[----:B------:R-:W-:-:S04]  /*1a70*/  IADD3 R97, PT, PT, R97, 0x20, RZ ;  /* 0x0000002061617810 */ /* 0x000fc80007ffe0ff */
[----:B------:R0:W-:Y:S03]  /*1a80*/  STG.E.128 desc[UR6][R94.64], R72 ;  /* 0x000000485e007986 */ /* 0x0001e6000c101d06 */
.L_x_3847:
[----:B------:R-:W-:Y:S05]  /*1a90*/  BSYNC.RECONVERGENT B0 ;  /* 0x0000000000007941 */ /* 0x000fea0003800200 */
.L_x_3846:
        /* <DEDUP_REMOVED lines=13> */
[----:B-----5:R-:W-:Y:S02]  /*1b70*/  HADD2.F32 R89, -RZ, R73.H0_H0 ;  /* 0x20000049ff597230 */ /* 0x020fe40000004100 */
[----:B------:R-:W-:Y:S02]  /*1b80*/  HADD2.F32 R77, -RZ, R72.H0_H0 ;  /* 0x20000048ff4d7230 */ /* 0x000fe40000004100 */
[----:B------:R-:W-:Y:S02]  /*1b90*/  HADD2.F32 R91, -RZ, R74.H0_H0 ;  /* 0x2000004aff5b7230 */ /* 0x000fe40000004100 */
[-C--:B------:R-:W-:Y:S01]  /*1ba0*/  FMUL.FTZ R89, R89, R96.reuse ;  /* 0x0000006059597220 */ /* 0x080fe20000410000 */
[----:B0-----:R-:W-:Y:S02]  /*1bb0*/  HADD2.F32 R87, -RZ, R72.H1_H1 ;  /* 0x30000048ff577230 */ /* 0x001fe40000004100 */
[----:B------:R-:W-:Y:S01]  /*1bc0*/  FMUL.FTZ R77, R77, R96 ;  /* 0x000000604d4d7220 */ /* 0x000fe20000410000 */
[----:B------:R-:W-:-:S02]  /*1bd0*/  HADD2.F32 R95, -RZ, R74.H1_H1 ;  /* 0x3000004aff5f7230 */ /* 0x000fc40000004100 */
[-C--:B------:R-:W-:Y:S01]  /*1be0*/  FMUL.FTZ R91, R91, R96.reuse ;  /* 0x000000605b5b7220 */ /* 0x080fe20000410000 */
[----:B------:R-:W-:Y:S02]  /*1bf0*/  HADD2.F32 R99, -RZ, R75.H0_H0 ;  /* 0x2000004bff637230 */ /* 0x000fe40000004100 */
[-C--:B------:R-:W-:Y:S01]  /*1c00*/  FMUL.FTZ R86, R87, R96.reuse ;  /* 0x0000006057567220 */ /* 0x080fe20000410000 */
[----:B------:R-:W-:Y:S02]  /*1c10*/  HADD2.F32 R74, -RZ, R21.H0_H0 ;  /* 0x20000015ff4a7230 */ /* 0x000fe40000004100 */
[-C--:B------:R-:W-:Y:S01]  /*1c20*/  FMUL.FTZ R95, R95, R96.reuse ;  /* 0x000000605f5f7220 */ /* 0x080fe20000410000 */
[----:B------:R-:W-:Y:S02]  /*1c30*/  HADD2.F32 R98, -RZ, R69.H0_H0 ;  /* 0x20000045ff627230 */ /* 0x000fe40000004100 */
[----:B------:R-:W-:Y:S01]  /*1c40*/  FMUL.FTZ R99, R99, R96 ;  /* 0x0000006063637220 */ /* 0x000fe20000410000 */
[----:B------:R-:W-:-:S02]  /*1c50*/  HADD2.F32 R73, -RZ, R73.H1_H1 ;  /* 0x30000049ff497230 */ /* 0x000fc40000004100 */
[----:B------:R-:W-:Y:S02]  /*1c60*/  HADD2.F32 R75, -RZ, R75.H1_H1 ;  /* 0x3000004bff4b7230 */ /* 0x000fe40000004100 */
[----:B------:R-:W-:Y:S01]  /*1c70*/  FFMA.FTZ R87, R89, R74, R98 ;  /* 0x0000004a59577223 */ /* 0x000fe20000010062 */
[----:B------:R-:W-:Y:S02]  /*1c80*/  HADD2.F32 R72, -RZ, R20.H0_H0 ;  /* 0x20000014ff487230 */ /* 0x000fe40000004100 */
[-C--:B------:R-:W-:Y:S01]  /*1c90*/  FMUL.FTZ R88, R73, R96.reuse ;  /* 0x0000006049587220 */ /* 0x080fe20000410000 */
[----:B------:R-:W-:Y:S02]  /*1ca0*/  HADD2.F32 R94, -RZ, R68.H0_H0 ;  /* 0x20000044ff5e7230 */ /* 0x000fe40000004100 */
[----:B------:R-:W-:Y:S01]  /*1cb0*/  FMUL.FTZ R92, R75, R96 ;  /* 0x000000604b5c7220 */ /* 0x000fe20000410000 */
[----:B------:R-:W-:Y:S02]  /*1cc0*/  HADD2.F32 R90, -RZ, R22.H0_H0 ;  /* 0x20000016ff5a7230 */ /* 0x000fe40000004100 */
[----:B------:R-:W-:-:S02]  /*1cd0*/  HADD2.F32 R100, -RZ, R70.H0_H0 ;  /* 0x20000046ff647230 */ /* 0x000fc40000004100 */
[----:B------:R-:W-:Y:S01]  /*1ce0*/  FFMA.FTZ R77, R77, R72, R94 ;  /* 0x000000484d4d7223 */ /* 0x000fe2000001005e */
[----:B------:R-:W-:Y:S02]  /*1cf0*/  HADD2.F32 R73, -RZ, R20.H1_H1 ;  /* 0x30000014ff497230 */ /* 0x000fe40000004100 */
[----:B------:R-:W-:Y:S02]  /*1d00*/  HADD2.F32 R75, -RZ, R21.H1_H1 ;  /* 0x30000015ff4b7230 */ /* 0x000fe40000004100 */
[----:B------:R-:W-:Y:S01]  /*1d10*/  FFMA.FTZ R89, R91, R90, R100 ;  /* 0x0000005a5b597223 */ /* 0x000fe20000010064 */
[----:B------:R-:W-:Y:S02]  /*1d20*/  HADD2.F32 R90, -RZ, R22.H1_H1 ;  /* 0x30000016ff5a7230 */ /* 0x000fe40000004100 */
[----:B------:R-:W-:Y:S02]  /*1d30*/  HADD2.F32 R72, -RZ, R23.H0_H0 ;  /* 0x20000017ff487230 */ /* 0x000fe40000004100 */
[----:B------:R-:W-:-:S02]  /*1d40*/  HADD2.F32 R94, -RZ, R71.H0_H0 ;  /* 0x20000047ff5e7230 */ /* 0x000fc40000004100 */
[----:B------:R-:W-:Y:S02]  /*1d50*/  HADD2.F32 R101, -RZ, R23.H1_H1 ;  /* 0x30000017ff657230 */ /* 0x000fe40000004100 */
[----:B------:R-:W-:Y:S02]  /*1d60*/  HADD2.F32 R107, -RZ, R71.H1_H1 ;  /* 0x30000047ff6b7230 */ /* 0x000fe40000004100 */
[----:B------:R-:W-:Y:S01]  /*1d70*/  FFMA.FTZ R91, R99, R72, R94 ;  /* 0x00000048635b7223 */ /* 0x000fe2000001005e */
[----:B------:R-:W-:Y:S02]  /*1d80*/  HADD2.F32 R74, -RZ, R70.H1_H1 ;  /* 0x30000046ff4a7230 */ /* 0x000fe40000004100 */
[----:B------:R-:W-:Y:S02]  /*1d90*/  HADD2.F32 R105, -RZ, R69.H1_H1 ;  /* 0x30000045ff697230 */ /* 0x000fe40000004100 */
[----:B------:R-:W-:Y:S01]  /*1da0*/  FFMA.FTZ R92, R92, R101, R107 ;  /* 0x000000655c5c7223 */ /* 0x000fe2000001006b */
[----:B------:R-:W-:-:S02]  /*1db0*/  HADD2.F32 R103, -RZ, R68.H1_H1 ;  /* 0x30000044ff677230 */ /* 0x000fc40000004100 */
[----:B------:R-:W-:Y:S01]  /*1dc0*/  FFMA.FTZ R90, R95, R90, R74 ;  /* 0x0000005a5f5a7223 */ /* 0x000fe2000001004a */
[----:B------:R-:W-:Y:S01]  /*1dd0*/  FFMA.FTZ R88, R88, R75, R105 ;  /* 0x0000004b58587223 */ /* 0x000fe20000010069 */
[----:B------:R-:W-:Y:S01]  /*1de0*/  F2FP.F16.F32.PACK_AB R75, R92, R91 ;  /* 0x0000005b5c4b723e */ /* 0x000fe200000000ff */
[----:B------:R-:W-:Y:S02]  /*1df0*/  FFMA.FTZ R86, R86, R73, R103 ;  /* 0x0000004956567223 */ /* 0x000fe40000010067 */
[----:B------:R-:W-:Y:S02]  /*1e00*/  F2FP.F16.F32.PACK_AB R74, R90, R89 ;  /* 0x000000595a4a723e */ /* 0x000fe400000000ff */
[----:B------:R-:W-:Y:S02]  /*1e10*/  F2FP.F16.F32.PACK_AB R73, R88, R87 ;  /* 0x000000575849723e */ /* 0x000fe400000000ff */
[----:B------:R-:W-:Y:S01]  /*1e20*/  F2FP.F16.F32.PACK_AB R72, R86, R77 ;  /* 0x0000004d5648723e */ /* 0x000fe200000000ff */
[----:B------:R-:W-:Y:S06]  /*1e30*/  BRA `(.L_x_3853) ;  /* 0x0000000000907947 */ /* 0x000fec0003800000 */
.L_x_3852:
        /* <DEDUP_REMOVED lines=12> */
[----:B------:R-:W-:Y:S02]  /*1f00*/  HADD2.F32 R73, -RZ, R73.H1_H1 ;  /* 0x30000049ff497230 */ /* 0x000fe40000004100 */
[----:B------:R-:W-:Y:S01]  /*1f10*/  FMUL.FTZ R99, R99, R96 ;  /* 0x0000006063637220 */ /* 0x000fe20000410000 */
[----:B------:R-:W-:-:S02]  /*1f20*/  HADD2.F32 R75, -RZ, R75.H1_H1 ;  /* 0x3000004bff4b7230 */ /* 0x000fc40000004100 */
[----:B------:R-:W-:Y:S01]  /*1f30*/  FMUL.FTZ R87, R89, R74 ;  /* 0x0000004a59577220 */ /* 0x000fe20000410000 */
[----:B------:R-:W-:Y:S02]  /*1f40*/  HADD2.F32 R72, -RZ, R20.H0_H0 ;  /* 0x20000014ff487230 */ /* 0x000fe40000004100 */
[-C--:B------:R-:W-:Y:S01]  /*1f50*/  FMUL.FTZ R88, R73, R96.reuse ;  /* 0x0000006049587220 */ /* 0x080fe20000410000 */
[----:B------:R-:W-:Y:S02]  /*1f60*/  HADD2.F32 R90, -RZ, R22.H0_H0 ;  /* 0x20000016ff5a7230 */ /* 0x000fe40000004100 */
[----:B------:R-:W-:Y:S01]  /*1f70*/  FMUL.FTZ R92, R75, R96 ;  /* 0x000000604b5c7220 */ /* 0x000fe20000410000 */
[--C-:B------:R-:W-:Y:S02]  /*1f80*/  HADD2.F32 R101, -RZ, R23.reuse.H1_H1 ;  /* 0x30000017ff657230 */ /* 0x100fe40000004100 */
[----:B------:R-:W-:Y:S01]  /*1f90*/  FMUL.FTZ R77, R77, R72 ;  /* 0x000000484d4d7220 */ /* 0x000fe20000410000 */
[----:B------:R-:W-:-:S02]  /*1fa0*/  HADD2.F32 R72, -RZ, R23.H0_H0 ;  /* 0x20000017ff487230 */ /* 0x000fc40000004100 */
        /* <DEDUP_REMOVED lines=13> */
.L_x_3853:
[----:B------:R-:W0:Y:S02]  /*2080*/  LDC.64 R94, c[0x0][0x3a8] ;  /* 0x0000ea00ff5e7b82 */ /* 0x000e240000000a00 */
[----:B0-----:R-:W-:-:S05]  /*2090*/  IMAD.WIDE.U32 R94, R97, 0x10, R94 ;  /* 0x00000010615e7825 */ /* 0x001fca00078e005e */
[----:B------:R0:W-:Y:S02]  /*20a0*/  STG.E.128 desc[UR6][R94.64], R72 ;  /* 0x000000485e007986 */ /* 0x0001e4000c101d06 */
.L_x_3851:
[----:B------:R-:W-:Y:S05]  /*20b0*/  BSYNC.RECONVERGENT B0 ;  /* 0x0000000000007941 */ /* 0x000fea0003800200 */
.L_x_3850:
[----:B0-----:R-:W-:Y:S01]  /*20c0*/  FADD.FTZ R73, RZ, R85 ;  /* 0x00000055ff497221 */ /* 0x001fe20000010000 */
        /* <DEDUP_REMOVED lines=124> */
.L_x_3875:
        /* <DEDUP_REMOVED lines=26> */
[----:B------:R-:W-:Y:S02]  /*2a30*/  HADD2.F32 R105, -RZ, R67.H0_H0 ;  /* 0x20000043ff697230 */ /* 0x000fe40000004100 */
[----:B------:R-:W-:Y:S01]  /*2a40*/  FFMA.FTZ R98, R74, R95, R99 ;  /* 0x0000005f4a627223 */ /* 0x000fe20000010063 */
[----:B------:R-:W-:Y:S02]  /*2a50*/  HADD2.F32 R107, -RZ, R63.H0_H0 ;  /* 0x2000003fff6b7230 */ /* 0x000fe40000004100 */
[----:B------:R-:W-:Y:S01]  /*2a60*/  FFMA.FTZ R103, R94, R101, R103 ;  /* 0x000000655e677223 */ /* 0x000fe20000010067 */
[----:B------:R-:W-:Y:S01]  /*2a70*/  FADD.FTZ R72, R85, -R96 ;  /* 0x8000006055487221 */ /* 0x000fe20000010000 */
[----:B------:R-:W0:Y:S01]  /*2a80*/  LDC.64 R94, c[0x0][0x428] ;  /* 0x00010a00ff5e7b82 */ /* 0x000e220000000a00 */
[----:B------:R-:W-:Y:S02]  /*2a90*/  HADD2.F32 R73, -RZ, R64.H0_H0 ;  /* 0x20000040ff497230 */ /* 0x000fe40000004100 */
[----:B------:R-:W-:Y:S01]  /*2aa0*/  FFMA.FTZ R104, R100, R105, R107 ;  /* 0x0000006964687223 */ /* 0x000fe2000001006b */
[----:B------:R-:W-:-:S02]  /*2ab0*/  HADD2.F32 R75, -RZ, R60.H0_H0 ;  /* 0x2000003cff4b7230 */ /* 0x000fc40000004100 */
[----:B------:R-:W-:Y:S01]  /*2ac0*/  FMUL.FTZ R72, R97, R72 ;  /* 0x0000004861487220 */ /* 0x000fe20000410000 */
[--C-:B------:R-:W-:Y:S01]  /*2ad0*/  FADD.FTZ R100, R79, -R96.reuse ;  /* 0x800000604f647221 */ /* 0x100fe20000010000 */
[--C-:B------:R-:W-:Y:S01]  /*2ae0*/  FADD.FTZ R74, R78, -R96.reuse ;  /* 0x800000604e4a7221 */ /* 0x100fe20000010000 */
[--C-:B------:R-:W-:Y:S01]  /*2af0*/  FADD.FTZ R102, R80, -R96.reuse ;  /* 0x8000006050667221 */ /* 0x100fe20000010000 */
[----:B------:R-:W-:Y:S01]  /*2b00*/  FADD.FTZ R106, R81, -R96 ;  /* 0x80000060516a7221 */ /* 0x000fe20000010000 */
[----:B------:R-:W-:Y:S01]  /*2b10*/  FFMA.FTZ R72, R72, R73, R75 ;  /* 0x0000004948487223 */ /* 0x000fe2000001004b */
[----:B------:R-:W-:Y:S02]  /*2b20*/  HADD2.F32 R99, -RZ, R65.H1_H1 ;  /* 0x30000041ff637230 */ /* 0x000fe40000004100 */
[C---:B------:R-:W-:Y:S01]  /*2b30*/  FMUL.FTZ R100, R97.reuse, R100 ;  /* 0x0000006461647220 */ /* 0x040fe20000410000 */
[----:B------:R-:W-:Y:S02]  /*2b40*/  HADD2.F32 R101, -RZ, R61.H1_H1 ;  /* 0x3000003dff657230 */ /* 0x000fe40000004100 */
[----:B------:R-:W-:Y:S01]  /*2b50*/  FMUL.FTZ R106, R97, R106 ;  /* 0x0000006a616a7220 */ /* 0x000fe20000410000 */
[----:B------:R-:W-:-:S02]  /*2b60*/  HADD2.F32 R73, -RZ, R64.H1_H1 ;  /* 0x30000040ff497230 */ /* 0x000fc40000004100 */
[C---:B------:R-:W-:Y:S01]  /*2b70*/  FMUL.FTZ R102, R97.reuse, R102 ;  /* 0x0000006661667220 */ /* 0x040fe20000410000 */
[----:B------:R-:W-:Y:S02]  /*2b80*/  HADD2.F32 R75, -RZ, R60.H1_H1 ;  /* 0x3000003cff4b7230 */ /* 0x000fe40000004100 */
[----:B------:R-:W-:Y:S01]  /*2b90*/  FMUL.FTZ R74, R97, R74 ;  /* 0x0000004a614a7220 */ /* 0x000fe20000410000 */
[----:B------:R-:W-:Y:S02]  /*2ba0*/  HADD2.F32 R105, -RZ, R66.H1_H1 ;  /* 0x30000042ff697230 */ /* 0x000fe40000004100 */
[----:B------:R-:W-:Y:S01]  /*2bb0*/  FFMA.FTZ R101, R100, R99, R101 ;  /* 0x0000006364657223 */ /* 0x000fe20000010065 */
[----:B------:R-:W-:Y:S02]  /*2bc0*/  HADD2.F32 R107, -RZ, R62.H1_H1 ;  /* 0x3000003eff6b7230 */ /* 0x000fe40000004100 */
[----:B------:R-:W-:Y:S01]  /*2bd0*/  FFMA.FTZ R99, R74, R73, R75 ;  /* 0x000000494a637223 */ /* 0x000fe2000001004b */
[----:B------:R-:W-:-:S02]  /*2be0*/  HADD2.F32 R109, -RZ, R67.H1_H1 ;  /* 0x30000043ff6d7230 */ /* 0x000fc40000004100 */
[----:B------:R-:W-:Y:S02]  /*2bf0*/  HADD2.F32 R111, -RZ, R63.H1_H1 ;  /* 0x3000003fff6f7230 */ /* 0x000fe40000004100 */
[----:B------:R-:W-:Y:S01]  /*2c00*/  FFMA.FTZ R102, R102, R105, R107 ;  /* 0x0000006966667223 */ /* 0x000fe2000001006b */
[----:B------:R-:W-:Y:S01]  /*2c10*/  F2FP.F16.F32.PACK_AB R73, R101, R98 ;  /* 0x000000626549723e */ /* 0x000fe200000000ff */
[----:B0-----:R-:W-:Y:S01]  /*2c20*/  IMAD.WIDE.U32 R94, R93, 0x10, R94 ;  /* 0x000000105d5e7825 */ /* 0x001fe200078e005e */
[----:B------:R-:W-:-:S03]  /*2c30*/  F2FP.F16.F32.PACK_AB R72, R99, R72 ;  /* 0x000000486348723e */ /* 0x000fc600000000ff */
[----:B------:R-:W-:Y:S01]  /*2c40*/  FFMA.FTZ R109, R106, R109, R111 ;  /* 0x0000006d6a6d7223 */ /* 0x000fe2000001006f */
[----:B------:R-:W-:Y:S02]  /*2c50*/  F2FP.F16.F32.PACK_AB R74, R102, R103 ;  /* 0x00000067664a723e */ /* 0x000fe400000000ff */
[----:B------:R-:W-:Y:S02]  /*2c60*/  IADD3 R93, PT, PT, R93, 0x20, RZ ;  /* 0x000000205d5d7810 */ /* 0x000fe40007ffe0ff */
[----:B------:R-:W-:-:S05]  /*2c70*/  F2FP.F16.F32.PACK_AB R75, R109, R104 ;  /* 0x000000686d4b723e */ /* 0x000fca00000000ff */
[----:B------:R0:W-:Y:S02]  /*2c80*/  STG.E.128 desc[UR6][R94.64], R72 ;  /* 0x000000485e007986 */ /* 0x0001e4000c101d06 */
.L_x_3856:
[----:B------:R-:W-:Y:S05]  /*2c90*/  BSYNC.RECONVERGENT B0 ;  /* 0x0000000000007941 */ /* 0x000fea0003800200 */
.L_x_3855:
[----:B------:R-:W-:Y:S01]  /*2ca0*/  ISETP.GE.U32.AND P0, PT, R3, 0x40, PT ;  /* 0x000000400300780c */ /* 0x000fe20003f06070 */
[----:B------:R-:W-:-:S12]  /*2cb0*/  BSSY.RECONVERGENT B0, `(.L_x_3857) ;  /* 0x0000032000007945 */ /* 0x000fd80003800200 */
[----:B------:R-:W-:Y:S05]  /*2cc0*/  @!P0 BRA `(.L_x_3858) ;  /* 0x0000000000c08947 */ /* 0x000fea0003800000 */
[--C-:B0-----:R-:W-:Y:S01]  /*2cd0*/  FADD.FTZ R94, R18, -R96.reuse ;  /* 0x80000060125e7221 */ /* 0x101fe20000010000 */
        /* <DEDUP_REMOVED lines=47> */
.L_x_3858:
[----:B------:R-:W-:Y:S05]  /*2fd0*/  BSYNC.RECONVERGENT B0 ;  /* 0x0000000000007941 */ /* 0x000fea0003800200 */
.L_x_3857:
[----:B------:R-:W-:Y:S01]  /*2fe0*/  ISETP.GE.U32.AND P0, PT, R3, 0x60, PT ;  /* 0x000000600300780c */ /* 0x000fe20003f06070 */
[----:B------:R-:W-:-:S12]  /*2ff0*/  BSSY.RECONVERGENT B0, `(.L_x_3859) ;  /* 0x0000032000007945 */ /* 0x000fd80003800200 */
[----:B------:R-:W-:Y:S05]  /*3000*/  @!P0 BRA `(.L_x_3860) ;  /* 0x0000000000c08947 */ /* 0x000fea0003800000 */
[--C-:B0-2---:R-:W-:Y:S01]  /*3010*/  FADD.FTZ R94, R10, -R96.reuse ;  /* 0x800000600a5e7221 */ /* 0x105fe20000010000 */
        /* <DEDUP_REMOVED lines=47> */
.L_x_3860:
[----:B------:R-:W-:Y:S05]  /*3310*/  BSYNC.RECONVERGENT B0 ;  /* 0x0000000000007941 */ /* 0x000fea0003800200 */
.L_x_3859:
[----:B------:R-:W-:Y:S01]  /*3320*/  ISETP.GE.U32.AND P0, PT, R3, 0x80, PT ;  /* 0x000000800300780c */ /* 0x000fe20003f06070 */
[----:B------:R-:W-:-:S12]  /*3330*/  BSSY.RECONVERGENT B0, `(.L_x_3861) ;  /* 0x0000031000007945 */ /* 0x000fd80003800200 */
[----:B------:R-:W-:Y:S05]  /*3340*/  @!P0 BRA `(.L_x_3862) ;  /* 0x0000000000bc8947 */ /* 0x000fea0003800000 */
[----:B0123--:R-:W0:Y:S01]  /*3350*/  LDC.64 R94, c[0x0][0x428] ;  /* 0x00010a00ff5e7b82 */ /* 0x00fe220000000a00 */
[--C-:B------:R-:W-:Y:S01]  /*3360*/  FADD.FTZ R72, R77, -R96.reuse ;  /* 0x800000604d487221 */ /* 0x100fe20000010000 */
[--C-:B------:R-:W-:Y:S01]  /*3370*/  FADD.FTZ R100, R87, -R96.reuse ;  /* 0x8000006057647221 */ /* 0x100fe20000010000 */
[--C-:B------:R-:W-:Y:S01]  /*3380*/  FADD.FTZ R104, R89, -R96.reuse ;  /* 0x8000006059687221 */ /* 0x100fe20000010000 */
[--C-:B------:R-:W-:Y:S01]  /*3390*/  FADD.FTZ R98, R86, -R96.reuse ;  /* 0x8000006056627221 */ /* 0x100fe20000010000 */
[--C-:B------:R-:W-:Y:S01]  /*33a0*/  FADD.FTZ R102, R88, -R96.reuse ;  /* 0x8000006058667221 */ /* 0x100fe20000010000 */
[--C-:B------:R-:W-:Y:S01]  /*33b0*/  FADD.FTZ R106, R90, -R96.reuse ;  /* 0x800000605a6a7221 */ /* 0x100fe20000010000 */
[--C-:B------:R-:W-:Y:S01]  /*33c0*/  FADD.FTZ R108, R91, -R96.reuse ;  /* 0x800000605b6c7221 */ /* 0x100fe20000010000 */
[----:B-----5:R-:W-:Y:S02]  /*33d0*/  HADD2.F32 R75, -RZ, R28.H0_H0 ;  /* 0x2000001cff4b7230 */ /* 0x020fe40000004100 */
[----:B------:R-:W-:Y:S01]  /*33e0*/  FADD.FTZ R96, R92, -R96 ;  /* 0x800000605c607221 */ /* 0x000fe20000010000 */
[----:B------:R-:W-:-:S02]  /*33f0*/  HADD2.F32 R99, -RZ, R24.H0_H0 ;  /* 0x20000018ff637230 */ /* 0x000fc40000004100 */
[C---:B------:R-:W-:Y:S01]  /*3400*/  FMUL.FTZ R74, R97.reuse, R72 ;  /* 0x00000048614a7220 */ /* 0x040fe20000410000 */
[----:B------:R-:W-:Y:S02]  /*3410*/  HADD2.F32 R101, -RZ, R29.H0_H0 ;  /* 0x2000001dff657230 */ /* 0x000fe40000004100 */
[C---:B------:R-:W-:Y:S01]  /*3420*/  FMUL.FTZ R100, R97.reuse, R100 ;  /* 0x0000006461647220 */ /* 0x040fe20000410000 */
[----:B------:R-:W-:Y:S02]  /*3430*/  HADD2.F32 R103, -RZ, R25.H0_H0 ;  /* 0x20000019ff677230 */ /* 0x000fe40000004100 */
[C---:B------:R-:W-:Y:S01]  /*3440*/  FMUL.FTZ R104, R97.reuse, R104 ;  /* 0x0000006861687220 */ /* 0x040fe20000410000 */
[----:B------:R-:W-:Y:S02]  /*3450*/  HADD2.F32 R105, -RZ, R30.H0_H0 ;  /* 0x2000001eff697230 */ /* 0x000fe40000004100 */
[----:B------:R-:W-:Y:S01]  /*3460*/  FMUL.FTZ R72, R97, R98 ;  /* 0x0000006261487220 */ /* 0x000fe20000410000 */
[----:B------:R-:W-:-:S02]  /*3470*/  HADD2.F32 R107, -RZ, R26.H0_H0 ;  /* 0x2000001aff6b7230 */ /* 0x000fc40000004100 */
[C---:B------:R-:W-:Y:S01]  /*3480*/  FMUL.FTZ R73, R97.reuse, R102 ;  /* 0x0000006661497220 */ /* 0x040fe20000410000 */
[C---:B------:R-:W-:Y:S01]  /*3490*/  FMUL.FTZ R106, R97.reuse, R106 ;  /* 0x0000006a616a7220 */ /* 0x040fe20000410000 */
[C---:B------:R-:W-:Y:S01]  /*34a0*/  FMUL.FTZ R108, R97.reuse, R108 ;  /* 0x0000006c616c7220 */ /* 0x040fe20000410000 */
[----:B------:R-:W-:Y:S01]  /*34b0*/  FMUL.FTZ R98, R97, R96 ;  /* 0x0000006061627220 */ /* 0x000fe20000410000 */
[----:B------:R-:W-:Y:S01]  /*34c0*/  FFMA.FTZ R99, R74, R75, R99 ;  /* 0x0000004b4a637223 */ /* 0x000fe20000010063 */
[----:B------:R-:W-:Y:S01]  /*34d0*/  FFMA.FTZ R100, R100, R101, R103 ;  /* 0x0000006564647223 */ /* 0x000fe20000010067 */
[----:B------:R-:W-:Y:S01]  /*34e0*/  FFMA.FTZ R104, R104, R105, R107 ;  /* 0x0000006968687223 */ /* 0x000fe2000001006b */
[----:B------:R-:W-:Y:S02]  /*34f0*/  HADD2.F32 R75, -RZ, R28.H1_H1 ;  /* 0x3000001cff4b7230 */ /* 0x000fe40000004100 */
[----:B------:R-:W-:Y:S02]  /*3500*/  HADD2.F32 R74, -RZ, R29.H1_H1 ;  /* 0x3000001dff4a7230 */ /* 0x000fe40000004100 */
[----:B------:R-:W-:-:S02]  /*3510*/  HADD2.F32 R101, -RZ, R30.H1_H1 ;  /* 0x3000001eff657230 */ /* 0x000fc40000004100 */
[----:B------:R-:W-:Y:S02]  /*3520*/  HADD2.F32 R105, -RZ, R31.H0_H0 ;  /* 0x2000001fff697230 */ /* 0x000fe40000004100 */
[----:B------:R-:W-:Y:S02]  /*3530*/  HADD2.F32 R107, -RZ, R27.H0_H0 ;  /* 0x2000001bff6b7230 */ /* 0x000fe40000004100 */
[----:B------:R-:W-:Y:S02]  /*3540*/  HADD2.F32 R109, -RZ, R31.H1_H1 ;  /* 0x3000001fff6d7230 */ /* 0x000fe40000004100 */
[----:B------:R-:W-:Y:S02]  /*3550*/  HADD2.F32 R111, -RZ, R27.H1_H1 ;  /* 0x3000001bff6f7230 */ /* 0x000fe40000004100 */
[----:B------:R-:W-:Y:S01]  /*3560*/  FFMA.FTZ R105, R108, R105, R107 ;  /* 0x000000696c697223 */ /* 0x000fe2000001006b */
[----:B------:R-:W-:Y:S02]  /*3570*/  HADD2.F32 R103, -RZ, R26.H1_H1 ;  /* 0x3000001aff677230 */ /* 0x000fe40000004100 */
[----:B------:R-:W-:-:S02]  /*3580*/  HADD2.F32 R96, -RZ, R25.H1_H1 ;  /* 0x30000019ff607230 */ /* 0x000fc40000004100 */
[----:B------:R-:W-:Y:S01]  /*3590*/  FFMA.FTZ R98, R98, R109, R111 ;  /* 0x0000006d62627223 */ /* 0x000fe2000001006f */
[----:B------:R-:W-:Y:S02]  /*35a0*/  HADD2.F32 R97, -RZ, R24.H1_H1 ;  /* 0x30000018ff617230 */ /* 0x000fe40000004100 */
[----:B------:R-:W-:Y:S01]  /*35b0*/  FFMA.FTZ R101, R106, R101, R103 ;  /* 0x000000656a657223 */ /* 0x000fe20000010067 */
[----:B0-----:R-:W-:-:S04]  /*35c0*/  IMAD.WIDE.U32 R94, R93, 0x10, R94 ;  /* 0x000000105d5e7825 */ /* 0x001fc800078e005e */
[----:B------:R-:W-:Y:S01]  /*35d0*/  FFMA.FTZ R73, R73, R74, R96 ;  /* 0x0000004a49497223 */ /* 0x000fe20000010060 */
[----:B------:R-:W-:Y:S01]  /*35e0*/  FFMA.FTZ R72, R72, R75, R97 ;  /* 0x0000004b48487223 */ /* 0x000fe20000010061 */
[----:B------:R-:W-:Y:S02]  /*35f0*/  F2FP.F16.F32.PACK_AB R75, R98, R105 ;  /* 0x00000069624b723e */ /* 0x000fe400000000ff */
[----:B------:R-:W-:Y:S02]  /*3600*/  F2FP.F16.F32.PACK_AB R74, R101, R104 ;  /* 0x00000068654a723e */ /* 0x000fe400000000ff */
[----:B------:R-:W-:Y:S02]  /*3610*/  F2FP.F16.F32.PACK_AB R73, R73, R100 ;  /* 0x000000644949723e */ /* 0x000fe400000000ff */
[----:B------:R-:W-:-:S05]  /*3620*/  F2FP.F16.F32.PACK_AB R72, R72, R99 ;  /* 0x000000634848723e */ /* 0x000fca00000000ff */
[----:B------:R4:W-:Y:S02]  /*3630*/  STG.E.128 desc[UR6][R94.64], R72 ;  /* 0x000000485e007986 */ /* 0x0009e4000c101d06 */
.L_x_3862:
[----:B------:R-:W-:Y:S05]  /*3640*/  BSYNC.RECONVERGENT B0 ;  /* 0x0000000000007941 */ /* 0x000fea0003800200 */
.L_x_3861:
[----:B01234-:R-:W0:Y:S02]  /*3650*/  LDC.64 R72, c[0x0][0x380] ;  /* 0x0000e000ff487b82 */ /* 0x01fe240000000a00 */
[----:B0-----:R-:W-:-:S04]  /*3660*/  LEA R0, R72, R0, 0x2 ;  /* 0x0000000048007211 */ /* 0x001fc800078e10ff */
[----:B------:R-:W-:-:S13]  /*3670*/  ISETP.GE.AND P0, PT, R0, R73, PT ;  /* 0x000000490000720c */ /* 0x000fda0003f06270 */
[----:B------:R-:W-:Y:S05]  /*3680*/  @!P0 BRA `(.L_x_3863) ;  /* 0xffffffd0003c8947 */ /* 0x000fea000383ffff */
[----:B------:R-:W-:Y:S05]  /*3690*/  EXIT ;  /* 0x000000000000794d */ /* 0x000fea0003800000 */
.L_x_3854:
        /* <DEDUP_REMOVED lines=8> */
.L_x_3865:
[----:B------:R-:W-:Y:S05]  /*3720*/  BSYNC B0 ;  /* 0x0000000000007941 */ /* 0x000fea0003800000 */
.L_x_3864:
        /* <DEDUP_REMOVED lines=10> */
.L_x_3866:
[----:B------:R-:W-:Y:S01]  /*37d0*/  HFMA2 R100, -RZ, RZ, 0, 2.384185791015625e-07 ;  /* 0x00000004ff647431 */ /* 0x000fe200000001ff */
[----:B------:R-:W-:-:S05]  /*37e0*/  MOV R75, R99 ;  /* 0x00000063004b7202 */ /* 0x000fca0000000f00 */
[----:B------:R-:W-:-:S05]  /*37f0*/  FADD.FTZ R75, R74, R75 ;  /* 0x0000004b4a4b7221 */ /* 0x000fca0000010000 */
[----:B------:R-:W-:-:S07]  /*3800*/  MOV R101, R75 ;  /* 0x0000004b00657202 */ /* 0x000fce0000000f00 */
[----:B------:R-:W-:Y:S05]  /*3810*/  WARPSYNC.COLLECTIVE R98, `(.L_x_3867) ;  /* 0x0000000062087348 */ /* 0x000fea0003c00000 */
[----:B------:R0:W1:Y:S02]  /*3820*/  SHFL.BFLY P6, R99, R101, R100, R103 ;  /* 0x0c00006465637389 */ /* 0x00006400000c0067 */
[----:B01----:R-:W-:Y:S05]  /*3830*/  ENDCOLLECTIVE ;  /* 0x000000000000791b */ /* 0x003fea0003800000 */
.L_x_3867:
[----:B------:R-:W-:Y:S01]  /*3840*/  HFMA2 R100, -RZ, RZ, 0, 4.76837158203125e-07 ;  /* 0x00000008ff647431 */ /* 0x000fe200000001ff */
[----:B------:R-:W-:-:S05]  /*3850*/  MOV R72, R99 ;  /* 0x0000006300487202 */ /* 0x000fca0000000f00 */
[----:B------:R-:W-:-:S05]  /*3860*/  FADD.FTZ R96, R75, R72 ;  /* 0x000000484b607221 */ /* 0x000fca0000010000 */
[----:B------:R-:W-:-:S07]  /*3870*/  MOV R101, R96 ;  /* 0x0000006000657202 */ /* 0x000fce0000000f00 */
[----:B------:R-:W-:Y:S05]  /*3880*/  WARPSYNC.COLLECTIVE R98, `(.L_x_3868) ;  /* 0x0000000062087348 */ /* 0x000fea0003c00000 */
[----:B------:R0:W1:Y:S02]  /*3890*/  SHFL.BFLY P6, R99, R101, R100, R103 ;  /* 0x0c00006465637389 */ /* 0x00006400000c0067 */
[----:B01----:R-:W-:Y:S05]  /*38a0*/  ENDCOLLECTIVE ;  /* 0x000000000000791b */ /* 0x003fea0003800000 */
.L_x_3868:
[----:B------:R-:W-:Y:S01]  /*38b0*/  HFMA2 R100, -RZ, RZ, 0, 9.5367431640625e-07 ;  /* 0x00000010ff647431 */ /* 0x000fe200000001ff */
[----:B------:R-:W-:-:S05]  /*38c0*/  MOV R95, R99 ;  /* 0x00000063005f7202 */ /* 0x000fca0000000f00 */
[----:B------:R-:W-:-:S05]  /*38d0*/  FADD.FTZ R97, R96, R95 ;  /* 0x0000005f60617221 */ /* 0x000fca0000010000 */
[----:B------:R-:W-:-:S07]  /*38e0*/  MOV R101, R97 ;  /* 0x0000006100657202 */ /* 0x000fce0000000f00 */
[----:B------:R-:W-:Y:S05]  /*38f0*/  WARPSYNC.COLLECTIVE R98, `(.L_x_3869) ;  /* 0x0000000062087348 */ /* 0x000fea0003c00000 */
[----:B------:R0:W1:Y:S02]  /*3900*/  SHFL.BFLY P6, R99, R101, R100, R103 ;  /* 0x0c00006465637389 */ /* 0x00006400000c0067 */
[----:B01----:R-:W-:Y:S05]  /*3910*/  ENDCOLLECTIVE ;  /* 0x000000000000791b */ /* 0x003fea0003800000 */
.L_x_3869:
[----:B------:R-:W-:Y:S01]  /*3920*/  HFMA2 R100, -RZ, RZ, 0, 5.9604644775390625e-08 ;  /* 0x00000001ff647431 */ /* 0x000fe200000001ff */
[----:B------:R-:W-:-:S05]  /*3930*/  MOV R72, R99 ;  /* 0x0000006300487202 */ /* 0x000fca0000000f00 */
[----:B------:R-:W-:-:S04]  /*3940*/  FADD.FTZ R95, R97, R72 ;  /* 0x00000048615f7221 */ /* 0x000fc80000010000 */
[----:B------:R-:W-:-:S04]  /*3950*/  FMUL.FTZ R95, R95, R94 ;  /* 0x0000005e5f5f7220 */ /* 0x000fc80000410000 */
        /* <DEDUP_REMOVED lines=65> */
[----:B------:R-:W-:-:S07]  /*3d70*/  MOV R101, R72 ;  /* 0x0000004800657202 */ /* 0x000fce0000000f00 */
[----:B------:R-:W-:Y:S05]  /*3d80*/  WARPSYNC.COLLECTIVE R98, `(.L_x_3870) ;  /* 0x0000000062087348 */ /* 0x000fea0003c00000 */
[----:B------:R0:W1:Y:S02]  /*3d90*/  SHFL.BFLY P6, R99, R101, R100, R103 ;  /* 0x0c00006465637389 */ /* 0x00006400000c0067 */
[----:B01----:R-:W-:Y:S05]  /*3da0*/  ENDCOLLECTIVE ;  /* 0x000000000000791b */ /* 0x003fea0003800000 */
.L_x_3870:
[----:B------:R-:W-:Y:S01]  /*3db0*/  HFMA2 R100, -RZ, RZ, 0, 1.1920928955078125e-07 ;  /* 0x00000002ff647431 */ /* 0x000fe200000001ff */
[----:B------:R-:W-:-:S05]  /*3dc0*/  MOV R73, R99 ;  /* 0x0000006300497202 */ /* 0x000fca0000000f00 */
[----:B------:R-:W-:-:S05]  /*3dd0*/  FADD.FTZ R73, R72, R73 ;  /* 0x0000004948497221 */ /* 0x000fca0000010000 */
[----:B------:R-:W-:-:S07]  /*3de0*/  MOV R101, R73 ;  /* 0x0000004900657202 */ /* 0x000fce0000000f00 */
[----:B------:R-:W-:Y:S05]  /*3df0*/  WARPSYNC.COLLECTIVE R98, `(.L_x_3871) ;  /* 0x0000000062087348 */ /* 0x000fea0003c00000 */
[----:B------:R0:W1:Y:S02]  /*3e00*/  SHFL.BFLY P6, R99, R101, R100, R103 ;  /* 0x0c00006465637389 */ /* 0x00006400000c0067 */
[----:B01----:R-:W-:Y:S05]  /*3e10*/  ENDCOLLECTIVE ;  /* 0x000000000000791b */ /* 0x003fea0003800000 */
.L_x_3871:
[----:B------:R-:W-:Y:S01]  /*3e20*/  HFMA2 R100, -RZ, RZ, 0, 2.384185791015625e-07 ;  /* 0x00000004ff647431 */ /* 0x000fe200000001ff */
[----:B------:R-:W-:-:S05]  /*3e30*/  MOV R74, R99 ;  /* 0x00000063004a7202 */ /* 0x000fca0000000f00 */
[----:B------:R-:W-:-:S05]  /*3e40*/  FADD.FTZ R74, R73, R74 ;  /* 0x0000004a494a7221 */ /* 0x000fca0000010000 */
[----:B------:R-:W-:-:S07]  /*3e50*/  MOV R101, R74 ;  /* 0x0000004a00657202 */ /* 0x000fce0000000f00 */
[----:B------:R-:W-:Y:S05]  /*3e60*/  WARPSYNC.COLLECTIVE R98, `(.L_x_3872) ;  /* 0x0000000062087348 */ /* 0x000fea0003c00000 */
[----:B------:R0:W1:Y:S02]  /*3e70*/  SHFL.BFLY P6, R99, R101, R100, R103 ;  /* 0x0c00006465637389 */ /* 0x00006400000c0067 */
[----:B01----:R-:W-:Y:S05]  /*3e80*/  ENDCOLLECTIVE ;  /* 0x000000000000791b */ /* 0x003fea0003800000 */
.L_x_3872:
[----:B------:R-:W-:Y:S01]  /*3e90*/  HFMA2 R100, -RZ, RZ, 0, 4.76837158203125e-07 ;  /* 0x00000008ff647431 */ /* 0x000fe200000001ff */
[----:B------:R-:W-:-:S05]  /*3ea0*/  MOV R75, R99 ;  /* 0x00000063004b7202 */ /* 0x000fca0000000f00 */
[----:B------:R-:W-:-:S05]  /*3eb0*/  FADD.FTZ R75, R74, R75 ;  /* 0x0000004b4a4b7221 */ /* 0x000fca0000010000 */
[----:B------:R-:W-:-:S07]  /*3ec0*/  MOV R101, R75 ;  /* 0x0000004b00657202 */ /* 0x000fce0000000f00 */
[----:B------:R-:W-:Y:S05]  /*3ed0*/  WARPSYNC.COLLECTIVE R98, `(.L_x_3873) ;  /* 0x0000000062087348 */ /* 0x000fea0003c00000 */
[----:B------:R0:W1:Y:S02]  /*3ee0*/  SHFL.BFLY P6, R99, R101, R100, R103 ;  /* 0x0c00006465637389 */ /* 0x00006400000c0067 */
[----:B01----:R-:W-:Y:S05]  /*3ef0*/  ENDCOLLECTIVE ;  /* 0x000000000000791b */ /* 0x003fea0003800000 */
.L_x_3873:
[----:B------:R-:W-:Y:S01]  /*3f00*/  HFMA2 R100, -RZ, RZ, 0, 9.5367431640625e-07 ;  /* 0x00000010ff647431 */ /* 0x000fe200000001ff */
[----:B------:R-:W-:-:S05]  /*3f10*/  MOV R96, R99 ;  /* 0x0000006300607202 */ /* 0x000fca0000000f00 */
[----:B------:R-:W-:-:S05]  /*3f20*/  FADD.FTZ R96, R75, R96 ;  /* 0x000000604b607221 */ /* 0x000fca0000010000 */
[----:B------:R-:W-:-:S07]  /*3f30*/  MOV R101, R96 ;  /* 0x0000006000657202 */ /* 0x000fce0000000f00 */
[----:B------:R-:W-:Y:S05]  /*3f40*/  WARPSYNC.COLLECTIVE R98, `(.L_x_3874) ;  /* 0x0000000062087348 */ /* 0x000fea0003c00000 */
[----:B------:R0:W1:Y:S02]  /*3f50*/  SHFL.BFLY P6, R99, R101, R100, R103 ;  /* 0x0c00006465637389 */ /* 0x00006400000c0067 */
[----:B01----:R-:W-:Y:S05]  /*3f60*/  ENDCOLLECTIVE ;  /* 0x000000000000791b */ /* 0x003fea0003800000 */
.L_x_3874:
[----:B------:R-:W-:Y:S01]  /*3f70*/  MOV R97, R99 ;  /* 0x0000006300617202 */ /* 0x000fe20000000f00 */
[----:B------:R-:W-:Y:S06]  /*3f80*/  BRA `(.L_x_3875) ;  /* 0xffffffe800407947 */ /* 0x000fec000383ffff */
.L_x_3876:
        /* <DEDUP_REMOVED lines=15> */
.L_x_37248:


//--------------------- .text._ZN10layer_norm13ln_fwd_kernelINS_13Kernel_traitsI6__halfS2_S2_S2_fjLj1024ELj1ELj4ELj1ELj16ENS_18Kernel_traits_baseILj1024ES2_S2_S2_S2_fjLj128EEEEELb0ELb1ELb0ELb1EEEvNS_9FwdParamsE --------------------------
	.section	.text._ZN10layer_norm13ln_fwd_kernelINS_13Kernel_traitsI6__halfS2_S2_S2_fjLj1024ELj1ELj4ELj1ELj16ENS_18Kernel_traits_baseILj1024ES2_S2_S2_S2_fjLj128EEEEELb0ELb1ELb0ELb1EEEvNS_9FwdParamsE,"ax",@progbits
	.align	128
        .global         _ZN10layer_norm13ln_fwd_kernelINS_13Kernel_traitsI6__halfS2_S2_S2_fjLj1024ELj1ELj4ELj1ELj16ENS_18Kernel_traits_baseILj1024ES2_S2_S2_S2_fjLj128EEEEELb0ELb1ELb0ELb1EEEvNS_9FwdParamsE
        .type           _ZN10layer_norm13ln_fwd_kernelINS_13Kernel_traitsI6__halfS2_S2_S2_fjLj1024ELj1ELj4ELj1ELj16ENS_18Kernel_traits_baseILj1024ES2_S2_S2_S2_fjLj128EEEEELb0ELb1ELb0ELb1EEEvNS_9FwdParamsE,@function
        .size           _ZN10layer_norm13ln_fwd_kernelINS_13Kernel_traitsI6__halfS2_S2_S2_fjLj1024ELj1ELj4ELj1ELj16ENS_18Kernel_traits_baseILj1024ES2_S2_S2_S2_fjLj128EEEEELb0ELb1ELb0ELb1EEEvNS_9FwdParamsE,(.L_x_37249 - _ZN10layer_norm13ln_fwd_kernelINS_13Kernel_traitsI6__halfS2_S2_S2_fjLj1024ELj1ELj4ELj1ELj16ENS_18Kernel_traits_baseILj1024ES2_S2_S2_S2_fjLj128EEEEELb0ELb1ELb0ELb1EEEvNS_9FwdParamsE)
        .other          _ZN10layer_norm13ln_fwd_kernelINS_13Kernel_traitsI6__halfS2_S2_S2_fjLj1024ELj1ELj4ELj1ELj16ENS_18Kernel_traits_baseILj1024ES2_S2_S2_S2_fjLj128EEEEELb0ELb1ELb0ELb1EEEvNS_9FwdParamsE,@"STO_CUDA_ENTRY STV_DEFAULT"
_ZN10layer_norm13ln_fwd_kernelINS_13Kernel_traitsI6__halfS2_S2_S2_fjLj1024ELj1ELj4ELj1ELj16ENS_18Kernel_traits_baseILj1024ES2_S2_S2_S2_fjLj128EEEEELb0ELb1ELb0ELb1EEEvNS_9FwdParamsE:
.text._ZN10layer_norm13ln_fwd_kernelINS_13Kernel_traitsI6__halfS2_S2_S2_fjLj1024ELj1ELj4ELj1ELj16ENS_18Kernel_traits_baseILj1024ES2_S2_S2_S2_fjLj128EEEEELb0ELb1ELb0ELb1EEEvNS_9FwdParamsE:
        /* <DEDUP_REMOVED lines=12> */
[----:B------:R-:W4:Y:S04]  /*00c0*/  LDG.E.128 R56, desc[UR6][R6.64+0x200] ;  /* 0x0002000606387981 */ /* 0x000f28000c1e1d00 */
[----:B------:R-:W4:Y:S04]  /*00d0*/  LDG.E.128 R52, desc[UR6][R2.64+0x400] ;  /* 0x0004000602347981 */ /* 0x000f28000c1e1d00 */
[----:B------:R-:W4:Y:S01]  /*00e0*/  LDG.E.128 R48, desc[UR6][R6.64+0x400] ;  /* 0x0004000606307981 */ /* 0x000f22000c1e1d00 */
[----:B---3--:R-:W-:Y:S01]  /*00f0*/  ISETP.NE.U32.AND P0, PT, RZ, UR4, PT ;  /* 0x00000004ff007c0c */ /* 0x008fe2000bf05070 */
[----:B------:R-:W0:Y:S01]  /*0100*/  S2UR UR4, SR_CTAID.X ;  /* 0x00000000000479c3 */ /* 0x000e220000002500 */
[----:B------:R-:W-:Y:S01]  /*0110*/  SHF.R.U32.HI R0, RZ, 0x5, R0 ;  /* 0x00000005ff007819 */ /* 0x000fe20000011600 */
[----:B------:R-:W5:Y:S01]  /*0120*/  LDG.E.128 R44, desc[UR6][R2.64+0x600] ;  /* 0x00060006022c7981 */ /* 0x000f62000c1e1d00 */
[----:B------:R-:W-:Y:S01]  /*0130*/  ISETP.NE.AND.EX P0, PT, RZ, UR5, PT, P0 ;  /* 0x00000005ff007c0c */ /* 0x000fe2000bf05300 */
[----:B------:R-:W1:Y:S02]  /*0140*/  LDCU UR5, c[0x0][0x384] ;  /* 0x00007080ff0577ac */ /* 0x000e640008000800 */
[----:B------:R3:W5:Y:S10]  /*0150*/  LDG.E.128 R40, desc[UR6][R6.64+0x600] ;  /* 0x0006000606287981 */ /* 0x000774000c1e1d00 */
[----:B------:R-:W3:Y:S01]  /*0160*/  @P0 LDC.64 R4, c[0x0][0x438] ;  /* 0x00010e00ff040b82 */ /* 0x000ee20000000a00 */
[----:B0-----:R-:W-:-:S06]  /*0170*/  USHF.L.U32 UR4, UR4, 0x2, URZ ;  /* 0x0000000204047899 */ /* 0x001fcc00080006ff */
[----:B------:R-:W-:-:S04]  /*0180*/  LOP3.LUT R70, R0, UR4, RZ, 0xfc, !PT ;  /* 0x0000000400467c12 */ /* 0x000fc8000f8efcff */
[----:B-1----:R-:W-:Y:S01]  /*0190*/  ISETP.GE.AND P1, PT, R70, UR5, PT ;  /* 0x0000000546007c0c */ /* 0x002fe2000bf26270 */
[----:B---3--:R-:W-:-:S05]  /*01a0*/  @P0 IMAD.WIDE.U32 R4, R21, 0x10, R4 ;  /* 0x0000001015040825 */ /* 0x008fca00078e0004 */
[----:B------:R-:W5:Y:S04]  /*01b0*/  @P0 LDG.E.128 R36, desc[UR6][R4.64] ;  /* 0x0000000604240981 */ /* 0x000f68000c1e1d00 */
[----:B------:R-:W5:Y:S04]  /*01c0*/  @P0 LDG.E.128 R32, desc[UR6][R4.64+0x200] ;  /* 0x0002000604200981 */ /* 0x000f68000c1e1d00 */
[----:B------:R-:W5:Y:S04]  /*01d0*/  @P0 LDG.E.128 R28, desc[UR6][R4.64+0x400] ;  /* 0x00040006041c0981 */ /* 0x000f68000c1e1d00 */
[----:B------:R0:W5:Y:S01]  /*01e0*/  @P0 LDG.E.128 R24, desc[UR6][R4.64+0x600] ;  /* 0x0006000604180981 */ /* 0x000162000c1e1d00 */
[----:B--2---:R-:W-:-:S02]  /*01f0*/  @P0 MOV R18, R10 ;  /* 0x0000000a00120202 */ /* 0x004fc40000000f00 */
[----:B------:R-:W-:Y:S02]  /*0200*/  @P0 MOV R17, R11 ;  /* 0x0000000b00110202 */ /* 0x000fe40000000f00 */
[----:B------:R-:W-:Y:S02]  /*0210*/  @P0 MOV R20, R8 ;  /* 0x0000000800140202 */ /* 0x000fe40000000f00 */
[----:B------:R-:W-:Y:S02]  /*0220*/  @P0 MOV R19, R9 ;  /* 0x0000000900130202 */ /* 0x000fe40000000f00 */
[----:B------:R-:W-:Y:S02]  /*0230*/  @!P0 MOV R18, R10 ;  /* 0x0000000a00128202 */ /* 0x000fe40000000f00 */
[----:B------:R-:W-:Y:S02]  /*0240*/  @!P0 MOV R17, R11 ;  /* 0x0000000b00118202 */ /* 0x000fe40000000f00 */
[----:B------:R-:W-:-:S02]  /*0250*/  @!P0 MOV R20, R8 ;  /* 0x0000000800148202 */ /* 0x000fc40000000f00 */
[----:B------:R-:W-:Y:S02]  /*0260*/  @!P0 MOV R19, R9 ;  /* 0x0000000900138202 */ /* 0x000fe40000000f00 */
[----:B----4-:R-:W-:Y:S02]  /*0270*/  @P0 MOV R11, R61 ;  /* 0x0000003d000b0202 */ /* 0x010fe40000000f00 */
[----:B------:R-:W-:Y:S02]  /*0280*/  @P0 MOV R10, R62 ;  /* 0x0000003e000a0202 */ /* 0x000fe40000000f00 */
[----:B------:R-:W-:Y:S02]  /*0290*/  @P0 MOV R16, R64 ;  /* 0x0000004000100202 */ /* 0x000fe40000000f00 */
[----:B------:R-:W-:Y:S02]  /*02a0*/  @P0 MOV R15, R65 ;  /* 0x00000041000f0202 */ /* 0x000fe40000000f00 */
[----:B------:R-:W-:-:S02]  /*02b0*/  @P0 MOV R14, R66 ;  /* 0x00000042000e0202 */ /* 0x000fc40000000f00 */
[----:B------:R-:W-:Y:S02]  /*02c0*/  @P0 MOV R13, R67 ;  /* 0x00000043000d0202 */ /* 0x000fe40000000f00 */
[----:B------:R-:W-:Y:S02]  /*02d0*/  @P0 MOV R12, R60 ;  /* 0x0000003c000c0202 */ /* 0x000fe40000000f00 */
[----:B------:R-:W-:Y:S02]  /*02e0*/  @!P0 MOV R11, R61 ;  /* 0x0000003d000b8202 */ /* 0x000fe40000000f00 */
[----:B------:R-:W-:Y:S02]  /*02f0*/  @P0 MOV R9, R63 ;  /* 0x0000003f00090202 */ /* 0x000fe40000000f00 */
[----:B------:R-:W-:Y:S02]  /*0300*/  @P0 MOV R8, R56 ;  /* 0x0000003800080202 */ /* 0x000fe40000000f00 */
[----:B------:R-:W-:-:S02]  /*0310*/  @!P0 MOV R10, R62 ;  /* 0x0000003e000a8202 */ /* 0x000fc40000000f00 */
[----:B------:R-:W-:Y:S02]  /*0320*/  @P0 MOV R7, R57 ;  /* 0x0000003900070202 */ /* 0x000fe40000000f00 */
[----:B------:R-:W-:Y:S02]  /*0330*/  @P0 MOV R6, R58 ;  /* 0x0000003a00060202 */ /* 0x000fe40000000f00 */
[----:B0-----:R-:W-:Y:S02]  /*0340*/  @P0 MOV R5, R59 ;  /* 0x0000003b00050202 */ /* 0x001fe40000000f00 */
        /* <DEDUP_REMOVED lines=20> */
[----:B------:R-:W-:-:S02]  /*0490*/  @P0 MOV R62, R49 ;  /* 0x00000031003e0202 */ /* 0x000fc40000000f00 */
[----:B------:R-:W-:Y:S01]  /*04a0*/  @P0 MOV R61, R50 ;  /* 0x00000032003d0202 */ /* 0x000fe20000000f00 */
[----:B------:R-:W-:Y:S06]  /*04b0*/  @P1 EXIT ;  /* 0x000000000000194d */ /* 0x000fec0003800000 */
[----:B------:R-:W0:Y:S01]  /*04c0*/  LDCU.64 UR4, c[0x0][0x3e0] ;  /* 0x00007c00ff0477ac */ /* 0x000e220008000a00 */
[----:B------:R-:W-:Y:S02]  /*04d0*/  @P0 MOV R60, R51 ;  /* 0x00000033003c0202 */ /* 0x000fe40000000f00 */
[----:B-----5:R-:W-:Y:S02]  /*04e0*/  @!P0 CS2R R38, SRZ ;  /* 0x0000000000268805 */ /* 0x020fe4000001ff00 */
[----:B------:R-:W-:Y:S02]  /*04f0*/  @P0 MOV R23, R44 ;  /* 0x0000002c00170202 */ /* 0x000fe40000000f00 */
[----:B------:R-:W-:Y:S02]  /*0500*/  @!P0 CS2R R36, SRZ ;  /* 0x0000000000248805 */ /* 0x000fe4000001ff00 */
[----:B------:R-:W-:Y:S02]  /*0510*/  @P0 MOV R66, R45 ;  /* 0x0000002d00420202 */ /* 0x000fe40000000f00 */
[----:B------:R-:W-:-:S02]  /*0520*/  @!P0 CS2R R34, SRZ ;  /* 0x0000000000228805 */ /* 0x000fc4000001ff00 */
[----:B------:R-:W-:Y:S02]  /*0530*/  @P0 MOV R65, R46 ;  /* 0x0000002e00410202 */ /* 0x000fe40000000f00 */
[----:B------:R-:W-:Y:S02]  /*0540*/  @!P0 CS2R R32, SRZ ;  /* 0x0000000000208805 */ /* 0x000fe4000001ff00 */
        /* <DEDUP_REMOVED lines=8> */
[----:B------:R-:W-:Y:S01]  /*05d0*/  @P0 MOV R67, R43 ;  /* 0x0000002b00430202 */ /* 0x000fe20000000f00 */
[----:B0-----:R-:W-:Y:S01]  /*05e0*/  UISETP.NE.U32.AND UP0, UPT, UR4, URZ, UPT ;  /* 0x000000ff0400728c */ /* 0x001fe2000bf05070 */
[----:B------:R-:W-:-:S02]  /*05f0*/  @!P0 MOV R62, R49 ;  /* 0x00000031003e8202 */ /* 0x000fc40000000f00 */
[----:B------:R-:W-:Y:S01]  /*0600*/  @!P0 MOV R61, R50 ;  /* 0x00000032003d8202 */ /* 0x000fe20000000f00 */
[----:B------:R-:W-:Y:S01]  /*0610*/  UISETP.NE.AND.EX UP0, UPT, UR5, URZ, UPT, UP0 ;  /* 0x000000ff0500728c */ /* 0x000fe2000bf05300 */
        /* <DEDUP_REMOVED lines=8> */
[----:B------:R-:W-:Y:S01]  /*06a0*/  @!P0 MOV R67, R43 ;  /* 0x0000002b00438202 */ /* 0x000fe20000000f00 */
[----:B------:R-:W-:Y:S06]  /*06b0*/  BRA.U UP0, `(.L_x_3877) ;  /* 0x0000002500e07547 */ /* 0x000fec000b800000 */
[----:B------:R-:W0:Y:S01]  /*06c0*/  LDCU.64 UR4, c[0x0][0x3a0] ;  /* 0x00007400ff0477ac */ /* 0x000e220008000a00 */
[----:B------:R-:W1:Y:S01]  /*06d0*/  LDCU UR8, c[0x0][0x388] ;  /* 0x00007100ff0877ac */ /* 0x000e620008000800 */
[----:B------:R-:W2:Y:S01]  /*06e0*/  LDCU.U8 UR9, c[0x0][0x410] ;  /* 0x00008200ff0977ac */ /* 0x000ea20008000000 */
[----:B------:R-:W3:Y:S01]  /*06f0*/  LDCU UR10, c[0x0][0x448] ;  /* 0x00008900ff0a77ac */ /* 0x000ee20008000800 */
[----:B0-----:R-:W-:-:S04]  /*0700*/  ISETP.NE.U32.AND P0, PT, RZ, UR4, PT ;  /* 0x00000004ff007c0c */ /* 0x001fc8000bf05070 */
[----:B-123--:R-:W-:-:S13]  /*0710*/  ISETP.NE.AND.EX P0, PT, RZ, UR5, PT, P0 ;  /* 0x00000005ff007c0c */ /* 0x00efda000bf05300 */
.L_x_3887:
[----:B0-----:R-:W0:Y:S01]  /*0720*/  LDC.64 R54, c[0x0][0x390] ;  /* 0x0000e400ff367b82 */ /* 0x001e220000000a00 */
        /* <DEDUP_REMOVED lines=10> */
[--C-:B-----5:R-:W-:Y:S02]  /*07d0*/  HADD2.F32 R81, -RZ, R44.reuse.H0_H0 ;  /* 0x2000002cff517230 */ /* 0x120fe40000004100 */
[----:B------:R-:W-:Y:S02]  /*07e0*/  HADD2.F32 R72, -RZ, R44.H1_H1 ;  /* 0x3000002cff487230 */ /* 0x000fe40000004100 */
[--C-:B------:R-:W-:Y:S02]  /*07f0*/  HADD2.F32 R79, -RZ, R45.reuse.H0_H0 ;  /* 0x2000002dff4f7230 */ /* 0x100fe40000004100 */
[----:B------:R-:W-:Y:S02]  /*0800*/  HADD2.F32 R74, -RZ, R45.H1_H1 ;  /* 0x3000002dff4a7230 */ /* 0x000fe40000004100 */
[--C-:B------:R-:W-:Y:S02]  /*0810*/  HADD2.F32 R78, -RZ, R46.reuse.H0_H0 ;  /* 0x2000002eff4e7230 */ /* 0x100fe40000004100 */
[----:B------:R-:W-:-:S02]  /*0820*/  HADD2.F32 R75, -RZ, R46.H1_H1 ;  /* 0x3000002eff4b7230 */ /* 0x000fc40000004100 */
[----:B------:R-:W-:Y:S02]  /*0830*/  HADD2.F32 R44, -RZ, R16.H0_H0 ;  /* 0x20000010ff2c7230 */ /* 0x000fe40000004100 */
[----:B------:R-:W-:Y:S02]  /*0840*/  HADD2.F32 R48, -RZ, R15.H0_H0 ;  /* 0x2000000fff307230 */ /* 0x000fe40000004100 */
[----:B------:R-:W-:Y:S02]  /*0850*/  HADD2.F32 R45, -RZ, R14.H0_H0 ;  /* 0x2000000eff2d7230 */ /* 0x000fe40000004100 */
[--C-:B------:R-:W-:Y:S02]  /*0860*/  HADD2.F32 R77, -RZ, R47.reuse.H0_H0 ;  /* 0x2000002fff4d7230 */ /* 0x100fe40000004100 */
[----:B------:R-:W-:Y:S02]  /*0870*/  HADD2.F32 R76, -RZ, R47.H1_H1 ;  /* 0x3000002fff4c7230 */ /* 0x000fe40000004100 */
[----:B------:R-:W-:-:S02]  /*0880*/  HADD2.F32 R53, -RZ, R13.H1_H1 ;  /* 0x3000000dff357230 */ /* 0x000fc40000004100 */
[----:B--2---:R-:W-:Y:S02]  /*0890*/  HADD2.F32 R46, -RZ, R40.H0_H0 ;  /* 0x20000028ff2e7230 */ /* 0x004fe40000004100 */
[----:B------:R-:W-:Y:S02]  /*08a0*/  HADD2.F32 R50, -RZ, R41.H0_H0 ;  /* 0x20000029ff327230 */ /* 0x000fe40000004100 */
[----:B------:R-:W-:Y:S02]  /*08b0*/  HADD2.F32 R49, -RZ, R42.H0_H0 ;  /* 0x2000002aff317230 */ /* 0x000fe40000004100 */
[----:B------:R-:W-:Y:S01]  /*08c0*/  FFMA.FTZ R81, R81, R44, R46 ;  /* 0x0000002c51517223 */ /* 0x000fe2000001002e */
[----:B------:R-:W-:Y:S02]  /*08d0*/  HADD2.F32 R44, -RZ, R14.H1_H1 ;  /* 0x3000000eff2c7230 */ /* 0x000fe40000004100 */
[----:B------:R-:W-:Y:S01]  /*08e0*/  FFMA.FTZ R79, R79, R48, R50 ;  /* 0x000000304f4f7223 */ /* 0x000fe20000010032 */
[----:B------:R-:W-:-:S02]  /*08f0*/  HADD2.F32 R48, -RZ, R13.H0_H0 ;  /* 0x2000000dff307230 */ /* 0x000fc40000004100 */
[----:B------:R-:W-:Y:S01]  /*0900*/  FFMA.FTZ R78, R78, R45, R49 ;  /* 0x0000002d4e4e7223 */ /* 0x000fe20000010031 */
[----:B------:R-:W-:Y:S02]  /*0910*/  HADD2.F32 R45, -RZ, R16.H1_H1 ;  /* 0x30000010ff2d7230 */ /* 0x000fe40000004100 */
[----:B------:R-:W-:Y:S02]  /*0920*/  HADD2.F32 R49, -RZ, R15.H1_H1 ;  /* 0x3000000fff317230 */ /* 0x000fe40000004100 */
[--C-:B------:R-:W-:Y:S02]  /*0930*/  HADD2.F32 R50, -RZ, R43.reuse.H0_H0 ;  /* 0x2000002bff327230 */ /* 0x100fe40000004100 */
[----:B------:R-:W-:Y:S02]  /*0940*/  HADD2.F32 R57, -RZ, R43.H1_H1 ;  /* 0x3000002bff397230 */ /* 0x000fe40000004100 */
[----:B------:R-:W-:Y:S02]  /*0950*/  HADD2.F32 R46, -RZ, R42.H1_H1 ;  /* 0x3000002aff2e7230 */ /* 0x000fe40000004100 */
[----:B------:R-:W-:Y:S01]  /*0960*/  FFMA.FTZ R77, R77, R48, R50 ;  /* 0x000000304d4d7223 */ /* 0x000fe20000010032 */
[----:B------:R-:W-:-:S02]  /*0970*/  HADD2.F32 R51, -RZ, R41.H1_H1 ;  /* 0x30000029ff337230 */ /* 0x000fc40000004100 */
[----:B------:R-:W-:Y:S01]  /*0980*/  FFMA.FTZ R76, R76, R53, R57 ;  /* 0x000000354c4c7223 */ /* 0x000fe20000010039 */
[----:B------:R-:W-:Y:S02]  /*0990*/  HADD2.F32 R47, -RZ, R40.H1_H1 ;  /* 0x30000028ff2f7230 */ /* 0x000fe40000004100 */
[----:B------:R-:W-:Y:S01]  /*09a0*/  FFMA.FTZ R75, R75, R44, R46 ;  /* 0x0000002c4b4b7223 */ /* 0x000fe2000001002e */
[----:B------:R-:W-:Y:S02]  /*09b0*/  FFMA.FTZ R74, R74, R49, R51 ;  /* 0x000000314a4a7223 */ /* 0x000fe40000010033 */
[----:B------:R-:W-:Y:S01]  /*09c0*/  FFMA.FTZ R72, R72, R45, R47 ;  /* 0x0000002d48487223 */ /* 0x000fe2000001002f */
[----:B------:R-:W-:Y:S02]  /*09d0*/  F2FP.F16.F32.PACK_AB R47, R76, R77 ;  /* 0x0000004d4c2f723e */ /* 0x000fe400000000ff */
[----:B------:R-:W-:Y:S02]  /*09e0*/  F2FP.F16.F32.PACK_AB R46, R75, R78 ;  /* 0x0000004e4b2e723e */ /* 0x000fe400000000ff */
[----:B------:R-:W-:-:S02]  /*09f0*/  F2FP.F16.F32.PACK_AB R45, R74, R79 ;  /* 0x0000004f4a2d723e */ /* 0x000fc400000000ff */
[----:B------:R-:W-:Y:S01]  /*0a00*/  F2FP.F16.F32.PACK_AB R44, R72, R81 ;  /* 0x00000051482c723e */ /* 0x000fe200000000ff */
[----:B------:R-:W-:Y:S06]  /*0a10*/  BRA `(.L_x_3879) ;  /* 0x0000000000707947 */ /* 0x000fec0003800000 */
.L_x_3878:
        /* <DEDUP_REMOVED lines=9> */
[----:B------:R-:W-:Y:S01]  /*0ab0*/  FMUL.FTZ R81, R81, R44 ;  /* 0x0000002c51517220 */ /* 0x000fe20000410000 */
[--C-:B------:R-:W-:Y:S02]  /*0ac0*/  HADD2.F32 R77, -RZ, R47.reuse.H0_H0 ;  /* 0x2000002fff4d7230 */ /* 0x100fe40000004100 */
[----:B------:R-:W-:Y:S01]  /*0ad0*/  FMUL.FTZ R79, R79, R46 ;  /* 0x0000002e4f4f7220 */ /* 0x000fe20000410000 */
[----:B------:R-:W-:-:S02]  /*0ae0*/  HADD2.F32 R76, -RZ, R47.H1_H1 ;  /* 0x3000002fff4c7230 */ /* 0x000fc40000004100 */
[----:B------:R-:W-:Y:S01]  /*0af0*/  FMUL.FTZ R78, R78, R45 ;  /* 0x0000002d4e4e7220 */ /* 0x000fe20000410000 */
[--C-:B------:R-:W-:Y:S02]  /*0b00*/  HADD2.F32 R46, -RZ, R13.reuse.H0_H0 ;  /* 0x2000000dff2e7230 */ /* 0x100fe40000004100 */
[----:B------:R-:W-:Y:S02]  /*0b10*/  HADD2.F32 R49, -RZ, R13.H1_H1 ;  /* 0x3000000dff317230 */ /* 0x000fe40000004100 */
[----:B------:R-:W-:Y:S02]  /*0b20*/  HADD2.F32 R44, -RZ, R14.H1_H1 ;  /* 0x3000000eff2c7230 */ /* 0x000fe40000004100 */
[----:B------:R-:W-:Y:S01]  /*0b30*/  FMUL.FTZ R77, R77, R46 ;  /* 0x0000002e4d4d7220 */ /* 0x000fe20000410000 */
[----:B------:R-:W-:Y:S02]  /*0b40*/  HADD2.F32 R47, -RZ, R15.H1_H1 ;  /* 0x3000000fff2f7230 */ /* 0x000fe40000004100 */
[----:B------:R-:W-:Y:S01]  /*0b50*/  FMUL.FTZ R76, R76, R49 ;  /* 0x000000314c4c7220 */ /* 0x000fe20000410000 */
[----:B------:R-:W-:-:S02]  /*0b60*/  HADD2.F32 R45, -RZ, R16.H1_H1 ;  /* 0x30000010ff2d7230 */ /* 0x000fc40000004100 */
[----:B------:R-:W-:Y:S01]  /*0b70*/  FMUL.FTZ R75, R75, R44 ;  /* 0x0000002c4b4b7220 */ /* 0x000fe20000410000 */
[----:B------:R-:W-:Y:S01]  /*0b80*/  FMUL.FTZ R74, R74, R47 ;  /* 0x0000002f4a4a7220 */ /* 0x000fe20000410000 */
[----:B------:R-:W-:Y:S01]  /*0b90*/  F2FP.F16.F32.PACK_AB R47, R76, R77 ;  /* 0x0000004d4c2f723e */ /* 0x000fe200000000ff */
[----:B------:R-:W-:Y:S02]  /*0ba0*/  FMUL.FTZ R72, R72, R45 ;  /* 0x0000002d48487220 */ /* 0x000fe40000410000 */
[----:B------:R-:W-:Y:S02]  /*0bb0*/  F2FP.F16.F32.PACK_AB R46, R75, R78 ;  /* 0x0000004e4b2e723e */ /* 0x000fe400000000ff */
[----:B------:R-:W-:Y:S02]  /*0bc0*/  F2FP.F16.F32.PACK_AB R45, R74, R79 ;  /* 0x0000004f4a2d723e */ /* 0x000fe400000000ff */
[----:B------:R-:W-:-:S07]  /*0bd0*/  F2FP.F16.F32.PACK_AB R44, R72, R81 ;  /* 0x00000051482c723e */ /* 0x000fce00000000ff */
.L_x_3879:
        /* <DEDUP_REMOVED lines=10> */
[--C-:B-----5:R-:W-:Y:S02]  /*0c80*/  HADD2.F32 R87, -RZ, R50.reuse.H0_H0 ;  /* 0x20000032ff577230 */ /* 0x120fe40000004100 */
[----:B------:R-:W-:Y:S02]  /*0c90*/  HADD2.F32 R84, -RZ, R50.H1_H1 ;  /* 0x30000032ff547230 */ /* 0x000fe40000004100 */
[----:B------:R-:W-:Y:S02]  /*0ca0*/  HADD2.F32 R91, -RZ, R48.H0_H0 ;  /* 0x20000030ff5b7230 */ /* 0x000fe40000004100 */
[----:B------:R-:W-:Y:S02]  /*0cb0*/  HADD2.F32 R89, -RZ, R49.H0_H0 ;  /* 0x20000031ff597230 */ /* 0x000fe40000004100 */
[----:B0-----:R-:W-:Y:S02]  /*0cc0*/  HADD2.F32 R44, -RZ, R8.H0_H0 ;  /* 0x20000008ff2c7230 */ /* 0x001fe40000004100 */
        /* <DEDUP_REMOVED lines=8> */
[----:B------:R-:W-:Y:S02]  /*0d50*/  HADD2.F32 R85, -RZ, R51.H1_H1 ;  /* 0x30000033ff557230 */ /* 0x000fe40000004100 */
[----:B------:R-:W-:Y:S01]  /*0d60*/  FFMA.FTZ R87, R87, R58, R80 ;  /* 0x0000003a57577223 */ /* 0x000fe20000010050 */
[----:B------:R-:W-:Y:S02]  /*0d70*/  HADD2.F32 R48, -RZ, R48.H1_H1 ;  /* 0x30000030ff307230 */ /* 0x000fe40000004100 */
[----:B------:R-:W-:Y:S02]  /*0d80*/  HADD2.F32 R49, -RZ, R49.H1_H1 ;  /* 0x30000031ff317230 */ /* 0x000fe40000004100 */
        /* <DEDUP_REMOVED lines=20> */
.L_x_3880:
[----:B-----5:R-:W-:Y:S02]  /*0ed0*/  HADD2.F32 R91, -RZ, R48.H0_H0 ;  /* 0x20000030ff5b7230 */ /* 0x020fe40000004100 */
[----:B0-----:R-:W-:Y:S02]  /*0ee0*/  HADD2.F32 R44, -RZ, R8.H0_H0 ;  /* 0x20000008ff2c7230 */ /* 0x001fe40000004100 */
[----:B------:R-:W-:Y:S02]  /*0ef0*/  HADD2.F32 R89, -RZ, R49.H0_H0 ;  /* 0x20000031ff597230 */ /* 0x000fe40000004100 */
[--C-:B------:R-:W-:Y:S02]  /*0f00*/  HADD2.F32 R87, -RZ, R50.reuse.H0_H0 ;  /* 0x20000032ff577230 */ /* 0x100fe40000004100 */
[----:B------:R-:W-:Y:S01]  /*0f10*/  FMUL.FTZ R91, R91, R44 ;  /* 0x0000002c5b5b7220 */ /* 0x000fe20000410000 */
[----:B------:R-:W-:Y:S02]  /*0f20*/  HADD2.F32 R84, -RZ, R50.H1_H1 ;  /* 0x30000032ff547230 */ /* 0x000fe40000004100 */
[----:B------:R-:W-:-:S02]  /*0f30*/  HADD2.F32 R86, -RZ, R51.H0_H0 ;  /* 0x20000033ff567230 */ /* 0x000fc40000004100 */
[----:B------:R-:W-:Y:S02]  /*0f40*/  HADD2.F32 R85, -RZ, R51.H1_H1 ;  /* 0x30000033ff557230 */ /* 0x000fe40000004100 */
[----:B------:R-:W-:Y:S02]  /*0f50*/  HADD2.F32 R48, -RZ, R48.H1_H1 ;  /* 0x30000030ff307230 */ /* 0x000fe40000004100 */
[----:B------:R-:W-:Y:S02]  /*0f60*/  HADD2.F32 R49, -RZ, R49.H1_H1 ;  /* 0x30000031ff317230 */ /* 0x000fe40000004100 */
[----:B------:R-:W-:Y:S02]  /*0f70*/  HADD2.F32 R46, -RZ, R7.H0_H0 ;  /* 0x20000007ff2e7230 */ /* 0x000fe40000004100 */
[----:B------:R-:W-:Y:S02]  /*0f80*/  HADD2.F32 R50, -RZ, R6.H0_H0 ;  /* 0x20000006ff327230 */ /* 0x000fe40000004100 */
        /* <DEDUP_REMOVED lines=16> */
.L_x_3881:
        /* <DEDUP_REMOVED lines=9> */
[----:B-----5:R-:W-:Y:S02]  /*1120*/  HADD2.F32 R92, -RZ, R48.H0_H0 ;  /* 0x20000030ff5c7230 */ /* 0x020fe40000004100 */
[----:B------:R-:W-:Y:S02]  /*1130*/  HADD2.F32 R88, -RZ, R49.H0_H0 ;  /* 0x20000031ff587230 */ /* 0x000fe40000004100 */
[----:B------:R-:W-:Y:S02]  /*1140*/  HADD2.F32 R94, -RZ, R50.H0_H0 ;  /* 0x20000032ff5e7230 */ /* 0x000fe40000004100 */
[----:B-1----:R-:W-:Y:S02]  /*1150*/  HADD2.F32 R45, -RZ, R22.H0_H0 ;  /* 0x20000016ff2d7230 */ /* 0x002fe40000004100 */
[----:B------:R-:W-:Y:S02]  /*1160*/  HADD2.F32 R59, -RZ, R40.H0_H0 ;  /* 0x20000028ff3b7230 */ /* 0x000fe40000004100 */
[----:B------:R-:W-:-:S02]  /*1170*/  HADD2.F32 R47, -RZ, R62.H0_H0 ;  /* 0x2000003eff2f7230 */ /* 0x000fc40000004100 */
[----:B------:R-:W-:Y:S02]  /*1180*/  HADD2.F32 R93, -RZ, R41.H0_H0 ;  /* 0x20000029ff5d7230 */ /* 0x000fe40000004100 */
[----:B------:R-:W-:Y:S01]  /*1190*/  FFMA.FTZ R92, R92, R45, R59 ;  /* 0x0000002d5c5c7223 */ /* 0x000fe2000001003b */
[----:B------:R-:W-:Y:S02]  /*11a0*/  HADD2.F32 R57, -RZ, R61.H0_H0 ;  /* 0x2000003dff397230 */ /* 0x000fe40000004100 */
[----:B------:R-:W-:Y:S02]  /*11b0*/  HADD2.F32 R95, -RZ, R42.H0_H0 ;  /* 0x2000002aff5f7230 */ /* 0x000fe40000004100 */
[----:B------:R-:W-:Y:S01]  /*11c0*/  FFMA.FTZ R88, R88, R47, R93 ;  /* 0x0000002f58587223 */ /* 0x000fe2000001005d */
[--C-:B------:R-:W-:Y:S02]  /*11d0*/  HADD2.F32 R90, -RZ, R51.reuse.H0_H0 ;  /* 0x20000033ff5a7230 */ /* 0x100fe40000004100 */
[----:B------:R-:W-:-:S02]  /*11e0*/  HADD2.F32 R97, -RZ, R51.H1_H1 ;  /* 0x30000033ff617230 */ /* 0x000fc40000004100 */
[----:B------:R-:W-:Y:S01]  /*11f0*/  FFMA.FTZ R94, R94, R57, R95 ;  /* 0x000000395e5e7223 */ /* 0x000fe2000001005f */
[----:B------:R-:W-:Y:S02]  /*1200*/  HADD2.F32 R48, -RZ, R48.H1_H1 ;  /* 0x30000030ff307230 */ /* 0x000fe40000004100 */
[----:B------:R-:W-:Y:S02]  /*1210*/  HADD2.F32 R49, -RZ, R49.H1_H1 ;  /* 0x30000031ff317230 */ /* 0x000fe40000004100 */
[----:B------:R-:W-:Y:S02]  /*1220*/  HADD2.F32 R50, -RZ, R50.H1_H1 ;  /* 0x30000032ff327230 */ /* 0x000fe40000004100 */
[----:B------:R-:W-:Y:S02]  /*1230*/  HADD2.F32 R45, -RZ, R22.H1_H1 ;  /* 0x30000016ff2d7230 */ /* 0x000fe40000004100 */
[----:B------:R-:W-:Y:S02]  /*1240*/  HADD2.F32 R44, -RZ, R62.H1_H1 ;  /* 0x3000003eff2c7230 */ /* 0x000fe40000004100 */
[----:B------:R-:W-:-:S02]  /*1250*/  HADD2.F32 R47, -RZ, R61.H1_H1 ;  /* 0x3000003dff2f7230 */ /* 0x000fc40000004100 */
[--C-:B------:R-:W-:Y:S02]  /*1260*/  HADD2.F32 R51, -RZ, R60.reuse.H0_H0 ;  /* 0x2000003cff337230 */ /* 0x100fe40000004100 */
[--C-:B------:R-:W-:Y:S02]  /*1270*/  HADD2.F32 R93, -RZ, R43.reuse.H0_H0 ;  /* 0x2000002bff5d7230 */ /* 0x100fe40000004100 */
        /* <DEDUP_REMOVED lines=8> */
[----:B------:R-:W-:Y:S01]  /*1300*/  FFMA.FTZ R95, R49, R44, R56 ;  /* 0x0000002c315f7223 */ /* 0x000fe20000010038 */
[----:B------:R-:W-:Y:S01]  /*1310*/  F2FP.F16.F32.PACK_AB R47, R97, R90 ;  /* 0x0000005a612f723e */ /* 0x000fe200000000ff */
[----:B------:R-:W-:Y:S02]  /*1320*/  FFMA.FTZ R96, R48, R45, R57 ;  /* 0x0000002d30607223 */ /* 0x000fe40000010039 */
[----:B------:R-:W-:Y:S02]  /*1330*/  F2FP.F16.F32.PACK_AB R46, R98, R94 ;  /* 0x0000005e622e723e */ /* 0x000fe400000000ff */
[----:B------:R-:W-:-:S02]  /*1340*/  F2FP.F16.F32.PACK_AB R45, R95, R88 ;  /* 0x000000585f2d723e */ /* 0x000fc400000000ff */
[----:B------:R-:W-:Y:S01]  /*1350*/  F2FP.F16.F32.PACK_AB R44, R96, R92 ;  /* 0x0000005c602c723e */ /* 0x000fe200000000ff */
[----:B------:R-:W-:Y:S06]  /*1360*/  BRA `(.L_x_3883) ;  /* 0x0000000000707947 */ /* 0x000fec0003800000 */
.L_x_3882:
[----:B-----5:R-:W-:Y:S02]  /*1370*/  HADD2.F32 R92, -RZ, R48.H0_H0 ;  /* 0x20000030ff5c7230 */ /* 0x020fe40000004100 */
[----:B------:R-:W-:Y:S02]  /*1380*/  HADD2.F32 R88, -RZ, R49.H0_H0 ;  /* 0x20000031ff587230 */ /* 0x000fe40000004100 */
[----:B-1----:R-:W-:Y:S02]  /*1390*/  HADD2.F32 R45, -RZ, R22.H0_H0 ;  /* 0x20000016ff2d7230 */ /* 0x002fe40000004100 */
[----:B------:R-:W-:Y:S02]  /*13a0*/  HADD2.F32 R47, -RZ, R62.H0_H0 ;  /* 0x2000003eff2f7230 */ /* 0x000fe40000004100 */
[----:B------:R-:W-:Y:S02]  /*13b0*/  HADD2.F32 R94, -RZ, R50.H0_H0 ;  /* 0x20000032ff5e7230 */ /* 0x000fe40000004100 */
[----:B------:R-:W-:Y:S01]  /*13c0*/  FMUL.FTZ R92, R92, R45 ;  /* 0x0000002d5c5c7220 */ /* 0x000fe20000410000 */
[----:B------:R-:W-:-:S02]  /*13d0*/  HADD2.F32 R90, -RZ, R51.H0_H0 ;  /* 0x20000033ff5a7230 */ /* 0x000fc40000004100 */
[----:B------:R-:W-:Y:S01]  /*13e0*/  FMUL.FTZ R88, R88, R47 ;  /* 0x0000002f58587220 */ /* 0x000fe20000410000 */
[----:B------:R-:W-:Y:S02]  /*13f0*/  HADD2.F32 R97, -RZ, R51.H1_H1 ;  /* 0x30000033ff617230 */ /* 0x000fe40000004100 */
[----:B------:R-:W-:Y:S02]  /*1400*/  HADD2.F32 R48, -RZ, R48.H1_H1 ;  /* 0x30000030ff307230 */ /* 0x000fe40000004100 */
[----:B------:R-:W-:Y:S02]  /*1410*/  HADD2.F32 R49, -RZ, R49.H1_H1 ;  /* 0x30000031ff317230 */ /* 0x000fe40000004100 */
[----:B------:R-:W-:Y:S02]  /*1420*/  HADD2.F32 R50, -RZ, R50.H1_H1 ;  /* 0x30000032ff327230 */ /* 0x000fe40000004100 */
[----:B------:R-:W-:Y:S02]  /*1430*/  HADD2.F32 R57, -RZ, R61.H0_H0 ;  /* 0x2000003dff397230 */ /* 0x000fe40000004100 */
[----:B------:R-:W-:-:S02]  /*1440*/  HADD2.F32 R51, -RZ, R60.H0_H0 ;  /* 0x2000003cff337230 */ /* 0x000fc40000004100 */
[----:B------:R-:W-:Y:S02]  /*1450*/  HADD2.F32 R46, -RZ, R60.H1_H1 ;  /* 0x3000003cff2e7230 */ /* 0x000fe40000004100 */
        /* <DEDUP_REMOVED lines=13> */
.L_x_3883:
        /* <DEDUP_REMOVED lines=9> */
[--C-:B-1---5:R-:W-:Y:S02]  /*15c0*/  HADD2.F32 R45, -RZ, R50.reuse.H0_H0 ;  /* 0x20000032ff2d7230 */ /* 0x122fe40000004100 */
[----:B------:R-:W-:Y:S02]  /*15d0*/  HADD2.F32 R54, -RZ, R50.H1_H1 ;  /* 0x30000032ff367230 */ /* 0x000fe40000004100 */
[----:B------:R-:W-:Y:S02]  /*15e0*/  HADD2.F32 R57, -RZ, R48.H0_H0 ;  /* 0x20000030ff397230 */ /* 0x000fe40000004100 */
[----:B------:R-:W-:Y:S02]  /*15f0*/  HADD2.F32 R55, -RZ, R49.H0_H0 ;  /* 0x20000031ff377230 */ /* 0x000fe40000004100 */
[----:B------:R-:W-:Y:S02]  /*1600*/  HADD2.F32 R44, -RZ, R63.H0_H0 ;  /* 0x2000003fff2c7230 */ /* 0x000fe40000004100 */
[----:B------:R-:W-:-:S02]  /*1610*/  HADD2.F32 R100, -RZ, R40.H0_H0 ;  /* 0x20000028ff647230 */ /* 0x000fc40000004100 */
[----:B------:R-:W-:Y:S02]  /*1620*/  HADD2.F32 R46, -RZ, R69.H0_H0 ;  /* 0x20000045ff2e7230 */ /* 0x000fe40000004100 */
[----:B------:R-:W-:Y:S02]  /*1630*/  HADD2.F32 R102, -RZ, R41.H0_H0 ;  /* 0x20000029ff667230 */ /* 0x000fe40000004100 */
[----:B------:R-:W-:Y:S01]  /*1640*/  FFMA.FTZ R57, R57, R44, R100 ;  /* 0x0000002c39397223 */ /* 0x000fe20000010064 */
[----:B------:R-:W-:Y:S02]  /*1650*/  HADD2.F32 R50, -RZ, R68.H0_H0 ;  /* 0x20000044ff327230 */ /* 0x000fe40000004100 */
[----:B------:R-:W-:Y:S02]  /*1660*/  HADD2.F32 R104, -RZ, R42.H0_H0 ;  /* 0x2000002aff687230 */ /* 0x000fe40000004100 */
[----:B------:R-:W-:Y:S01]  /*1670*/  FFMA.FTZ R55, R55, R46, R102 ;  /* 0x0000002e37377223 */ /* 0x000fe20000010066 */
[----:B------:R-:W-:-:S02]  /*1680*/  HADD2.F32 R56, -RZ, R49.H1_H1 ;  /* 0x30000031ff387230 */ /* 0x000fc40000004100 */
[--C-:B------:R-:W-:Y:S02]  /*1690*/  HADD2.F32 R49, -RZ, R51.reuse.H0_H0 ;  /* 0x20000033ff317230 */ /* 0x100fe40000004100 */
[----:B------:R-:W-:Y:S02]  /*16a0*/  HADD2.F32 R58, -RZ, R51.H1_H1 ;  /* 0x30000033ff3a7230 */ /* 0x000fe40000004100 */
[----:B------:R-:W-:Y:S01]  /*16b0*/  FFMA.FTZ R51, R45, R50, R104 ;  /* 0x000000322d337223 */ /* 0x000fe20000010068 */
[----:B------:R-:W-:Y:S02]  /*16c0*/  HADD2.F32 R99, -RZ, R67.H1_H1 ;  /* 0x30000043ff637230 */ /* 0x000fe40000004100 */
[----:B------:R-:W-:Y:S02]  /*16d0*/  HADD2.F32 R107, -RZ, R43.H1_H1 ;  /* 0x3000002bff6b7230 */ /* 0x000fe40000004100 */
[----:B------:R-:W-:Y:S02]  /*16e0*/  HADD2.F32 R48, -RZ, R48.H1_H1 ;  /* 0x30000030ff307230 */ /* 0x000fe40000004100 */
[----:B------:R-:W-:-:S02]  /*16f0*/  HADD2.F32 R45, -RZ, R63.H1_H1 ;  /* 0x3000003fff2d7230 */ /* 0x000fc40000004100 */
[----:B------:R-:W-:Y:S01]  /*1700*/  FFMA.FTZ R50, R58, R99, R107 ;  /* 0x000000633a327223 */ /* 0x000fe2000001006b */
[----:B------:R-:W-:Y:S02]  /*1710*/  HADD2.F32 R47, -RZ, R69.H1_H1 ;  /* 0x30000045ff2f7230 */ /* 0x000fe40000004100 */
[----:B------:R-:W-:Y:S02]  /*1720*/  HADD2.F32 R59, -RZ, R68.H1_H1 ;  /* 0x30000044ff3b7230 */ /* 0x000fe40000004100 */
[----:B------:R-:W-:Y:S02]  /*1730*/  HADD2.F32 R44, -RZ, R67.H0_H0 ;  /* 0x20000043ff2c7230 */ /* 0x000fe40000004100 */
[----:B------:R-:W-:Y:S02]  /*1740*/  HADD2.F32 R46, -RZ, R43.H0_H0 ;  /* 0x2000002bff2e7230 */ /* 0x000fe40000004100 */
        /* <DEDUP_REMOVED lines=12> */
.L_x_3884:
[--C-:B-1---5:R-:W-:Y:S02]  /*1810*/  HADD2.F32 R45, -RZ, R50.reuse.H0_H0 ;  /* 0x20000032ff2d7230 */ /* 0x122fe40000004100 */
[----:B------:R-:W-:Y:S02]  /*1820*/  HADD2.F32 R54, -RZ, R50.H1_H1 ;  /* 0x30000032ff367230 */ /* 0x000fe40000004100 */
[----:B------:R-:W-:Y:S02]  /*1830*/  HADD2.F32 R57, -RZ, R48.H0_H0 ;  /* 0x20000030ff397230 */ /* 0x000fe40000004100 */
[----:B------:R-:W-:Y:S02]  /*1840*/  HADD2.F32 R44, -RZ, R63.H0_H0 ;  /* 0x2000003fff2c7230 */ /* 0x000fe40000004100 */
[----:B------:R-:W-:Y:S02]  /*1850*/  HADD2.F32 R50, -RZ, R68.H0_H0 ;  /* 0x20000044ff327230 */ /* 0x000fe40000004100 */
[----:B------:R-:W-:-:S02]  /*1860*/  HADD2.F32 R55, -RZ, R49.H0_H0 ;  /* 0x20000031ff377230 */ /* 0x000fc40000004100 */
[----:B------:R-:W-:Y:S01]  /*1870*/  FMUL.FTZ R57, R57, R44 ;  /* 0x0000002c39397220 */ /* 0x000fe20000410000 */
[----:B------:R-:W-:Y:S02]  /*1880*/  HADD2.F32 R56, -RZ, R49.H1_H1 ;  /* 0x30000031ff387230 */ /* 0x000fe40000004100 */
[--C-:B------:R-:W-:Y:S02]  /*1890*/  HADD2.F32 R49, -RZ, R51.reuse.H0_H0 ;  /* 0x20000033ff317230 */ /* 0x100fe40000004100 */
[----:B------:R-:W-:Y:S02]  /*18a0*/  HADD2.F32 R58, -RZ, R51.H1_H1 ;  /* 0x30000033ff3a7230 */ /* 0x000fe40000004100 */
[----:B------:R-:W-:Y:S01]  /*18b0*/  FMUL.FTZ R51, R45, R50 ;  /* 0x000000322d337220 */ /* 0x000fe20000410000 */
[----:B------:R-:W-:Y:S02]  /*18c0*/  HADD2.F32 R99, -RZ, R67.H1_H1 ;  /* 0x30000043ff637230 */ /* 0x000fe40000004100 */
[----:B------:R-:W-:-:S02]  /*18d0*/  HADD2.F32 R48, -RZ, R48.H1_H1 ;  /* 0x30000030ff307230 */ /* 0x000fc40000004100 */
[----:B------:R-:W-:Y:S02]  /*18e0*/  HADD2.F32 R46, -RZ, R69.H0_H0 ;  /* 0x20000045ff2e7230 */ /* 0x000fe40000004100 */
[----:B------:R-:W-:Y:S01]  /*18f0*/  FMUL.FTZ R50, R58, R99 ;  /* 0x000000633a327220 */ /* 0x000fe20000410000 */
[----:B------:R-:W-:Y:S02]  /*1900*/  HADD2.F32 R44, -RZ, R67.H0_H0 ;  /* 0x20000043ff2c7230 */ /* 0x000fe40000004100 */
        /* <DEDUP_REMOVED lines=12> */
.L_x_3885:
        /* <DEDUP_REMOVED lines=123> */
.L_x_3909:
[----:B01----:R-:W-:Y:S01]  /*2180*/  FADD.FTZ R101, R101, R44 ;  /* 0x0000002c65657221 */ /* 0x003fe20000010000 */
[----:B------:R-:W-:Y:S01]  /*2190*/  FMUL.FTZ R44, R53, R53 ;  /* 0x00000035352c7220 */ /* 0x000fe20000410000 */
[----:B------:R-:W-:Y:S01]  /*21a0*/  ISETP.NE.AND P1, PT, RZ, UR9, PT ;  /* 0x00000009ff007c0c */ /* 0x000fe2000bf25270 */
[----:B------:R-:W-:Y:S02]  /*21b0*/  HADD2.F32 R104, -RZ, R27.H0_H0 ;  /* 0x2000001bff687230 */ /* 0x000fe40000004100 */
[----:B------:R-:W-:Y:S01]  /*21c0*/  FFMA.FTZ R52, R101, R52, UR10 ;  /* 0x0000000a65347e23 */ /* 0x000fe20008010034 */
[----:B------:R-:W-:Y:S02]  /*21d0*/  FSEL R47, R44, RZ, P1 ;  /* 0x000000ff2c2f7208 */ /* 0x000fe40000800000 */
[----:B------:R-:W-:-:S03]  /*21e0*/  FSEL R45, R53, RZ, !P1 ;  /* 0x000000ff352d7208 */ /* 0x000fc60004800000 */
[----:B------:R-:W-:Y:S02]  /*21f0*/  FADD.FTZ R102, R52, R47 ;  /* 0x0000002f34667221 */ /* 0x000fe40000010000 */
        /* <DEDUP_REMOVED lines=33> */
[----:B------:R-:W-:-:S02]  /*2410*/  HADD2.F32 R54, -RZ, R20.H1_H1 ;  /* 0x30000014ff367230 */ /* 0x000fc40000004100 */
[C---:B0-----:R-:W-:Y:S01]  /*2420*/  FMUL.FTZ R51, R82.reuse, R59 ;  /* 0x0000003b52337220 */ /* 0x041fe20000410000 */
[----:B------:R-:W-:Y:S02]  /*2430*/  HADD2.F32 R56, -RZ, R36.H1_H1 ;  /* 0x30000024ff387230 */ /* 0x000fe40000004100 */
[C---:B------:R-:W-:Y:S01]  /*2440*/  FMUL.FTZ R50, R82.reuse, R117 ;  /* 0x0000007552327220 */ /* 0x040fe20000410000 */
[----:B------:R-:W-:Y:S02]  /*2450*/  HADD2.F32 R45, -RZ, R20.H0_H0 ;  /* 0x20000014ff2d7230 */ /* 0x000fe40000004100 */
[C---:B------:R-:W-:Y:S01]  /*2460*/  FMUL.FTZ R44, R82.reuse, R44 ;  /* 0x0000002c522c7220 */ /* 0x040fe20000410000 */
[----:B------:R-:W-:Y:S02]  /*2470*/  HADD2.F32 R49, -RZ, R36.H0_H0 ;  /* 0x20000024ff317230 */ /* 0x000fe40000004100 */
[----:B------:R-:W-:Y:S01]  /*2480*/  FMUL.FTZ R59, R82, R100 ;  /* 0x00000064523b7220 */ /* 0x000fe20000410000 */
[----:B------:R-:W-:-:S02]  /*2490*/  HADD2.F32 R55, -RZ, R19.H0_H0 ;  /* 0x20000013ff377230 */ /* 0x000fc40000004100 */
[----:B------:R-:W-:Y:S01]  /*24a0*/  FFMA.FTZ R51, R51, R54, R56 ;  /* 0x0000003633337223 */ /* 0x000fe20000010038 */
[----:B------:R-:W-:Y:S02]  /*24b0*/  HADD2.F32 R85, -RZ, R37.H0_H0 ;  /* 0x20000025ff557230 */ /* 0x000fe40000004100 */
[----:B------:R-:W-:Y:S01]  /*24c0*/  FFMA.FTZ R50, R50, R45, R49 ;  /* 0x0000002d32327223 */ /* 0x000fe20000010031 */
        /* <DEDUP_REMOVED lines=8> */
[----:B------:R-:W-:Y:S02]  /*2550*/  HADD2.F32 R44, -RZ, R18.H0_H0 ;  /* 0x20000012ff2c7230 */ /* 0x000fe40000004100 */
[C---:B------:R-:W-:Y:S01]  /*2560*/  FMUL.FTZ R115, R82.reuse, R115 ;  /* 0x0000007352737220 */ /* 0x040fe20000410000 */
[----:B------:R-:W-:Y:S02]  /*2570*/  HADD2.F32 R56, -RZ, R38.H0_H0 ;  /* 0x20000026ff387230 */ /* 0x000fe40000004100 */
[----:B------:R-:W-:Y:S01]  /*2580*/  FMUL.FTZ R52, R82, R52 ;  /* 0x0000003452347220 */ /* 0x000fe20000410000 */
[----:B------:R-:W-:-:S02]  /*2590*/  HADD2.F32 R58, -RZ, R18.H1_H1 ;  /* 0x30000012ff3a7230 */ /* 0x000fc40000004100 */
[----:B------:R-:W-:Y:S01]  /*25a0*/  FFMA.FTZ R95, R95, R80, R84 ;  /* 0x000000505f5f7223 */ /* 0x000fe20000010054 */
[----:B------:R-:W-:Y:S02]  /*25b0*/  HADD2.F32 R78, -RZ, R38.H1_H1 ;  /* 0x30000026ff4e7230 */ /* 0x000fe40000004100 */
[----:B------:R-:W-:Y:S01]  /*25c0*/  FFMA.FTZ R81, R81, R44, R56 ;  /* 0x0000002c51517223 */ /* 0x000fe20000010038 */
[----:B------:R-:W-:Y:S02]  /*25d0*/  HADD2.F32 R45, -RZ, R17.H1_H1 ;  /* 0x30000011ff2d7230 */ /* 0x000fe40000004100 */
[----:B------:R-:W-:Y:S01]  /*25e0*/  FMUL.FTZ R55, R82, R113 ;  /* 0x0000007152377220 */ /* 0x000fe20000410000 */
[----:B------:R-:W-:Y:S02]  /*25f0*/  HADD2.F32 R49, -RZ, R39.H1_H1 ;  /* 0x30000027ff317230 */ /* 0x000fe40000004100 */
[----:B------:R-:W-:Y:S01]  /*2600*/  FFMA.FTZ R46, R115, R58, R78 ;  /* 0x0000003a732e7223 */ /* 0x000fe2000001004e */
[----:B------:R-:W-:-:S02]  /*2610*/  HADD2.F32 R85, -RZ, R11.H0_H0 ;  /* 0x2000000bff557230 */ /* 0x000fc40000004100 */
[----:B------:R-:W-:Y:S01]  /*2620*/  FMUL.FTZ R58, R82, R125 ;  /* 0x0000007d523a7220 */ /* 0x000fe20000410000 */
        /* <DEDUP_REMOVED lines=18> */
[----:B------:R-:W-:Y:S02]  /*2750*/  HADD2.F32 R48, -RZ, R10.H1_H1 ;  /* 0x3000000aff307230 */ /* 0x000fe40000004100 */
[C---:B------:R-:W-:Y:S01]  /*2760*/  FMUL.FTZ R74, R82.reuse, R74 ;  /* 0x0000004a524a7220 */ /* 0x040fe20000410000 */
[----:B------:R-:W-:Y:S02]  /*2770*/  HADD2.F32 R56, -RZ, R34.H1_H1 ;  /* 0x30000022ff387230 */ /* 0x000fe40000004100 */
[----:B------:R-:W-:Y:S01]  /*2780*/  FMUL.FTZ R103, R82, R119 ;  /* 0x0000007752677220 */ /* 0x000fe20000410000 */
[----:B------:R-:W-:-:S02]  /*2790*/  HADD2.F32 R45, -RZ, R9.H1_H1 ;  /* 0x30000009ff2d7230 */ /* 0x000fc40000004100 */
[----:B------:R-:W-:Y:S01]  /*27a0*/  FFMA.FTZ R88, R87, R88, R44 ;  /* 0x0000005857587223 */ /* 0x000fe2000001002c */
[----:B------:R-:W-:Y:S02]  /*27b0*/  HADD2.F32 R49, -RZ, R35.H1_H1 ;  /* 0x30000023ff317230 */ /* 0x000fe40000004100 */
[----:B------:R-:W-:Y:S01]  /*27c0*/  FFMA.FTZ R97, R97, R48, R56 ;  /* 0x0000003061617223 */ /* 0x000fe20000010038 */
[----:B------:R-:W-:Y:S02]  /*27d0*/  HADD2.F32 R78, -RZ, R9.H0_H0 ;  /* 0x20000009ff4e7230 */ /* 0x000fe40000004100 */
[----:B------:R-:W-:Y:S01]  /*27e0*/  FMUL.FTZ R79, R82, R79 ;  /* 0x0000004f524f7220 */ /* 0x000fe20000410000 */
[----:B------:R-:W-:Y:S02]  /*27f0*/  HADD2.F32 R84, -RZ, R35.H0_H0 ;  /* 0x20000023ff547230 */ /* 0x000fe40000004100 */
        /* <DEDUP_REMOVED lines=10> */
[----:B------:R-:W-:Y:S01]  /*28a0*/  FMUL.FTZ R107, R82, R111 ;  /* 0x0000006f526b7220 */ /* 0x000fe20000410000 */
[----:B------:R-:W-:Y:S02]  /*28b0*/  HADD2.F32 R48, -RZ, R30.H1_H1 ;  /* 0x3000001eff307230 */ /* 0x000fe40000004100 */
[----:B------:R-:W-:Y:S01]  /*28c0*/  FFMA.FTZ R84, R84, R45, R49 ;  /* 0x0000002d54547223 */ /* 0x000fe20000010031 */
[----:B------:R-:W-:Y:S02]  /*28d0*/  HADD2.F32 R45, -RZ, R2.H0_H0 ;  /* 0x20000002ff2d7230 */ /* 0x000fe40000004100 */
[----:B------:R-:W-:Y:S01]  /*28e0*/  FMUL.FTZ R76, R82, R76 ;  /* 0x0000004c524c7220 */ /* 0x000fe20000410000 */
[----:B------:R-:W-:Y:S02]  /*28f0*/  HADD2.F32 R49, -RZ, R30.H0_H0 ;  /* 0x2000001eff317230 */ /* 0x000fe40000004100 */
[----:B------:R-:W-:Y:S01]  /*2900*/  FFMA.FTZ R107, R107, R44, R48 ;  /* 0x0000002c6b6b7223 */ /* 0x000fe20000010030 */
[----:B------:R-:W-:-:S02]  /*2910*/  HADD2.F32 R113, -RZ, R3.H1_H1 ;  /* 0x30000003ff717230 */ /* 0x000fc40000004100 */
[----:B------:R-:W-:Y:S01]  /*2920*/  FMUL.FTZ R98, R82, R123 ;  /* 0x0000007b52627220 */ /* 0x000fe20000410000 */
[----:B------:R-:W-:Y:S02]  /*2930*/  HADD2.F32 R115, -RZ, R29.H1_H1 ;  /* 0x3000001dff737230 */ /* 0x000fe40000004100 */
[----:B------:R-:W-:Y:S01]  /*2940*/  FFMA.FTZ R96, R96, R45, R49 ;  /* 0x0000002d60607223 */ /* 0x000fe20000010031 */
[----:B------:R-:W-:Y:S01]  /*2950*/  HADD2.F32 R79, -RZ, R0.H0_H0 ;  /* 0x20000000ff4f7230 */ /* 0x000fe20000004100 */
[----:B------:R-:W0:Y:S01]  /*2960*/  @!P2 LDC.64 R44, c[0x0][0x3c0] ;  /* 0x0000f000ff2cab82 */ /* 0x000e220000000a00 */
[----:B------:R-:W-:Y:S02]  /*2970*/  HADD2.F32 R109, -RZ, R31.H0_H0 ;  /* 0x2000001fff6d7230 */ /* 0x000fe40000004100 */
[----:B------:R-:W-:Y:S01]  /*2980*/  FFMA.FTZ R86, R76, R113, R115 ;  /* 0x000000714c567223 */ /* 0x000fe20000010073 */
        /* <DEDUP_REMOVED lines=8> */
[----:B------:R-:W-:Y:S02]  /*2a10*/  HADD2.F32 R90, -RZ, R23.H0_H0 ;  /* 0x20000017ff5a7230 */ /* 0x000fe40000004100 */
[----:B------:R-:W-:Y:S01]  /*2a20*/  FMUL.FTZ R57, R82, R57 ;  /* 0x0000003952397220 */ /* 0x000fe20000410000 */
[----:B------:R-:W-:-:S02]  /*2a30*/  HADD2.F32 R48, -RZ, R24.H0_H0 ;  /* 0x20000018ff307230 */ /* 0x000fc40000004100 */
[----:B------:R-:W-:Y:S01]  /*2a40*/  FFMA.FTZ R109, R72, R113, R115 ;  /* 0x00000071486d7223 */ /* 0x000fe20000010073 */
[----:B------:R-:W-:Y:S02]  /*2a50*/  HADD2.F32 R56, -RZ, R23.H1_H1 ;  /* 0x30000017ff387230 */ /* 0x000fe40000004100 */
[C---:B------:R-:W-:Y:S01]  /*2a60*/  FMUL.FTZ R99, R82.reuse, R99 ;  /* 0x0000006352637220 */ /* 0x040fe20000410000 */
[----:B------:R-:W-:Y:S02]  /*2a70*/  HADD2.F32 R72, -RZ, R24.H1_H1 ;  /* 0x30000018ff487230 */ /* 0x000fe40000004100 */
[C---:B------:R-:W-:Y:S01]  /*2a80*/  FMUL.FTZ R92, R82.reuse, R101 ;  /* 0x00000065525c7220 */ /* 0x040fe20000410000 */
[----:B------:R-:W-:Y:S02]  /*2a90*/  HADD2.F32 R74, -RZ, R66.H1_H1 ;  /* 0x30000042ff4a7230 */ /* 0x000fe40000004100 */
[----:B------:R-:W-:Y:S01]  /*2aa0*/  FMUL.FTZ R101, R82, R105 ;  /* 0x0000006952657220 */ /* 0x000fe20000410000 */
[----:B------:R-:W-:-:S02]  /*2ab0*/  HADD2.F32 R76, -RZ, R25.H1_H1 ;  /* 0x30000019ff4c7230 */ /* 0x000fc40000004100 */
[----:B------:R-:W-:Y:S01]  /*2ac0*/  FFMA.FTZ R90, R57, R90, R48 ;  /* 0x0000005a395a7223 */ /* 0x000fe20000010030 */
[----:B------:R-:W-:Y:S01]  /*2ad0*/  FFMA.FTZ R99, R99, R56, R72 ;  /* 0x0000003863637223 */ /* 0x000fe20000010048 */
[----:B------:R-:W-:Y:S01]  /*2ae0*/  HADD2.F32 R49, -RZ, R66.H0_H0 ;  /* 0x20000042ff317230 */ /* 0x000fe20000004100 */
[----:B------:R-:W1:Y:S01]  /*2af0*/  @!P2 LDC.64 R56, c[0x0][0x3c8] ;  /* 0x0000f200ff38ab82 */ /* 0x000e620000000a00 */
[----:B------:R-:W-:Y:S02]  /*2b00*/  HADD2.F32 R111, -RZ, R25.H0_H0 ;  /* 0x20000019ff6f7230 */ /* 0x000fe40000004100 */
[----:B------:R-:W-:Y:S01]  /*2b10*/  FFMA.FTZ R101, R101, R74, R76 ;  /* 0x0000004a65657223 */ /* 0x000fe2000001004c */
[----:B------:R-:W-:Y:S02]  /*2b20*/  HADD2.F32 R72, -RZ, R65.H0_H0 ;  /* 0x20000041ff487230 */ /* 0x000fe40000004100 */
[----:B------:R-:W-:Y:S01]  /*2b30*/  FMUL.FTZ R47, R82, R47 ;  /* 0x0000002f522f7220 */ /* 0x000fe20000410000 */
[----:B------:R-:W-:-:S02]  /*2b40*/  HADD2.F32 R74, -RZ, R26.H0_H0 ;  /* 0x2000001aff4a7230 */ /* 0x000fc40000004100 */
[----:B------:R-:W-:Y:S01]  /*2b50*/  FFMA.FTZ R92, R92, R49, R111 ;  /* 0x000000315c5c7223 */ /* 0x000fe2000001006f */
[----:B0-----:R-:W-:Y:S01]  /*2b60*/  @!P2 IMAD.WIDE R48, R70, 0x4, R44 ;  /* 0x000000044630a825 */ /* 0x001fe200078e022c */
[----:B------:R-:W0:Y:S03]  /*2b70*/  LDC.64 R78, c[0x0][0x428] ;  /* 0x00010a00ff4e7b82 */ /* 0x000e260000000a00 */
[----:B------:R-:W-:Y:S01]  /*2b80*/  FMUL.FTZ R44, R82, R89 ;  /* 0x00000059522c7220 */ /* 0x000fe20000410000 */
[----:B------:R-:W-:Y:S01]  /*2b90*/  FFMA.FTZ R89, R47, R72, R74 ;  /* 0x000000482f597223 */ /* 0x000fe2000001004a */
[----:B------:R-:W-:Y:S01]  /*2ba0*/  F2FP.F16.F32.PACK_AB R47, R80, R95 ;  /* 0x0000005f502f723e */ /* 0x000fe200000000ff */
[----:B------:R-:W-:Y:S01]  /*2bb0*/  HADD2.F32 R100, -RZ, R65.H1_H1 ;  /* 0x30000041ff647230 */ /* 0x000fe20000004100 */
[----:B------:R-:W-:Y:S01]  /*2bc0*/  F2FP.F16.F32.PACK_AB R46, R46, R81 ;  /* 0x000000512e2e723e */ /* 0x000fe200000000ff */
[----:B------:R-:W-:-:S02]  /*2bd0*/  HADD2.F32 R76, -RZ, R26.H1_H1 ;  /* 0x3000001aff4c7230 */ /* 0x000fc40000004100 */
[C---:B------:R-:W-:Y:S01]  /*2be0*/  FMUL.FTZ R75, R82.reuse, R75 ;  /* 0x0000004b524b7220 */ /* 0x040fe20000410000 */
[----:B------:R-:W2:Y:S01]  /*2bf0*/  LDC.64 R80, c[0x0][0x380] ;  /* 0x0000e000ff507b82 */ /* 0x000ea20000000a00 */
[--C-:B------:R-:W-:Y:S02]  /*2c00*/  HADD2.F32 R102, -RZ, R64.reuse.H0_H0 ;  /* 0x20000040ff667230 */ /* 0x100fe40000004100 */
[----:B------:R-:W-:Y:S01]  /*2c10*/  FMUL.FTZ R77, R82, R77 ;  /* 0x0000004d524d7220 */ /* 0x000fe20000410000 */
[----:B------:R-:W-:Y:S01]  /*2c20*/  HADD2.F32 R105, -RZ, R64.H1_H1 ;  /* 0x30000040ff697230 */ /* 0x000fe20000004100 */
[----:B------:R3:W-:Y:S01]  /*2c30*/  @!P2 STG.E desc[UR6][R48.64], R53 ;  /* 0x000000353000a986 */ /* 0x0007e2000c101906 */
[----:B------:R-:W-:Y:S02]  /*2c40*/  HADD2.F32 R111, -RZ, R27.H1_H1 ;  /* 0x3000001bff6f7230 */ /* 0x000fe40000004100 */
[----:B------:R-:W-:Y:S01]  /*2c50*/  FFMA.FTZ R100, R75, R100, R76 ;  /* 0x000000644b647223 */ /* 0x000fe2000001004c */
[----:B------:R-:W-:Y:S01]  /*2c60*/  FFMA.FTZ R102, R77, R102, R104 ;  /* 0x000000664d667223 */ /* 0x000fe20000010068 */
[----:B------:R-:W-:Y:S01]  /*2c70*/  F2FP.F16.F32.PACK_AB R45, R59, R54 ;  /* 0x000000363b2d723e */ /* 0x000fe200000000ff */
[----:B------:R-:W-:Y:S01]  /*2c80*/  FFMA.FTZ R105, R44, R105, R111 ;  /* 0x000000692c697223 */ /* 0x000fe2000001006f */
[----:B------:R-:W-:-:S02]  /*2c90*/  F2FP.F16.F32.PACK_AB R44, R51, R50 ;  /* 0x00000032332c723e */ /* 0x000fc400000000ff */
[----:B------:R-:W-:Y:S02]  /*2ca0*/  F2FP.F16.F32.PACK_AB R51, R94, R103 ;  /* 0x000000675e33723e */ /* 0x000fe400000000ff */
[----:B------:R-:W-:Y:S01]  /*2cb0*/  F2FP.F16.F32.PACK_AB R50, R97, R88 ;  /* 0x000000586132723e */ /* 0x000fe200000000ff */
[--C-:B0-----:R-:W-:Y:S01]  /*2cc0*/  IMAD.WIDE.U32 R74, R71, 0x10, R78.reuse ;  /* 0x00000010474a7825 */ /* 0x101fe200078e004e */
[----:B---3--:R-:W-:Y:S02]  /*2cd0*/  F2FP.F16.F32.PACK_AB R48, R55, R52 ;  /* 0x000000343730723e */ /* 0x008fe400000000ff */
[----:B------:R-:W-:Y:S01]  /*2ce0*/  F2FP.F16.F32.PACK_AB R49, R85, R58 ;  /* 0x0000003a5531723e */ /* 0x000fe200000000ff */
[----:B------:R-:W-:Y:S01]  /*2cf0*/  IMAD.WIDE.U32 R72, R73, 0x10, R78 ;  /* 0x0000001049487825 */ /* 0x000fe200078e004e */
[----:B------:R-:W-:Y:S02]  /*2d00*/  F2FP.F16.F32.PACK_AB R52, R84, R87 ;  /* 0x000000575434723e */ /* 0x000fe400000000ff */
[----:B------:R-:W-:Y:S01]  /*2d10*/  F2FP.F16.F32.PACK_AB R55, R109, R98 ;  /* 0x000000626d37723e */ /* 0x000fe200000000ff */
[----:B-1----:R-:W-:Y:S01]  /*2d20*/  @!P2 IMAD.WIDE R84, R70, 0x4, R56 ;  /* 0x000000044654a825 */ /* 0x002fe200078e0238 */
[----:B------:R-:W-:-:S02]  /*2d30*/  F2FP.F16.F32.PACK_AB R54, R107, R96 ;  /* 0x000000606b36723e */ /* 0x000fc400000000ff */
        /* <DEDUP_REMOVED lines=8> */
[----:B------:R-:W-:Y:S02]  /*2dc0*/  F2FP.F16.F32.PACK_AB R56, R99, R90 ;  /* 0x0000005a6338723e */ /* 0x000fe400000000ff */
[----:B--2---:R-:W-:Y:S01]  /*2dd0*/  LEA R70, R80, R70, 0x2 ;  /* 0x0000004650467211 */ /* 0x004fe200078e10ff */
[----:B------:R0:W-:Y:S03]  /*2de0*/  STG.E.128 desc[UR6][R72.64], R48 ;  /* 0x0000003048007986 */ /* 0x0001e6000c101d06 */
[----:B------:R-:W-:Y:S01]  /*2df0*/  ISETP.GE.AND P1, PT, R70, R81, PT ;  /* 0x000000514600720c */ /* 0x000fe20003f26270 */
[----:B------:R0:W-:Y:S04]  /*2e00*/  STG.E.128 desc[UR6][R76.64], R52 ;  /* 0x000000344c007986 */ /* 0x0001e8000c101d06 */
[----:B------:R0:W-:Y:S08]  /*2e10*/  STG.E.128 desc[UR6][R78.64], R56 ;  /* 0x000000384e007986 */ /* 0x0001f0000c101d06 */
[----:B------:R-:W-:Y:S05]  /*2e20*/  @!P1 BRA `(.L_x_3887) ;  /* 0xffffffd8003c9947 */ /* 0x000fea000383ffff */
[----:B------:R-:W-:Y:S05]  /*2e30*/  EXIT ;  /* 0x000000000000794d */ /* 0x000fea0003800000 */
.L_x_3877:
[----:B------:R-:W0:Y:S01]  /*2e40*/  LDCU.64 UR4, c[0x0][0x3a0] ;  /* 0x00007400ff0477ac */ /* 0x000e220008000a00 */
[----:B------:R-:W1:Y:S01]  /*2e50*/  LDCU UR8, c[0x0][0x388] ;  /* 0x00007100ff0877ac */ /* 0x000e620008000800 */
[----:B------:R-:W2:Y:S01]  /*2e60*/  LDCU.U8 UR9, c[0x0][0x410] ;  /* 0x00008200ff0977ac */ /* 0x000ea20008000000 */
[----:B------:R-:W3:Y:S01]  /*2e70*/  LDCU UR10, c[0x0][0x448] ;  /* 0x00008900ff0a77ac */ /* 0x000ee20008000800 */
[----:B0-----:R-:W-:-:S04]  /*2e80*/  ISETP.NE.U32.AND P0, PT, RZ, UR4, PT ;  /* 0x00000004ff007c0c */ /* 0x001fc8000bf05070 */
[----:B-123--:R-:W-:-:S13]  /*2e90*/  ISETP.NE.AND.EX P0, PT, RZ, UR5, PT, P0 ;  /* 0x00000005ff007c0c */ /* 0x00efda000bf05300 */
.L_x_3897:
[----:B0-----:R-:W0:Y:S01]  /*2ea0*/  LDC.64 R48, c[0x0][0x3e0] ;  /* 0x0000f800ff307b82 */ /* 0x001e220000000a00 */
        /* <DEDUP_REMOVED lines=9> */
[----:B--2---:R-:W-:Y:S01]  /*2f40*/  HADD2.F32 R88, -RZ, R48.H0_H0 ;  /* 0x20000030ff587230 */ /* 0x004fe20000004100 */
[----:B------:R-:W-:Y:S06]  /*2f50*/  @!P0 BRA `(.L_x_3888) ;  /* 0x0000000000c08947 */ /* 0x000fec0003800000 */
[----:B------:R-:W0:Y:S02]  /*2f60*/  LDC.64 R40, c[0x0][0x3a0] ;  /* 0x0000e800ff287b82 */ /* 0x000e240000000a00 */
[----:B0-----:R-:W-:-:S06]  /*2f70*/  IMAD.WIDE.U32 R40, R71, 0x10, R40 ;  /* 0x0000001047287825 */ /* 0x001fcc00078e0028 */
[----:B------:R-:W2:Y:S01]  /*2f80*/  LDG.E.128 R40, desc[UR6][R40.64] ;  /* 0x0000000628287981 */ /* 0x000ea2000c1e1d00 */
[----:B-----5:R-:W-:Y:S02]  /*2f90*/  HADD2.F32 R49, -RZ, R44.H0_H0 ;  /* 0x2000002cff317230 */ /* 0x020fe40000004100 */
[----:B------:R-:W-:Y:S02]  /*2fa0*/  HADD2.F32 R53, -RZ, R45.H0_H0 ;  /* 0x2000002dff357230 */ /* 0x000fe40000004100 */
[----:B------:R-:W-:Y:S02]  /*2fb0*/  HADD2.F32 R57, -RZ, R46.H0_H0 ;  /* 0x2000002eff397230 */ /* 0x000fe40000004100 */
[C---:B------:R-:W-:Y:S01]  /*2fc0*/  FMUL.FTZ R49, R88.reuse, R49 ;  /* 0x0000003158317220 */ /* 0x040fe20000410000 */
[----:B------:R-:W-:Y:S02]  /*2fd0*/  HADD2.F32 R51, -RZ, R44.H1_H1 ;  /* 0x3000002cff337230 */ /* 0x000fe40000004100 */
[----:B------:R-:W-:Y:S01]  /*2fe0*/  FMUL.FTZ R53, R88, R53 ;  /* 0x0000003558357220 */ /* 0x000fe20000410000 */
[----:B------:R-:W-:-:S02]  /*2ff0*/  HADD2.F32 R59, -RZ, R46.H1_H1 ;  /* 0x3000002eff3b7230 */ /* 0x000fc40000004100 */
[C---:B------:R-:W-:Y:S01]  /*3000*/  FMUL.FTZ R57, R88.reuse, R57 ;  /* 0x0000003958397220 */ /* 0x040fe20000410000 */
[----:B------:R-:W-:Y:S02]  /*3010*/  HADD2.F32 R81, -RZ, R16.H0_H0 ;  /* 0x20000010ff517230 */ /* 0x000fe40000004100 */
[C---:B------:R-:W-:Y:S01]  /*3020*/  FMUL.FTZ R51, R88.reuse, R51 ;  /* 0x0000003358337220 */ /* 0x040fe20000410000 */
[----:B------:R-:W-:Y:S02]  /*3030*/  HADD2.F32 R79, -RZ, R15.H0_H0 ;  /* 0x2000000fff4f7230 */ /* 0x000fe40000004100 */
[----:B------:R-:W-:Y:S01]  /*3040*/  FMUL.FTZ R59, R88, R59 ;  /* 0x0000003b583b7220 */ /* 0x000fe20000410000 */
[----:B------:R-:W-:Y:S02]  /*3050*/  HADD2.F32 R75, -RZ, R14.H0_H0 ;  /* 0x2000000eff4b7230 */ /* 0x000fe40000004100 */
[----:B------:R-:W-:Y:S02]  /*3060*/  HADD2.F32 R73, -RZ, R47.H0_H0 ;  /* 0x2000002fff497230 */ /* 0x000fe40000004100 */
[----:B------:R-:W-:-:S02]  /*3070*/  HADD2.F32 R45, -RZ, R45.H1_H1 ;  /* 0x3000002dff2d7230 */ /* 0x000fc40000004100 */
[----:B------:R-:W-:Y:S02]  /*3080*/  HADD2.F32 R47, -RZ, R47.H1_H1 ;  /* 0x3000002fff2f7230 */ /* 0x000fe40000004100 */
[C---:B------:R-:W-:Y:S01]  /*3090*/  FMUL.FTZ R73, R88.reuse, R73 ;  /* 0x0000004958497220 */ /* 0x040fe20000410000 */
[----:B------:R-:W-:Y:S02]  /*30a0*/  HADD2.F32 R77, -RZ, R13.H0_H0 ;  /* 0x2000000dff4d7230 */ /* 0x000fe40000004100 */
[C---:B------:R-:W-:Y:S01]  /*30b0*/  FMUL.FTZ R45, R88.reuse, R45 ;  /* 0x0000002d582d7220 */ /* 0x040fe20000410000 */
        /* <DEDUP_REMOVED lines=12> */
[----:B------:R-:W-:Y:S02]  /*3180*/  HADD2.F32 R57, -RZ, R13.H1_H1 ;  /* 0x3000000dff397230 */ /* 0x000fe40000004100 */
[----:B------:R-:W-:Y:S02]  /*3190*/  HADD2.F32 R76, -RZ, R43.H1_H1 ;  /* 0x3000002bff4c7230 */ /* 0x000fe40000004100 */
[----:B------:R-:W-:Y:S02]  /*31a0*/  HADD2.F32 R44, -RZ, R42.H1_H1 ;  /* 0x3000002aff2c7230 */ /* 0x000fe40000004100 */
[----:B------:R-:W-:Y:S02]  /*31b0*/  HADD2.F32 R74, -RZ, R41.H1_H1 ;  /* 0x30000029ff4a7230 */ /* 0x000fe40000004100 */
[----:B------:R-:W-:Y:S01]  /*31c0*/  FFMA.FTZ R76, R57, R47, R76 ;  /* 0x0000002f394c7223 */ /* 0x000fe2000001004c */
[----:B------:R-:W-:Y:S02]  /*31d0*/  HADD2.F32 R72, -RZ, R40.H1_H1 ;  /* 0x30000028ff487230 */ /* 0x000fe40000004100 */
[----:B------:R-:W-:Y:S01]  /*31e0*/  FFMA.FTZ R75, R75, R59, R44 ;  /* 0x0000003b4b4b7223 */ /* 0x000fe2000001002c */
[----:B------:R-:W-:Y:S01]  /*31f0*/  FFMA.FTZ R74, R53, R45, R74 ;  /* 0x0000002d354a7223 */ /* 0x000fe2000001004a */
[----:B------:R-:W-:Y:S01]  /*3200*/  F2FP.F16.F32.PACK_AB R47, R76, R77 ;  /* 0x0000004d4c2f723e */ /* 0x000fe200000000ff */
[----:B------:R-:W-:-:S02]  /*3210*/  FFMA.FTZ R72, R49, R51, R72 ;  /* 0x0000003331487223 */ /* 0x000fc40000010048 */
[----:B------:R-:W-:Y:S02]  /*3220*/  F2FP.F16.F32.PACK_AB R46, R75, R78 ;  /* 0x0000004e4b2e723e */ /* 0x000fe400000000ff */
[----:B------:R-:W-:Y:S02]  /*3230*/  F2FP.F16.F32.PACK_AB R45, R74, R79 ;  /* 0x0000004f4a2d723e */ /* 0x000fe400000000ff */
[----:B------:R-:W-:Y:S01]  /*3240*/  F2FP.F16.F32.PACK_AB R44, R72, R81 ;  /* 0x00000051482c723e */ /* 0x000fe200000000ff */
[----:B------:R-:W-:Y:S06]  /*3250*/  BRA `(.L_x_3889) ;  /* 0x0000000000907947 */ /* 0x000fec0003800000 */
.L_x_3888:
[--C-:B-----5:R-:W-:Y:S02]  /*3260*/  HADD2.F32 R49, -RZ, R44.reuse.H0_H0 ;  /* 0x2000002cff317230 */ /* 0x120fe40000004100 */
[----:B------:R-:W-:Y:S02]  /*3270*/  HADD2.F32 R51, -RZ, R44.H1_H1 ;  /* 0x3000002cff337230 */ /* 0x000fe40000004100 */
[----:B------:R-:W-:Y:S02]  /*3280*/  HADD2.F32 R44, -RZ, R16.H0_H0 ;  /* 0x20000010ff2c7230 */ /* 0x000fe40000004100 */
[C---:B------:R-:W-:Y:S01]  /*3290*/  FMUL.FTZ R49, R88.reuse, R49 ;  /* 0x0000003158317220 */ /* 0x040fe20000410000 */
[----:B------:R-:W-:Y:S02]  /*32a0*/  HADD2.F32 R53, -RZ, R45.H0_H0 ;  /* 0x2000002dff357230 */ /* 0x000fe40000004100 */
[----:B------:R-:W-:Y:S01]  /*32b0*/  FMUL.FTZ R51, R88, R51 ;  /* 0x0000003358337220 */ /* 0x000fe20000410000 */
[----:B------:R-:W-:-:S02]  /*32c0*/  HADD2.F32 R73, -RZ, R47.H0_H0 ;  /* 0x2000002fff497230 */ /* 0x000fc40000004100 */
[----:B------:R-:W-:Y:S01]  /*32d0*/  FMUL.FTZ R81, R44, R49 ;  /* 0x000000312c517220 */ /* 0x000fe20000410000 */
[----:B------:R-:W-:Y:S02]  /*32e0*/  HADD2.F32 R45, -RZ, R45.H1_H1 ;  /* 0x3000002dff2d7230 */ /* 0x000fe40000004100 */
[C---:B------:R-:W-:Y:S01]  /*32f0*/  FMUL.FTZ R53, R88.reuse, R53 ;  /* 0x0000003558357220 */ /* 0x040fe20000410000 */
[--C-:B------:R-:W-:Y:S02]  /*3300*/  HADD2.F32 R57, -RZ, R46.reuse.H0_H0 ;  /* 0x2000002eff397230 */ /* 0x100fe40000004100 */
        /* <DEDUP_REMOVED lines=25> */
.L_x_3889:
        /* <DEDUP_REMOVED lines=10> */
[----:B0----5:R-:W-:Y:S02]  /*3540*/  HADD2.F32 R45, -RZ, R48.H0_H0 ;  /* 0x20000030ff2d7230 */ /* 0x021fe40000004100 */
[----:B------:R-:W-:Y:S02]  /*3550*/  HADD2.F32 R57, -RZ, R49.H0_H0 ;  /* 0x20000031ff397230 */ /* 0x000fe40000004100 */
[----:B------:R-:W-:Y:S02]  /*3560*/  HADD2.F32 R59, -RZ, R50.H0_H0 ;  /* 0x20000032ff3b7230 */ /* 0x000fe40000004100 */
[C---:B------:R-:W-:Y:S01]  /*3570*/  FMUL.FTZ R45, R88.reuse, R45 ;  /* 0x0000002d582d7220 */ /* 0x040fe20000410000 */
[----:B------:R-:W-:Y:S02]  /*3580*/  HADD2.F32 R85, -RZ, R51.H0_H0 ;  /* 0x20000033ff557230 */ /* 0x000fe40000004100 */
        /* <DEDUP_REMOVED lines=9> */
[----:B------:R-:W-:Y:S01]  /*3620*/  FFMA.FTZ R91, R91, R45, R44 ;  /* 0x0000002d5b5b7223 */ /* 0x000fe2000001002c */
[----:B------:R-:W-:-:S02]  /*3630*/  HADD2.F32 R87, -RZ, R6.H0_H0 ;  /* 0x20000006ff577230 */ /* 0x000fc40000004100 */
[----:B------:R-:W-:Y:S02]  /*3640*/  HADD2.F32 R48, -RZ, R42.H0_H0 ;  /* 0x2000002aff307230 */ /* 0x000fe40000004100 */
[----:B------:R-:W-:Y:S01]  /*3650*/  FFMA.FTZ R89, R89, R57, R46 ;  /* 0x0000003959597223 */ /* 0x000fe2000001002e */
[----:B------:R-:W-:Y:S02]  /*3660*/  HADD2.F32 R93, -RZ, R5.H0_H0 ;  /* 0x20000005ff5d7230 */ /* 0x000fe40000004100 */
[----:B------:R-:W-:Y:S02]  /*3670*/  HADD2.F32 R86, -RZ, R43.H0_H0 ;  /* 0x2000002bff567230 */ /* 0x000fe40000004100 */
[----:B------:R-:W-:Y:S01]  /*3680*/  FFMA.FTZ R87, R87, R59, R48 ;  /* 0x0000003b57577223 */ /* 0x000fe20000010030 */
[----:B------:R-:W-:Y:S02]  /*3690*/  HADD2.F32 R49, -RZ, R49.H1_H1 ;  /* 0x30000031ff317230 */ /* 0x000fe40000004100 */
[----:B------:R-:W-:-:S02]  /*36a0*/  HADD2.F32 R83, -RZ, R50.H1_H1 ;  /* 0x30000032ff537230 */ /* 0x000fc40000004100 */
        /* <DEDUP_REMOVED lines=13> */
[----:B------:R-:W-:Y:S02]  /*3780*/  HADD2.F32 R85, -RZ, R5.H1_H1 ;  /* 0x30000005ff557230 */ /* 0x000fe40000004100 */
[----:B------:R-:W-:-:S02]  /*3790*/  HADD2.F32 R44, -RZ, R43.H1_H1 ;  /* 0x3000002bff2c7230 */ /* 0x000fc40000004100 */
[----:B------:R-:W-:Y:S01]  /*37a0*/  FFMA.FTZ R84, R59, R83, R84 ;  /* 0x000000533b547223 */ /* 0x000fe20000010054 */
[----:B------:R-:W-:Y:S02]  /*37b0*/  F2FP.F16.F32.PACK_AB R45, R82, R89 ;  /* 0x00000059522d723e */ /* 0x000fe400000000ff */
[----:B------:R-:W-:Y:S02]  /*37c0*/  FFMA.FTZ R85, R85, R51, R44 ;  /* 0x0000003355557223 */ /* 0x000fe4000001002c */
[----:B------:R-:W-:Y:S02]  /*37d0*/  F2FP.F16.F32.PACK_AB R46, R84, R87 ;  /* 0x00000057542e723e */ /* 0x000fe400000000ff */
[----:B------:R-:W-:Y:S02]  /*37e0*/  F2FP.F16.F32.PACK_AB R44, R80, R91 ;  /* 0x0000005b502c723e */ /* 0x000fe400000000ff */
[----:B------:R-:W-:Y:S01]  /*37f0*/  F2FP.F16.F32.PACK_AB R47, R85, R86 ;  /* 0x00000056552f723e */ /* 0x000fe200000000ff */
[----:B------:R-:W-:Y:S06]  /*3800*/  BRA `(.L_x_3891) ;  /* 0x0000000000907947 */ /* 0x000fec0003800000 */
.L_x_3890:
[----:B0----5:R-:W-:Y:S02]  /*3810*/  HADD2.F32 R45, -RZ, R48.H0_H0 ;  /* 0x20000030ff2d7230 */ /* 0x021fe40000004100 */
[----:B------:R-:W-:Y:S02]  /*3820*/  HADD2.F32 R44, -RZ, R8.H0_H0 ;  /* 0x20000008ff2c7230 */ /* 0x000fe40000004100 */
[----:B------:R-:W-:Y:S02]  /*3830*/  HADD2.F32 R57, -RZ, R49.H0_H0 ;  /* 0x20000031ff397230 */ /* 0x000fe40000004100 */
[----:B------:R-:W-:Y:S01]  /*3840*/  FMUL.FTZ R45, R88, R45 ;  /* 0x0000002d582d7220 */ /* 0x000fe20000410000 */
[----:B------:R-:W-:Y:S02]  /*3850*/  HADD2.F32 R85, -RZ, R51.H0_H0 ;  /* 0x20000033ff557230 */ /* 0x000fe40000004100 */
[----:B------:R-:W-:Y:S02]  /*3860*/  HADD2.F32 R47, -RZ, R48.H1_H1 ;  /* 0x30000030ff2f7230 */ /* 0x000fe40000004100 */
[----:B------:R-:W-:Y:S01]  /*3870*/  FMUL.FTZ R91, R44, R45 ;  /* 0x0000002d2c5b7220 */ /* 0x000fe20000410000 */
[----:B------:R-:W-:-:S02]  /*3880*/  HADD2.F32 R49, -RZ, R49.H1_H1 ;  /* 0x30000031ff317230 */ /* 0x000fc40000004100 */
[C---:B------:R-:W-:Y:S01]  /*3890*/  FMUL.FTZ R85, R88.reuse, R85 ;  /* 0x0000005558557220 */ /* 0x040fe20000410000 */
[--C-:B------:R-:W-:Y:S02]  /*38a0*/  HADD2.F32 R59, -RZ, R50.reuse.H0_H0 ;  /* 0x20000032ff3b7230 */ /* 0x100fe40000004100 */
[C---:B------:R-:W-:Y:S01]  /*38b0*/  FMUL.FTZ R57, R88.reuse, R57 ;  /* 0x0000003958397220 */ /* 0x040fe20000410000 */
[----:B------:R-:W-:Y:S02]  /*38c0*/  HADD2.F32 R83, -RZ, R50.H1_H1 ;  /* 0x30000032ff537230 */ /* 0x000fe40000004100 */
[C---:B------:R-:W-:Y:S01]  /*38d0*/  FMUL.FTZ R49, R88.reuse, R49 ;  /* 0x0000003158317220 */ /* 0x040fe20000410000 */
[----:B------:R-:W-:Y:S02]  /*38e0*/  HADD2.F32 R51, -RZ, R51.H1_H1 ;  /* 0x30000033ff337230 */ /* 0x000fe40000004100 */
[----:B------:R-:W-:Y:S01]  /*38f0*/  FMUL.FTZ R59, R88, R59 ;  /* 0x0000003b583b7220 */ /* 0x000fe20000410000 */
[----:B------:R-:W-:-:S02]  /*3900*/  HADD2.F32 R86, -RZ, R5.H0_H0 ;  /* 0x20000005ff567230 */ /* 0x000fc40000004100 */
[C---:B------:R-:W-:Y:S01]  /*3910*/  FMUL.FTZ R83, R88.reuse, R83 ;  /* 0x0000005358537220 */ /* 0x040fe20000410000 */
[--C-:B------:R-:W-:Y:S02]  /*3920*/  HADD2.F32 R46, -RZ, R7.reuse.H0_H0 ;  /* 0x20000007ff2e7230 */ /* 0x100fe40000004100 */
[C---:B------:R-:W-:Y:S01]  /*3930*/  FMUL.FTZ R51, R88.reuse, R51 ;  /* 0x0000003358337220 */ /* 0x040fe20000410000 */
[----:B------:R-:W-:Y:S02]  /*3940*/  HADD2.F32 R48, -RZ, R6.H0_H0 ;  /* 0x20000006ff307230 */ /* 0x000fe40000004100 */
[----:B------:R-:W-:Y:S01]  /*3950*/  FMUL.FTZ R47, R88, R47 ;  /* 0x0000002f582f7220 */ /* 0x000fe20000410000 */
[----:B------:R-:W-:Y:S02]  /*3960*/  HADD2.F32 R80, -RZ, R8.H1_H1 ;  /* 0x30000008ff507230 */ /* 0x000fe40000004100 */
[----:B------:R-:W-:Y:S01]  /*3970*/  FMUL.FTZ R86, R86, R85 ;  /* 0x0000005556567220 */ /* 0x000fe20000410000 */
[----:B------:R-:W-:-:S02]  /*3980*/  HADD2.F32 R82, -RZ, R7.H1_H1 ;  /* 0x30000007ff527230 */ /* 0x000fc40000004100 */
[----:B------:R-:W-:Y:S01]  /*3990*/  FMUL.FTZ R89, R46, R57 ;  /* 0x000000392e597220 */ /* 0x000fe20000410000 */
[----:B------:R-:W-:Y:S02]  /*39a0*/  HADD2.F32 R84, -RZ, R6.H1_H1 ;  /* 0x30000006ff547230 */ /* 0x000fe40000004100 */
[----:B------:R-:W-:Y:S01]  /*39b0*/  FMUL.FTZ R87, R48, R59 ;  /* 0x0000003b30577220 */ /* 0x000fe20000410000 */
[----:B------:R-:W-:Y:S02]  /*39c0*/  HADD2.F32 R44, -RZ, R5.H1_H1 ;  /* 0x30000005ff2c7230 */ /* 0x000fe40000004100 */
[----:B------:R-:W-:Y:S01]  /*39d0*/  FMUL.FTZ R82, R82, R49 ;  /* 0x0000003152527220 */ /* 0x000fe20000410000 */
[----:B------:R-:W-:Y:S01]  /*39e0*/  FMUL.FTZ R80, R80, R47 ;  /* 0x0000002f50507220 */ /* 0x000fe20000410000 */
[----:B------:R-:W-:Y:S01]  /*39f0*/  FMUL.FTZ R84, R84, R83 ;  /* 0x0000005354547220 */ /* 0x000fe20000410000 */
[----:B------:R-:W-:Y:S02]  /*3a00*/  FMUL.FTZ R85, R44, R51 ;  /* 0x000000332c557220 */ /* 0x000fe40000410000 */
[----:B------:R-:W-:-:S02]  /*3a10*/  F2FP.F16.F32.PACK_AB R45, R82, R89 ;  /* 0x00000059522d723e */ /* 0x000fc400000000ff */
[----:B------:R-:W-:Y:S02]  /*3a20*/  F2FP.F16.F32.PACK_AB R46, R84, R87 ;  /* 0x00000057542e723e */ /* 0x000fe400000000ff */
[----:B------:R-:W-:Y:S02]  /*3a30*/  F2FP.F16.F32.PACK_AB R47, R85, R86 ;  /* 0x00000056552f723e */ /* 0x000fe400000000ff */
[----:B------:R-:W-:-:S07]  /*3a40*/  F2FP.F16.F32.PACK_AB R44, R80, R91 ;  /* 0x0000005b502c723e */ /* 0x000fce00000000ff */
.L_x_3891:
        /* <DEDUP_REMOVED lines=9> */
[----:B-1---5:R-:W-:Y:S02]  /*3ae0*/  HADD2.F32 R57, -RZ, R49.H0_H0 ;  /* 0x20000031ff397230 */ /* 0x022fe40000004100 */
[----:B------:R-:W-:Y:S02]  /*3af0*/  HADD2.F32 R45, -RZ, R48.H0_H0 ;  /* 0x20000030ff2d7230 */ /* 0x000fe40000004100 */
[----:B------:R-:W-:Y:S02]  /*3b00*/  HADD2.F32 R59, -RZ, R50.H0_H0 ;  /* 0x20000032ff3b7230 */ /* 0x000fe40000004100 */
[C---:B------:R-:W-:Y:S01]  /*3b10*/  FMUL.FTZ R57, R88.reuse, R57 ;  /* 0x0000003958397220 */ /* 0x040fe20000410000 */
[----:B------:R-:W-:Y:S02]  /*3b20*/  HADD2.F32 R98, -RZ, R62.H0_H0 ;  /* 0x2000003eff627230 */ /* 0x000fe40000004100 */
[----:B------:R-:W-:Y:S01]  /*3b30*/  FMUL.FTZ R45, R88, R45 ;  /* 0x0000002d582d7220 */ /* 0x000fe20000410000 */
[----:B------:R-:W-:-:S02]  /*3b40*/  HADD2.F32 R97, -RZ, R41.H0_H0 ;  /* 0x20000029ff617230 */ /* 0x000fc40000004100 */
[----:B------:R-:W-:Y:S01]  /*3b50*/  FMUL.FTZ R59, R88, R59 ;  /* 0x0000003b583b7220 */ /* 0x000fe20000410000 */
        /* <DEDUP_REMOVED lines=10> */
[C---:B------:R-:W-:Y:S01]  /*3c00*/  FMUL.FTZ R95, R88.reuse, R95 ;  /* 0x0000005f585f7220 */ /* 0x040fe20000410000 */
[----:B------:R-:W-:Y:S02]  /*3c10*/  HADD2.F32 R93, -RZ, R50.H1_H1 ;  /* 0x30000032ff5d7230 */ /* 0x000fe40000004100 */
[C---:B------:R-:W-:Y:S01]  /*3c20*/  FMUL.FTZ R47, R88.reuse, R47 ;  /* 0x0000002f582f7220 */ /* 0x040fe20000410000 */
[----:B------:R-:W-:Y:S02]  /*3c30*/  HADD2.F32 R51, -RZ, R51.H1_H1 ;  /* 0x30000033ff337230 */ /* 0x000fe40000004100 */
[----:B------:R-:W-:Y:S01]  /*3c40*/  FMUL.FTZ R49, R88, R49 ;  /* 0x0000003158317220 */ /* 0x000fe20000410000 */
[----:B------:R-:W-:-:S02]  /*3c50*/  HADD2.F32 R48, -RZ, R60.H0_H0 ;  /* 0x2000003cff307230 */ /* 0x000fc40000004100 */
[C---:B------:R-:W-:Y:S01]  /*3c60*/  FMUL.FTZ R93, R88.reuse, R93 ;  /* 0x0000005d585d7220 */ /* 0x040fe20000410000 */
[----:B------:R-:W-:Y:S02]  /*3c70*/  HADD2.F32 R103, -RZ, R43.H0_H0 ;  /* 0x2000002bff677230 */ /* 0x000fe40000004100 */
[----:B------:R-:W-:Y:S01]  /*3c80*/  FMUL.FTZ R51, R88, R51 ;  /* 0x0000003358337220 */ /* 0x000fe20000410000 */
[----:B------:R-:W-:Y:S02]  /*3c90*/  HADD2.F32 R90, -RZ, R22.H1_H1 ;  /* 0x30000016ff5a7230 */ /* 0x000fe40000004100 */
[----:B------:R-:W-:Y:S02]  /*3ca0*/  HADD2.F32 R45, -RZ, R40.H1_H1 ;  /* 0x30000028ff2d7230 */ /* 0x000fe40000004100 */
[----:B------:R-:W-:Y:S01]  /*3cb0*/  FFMA.FTZ R95, R48, R95, R103 ;  /* 0x0000005f305f7223 */ /* 0x000fe20000010067 */
        /* <DEDUP_REMOVED lines=15> */
.L_x_3892:
[----:B-1---5:R-:W-:Y:S02]  /*3db0*/  HADD2.F32 R57, -RZ, R49.H0_H0 ;  /* 0x20000031ff397230 */ /* 0x022fe40000004100 */
[----:B------:R-:W-:Y:S02]  /*3dc0*/  HADD2.F32 R95, -RZ, R51.H0_H0 ;  /* 0x20000033ff5f7230 */ /* 0x000fe40000004100 */
[--C-:B------:R-:W-:Y:S02]  /*3dd0*/  HADD2.F32 R45, -RZ, R48.reuse.H0_H0 ;  /* 0x20000030ff2d7230 */ /* 0x100fe40000004100 */
[C---:B------:R-:W-:Y:S01]  /*3de0*/  FMUL.FTZ R57, R88.reuse, R57 ;  /* 0x0000003958397220 */ /* 0x040fe20000410000 */
        /* <DEDUP_REMOVED lines=32> */
.L_x_3893:
        /* <DEDUP_REMOVED lines=10> */
[--C-:B------:R-:W-:Y:S02]  /*4090*/  HADD2.F32 R55, -RZ, R49.reuse.H0_H0 ;  /* 0x20000031ff377230 */ /* 0x100fe40000004100 */
[----:B------:R-:W-:Y:S02]  /*40a0*/  HADD2.F32 R57, -RZ, R50.H0_H0 ;  /* 0x20000032ff397230 */ /* 0x000fe40000004100 */
[C---:B------:R-:W-:Y:S01]  /*40b0*/  FMUL.FTZ R45, R88.reuse, R45 ;  /* 0x0000002d582d7220 */ /* 0x040fe20000410000 */
[----:B------:R-:W-:Y:S02]  /*40c0*/  HADD2.F32 R47, -RZ, R48.H1_H1 ;  /* 0x30000030ff2f7230 */ /* 0x000fe40000004100 */
[----:B------:R-:W-:Y:S01]  /*40d0*/  FMUL.FTZ R55, R88, R55 ;  /* 0x0000003758377220 */ /* 0x000fe20000410000 */
[----:B------:R-:W-:-:S02]  /*40e0*/  HADD2.F32 R49, -RZ, R49.H1_H1 ;  /* 0x30000031ff317230 */ /* 0x000fc40000004100 */
[--C-:B------:R-:W-:Y:S02]  /*40f0*/  HADD2.F32 R101, -RZ, R51.reuse.H0_H0 ;  /* 0x20000033ff657230 */ /* 0x100fe40000004100 */
[C---:B------:R-:W-:Y:S01]  /*4100*/  FMUL.FTZ R47, R88.reuse, R47 ;  /* 0x0000002f582f7220 */ /* 0x040fe20000410000 */
[----:B------:R-:W-:Y:S02]  /*4110*/  HADD2.F32 R103, -RZ, R51.H1_H1 ;  /* 0x30000033ff677230 */ /* 0x000fe40000004100 */
[C---:B------:R-:W-:Y:S01]  /*4120*/  FMUL.FTZ R51, R88.reuse, R57 ;  /* 0x0000003958337220 */ /* 0x040fe20000410000 */
        /* <DEDUP_REMOVED lines=15> */
[----:B------:R-:W-:Y:S01]  /*4220*/  FMUL.FTZ R59, R88, R59 ;  /* 0x0000003b583b7220 */ /* 0x000fe20000410000 */
[----:B------:R-:W-:Y:S02]  /*4230*/  HADD2.F32 R54, -RZ, R68.H1_H1 ;  /* 0x30000044ff367230 */ /* 0x000fe40000004100 */
[----:B------:R-:W-:Y:S02]  /*4240*/  HADD2.F32 R46, -RZ, R67.H0_H0 ;  /* 0x20000043ff2e7230 */ /* 0x000fe40000004100 */
[----:B------:R-:W-:Y:S02]  /*4250*/  HADD2.F32 R49, -RZ, R43.H0_H0 ;  /* 0x2000002bff317230 */ /* 0x000fe40000004100 */
[----:B------:R-:W-:-:S02]  /*4260*/  HADD2.F32 R50, -RZ, R67.H1_H1 ;  /* 0x30000043ff327230 */ /* 0x000fc40000004100 */
[----:B------:R-:W-:Y:S02]  /*4270*/  HADD2.F32 R109, -RZ, R43.H1_H1 ;  /* 0x3000002bff6d7230 */ /* 0x000fe40000004100 */
[----:B------:R-:W-:Y:S01]  /*4280*/  FFMA.FTZ R49, R46, R101, R49 ;  /* 0x000000652e317223 */ /* 0x000fe20000010031 */
[----:B------:R-:W-:Y:S02]  /*4290*/  HADD2.F32 R107, -RZ, R42.H1_H1 ;  /* 0x3000002aff6b7230 */ /* 0x000fe40000004100 */
[----:B------:R-:W-:Y:S02]  /*42a0*/  HADD2.F32 R44, -RZ, R41.H1_H1 ;  /* 0x30000029ff2c7230 */ /* 0x000fe40000004100 */
[----:B------:R-:W-:Y:S01]  /*42b0*/  FFMA.FTZ R50, R50, R103, R109 ;  /* 0x0000006732327223 */ /* 0x000fe2000001006d */
[----:B------:R-:W-:Y:S02]  /*42c0*/  HADD2.F32 R45, -RZ, R40.H1_H1 ;  /* 0x30000028ff2d7230 */ /* 0x000fe40000004100 */
[----:B------:R-:W-:Y:S01]  /*42d0*/  FFMA.FTZ R54, R54, R59, R107 ;  /* 0x0000003b36367223 */ /* 0x000fe2000001006b */
[----:B------:R-:W-:-:S02]  /*42e0*/  FFMA.FTZ R56, R105, R56, R44 ;  /* 0x0000003869387223 */ /* 0x000fc4000001002c */
[----:B------:R-:W-:Y:S01]  /*42f0*/  FFMA.FTZ R58, R58, R47, R45 ;  /* 0x0000002f3a3a7223 */ /* 0x000fe2000001002d */
[----:B------:R-:W-:Y:S02]  /*4300*/  F2FP.F16.F32.PACK_AB R47, R50, R49 ;  /* 0x00000031322f723e */ /* 0x000fe400000000ff */
[----:B------:R-:W-:Y:S02]  /*4310*/  F2FP.F16.F32.PACK_AB R46, R54, R51 ;  /* 0x00000033362e723e */ /* 0x000fe400000000ff */
[----:B------:R-:W-:Y:S02]  /*4320*/  F2FP.F16.F32.PACK_AB R45, R56, R55 ;  /* 0x00000037382d723e */ /* 0x000fe400000000ff */
[----:B------:R-:W-:Y:S01]  /*4330*/  F2FP.F16.F32.PACK_AB R44, R58, R57 ;  /* 0x000000393a2c723e */ /* 0x000fe200000000ff */
[----:B------:R-:W-:Y:S06]  /*4340*/  BRA `(.L_x_3895) ;  /* 0x0000000000907947 */ /* 0x000fec0003800000 */
.L_x_3894:
[----:B-1---5:R-:W-:Y:S02]  /*4350*/  HADD2.F32 R45, -RZ, R48.H0_H0 ;  /* 0x20000030ff2d7230 */ /* 0x022fe40000004100 */
[----:B------:R-:W-:Y:S02]  /*4360*/  HADD2.F32 R57, -RZ, R50.H0_H0 ;  /* 0x20000032ff397230 */ /* 0x000fe40000004100 */
[----:B------:R-:W-:Y:S02]  /*4370*/  HADD2.F32 R44, -RZ, R63.H0_H0 ;  /* 0x2000003fff2c7230 */ /* 0x000fe40000004100 */
[----:B------:R-:W-:Y:S01]  /*4380*/  FMUL.FTZ R45, R88, R45 ;  /* 0x0000002d582d7220 */ /* 0x000fe20000410000 */
[--C-:B------:R-:W-:Y:S02]  /*4390*/  HADD2.F32 R55, -RZ, R49.reuse.H0_H0 ;  /* 0x20000031ff377230 */ /* 0x100fe40000004100 */
[----:B------:R-:W-:Y:S02]  /*43a0*/  HADD2.F32 R47, -RZ, R48.H1_H1 ;  /* 0x30000030ff2f7230 */ /* 0x000fe40000004100 */
[----:B------:R-:W-:-:S02]  /*43b0*/  HADD2.F32 R49, -RZ, R49.H1_H1 ;  /* 0x30000031ff317230 */ /* 0x000fc40000004100 */
[C---:B------:R-:W-:Y:S01]  /*43c0*/  FMUL.FTZ R55, R88.reuse, R55 ;  /* 0x0000003758377220 */ /* 0x040fe20000410000 */
[----:B------:R-:W-:Y:S02]  /*43d0*/  HADD2.F32 R59, -RZ, R50.H1_H1 ;  /* 0x30000032ff3b7230 */ /* 0x000fe40000004100 */
[C---:B------:R-:W-:Y:S01]  /*43e0*/  FMUL.FTZ R47, R88.reuse, R47 ;  /* 0x0000002f582f7220 */ /* 0x040fe20000410000 */
[--C-:B------:R-:W-:Y:S02]  /*43f0*/  HADD2.F32 R101, -RZ, R51.reuse.H0_H0 ;  /* 0x20000033ff657230 */ /* 0x100fe40000004100 */
[C---:B------:R-:W-:Y:S01]  /*4400*/  FMUL.FTZ R56, R88.reuse, R49 ;  /* 0x0000003158387220 */ /* 0x040fe20000410000 */
[----:B------:R-:W-:Y:S02]  /*4410*/  HADD2.F32 R103, -RZ, R51.H1_H1 ;  /* 0x30000033ff677230 */ /* 0x000fe40000004100 */
[----:B------:R-:W-:Y:S01]  /*4420*/  FMUL.FTZ R51, R88, R57 ;  /* 0x0000003958337220 */ /* 0x000fe20000410000 */
[----:B------:R-:W-:Y:S01]  /*4430*/  FMUL.FTZ R57, R44, R45 ;  /* 0x0000002d2c397220 */ /* 0x000fe20000410000 */
[----:B------:R-:W-:-:S02]  /*4440*/  HADD2.F32 R46, -RZ, R69.H0_H0 ;  /* 0x20000045ff2e7230 */ /* 0x000fc40000004100 */
[C---:B------:R-:W-:Y:S01]  /*4450*/  FMUL.FTZ R59, R88.reuse, R59 ;  /* 0x0000003b583b7220 */ /* 0x040fe20000410000 */
[--C-:B------:R-:W-:Y:S02]  /*4460*/  HADD2.F32 R48, -RZ, R68.reuse.H0_H0 ;  /* 0x20000044ff307230 */ /* 0x100fe40000004100 */
[C---:B------:R-:W-:Y:S01]  /*4470*/  FMUL.FTZ R101, R88.reuse, R101 ;  /* 0x0000006558657220 */ /* 0x040fe20000410000 */
[--C-:B------:R-:W-:Y:S02]  /*4480*/  HADD2.F32 R44, -RZ, R67.reuse.H0_H0 ;  /* 0x20000043ff2c7230 */ /* 0x100fe40000004100 */
        /* <DEDUP_REMOVED lines=16> */
.L_x_3895:
        /* <DEDUP_REMOVED lines=123> */
.L_x_3921:
[----:B01----:R-:W-:Y:S01]  /*4d40*/  FADD.FTZ R101, R101, R44 ;  /* 0x0000002c65657221 */ /* 0x003fe20000010000 */
[----:B------:R-:W-:Y:S01]  /*4d50*/  FMUL.FTZ R44, R53, R53 ;  /* 0x00000035352c7220 */ /* 0x000fe20000410000 */
[----:B------:R-:W-:Y:S01]  /*4d60*/  ISETP.NE.AND P1, PT, RZ, UR9, PT ;  /* 0x00000009ff007c0c */ /* 0x000fe2000bf25270 */
[----:B------:R-:W-:Y:S02]  /*4d70*/  HADD2.F32 R88, -RZ, R10.H0_H0 ;  /* 0x2000000aff587230 */ /* 0x000fe40000004100 */
[----:B------:R-:W-:Y:S01]  /*4d80*/  FFMA.FTZ R52, R101, R52, UR10 ;  /* 0x0000000a65347e23 */ /* 0x000fe20008010034 */
[----:B------:R-:W-:Y:S01]  /*4d90*/  HADD2.F32 R100, -RZ, R65.H0_H0 ;  /* 0x20000041ff647230 */ /* 0x000fe20000004100 */
[----:B------:R-:W-:Y:S01]  /*4da0*/  FSEL R45, R44, RZ, P1 ;  /* 0x000000ff2c2d7208 */ /* 0x000fe20000800000 */
[----:B------:R-:W-:Y:S01]  /*4db0*/  HADD2.F32 R102, -RZ, R64.H0_H0 ;  /* 0x20000040ff667230 */ /* 0x000fe20000004100 */
        /* <DEDUP_REMOVED lines=36> */
[C---:B0-----:R-:W-:Y:S01]  /*5000*/  FMUL.FTZ R46, R82.reuse, R46 ;  /* 0x0000002e522e7220 */ /* 0x041fe20000410000 */
[----:B------:R-:W-:Y:S02]  /*5010*/  HADD2.F32 R50, -RZ, R36.H0_H0 ;  /* 0x20000024ff327230 */ /* 0x000fe40000004100 */
[C---:B------:R-:W-:Y:S01]  /*5020*/  FMUL.FTZ R51, R82.reuse, R72 ;  /* 0x0000004852337220 */ /* 0x040fe20000410000 */
[----:B------:R-:W-:Y:S02]  /*5030*/  HADD2.F32 R52, -RZ, R20.H1_H1 ;  /* 0x30000014ff347230 */ /* 0x000fe40000004100 */
[C---:B------:R-:W-:Y:S01]  /*5040*/  FMUL.FTZ R48, R82.reuse, R48 ;  /* 0x0000003052307220 */ /* 0x040fe20000410000 */
[----:B------:R-:W-:Y:S02]  /*5050*/  HADD2.F32 R55, -RZ, R36.H1_H1 ;  /* 0x30000024ff377230 */ /* 0x000fe40000004100 */
        /* <DEDUP_REMOVED lines=47> */
[----:B------:R-:W-:Y:S02]  /*5350*/  HADD2.F32 R113, -RZ, R9.H1_H1 ;  /* 0x30000009ff717230 */ /* 0x000fe40000004100 */
[----:B------:R-:W-:Y:S01]  /*5360*/  FMUL.FTZ R89, R82, R89 ;  /* 0x0000005952597220 */ /* 0x000fe20000410000 */
[----:B------:R-:W-:-:S02]  /*5370*/  HADD2.F32 R56, -RZ, R35.H1_H1 ;  /* 0x30000023ff387230 */ /* 0x000fc40000004100 */
[----:B------:R-:W-:Y:S01]  /*5380*/  FFMA.FTZ R88, R88, R87, R45 ;  /* 0x0000005758587223 */ /* 0x000fe2000001002d */
[----:B------:R-:W-:Y:S02]  /*5390*/  HADD2.F32 R44, -RZ, R10.H1_H1 ;  /* 0x3000000aff2c7230 */ /* 0x000fe40000004100 */
[----:B------:R-:W-:Y:S01]  /*53a0*/  FFMA.FTZ R103, R48, R103, R49 ;  /* 0x0000006730677223 */ /* 0x000fe20000010031 */
[----:B------:R-:W-:Y:S02]  /*53b0*/  HADD2.F32 R95, -RZ, R34.H1_H1 ;  /* 0x30000022ff5f7230 */ /* 0x000fe40000004100 */
[----:B------:R-:W-:Y:S01]  /*53c0*/  FFMA.FTZ R94, R113, R94, R56 ;  /* 0x0000005e715e7223 */ /* 0x000fe20000010038 */
[----:B------:R-:W-:Y:S02]  /*53d0*/  HADD2.F32 R45, -RZ, R4.H1_H1 ;  /* 0x30000004ff2d7230 */ /* 0x000fe40000004100 */
[----:B------:R-:W-:Y:S01]  /*53e0*/  FMUL.FTZ R84, R82, R111 ;  /* 0x0000006f52547220 */ /* 0x000fe20000410000 */
[----:B------:R-:W-:-:S02]  /*53f0*/  HADD2.F32 R48, -RZ, R28.H1_H1 ;  /* 0x3000001cff307230 */ /* 0x000fc40000004100 */
[----:B------:R-:W-:Y:S01]  /*5400*/  FFMA.FTZ R95, R44, R89, R95 ;  /* 0x000000592c5f7223 */ /* 0x000fe2000001005f */
[----:B------:R-:W-:Y:S02]  /*5410*/  HADD2.F32 R56, -RZ, R3.H0_H0 ;  /* 0x20000003ff387230 */ /* 0x000fe40000004100 */
[C---:B------:R-:W-:Y:S01]  /*5420*/  FMUL.FTZ R89, R82.reuse, R117 ;  /* 0x0000007552597220 */ /* 0x040fe20000410000 */
[----:B------:R-:W-:Y:S02]  /*5430*/  HADD2.F32 R49, -RZ, R29.H0_H0 ;  /* 0x2000001dff317230 */ /* 0x000fe40000004100 */
[----:B------:R-:W-:Y:S01]  /*5440*/  FMUL.FTZ R79, R82, R79 ;  /* 0x0000004f524f7220 */ /* 0x000fe20000410000 */
[----:B------:R-:W-:Y:S02]  /*5450*/  HADD2.F32 R44, -RZ, R4.H0_H0 ;  /* 0x20000004ff2c7230 */ /* 0x000fe40000004100 */
[----:B------:R-:W-:Y:S01]  /*5460*/  FFMA.FTZ R84, R45, R84, R48 ;  /* 0x000000542d547223 */ /* 0x000fe20000010030 */
[----:B------:R-:W-:-:S02]  /*5470*/  HADD2.F32 R87, -RZ, R28.H0_H0 ;  /* 0x2000001cff577230 */ /* 0x000fc40000004100 */
[----:B------:R-:W-:Y:S01]  /*5480*/  FFMA.FTZ R89, R56, R89, R49 ;  /* 0x0000005938597223 */ /* 0x000fe20000010031 */
[----:B------:R-:W-:Y:S02]  /*5490*/  HADD2.F32 R48, -RZ, R2.H0_H0 ;  /* 0x20000002ff307230 */ /* 0x000fe40000004100 */
[----:B------:R-:W-:Y:S01]  /*54a0*/  FMUL.FTZ R107, R82, R107 ;  /* 0x0000006b526b7220 */ /* 0x000fe20000410000 */
[----:B------:R-:W-:Y:S02]  /*54b0*/  HADD2.F32 R45, -RZ, R30.H0_H0 ;  /* 0x2000001eff2d7230 */ /* 0x000fe40000004100 */
[----:B------:R-:W-:Y:S01]  /*54c0*/  FFMA.FTZ R87, R44, R79, R87 ;  /* 0x0000004f2c577223 */ /* 0x000fe20000010057 */
        /* <DEDUP_REMOVED lines=11> */
[----:B------:R-:W-:Y:S01]  /*5580*/  FFMA.FTZ R109, R111, R44, R74 ;  /* 0x0000002c6f6d7223 */ /* 0x000fe2000001004a */
[----:B------:R-:W-:Y:S01]  /*5590*/  HADD2.F32 R90, -RZ, R23.H0_H0 ;  /* 0x20000017ff5a7230 */ /* 0x000fe20000004100 */
[----:B------:R-:W0:Y:S01]  /*55a0*/  @!P2 LDC.64 R44, c[0x0][0x3c0] ;  /* 0x0000f000ff2cab82 */ /* 0x000e220000000a00 */
[----:B------:R-:W-:Y:S02]  /*55b0*/  HADD2.F32 R49, -RZ, R24.H0_H0 ;  /* 0x20000018ff317230 */ /* 0x000fe40000004100 */
[----:B------:R-:W-:Y:S01]  /*55c0*/  FFMA.FTZ R86, R113, R86, R72 ;  /* 0x0000005671567223 */ /* 0x000fe20000010048 */
        /* <DEDUP_REMOVED lines=8> */
[----:B------:R-:W-:Y:S01]  /*5650*/  FFMA.FTZ R92, R113, R92, R56 ;  /* 0x0000005c715c7223 */ /* 0x000fe20000010038 */
[C---:B------:R-:W-:Y:S01]  /*5660*/  FMUL.FTZ R99, R82.reuse, R105 ;  /* 0x0000006952637220 */ /* 0x040fe20000410000 */
[----:B------:R-:W1:Y:S01]  /*5670*/  @!P2 LDC.64 R56, c[0x0][0x3c8] ;  /* 0x0000f200ff38ab82 */ /* 0x000e620000000a00 */
[----:B------:R-:W-:Y:S01]  /*5680*/  FFMA.FTZ R98, R79, R98, R72 ;  /* 0x000000624f627223 */ /* 0x000fe20000010048 */
[----:B------:R-:W-:Y:S02]  /*5690*/  HADD2.F32 R105, -RZ, R26.H0_H0 ;  /* 0x2000001aff697230 */ /* 0x000fe40000004100 */
[----:B------:R-:W-:Y:S01]  /*56a0*/  FMUL.FTZ R47, R82, R47 ;  /* 0x0000002f522f7220 */ /* 0x000fe20000410000 */
[----:B------:R-:W-:Y:S01]  /*56b0*/  F2FP.F16.F32.PACK_AB R46, R46, R81 ;  /* 0x000000512e2e723e */ /* 0x000fe200000000ff */
[----:B------:R-:W-:-:S02]  /*56c0*/  HADD2.F32 R48, -RZ, R23.H1_H1 ;  /* 0x30000017ff307230 */ /* 0x000fc40000004100 */
[----:B------:R-:W-:Y:S01]  /*56d0*/  FMUL.FTZ R97, R82, R97 ;  /* 0x0000006152617220 */ /* 0x000fe20000410000 */
[----:B------:R-:W-:Y:S01]  /*56e0*/  FFMA.FTZ R100, R100, R47, R105 ;  /* 0x0000002f64647223 */ /* 0x000fe20000010069 */
[----:B------:R-:W2:Y:S01]  /*56f0*/  LDC.64 R78, c[0x0][0x428] ;  /* 0x00010a00ff4e7b82 */ /* 0x000ea20000000a00 */
[----:B------:R-:W-:Y:S01]  /*5700*/  F2FP.F16.F32.PACK_AB R47, R80, R91 ;  /* 0x0000005b502f723e */ /* 0x000fe200000000ff */
[----:B------:R-:W-:Y:S02]  /*5710*/  HADD2.F32 R111, -RZ, R24.H1_H1 ;  /* 0x30000018ff6f7230 */ /* 0x000fe40000004100 */
[C---:B------:R-:W-:Y:S01]  /*5720*/  FMUL.FTZ R75, R82.reuse, R75 ;  /* 0x0000004b524b7220 */ /* 0x040fe20000410000 */
[----:B------:R-:W-:Y:S02]  /*5730*/  HADD2.F32 R72, -RZ, R66.H1_H1 ;  /* 0x30000042ff487230 */ /* 0x000fe40000004100 */
[----:B------:R-:W-:Y:S01]  /*5740*/  FMUL.FTZ R77, R82, R77 ;  /* 0x0000004d524d7220 */ /* 0x000fe20000410000 */
[----:B------:R-:W-:-:S02]  /*5750*/  HADD2.F32 R115, -RZ, R25.H1_H1 ;  /* 0x30000019ff737230 */ /* 0x000fc40000004100 */
[----:B------:R-:W-:Y:S01]  /*5760*/  FFMA.FTZ R97, R48, R97, R111 ;  /* 0x0000006130617223 */ /* 0x000fe2000001006f */
[----:B------:R-:W3:Y:S01]  /*5770*/  LDC.64 R80, c[0x0][0x380] ;  /* 0x0000e000ff507b82 */ /* 0x000ee20000000a00 */
[----:B0-----:R-:W-:-:S04]  /*5780*/  @!P2 IMAD.WIDE R48, R70, 0x4, R44 ;  /* 0x000000044630a825 */ /* 0x001fc800078e022c */
[----:B------:R-:W-:Y:S01]  /*5790*/  FMUL.FTZ R44, R82, R101 ;  /* 0x00000065522c7220 */ /* 0x000fe20000410000 */
[----:B------:R-:W-:Y:S01]  /*57a0*/  FFMA.FTZ R99, R72, R99, R115 ;  /* 0x0000006348637223 */ /* 0x000fe20000010073 */
[----:B------:R-:W-:Y:S01]  /*57b0*/  F2FP.F16.F32.PACK_AB R45, R59, R54 ;  /* 0x000000363b2d723e */ /* 0x000fe200000000ff */
[----:B------:R-:W-:Y:S01]  /*57c0*/  HADD2.F32 R72, -RZ, R65.H1_H1 ;  /* 0x30000041ff487230 */ /* 0x000fe20000004100 */
[----:B------:R0:W-:Y:S01]  /*57d0*/  @!P2 STG.E desc[UR6][R48.64], R53 ;  /* 0x000000353000a986 */ /* 0x0001e2000c101906 */
[----:B------:R-:W-:Y:S01]  /*57e0*/  HADD2.F32 R111, -RZ, R26.H1_H1 ;  /* 0x3000001aff6f7230 */ /* 0x000fe20000004100 */
[----:B------:R-:W-:Y:S01]  /*57f0*/  F2FP.F16.F32.PACK_AB R54, R107, R96 ;  /* 0x000000606b36723e */ /* 0x000fe200000000ff */
[--C-:B------:R-:W-:Y:S02]  /*5800*/  HADD2.F32 R113, -RZ, R27.reuse.H0_H0 ;  /* 0x2000001bff717230 */ /* 0x100fe40000004100 */
[----:B------:R-:W-:Y:S02]  /*5810*/  HADD2.F32 R115, -RZ, R64.H1_H1 ;  /* 0x30000040ff737230 */ /* 0x000fe40000004100 */
[----:B------:R-:W-:Y:S01]  /*5820*/  FFMA.FTZ R101, R72, R75, R111 ;  /* 0x0000004b48657223 */ /* 0x000fe2000001006f */
[----:B------:R-:W-:-:S02]  /*5830*/  HADD2.F32 R74, -RZ, R27.H1_H1 ;  /* 0x3000001bff4a7230 */ /* 0x000fc40000004100 */
[----:B------:R-:W-:Y:S01]  /*5840*/  FFMA.FTZ R102, R102, R77, R113 ;  /* 0x0000004d66667223 */ /* 0x000fe20000010071 */
[----:B--2---:R-:W-:Y:S01]  /*5850*/  IMAD.WIDE.U32 R72, R73, 0x10, R78 ;  /* 0x0000001049487825 */ /* 0x004fe200078e004e */
[----:B0-----:R-:W-:-:S03]  /*5860*/  F2FP.F16.F32.PACK_AB R48, R55, R52 ;  /* 0x000000343730723e */ /* 0x001fc600000000ff */
[----:B------:R-:W-:Y:S01]  /*5870*/  FFMA.FTZ R105, R115, R44, R74 ;  /* 0x0000002c73697223 */ /* 0x000fe2000001004a */
[----:B------:R-:W-:Y:S01]  /*5880*/  F2FP.F16.F32.PACK_AB R49, R85, R58 ;  /* 0x0000003a5531723e */ /* 0x000fe200000000ff */
[----:B------:R-:W-:Y:S01]  /*5890*/  IMAD.WIDE.U32 R74, R71, 0x10, R78 ;  /* 0x00000010474a7825 */ /* 0x000fe200078e004e */
[----:B------:R-:W-:Y:S02]  /*58a0*/  F2FP.F16.F32.PACK_AB R52, R84, R87 ;  /* 0x000000575434723e */ /* 0x000fe400000000ff */
[----:B------:R-:W-:Y:S01]  /*58b0*/  F2FP.F16.F32.PACK_AB R44, R51, R50 ;  /* 0x00000032332c723e */ /* 0x000fe200000000ff */
[----:B-1----:R-:W-:Y:S01]  /*58c0*/  @!P2 IMAD.WIDE R84, R70, 0x4, R56 ;  /* 0x000000044654a825 */ /* 0x002fe200078e0238 */
        /* <DEDUP_REMOVED lines=12> */
[----:B------:R-:W-:Y:S02]  /*5990*/  F2FP.F16.F32.PACK_AB R56, R97, R90 ;  /* 0x0000005a6138723e */ /* 0x000fe400000000ff */
[----:B---3--:R-:W-:Y:S01]  /*59a0*/  LEA R70, R80, R70, 0x2 ;  /* 0x0000004650467211 */ /* 0x008fe200078e10ff */
[----:B------:R0:W-:Y:S03]  /*59b0*/  STG.E.128 desc[UR6][R76.64], R52 ;  /* 0x000000344c007986 */ /* 0x0001e6000c101d06 */
[----:B------:R-:W-:Y:S01]  /*59c0*/  ISETP.GE.AND P1, PT, R70, R81, PT ;  /* 0x000000514600720c */ /* 0x000fe20003f26270 */
[----:B------:R0:W-:-:S12]  /*59d0*/  STG.E.128 desc[UR6][R78.64], R56 ;  /* 0x000000384e007986 */ /* 0x0001d8000c101d06 */
[----:B------:R-:W-:Y:S05]  /*59e0*/  @!P1 BRA `(.L_x_3897) ;  /* 0xffffffd4002c9947 */ /* 0x000fea000383ffff */
[----:B------:R-:W-:Y:S05]  /*59f0*/  EXIT ;  /* 0x000000000000794d */ /* 0x000fea0003800000 */
.L_x_3886:
[----:B------:R-:W-:Y:S01]  /*5a00*/  HFMA2 R47, -RZ, RZ, 0, 5.9604644775390625e-08 ;  /* 0x00000001ff2f7431 */ /* 0x000fe200000001ff */
[----:B------:R-:W-:Y:S01]  /*5a10*/  BSSY B0, `(.L_x_3898) ;  /* 0x0000006000007945 */ /* 0x000fe20003800000 */
[----:B------:R-:W-:Y:S02]  /*5a20*/  MOV R46, 0x1f ;  /* 0x0000001f002e7802 */ /* 0x000fe40000000f00 */
[----:B------:R-:W-:-:S07]  /*5a30*/  MOV R45, 0xffffffff ;  /* 0xffffffff002d7802 */ /* 0x000fce0000000f00 */
[----:B------:R-:W-:Y:S05]  /*5a40*/  WARPSYNC.COLLECTIVE R45, `(.L_x_3899) ;  /* 0x000000002d087348 */ /* 0x000fea0003c00000 */
[----:B------:R0:W1:Y:S02]  /*5a50*/  SHFL.BFLY P1, R44, R48, R47, R46 ;  /* 0x0c00002f302c7389 */ /* 0x000064000002002e */
[----:B01----:R-:W-:Y:S05]  /*5a60*/  ENDCOLLECTIVE ;  /* 0x000000000000791b */ /* 0x003fea0003800000 */
.L_x_3899:
[----:B------:R-:W-:Y:S05]  /*5a70*/  BSYNC B0 ;  /* 0x0000000000007941 */ /* 0x000fea0003800000 */
.L_x_3898:
[----:B------:R-:W-:Y:S02]  /*5a80*/  HFMA2 R47, -RZ, RZ, 0, 1.1920928955078125e-07 ;  /* 0x00000002ff2f7431 */ /* 0x000fe400000001ff */
[----:B------:R-:W-:Y:S01]  /*5a90*/  FADD.FTZ R48, R48, R44 ;  /* 0x0000002c30307221 */ /* 0x000fe20000010000 */
[----:B------:R-:W-:Y:S01]  /*5aa0*/  MOV R46, 0x1f ;  /* 0x0000001f002e7802 */ /* 0x000fe20000000f00 */
[----:B------:R-:W0:Y:S01]  /*5ab0*/  LDC R52, c[0x0][0x400] ;  /* 0x00010000ff347b82 */ /* 0x000e220000000800 */
[----:B------:R-:W-:-:S07]  /*5ac0*/  MOV R45, 0xffffffff ;  /* 0xffffffff002d7802 */ /* 0x000fce0000000f00 */
[----:B0-----:R-:W-:Y:S05]  /*5ad0*/  WARPSYNC.COLLECTIVE R45, `(.L_x_3900) ;  /* 0x000000002d087348 */ /* 0x001fea0003c00000 */
[----:B------:R1:W2:Y:S02]  /*5ae0*/  SHFL.BFLY P1, R44, R48, R47, R46 ;  /* 0x0c00002f302c7389 */ /* 0x0002a4000002002e */
[----:B012---:R-:W-:Y:S05]  /*5af0*/  ENDCOLLECTIVE ;  /* 0x000000000000791b */ /* 0x007fea0003800000 */
.L_x_3900:
[----:B------:R-:W-:Y:S02]  /*5b00*/  HFMA2 R47, -RZ, RZ, 0, 2.384185791015625e-07 ;  /* 0x00000004ff2f7431 */ /* 0x000fe400000001ff */
[----:B------:R-:W-:-:S05]  /*5b10*/  FADD.FTZ R59, R48, R44 ;  /* 0x0000002c303b7221 */ /* 0x000fca0000010000 */
[----:B------:R-:W-:-:S07]  /*5b20*/  MOV R48, R59 ;  /* 0x0000003b00307202 */ /* 0x000fce0000000f00 */
[----:B------:R-:W-:Y:S05]  /*5b30*/  WARPSYNC.COLLECTIVE R45, `(.L_x_3901) ;  /* 0x000000002d087348 */ /* 0x000fea0003c00000 */
[----:B------:R0:W1:Y:S02]  /*5b40*/  SHFL.BFLY P1, R44, R48, R47, R46 ;  /* 0x0c00002f302c7389 */ /* 0x000064000002002e */
[----:B01----:R-:W-:Y:S05]  /*5b50*/  ENDCOLLECTIVE ;  /* 0x000000000000791b */ /* 0x003fea0003800000 */
.L_x_3901:
[----:B------:R-:W-:Y:S02]  /*5b60*/  HFMA2 R47, -RZ, RZ, 0, 4.76837158203125e-07 ;  /* 0x00000008ff2f7431 */ /* 0x000fe400000001ff */
[----:B------:R-:W-:-:S05]  /*5b70*/  FADD.FTZ R99, R59, R44 ;  /* 0x0000002c3b637221 */ /* 0x000fca0000010000 */
[----:B------:R-:W-:-:S07]  /*5b80*/  MOV R48, R99 ;  /* 0x0000006300307202 */ /* 0x000fce0000000f00 */
[----:B------:R-:W-:Y:S05]  /*5b90*/  WARPSYNC.COLLECTIVE R45, `(.L_x_3902) ;  /* 0x000000002d087348 */ /* 0x000fea0003c00000 */
[----:B------:R0:W1:Y:S02]  /*5ba0*/  SHFL.BFLY P1, R44, R48, R47, R46 ;  /* 0x0c00002f302c7389 */ /* 0x000064000002002e */
[----:B01----:R-:W-:Y:S05]  /*5bb0*/  ENDCOLLECTIVE ;  /* 0x000000000000791b */ /* 0x003fea0003800000 */
.L_x_3902:
[----:B------:R-:W-:Y:S02]  /*5bc0*/  HFMA2 R47, -RZ, RZ, 0, 9.5367431640625e-07 ;  /* 0x00000010ff2f7431 */ /* 0x000fe400000001ff */
[----:B------:R-:W-:-:S05]  /*5bd0*/  FADD.FTZ R100, R99, R44 ;  /* 0x0000002c63647221 */ /* 0x000fca0000010000 */
[----:B------:R-:W-:-:S07]  /*5be0*/  MOV R48, R100 ;  /* 0x0000006400307202 */ /* 0x000fce0000000f00 */
[----:B------:R-:W-:Y:S05]  /*5bf0*/  WARPSYNC.COLLECTIVE R45, `(.L_x_3903) ;  /* 0x000000002d087348 */ /* 0x000fea0003c00000 */
[----:B------:R0:W1:Y:S02]  /*5c00*/  SHFL.BFLY P1, R44, R48, R47, R46 ;  /* 0x0c00002f302c7389 */ /* 0x000064000002002e */
[----:B01----:R-:W-:Y:S05]  /*5c10*/  ENDCOLLECTIVE ;  /* 0x000000000000791b */ /* 0x003fea0003800000 */
.L_x_3903:
        /* <DEDUP_REMOVED lines=71> */
.L_x_3904:
[----:B------:R-:W-:Y:S02]  /*6090*/  HFMA2 R47, -RZ, RZ, 0, 1.1920928955078125e-07 ;  /* 0x00000002ff2f7431 */ /* 0x000fe400000001ff */
[----:B------:R-:W-:-:S05]  /*60a0*/  FADD.FTZ R59, R48, R44 ;  /* 0x0000002c303b7221 */ /* 0x000fca0000010000 */
[----:B------:R-:W-:-:S07]  /*60b0*/  MOV R48, R59 ;  /* 0x0000003b00307202 */ /* 0x000fce0000000f00 */
[----:B------:R-:W-:Y:S05]  /*60c0*/  WARPSYNC.COLLECTIVE R45, `(.L_x_3905) ;  /* 0x000000002d087348 */ /* 0x000fea0003c00000 */
[----:B------:R0:W1:Y:S02]  /*60d0*/  SHFL.BFLY P1, R44, R48, R47, R46 ;  /* 0x0c00002f302c7389 */ /* 0x000064000002002e */
[----:B01----:R-:W-:Y:S05]  /*60e0*/  ENDCOLLECTIVE ;  /* 0x000000000000791b */ /* 0x003fea0003800000 */
.L_x_3905:
[----:B------:R-:W-:Y:S02]  /*60f0*/  HFMA2 R47, -RZ, RZ, 0, 2.384185791015625e-07 ;  /* 0x00000004ff2f7431 */ /* 0x000fe400000001ff */
[----:B------:R-:W-:-:S05]  /*6100*/  FADD.FTZ R99, R59, R44 ;  /* 0x0000002c3b637221 */ /* 0x000fca0000010000 */
[----:B------:R-:W-:-:S07]  /*6110*/  MOV R48, R99 ;  /* 0x0000006300307202 */ /* 0x000fce0000000f00 */
[----:B------:R-:W-:Y:S05]  /*6120*/  WARPSYNC.COLLECTIVE R45, `(.L_x_3906) ;  /* 0x000000002d087348 */ /* 0x000fea0003c00000 */
[----:B------:R0:W1:Y:S02]  /*6130*/  SHFL.BFLY P1, R44, R48, R47, R46 ;  /* 0x0c00002f302c7389 */ /* 0x000064000002002e */
[----:B01----:R-:W-:Y:S05]  /*6140*/  ENDCOLLECTIVE ;  /* 0x000000000000791b */ /* 0x003fea0003800000 */
.L_x_3906:
[----:B------:R-:W-:Y:S02]  /*6150*/  HFMA2 R47, -RZ, RZ, 0, 4.76837158203125e-07 ;  /* 0x00000008ff2f7431 */ /* 0x000fe400000001ff */
[----:B------:R-:W-:-:S05]  /*6160*/  FADD.FTZ R100, R99, R44 ;  /* 0x0000002c63647221 */ /* 0x000fca0000010000 */
[----:B------:R-:W-:-:S07]  /*6170*/  MOV R48, R100 ;  /* 0x0000006400307202 */ /* 0x000fce0000000f00 */
[----:B------:R-:W-:Y:S05]  /*6180*/  WARPSYNC.COLLECTIVE R45, `(.L_x_3907) ;  /* 0x000000002d087348 */ /* 0x000fea0003c00000 */
[----:B------:R0:W1:Y:S02]  /*6190*/  SHFL.BFLY P1, R44, R48, R47, R46 ;  /* 0x0c00002f302c7389 */ /* 0x000064000002002e */
[----:B01----:R-:W-:Y:S05]  /*61a0*/  ENDCOLLECTIVE ;  /* 0x000000000000791b */ /* 0x003fea0003800000 */
.L_x_3907:
[----:B------:R-:W-:Y:S02]  /*61b0*/  HFMA2 R47, -RZ, RZ, 0, 9.5367431640625e-07 ;  /* 0x00000010ff2f7431 */ /* 0x000fe400000001ff */
[----:B------:R-:W-:-:S05]  /*61c0*/  FADD.FTZ R101, R100, R44 ;  /* 0x0000002c64657221 */ /* 0x000fca0000010000 */
[----:B------:R-:W-:-:S07]  /*61d0*/  MOV R48, R101 ;  /* 0x0000006500307202 */ /* 0x000fce0000000f00 */
[----:B------:R-:W-:Y:S05]  /*61e0*/  WARPSYNC.COLLECTIVE R45, `(.L_x_3908) ;  /* 0x000000002d087348 */ /* 0x000fea0003c00000 */
[----:B------:R0:W1:Y:S02]  /*61f0*/  SHFL.BFLY P1, R44, R48, R47, R46 ;  /* 0x0c00002f302c7389 */ /* 0x000064000002002e */
[----:B01----:R-:W-:Y:S05]  /*6200*/  ENDCOLLECTIVE ;  /* 0x000000000000791b */ /* 0x003fea0003800000 */
.L_x_3908:
[----:B------:R-:W-:Y:S05]  /*6210*/  BRA `(.L_x_3909) ;  /* 0xffffffbc00d87947 */ /* 0x000fea000383ffff */
.L_x_3896:
[----:B------:R-:W-:Y:S01]  /*6220*/  HFMA2 R46, -RZ, RZ, 0, 1.847743988037109375e-06 ;  /* 0x0000001fff2e7431 */ /* 0x000fe200000001ff */
[----:B------:R-:W-:Y:S01]  /*6230*/  BSSY B0, `(.L_x_3910) ;  /* 0x0000006000007945 */ /* 0x000fe20003800000 */
[----:B------:R-:W-:Y:S02]  /*6240*/  MOV R47, 0x1 ;  /* 0x00000001002f7802 */ /* 0x000fe40000000f00 */
[----:B------:R-:W-:-:S07]  /*6250*/  MOV R45, 0xffffffff ;  /* 0xffffffff002d7802 */ /* 0x000fce0000000f00 */
[----:B------:R-:W-:Y:S05]  /*6260*/  WARPSYNC.COLLECTIVE R45, `(.L_x_3911) ;  /* 0x000000002d087348 */ /* 0x000fea0003c00000 */
[----:B------:R0:W1:Y:S02]  /*6270*/  SHFL.BFLY P1, R44, R48, R47, R46 ;  /* 0x0c00002f302c7389 */ /* 0x000064000002002e */
[----:B01----:R-:W-:Y:S05]  /*6280*/  ENDCOLLECTIVE ;  /* 0x000000000000791b */ /* 0x003fea0003800000 */
.L_x_3911:
[----:B------:R-:W-:Y:S05]  /*6290*/  BSYNC B0 ;  /* 0x0000000000007941 */ /* 0x000fea0003800000 */
.L_x_3910:
        /* <DEDUP_REMOVED lines=8> */
.L_x_3912:
[----:B------:R-:W-:Y:S02]  /*6320*/  HFMA2 R47, -RZ, RZ, 0, 2.384185791015625e-07 ;  /* 0x00000004ff2f7431 */ /* 0x000fe400000001ff */
[----:B------:R-:W-:-:S05]  /*6330*/  FADD.FTZ R59, R48, R44 ;  /* 0x0000002c303b7221 */ /* 0x000fca0000010000 */
[----:B------:R-:W-:-:S07]  /*6340*/  MOV R48, R59 ;  /* 0x0000003b00307202 */ /* 0x000fce0000000f00 */
[----:B------:R-:W-:Y:S05]  /*6350*/  WARPSYNC.COLLECTIVE R45, `(.L_x_3913) ;  /* 0x000000002d087348 */ /* 0x000fea0003c00000 */
[----:B------:R0:W1:Y:S02]  /*6360*/  SHFL.BFLY P1, R44, R48, R47, R46 ;  /* 0x0c00002f302c7389 */ /* 0x000064000002002e */
[----:B01----:R-:W-:Y:S05]  /*6370*/  ENDCOLLECTIVE ;  /* 0x000000000000791b */ /* 0x003fea0003800000 */
.L_x_3913:
[----:B------:R-:W-:Y:S02]  /*6380*/  HFMA2 R47, -RZ, RZ, 0, 4.76837158203125e-07 ;  /* 0x00000008ff2f7431 */ /* 0x000fe400000001ff */
[----:B------:R-:W-:-:S05]  /*6390*/  FADD.FTZ R88, R59, R44 ;  /* 0x0000002c3b587221 */ /* 0x000fca0000010000 */
[----:B------:R-:W-:-:S07]  /*63a0*/  MOV R48, R88 ;  /* 0x0000005800307202 */ /* 0x000fce0000000f00 */
[----:B------:R-:W-:Y:S05]  /*63b0*/  WARPSYNC.COLLECTIVE R45, `(.L_x_3914) ;  /* 0x000000002d087348 */ /* 0x000fea0003c00000 */
[----:B------:R0:W1:Y:S02]  /*63c0*/  SHFL.BFLY P1, R44, R48, R47, R46 ;  /* 0x0c00002f302c7389 */ /* 0x000064000002002e */
[----:B01----:R-:W-:Y:S05]  /*63d0*/  ENDCOLLECTIVE ;  /* 0x000000000000791b */ /* 0x003fea0003800000 */
.L_x_3914:
[----:B------:R-:W-:Y:S02]  /*63e0*/  HFMA2 R47, -RZ, RZ, 0, 9.5367431640625e-07 ;  /* 0x00000010ff2f7431 */ /* 0x000fe400000001ff */
[----:B------:R-:W-:-:S05]  /*63f0*/  FADD.FTZ R100, R88, R44 ;  /* 0x0000002c58647221 */ /* 0x000fca0000010000 */
[----:B------:R-:W-:-:S07]  /*6400*/  MOV R48, R100 ;  /* 0x0000006400307202 */ /* 0x000fce0000000f00 */
[----:B------:R-:W-:Y:S05]  /*6410*/  WARPSYNC.COLLECTIVE R45, `(.L_x_3915) ;  /* 0x000000002d087348 */ /* 0x000fea0003c00000 */
[----:B------:R0:W1:Y:S02]  /*6420*/  SHFL.BFLY P1, R44, R48, R47, R46 ;  /* 0x0c00002f302c7389 */ /* 0x000064000002002e */
[----:B01----:R-:W-:Y:S05]  /*6430*/  ENDCOLLECTIVE ;  /* 0x000000000000791b */ /* 0x003fea0003800000 */
.L_x_3915:
        /* <DEDUP_REMOVED lines=71> */
.L_x_3916:
[----:B------:R-:W-:Y:S02]  /*68b0*/  HFMA2 R47, -RZ, RZ, 0, 1.1920928955078125e-07 ;  /* 0x00000002ff2f7431 */ /* 0x000fe400000001ff */
[----:B------:R-:W-:-:S05]  /*68c0*/  FADD.FTZ R59, R48, R44 ;  /* 0x0000002c303b7221 */ /* 0x000fca0000010000 */
[----:B------:R-:W-:-:S07]  /*68d0*/  MOV R48, R59 ;  /* 0x0000003b00307202 */ /* 0x000fce0000000f00 */
[----:B------:R-:W-:Y:S05]  /*68e0*/  WARPSYNC.COLLECTIVE R45, `(.L_x_3917) ;  /* 0x000000002d087348 */ /* 0x000fea0003c00000 */
[----:B------:R0:W1:Y:S02]  /*68f0*/  SHFL.BFLY P1, R44, R48, R47, R46 ;  /* 0x0c00002f302c7389 */ /* 0x000064000002002e */
[----:B01----:R-:W-:Y:S05]  /*6900*/  ENDCOLLECTIVE ;  /* 0x000000000000791b */ /* 0x003fea0003800000 */
.L_x_3917:
[----:B------:R-:W-:Y:S02]  /*6910*/  HFMA2 R47, -RZ, RZ, 0, 2.384185791015625e-07 ;  /* 0x00000004ff2f7431 */ /* 0x000fe400000001ff */
[----:B------:R-:W-:-:S05]  /*6920*/  FADD.FTZ R88, R59, R44 ;  /* 0x0000002c3b587221 */ /* 0x000fca0000010000 */
[----:B------:R-:W-:-:S07]  /*6930*/  MOV R48, R88 ;  /* 0x0000005800307202 */ /* 0x000fce0000000f00 */
[----:B------:R-:W-:Y:S05]  /*6940*/  WARPSYNC.COLLECTIVE R45, `(.L_x_3918) ;  /* 0x000000002d087348 */ /* 0x000fea0003c00000 */
[----:B------:R0:W1:Y:S02]  /*6950*/  SHFL.BFLY P1, R44, R48, R47, R46 ;  /* 0x0c00002f302c7389 */ /* 0x000064000002002e */
[----:B01----:R-:W-:Y:S05]  /*6960*/  ENDCOLLECTIVE ;  /* 0x000000000000791b */ /* 0x003fea0003800000 */
.L_x_3918:
[----:B------:R-:W-:Y:S02]  /*6970*/  HFMA2 R47, -RZ, RZ, 0, 4.76837158203125e-07 ;  /* 0x00000008ff2f7431 */ /* 0x000fe400000001ff */
[----:B------:R-:W-:-:S05]  /*6980*/  FADD.FTZ R100, R88, R44 ;  /* 0x0000002c58647221 */ /* 0x000fca0000010000 */
[----:B------:R-:W-:-:S07]  /*6990*/  MOV R48, R100 ;  /* 0x0000006400307202 */ /* 0x000fce0000000f00 */
[----:B------:R-:W-:Y:S05]  /*69a0*/  WARPSYNC.COLLECTIVE R45, `(.L_x_3919) ;  /* 0x000000002d087348 */ /* 0x000fea0003c00000 */
[----:B------:R0:W1:Y:S02]  /*69b0*/  SHFL.BFLY P1, R44, R48, R47, R46 ;  /* 0x0c00002f302c7389 */ /* 0x000064000002002e */
[----:B01----:R-:W-:Y:S05]  /*69c0*/  ENDCOLLECTIVE ;  /* 0x000000000000791b */ /* 0x003fea0003800000 */
.L_x_3919:
[----:B------:R-:W-:Y:S02]  /*69d0*/  HFMA2 R47, -RZ, RZ, 0, 9.5367431640625e-07 ;  /* 0x00000010ff2f7431 */ /* 0x000fe400000001ff */
[----:B------:R-:W-:-:S05]  /*69e0*/  FADD.FTZ R101, R100, R44 ;  /* 0x0000002c64657221 */ /* 0x000fca0000010000 */
[----:B------:R-:W-:-:S07]  /*69f0*/  MOV R48, R101 ;  /* 0x0000006500307202 */ /* 0x000fce0000000f00 */
[----:B------:R-:W-:Y:S05]  /*6a00*/  WARPSYNC.COLLECTIVE R45, `(.L_x_3920) ;  /* 0x000000002d087348 */ /* 0x000fea0003c00000 */
[----:B------:R0:W1:Y:S02]  /*6a10*/  SHFL.BFLY P1, R44, R48, R47, R46 ;  /* 0x0c00002f302c7389 */ /* 0x000064000002002e */
[----:B01----:R-:W-:Y:S05]  /*6a20*/  ENDCOLLECTIVE ;  /* 0x000000000000791b */ /* 0x003fea0003800000 */
.L_x_3920:
[----:B------:R-:W-:Y:S05]  /*6a30*/  BRA `(.L_x_3921) ;  /* 0xffffffe000c07947 */ /* 0x000fea000383ffff */
.L_x_3922:
        /* <DEDUP_REMOVED lines=12> */
.L_x_37249:


//--------------------- .text._ZN10layer_norm13ln_fwd_kernelINS_13Kernel_traitsI6__halfS2_S2_S2_fjLj1024ELj1ELj4ELj1ELj16ENS_18Kernel_traits_baseILj1024ES2_S2_S2_S2_fjLj128EEEEELb0ELb1ELb1ELb0EEEvNS_9FwdParamsE --------------------------
	.section	.text._ZN10layer_norm13ln_fwd_kernelINS_13Kernel_traitsI6__halfS2_S2_S2_fjLj1024ELj1ELj4ELj1ELj16ENS_18Kernel_traits_baseILj1024ES2_S2_S2_S2_fjLj128EEEEELb0ELb1ELb1ELb0EEEvNS_9FwdParamsE,"ax",@progbits
	.align	128
        .global         _ZN10layer_norm13ln_fwd_kernelINS_13Kernel_traitsI6__halfS2_S2_S2_fjLj1024ELj1ELj4ELj1ELj16ENS_18Kernel_traits_baseILj1024ES2_S2_S2_S2_fjLj128EEEEELb0ELb1ELb1ELb0EEEvNS_9FwdParamsE
        .type           _ZN10layer_norm13ln_fwd_kernelINS_13Kernel_traitsI6__halfS2_S2_S2_fjLj1024ELj1ELj4ELj1ELj16ENS_18Kernel_traits_baseILj1024ES2_S2_S2_S2_fjLj128EEEEELb0ELb1ELb1ELb0EEEvNS_9FwdParamsE,@function
        .size           _ZN10layer_norm13ln_fwd_kernelINS_13Kernel_traitsI6__halfS2_S2_S2_fjLj1024ELj1ELj4ELj1ELj16ENS_18Kernel_traits_baseILj1024ES2_S2_S2_S2_fjLj128EEEEELb0ELb1ELb1ELb0EEEvNS_9FwdParamsE,(.L_x_37250 - _ZN10layer_norm13ln_fwd_kernelINS_13Kernel_traitsI6__halfS2_S2_S2_fjLj1024ELj1ELj4ELj1ELj16ENS_18Kernel_traits_baseILj1024ES2_S2_S2_S2_fjLj128EEEEELb0ELb1ELb1ELb0EEEvNS_9FwdParamsE)
        .other          _ZN10layer_norm13ln_fwd_kernelINS_13Kernel_traitsI6__halfS2_S2_S2_fjLj1024ELj1ELj4ELj1ELj16ENS_18Kernel_traits_baseILj1024ES2_S2_S2_S2_fjLj128EEEEELb0ELb1ELb1ELb0EEEvNS_9FwdParamsE,@"STO_CUDA_ENTRY STV_DEFAULT"
_ZN10layer_norm13ln_fwd_kernelINS_13Kernel_traitsI6__halfS2_S2_S2_fjLj1024ELj1ELj4ELj1ELj16ENS_18Kernel_traits_baseILj1024ES2_S2_S2_S2_fjLj128EEEEELb0ELb1ELb1ELb0EEEvNS_9FwdParamsE:
.text._ZN10layer_norm13ln_fwd_kernelINS_13Kernel_traitsI6__halfS2_S2_S2_fjLj1024ELj1ELj4ELj1ELj16ENS_18Kernel_traits_baseILj1024ES2_S2_S2_S2_fjLj128EEEEELb0ELb1ELb1ELb0EEEvNS_9FwdParamsE:
        /* <DEDUP_REMOVED lines=64> */
.L_x_3924:
        /* <DEDUP_REMOVED lines=43> */
.L_x_3925:
[----:B------:R-:W-:Y:S05]  /*06b0*/  BSYNC.RECONVERGENT B0 ;  /* 0x0000000000007941 */ /* 0x000fea0003800200 */
.L_x_3923:
[----:B------:R-:W0:Y:S02]  /*06c0*/  LDCU UR4, c[0x0][0x384] ;  /* 0x00007080ff0477ac */ /* 0x000e240008000800 */
[----:B0-----:R-:W-:-:S13]  /*06d0*/  ISETP.GE.AND P0, PT, R93, UR4, PT ;  /* 0x000000045d007c0c */ /* 0x001fda000bf06270 */
[----:B------:R-:W-:Y:S05]  /*06e0*/  @P0 EXIT ;  /* 0x000000000000094d */ /* 0x000fea0003800000 */
[----:B------:R-:W0:Y:S01]  /*06f0*/  LDCU.U8 UR4, c[0x0][0x410] ;  /* 0x00008200ff0477ac */ /* 0x000e220008000000 */
[----:B------:R-:W1:Y:S01]  /*0700*/  LDCU UR5, c[0x0][0x448] ;  /* 0x00008900ff0577ac */ /* 0x000e620008000800 */
[----:B------:R-:W2:Y:S01]  /*0710*/  LDCU.64 UR8, c[0x0][0x3a0] ;  /* 0x00007400ff0877ac */ /* 0x000ea20008000a00 */
[----:B0-----:R-:W-:-:S04]  /*0720*/  ISETP.NE.AND P0, PT, RZ, UR4, PT ;  /* 0x00000004ff007c0c */ /* 0x001fc8000bf05270 */
[----:B-12---:R-:W-:-:S09]  /*0730*/  P2R R96, PR, RZ, 0x1 ;  /* 0x00000001ff607803 */ /* 0x006fd20000000000 */
.L_x_3953:
[----:B0-----:R-:W0:Y:S08]  /*0740*/  LDC.64 R72, c[0x0][0x3f0] ;  /* 0x0000fc00ff487b82 */ /* 0x001e300000000a00 */
[----:B------:R-:W1:Y:S01]  /*0750*/  LDC R100, c[0x0][0x388] ;  /* 0x0000e200ff647b82 */ /* 0x000e620000000800 */
[----:B0-----:R-:W-:-:S07]  /*0760*/  IMAD.WIDE R74, R93, 0x4, R72 ;  /* 0x000000045d4a7825 */ /* 0x001fce00078e0248 */
[----:B------:R-:W0:Y:S01]  /*0770*/  LDC.64 R72, c[0x0][0x3f8] ;  /* 0x0000fe00ff487b82 */ /* 0x000e220000000a00 */
[----:B------:R-:W2:Y:S01]  /*0780*/  LDG.E R102, desc[UR6][R74.64] ;  /* 0x000000064a667981 */ /* 0x000ea2000c1e1900 */
[----:B0-----:R-:W-:-:S05]  /*0790*/  IMAD.WIDE R72, R93, 0x4, R72 ;  /* 0x000000045d487825 */ /* 0x001fca00078e0248 */
[----:B-----5:R0:W5:Y:S01]  /*07a0*/  LDG.E R97, desc[UR6][R72.64] ;  /* 0x0000000648617981 */ /* 0x020162000c1e1900 */
[----:B------:R-:W-:Y:S01]  /*07b0*/  ISETP.GE.U32.AND P0, PT, R95, 0x20, PT ;  /* 0x000000205f00780c */ /* 0x000fe20003f06070 */
[----:B-1----:R-:W-:Y:S02]  /*07c0*/  IMAD R98, R93, R100, RZ ;  /* 0x000000645d627224 */ /* 0x002fe400078e02ff */
[----:B------:R-:W-:Y:S01]  /*07d0*/  HFMA2 R103, -RZ, RZ, 0, 0 ;  /* 0x00000000ff677431 */ /* 0x000fe200000001ff */
[----:B------:R-:W-:Y:S01]  /*07e0*/  BSSY.RECONVERGENT B0, `(.L_x_3926) ;  /* 0x000009b000007945 */ /* 0x000fe20003800200 */
[----:B--2---:R-:W-:-:S13]  /*07f0*/  ISETP.GE.AND P2, PT, R102, 0x1, PT ;  /* 0x000000016600780c */ /* 0x004fda0003f46270 */
[----:B------:R-:W-:-:S05]  /*0800*/  @P2 IADD3 R99, PT, PT, R102, -0x1, RZ ;  /* 0xffffffff66632810 */ /* 0x000fca0007ffe0ff */
[----:B------:R-:W-:Y:S01]  /*0810*/  @P2 IMAD R101, R99, R100, RZ ;  /* 0x0000006463652224 */ /* 0x000fe200078e02ff */
[----:B------:R-:W-:-:S04]  /*0820*/  SHF.R.S32.HI R99, RZ, 0x1f, R98 ;  /* 0x0000001fff637819 */ /* 0x000fc80000011462 */
[----:B------:R-:W-:Y:S02]  /*0830*/  @P2 SHF.R.S32.HI R104, RZ, 0x1f, R101 ;  /* 0x0000001fff682819 */ /* 0x000fe40000011465 */
[----:B------:R-:W-:Y:S02]  /*0840*/  LEA.HI R99, R99, R98, RZ, 0x3 ;  /* 0x0000006263637211 */ /* 0x000fe400078f18ff */
[----:B------:R-:W-:-:S04]  /*0850*/  @P2 LEA.HI R101, R104, R101, RZ, 0x3 ;  /* 0x0000006568652211 */ /* 0x000fc800078f18ff */
        /* <DEDUP_REMOVED lines=8> */
.L_x_3929:
[----:B------:R-:W-:Y:S05]  /*08e0*/  BSYNC.RECONVERGENT B1 ;  /* 0x0000000000017941 */ /* 0x000fea0003800200 */
.L_x_3928:
        /* <DEDUP_REMOVED lines=12> */
[----:B------:R-:W1:Y:S08]  /*09b0*/  @P1 LDC R74, c[0x0][0x40c] ;  /* 0x00010300ff4a1b82 */ /* 0x000e700000000800 */
[----:B------:R-:W3:Y:S08]  /*09c0*/  @P1 LDC R88, c[0x0][0x40c] ;  /* 0x00010300ff581b82 */ /* 0x000ef00000000800 */
[----:B------:R-:W4:Y:S01]  /*09d0*/  @P1 LDC R99, c[0x0][0x40c] ;  /* 0x00010300ff631b82 */ /* 0x000f220000000800 */
[----:B0-----:R-:W-:Y:S01]  /*09e0*/  @P1 FMUL.FTZ R72, R72, R75 ;  /* 0x0000004b48481220 */ /* 0x001fe20000410000 */
[----:B------:R-:W-:-:S06]  /*09f0*/  @P1 HADD2.F32 R75, -RZ, R60.H1_H1 ;  /* 0x3000003cff4b1230 */ /* 0x000fcc0000004100 */
[----:B------:R-:W0:Y:S01]  /*0a00*/  @P1 LDC R98, c[0x0][0x40c] ;  /* 0x00010300ff621b82 */ /* 0x000e220000000800 */
[----:B-1----:R-:W-:Y:S01]  /*0a10*/  @P1 FMUL.FTZ R74, R73, R74 ;  /* 0x0000004a494a1220 */ /* 0x002fe20000410000 */
[----:B------:R-:W-:-:S06]  /*0a20*/  @P1 HADD2.F32 R73, -RZ, R60.H0_H0 ;  /* 0x2000003cff491230 */ /* 0x000fcc0000004100 */
[----:B------:R-:W1:Y:S01]  /*0a30*/  @P1 LDC R104, c[0x0][0x40c] ;  /* 0x00010300ff681b82 */ /* 0x000e620000000800 */
[----:B---3--:R-:W-:-:S07]  /*0a40*/  @P1 FMUL.FTZ R85, R85, R88 ;  /* 0x0000005855551220 */ /* 0x008fce0000410000 */
[----:B------:R-:W3:Y:S01]  /*0a50*/  @P1 LDC R105, c[0x0][0x40c] ;  /* 0x00010300ff691b82 */ /* 0x000ee20000000800 */
[----:B----4-:R-:W-:-:S07]  /*0a60*/  @P1 FMUL.FTZ R86, R86, R99 ;  /* 0x0000006356561220 */ /* 0x010fce0000410000 */
[----:B------:R-:W4:Y:S01]  /*0a70*/  @P1 LDC R111, c[0x0][0x40c] ;  /* 0x00010300ff6f1b82 */ /* 0x000f220000000800 */
[--C-:B--2---:R-:W-:Y:S02]  /*0a80*/  @P1 HADD2.F32 R89, -RZ, R16.reuse.H1_H1 ;  /* 0x30000010ff591230 */ /* 0x104fe40000004100 */
[--C-:B------:R-:W-:Y:S02]  /*0a90*/  @P1 HADD2.F32 R87, -RZ, R16.reuse.H0_H0 ;  /* 0x20000010ff571230 */ /* 0x100fe40000004100 */
[--C-:B------:R-:W-:Y:S02]  /*0aa0*/  @!P1 HADD2.F32 R91, -RZ, R16.reuse.H1_H1 ;  /* 0x30000010ff5b9230 */ /* 0x100fe40000004100 */
[----:B------:R-:W-:Y:S01]  /*0ab0*/  @P1 FFMA.FTZ R91, R74, R75, R89 ;  /* 0x0000004b4a5b1223 */ /* 0x000fe20000010059 */
[----:B------:R-:W-:Y:S02]  /*0ac0*/  @!P1 HADD2.F32 R92, -RZ, R16.H0_H0 ;  /* 0x20000010ff5c9230 */ /* 0x000fe40000004100 */
[----:B------:R-:W-:Y:S01]  /*0ad0*/  @P1 FFMA.FTZ R92, R72, R73, R87 ;  /* 0x00000049485c1223 */ /* 0x000fe20000010057 */
[----:B------:R-:W-:-:S02]  /*0ae0*/  @P1 HADD2.F32 R75, -RZ, R22.H1_H1 ;  /* 0x30000016ff4b1230 */ /* 0x000fc40000004100 */
[----:B------:R-:W-:Y:S02]  /*0af0*/  @P1 HADD2.F32 R87, -RZ, R23.H0_H0 ;  /* 0x20000017ff571230 */ /* 0x000fe40000004100 */
[--C-:B------:R-:W-:Y:S02]  /*0b00*/  @P1 HADD2.F32 R72, -RZ, R61.reuse.H0_H0 ;  /* 0x2000003dff481230 */ /* 0x100fe40000004100 */
[----:B0-----:R-:W-:Y:S01]  /*0b10*/  @P1 FMUL.FTZ R75, R75, R98 ;  /* 0x000000624b4b1220 */ /* 0x001fe20000410000 */
[----:B------:R-:W-:Y:S02]  /*0b20*/  @P1 HADD2.F32 R73, -RZ, R61.H1_H1 ;  /* 0x3000003dff491230 */ /* 0x000fe40000004100 */
[----:B-1----:R-:W-:Y:S01]  /*0b30*/  @P1 FMUL.FTZ R98, R87, R104 ;  /* 0x0000006857621220 */ /* 0x002fe20000410000 */
[--C-:B------:R-:W-:Y:S02]  /*0b40*/  @P1 HADD2.F32 R88, -RZ, R17.reuse.H0_H0 ;  /* 0x20000011ff581230 */ /* 0x100fe40000004100 */
[----:B------:R-:W-:-:S02]  /*0b50*/  @P1 HADD2.F32 R99, -RZ, R17.H1_H1 ;  /* 0x30000011ff631230 */ /* 0x000fc40000004100 */
[----:B------:R-:W-:Y:S02]  /*0b60*/  @P1 HADD2.F32 R74, -RZ, R22.H0_H0 ;  /* 0x20000016ff4a1230 */ /* 0x000fe40000004100 */
[----:B------:R-:W-:Y:S02]  /*0b70*/  @P1 HADD2.F32 R104, -RZ, R23.H1_H1 ;  /* 0x30000017ff681230 */ /* 0x000fe40000004100 */
[--C-:B------:R-:W-:Y:S02]  /*0b80*/  @!P1 HADD2.F32 R90, -RZ, R17.reuse.H0_H0 ;  /* 0x20000011ff5a9230 */ /* 0x100fe40000004100 */
[----:B------:R-:W-:Y:S01]  /*0b90*/  @P1 FFMA.FTZ R90, R85, R72, R88 ;  /* 0x00000048555a1223 */ /* 0x000fe20000010058 */
[----:B------:R-:W-:Y:S02]  /*0ba0*/  @!P1 HADD2.F32 R89, -RZ, R17.H1_H1 ;  /* 0x30000011ff599230 */ /* 0x000fe40000004100 */
[----:B------:R-:W-:Y:S01]  /*0bb0*/  @P1 FFMA.FTZ R89, R86, R73, R99 ;  /* 0x0000004956591223 */ /* 0x000fe20000010063 */
[----:B---3--:R-:W-:Y:S01]  /*0bc0*/  @P1 FMUL.FTZ R74, R74, R105 ;  /* 0x000000694a4a1220 */ /* 0x008fe20000410000 */
[----:B------:R-:W-:-:S02]  /*0bd0*/  @P1 HADD2.F32 R73, -RZ, R62.H0_H0 ;  /* 0x2000003eff491230 */ /* 0x000fc40000004100 */
[----:B----4-:R-:W-:Y:S01]  /*0be0*/  @P1 FMUL.FTZ R104, R104, R111 ;  /* 0x0000006f68681220 */ /* 0x010fe20000410000 */
[----:B------:R-:W-:Y:S02]  /*0bf0*/  @P1 HADD2.F32 R72, -RZ, R62.H1_H1 ;  /* 0x3000003eff481230 */ /* 0x000fe40000004100 */
[--C-:B------:R-:W-:Y:S02]  /*0c00*/  @P1 HADD2.F32 R99, -RZ, R63.reuse.H0_H0 ;  /* 0x2000003fff631230 */ /* 0x100fe40000004100 */
[----:B------:R-:W-:Y:S02]  /*0c10*/  @P1 HADD2.F32 R105, -RZ, R63.H1_H1 ;  /* 0x3000003fff691230 */ /* 0x000fe40000004100 */
[--C-:B------:R-:W-:Y:S02]  /*0c20*/  @P1 HADD2.F32 R107, -RZ, R18.reuse.H0_H0 ;  /* 0x20000012ff6b1230 */ /* 0x100fe40000004100 */
[----:B------:R-:W-:Y:S02]  /*0c30*/  @P1 HADD2.F32 R106, -RZ, R18.H1_H1 ;  /* 0x30000012ff6a1230 */ /* 0x000fe40000004100 */
[----:B------:R-:W-:-:S02]  /*0c40*/  @P1 HADD2.F32 R109, -RZ, R19.H0_H0 ;  /* 0x20000013ff6d1230 */ /* 0x000fc40000004100 */
[--C-:B------:R-:W-:Y:S02]  /*0c50*/  @P1 HADD2.F32 R113, -RZ, R19.reuse.H1_H1 ;  /* 0x30000013ff711230 */ /* 0x100fe40000004100 */
[--C-:B------:R-:W-:Y:S02]  /*0c60*/  @!P1 HADD2.F32 R88, -RZ, R18.reuse.H0_H0 ;  /* 0x20000012ff589230 */ /* 0x100fe40000004100 */
[----:B------:R-:W-:Y:S01]  /*0c70*/  @P1 FFMA.FTZ R88, R74, R73, R107 ;  /* 0x000000494a581223 */ /* 0x000fe2000001006b */
[----:B------:R-:W-:Y:S02]  /*0c80*/  @!P1 HADD2.F32 R87, -RZ, R18.H1_H1 ;  /* 0x30000012ff579230 */ /* 0x000fe40000004100 */
[----:B------:R-:W-:Y:S01]  /*0c90*/  @P1 FFMA.FTZ R87, R75, R72, R106 ;  /* 0x000000484b571223 */ /* 0x000fe2000001006a */
[--C-:B------:R-:W-:Y:S02]  /*0ca0*/  @!P1 HADD2.F32 R86, -RZ, R19.reuse.H0_H0 ;  /* 0x20000013ff569230 */ /* 0x100fe40000004100 */
[----:B------:R-:W-:Y:S01]  /*0cb0*/  @P1 FFMA.FTZ R86, R98, R99, R109 ;  /* 0x0000006362561223 */ /* 0x000fe2000001006d */
[----:B------:R-:W-:-:S02]  /*0cc0*/  @!P1 HADD2.F32 R85, -RZ, R19.H1_H1 ;  /* 0x30000013ff559230 */ /* 0x000fc40000004100 */
[----:B------:R-:W-:Y:S01]  /*0cd0*/  @P1 FFMA.FTZ R85, R104, R105, R113 ;  /* 0x0000006968551223 */ /* 0x000fe20000010071 */
[----:B------:R-:W-:Y:S02]  /*0ce0*/  F2FP.F16.F32.PACK_AB R72, RZ, R92 ;  /* 0x0000005cff48723e */ /* 0x000fe400000000ff */
[----:B------:R-:W-:Y:S02]  /*0cf0*/  F2FP.F16.F32.PACK_AB R73, RZ, R91 ;  /* 0x0000005bff49723e */ /* 0x000fe400000000ff */
[----:B------:R-:W-:Y:S02]  /*0d00*/  F2FP.F16.F32.PACK_AB R74, RZ, R90 ;  /* 0x0000005aff4a723e */ /* 0x000fe400000000ff */
[----:B------:R-:W-:Y:S02]  /*0d10*/  F2FP.F16.F32.PACK_AB R98, RZ, R89 ;  /* 0x00000059ff62723e */ /* 0x000fe400000000ff */
        /* <DEDUP_REMOVED lines=9> */
.L_x_3930:
[----:B------:R-:W0:Y:S01]  /*0db0*/  @P2 LDC R73, c[0x0][0x40c] ;  /* 0x00010300ff492b82 */ /* 0x000e220000000800 */
[--C-:B-----5:R-:W-:Y:S01]  /*0dc0*/  @P2 HADD2.F32 R72, -RZ, R20.reuse.H0_H0 ;  /* 0x20000014ff482230 */ /* 0x120fe20000004100 */
[----:B------:R-:W-:Y:S01]  /*0dd0*/  MOV R92, RZ ;  /* 0x000000ff005c7202 */ /* 0x000fe20000000f00 */
[----:B------:R-:W-:Y:S01]  /*0de0*/  @P2 HADD2.F32 R74, -RZ, R20.H1_H1 ;  /* 0x30000014ff4a2230 */ /* 0x000fe20000004100 */
[----:B------:R-:W-:Y:S01]  /*0df0*/  CS2R R90, SRZ ;  /* 0x00000000005a7805 */ /* 0x000fe2000001ff00 */
[----:B------:R-:W-:Y:S02]  /*0e00*/  @P2 HADD2.F32 R85, -RZ, R60.H1_H1 ;  /* 0x3000003cff552230 */ /* 0x000fe40000004100 */
[----:B------:R-:W-:Y:S01]  /*0e10*/  @P2 HADD2.F32 R87, -RZ, R21.H1_H1 ;  /* 0x30000015ff572230 */ /* 0x000fe20000004100 */
[----:B------:R-:W1:Y:S01]  /*0e20*/  @P2 LDC R75, c[0x0][0x40c] ;  /* 0x00010300ff4b2b82 */ /* 0x000e620000000800 */
[----:B------:R-:W-:-:S07]  /*0e30*/  @P2 HADD2.F32 R107, -RZ, R63.H1_H1 ;  /* 0x3000003fff6b2230 */ /* 0x000fce0000004100 */
[----:B------:R-:W2:Y:S08]  /*0e40*/  @P2 LDC R86, c[0x0][0x40c] ;  /* 0x00010300ff562b82 */ /* 0x000eb00000000800 */
[----:B------:R-:W3:Y:S01]  /*0e50*/  @P2 LDC R88, c[0x0][0x40c] ;  /* 0x00010300ff582b82 */ /* 0x000ee20000000800 */
[----:B0-----:R-:W-:Y:S01]  /*0e60*/  @P2 FMUL.FTZ R72, R72, R73 ;  /* 0x0000004948482220 */ /* 0x001fe20000410000 */
[----:B------:R-:W-:-:S05]  /*0e70*/  @P2 HADD2.F32 R73, -RZ, R60.H0_H0 ;  /* 0x2000003cff492230 */ /* 0x000fca0000004100 */
[----:B------:R-:W-:Y:S01]  /*0e80*/  @P2 FMUL.FTZ R92, R72, R73 ;  /* 0x00000049485c2220 */ /* 0x000fe20000410000 */
[----:B------:R-:W0:Y:S01]  /*0e90*/  @P2 LDC R98, c[0x0][0x40c] ;  /* 0x00010300ff622b82 */ /* 0x000e220000000800 */
[----:B-1----:R-:W-:Y:S01]  /*0ea0*/  @P2 FMUL.FTZ R74, R74, R75 ;  /* 0x0000004b4a4a2220 */ /* 0x002fe20000410000 */
[----:B------:R-:W-:Y:S02]  /*0eb0*/  @P2 HADD2.F32 R75, -RZ, R21.H0_H0 ;  /* 0x20000015ff4b2230 */ /* 0x000fe40000004100 */
[--C-:B------:R-:W-:Y:S02]  /*0ec0*/  @P2 HADD2.F32 R73, -RZ, R22.reuse.H0_H0 ;  /* 0x20000016ff492230 */ /* 0x100fe40000004100 */
[----:B------:R-:W-:Y:S01]  /*0ed0*/  @P2 FMUL.FTZ R91, R74, R85 ;  /* 0x000000554a5b2220 */ /* 0x000fe20000410000 */
[----:B------:R-:W-:Y:S01]  /*0ee0*/  @P2 HADD2.F32 R85, -RZ, R22.H1_H1 ;  /* 0x30000016ff552230 */ /* 0x000fe20000004100 */
[----:B------:R-:W1:Y:S01]  /*0ef0*/  @P2 LDC R104, c[0x0][0x40c] ;  /* 0x00010300ff682b82 */ /* 0x000e620000000800 */
[----:B------:R-:W-:-:S02]  /*0f00*/  @P2 HADD2.F32 R72, -RZ, R61.H0_H0 ;  /* 0x2000003dff482230 */ /* 0x000fc40000004100 */
[----:B--2---:R-:W-:Y:S01]  /*0f10*/  @P2 FMUL.FTZ R75, R75, R86 ;  /* 0x000000564b4b2220 */ /* 0x004fe20000410000 */
[----:B------:R-:W-:Y:S02]  /*0f20*/  @P2 HADD2.F32 R74, -RZ, R61.H1_H1 ;  /* 0x3000003dff4a2230 */ /* 0x000fe40000004100 */
[----:B------:R-:W-:Y:S02]  /*0f30*/  @P2 HADD2.F32 R86, -RZ, R23.H0_H0 ;  /* 0x20000017ff562230 */ /* 0x000fe40000004100 */
[----:B------:R-:W-:Y:S01]  /*0f40*/  @P2 FMUL.FTZ R90, R75, R72 ;  /* 0x000000484b5a2220 */ /* 0x000fe20000410000 */
[--C-:B------:R-:W-:Y:S01]  /*0f50*/  @P2 HADD2.F32 R72, -RZ, R62.reuse.H0_H0 ;  /* 0x2000003eff482230 */ /* 0x100fe20000004100 */
[----:B------:R-:W2:Y:S01]  /*0f60*/  @P2 LDC R99, c[0x0][0x40c] ;  /* 0x00010300ff632b82 */ /* 0x000ea20000000800 */
[----:B---3--:R-:W-:Y:S01]  /*0f70*/  @P2 FMUL.FTZ R87, R87, R88 ;  /* 0x0000005857572220 */ /* 0x008fe20000410000 */
[----:B------:R-:W-:Y:S01]  /*0f80*/  CS2R R88, SRZ ;  /* 0x0000000000587805 */ /* 0x000fe2000001ff00 */
[----:B------:R-:W-:-:S02]  /*0f90*/  @P2 HADD2.F32 R75, -RZ, R62.H1_H1 ;  /* 0x3000003eff4b2230 */ /* 0x000fc40000004100 */
[----:B------:R-:W-:Y:S01]  /*0fa0*/  @P2 FMUL.FTZ R89, R87, R74 ;  /* 0x0000004a57592220 */ /* 0x000fe20000410000 */
[----:B------:R-:W-:Y:S02]  /*0fb0*/  @P2 HADD2.F32 R74, -RZ, R63.H0_H0 ;  /* 0x2000003fff4a2230 */ /* 0x000fe40000004100 */
[----:B------:R-:W3:Y:S01]  /*0fc0*/  @P2 LDC R105, c[0x0][0x40c] ;  /* 0x00010300ff692b82 */ /* 0x000ee20000000800 */
[----:B0-----:R-:W-:Y:S01]  /*0fd0*/  @P2 FMUL.FTZ R73, R73, R98 ;  /* 0x0000006249492220 */ /* 0x001fe20000410000 */
[----:B------:R-:W-:-:S03]  /*0fe0*/  @P2 HADD2.F32 R98, -RZ, R23.H1_H1 ;  /* 0x30000017ff622230 */ /* 0x000fc60000004100 */
[----:B------:R-:W-:Y:S01]  /*0ff0*/  @P2 FMUL.FTZ R88, R73, R72 ;  /* 0x0000004849582220 */ /* 0x000fe20000410000 */
[----:B------:R-:W-:Y:S01]  /*1000*/  F2FP.F16.F32.PACK_AB R72, RZ, R92 ;  /* 0x0000005cff48723e */ /* 0x000fe200000000ff */
[----:B-1----:R-:W-:Y:S01]  /*1010*/  @P2 FMUL.FTZ R104, R85, R104 ;  /* 0x0000006855682220 */ /* 0x002fe20000410000 */
[----:B------:R-:W-:Y:S01]  /*1020*/  HFMA2 R85, -RZ, RZ, 0, 0 ;  /* 0x00000000ff557431 */ /* 0x000fe200000001ff */
[----:B------:R-:W-:-:S04]  /*1030*/  F2FP.F16.F32.PACK_AB R73, RZ, R91 ;  /* 0x0000005bff49723e */ /* 0x000fc800000000ff */
[----:B------:R-:W-:Y:S01]  /*1040*/  PRMT R72, R72, 0x5410, R73 ;  /* 0x0000541048487816 */ /* 0x000fe20000000049 */
[----:B--2---:R-:W-:Y:S01]  /*1050*/  @P2 FMUL.FTZ R99, R86, R99 ;  /* 0x0000006356632220 */ /* 0x004fe20000410000 */
[----:B------:R-:W-:Y:S02]  /*1060*/  CS2R R86, SRZ ;  /* 0x0000000000567805 */ /* 0x000fe4000001ff00 */
[----:B------:R-:W-:Y:S01]  /*1070*/  @P2 FMUL.FTZ R87, R104, R75 ;  /* 0x0000004b68572220 */ /* 0x000fe20000410000 */
[----:B------:R-:W-:Y:S01]  /*1080*/  @P2 FMUL.FTZ R86, R99, R74 ;  /* 0x0000004a63562220 */ /* 0x000fe20000410000 */
[----:B------:R-:W-:Y:S02]  /*1090*/  F2FP.F16.F32.PACK_AB R74, RZ, R90 ;  /* 0x0000005aff4a723e */ /* 0x000fe400000000ff */
[----:B------:R-:W-:Y:S01]  /*10a0*/  F2FP.F16.F32.PACK_AB R75, RZ, R89 ;  /* 0x00000059ff4b723e */ /* 0x000fe200000000ff */
[----:B---3--:R-:W-:Y:S01]  /*10b0*/  @P2 FMUL.FTZ R98, R98, R105 ;  /* 0x0000006962622220 */ /* 0x008fe20000410000 */
[----:B------:R-:W-:-:S02]  /*10c0*/  F2FP.F16.F32.PACK_AB R99, RZ, R87 ;  /* 0x00000057ff63723e */ /* 0x000fc400000000ff */
[----:B------:R-:W-:Y:S01]  /*10d0*/  F2FP.F16.F32.PACK_AB R104, RZ, R86 ;  /* 0x00000056ff68723e */ /* 0x000fe200000000ff */
[----:B------:R-:W-:Y:S01]  /*10e0*/  @P2 FMUL.FTZ R85, R98, R107 ;  /* 0x0000006b62552220 */ /* 0x000fe20000410000 */
[----:B------:R-:W-:Y:S02]  /*10f0*/  F2FP.F16.F32.PACK_AB R98, RZ, R88 ;  /* 0x00000058ff62723e */ /* 0x000fe400000000ff */
[----:B------:R-:W-:Y:S02]  /*1100*/  PRMT R73, R74, 0x5410, R75 ;  /* 0x000054104a497816 */ /* 0x000fe4000000004b */
[----:B------:R-:W-:Y:S02]  /*1110*/  F2FP.F16.F32.PACK_AB R105, RZ, R85 ;  /* 0x00000055ff69723e */ /* 0x000fe400000000ff */
[----:B------:R-:W-:Y:S02]  /*1120*/  PRMT R74, R98, 0x5410, R99 ;  /* 0x00005410624a7816 */ /* 0x000fe40000000063 */
[----:B------:R-:W-:-:S07]  /*1130*/  PRMT R75, R104, 0x5410, R105 ;  /* 0x00005410684b7816 */ /* 0x000fce0000000069 */
.L_x_3931:
[----:B------:R-:W0:Y:S01]  /*1140*/  LDC.64 R98, c[0x0][0x3a8] ;  /* 0x0000ea00ff627b82 */ /* 0x000e220000000a00 */
[----:B------:R-:W-:Y:S01]  /*1150*/  IADD3 R103, PT, PT, R103, 0x20, RZ ;  /* 0x0000002067677810 */ /* 0x000fe20007ffe0ff */
[C---:B0-----:R-:W-:Y:S01]  /*1160*/  IMAD.WIDE.U32 R98, R101.reuse, 0x10, R98 ;  /* 0x0000001065627825 */ /* 0x041fe200078e0062 */
[----:B------:R-:W-:-:S04]  /*1170*/  IADD3 R101, PT, PT, R101, 0x20, RZ ;  /* 0x0000002065657810 */ /* 0x000fc80007ffe0ff */
[----:B------:R0:W-:Y:S03]  /*1180*/  STG.E.128 desc[UR6][R98.64], R72 ;  /* 0x0000004862007986 */ /* 0x0001e6000c101d06 */
.L_x_3927:
[----:B------:R-:W-:Y:S05]  /*1190*/  BSYNC.RECONVERGENT B0 ;  /* 0x0000000000007941 */ /* 0x000fea0003800200 */
.L_x_3926:
        /* <DEDUP_REMOVED lines=14> */
[--C-:B-----5:R-:W-:Y:S02]  /*1280*/  HADD2.F32 R84, -RZ, R16.reuse.H0_H0 ;  /* 0x20000010ff547230 */ /* 0x120fe40000004100 */
[----:B------:R-:W-:Y:S02]  /*1290*/  HADD2.F32 R83, -RZ, R16.H1_H1 ;  /* 0x30000010ff537230 */ /* 0x000fe40000004100 */
[--C-:B------:R-:W-:Y:S02]  /*12a0*/  HADD2.F32 R82, -RZ, R17.reuse.H0_H0 ;  /* 0x20000011ff527230 */ /* 0x100fe40000004100 */
[----:B------:R-:W-:-:S06]  /*12b0*/  HADD2.F32 R81, -RZ, R17.H1_H1 ;  /* 0x30000011ff517230 */ /* 0x000fcc0000004100 */
[----:B0-----:R-:W0:Y:S01]  /*12c0*/  @P1 LDC R73, c[0x0][0x40c] ;  /* 0x00010300ff491b82 */ /* 0x001e220000000800 */
[--C-:B------:R-:W-:Y:S02]  /*12d0*/  @P1 HADD2.F32 R72, -RZ, R20.reuse.H0_H0 ;  /* 0x20000014ff481230 */ /* 0x100fe40000004100 */
[----:B------:R-:W-:Y:S02]  /*12e0*/  @P1 HADD2.F32 R74, -RZ, R20.H1_H1 ;  /* 0x30000014ff4a1230 */ /* 0x000fe40000004100 */
[----:B------:R-:W-:-:S03]  /*12f0*/  @P1 HADD2.F32 R104, -RZ, R23.H1_H1 ;  /* 0x30000017ff681230 */ /* 0x000fc60000004100 */
[----:B------:R-:W1:Y:S08]  /*1300*/  @P1 LDC R77, c[0x0][0x40c] ;  /* 0x00010300ff4d1b82 */ /* 0x000e700000000800 */
[----:B------:R-:W2:Y:S08]  /*1310*/  @P1 LDC R79, c[0x0][0x40c] ;  /* 0x00010300ff4f1b82 */ /* 0x000eb00000000800 */
[----:B------:R-:W3:Y:S01]  /*1320*/  @P1 LDC R78, c[0x0][0x40c] ;  /* 0x00010300ff4e1b82 */ /* 0x000ee20000000800 */
[----:B0-----:R-:W-:Y:S01]  /*1330*/  @P1 FMUL.FTZ R75, R72, R73 ;  /* 0x00000049484b1220 */ /* 0x001fe20000410000 */
[----:B------:R-:W-:-:S02]  /*1340*/  @P1 HADD2.F32 R72, -RZ, R48.H0_H0 ;  /* 0x20000030ff481230 */ /* 0x000fc40000004100 */
[----:B------:R-:W-:-:S03]  /*1350*/  @P1 HADD2.F32 R73, -RZ, R48.H1_H1 ;  /* 0x30000030ff491230 */ /* 0x000fc60000004100 */
[----:B------:R-:W-:Y:S01]  /*1360*/  @P1 FFMA.FTZ R84, R75, R72, R84 ;  /* 0x000000484b541223 */ /* 0x000fe20000010054 */
[----:B------:R-:W0:Y:S01]  /*1370*/  @P1 LDC R80, c[0x0][0x40c] ;  /* 0x00010300ff501b82 */ /* 0x000e220000000800 */
[----:B-1----:R-:W-:Y:S01]  /*1380*/  @P1 FMUL.FTZ R74, R74, R77 ;  /* 0x0000004d4a4a1220 */ /* 0x002fe20000410000 */
[--C-:B------:R-:W-:Y:S02]  /*1390*/  @P1 HADD2.F32 R72, -RZ, R21.reuse.H1_H1 ;  /* 0x30000015ff481230 */ /* 0x100fe40000004100 */
[----:B------:R-:W-:Y:S02]  /*13a0*/  @P1 HADD2.F32 R77, -RZ, R21.H0_H0 ;  /* 0x20000015ff4d1230 */ /* 0x000fe40000004100 */
[----:B------:R-:W-:Y:S01]  /*13b0*/  @P1 FFMA.FTZ R83, R74, R73, R83 ;  /* 0x000000494a531223 */ /* 0x000fe20000010053 */
[--C-:B------:R-:W-:Y:S01]  /*13c0*/  @P1 HADD2.F32 R73, -RZ, R49.reuse.H1_H1 ;  /* 0x30000031ff491230 */ /* 0x100fe20000004100 */
[----:B------:R-:W1:Y:S01]  /*13d0*/  @P1 LDC R105, c[0x0][0x40c] ;  /* 0x00010300ff691b82 */ /* 0x000e620000000800 */
[----:B--2---:R-:W-:Y:S01]  /*13e0*/  @P1 FMUL.FTZ R74, R72, R79 ;  /* 0x0000004f484a1220 */ /* 0x004fe20000410000 */
[----:B------:R-:W-:-:S02]  /*13f0*/  @P1 HADD2.F32 R72, -RZ, R49.H0_H0 ;  /* 0x20000031ff481230 */ /* 0x000fc40000004100 */
[----:B------:R-:W-:Y:S02]  /*1400*/  @P1 HADD2.F32 R75, -RZ, R22.H0_H0 ;  /* 0x20000016ff4b1230 */ /* 0x000fe40000004100 */
[----:B------:R-:W-:Y:S01]  /*1410*/  @P1 FFMA.FTZ R81, R74, R73, R81 ;  /* 0x000000494a511223 */ /* 0x000fe20000010051 */
[----:B------:R-:W-:Y:S01]  /*1420*/  HADD2.F32 R79, -RZ, R18.H1_H1 ;  /* 0x30000012ff4f7230 */ /* 0x000fe20000004100 */
[----:B------:R-:W2:Y:S01]  /*1430*/  @P1 LDC R107, c[0x0][0x40c] ;  /* 0x00010300ff6b1b82 */ /* 0x000ea20000000800 */
[----:B---3--:R-:W-:Y:S01]  /*1440*/  @P1 FMUL.FTZ R77, R77, R78 ;  /* 0x0000004e4d4d1220 */ /* 0x008fe20000410000 */
[----:B------:R-:W-:Y:S02]  /*1450*/  @P1 HADD2.F32 R78, -RZ, R22.H1_H1 ;  /* 0x30000016ff4e1230 */ /* 0x000fe40000004100 */
[----:B------:R-:W-:Y:S02]  /*1460*/  @P1 HADD2.F32 R73, -RZ, R50.H1_H1 ;  /* 0x30000032ff491230 */ /* 0x000fe40000004100 */
[----:B------:R-:W-:Y:S01]  /*1470*/  @P1 FFMA.FTZ R82, R77, R72, R82 ;  /* 0x000000484d521223 */ /* 0x000fe20000010052 */
[----:B------:R-:W-:Y:S01]  /*1480*/  @P1 HADD2.F32 R72, -RZ, R23.H0_H0 ;  /* 0x20000017ff481230 */ /* 0x000fe20000004100 */
[----:B------:R-:W3:Y:S01]  /*1490*/  @P1 LDC R109, c[0x0][0x40c] ;  /* 0x00010300ff6d1b82 */ /* 0x000ee20000000800 */
[----:B0-----:R-:W-:Y:S01]  /*14a0*/  @P1 FMUL.FTZ R99, R75, R80 ;  /* 0x000000504b631220 */ /* 0x001fe20000410000 */
[----:B------:R-:W-:-:S02]  /*14b0*/  HADD2.F32 R80, -RZ, R18.H0_H0 ;  /* 0x20000012ff507230 */ /* 0x000fc40000004100 */
[----:B------:R-:W-:Y:S02]  /*14c0*/  HADD2.F32 R77, -RZ, R19.H1_H1 ;  /* 0x30000013ff4d7230 */ /* 0x000fe40000004100 */
[----:B------:R-:W-:Y:S02]  /*14d0*/  @P1 HADD2.F32 R74, -RZ, R51.H0_H0 ;  /* 0x20000033ff4a1230 */ /* 0x000fe40000004100 */
[----:B-1----:R-:W-:Y:S01]  /*14e0*/  @P1 FMUL.FTZ R98, R78, R105 ;  /* 0x000000694e621220 */ /* 0x002fe20000410000 */
[----:B------:R-:W-:Y:S02]  /*14f0*/  HADD2.F32 R78, -RZ, R19.H0_H0 ;  /* 0x20000013ff4e7230 */ /* 0x000fe40000004100 */
[----:B------:R-:W-:Y:S02]  /*1500*/  @P1 HADD2.F32 R75, -RZ, R51.H1_H1 ;  /* 0x30000033ff4b1230 */ /* 0x000fe40000004100 */
[----:B------:R-:W-:Y:S01]  /*1510*/  @P1 FFMA.FTZ R79, R98, R73, R79 ;  /* 0x00000049624f1223 */ /* 0x000fe2000001004f */
[----:B------:R-:W-:-:S02]  /*1520*/  F2FP.F16.F32.PACK_AB R73, RZ, R83 ;  /* 0x00000053ff49723e */ /* 0x000fc400000000ff */
[----:B------:R-:W-:Y:S01]  /*1530*/  F2FP.F16.F32.PACK_AB R98, RZ, R81 ;  /* 0x00000051ff62723e */ /* 0x000fe200000000ff */
[----:B--2---:R-:W-:Y:S01]  /*1540*/  @P1 FMUL.FTZ R107, R72, R107 ;  /* 0x0000006b486b1220 */ /* 0x004fe20000410000 */
[----:B------:R-:W-:-:S03]  /*1550*/  @P1 HADD2.F32 R72, -RZ, R50.H0_H0 ;  /* 0x20000032ff481230 */ /* 0x000fc60000004100 */
[----:B------:R-:W-:Y:S01]  /*1560*/  @P1 FFMA.FTZ R78, R107, R74, R78 ;  /* 0x0000004a6b4e1223 */ /* 0x000fe2000001004e */
[----:B------:R-:W-:Y:S01]  /*1570*/  F2FP.F16.F32.PACK_AB R74, RZ, R82 ;  /* 0x00000052ff4a723e */ /* 0x000fe200000000ff */
[----:B------:R-:W-:Y:S01]  /*1580*/  @P1 FFMA.FTZ R80, R99, R72, R80 ;  /* 0x0000004863501223 */ /* 0x000fe20000010050 */
[----:B------:R-:W-:Y:S01]  /*1590*/  F2FP.F16.F32.PACK_AB R72, RZ, R84 ;  /* 0x00000054ff48723e */ /* 0x000fe200000000ff */
[----:B---3--:R-:W-:Y:S01]  /*15a0*/  @P1 FMUL.FTZ R104, R104, R109 ;  /* 0x0000006d68681220 */ /* 0x008fe20000410000 */
[----:B------:R-:W-:Y:S02]  /*15b0*/  F2FP.F16.F32.PACK_AB R105, RZ, R78 ;  /* 0x0000004eff69723e */ /* 0x000fe400000000ff */
[----:B------:R-:W-:Y:S01]  /*15c0*/  F2FP.F16.F32.PACK_AB R99, RZ, R80 ;  /* 0x00000050ff63723e */ /* 0x000fe200000000ff */
[----:B------:R-:W-:Y:S01]  /*15d0*/  @P1 FFMA.FTZ R77, R104, R75, R77 ;  /* 0x0000004b684d1223 */ /* 0x000fe2000001004d */
[----:B------:R-:W-:Y:S02]  /*15e0*/  F2FP.F16.F32.PACK_AB R104, RZ, R79 ;  /* 0x0000004fff68723e */ /* 0x000fe400000000ff */
[----:B------:R-:W-:-:S02]  /*15f0*/  PRMT R72, R72, 0x5410, R73 ;  /* 0x0000541048487816 */ /* 0x000fc40000000049 */
[----:B------:R-:W-:Y:S02]  /*1600*/  F2FP.F16.F32.PACK_AB R75, RZ, R77 ;  /* 0x0000004dff4b723e */ /* 0x000fe400000000ff */
[----:B------:R-:W-:Y:S02]  /*1610*/  PRMT R73, R74, 0x5410, R98 ;  /* 0x000054104a497816 */ /* 0x000fe40000000062 */
[----:B------:R-:W-:Y:S02]  /*1620*/  PRMT R74, R99, 0x5410, R104 ;  /* 0x00005410634a7816 */ /* 0x000fe40000000068 */
[----:B------:R-:W-:Y:S01]  /*1630*/  PRMT R75, R105, 0x5410, R75 ;  /* 0x00005410694b7816 */ /* 0x000fe2000000004b */
[----:B------:R-:W-:Y:S06]  /*1640*/  BRA `(.L_x_3935) ;  /* 0x0000000000e47947 */ /* 0x000fec0003800000 */
.L_x_3934:
[----:B0-----:R-:W0:Y:S01]  /*1650*/  @P2 LDC R73, c[0x0][0x40c] ;  /* 0x00010300ff492b82 */ /* 0x001e220000000800 */
        /* <DEDUP_REMOVED lines=56> */
.L_x_3935:
[----:B------:R-:W0:Y:S01]  /*19e0*/  LDC.64 R98, c[0x0][0x3a8] ;  /* 0x0000ea00ff627b82 */ /* 0x000e220000000a00 */
[----:B------:R-:W-:Y:S01]  /*19f0*/  IADD3 R103, PT, PT, R103, 0x20, RZ ;  /* 0x0000002067677810 */ /* 0x000fe20007ffe0ff */
[C---:B0-----:R-:W-:Y:S01]  /*1a00*/  IMAD.WIDE.U32 R98, R101.reuse, 0x10, R98 ;  /* 0x0000001065627825 */ /* 0x041fe200078e0062 */
[----:B------:R-:W-:-:S04]  /*1a10*/  IADD3 R101, PT, PT, R101, 0x20, RZ ;  /* 0x0000002065657810 */ /* 0x000fc80007ffe0ff */
[----:B------:R0:W-:Y:S03]  /*1a20*/  STG.E.128 desc[UR6][R98.64], R72 ;  /* 0x0000004862007986 */ /* 0x0001e6000c101d06 */
.L_x_3933:
[----:B------:R-:W-:Y:S05]  /*1a30*/  BSYNC.RECONVERGENT B0 ;  /* 0x0000000000007941 */ /* 0x000fea0003800200 */
.L_x_3932:
        /* <DEDUP_REMOVED lines=15> */
[----:B------:R-:W-:Y:S02]  /*1b30*/  HADD2.F32 R14, -RZ, R17.H0_H0 ;  /* 0x20000011ff0e7230 */ /* 0x000fe40000004100 */
[----:B------:R-:W-:-:S08]  /*1b40*/  HADD2.F32 R15, -RZ, R16.H1_H1 ;  /* 0x30000010ff0f7230 */ /* 0x000fd00000004100 */
[----:B0-----:R-:W0:Y:S01]  /*1b50*/  @P1 LDC R10, c[0x0][0x40c] ;  /* 0x00010300ff0a1b82 */ /* 0x001e220000000800 */
[--C-:B------:R-:W-:Y:S02]  /*1b60*/  @P1 HADD2.F32 R9, -RZ, R20.reuse.H0_H0 ;  /* 0x20000014ff091230 */ /* 0x100fe40000004100 */
[----:B------:R-:W-:-:S05]  /*1b70*/  @P1 HADD2.F32 R12, -RZ, R20.H1_H1 ;  /* 0x30000014ff0c1230 */ /* 0x000fca0000004100 */
        /* <DEDUP_REMOVED lines=8> */
[--C-:B------:R-:W-:Y:S02]  /*1c00*/  @P1 HADD2.F32 R9, -RZ, R21.reuse.H1_H1 ;  /* 0x30000015ff091230 */ /* 0x100fe40000004100 */
[----:B-1----:R-:W-:Y:S01]  /*1c10*/  @P1 FMUL.FTZ R12, R12, R13 ;  /* 0x0000000d0c0c1220 */ /* 0x002fe20000410000 */
[----:B------:R-:W-:-:S03]  /*1c20*/  @P1 HADD2.F32 R13, -RZ, R21.H0_H0 ;  /* 0x20000015ff0d1230 */ /* 0x000fc60000004100 */
[----:B------:R-:W-:Y:S01]  /*1c30*/  @P1 FFMA.FTZ R15, R12, R10, R15 ;  /* 0x0000000a0c0f1223 */ /* 0x000fe2000001000f */
[--C-:B------:R-:W-:Y:S01]  /*1c40*/  @P1 HADD2.F32 R10, -RZ, R37.reuse.H1_H1 ;  /* 0x30000025ff0a1230 */ /* 0x100fe20000004100 */
[----:B------:R-:W1:Y:S01]  /*1c50*/  @P1 LDC R73, c[0x0][0x40c] ;  /* 0x00010300ff491b82 */ /* 0x000e620000000800 */
[----:B--2---:R-:W-:Y:S01]  /*1c60*/  @P1 FMUL.FTZ R74, R9, R74 ;  /* 0x0000004a094a1220 */ /* 0x004fe20000410000 */
[----:B------:R-:W-:Y:S02]  /*1c70*/  @P1 HADD2.F32 R9, -RZ, R37.H0_H0 ;  /* 0x20000025ff091230 */ /* 0x000fe40000004100 */
[----:B------:R-:W-:-:S04]  /*1c80*/  @P1 HADD2.F32 R12, -RZ, R22.H0_H0 ;  /* 0x20000016ff0c1230 */ /* 0x000fc80000004100 */
[----:B------:R-:W2:Y:S01]  /*1c90*/  @P1 LDC R75, c[0x0][0x40c] ;  /* 0x00010300ff4b1b82 */ /* 0x000ea20000000800 */
[----:B---3--:R-:W-:Y:S01]  /*1ca0*/  @P1 FMUL.FTZ R11, R13, R72 ;  /* 0x000000480d0b1220 */ /* 0x008fe20000410000 */
[----:B------:R-:W-:Y:S02]  /*1cb0*/  HADD2.F32 R13, -RZ, R17.H1_H1 ;  /* 0x30000011ff0d7230 */ /* 0x000fe40000004100 */
[----:B------:R-:W-:Y:S02]  /*1cc0*/  @P1 HADD2.F32 R72, -RZ, R22.H1_H1 ;  /* 0x30000016ff481230 */ /* 0x000fe40000004100 */
[----:B------:R-:W-:Y:S01]  /*1cd0*/  @P1 FFMA.FTZ R14, R11, R9, R14 ;  /* 0x000000090b0e1223 */ /* 0x000fe2000001000e */
[----:B------:R-:W-:Y:S02]  /*1ce0*/  @P1 HADD2.F32 R9, -RZ, R23.H0_H0 ;  /* 0x20000017ff091230 */ /* 0x000fe40000004100 */
[----:B------:R-:W-:Y:S01]  /*1cf0*/  @P1 FFMA.FTZ R13, R74, R10, R13 ;  /* 0x0000000a4a0d1223 */ /* 0x000fe2000001000d */
[----:B------:R-:W3:Y:S01]  /*1d00*/  @P1 LDC R107, c[0x0][0x40c] ;  /* 0x00010300ff6b1b82 */ /* 0x000ee20000000800 */
[----:B------:R-:W-:-:S02]  /*1d10*/  HADD2.F32 R11, -RZ, R18.H1_H1 ;  /* 0x30000012ff0b7230 */ /* 0x000fc40000004100 */
[----:B0-----:R-:W-:Y:S01]  /*1d20*/  @P1 FMUL.FTZ R105, R9, R104 ;  /* 0x0000006809691220 */ /* 0x001fe20000410000 */
[----:B------:R-:W-:Y:S02]  /*1d30*/  @P1 HADD2.F32 R104, -RZ, R23.H1_H1 ;  /* 0x30000017ff681230 */ /* 0x000fe40000004100 */
[--C-:B------:R-:W-:Y:S02]  /*1d40*/  HADD2.F32 R10, -RZ, R19.reuse.H0_H0 ;  /* 0x20000013ff0a7230 */ /* 0x100fe40000004100 */
[----:B-1----:R-:W-:Y:S01]  /*1d50*/  @P1 FMUL.FTZ R99, R12, R73 ;  /* 0x000000490c631220 */ /* 0x002fe20000410000 */
[----:B------:R-:W-:Y:S02]  /*1d60*/  HADD2.F32 R12, -RZ, R18.H0_H0 ;  /* 0x20000012ff0c7230 */ /* 0x000fe40000004100 */
[----:B------:R-:W-:Y:S02]  /*1d70*/  HADD2.F32 R9, -RZ, R19.H1_H1 ;  /* 0x30000013ff097230 */ /* 0x000fe40000004100 */
[----:B------:R-:W-:-:S02]  /*1d80*/  @P1 HADD2.F32 R73, -RZ, R38.H1_H1 ;  /* 0x30000026ff491230 */ /* 0x000fc40000004100 */
[--C-:B------:R-:W-:Y:S02]  /*1d90*/  @P1 HADD2.F32 R74, -RZ, R39.reuse.H0_H0 ;  /* 0x20000027ff4a1230 */ /* 0x100fe40000004100 */
[----:B--2---:R-:W-:Y:S01]  /*1da0*/  @P1 FMUL.FTZ R98, R72, R75 ;  /* 0x0000004b48621220 */ /* 0x004fe20000410000 */
[----:B------:R-:W-:Y:S02]  /*1db0*/  @P1 HADD2.F32 R72, -RZ, R38.H0_H0 ;  /* 0x20000026ff481230 */ /* 0x000fe40000004100 */
[----:B------:R-:W-:Y:S02]  /*1dc0*/  @P1 HADD2.F32 R75, -RZ, R39.H1_H1 ;  /* 0x30000027ff4b1230 */ /* 0x000fe40000004100 */
[----:B------:R-:W-:Y:S01]  /*1dd0*/  @P1 FFMA.FTZ R11, R98, R73, R11 ;  /* 0x00000049620b1223 */ /* 0x000fe2000001000b */
[----:B------:R-:W-:Y:S01]  /*1de0*/  @P1 FFMA.FTZ R10, R105, R74, R10 ;  /* 0x0000004a690a1223 */ /* 0x000fe2000001000a */
[----:B------:R-:W-:Y:S01]  /*1df0*/  @P1 FFMA.FTZ R12, R99, R72, R12 ;  /* 0x00000048630c1223 */ /* 0x000fe2000001000c */
[----:B------:R-:W-:Y:S01]  /*1e00*/  F2FP.F16.F32.PACK_AB R72, RZ, R76 ;  /* 0x0000004cff48723e */ /* 0x000fe200000000ff */
[----:B---3--:R-:W-:Y:S01]  /*1e10*/  @P1 FMUL.FTZ R104, R104, R107 ;  /* 0x0000006b68681220 */ /* 0x008fe20000410000 */
[----:B------:R-:W-:-:S02]  /*1e20*/  F2FP.F16.F32.PACK_AB R73, RZ, R15 ;  /* 0x0000000fff49723e */ /* 0x000fc400000000ff */
[----:B------:R-:W-:Y:S01]  /*1e30*/  F2FP.F16.F32.PACK_AB R74, RZ, R14 ;  /* 0x0000000eff4a723e */ /* 0x000fe200000000ff */
[----:B------:R-:W-:Y:S01]  /*1e40*/  @P1 FFMA.FTZ R9, R104, R75, R9 ;  /* 0x0000004b68091223 */ /* 0x000fe20000010009 */
[----:B------:R-:W-:Y:S02]  /*1e50*/  F2FP.F16.F32.PACK_AB R98, RZ, R13 ;  /* 0x0000000dff62723e */ /* 0x000fe400000000ff */
        /* <DEDUP_REMOVED lines=9> */
.L_x_3938:
[----:B0-----:R-:W0:Y:S01]  /*1ef0*/  @P2 LDC R10, c[0x0][0x40c] ;  /* 0x00010300ff0a2b82 */ /* 0x001e220000000800 */
[--C-:B-----5:R-:W-:Y:S02]  /*1f00*/  @P2 HADD2.F32 R9, -RZ, R20.reuse.H0_H0 ;  /* 0x20000014ff092230 */ /* 0x120fe40000004100 */
[----:B------:R-:W-:Y:S02]  /*1f10*/  HFMA2 R15, -RZ, RZ, 0, 0 ;  /* 0x00000000ff0f7431 */ /* 0x000fe400000001ff */
[----:B------:R-:W-:Y:S01]  /*1f20*/  @P2 HADD2.F32 R11, -RZ, R20.H1_H1 ;  /* 0x30000014ff0b2230 */ /* 0x000fe20000004100 */
[----:B------:R-:W-:Y:S01]  /*1f30*/  MOV R76, RZ ;  /* 0x000000ff004c7202 */ /* 0x000fe20000000f00 */
[----:B------:R-:W-:Y:S02]  /*1f40*/  @P2 HADD2.F32 R14, -RZ, R36.H1_H1 ;  /* 0x30000024ff0e2230 */ /* 0x000fe40000004100 */
[----:B------:R-:W-:Y:S01]  /*1f50*/  @P2 HADD2.F32 R72, -RZ, R21.H1_H1 ;  /* 0x30000015ff482230 */ /* 0x000fe20000004100 */
[----:B------:R-:W1:Y:S01]  /*1f60*/  @P2 LDC R12, c[0x0][0x40c] ;  /* 0x00010300ff0c2b82 */ /* 0x000e620000000800 */
[----:B------:R-:W-:-:S02]  /*1f70*/  @P2 HADD2.F32 R98, -RZ, R23.H0_H0 ;  /* 0x20000017ff622230 */ /* 0x000fc40000004100 */
[----:B------:R-:W-:Y:S02]  /*1f80*/  @P2 HADD2.F32 R104, -RZ, R23.H1_H1 ;  /* 0x30000017ff682230 */ /* 0x000fe40000004100 */
[----:B------:R-:W-:-:S03]  /*1f90*/  @P2 HADD2.F32 R107, -RZ, R39.H1_H1 ;  /* 0x30000027ff6b2230 */ /* 0x000fc60000004100 */
        /* <DEDUP_REMOVED lines=11> */
[----:B------:R-:W-:Y:S01]  /*2050*/  MOV R14, RZ ;  /* 0x000000ff000e7202 */ /* 0x000fe20000000f00 */
[----:B------:R-:W1:Y:S01]  /*2060*/  @P2 LDC R99, c[0x0][0x40c] ;  /* 0x00010300ff632b82 */ /* 0x000e620000000800 */
[----:B--2---:R-:W-:Y:S01]  /*2070*/  @P2 FMUL.FTZ R12, R12, R13 ;  /* 0x0000000d0c0c2220 */ /* 0x004fe20000410000 */
[----:B------:R-:W-:-:S02]  /*2080*/  HFMA2 R13, -RZ, RZ, 0, 0 ;  /* 0x00000000ff0d7431 */ /* 0x000fc400000001ff */
[--C-:B------:R-:W-:Y:S02]  /*2090*/  @P2 HADD2.F32 R10, -RZ, R22.reuse.H0_H0 ;  /* 0x20000016ff0a2230 */ /* 0x100fe40000004100 */
[----:B------:R-:W-:Y:S01]  /*20a0*/  @P2 FMUL.FTZ R14, R12, R9 ;  /* 0x000000090c0e2220 */ /* 0x000fe20000410000 */
[----:B------:R-:W-:Y:S01]  /*20b0*/  HFMA2 R9, -RZ, RZ, 0, 0 ;  /* 0x00000000ff097431 */ /* 0x000fe200000001ff */
[----:B------:R-:W-:Y:S01]  /*20c0*/  MOV R12, RZ ;  /* 0x000000ff000c7202 */ /* 0x000fe20000000f00 */
[----:B------:R-:W2:Y:S01]  /*20d0*/  @P2 LDC R75, c[0x0][0x40c] ;  /* 0x00010300ff4b2b82 */ /* 0x000ea20000000800 */
[----:B---3--:R-:W-:Y:S01]  /*20e0*/  @P2 FMUL.FTZ R72, R72, R73 ;  /* 0x0000004948482220 */ /* 0x008fe20000410000 */
[----:B------:R-:W-:-:S03]  /*20f0*/  @P2 HADD2.F32 R73, -RZ, R22.H1_H1 ;  /* 0x30000016ff492230 */ /* 0x000fc60000004100 */
[----:B------:R-:W-:Y:S01]  /*2100*/  @P2 FMUL.FTZ R13, R72, R11 ;  /* 0x0000000b480d2220 */ /* 0x000fe20000410000 */
[--C-:B------:R-:W-:Y:S02]  /*2110*/  @P2 HADD2.F32 R72, -RZ, R38.reuse.H0_H0 ;  /* 0x20000026ff482230 */ /* 0x100fe40000004100 */
[----:B------:R-:W3:Y:S01]  /*2120*/  @P2 LDC R105, c[0x0][0x40c] ;  /* 0x00010300ff692b82 */ /* 0x000ee20000000800 */
[----:B0-----:R-:W-:Y:S01]  /*2130*/  @P2 FMUL.FTZ R73, R73, R74 ;  /* 0x0000004a49492220 */ /* 0x001fe20000410000 */
[----:B------:R-:W-:Y:S02]  /*2140*/  @P2 HADD2.F32 R74, -RZ, R38.H1_H1 ;  /* 0x30000026ff4a2230 */ /* 0x000fe40000004100 */
[----:B-1----:R-:W-:Y:S01]  /*2150*/  @P2 FMUL.FTZ R98, R98, R99 ;  /* 0x0000006362622220 */ /* 0x002fe20000410000 */
[----:B------:R-:W-:Y:S02]  /*2160*/  @P2 HADD2.F32 R99, -RZ, R39.H0_H0 ;  /* 0x20000027ff632230 */ /* 0x000fe40000004100 */
[----:B--2---:R-:W-:Y:S01]  /*2170*/  @P2 FMUL.FTZ R75, R10, R75 ;  /* 0x0000004b0a4b2220 */ /* 0x004fe20000410000 */
[----:B------:R-:W-:-:S02]  /*2180*/  CS2R R10, SRZ ;  /* 0x00000000000a7805 */ /* 0x000fc4000001ff00 */
[----:B------:R-:W-:Y:S01]  /*2190*/  @P2 FMUL.FTZ R11, R73, R74 ;  /* 0x0000004a490b2220 */ /* 0x000fe20000410000 */
[----:B------:R-:W-:Y:S01]  /*21a0*/  @P2 FMUL.FTZ R12, R75, R72 ;  /* 0x000000484b0c2220 */ /* 0x000fe20000410000 */
[----:B------:R-:W-:Y:S01]  /*21b0*/  @P2 FMUL.FTZ R10, R98, R99 ;  /* 0x00000063620a2220 */ /* 0x000fe20000410000 */
[----:B------:R-:W-:Y:S01]  /*21c0*/  F2FP.F16.F32.PACK_AB R72, RZ, R76 ;  /* 0x0000004cff48723e */ /* 0x000fe200000000ff */
[----:B---3--:R-:W-:Y:S01]  /*21d0*/  @P2 FMUL.FTZ R104, R104, R105 ;  /* 0x0000006968682220 */ /* 0x008fe20000410000 */
[----:B------:R-:W-:Y:S02]  /*21e0*/  F2FP.F16.F32.PACK_AB R73, RZ, R15 ;  /* 0x0000000fff49723e */ /* 0x000fe400000000ff */
[----:B------:R-:W-:Y:S01]  /*21f0*/  F2FP.F16.F32.PACK_AB R74, RZ, R14 ;  /* 0x0000000eff4a723e */ /* 0x000fe200000000ff */
[----:B------:R-:W-:Y:S01]  /*2200*/  @P2 FMUL.FTZ R9, R104, R107 ;  /* 0x0000006b68092220 */ /* 0x000fe20000410000 */
[----:B------:R-:W-:Y:S02]  /*2210*/  F2FP.F16.F32.PACK_AB R75, RZ, R13 ;  /* 0x0000000dff4b723e */ /* 0x000fe400000000ff */
[----:B------:R-:W-:-:S02]  /*2220*/  F2FP.F16.F32.PACK_AB R98, RZ, R12 ;  /* 0x0000000cff62723e */ /* 0x000fc400000000ff */
[----:B------:R-:W-:Y:S02]  /*2230*/  F2FP.F16.F32.PACK_AB R99, RZ, R11 ;  /* 0x0000000bff63723e */ /* 0x000fe400000000ff */
[----:B------:R-:W-:Y:S02]  /*2240*/  F2FP.F16.F32.PACK_AB R104, RZ, R10 ;  /* 0x0000000aff68723e */ /* 0x000fe400000000ff */
[----:B------:R-:W-:Y:S02]  /*2250*/  F2FP.F16.F32.PACK_AB R105, RZ, R9 ;  /* 0x00000009ff69723e */ /* 0x000fe400000000ff */
[----:B------:R-:W-:Y:S02]  /*2260*/  PRMT R72, R72, 0x5410, R73 ;  /* 0x0000541048487816 */ /* 0x000fe40000000049 */
[----:B------:R-:W-:Y:S02]  /*2270*/  PRMT R73, R74, 0x5410, R75 ;  /* 0x000054104a497816 */ /* 0x000fe4000000004b */
[----:B------:R-:W-:-:S02]  /*2280*/  PRMT R74, R98, 0x5410, R99 ;  /* 0x00005410624a7816 */ /* 0x000fc40000000063 */
[----:B------:R-:W-:-:S07]  /*2290*/  PRMT R75, R104, 0x5410, R105 ;  /* 0x00005410684b7816 */ /* 0x000fce0000000069 */
.L_x_3939:
[----:B------:R-:W0:Y:S01]  /*22a0*/  LDC.64 R98, c[0x0][0x3a8] ;  /* 0x0000ea00ff627b82 */ /* 0x000e220000000a00 */
[----:B------:R-:W-:Y:S01]  /*22b0*/  IADD3 R103, PT, PT, R103, 0x20, RZ ;  /* 0x0000002067677810 */ /* 0x000fe20007ffe0ff */
[C---:B0-----:R-:W-:Y:S01]  /*22c0*/  IMAD.WIDE.U32 R98, R101.reuse, 0x10, R98 ;  /* 0x0000001065627825 */ /* 0x041fe200078e0062 */
[----:B------:R-:W-:-:S04]  /*22d0*/  IADD3 R101, PT, PT, R101, 0x20, RZ ;  /* 0x0000002065657810 */ /* 0x000fc80007ffe0ff */
[----:B------:R0:W-:Y:S03]  /*22e0*/  STG.E.128 desc[UR6][R98.64], R72 ;  /* 0x0000004862007986 */ /* 0x0001e6000c101d06 */
.L_x_3937:
[----:B------:R-:W-:Y:S05]  /*22f0*/  BSYNC.RECONVERGENT B0 ;  /* 0x0000000000007941 */ /* 0x000fea0003800200 */
.L_x_3936:
[----:B------:R-:W-:Y:S01]  /*2300*/  ISETP.GE.U32.AND P1, PT, R95, 0x80, PT ;  /* 0x000000805f00780c */ /* 0x000fe20003f26070 */
[----:B------:R-:W-:-:S12]  /*2310*/  BSSY.RECONVERGENT B0, `(.L_x_3940) ;  /* 0x0000087000007945 */ /* 0x000fd80003800200 */
[----:B------:R-:W-:Y:S05]  /*2320*/  @!P1 BRA `(.L_x_3941) ;  /* 0x0000000800149947 */ /* 0x000fea0003800000 */
[----:B------:R-:W-:Y:S01]  /*2330*/  ISETP.NE.U32.AND P3, PT, RZ, UR8, PT ;  /* 0x00000008ff007c0c */ /* 0x000fe2000bf65070 */
[----:B------:R-:W1:Y:S03]  /*2340*/  @P2 LDC.64 R2, c[0x0][0x390] ;  /* 0x0000e400ff022b82 */ /* 0x000e660000000a00 */
[----:B------:R-:W-:-:S13]  /*2350*/  ISETP.NE.AND.EX P3, PT, RZ, UR9, PT, P3 ;  /* 0x00000009ff007c0c */ /* 0x000fda000bf65330 */
[----:B------:R-:W2:Y:S01]  /*2360*/  @P3 LDC.64 R4, c[0x0][0x3a0] ;  /* 0x0000e800ff043b82 */ /* 0x000ea20000000a00 */
[----:B-1----:R-:W-:-:S05]  /*2370*/  @P2 IMAD.WIDE.U32 R2, R103, 0x10, R2 ;  /* 0x0000001067022825 */ /* 0x002fca00078e0002 */
[----:B------:R1:W5:Y:S01]  /*2380*/  @P2 LDG.E.128 R20, desc[UR6][R2.64] ;  /* 0x0000000602142981 */ /* 0x000362000c1e1d00 */
[----:B--2---:R-:W-:-:S05]  /*2390*/  @P3 IMAD.WIDE.U32 R4, R101, 0x10, R4 ;  /* 0x0000001065043825 */ /* 0x004fca00078e0004 */
[----:B------:R1:W5:Y:S01]  /*23a0*/  @P3 LDG.E.128 R16, desc[UR6][R4.64] ;  /* 0x0000000604103981 */ /* 0x000362000c1e1d00 */
[----:B------:R-:W-:Y:S05]  /*23b0*/  @!P3 BRA `(.L_x_3942) ;  /* 0x0000000000f8b947 */ /* 0x000fea0003800000 */
[----:B------:R-:W-:Y:S01]  /*23c0*/  ISETP.GT.AND P2, PT, R102, RZ, PT ;  /* 0x000000ff6600720c */ /* 0x000fe20003f44270 */
[--C-:B-----5:R-:W-:Y:S02]  /*23d0*/  HADD2.F32 R8, -RZ, R16.reuse.H0_H0 ;  /* 0x20000010ff087230 */ /* 0x120fe40000004100 */
[----:B------:R-:W-:Y:S02]  /*23e0*/  HADD2.F32 R7, -RZ, R16.H1_H1 ;  /* 0x30000010ff077230 */ /* 0x000fe40000004100 */
[----:B------:R-:W-:-:S08]  /*23f0*/  HADD2.F32 R6, -RZ, R17.H0_H0 ;  /* 0x20000011ff067230 */ /* 0x000fd00000004100 */
[----:B-1----:R-:W1:Y:S01]  /*2400*/  @P2 LDC R3, c[0x0][0x40c] ;  /* 0x00010300ff032b82 */ /* 0x002e620000000800 */
[--C-:B------:R-:W-:Y:S02]  /*2410*/  @P2 HADD2.F32 R0, -RZ, R20.reuse.H0_H0 ;  /* 0x20000014ff002230 */ /* 0x100fe40000004100 */
[----:B------:R-:W-:Y:S02]  /*2420*/  @P2 HADD2.F32 R2, -RZ, R20.H1_H1 ;  /* 0x30000014ff022230 */ /* 0x000fe40000004100 */
[----:B------:R-:W-:-:S03]  /*2430*/  @P2 HADD2.F32 R102, -RZ, R23.H1_H1 ;  /* 0x30000017ff662230 */ /* 0x000fc60000004100 */
[----:B------:R-:W2:Y:S08]  /*2440*/  @P2 LDC R5, c[0x0][0x40c] ;  /* 0x00010300ff052b82 */ /* 0x000eb00000000800 */
[----:B0-----:R-:W0:Y:S08]  /*2450*/  @P2 LDC R73, c[0x0][0x40c] ;  /* 0x00010300ff492b82 */ /* 0x001e300000000800 */
[----:B------:R-:W3:Y:S01]  /*2460*/  @P2 LDC R72, c[0x0][0x40c] ;  /* 0x00010300ff482b82 */ /* 0x000ee20000000800 */
[----:B-1----:R-:W-:Y:S01]  /*2470*/  @P2 FMUL.FTZ R3, R0, R3 ;  /* 0x0000000300032220 */ /* 0x002fe20000410000 */
[----:B------:R-:W-:-:S05]  /*2480*/  @P2 HADD2.F32 R0, -RZ, R24.H0_H0 ;  /* 0x20000018ff002230 */ /* 0x000fca0000004100 */
[----:B------:R-:W-:Y:S01]  /*2490*/  @P2 FFMA.FTZ R8, R3, R0, R8 ;  /* 0x0000000003082223 */ /* 0x000fe20000010008 */
[----:B------:R-:W1:Y:S01]  /*24a0*/  @P2 LDC R75, c[0x0][0x40c] ;  /* 0x00010300ff4b2b82 */ /* 0x000e620000000800 */
[----:B--2---:R-:W-:Y:S01]  /*24b0*/  @P2 FMUL.FTZ R4, R2, R5 ;  /* 0x0000000502042220 */ /* 0x004fe20000410000 */
[----:B------:R-:W-:Y:S02]  /*24c0*/  @P2 HADD2.F32 R2, -RZ, R24.H1_H1 ;  /* 0x30000018ff022230 */ /* 0x000fe40000004100 */
[--C-:B------:R-:W-:Y:S02]  /*24d0*/  @P2 HADD2.F32 R0, -RZ, R21.reuse.H1_H1 ;  /* 0x30000015ff002230 */ /* 0x100fe40000004100 */
[----:B------:R-:W-:Y:S02]  /*24e0*/  @P2 HADD2.F32 R5, -RZ, R21.H0_H0 ;  /* 0x20000015ff052230 */ /* 0x000fe40000004100 */
[----:B------:R-:W-:Y:S01]  /*24f0*/  @P2 FFMA.FTZ R7, R4, R2, R7 ;  /* 0x0000000204072223 */ /* 0x000fe20000010007 */
[----:B------:R-:W2:Y:S01]  /*2500*/  @P2 LDC R74, c[0x0][0x40c] ;  /* 0x00010300ff4a2b82 */ /* 0x000ea20000000800 */
[----:B0-----:R-:W-:Y:S01]  /*2510*/  @P2 FMUL.FTZ R4, R0, R73 ;  /* 0x0000004900042220 */ /* 0x001fe20000410000 */
[----:B------:R-:W-:-:S02]  /*2520*/  @P2 HADD2.F32 R0, -RZ, R25.H0_H0 ;  /* 0x20000019ff002230 */ /* 0x000fc40000004100 */
[----:B------:R-:W-:Y:S02]  /*2530*/  @P2 HADD2.F32 R2, -RZ, R25.H1_H1 ;  /* 0x30000019ff022230 */ /* 0x000fe40000004100 */
[--C-:B------:R-:W-:Y:S02]  /*2540*/  @P2 HADD2.F32 R73, -RZ, R22.reuse.H1_H1 ;  /* 0x30000016ff492230 */ /* 0x100fe40000004100 */
[----:B------:R-:W0:Y:S01]  /*2550*/  @P2 LDC R103, c[0x0][0x40c] ;  /* 0x00010300ff672b82 */ /* 0x000e220000000800 */
[----:B---3--:R-:W-:Y:S01]  /*2560*/  @P2 FMUL.FTZ R3, R5, R72 ;  /* 0x0000004805032220 */ /* 0x008fe20000410000 */
[----:B------:R-:W-:Y:S02]  /*2570*/  HADD2.F32 R5, -RZ, R17.H1_H1 ;  /* 0x30000011ff057230 */ /* 0x000fe40000004100 */
[----:B------:R-:W-:Y:S02]  /*2580*/  @P2 HADD2.F32 R72, -RZ, R22.H0_H0 ;  /* 0x20000016ff482230 */ /* 0x000fe40000004100 */
[----:B------:R-:W-:Y:S01]  /*2590*/  @P2 FFMA.FTZ R6, R3, R0, R6 ;  /* 0x0000000003062223 */ /* 0x000fe20000010006 */
[----:B------:R-:W-:-:S02]  /*25a0*/  @P2 HADD2.F32 R0, -RZ, R23.H0_H0 ;  /* 0x20000017ff002230 */ /* 0x000fc40000004100 */
[----:B------:R-:W-:Y:S01]  /*25b0*/  @P2 FFMA.FTZ R5, R4, R2, R5 ;  /* 0x0000000204052223 */ /* 0x000fe20000010005 */
[----:B------:R-:W3:Y:S01]  /*25c0*/  @P2 LDC R105, c[0x0][0x40c] ;  /* 0x00010300ff692b82 */ /* 0x000ee20000000800 */
[----:B-1----:R-:W-:Y:S01]  /*25d0*/  @P2 FMUL.FTZ R99, R72, R75 ;  /* 0x0000004b48632220 */ /* 0x002fe20000410000 */
[--C-:B------:R-:W-:Y:S02]  /*25e0*/  HADD2.F32 R4, -RZ, R18.reuse.H0_H0 ;  /* 0x20000012ff047230 */ /* 0x100fe40000004100 */
[----:B------:R-:W-:Y:S02]  /*25f0*/  HADD2.F32 R3, -RZ, R18.H1_H1 ;  /* 0x30000012ff037230 */ /* 0x000fe40000004100 */
[----:B------:R-:W-:Y:S02]  /*2600*/  HADD2.F32 R2, -RZ, R19.H0_H0 ;  /* 0x20000013ff027230 */ /* 0x000fe40000004100 */
[----:B--2---:R-:W-:Y:S01]  /*2610*/  @P2 FMUL.FTZ R98, R73, R74 ;  /* 0x0000004a49622220 */ /* 0x004fe20000410000 */
[----:B------:R-:W-:-:S02]  /*2620*/  @P2 HADD2.F32 R72, -RZ, R26.H0_H0 ;  /* 0x2000001aff482230 */ /* 0x000fc40000004100 */
[----:B------:R-:W-:Y:S02]  /*2630*/  @P2 HADD2.F32 R73, -RZ, R26.H1_H1 ;  /* 0x3000001aff492230 */ /* 0x000fe40000004100 */
[--C-:B------:R-:W-:Y:S02]  /*2640*/  @P2 HADD2.F32 R74, -RZ, R27.reuse.H0_H0 ;  /* 0x2000001bff4a2230 */ /* 0x100fe40000004100 */
[----:B------:R-:W-:Y:S01]  /*2650*/  @P2 FFMA.FTZ R4, R99, R72, R4 ;  /* 0x0000004863042223 */ /* 0x000fe20000010004 */
[----:B------:R-:W-:Y:S02]  /*2660*/  @P2 HADD2.F32 R75, -RZ, R27.H1_H1 ;  /* 0x3000001bff4b2230 */ /* 0x000fe40000004100 */
[----:B0-----:R-:W-:Y:S01]  /*2670*/  @P2 FMUL.FTZ R103, R0, R103 ;  /* 0x0000006700672220 */ /* 0x001fe20000410000 */
[----:B------:R-:W-:Y:S02]  /*2680*/  HADD2.F32 R0, -RZ, R19.H1_H1 ;  /* 0x30000013ff007230 */ /* 0x000fe40000004100 */
[----:B------:R-:W-:Y:S01]  /*2690*/  @P2 FFMA.FTZ R3, R98, R73, R3 ;  /* 0x0000004962032223 */ /* 0x000fe20000010003 */
[----:B------:R-:W-:Y:S01]  /*26a0*/  F2FP.F16.F32.PACK_AB R72, RZ, R8 ;  /* 0x00000008ff48723e */ /* 0x000fe200000000ff */
[----:B------:R-:W-:Y:S01]  /*26b0*/  @P2 FFMA.FTZ R2, R103, R74, R2 ;  /* 0x0000004a67022223 */ /* 0x000fe20000010002 */
[----:B------:R-:W-:-:S02]  /*26c0*/  F2FP.F16.F32.PACK_AB R73, RZ, R7 ;  /* 0x00000007ff49723e */ /* 0x000fc400000000ff */
[----:B------:R-:W-:Y:S01]  /*26d0*/  F2FP.F16.F32.PACK_AB R74, RZ, R6 ;  /* 0x00000006ff4a723e */ /* 0x000fe200000000ff */
[----:B---3--:R-:W-:Y:S01]  /*26e0*/  @P2 FMUL.FTZ R105, R102, R105 ;  /* 0x0000006966692220 */ /* 0x008fe20000410000 */
[----:B------:R-:W-:Y:S02]  /*26f0*/  F2FP.F16.F32.PACK_AB R98, RZ, R5 ;  /* 0x00000005ff62723e */ /* 0x000fe400000000ff */
[----:B------:R-:W-:Y:S01]  /*2700*/  F2FP.F16.F32.PACK_AB R99, RZ, R4 ;  /* 0x00000004ff63723e */ /* 0x000fe200000000ff */
[----:B------:R-:W-:Y:S01]  /*2710*/  @P2 FFMA.FTZ R0, R105, R75, R0 ;  /* 0x0000004b69002223 */ /* 0x000fe20000010000 */
        /* <DEDUP_REMOVED lines=8> */
.L_x_3942:
[----:B-1----:R-:W1:Y:S01]  /*27a0*/  @P2 LDC R3, c[0x0][0x40c] ;  /* 0x00010300ff032b82 */ /* 0x002e620000000800 */
[--C-:B-----5:R-:W-:Y:S02]  /*27b0*/  @P2 HADD2.F32 R0, -RZ, R20.reuse.H0_H0 ;  /* 0x20000014ff002230 */ /* 0x120fe40000004100 */
[----:B------:R-:W-:Y:S02]  /*27c0*/  HFMA2 R7, -RZ, RZ, 0, 0 ;  /* 0x00000000ff077431 */ /* 0x000fe400000001ff */
[----:B------:R-:W-:Y:S01]  /*27d0*/  @P2 HADD2.F32 R2, -RZ, R20.H1_H1 ;  /* 0x30000014ff022230 */ /* 0x000fe20000004100 */
[----:B------:R-:W-:Y:S01]  /*27e0*/  MOV R8, RZ ;  /* 0x000000ff00087202 */ /* 0x000fe20000000f00 */
[----:B0-----:R-:W-:Y:S02]  /*27f0*/  @P2 HADD2.F32 R73, -RZ, R24.H1_H1 ;  /* 0x30000018ff492230 */ /* 0x001fe40000004100 */
[----:B------:R-:W-:Y:S01]  /*2800*/  @P2 HADD2.F32 R4, -RZ, R21.H0_H0 ;  /* 0x20000015ff042230 */ /* 0x000fe20000004100 */
[----:B------:R-:W0:Y:S01]  /*2810*/  @P2 LDC R5, c[0x0][0x40c] ;  /* 0x00010300ff052b82 */ /* 0x000e220000000800 */
[----:B------:R-:W-:-:S02]  /*2820*/  @P2 HADD2.F32 R72, -RZ, R22.H1_H1 ;  /* 0x30000016ff482230 */ /* 0x000fc40000004100 */
[----:B------:R-:W-:Y:S02]  /*2830*/  @P2 HADD2.F32 R74, -RZ, R23.H0_H0 ;  /* 0x20000017ff4a2230 */ /* 0x000fe40000004100 */
[--C-:B------:R-:W-:Y:S02]  /*2840*/  @P2 HADD2.F32 R98, -RZ, R27.reuse.H0_H0 ;  /* 0x2000001bff622230 */ /* 0x100fe40000004100 */
[----:B------:R-:W-:Y:S01]  /*2850*/  @P2 HADD2.F32 R104, -RZ, R27.H1_H1 ;  /* 0x3000001bff682230 */ /* 0x000fe20000004100 */
[----:B------:R-:W2:Y:S08]  /*2860*/  @P2 LDC R6, c[0x0][0x40c] ;  /* 0x00010300ff062b82 */ /* 0x000eb00000000800 */
[----:B------:R-:W3:Y:S01]  /*2870*/  @P2 LDC R75, c[0x0][0x40c] ;  /* 0x00010300ff4b2b82 */ /* 0x000ee20000000800 */
[----:B-1----:R-:W-:Y:S01]  /*2880*/  @P2 FMUL.FTZ R0, R0, R3 ;  /* 0x0000000300002220 */ /* 0x002fe20000410000 */
[----:B------:R-:W-:-:S05]  /*2890*/  @P2 HADD2.F32 R3, -RZ, R24.H0_H0 ;  /* 0x20000018ff032230 */ /* 0x000fca0000004100 */
[----:B------:R-:W-:Y:S01]  /*28a0*/  @P2 FMUL.FTZ R8, R0, R3 ;  /* 0x0000000300082220 */ /* 0x000fe20000410000 */
[----:B------:R-:W1:Y:S01]  /*28b0*/  @P2 LDC R103, c[0x0][0x40c] ;  /* 0x00010300ff672b82 */ /* 0x000e620000000800 */
[----:B0-----:R-:W-:Y:S01]  /*28c0*/  @P2 FMUL.FTZ R2, R2, R5 ;  /* 0x0000000502022220 */ /* 0x001fe20000410000 */
[----:B------:R-:W-:Y:S02]  /*28d0*/  @P2 HADD2.F32 R5, -RZ, R21.H1_H1 ;  /* 0x30000015ff052230 */ /* 0x000fe40000004100 */
[--C-:B------:R-:W-:Y:S02]  /*28e0*/  @P2 HADD2.F32 R3, -RZ, R25.reuse.H0_H0 ;  /* 0x20000019ff032230 */ /* 0x100fe40000004100 */
[----:B------:R-:W-:Y:S01]  /*28f0*/  @P2 FMUL.FTZ R7, R2, R73 ;  /* 0x0000004902072220 */ /* 0x000fe20000410000 */
[----:B------:R-:W-:Y:S01]  /*2900*/  @P2 HADD2.F32 R73, -RZ, R25.H1_H1 ;  /* 0x30000019ff492230 */ /* 0x000fe20000004100 */
[----:B------:R-:W0:Y:S01]  /*2910*/  @P2 LDC R105, c[0x0][0x40c] ;  /* 0x00010300ff692b82 */ /* 0x000e220000000800 */
[----:B--2---:R-:W-:Y:S01]  /*2920*/  @P2 FMUL.FTZ R0, R5, R6 ;  /* 0x0000000605002220 */ /* 0x004fe20000410000 */
[----:B------:R-:W-:-:S02]  /*2930*/  HFMA2 R5, -RZ, RZ, 0, 0 ;  /* 0x00000000ff057431 */ /* 0x000fc400000001ff */
[----:B------:R-:W-:Y:S01]  /*2940*/  @P2 HADD2.F32 R2, -RZ, R22.H0_H0 ;  /* 0x20000016ff022230 */ /* 0x000fe20000004100 */
[----:B------:R-:W-:-:S03]  /*2950*/  MOV R6, RZ ;  /* 0x000000ff00067202 */ /* 0x000fc60000000f00 */
[----:B------:R-:W2:Y:S01]  /*2960*/  @P2 LDC R99, c[0x0][0x40c] ;  /* 0x00010300ff632b82 */ /* 0x000ea20000000800 */
[----:B------:R-:W-:Y:S01]  /*2970*/  @P2 FMUL.FTZ R5, R0, R73 ;  /* 0x0000004900052220 */ /* 0x000fe20000410000 */
[----:B------:R-:W-:Y:S02]  /*2980*/  @P2 HADD2.F32 R73, -RZ, R23.H1_H1 ;  /* 0x30000017ff492230 */ /* 0x000fe40000004100 */
[----:B---3--:R-:W-:Y:S01]  /*2990*/  @P2 FMUL.FTZ R4, R4, R75 ;  /* 0x0000004b04042220 */ /* 0x008fe20000410000 */
[----:B------:R-:W-:Y:S01]  /*29a0*/  HFMA2 R0, -RZ, RZ, 0, 0 ;  /* 0x00000000ff007431 */ /* 0x000fe200000001ff */
[----:B------:R-:W-:Y:S02]  /*29b0*/  F2FP.F16.F32.PACK_AB R75, RZ, R5 ;  /* 0x00000005ff4b723e */ /* 0x000fe400000000ff */
[----:B------:R-:W-:Y:S01]  /*29c0*/  @P2 FMUL.FTZ R6, R4, R3 ;  /* 0x0000000304062220 */ /* 0x000fe20000410000 */
[----:B------:R-:W3:Y:S01]  /*29d0*/  @P2 LDC R102, c[0x0][0x40c] ;  /* 0x00010300ff662b82 */ /* 0x000ee20000000800 */
[----:B-1----:R-:W-:Y:S01]  /*29e0*/  @P2 FMUL.FTZ R103, R72, R103 ;  /* 0x0000006748672220 */ /* 0x002fe20000410000 */
[--C-:B------:R-:W-:Y:S01]  /*29f0*/  @P2 HADD2.F32 R72, -RZ, R26.reuse.H0_H0 ;  /* 0x2000001aff482230 */ /* 0x100fe20000004100 */
[----:B------:R-:W-:Y:S01]  /*2a00*/  MOV R4, RZ ;  /* 0x000000ff00047202 */ /* 0x000fe20000000f00 */
[----:B0-----:R-:W-:Y:S01]  /*2a10*/  @P2 FMUL.FTZ R105, R74, R105 ;  /* 0x000000694a692220 */ /* 0x001fe20000410000 */
[----:B------:R-:W-:-:S02]  /*2a20*/  @P2 HADD2.F32 R74, -RZ, R26.H1_H1 ;  /* 0x3000001aff4a2230 */ /* 0x000fc40000004100 */
[----:B--2---:R-:W-:Y:S01]  /*2a30*/  @P2 FMUL.FTZ R99, R2, R99 ;  /* 0x0000006302632220 */ /* 0x004fe20000410000 */
[----:B------:R-:W-:Y:S02]  /*2a40*/  CS2R R2, SRZ ;  /* 0x0000000000027805 */ /* 0x000fe4000001ff00 */
        /* <DEDUP_REMOVED lines=16> */
.L_x_3943:
[----:B------:R-:W0:Y:S02]  /*2b50*/  LDC.64 R98, c[0x0][0x3a8] ;  /* 0x0000ea00ff627b82 */ /* 0x000e240000000a00 */
[----:B0-----:R-:W-:-:S05]  /*2b60*/  IMAD.WIDE.U32 R98, R101, 0x10, R98 ;  /* 0x0000001065627825 */ /* 0x001fca00078e0062 */
[----:B------:R1:W-:Y:S02]  /*2b70*/  STG.E.128 desc[UR6][R98.64], R72 ;  /* 0x0000004862007986 */ /* 0x0003e4000c101d06 */
.L_x_3941:
[----:B------:R-:W-:Y:S05]  /*2b80*/  BSYNC.RECONVERGENT B0 ;  /* 0x0000000000007941 */ /* 0x000fea0003800200 */
.L_x_3940:
        /* <DEDUP_REMOVED lines=125> */
.L_x_3965:
[----:B-1----:R-:W-:Y:S01]  /*3360*/  FADD.FTZ R103, R102, R101 ;  /* 0x0000006566677221 */ /* 0x002fe20000010000 */
[----:B------:R-:W-:Y:S01]  /*3370*/  FMUL.FTZ R101, R99, R99 ;  /* 0x0000006363657220 */ /* 0x000fe20000410000 */
[----:B------:R-:W-:Y:S01]  /*3380*/  ISETP.NE.AND P3, PT, R96, RZ, PT ;  /* 0x000000ff6000720c */ /* 0x000fe20003f65270 */
[----:B------:R-:W1:Y:S01]  /*3390*/  @!P5 LDC.64 R74, c[0x0][0x3c0] ;  /* 0x0000f000ff4adb82 */ /* 0x000e620000000a00 */
[----:B------:R-:W-:Y:S01]  /*33a0*/  FFMA.FTZ R98, R103, R98, UR5 ;  /* 0x0000000567627e23 */ /* 0x000fe20008010062 */
[----:B-----5:R-:W-:Y:S01]  /*33b0*/  ISETP.GE.AND P2, PT, R97, 0x1, PT ;  /* 0x000000016100780c */ /* 0x020fe20003f46270 */
[----:B------:R-:W-:Y:S01]  /*33c0*/  BSSY.RECONVERGENT B0, `(.L_x_3945) ;  /* 0x00000db000007945 */ /* 0x000fe20003800200 */
        /* <DEDUP_REMOVED lines=9> */
[----:B------:R-:W-:Y:S01]  /*3460*/  IADD3 R97, PT, PT, R97, -0x1, RZ ;  /* 0xffffffff61617810 */ /* 0x000fe20007ffe0ff */
[----:B------:R-:W-:Y:S01]  /*3470*/  BSSY.RECONVERGENT B1, `(.L_x_3947) ;  /* 0x0000037000017945 */ /* 0x000fe20003800200 */
[----:B------:R-:W-:-:S03]  /*3480*/  FSEL R103, R99, RZ, !P3 ;  /* 0x000000ff63677208 */ /* 0x000fc60005800000 */
[----:B------:R-:W-:-:S05]  /*3490*/  IMAD R97, R97, R100, RZ ;  /* 0x0000006461617224 */ /* 0x000fca00078e02ff */
[----:B-1----:R-:W-:-:S04]  /*34a0*/  SHF.R.S32.HI R72, RZ, 0x1f, R97 ;  /* 0x0000001fff487819 */ /* 0x002fc80000011461 */
[----:B------:R-:W-:-:S04]  /*34b0*/  LEA.HI R97, R72, R97, RZ, 0x3 ;  /* 0x0000006148617211 */ /* 0x000fc800078f18ff */
[----:B------:R-:W-:Y:S01]  /*34c0*/  LEA.HI.SX32 R97, R97, R94, 0x1d ;  /* 0x0000005e61617211 */ /* 0x000fe200078feaff */
[----:B------:R-:W-:Y:S06]  /*34d0*/  @!P0 BRA `(.L_x_3948) ;  /* 0x0000000000c08947 */ /* 0x000fec0003800000 */
[--C-:B------:R-:W-:Y:S01]  /*34e0*/  FADD.FTZ R72, R92, -R103.reuse ;  /* 0x800000675c487221 */ /* 0x100fe20000010000 */
[--C-:B------:R-:W-:Y:S01]  /*34f0*/  FADD.FTZ R98, R88, -R103.reuse ;  /* 0x8000006758627221 */ /* 0x100fe20000010000 */
[----:B------:R-:W-:Y:S01]  /*3500*/  FADD.FTZ R74, R90, -R103 ;  /* 0x800000675a4a7221 */ /* 0x000fe20000010000 */
[----:B------:R-:W-:Y:S02]  /*3510*/  HADD2.F32 R73, -RZ, R68.H0_H0 ;  /* 0x20000044ff497230 */ /* 0x000fe40000004100 */
        /* <DEDUP_REMOVED lines=8> */
[----:B------:R-:W-:Y:S01]  /*35a0*/  FADD.FTZ R100, R86, -R103 ;  /* 0x8000006756647221 */ /* 0x000fe20000010000 */
[----:B------:R-:W-:Y:S02]  /*35b0*/  HADD2.F32 R109, -RZ, R66.H0_H0 ;  /* 0x20000042ff6d7230 */ /* 0x000fe40000004100 */
[----:B------:R-:W-:Y:S01]  /*35c0*/  FFMA.FTZ R73, R74, R99, R105 ;  /* 0x000000634a497223 */ /* 0x000fe20000010069 */
[----:B------:R-:W-:Y:S02]  /*35d0*/  HADD2.F32 R111, -RZ, R71.H0_H0 ;  /* 0x20000047ff6f7230 */ /* 0x000fe40000004100 */
[----:B------:R-:W-:Y:S01]  /*35e0*/  FMUL.FTZ R100, R101, R100 ;  /* 0x0000006465647220 */ /* 0x000fe20000410000 */
[----:B------:R-:W-:-:S02]  /*35f0*/  HADD2.F32 R113, -RZ, R67.H0_H0 ;  /* 0x20000043ff717230 */ /* 0x000fc40000004100 */
[----:B0-----:R-:W-:Y:S01]  /*3600*/  FFMA.FTZ R102, R98, R107, R109 ;  /* 0x0000006b62667223 */ /* 0x001fe2000001006d */
[--C-:B------:R-:W-:Y:S01]  /*3610*/  FADD.FTZ R74, R91, -R103.reuse ;  /* 0x800000675b4a7221 */ /* 0x100fe20000010000 */
[----:B------:R-:W0:Y:S01]  /*3620*/  LDC.64 R98, c[0x0][0x428] ;  /* 0x00010a00ff627b82 */ /* 0x000e220000000a00 */
[----:B------:R-:W-:Y:S01]  /*3630*/  FADD.FTZ R104, R87, -R103 ;  /* 0x8000006757687221 */ /* 0x000fe20000010000 */
[----:B------:R-:W-:Y:S01]  /*3640*/  FFMA.FTZ R106, R100, R111, R113 ;  /* 0x0000006f646a7223 */ /* 0x000fe20000010071 */
[--C-:B------:R-:W-:Y:S01]  /*3650*/  FADD.FTZ R100, R89, -R103.reuse ;  /* 0x8000006759647221 */ /* 0x100fe20000010000 */
[----:B------:R-:W-:Y:S01]  /*3660*/  FADD.FTZ R108, R85, -R103 ;  /* 0x80000067556c7221 */ /* 0x000fe20000010000 */
[----:B------:R-:W-:Y:S02]  /*3670*/  HADD2.F32 R75, -RZ, R68.H1_H1 ;  /* 0x30000044ff4b7230 */ /* 0x000fe40000004100 */
[----:B------:R-:W-:Y:S01]  /*3680*/  FMUL.FTZ R104, R101, R104 ;  /* 0x0000006865687220 */ /* 0x000fe20000410000 */
[----:B------:R-:W-:-:S02]  /*3690*/  HADD2.F32 R105, -RZ, R64.H1_H1 ;  /* 0x30000040ff697230 */ /* 0x000fc40000004100 */
[C---:B------:R-:W-:Y:S01]  /*36a0*/  FMUL.FTZ R108, R101.reuse, R108 ;  /* 0x0000006c656c7220 */ /* 0x040fe20000410000 */
[----:B------:R-:W-:Y:S02]  /*36b0*/  HADD2.F32 R107, -RZ, R69.H1_H1 ;  /* 0x30000045ff6b7230 */ /* 0x000fe40000004100 */
[C---:B------:R-:W-:Y:S01]  /*36c0*/  FMUL.FTZ R100, R101.reuse, R100 ;  /* 0x0000006465647220 */ /* 0x040fe20000410000 */
[----:B------:R-:W-:Y:S02]  /*36d0*/  HADD2.F32 R109, -RZ, R65.H1_H1 ;  /* 0x30000041ff6d7230 */ /* 0x000fe40000004100 */
[----:B------:R-:W-:Y:S01]  /*36e0*/  FMUL.FTZ R74, R101, R74 ;  /* 0x0000004a654a7220 */ /* 0x000fe20000410000 */
[----:B------:R-:W-:Y:S02]  /*36f0*/  HADD2.F32 R111, -RZ, R70.H1_H1 ;  /* 0x30000046ff6f7230 */ /* 0x000fe40000004100 */
[----:B------:R-:W-:Y:S02]  /*3700*/  HADD2.F32 R113, -RZ, R66.H1_H1 ;  /* 0x30000042ff717230 */ /* 0x000fe40000004100 */
[----:B------:R-:W-:Y:S01]  /*3710*/  FFMA.FTZ R100, R100, R107, R109 ;  /* 0x0000006b64647223 */ /* 0x000fe2000001006d */
[----:B------:R-:W-:-:S02]  /*3720*/  HADD2.F32 R115, -RZ, R71.H1_H1 ;  /* 0x30000047ff737230 */ /* 0x000fc40000004100 */
[----:B------:R-:W-:Y:S01]  /*3730*/  FFMA.FTZ R105, R74, R75, R105 ;  /* 0x0000004b4a697223 */ /* 0x000fe20000010069 */
[----:B------:R-:W-:Y:S02]  /*3740*/  HADD2.F32 R117, -RZ, R67.H1_H1 ;  /* 0x30000043ff757230 */ /* 0x000fe40000004100 */
[----:B------:R-:W-:Y:S01]  /*3750*/  FFMA.FTZ R111, R104, R111, R113 ;  /* 0x0000006f686f7223 */ /* 0x000fe20000010071 */
[----:B------:R-:W-:Y:S02]  /*3760*/  F2FP.F16.F32.PACK_AB R73, R100, R73 ;  /* 0x000000496449723e */ /* 0x000fe400000000ff */
[----:B------:R-:W-:Y:S01]  /*3770*/  F2FP.F16.F32.PACK_AB R72, R105, R72 ;  /* 0x000000486948723e */ /* 0x000fe200000000ff */
[----:B------:R-:W-:Y:S01]  /*3780*/  FFMA.FTZ R115, R108, R115, R117 ;  /* 0x000000736c737223 */ /* 0x000fe20000010075 */
[----:B------:R-:W-:Y:S01]  /*3790*/  F2FP.F16.F32.PACK_AB R74, R111, R102 ;  /* 0x000000666f4a723e */ /* 0x000fe200000000ff */
[C---:B0-----:R-:W-:Y:S01]  /*37a0*/  IMAD.WIDE.U32 R98, R97.reuse, 0x10, R98 ;  /* 0x0000001061627825 */ /* 0x041fe200078e0062 */
[----:B------:R-:W-:-:S02]  /*37b0*/  IADD3 R97, PT, PT, R97, 0x20, RZ ;  /* 0x0000002061617810 */ /* 0x000fc40007ffe0ff */
[----:B------:R-:W-:-:S05]  /*37c0*/  F2FP.F16.F32.PACK_AB R75, R115, R106 ;  /* 0x0000006a734b723e */ /* 0x000fca00000000ff */
[----:B------:R1:W-:Y:S02]  /*37d0*/  STG.E.128 desc[UR6][R98.64], R72 ;  /* 0x0000004862007986 */ /* 0x0003e4000c101d06 */
.L_x_3948:
[----:B------:R-:W-:Y:S05]  /*37e0*/  BSYNC.RECONVERGENT B1 ;  /* 0x0000000000017941 */ /* 0x000fea0003800200 */
.L_x_3947:
[----:B------:R-:W-:Y:S01]  /*37f0*/  ISETP.GE.U32.AND P0, PT, R95, 0x40, PT ;  /* 0x000000405f00780c */ /* 0x000fe20003f06070 */
[----:B------:R-:W-:-:S12]  /*3800*/  BSSY.RECONVERGENT B1, `(.L_x_3949) ;  /* 0x0000032000017945 */ /* 0x000fd80003800200 */
[----:B------:R-:W-:Y:S05]  /*3810*/  @!P0 BRA `(.L_x_3950) ;  /* 0x0000000000c08947 */ /* 0x000fea0003800000 */
[--C-:B-1----:R-:W-:Y:S01]  /*3820*/  FADD.FTZ R72, R84, -R103.reuse ;  /* 0x8000006754487221 */ /* 0x102fe20000010000 */
        /* <DEDUP_REMOVED lines=47> */
.L_x_3950:
[----:B------:R-:W-:Y:S05]  /*3b20*/  BSYNC.RECONVERGENT B1 ;  /* 0x0000000000017941 */ /* 0x000fea0003800200 */
.L_x_3949:
[----:B------:R-:W-:Y:S01]  /*3b30*/  ISETP.GE.U32.AND P0, PT, R95, 0x60, PT ;  /* 0x000000605f00780c */ /* 0x000fe20003f06070 */
[----:B------:R-:W-:-:S12]  /*3b40*/  BSSY.RECONVERGENT B1, `(.L_x_3951) ;  /* 0x0000032000017945 */ /* 0x000fd80003800200 */
[----:B------:R-:W-:Y:S05]  /*3b50*/  @!P0 BRA `(.L_x_3952) ;  /* 0x0000000000c08947 */ /* 0x000fea0003800000 */
[--C-:B-12---:R-:W-:Y:S01]  /*3b60*/  FADD.FTZ R72, R76, -R103.reuse ;  /* 0x800000674c487221 */ /* 0x106fe20000010000 */
        /* <DEDUP_REMOVED lines=47> */
.L_x_3952:
[----:B------:R-:W-:Y:S05]  /*3e60*/  BSYNC.RECONVERGENT B1 ;  /* 0x0000000000017941 */ /* 0x000fea0003800200 */
.L_x_3951:
[----:B------:R-:W-:Y:S05]  /*3e70*/  @!P1 BRA `(.L_x_3946) ;  /* 0x0000000000bc9947 */ /* 0x000fea0003800000 */
[----:B-123--:R-:W1:Y:S01]  /*3e80*/  LDC.64 R98, c[0x0][0x428] ;  /* 0x00010a00ff627b82 */ /* 0x00ee620000000a00 */
[--C-:B------:R-:W-:Y:S01]  /*3e90*/  FADD.FTZ R72, R8, -R103.reuse ;  /* 0x8000006708487221 */ /* 0x100fe20000010000 */
[--C-:B0-----:R-:W-:Y:S01]  /*3ea0*/  FADD.FTZ R102, R6, -R103.reuse ;  /* 0x8000006706667221 */ /* 0x101fe20000010000 */
[--C-:B------:R-:W-:Y:S01]  /*3eb0*/  FADD.FTZ R106, R4, -R103.reuse ;  /* 0x80000067046a7221 */ /* 0x100fe20000010000 */
[--C-:B------:R-:W-:Y:S01]  /*3ec0*/  FADD.FTZ R74, R7, -R103.reuse ;  /* 0x80000067074a7221 */ /* 0x100fe20000010000 */
[--C-:B------:R-:W-:Y:S01]  /*3ed0*/  FADD.FTZ R104, R5, -R103.reuse ;  /* 0x8000006705687221 */ /* 0x100fe20000010000 */
[--C-:B------:R-:W-:Y:S01]  /*3ee0*/  FADD.FTZ R108, R3, -R103.reuse ;  /* 0x80000067036c7221 */ /* 0x100fe20000010000 */
[--C-:B------:R-:W-:Y:S01]  /*3ef0*/  FADD.FTZ R110, R2, -R103.reuse ;  /* 0x80000067026e7221 */ /* 0x100fe20000010000 */
[----:B------:R-:W-:Y:S01]  /*3f00*/  FADD.FTZ R112, R0, -R103 ;  /* 0x8000006700707221 */ /* 0x000fe20000010000 */
[----:B------:R-:W-:Y:S02]  /*3f10*/  HADD2.F32 R75, -RZ, R32.H0_H0 ;  /* 0x20000020ff4b7230 */ /* 0x000fe40000004100 */
[----:B------:R-:W-:Y:S01]  /*3f20*/  FMUL.FTZ R100, R101, R72 ;  /* 0x0000004865647220 */ /* 0x000fe20000410000 */
        /* <DEDUP_REMOVED lines=28> */
[----:B-1----:R-:W-:-:S04]  /*40f0*/  IMAD.WIDE.U32 R98, R97, 0x10, R98 ;  /* 0x0000001061627825 */ /* 0x002fc800078e0062 */
[----:B------:R-:W-:Y:S01]  /*4100*/  FFMA.FTZ R73, R73, R104, R106 ;  /* 0x0000006849497223 */ /* 0x000fe2000001006a */
[----:B------:R-:W-:Y:S01]  /*4110*/  FFMA.FTZ R101, R72, R75, R101 ;  /* 0x0000004b48657223 */ /* 0x000fe20000010065 */
[----:B------:R-:W-:Y:S02]  /*4120*/  F2FP.F16.F32.PACK_AB R75, R112, R107 ;  /* 0x0000006b704b723e */ /* 0x000fe400000000ff */
[----:B------:R-:W-:Y:S02]  /*4130*/  F2FP.F16.F32.PACK_AB R74, R74, R109 ;  /* 0x0000006d4a4a723e */ /* 0x000fe400000000ff */
[----:B------:R-:W-:Y:S02]  /*4140*/  F2FP.F16.F32.PACK_AB R73, R73, R102 ;  /* 0x000000664949723e */ /* 0x000fe400000000ff */
[----:B------:R-:W-:-:S05]  /*4150*/  F2FP.F16.F32.PACK_AB R72, R101, R100 ;  /* 0x000000646548723e */ /* 0x000fca00000000ff */
[----:B------:R4:W-:Y:S02]  /*4160*/  STG.E.128 desc[UR6][R98.64], R72 ;  /* 0x0000004862007986 */ /* 0x0009e4000c101d06 */
.L_x_3946:
[----:B------:R-:W-:Y:S05]  /*4170*/  BSYNC.RECONVERGENT B0 ;  /* 0x0000000000007941 */ /* 0x000fea0003800200 */
.L_x_3945:
[----:B-1234-:R-:W1:Y:S02]  /*4180*/  LDC.64 R72, c[0x0][0x380] ;  /* 0x0000e000ff487b82 */ /* 0x01ee640000000a00 */
[----:B-1----:R-:W-:-:S04]  /*4190*/  LEA R93, R72, R93, 0x2 ;  /* 0x0000005d485d7211 */ /* 0x002fc800078e10ff */
[----:B------:R-:W-:-:S13]  /*41a0*/  ISETP.GE.AND P0, PT, R93, R73, PT ;  /* 0x000000495d00720c */ /* 0x000fda0003f06270 */
[----:B------:R-:W-:Y:S05]  /*41b0*/  @!P0 BRA `(.L_x_3953) ;  /* 0xffffffc400608947 */ /* 0x000fea000383ffff */
[----:B------:R-:W-:Y:S05]  /*41c0*/  EXIT ;  /* 0x000000000000794d */ /* 0x000fea0003800000 */
.L_x_3944:
        /* <DEDUP_REMOVED lines=8> */
.L_x_3955:
[----:B------:R-:W-:Y:S05]  /*4250*/  BSYNC B0 ;  /* 0x0000000000007941 */ /* 0x000fea0003800000 */
.L_x_3954:
        /* <DEDUP_REMOVED lines=10> */
.L_x_3956:
[----:B------:R-:W-:Y:S01]  /*4300*/  HFMA2 R105, -RZ, RZ, 0, 2.384185791015625e-07 ;  /* 0x00000004ff697431 */ /* 0x000fe200000001ff */
[----:B------:R-:W-:-:S05]  /*4310*/  MOV R75, R104 ;  /* 0x00000068004b7202 */ /* 0x000fca0000000f00 */
[----:B------:R-:W-:-:S05]  /*4320*/  FADD.FTZ R75, R74, R75 ;  /* 0x0000004b4a4b7221 */ /* 0x000fca0000010000 */
[----:B------:R-:W-:-:S07]  /*4330*/  MOV R106, R75 ;  /* 0x0000004b006a7202 */ /* 0x000fce0000000f00 */
[----:B------:R-:W-:Y:S05]  /*4340*/  WARPSYNC.COLLECTIVE R103, `(.L_x_3957) ;  /* 0x0000000067087348 */ /* 0x000fea0003c00000 */
[----:B------:R0:W1:Y:S02]  /*4350*/  SHFL.BFLY P6, R104, R106, R105, R108 ;  /* 0x0c0000696a687389 */ /* 0x00006400000c006c */
[----:B01----:R-:W-:Y:S05]  /*4360*/  ENDCOLLECTIVE ;  /* 0x000000000000791b */ /* 0x003fea0003800000 */
.L_x_3957:
[----:B------:R-:W-:Y:S01]  /*4370*/  HFMA2 R105, -RZ, RZ, 0, 4.76837158203125e-07 ;  /* 0x00000008ff697431 */ /* 0x000fe200000001ff */
[----:B------:R-:W-:-:S05]  /*4380*/  MOV R72, R104 ;  /* 0x0000006800487202 */ /* 0x000fca0000000f00 */
[----:B------:R-:W-:-:S05]  /*4390*/  FADD.FTZ R101, R75, R72 ;  /* 0x000000484b657221 */ /* 0x000fca0000010000 */
[----:B------:R-:W-:-:S07]  /*43a0*/  MOV R106, R101 ;  /* 0x00000065006a7202 */ /* 0x000fce0000000f00 */
[----:B------:R-:W-:Y:S05]  /*43b0*/  WARPSYNC.COLLECTIVE R103, `(.L_x_3958) ;  /* 0x0000000067087348 */ /* 0x000fea0003c00000 */
[----:B------:R0:W1:Y:S02]  /*43c0*/  SHFL.BFLY P6, R104, R106, R105, R108 ;  /* 0x0c0000696a687389 */ /* 0x00006400000c006c */
[----:B01----:R-:W-:Y:S05]  /*43d0*/  ENDCOLLECTIVE ;  /* 0x000000000000791b */ /* 0x003fea0003800000 */
.L_x_3958:
[----:B------:R-:W-:Y:S01]  /*43e0*/  HFMA2 R105, -RZ, RZ, 0, 9.5367431640625e-07 ;  /* 0x00000010ff697431 */ /* 0x000fe200000001ff */
[----:B------:R-:W-:-:S05]  /*43f0*/  MOV R72, R104 ;  /* 0x0000006800487202 */ /* 0x000fca0000000f00 */
[----:B------:R-:W-:-:S05]  /*4400*/  FADD.FTZ R102, R101, R72 ;  /* 0x0000004865667221 */ /* 0x000fca0000010000 */
[----:B------:R-:W-:-:S07]  /*4410*/  MOV R106, R102 ;  /* 0x00000066006a7202 */ /* 0x000fce0000000f00 */
[----:B------:R-:W-:Y:S05]  /*4420*/  WARPSYNC.COLLECTIVE R103, `(.L_x_3959) ;  /* 0x0000000067087348 */ /* 0x000fea0003c00000 */
[----:B------:R0:W1:Y:S02]  /*4430*/  SHFL.BFLY P6, R104, R106, R105, R108 ;  /* 0x0c0000696a687389 */ /* 0x00006400000c006c */
[----:B01----:R-:W-:Y:S05]  /*4440*/  ENDCOLLECTIVE ;  /* 0x000000000000791b */ /* 0x003fea0003800000 */
.L_x_3959:
        /* <DEDUP_REMOVED lines=73> */
.L_x_3960:
[----:B------:R-:W-:Y:S01]  /*48e0*/  HFMA2 R105, -RZ, RZ, 0, 1.1920928955078125e-07 ;  /* 0x00000002ff697431 */ /* 0x000fe200000001ff */
[----:B------:R-:W-:-:S05]  /*48f0*/  MOV R73, R104 ;  /* 0x0000006800497202 */ /* 0x000fca0000000f00 */
[----:B------:R-:W-:-:S05]  /*4900*/  FADD.FTZ R73, R72, R73 ;  /* 0x0000004948497221 */ /* 0x000fca0000010000 */
[----:B------:R-:W-:-:S07]  /*4910*/  MOV R106, R73 ;  /* 0x00000049006a7202 */ /* 0x000fce0000000f00 */
[----:B------:R-:W-:Y:S05]  /*4920*/  WARPSYNC.COLLECTIVE R103, `(.L_x_3961) ;  /* 0x0000000067087348 */ /* 0x000fea0003c00000 */
[----:B------:R0:W1:Y:S02]  /*4930*/  SHFL.BFLY P6, R104, R106, R105, R108 ;  /* 0x0c0000696a687389 */ /* 0x00006400000c006c */
[----:B01----:R-:W-:Y:S05]  /*4940*/  ENDCOLLECTIVE ;  /* 0x000000000000791b */ /* 0x003fea0003800000 */
.L_x_3961:
[----:B------:R-:W-:Y:S01]  /*4950*/  HFMA2 R105, -RZ, RZ, 0, 2.384185791015625e-07 ;  /* 0x00000004ff697431 */ /* 0x000fe200000001ff */
[----:B------:R-:W-:-:S05]  /*4960*/  MOV R74, R104 ;  /* 0x00000068004a7202 */ /* 0x000fca0000000f00 */
[----:B------:R-:W-:-:S05]  /*4970*/  FADD.FTZ R74, R73, R74 ;  /* 0x0000004a494a7221 */ /* 0x000fca0000010000 */
[----:B------:R-:W-:-:S07]  /*4980*/  MOV R106, R74 ;  /* 0x0000004a006a7202 */ /* 0x000fce0000000f00 */
[----:B------:R-:W-:Y:S05]  /*4990*/  WARPSYNC.COLLECTIVE R103, `(.L_x_3962) ;  /* 0x0000000067087348 */ /* 0x000fea0003c00000 */
[----:B------:R0:W1:Y:S02]  /*49a0*/  SHFL.BFLY P6, R104, R106, R105, R108 ;  /* 0x0c0000696a687389 */ /* 0x00006400000c006c */
[----:B01----:R-:W-:Y:S05]  /*49b0*/  ENDCOLLECTIVE ;  /* 0x000000000000791b */ /* 0x003fea0003800000 */
.L_x_3962:
[----:B------:R-:W-:Y:S01]  /*49c0*/  HFMA2 R105, -RZ, RZ, 0, 4.76837158203125e-07 ;  /* 0x00000008ff697431 */ /* 0x000fe200000001ff */
[----:B------:R-:W-:-:S05]  /*49d0*/  MOV R75, R104 ;  /* 0x00000068004b7202 */ /* 0x000fca0000000f00 */
[----:B------:R-:W-:-:S05]  /*49e0*/  FADD.FTZ R75, R74, R75 ;  /* 0x0000004b4a4b7221 */ /* 0x000fca0000010000 */
[----:B------:R-:W-:-:S07]  /*49f0*/  MOV R106, R75 ;  /* 0x0000004b006a7202 */ /* 0x000fce0000000f00 */
[----:B------:R-:W-:Y:S05]  /*4a00*/  WARPSYNC.COLLECTIVE R103, `(.L_x_3963) ;  /* 0x0000000067087348 */ /* 0x000fea0003c00000 */
[----:B------:R0:W1:Y:S02]  /*4a10*/  SHFL.BFLY P6, R104, R106, R105, R108 ;  /* 0x0c0000696a687389 */ /* 0x00006400000c006c */
[----:B01----:R-:W-:Y:S05]  /*4a20*/  ENDCOLLECTIVE ;  /* 0x000000000000791b */ /* 0x003fea0003800000 */
.L_x_3963:
[----:B------:R-:W-:Y:S01]  /*4a30*/  HFMA2 R105, -RZ, RZ, 0, 9.5367431640625e-07 ;  /* 0x00000010ff697431 */ /* 0x000fe200000001ff */
[----:B------:R-:W-:-:S05]  /*4a40*/  MOV R102, R104 ;  /* 0x0000006800667202 */ /* 0x000fca0000000f00 */
[----:B------:R-:W-:-:S05]  /*4a50*/  FADD.FTZ R102, R75, R102 ;  /* 0x000000664b667221 */ /* 0x000fca0000010000 */
[----:B------:R-:W-:-:S07]  /*4a60*/  MOV R106, R102 ;  /* 0x00000066006a7202 */ /* 0x000fce0000000f00 */
[----:B------:R-:W-:Y:S05]  /*4a70*/  WARPSYNC.COLLECTIVE R103, `(.L_x_3964) ;  /* 0x0000000067087348 */ /* 0x000fea0003c00000 */
[----:B------:R0:W1:Y:S02]  /*4a80*/  SHFL.BFLY P6, R104, R106, R105, R108 ;  /* 0x0c0000696a687389 */ /* 0x00006400000c006c */
[----:B01----:R-:W-:Y:S05]  /*4a90*/  ENDCOLLECTIVE ;  /* 0x000000000000791b */ /* 0x003fea0003800000 */
.L_x_3964:
[----:B------:R-:W-:Y:S01]  /*4aa0*/  MOV R101, R104 ;  /* 0x0000006800657202 */ /* 0x000fe20000000f00 */
[----:B------:R-:W-:Y:S06]  /*4ab0*/  BRA `(.L_x_3965) ;  /* 0xffffffe800287947 */ /* 0x000fec000383ffff */
.L_x_3966:
        /* <DEDUP_REMOVED lines=12> */
.L_x_37250:


//--------------------- .text._ZN10layer_norm13ln_fwd_kernelINS_13Kernel_traitsI6__halfS2_S2_S2_fjLj1024ELj1ELj4ELj1ELj16ENS_18Kernel_traits_baseILj1024ES2_S2_S2_S2_fjLj128EEEEELb0ELb1ELb1ELb1EEEvNS_9FwdParamsE --------------------------
	.section	.text._ZN10layer_norm13ln_fwd_kernelINS_13Kernel_traitsI6__halfS2_S2_S2_fjLj1024ELj1ELj4ELj1ELj16ENS_18Kernel_traits_baseILj1024ES2_S2_S2_S2_fjLj128EEEEELb0ELb1ELb1ELb1EEEvNS_9FwdParamsE,"ax",@progbits
	.align	128
        .global         _ZN10layer_norm13ln_fwd_kernelINS_13Kernel_traitsI6__halfS2_S2_S2_fjLj1024ELj1ELj4ELj1ELj16ENS_18Kernel_traits_baseILj1024ES2_S2_S2_S2_fjLj128EEEEELb0ELb1ELb1ELb1EEEvNS_9FwdParamsE
        .type           _ZN10layer_norm13ln_fwd_kernelINS_13Kernel_traitsI6__halfS2_S2_S2_fjLj1024ELj1ELj4ELj1ELj16ENS_18Kernel_traits_baseILj1024ES2_S2_S2_S2_fjLj128EEEEELb0ELb1ELb1ELb1EEEvNS_9FwdParamsE,@function
        .size           _ZN10layer_norm13ln_fwd_kernelINS_13Kernel_traitsI6__halfS2_S2_S2_fjLj1024ELj1ELj4ELj1ELj16ENS_18Kernel_traits_baseILj1024ES2_S2_S2_S2_fjLj128EEEEELb0ELb1ELb1ELb1EEEvNS_9FwdParamsE,(.L_x_37251 - _ZN10layer_norm13ln_fwd_kernelINS_13Kernel_traitsI6__halfS2_S2_S2_fjLj1024ELj1ELj4ELj1ELj16ENS_18Kernel_traits_baseILj1024ES2_S2_S2_S2_fjLj128EEEEELb0ELb1ELb1ELb1EEEvNS_9FwdParamsE)
        .other          _ZN10layer_norm13ln_fwd_kernelINS_13Kernel_traitsI6__halfS2_S2_S2_fjLj1024ELj1ELj4ELj1ELj16ENS_18Kernel_traits_baseILj1024ES2_S2_S2_S2_fjLj128EEEEELb0ELb1ELb1ELb1EEEvNS_9FwdParamsE,@"STO_CUDA_ENTRY STV_DEFAULT"
_ZN10layer_norm13ln_fwd_kernelINS_13Kernel_traitsI6__halfS2_S2_S2_fjLj1024ELj1ELj4ELj1ELj16ENS_18Kernel_traits_baseILj1024ES2_S2_S2_S2_fjLj128EEEEELb0ELb1ELb1ELb1EEEvNS_9FwdParamsE:
.text._ZN10layer_norm13ln_fwd_kernelINS_13Kernel_traitsI6__halfS2_S2_S2_fjLj1024ELj1ELj4ELj1ELj16ENS_18Kernel_traits_baseILj1024ES2_S2_S2_S2_fjLj128EEEEELb0ELb1ELb1ELb1EEEvNS_9FwdParamsE:
        /* <DEDUP_REMOVED lines=14> */
[----:B------:R-:W3:Y:S04]  /*00e0*/  LDG.E.128 R32, desc[UR6][R2.64+0x400] ;  /* 0x0004000602207981 */ /* 0x000ee8000c1e1d00 */
[----:B------:R-:W3:Y:S04]  /*00f0*/  LDG.E.128 R24, desc[UR6][R46.64+0x400] ;  /* 0x000400062e187981 */ /* 0x000ee8000c1e1d00 */
[----:B------:R-:W3:Y:S04]  /*0100*/  LDG.E.128 R28, desc[UR6][R2.64+0x600] ;  /* 0x00060006021c7981 */ /* 0x000ee8000c1e1d00 */
[----:B------:R3:W3:Y:S01]  /*0110*/  LDG.E.128 R20, desc[UR6][R46.64+0x600] ;  /* 0x000600062e147981 */ /* 0x0006e2000c1e1d00 */
[----:B------:R-:W0:Y:S01]  /*0120*/  S2UR UR4, SR_CTAID.X ;  /* 0x00000000000479c3 */ /* 0x000e220000002500 */
[----:B------:R-:W-:Y:S01]  /*0130*/  ISETP.NE.AND.EX P0, PT, RZ, UR5, PT, P0 ;  /* 0x00000005ff007c0c */ /* 0x000fe2000bf05300 */
[----:B------:R-:W1:Y:S01]  /*0140*/  LDCU UR5, c[0x0][0x384] ;  /* 0x00007080ff0577ac */ /* 0x000e620008000800 */
[----:B------:R-:W-:-:S11]  /*0150*/  SHF.R.U32.HI R65, RZ, 0x5, R65 ;  /* 0x00000005ff417819 */ /* 0x000fd60000011641 */
[----:B------:R-:W1:Y:S01]  /*0160*/  @P0 LDC.64 R44, c[0x0][0x438] ;  /* 0x00010e00ff2c0b82 */ /* 0x000e620000000a00 */
[----:B0-----:R-:W-:-:S06]  /*0170*/  USHF.L.U32 UR4, UR4, 0x2, URZ ;  /* 0x0000000204047899 */ /* 0x001fcc00080006ff */
[----:B------:R-:W-:-:S04]  /*0180*/  LOP3.LUT R65, R65, UR4, RZ, 0xfc, !PT ;  /* 0x0000000441417c12 */ /* 0x000fc8000f8efcff */
[----:B-1----:R-:W-:Y:S01]  /*0190*/  ISETP.GE.AND P1, PT, R65, UR5, PT ;  /* 0x0000000541007c0c */ /* 0x002fe2000bf26270 */
[----:B------:R-:W-:-:S05]  /*01a0*/  @P0 IMAD.WIDE.U32 R44, R64, 0x10, R44 ;  /* 0x00000010402c0825 */ /* 0x000fca00078e002c */
        /* <DEDUP_REMOVED lines=8> */
[----:B----4-:R-:W-:Y:S02]  /*0230*/  @P0 MOV R59, R52 ;  /* 0x00000034003b0202 */ /* 0x010fe40000000f00 */
[----:B------:R-:W-:Y:S02]  /*0240*/  @P0 MOV R58, R53 ;  /* 0x00000035003a0202 */ /* 0x000fe40000000f00 */
[----:B------:R-:W-:-:S02]  /*0250*/  @P0 MOV R57, R54 ;  /* 0x0000003600390202 */ /* 0x000fc40000000f00 */
[----:B------:R-:W-:Y:S02]  /*0260*/  @P0 MOV R56, R55 ;  /* 0x0000003700380202 */ /* 0x000fe40000000f00 */
        /* <DEDUP_REMOVED lines=8> */
[----:B------:R-:W-:Y:S02]  /*02f0*/  @P0 MOV R55, R40 ;  /* 0x0000002800370202 */ /* 0x000fe40000000f00 */
[----:B------:R-:W-:Y:S02]  /*0300*/  @P0 MOV R54, R41 ;  /* 0x0000002900360202 */ /* 0x000fe40000000f00 */
[----:B------:R-:W-:-:S02]  /*0310*/  @P0 MOV R53, R42 ;  /* 0x0000002a00350202 */ /* 0x000fc40000000f00 */
[----:B------:R-:W-:Y:S02]  /*0320*/  @P0 MOV R52, R43 ;  /* 0x0000002b00340202 */ /* 0x000fe40000000f00 */
[----:B------:R-:W-:Y:S02]  /*0330*/  @P0 MOV R51, R36 ;  /* 0x0000002400330202 */ /* 0x000fe40000000f00 */
[----:B------:R-:W-:Y:S02]  /*0340*/  @P0 MOV R50, R37 ;  /* 0x0000002500320202 */ /* 0x000fe40000000f00 */
[----:B------:R-:W-:Y:S02]  /*0350*/  @P0 MOV R49, R38 ;  /* 0x0000002600310202 */ /* 0x000fe40000000f00 */
[----:B------:R-:W-:Y:S02]  /*0360*/  @P0 MOV R48, R39 ;  /* 0x0000002700300202 */ /* 0x000fe40000000f00 */
[----:B---3--:R-:W-:-:S02]  /*0370*/  @P0 MOV R47, R32 ;  /* 0x00000020002f0202 */ /* 0x008fc40000000f00 */
[----:B------:R-:W-:Y:S02]  /*0380*/  @P0 MOV R46, R33 ;  /* 0x00000021002e0202 */ /* 0x000fe40000000f00 */
[----:B0-----:R-:W-:Y:S02]  /*0390*/  @P0 MOV R45, R34 ;  /* 0x00000022002d0202 */ /* 0x001fe40000000f00 */
[----:B------:R-:W-:Y:S02]  /*03a0*/  @P0 MOV R44, R35 ;  /* 0x00000023002c0202 */ /* 0x000fe40000000f00 */
        /* <DEDUP_REMOVED lines=49> */
.L_x_3978:
[----:B------:R-:W2:Y:S08]  /*06c0*/  LDC.64 R2, c[0x0][0x3f0] ;  /* 0x0000fc00ff027b82 */ /* 0x000eb00000000a00 */
[----:B------:R-:W3:Y:S08]  /*06d0*/  LDC R38, c[0x0][0x388] ;  /* 0x0000e200ff267b82 */ /* 0x000ef00000000800 */
[----:B------:R-:W4:Y:S01]  /*06e0*/  LDC.64 R28, c[0x0][0x3f8] ;  /* 0x0000fe00ff1c7b82 */ /* 0x000f220000000a00 */
[----:B--2---:R-:W-:-:S05]  /*06f0*/  IMAD.WIDE R2, R65, 0x4, R2 ;  /* 0x0000000441027825 */ /* 0x004fca00078e0202 */
[----:B------:R4:W2:Y:S01]  /*0700*/  LDG.E R0, desc[UR6][R2.64] ;  /* 0x0000000602007981 */ /* 0x0008a2000c1e1900 */
[----:B------:R-:W-:Y:S02]  /*0710*/  HFMA2 R98, -RZ, RZ, 0, 0 ;  /* 0x00000000ff627431 */ /* 0x000fe400000001ff */
[----:B----4-:R-:W-:-:S05]  /*0720*/  IMAD.WIDE R2, R65, 0x4, R28 ;  /* 0x0000000441027825 */ /* 0x010fca00078e021c */
[----:B------:R4:W5:Y:S01]  /*0730*/  LDG.E R39, desc[UR6][R2.64] ;  /* 0x0000000602277981 */ /* 0x000962000c1e1900 */
[----:B--2---:R-:W-:-:S13]  /*0740*/  ISETP.GE.AND P2, PT, R0, 0x1, PT ;  /* 0x000000010000780c */ /* 0x004fda0003f46270 */
[----:B------:R-:W2:Y:S01]  /*0750*/  @P2 LDC.64 R30, c[0x0][0x390] ;  /* 0x0000e400ff1e2b82 */ /* 0x000ea20000000a00 */
[----:B------:R-:W-:-:S05]  /*0760*/  @P2 IADD3 R33, PT, PT, R0, -0x1, RZ ;  /* 0xffffffff00212810 */ /* 0x000fca0007ffe0ff */
[----:B---3--:R-:W-:-:S05]  /*0770*/  @P2 IMAD R33, R33, R38, RZ ;  /* 0x0000002621212224 */ /* 0x008fca00078e02ff */
[----:B------:R-:W-:-:S04]  /*0780*/  @P2 SHF.R.S32.HI R32, RZ, 0x1f, R33 ;  /* 0x0000001fff202819 */ /* 0x000fc80000011421 */
[----:B------:R-:W-:-:S04]  /*0790*/  @P2 LEA.HI R33, R32, R33, RZ, 0x3 ;  /* 0x0000002120212211 */ /* 0x000fc800078f18ff */
[----:B------:R-:W-:-:S05]  /*07a0*/  @P2 LEA.HI.SX32 R98, R33, R64, 0x1d ;  /* 0x0000004021622211 */ /* 0x000fca00078feaff */
[----:B--2---:R-:W-:-:S05]  /*07b0*/  @P2 IMAD.WIDE.U32 R28, R98, 0x10, R30 ;  /* 0x00000010621c2825 */ /* 0x004fca00078e001e */
[----:B------:R4:W5:Y:S01]  /*07c0*/  @P2 LDG.E.128 R20, desc[UR6][R28.64] ;  /* 0x000000061c142981 */ /* 0x000962000c1e1d00 */
[----:B0-----:R-:W-:Y:S01]  /*07d0*/  ISETP.NE.U32.AND P0, PT, RZ, UR8, PT ;  /* 0x00000008ff007c0c */ /* 0x001fe2000bf05070 */
[----:B------:R-:W-:-:S03]  /*07e0*/  IMAD R30, R65, R38, RZ ;  /* 0x00000026411e7224 */ /* 0x000fc600078e02ff */
[----:B------:R-:W-:Y:S02]  /*07f0*/  ISETP.NE.AND.EX P0, PT, RZ, UR9, PT, P0 ;  /* 0x00000009ff007c0c */ /* 0x000fe4000bf05300 */
[----:B------:R-:W-:-:S04]  /*0800*/  SHF.R.S32.HI R31, RZ, 0x1f, R30 ;  /* 0x0000001fff1f7819 */ /* 0x000fc8000001141e */
[----:B------:R-:W-:-:S04]  /*0810*/  LEA.HI R31, R31, R30, RZ, 0x3 ;  /* 0x0000001e1f1f7211 */ /* 0x000fc800078f18ff */
[----:B------:R-:W-:-:S03]  /*0820*/  LEA.HI.SX32 R99, R31, R64, 0x1d ;  /* 0x000000401f637211 */ /* 0x000fc600078feaff */
[----:B----4-:R-:W-:Y:S05]  /*0830*/  @!P0 BRA `(.L_x_3967) ;  /* 0x0000000400248947 */ /* 0x010fea0003800000 */
[----:B------:R-:W0:Y:S02]  /*0840*/  LDC.64 R24, c[0x0][0x3a0] ;  /* 0x0000e800ff187b82 */ /* 0x000e240000000a00 */
[----:B0-----:R-:W-:-:S06]  /*0850*/  IMAD.WIDE.U32 R24, R99, 0x10, R24 ;  /* 0x0000001063187825 */ /* 0x001fcc00078e0018 */
[----:B------:R-:W2:Y:S01]  /*0860*/  LDG.E.128 R24, desc[UR6][R24.64] ;  /* 0x0000000618187981 */ /* 0x000ea2000c1e1d00 */
[----:B------:R-:W-:-:S13]  /*0870*/  ISETP.GT.AND P3, PT, R0, RZ, PT ;  /* 0x000000ff0000720c */ /* 0x000fda0003f64270 */
[----:B------:R-:W0:Y:S01]  /*0880*/  @P3 LDC R28, c[0x0][0x40c] ;  /* 0x00010300ff1c3b82 */ /* 0x000e220000000800 */
[--C-:B-----5:R-:W-:Y:S02]  /*0890*/  @P3 HADD2.F32 R3, -RZ, R20.reuse.H1_H1 ;  /* 0x30000014ff033230 */ /* 0x120fe40000004100 */
[----:B------:R-:W-:Y:S02]  /*08a0*/  @P3 HADD2.F32 R2, -RZ, R20.H0_H0 ;  /* 0x20000014ff023230 */ /* 0x000fe40000004100 */
[--C-:B------:R-:W-:Y:S02]  /*08b0*/  @P3 HADD2.F32 R30, -RZ, R21.reuse.H0_H0 ;  /* 0x20000015ff1e3230 */ /* 0x100fe40000004100 */
[----:B------:R-:W-:Y:S01]  /*08c0*/  @P3 HADD2.F32 R31, -RZ, R21.H1_H1 ;  /* 0x30000015ff1f3230 */ /* 0x000fe20000004100 */
[----:B------:R-:W3:Y:S08]  /*08d0*/  @P3 LDC R29, c[0x0][0x40c] ;  /* 0x00010300ff1d3b82 */ /* 0x000ef00000000800 */
[----:B------:R-:W4:Y:S08]  /*08e0*/  @P3 LDC R37, c[0x0][0x40c] ;  /* 0x00010300ff253b82 */ /* 0x000f300000000800 */
[----:B------:R-:W1:Y:S01]  /*08f0*/  @P3 LDC R32, c[0x0][0x40c] ;  /* 0x00010300ff203b82 */ /* 0x000e620000000800 */
[----:B0-----:R-:W-:Y:S01]  /*0900*/  @P3 FMUL.FTZ R28, R3, R28 ;  /* 0x0000001c031c3220 */ /* 0x001fe20000410000 */
[----:B------:R-:W-:-:S06]  /*0910*/  @P3 HADD2.F32 R3, -RZ, R59.H0_H0 ;  /* 0x2000003bff033230 */ /* 0x000fcc0000004100 */
[----:B------:R-:W0:Y:S01]  /*0920*/  @P3 LDC R79, c[0x0][0x40c] ;  /* 0x00010300ff4f3b82 */ /* 0x000e220000000800 */
[----:B---3--:R-:W-:Y:S01]  /*0930*/  @P3 FMUL.FTZ R2, R2, R29 ;  /* 0x0000001d02023220 */ /* 0x008fe20000410000 */
[----:B------:R-:W-:-:S06]  /*0940*/  @P3 HADD2.F32 R29, -RZ, R59.H1_H1 ;  /* 0x3000003bff1d3230 */ /* 0x000fcc0000004100 */
[----:B------:R-:W3:Y:S01]  /*0950*/  @P3 LDC R36, c[0x0][0x40c] ;  /* 0x00010300ff243b82 */ /* 0x000ee20000000800 */
[----:B----4-:R-:W-:-:S07]  /*0960*/  @P3 FMUL.FTZ R30, R30, R37 ;  /* 0x000000251e1e3220 */ /* 0x010fce0000410000 */
[----:B------:R-:W4:Y:S01]  /*0970*/  @P3 LDC R81, c[0x0][0x40c] ;  /* 0x00010300ff513b82 */ /* 0x000f220000000800 */
[----:B-1----:R-:W-:Y:S01]  /*0980*/  @P3 FMUL.FTZ R31, R31, R32 ;  /* 0x000000201f1f3220 */ /* 0x002fe20000410000 */
[----:B------:R-:W-:-:S06]  /*0990*/  @P3 HADD2.F32 R32, -RZ, R23.H0_H0 ;  /* 0x20000017ff203230 */ /* 0x000fcc0000004100 */
[----:B------:R-:W1:Y:S01]  /*09a0*/  @P3 LDC R83, c[0x0][0x40c] ;  /* 0x00010300ff533b82 */ /* 0x000e620000000800 */
[----:B----4-:R-:W-:Y:S01]  /*09b0*/  @P3 FMUL.FTZ R32, R32, R81 ;  /* 0x0000005120203220 */ /* 0x010fe20000410000 */
[--C-:B--2---:R-:W-:Y:S02]  /*09c0*/  @P3 HADD2.F32 R33, -RZ, R24.reuse.H0_H0 ;  /* 0x20000018ff213230 */ /* 0x104fe40000004100 */
[--C-:B------:R-:W-:Y:S02]  /*09d0*/  @!P3 HADD2.F32 R40, -RZ, R24.reuse.H0_H0 ;  /* 0x20000018ff28b230 */ /* 0x100fe40000004100 */
[----:B------:R-:W-:Y:S02]  /*09e0*/  @P3 HADD2.F32 R35, -RZ, R24.H1_H1 ;  /* 0x30000018ff233230 */ /* 0x000fe40000004100 */
[----:B------:R-:W-:Y:S01]  /*09f0*/  @P3 FFMA.FTZ R40, R2, R3, R33 ;  /* 0x0000000302283223 */ /* 0x000fe20000010021 */
[----:B------:R-:W-:Y:S02]  /*0a00*/  @P3 HADD2.F32 R3, -RZ, R58.H0_H0 ;  /* 0x2000003aff033230 */ /* 0x000fe40000004100 */
[----:B------:R-:W-:-:S02]  /*0a10*/  @P3 HADD2.F32 R33, -RZ, R25.H0_H0 ;  /* 0x20000019ff213230 */ /* 0x000fc40000004100 */
[----:B------:R-:W-:Y:S02]  /*0a20*/  @!P3 HADD2.F32 R41, -RZ, R24.H1_H1 ;  /* 0x30000018ff29b230 */ /* 0x000fe40000004100 */
[----:B------:R-:W-:Y:S01]  /*0a30*/  @P3 FFMA.FTZ R41, R28, R29, R35 ;  /* 0x0000001d1c293223 */ /* 0x000fe20000010023 */
[----:B------:R-:W-:Y:S02]  /*0a40*/  @P3 HADD2.F32 R2, -RZ, R58.H1_H1 ;  /* 0x3000003aff023230 */ /* 0x000fe40000004100 */
[--C-:B------:R-:W-:Y:S02]  /*0a50*/  @!P3 HADD2.F32 R42, -RZ, R25.reuse.H0_H0 ;  /* 0x20000019ff2ab230 */ /* 0x100fe40000004100 */
[----:B------:R-:W-:Y:S01]  /*0a60*/  @P3 FFMA.FTZ R42, R30, R3, R33 ;  /* 0x000000031e2a3223 */ /* 0x000fe20000010021 */
[----:B------:R-:W-:Y:S02]  /*0a70*/  @P3 HADD2.F32 R34, -RZ, R25.H1_H1 ;  /* 0x30000019ff223230 */ /* 0x000fe40000004100 */
[----:B------:R-:W-:-:S02]  /*0a80*/  @P3 HADD2.F32 R28, -RZ, R22.H0_H0 ;  /* 0x20000016ff1c3230 */ /* 0x000fc40000004100 */
[----:B------:R-:W-:Y:S02]  /*0a90*/  @P3 HADD2.F32 R29, -RZ, R22.H1_H1 ;  /* 0x30000016ff1d3230 */ /* 0x000fe40000004100 */
[----:B------:R-:W-:Y:S02]  /*0aa0*/  @P3 HADD2.F32 R30, -RZ, R23.H1_H1 ;  /* 0x30000017ff1e3230 */ /* 0x000fe40000004100 */
[----:B0-----:R-:W-:Y:S01]  /*0ab0*/  @P3 FMUL.FTZ R28, R28, R79 ;  /* 0x0000004f1c1c3220 */ /* 0x001fe20000410000 */
[----:B------:R-:W-:Y:S02]  /*0ac0*/  @!P3 HADD2.F32 R43, -RZ, R25.H1_H1 ;  /* 0x30000019ff2bb230 */ /* 0x000fe40000004100 */
[----:B------:R-:W-:Y:S01]  /*0ad0*/  @P3 FFMA.FTZ R43, R31, R2, R34 ;  /* 0x000000021f2b3223 */ /* 0x000fe20000010022 */
[--C-:B------:R-:W-:Y:S02]  /*0ae0*/  @P3 HADD2.F32 R3, -RZ, R57.reuse.H0_H0 ;  /* 0x20000039ff033230 */ /* 0x100fe40000004100 */
[----:B---3--:R-:W-:Y:S01]  /*0af0*/  @P3 FMUL.FTZ R29, R29, R36 ;  /* 0x000000241d1d3220 */ /* 0x008fe20000410000 */
[----:B------:R-:W-:-:S02]  /*0b00*/  @P3 HADD2.F32 R2, -RZ, R57.H1_H1 ;  /* 0x30000039ff023230 */ /* 0x000fc40000004100 */
[----:B-1----:R-:W-:Y:S01]  /*0b10*/  @P3 FMUL.FTZ R30, R30, R83 ;  /* 0x000000531e1e3220 */ /* 0x002fe20000410000 */
[--C-:B------:R-:W-:Y:S02]  /*0b20*/  @P3 HADD2.F32 R31, -RZ, R56.reuse.H0_H0 ;  /* 0x20000038ff1f3230 */ /* 0x100fe40000004100 */
[----:B------:R-:W-:Y:S02]  /*0b30*/  @P3 HADD2.F32 R33, -RZ, R56.H1_H1 ;  /* 0x30000038ff213230 */ /* 0x000fe40000004100 */
[--C-:B------:R-:W-:Y:S02]  /*0b40*/  @P3 HADD2.F32 R35, -RZ, R26.reuse.H0_H0 ;  /* 0x2000001aff233230 */ /* 0x100fe40000004100 */
[----:B------:R-:W-:Y:S02]  /*0b50*/  @P3 HADD2.F32 R34, -RZ, R26.H1_H1 ;  /* 0x3000001aff223230 */ /* 0x000fe40000004100 */
[--C-:B------:R-:W-:Y:S02]  /*0b60*/  @P3 HADD2.F32 R37, -RZ, R27.reuse.H0_H0 ;  /* 0x2000001bff253230 */ /* 0x100fe40000004100 */
[----:B------:R-:W-:-:S02]  /*0b70*/  @P3 HADD2.F32 R85, -RZ, R27.H1_H1 ;  /* 0x3000001bff553230 */ /* 0x000fc40000004100 */
[--C-:B------:R-:W-:Y:S02]  /*0b80*/  @!P3 HADD2.F32 R78, -RZ, R26.reuse.H0_H0 ;  /* 0x2000001aff4eb230 */ /* 0x100fe40000004100 */
[----:B------:R-:W-:Y:S01]  /*0b90*/  @P3 FFMA.FTZ R78, R28, R3, R35 ;  /* 0x000000031c4e3223 */ /* 0x000fe20000010023 */
[----:B------:R-:W-:Y:S02]  /*0ba0*/  @!P3 HADD2.F32 R79, -RZ, R26.H1_H1 ;  /* 0x3000001aff4fb230 */ /* 0x000fe40000004100 */
[----:B------:R-:W-:Y:S01]  /*0bb0*/  @P3 FFMA.FTZ R79, R29, R2, R34 ;  /* 0x000000021d4f3223 */ /* 0x000fe20000010022 */
[--C-:B------:R-:W-:Y:S02]  /*0bc0*/  @!P3 HADD2.F32 R80, -RZ, R27.reuse.H0_H0 ;  /* 0x2000001bff50b230 */ /* 0x100fe40000004100 */
[----:B------:R-:W-:Y:S01]  /*0bd0*/  @P3 FFMA.FTZ R80, R32, R31, R37 ;  /* 0x0000001f20503223 */ /* 0x000fe20000010025 */
[----:B------:R-:W-:Y:S02]  /*0be0*/  @!P3 HADD2.F32 R81, -RZ, R27.H1_H1 ;  /* 0x3000001bff51b230 */ /* 0x000fe40000004100 */
[----:B------:R-:W-:Y:S01]  /*0bf0*/  @P3 FFMA.FTZ R81, R30, R33, R85 ;  /* 0x000000211e513223 */ /* 0x000fe20000010055 */
[----:B------:R-:W-:-:S02]  /*0c00*/  F2FP.F16.F32.PACK_AB R28, RZ, R40 ;  /* 0x00000028ff1c723e */ /* 0x000fc400000000ff */
[----:B------:R-:W-:Y:S02]  /*0c10*/  F2FP.F16.F32.PACK_AB R2, RZ, R41 ;  /* 0x00000029ff02723e */ /* 0x000fe400000000ff */
[----:B------:R-:W-:Y:S02]  /*0c20*/  F2FP.F16.F32.PACK_AB R29, RZ, R42 ;  /* 0x0000002aff1d723e */ /* 0x000fe400000000ff */
[----:B------:R-:W-:Y:S02]  /*0c30*/  F2FP.F16.F32.PACK_AB R3, RZ, R43 ;  /* 0x0000002bff03723e */ /* 0x000fe400000000ff */
[----:B------:R-:W-:Y:S02]  /*0c40*/  F2FP.F16.F32.PACK_AB R30, RZ, R78 ;  /* 0x0000004eff1e723e */ /* 0x000fe400000000ff */
[----:B------:R-:W-:Y:S02]  /*0c50*/  F2FP.F16.F32.PACK_AB R32, RZ, R79 ;  /* 0x0000004fff20723e */ /* 0x000fe400000000ff */
[----:B------:R-:W-:-:S02]  /*0c60*/  F2FP.F16.F32.PACK_AB R33, RZ, R80 ;  /* 0x00000050ff21723e */ /* 0x000fc400000000ff */
[----:B------:R-:W-:Y:S02]  /*0c70*/  F2FP.F16.F32.PACK_AB R31, RZ, R81 ;  /* 0x00000051ff1f723e */ /* 0x000fe400000000ff */
[----:B------:R-:W-:Y:S02]  /*0c80*/  PRMT R28, R28, 0x5410, R2 ;  /* 0x000054101c1c7816 */ /* 0x000fe40000000002 */
[----:B------:R-:W-:Y:S02]  /*0c90*/  PRMT R29, R29, 0x5410, R3 ;  /* 0x000054101d1d7816 */ /* 0x000fe40000000003 */
[----:B------:R-:W-:Y:S02]  /*0ca0*/  PRMT R30, R30, 0x5410, R32 ;  /* 0x000054101e1e7816 */ /* 0x000fe40000000020 */
[----:B------:R-:W-:Y:S01]  /*0cb0*/  PRMT R31, R33, 0x5410, R31 ;  /* 0x00005410211f7816 */ /* 0x000fe2000000001f */
[----:B------:R-:W-:Y:S06]  /*0cc0*/  BRA `(.L_x_3968) ;  /* 0x0000000000e07947 */ /* 0x000fec0003800000 */
.L_x_3967:
[----:B------:R-:W0:Y:S01]  /*0cd0*/  @P2 LDC R3, c[0x0][0x40c] ;  /* 0x00010300ff032b82 */ /* 0x000e220000000800 */
[--C-:B-----5:R-:W-:Y:S01]  /*0ce0*/  @P2 HADD2.F32 R2, -RZ, R20.reuse.H0_H0 ;  /* 0x20000014ff022230 */ /* 0x120fe20000004100 */
[----:B------:R-:W-:Y:S01]  /*0cf0*/  CS2R R40, SRZ ;  /* 0x0000000000287805 */ /* 0x000fe2000001ff00 */
[----:B------:R-:W-:Y:S01]  /*0d00*/  @P2 HADD2.F32 R28, -RZ, R20.H1_H1 ;  /* 0x30000014ff1c2230 */ /* 0x000fe20000004100 */
[----:B------:R-:W-:Y:S01]  /*0d10*/  CS2R R42, SRZ ;  /* 0x00000000002a7805 */ /* 0x000fe2000001ff00 */
[----:B------:R-:W-:Y:S01]  /*0d20*/  @P2 HADD2.F32 R32, -RZ, R21.H1_H1 ;  /* 0x30000015ff202230 */ /* 0x000fe20000004100 */
[----:B------:R-:W-:Y:S01]  /*0d30*/  CS2R R78, SRZ ;  /* 0x00000000004e7805 */ /* 0x000fe2000001ff00 */
[----:B------:R-:W-:Y:S01]  /*0d40*/  @P2 HADD2.F32 R31, -RZ, R59.H1_H1 ;  /* 0x3000003bff1f2230 */ /* 0x000fe20000004100 */
[----:B------:R-:W2:Y:S01]  /*0d50*/  @P2 LDC R29, c[0x0][0x40c] ;  /* 0x00010300ff1d2b82 */ /* 0x000ea20000000800 */
[----:B------:R-:W-:-:S07]  /*0d60*/  CS2R R80, SRZ ;  /* 0x0000000000507805 */ /* 0x000fce000001ff00 */
[----:B------:R-:W3:Y:S08]  /*0d70*/  @P2 LDC R33, c[0x0][0x40c] ;  /* 0x00010300ff212b82 */ /* 0x000ef00000000800 */
[----:B------:R-:W4:Y:S01]  /*0d80*/  @P2 LDC R30, c[0x0][0x40c] ;  /* 0x00010300ff1e2b82 */ /* 0x000f220000000800 */
[----:B0-----:R-:W-:Y:S01]  /*0d90*/  @P2 FMUL.FTZ R2, R2, R3 ;  /* 0x0000000302022220 */ /* 0x001fe20000410000 */
[----:B------:R-:W-:-:S05]  /*0da0*/  @P2 HADD2.F32 R3, -RZ, R59.H0_H0 ;  /* 0x2000003bff032230 */ /* 0x000fca0000004100 */
[----:B------:R-:W-:Y:S01]  /*0db0*/  @P2 FMUL.FTZ R40, R2, R3 ;  /* 0x0000000302282220 */ /* 0x000fe20000410000 */
[----:B------:R-:W0:Y:S01]  /*0dc0*/  @P2 LDC R35, c[0x0][0x40c] ;  /* 0x00010300ff232b82 */ /* 0x000e220000000800 */
[----:B--2---:R-:W-:Y:S01]  /*0dd0*/  @P2 FMUL.FTZ R28, R28, R29 ;  /* 0x0000001d1c1c2220 */ /* 0x004fe20000410000 */
[----:B------:R-:W-:Y:S02]  /*0de0*/  @P2 HADD2.F32 R29, -RZ, R21.H0_H0 ;  /* 0x20000015ff1d2230 */ /* 0x000fe40000004100 */
[--C-:B------:R-:W-:Y:S02]  /*0df0*/  @P2 HADD2.F32 R3, -RZ, R58.reuse.H1_H1 ;  /* 0x3000003aff032230 */ /* 0x100fe40000004100 */
[----:B------:R-:W-:Y:S01]  /*0e00*/  @P2 FMUL.FTZ R41, R28, R31 ;  /* 0x0000001f1c292220 */ /* 0x000fe20000410000 */
[----:B------:R-:W-:Y:S01]  /*0e10*/  @P2 HADD2.F32 R2, -RZ, R58.H0_H0 ;  /* 0x2000003aff022230 */ /* 0x000fe20000004100 */
[----:B------:R-:W2:Y:S01]  /*0e20*/  @P2 LDC R37, c[0x0][0x40c] ;  /* 0x00010300ff252b82 */ /* 0x000ea20000000800 */
[----:B---3--:R-:W-:Y:S01]  /*0e30*/  @P2 FMUL.FTZ R32, R32, R33 ;  /* 0x0000002120202220 */ /* 0x008fe20000410000 */
[----:B------:R-:W-:-:S02]  /*0e40*/  @P2 HADD2.F32 R28, -RZ, R22.H0_H0 ;  /* 0x20000016ff1c2230 */ /* 0x000fc40000004100 */
[--C-:B------:R-:W-:Y:S02]  /*0e50*/  @P2 HADD2.F32 R31, -RZ, R23.reuse.H0_H0 ;  /* 0x20000017ff1f2230 */ /* 0x100fe40000004100 */
[----:B------:R-:W-:Y:S01]  /*0e60*/  @P2 FMUL.FTZ R43, R32, R3 ;  /* 0x00000003202b2220 */ /* 0x000fe20000410000 */
[----:B------:R-:W-:Y:S01]  /*0e70*/  @P2 HADD2.F32 R32, -RZ, R23.H1_H1 ;  /* 0x30000017ff202230 */ /* 0x000fe20000004100 */
[----:B------:R-:W3:Y:S01]  /*0e80*/  @P2 LDC R34, c[0x0][0x40c] ;  /* 0x00010300ff222b82 */ /* 0x000ee20000000800 */
[----:B----4-:R-:W-:Y:S01]  /*0e90*/  @P2 FMUL.FTZ R29, R29, R30 ;  /* 0x0000001e1d1d2220 */ /* 0x010fe20000410000 */
[----:B------:R-:W-:Y:S02]  /*0ea0*/  @P2 HADD2.F32 R30, -RZ, R22.H1_H1 ;  /* 0x30000016ff1e2230 */ /* 0x000fe40000004100 */
[--C-:B------:R-:W-:Y:S02]  /*0eb0*/  @P2 HADD2.F32 R3, -RZ, R57.reuse.H0_H0 ;  /* 0x20000039ff032230 */ /* 0x100fe40000004100 */
[----:B------:R-:W-:Y:S01]  /*0ec0*/  @P2 FMUL.FTZ R42, R29, R2 ;  /* 0x000000021d2a2220 */ /* 0x000fe20000410000 */
[----:B------:R-:W-:Y:S01]  /*0ed0*/  @P2 HADD2.F32 R29, -RZ, R57.H1_H1 ;  /* 0x30000039ff1d2230 */ /* 0x000fe20000004100 */
[----:B------:R-:W4:Y:S01]  /*0ee0*/  @P2 LDC R83, c[0x0][0x40c] ;  /* 0x00010300ff532b82 */ /* 0x000f220000000800 */
[----:B0-----:R-:W-:Y:S01]  /*0ef0*/  @P2 FMUL.FTZ R28, R28, R35 ;  /* 0x000000231c1c2220 */ /* 0x001fe20000410000 */
[----:B------:R-:W-:-:S02]  /*0f00*/  @P2 HADD2.F32 R2, -RZ, R56.H0_H0 ;  /* 0x20000038ff022230 */ /* 0x000fc40000004100 */
[----:B------:R-:W-:Y:S02]  /*0f10*/  @P2 HADD2.F32 R33, -RZ, R56.H1_H1 ;  /* 0x30000038ff212230 */ /* 0x000fe40000004100 */
[----:B------:R-:W-:Y:S01]  /*0f20*/  @P2 FMUL.FTZ R78, R28, R3 ;  /* 0x000000031c4e2220 */ /* 0x000fe20000410000 */
[----:B------:R-:W-:Y:S01]  /*0f30*/  F2FP.F16.F32.PACK_AB R28, RZ, R40 ;  /* 0x00000028ff1c723e */ /* 0x000fe200000000ff */
[----:B--2---:R-:W-:Y:S01]  /*0f40*/  @P2 FMUL.FTZ R30, R30, R37 ;  /* 0x000000251e1e2220 */ /* 0x004fe20000410000 */
[----:B------:R-:W-:-:S03]  /*0f50*/  F2FP.F16.F32.PACK_AB R3, RZ, R43 ;  /* 0x0000002bff03723e */ /* 0x000fc600000000ff */
[----:B------:R-:W-:Y:S01]  /*0f60*/  @P2 FMUL.FTZ R79, R30, R29 ;  /* 0x0000001d1e4f2220 */ /* 0x000fe20000410000 */
[----:B------:R-:W-:Y:S02]  /*0f70*/  F2FP.F16.F32.PACK_AB R30, RZ, R78 ;  /* 0x0000004eff1e723e */ /* 0x000fe400000000ff */
[----:B------:R-:W-:Y:S01]  /*0f80*/  F2FP.F16.F32.PACK_AB R29, RZ, R42 ;  /* 0x0000002aff1d723e */ /* 0x000fe200000000ff */
[----:B---3--:R-:W-:-:S03]  /*0f90*/  @P2 FMUL.FTZ R31, R31, R34 ;  /* 0x000000221f1f2220 */ /* 0x008fc60000410000 */
[----:B------:R-:W-:Y:S01]  /*0fa0*/  PRMT R29, R29, 0x5410, R3 ;  /* 0x000054101d1d7816 */ /* 0x000fe20000000003 */
[----:B------:R-:W-:Y:S01]  /*0fb0*/  @P2 FMUL.FTZ R80, R31, R2 ;  /* 0x000000021f502220 */ /* 0x000fe20000410000 */
[----:B------:R-:W-:Y:S02]  /*0fc0*/  F2FP.F16.F32.PACK_AB R31, RZ, R79 ;  /* 0x0000004fff1f723e */ /* 0x000fe400000000ff */
[----:B------:R-:W-:Y:S01]  /*0fd0*/  F2FP.F16.F32.PACK_AB R2, RZ, R41 ;  /* 0x00000029ff02723e */ /* 0x000fe200000000ff */
[----:B----4-:R-:W-:Y:S01]  /*0fe0*/  @P2 FMUL.FTZ R32, R32, R83 ;  /* 0x0000005320202220 */ /* 0x010fe20000410000 */
[----:B------:R-:W-:Y:S02]  /*0ff0*/  PRMT R30, R30, 0x5410, R31 ;  /* 0x000054101e1e7816 */ /* 0x000fe4000000001f */
[----:B------:R-:W-:Y:S01]  /*1000*/  PRMT R28, R28, 0x5410, R2 ;  /* 0x000054101c1c7816 */ /* 0x000fe20000000002 */
[----:B------:R-:W-:Y:S01]  /*1010*/  @P2 FMUL.FTZ R81, R32, R33 ;  /* 0x0000002120512220 */ /* 0x000fe20000410000 */
[----:B------:R-:W-:-:S04]  /*1020*/  F2FP.F16.F32.PACK_AB R32, RZ, R80 ;  /* 0x00000050ff20723e */ /* 0x000fc800000000ff */
[----:B------:R-:W-:-:S04]  /*1030*/  F2FP.F16.F32.PACK_AB R33, RZ, R81 ;  /* 0x00000051ff21723e */ /* 0x000fc800000000ff */
[----:B------:R-:W-:-:S07]  /*1040*/  PRMT R31, R32, 0x5410, R33 ;  /* 0x00005410201f7816 */ /* 0x000fce0000000021 */
.L_x_3968:
[----:B------:R-:W0:Y:S01]  /*1050*/  LDC.64 R2, c[0x0][0x3a8] ;  /* 0x0000ea00ff027b82 */ /* 0x000e220000000a00 */
[----:B------:R-:W-:Y:S02]  /*1060*/  @P2 IADD3 R83, PT, PT, R98, 0x20, RZ ;  /* 0x0000002062532810 */ /* 0x000fe40007ffe0ff */
[----:B------:R-:W-:-:S05]  /*1070*/  IADD3 R91, PT, PT, R99, 0x20, RZ ;  /* 0x00000020635b7810 */ /* 0x000fca0007ffe0ff */
[----:B------:R-:W2:Y:S08]  /*1080*/  @P2 LDC.64 R36, c[0x0][0x390] ;  /* 0x0000e400ff242b82 */ /* 0x000eb00000000a00 */
[----:B------:R-:W3:Y:S01]  /*1090*/  @P0 LDC.64 R32, c[0x0][0x3a0] ;  /* 0x0000e800ff200b82 */ /* 0x000ee20000000a00 */
[----:B0-----:R-:W-:-:S05]  /*10a0*/  IMAD.WIDE.U32 R34, R99, 0x10, R2 ;  /* 0x0000001063227825 */ /* 0x001fca00078e0002 */
[----:B------:R0:W-:Y:S01]  /*10b0*/  STG.E.128 desc[UR6][R34.64], R28 ;  /* 0x0000001c22007986 */ /* 0x0001e2000c101d06 */
[----:B--2---:R-:W-:-:S05]  /*10c0*/  @P2 IMAD.WIDE.U32 R36, R83, 0x10, R36 ;  /* 0x0000001053242825 */ /* 0x004fca00078e0024 */
[----:B------:R0:W5:Y:S01]  /*10d0*/  @P2 LDG.E.128 R20, desc[UR6][R36.64] ;  /* 0x0000000624142981 */ /* 0x000162000c1e1d00 */
[----:B---3--:R-:W-:-:S05]  /*10e0*/  @P0 IMAD.WIDE.U32 R32, R91, 0x10, R32 ;  /* 0x000000105b200825 */ /* 0x008fca00078e0020 */
[----:B------:R0:W5:Y:S01]  /*10f0*/  @P0 LDG.E.128 R24, desc[UR6][R32.64] ;  /* 0x0000000620180981 */ /* 0x000162000c1e1d00 */
[----:B------:R-:W-:Y:S05]  /*1100*/  @!P0 BRA `(.L_x_3969) ;  /* 0x0000000000f88947 */ /* 0x000fea0003800000 */
[----:B------:R-:W-:Y:S01]  /*1110*/  ISETP.GT.AND P3, PT, R0, RZ, PT ;  /* 0x000000ff0000720c */ /* 0x000fe20003f64270 */
[--C-:B-----5:R-:W-:Y:S02]  /*1120*/  HADD2.F32 R89, -RZ, R24.reuse.H0_H0 ;  /* 0x20000018ff597230 */ /* 0x120fe40000004100 */
[----:B------:R-:W-:Y:S02]  /*1130*/  HADD2.F32 R88, -RZ, R24.H1_H1 ;  /* 0x30000018ff587230 */ /* 0x000fe40000004100 */
[--C-:B------:R-:W-:Y:S02]  /*1140*/  HADD2.F32 R87, -RZ, R25.reuse.H0_H0 ;  /* 0x20000019ff577230 */ /* 0x100fe40000004100 */
[----:B------:R-:W-:Y:S02]  /*1150*/  HADD2.F32 R86, -RZ, R25.H1_H1 ;  /* 0x30000019ff567230 */ /* 0x000fe40000004100 */
[--C-:B------:R-:W-:Y:S02]  /*1160*/  HADD2.F32 R85, -RZ, R26.reuse.H0_H0 ;  /* 0x2000001aff557230 */ /* 0x100fe40000004100 */
[----:B------:R-:W-:-:S02]  /*1170*/  HADD2.F32 R84, -RZ, R26.H1_H1 ;  /* 0x3000001aff547230 */ /* 0x000fc40000004100 */
[----:B0-----:R-:W0:Y:S01]  /*1180*/  @P3 LDC R29, c[0x0][0x40c] ;  /* 0x00010300ff1d3b82 */ /* 0x001e220000000800 */
[--C-:B------:R-:W-:Y:S02]  /*1190*/  @P3 HADD2.F32 R28, -RZ, R20.reuse.H0_H0 ;  /* 0x20000014ff1c3230 */ /* 0x100fe40000004100 */
[----:B------:R-:W-:Y:S02]  /*11a0*/  @P3 HADD2.F32 R31, -RZ, R20.H1_H1 ;  /* 0x30000014ff1f3230 */ /* 0x000fe40000004100 */
[----:B------:R-:W-:-:S03]  /*11b0*/  HADD2.F32 R82, -RZ, R27.H1_H1 ;  /* 0x3000001bff527230 */ /* 0x000fc60000004100 */
[----:B------:R-:W2:Y:S08]  /*11c0*/  @P3 LDC R32, c[0x0][0x40c] ;  /* 0x00010300ff203b82 */ /* 0x000eb00000000800 */
[----:B------:R-:W3:Y:S08]  /*11d0*/  @P3 LDC R35, c[0x0][0x40c] ;  /* 0x00010300ff233b82 */ /* 0x000ef00000000800 */
[----:B------:R-:W4:Y:S01]  /*11e0*/  @P3 LDC R33, c[0x0][0x40c] ;  /* 0x00010300ff213b82 */ /* 0x000f220000000800 */
[----:B0-----:R-:W-:Y:S01]  /*11f0*/  @P3 FMUL.FTZ R30, R28, R29 ;  /* 0x0000001d1c1e3220 */ /* 0x001fe20000410000 */
[----:B------:R-:W-:-:S02]  /*1200*/  @P3 HADD2.F32 R28, -RZ, R51.H0_H0 ;  /* 0x20000033ff1c3230 */ /* 0x000fc40000004100 */
[----:B------:R-:W-:-:S03]  /*1210*/  @P3 HADD2.F32 R29, -RZ, R51.H1_H1 ;  /* 0x30000033ff1d3230 */ /* 0x000fc60000004100 */
[----:B------:R-:W-:Y:S01]  /*1220*/  @P3 FFMA.FTZ R89, R30, R28, R89 ;  /* 0x0000001c1e593223 */ /* 0x000fe20000010059 */
[----:B------:R-:W0:Y:S01]  /*1230*/  @P3 LDC R34, c[0x0][0x40c] ;  /* 0x00010300ff223b82 */ /* 0x000e220000000800 */
[--C-:B------:R-:W-:Y:S02]  /*1240*/  @P3 HADD2.F32 R28, -RZ, R21.reuse.H1_H1 ;  /* 0x30000015ff1c3230 */ /* 0x100fe40000004100 */
[----:B--2---:R-:W-:Y:S01]  /*1250*/  @P3 FMUL.FTZ R31, R31, R32 ;  /* 0x000000201f1f3220 */ /* 0x004fe20000410000 */
[----:B------:R-:W-:Y:S02]  /*1260*/  @P3 HADD2.F32 R32, -RZ, R21.H0_H0 ;  /* 0x20000015ff203230 */ /* 0x000fe40000004100 */
[----:B------:R-:W-:Y:S02]  /*1270*/  @P3 HADD2.F32 R30, -RZ, R22.H0_H0 ;  /* 0x20000016ff1e3230 */ /* 0x000fe40000004100 */
[----:B------:R-:W-:Y:S01]  /*1280*/  @P3 FFMA.FTZ R88, R31, R29, R88 ;  /* 0x0000001d1f583223 */ /* 0x000fe20000010058 */
[--C-:B------:R-:W-:Y:S01]  /*1290*/  @P3 HADD2.F32 R29, -RZ, R50.reuse.H1_H1 ;  /* 0x30000032ff1d3230 */ /* 0x100fe20000004100 */
[----:B------:R-:W2:Y:S01]  /*12a0*/  @P3 LDC R37, c[0x0][0x40c] ;  /* 0x00010300ff253b82 */ /* 0x000ea20000000800 */
[----:B---3--:R-:W-:Y:S01]  /*12b0*/  @P3 FMUL.FTZ R35, R28, R35 ;  /* 0x000000231c233220 */ /* 0x008fe20000410000 */
[----:B------:R-:W-:-:S02]  /*12c0*/  @P3 HADD2.F32 R28, -RZ, R50.H0_H0 ;  /* 0x20000032ff1c3230 */ /* 0x000fc40000004100 */
[----:B------:R-:W-:Y:S02]  /*12d0*/  @P3 HADD2.F32 R31, -RZ, R22.H1_H1 ;  /* 0x30000016ff1f3230 */ /* 0x000fe40000004100 */
[----:B------:R-:W-:Y:S01]  /*12e0*/  @P3 FFMA.FTZ R86, R35, R29, R86 ;  /* 0x0000001d23563223 */ /* 0x000fe20000010056 */
[----:B------:R-:W-:Y:S01]  /*12f0*/  @P3 HADD2.F32 R35, -RZ, R23.H1_H1 ;  /* 0x30000017ff233230 */ /* 0x000fe20000004100 */
[----:B------:R-:W3:Y:S01]  /*1300*/  @P3 LDC R83, c[0x0][0x40c] ;  /* 0x00010300ff533b82 */ /* 0x000ee20000000800 */
[----:B----4-:R-:W-:Y:S01]  /*1310*/  @P3 FMUL.FTZ R32, R32, R33 ;  /* 0x0000002120203220 */ /* 0x010fe20000410000 */
[----:B------:R-:W-:-:S03]  /*1320*/  @P3 HADD2.F32 R29, -RZ, R49.H1_H1 ;  /* 0x30000031ff1d3230 */ /* 0x000fc60000004100 */
[----:B------:R-:W-:Y:S01]  /*1330*/  @P3 FFMA.FTZ R87, R32, R28, R87 ;  /* 0x0000001c20573223 */ /* 0x000fe20000010057 */
[----:B------:R-:W-:Y:S02]  /*1340*/  @P3 HADD2.F32 R28, -RZ, R23.H0_H0 ;  /* 0x20000017ff1c3230 */ /* 0x000fe40000004100 */
[----:B------:R-:W4:Y:S01]  /*1350*/  @P3 LDC R36, c[0x0][0x40c] ;  /* 0x00010300ff243b82 */ /* 0x000f220000000800 */
[----:B0-----:R-:W-:Y:S01]  /*1360*/  @P3 FMUL.FTZ R33, R31, R34 ;  /* 0x000000221f213220 */ /* 0x001fe20000410000 */
[----:B------:R-:W-:-:S03]  /*1370*/  @P3 HADD2.F32 R31, -RZ, R48.H1_H1 ;  /* 0x30000030ff1f3230 */ /* 0x000fc60000004100 */
[----:B------:R-:W-:Y:S01]  /*1380*/  @P3 FFMA.FTZ R84, R33, R29, R84 ;  /* 0x0000001d21543223 */ /* 0x000fe20000010054 */
[----:B------:R-:W-:Y:S01]  /*1390*/  F2FP.F16.F32.PACK_AB R29, RZ, R88 ;  /* 0x00000058ff1d723e */ /* 0x000fe200000000ff */
[----:B--2---:R-:W-:Y:S01]  /*13a0*/  @P3 FMUL.FTZ R32, R30, R37 ;  /* 0x000000251e203220 */ /* 0x004fe20000410000 */
[----:B------:R-:W-:Y:S02]  /*13b0*/  @P3 HADD2.F32 R30, -RZ, R48.H0_H0 ;  /* 0x20000030ff1e3230 */ /* 0x000fe40000004100 */
[----:B---3--:R-:W-:Y:S01]  /*13c0*/  @P3 FMUL.FTZ R34, R28, R83 ;  /* 0x000000531c223220 */ /* 0x008fe20000410000 */
[----:B------:R-:W-:Y:S02]  /*13d0*/  HADD2.F32 R83, -RZ, R27.H0_H0 ;  /* 0x2000001bff537230 */ /* 0x000fe40000004100 */
[----:B------:R-:W-:-:S03]  /*13e0*/  @P3 HADD2.F32 R28, -RZ, R49.H0_H0 ;  /* 0x20000031ff1c3230 */ /* 0x000fc60000004100 */
[----:B------:R-:W-:Y:S01]  /*13f0*/  @P3 FFMA.FTZ R83, R34, R30, R83 ;  /* 0x0000001e22533223 */ /* 0x000fe20000010053 */
[----:B------:R-:W-:Y:S01]  /*1400*/  F2FP.F16.F32.PACK_AB R30, RZ, R87 ;  /* 0x00000057ff1e723e */ /* 0x000fe200000000ff */
[----:B----4-:R-:W-:Y:S01]  /*1410*/  @P3 FMUL.FTZ R35, R35, R36 ;  /* 0x0000002423233220 */ /* 0x010fe20000410000 */
[----:B------:R-:W-:Y:S01]  /*1420*/  @P3 FFMA.FTZ R85, R32, R28, R85 ;  /* 0x0000001c20553223 */ /* 0x000fe20000010055 */
[----:B------:R-:W-:Y:S02]  /*1430*/  F2FP.F16.F32.PACK_AB R28, RZ, R89 ;  /* 0x00000059ff1c723e */ /* 0x000fe400000000ff */
[----:B------:R-:W-:Y:S01]  /*1440*/  @P3 FFMA.FTZ R82, R35, R31, R82 ;  /* 0x0000001f23523223 */ /* 0x000fe20000010052 */
        /* <DEDUP_REMOVED lines=10> */
.L_x_3969:
[----:B0-----:R-:W0:Y:S01]  /*14f0*/  @P2 LDC R29, c[0x0][0x40c] ;  /* 0x00010300ff1d2b82 */ /* 0x001e220000000800 */
[--C-:B-----5:R-:W-:Y:S01]  /*1500*/  @P2 HADD2.F32 R28, -RZ, R20.reuse.H0_H0 ;  /* 0x20000014ff1c2230 */ /* 0x120fe20000004100 */
[----:B------:R-:W-:Y:S01]  /*1510*/  CS2R R88, SRZ ;  /* 0x0000000000587805 */ /* 0x000fe2000001ff00 */
[----:B------:R-:W-:Y:S01]  /*1520*/  @P2 HADD2.F32 R30, -RZ, R20.H1_H1 ;  /* 0x30000014ff1e2230 */ /* 0x000fe20000004100 */
[----:B------:R-:W-:Y:S01]  /*1530*/  CS2R R86, SRZ ;  /* 0x0000000000567805 */ /* 0x000fe2000001ff00 */
[----:B------:R-:W-:Y:S01]  /*1540*/  @P2 HADD2.F32 R34, -RZ, R21.H1_H1 ;  /* 0x30000015ff222230 */ /* 0x000fe20000004100 */
[----:B------:R-:W-:Y:S01]  /*1550*/  CS2R R84, SRZ ;  /* 0x0000000000547805 */ /* 0x000fe2000001ff00 */
[--C-:B------:R-:W-:Y:S01]  /*1560*/  @P2 HADD2.F32 R33, -RZ, R51.reuse.H1_H1 ;  /* 0x30000033ff212230 */ /* 0x100fe20000004100 */
[----:B------:R-:W2:Y:S08]  /*1570*/  @P2 LDC R31, c[0x0][0x40c] ;  /* 0x00010300ff1f2b82 */ /* 0x000eb00000000800 */
        /* <DEDUP_REMOVED lines=24> */
[----:B------:R-:W-:-:S02]  /*1700*/  @P2 HADD2.F32 R28, -RZ, R48.H0_H0 ;  /* 0x20000030ff1c2230 */ /* 0x000fc40000004100 */
[----:B0-----:R-:W-:Y:S01]  /*1710*/  @P2 FMUL.FTZ R30, R30, R37 ;  /* 0x000000251e1e2220 */ /* 0x001fe20000410000 */
[----:B------:R-:W-:-:S03]  /*1720*/  @P2 HADD2.F32 R35, -RZ, R48.H1_H1 ;  /* 0x30000030ff232230 */ /* 0x000fc60000004100 */
[----:B------:R-:W-:Y:S01]  /*1730*/  @P2 FMUL.FTZ R85, R30, R29 ;  /* 0x0000001d1e552220 */ /* 0x000fe20000410000 */
[----:B------:R-:W-:Y:S01]  /*1740*/  F2FP.F16.F32.PACK_AB R29, RZ, R88 ;  /* 0x00000058ff1d723e */ /* 0x000fe200000000ff */
[----:B--2---:R-:W-:Y:S01]  /*1750*/  @P2 FMUL.FTZ R32, R32, R83 ;  /* 0x0000005320202220 */ /* 0x004fe20000410000 */
[----:B------:R-:W-:Y:S02]  /*1760*/  CS2R R82, SRZ ;  /* 0x0000000000527805 */ /* 0x000fe4000001ff00 */
[----:B------:R-:W-:Y:S01]  /*1770*/  F2FP.F16.F32.PACK_AB R30, RZ, R87 ;  /* 0x00000057ff1e723e */ /* 0x000fe200000000ff */
[----:B------:R-:W-:Y:S01]  /*1780*/  @P2 FMUL.FTZ R84, R32, R31 ;  /* 0x0000001f20542220 */ /* 0x000fe20000410000 */
[----:B------:R-:W-:Y:S02]  /*1790*/  F2FP.F16.F32.PACK_AB R31, RZ, R86 ;  /* 0x00000056ff1f723e */ /* 0x000fe400000000ff */
[----:B------:R-:W-:Y:S01]  /*17a0*/  F2FP.F16.F32.PACK_AB R32, RZ, R85 ;  /* 0x00000055ff20723e */ /* 0x000fe200000000ff */
[----:B---3--:R-:W-:-:S04]  /*17b0*/  @P2 FMUL.FTZ R33, R33, R36 ;  /* 0x0000002421212220 */ /* 0x008fc80000410000 */
[----:B------:R-:W-:Y:S01]  /*17c0*/  @P2 FMUL.FTZ R83, R33, R28 ;  /* 0x0000001c21532220 */ /* 0x000fe20000410000 */
[----:B------:R-:W-:Y:S02]  /*17d0*/  F2FP.F16.F32.PACK_AB R28, RZ, R89 ;  /* 0x00000059ff1c723e */ /* 0x000fe400000000ff */
[----:B------:R-:W-:Y:S01]  /*17e0*/  F2FP.F16.F32.PACK_AB R33, RZ, R84 ;  /* 0x00000054ff21723e */ /* 0x000fe200000000ff */
[----:B----4-:R-:W-:Y:S01]  /*17f0*/  @P2 FMUL.FTZ R34, R34, R93 ;  /* 0x0000005d22222220 */ /* 0x010fe20000410000 */
[----:B------:R-:W-:Y:S02]  /*1800*/  PRMT R28, R28, 0x5410, R29 ;  /* 0x000054101c1c7816 */ /* 0x000fe4000000001d */
[----:B------:R-:W-:Y:S01]  /*1810*/  PRMT R29, R30, 0x5410, R31 ;  /* 0x000054101e1d7816 */ /* 0x000fe2000000001f */
[----:B------:R-:W-:Y:S01]  /*1820*/  @P2 FMUL.FTZ R82, R34, R35 ;  /* 0x0000002322522220 */ /* 0x000fe20000410000 */
[----:B------:R-:W-:Y:S02]  /*1830*/  F2FP.F16.F32.PACK_AB R34, RZ, R83 ;  /* 0x00000053ff22723e */ /* 0x000fe400000000ff */
[----:B------:R-:W-:-:S02]  /*1840*/  PRMT R30, R32, 0x5410, R33 ;  /* 0x00005410201e7816 */ /* 0x000fc40000000021 */
[----:B------:R-:W-:-:S04]  /*1850*/  F2FP.F16.F32.PACK_AB R35, RZ, R82 ;  /* 0x00000052ff23723e */ /* 0x000fc800000000ff */
[----:B------:R-:W-:-:S07]  /*1860*/  PRMT R31, R34, 0x5410, R35 ;  /* 0x00005410221f7816 */ /* 0x000fce0000000023 */
.L_x_3970:
[----:B------:R-:W0:Y:S01]  /*1870*/  @P2 LDC.64 R36, c[0x0][0x390] ;  /* 0x0000e400ff242b82 */ /* 0x000e220000000a00 */
[----:B------:R-:W-:Y:S01]  /*1880*/  @P2 IADD3 R93, PT, PT, R98, 0x40, RZ ;  /* 0x00000040625d2810 */ /* 0x000fe20007ffe0ff */
[----:B------:R-:W-:Y:S01]  /*1890*/  IMAD.WIDE.U32 R34, R91, 0x10, R2 ;  /* 0x000000105b227825 */ /* 0x000fe200078e0002 */
[----:B------:R-:W-:-:S04]  /*18a0*/  @P0 IADD3 R95, PT, PT, R99, 0x40, RZ ;  /* 0x00000040635f0810 */ /* 0x000fc80007ffe0ff */
[----:B------:R2:W-:Y:S01]  /*18b0*/  STG.E.128 desc[UR6][R34.64], R28 ;  /* 0x0000001c22007986 */ /* 0x0005e2000c101d06 */
[----:B------:R-:W3:Y:S01]  /*18c0*/  @P0 LDC.64 R32, c[0x0][0x3a0] ;  /* 0x0000e800ff200b82 */ /* 0x000ee20000000a00 */
[----:B0-----:R-:W-:-:S05]  /*18d0*/  @P2 IMAD.WIDE.U32 R36, R93, 0x10, R36 ;  /* 0x000000105d242825 */ /* 0x001fca00078e0024 */
        /* <DEDUP_REMOVED lines=11> */
[----:B--2---:R-:W0:Y:S01]  /*1990*/  @P3 LDC R29, c[0x0][0x40c] ;  /* 0x00010300ff1d3b82 */ /* 0x004e220000000800 */
        /* <DEDUP_REMOVED lines=54> */
.L_x_3971:
[----:B--2---:R-:W0:Y:S01]  /*1d00*/  @P2 LDC R29, c[0x0][0x40c] ;  /* 0x00010300ff1d2b82 */ /* 0x004e220000000800 */
        /* <DEDUP_REMOVED lines=55> */
.L_x_3972:
[----:B------:R-:W0:Y:S01]  /*2080*/  @P2 LDC.64 R36, c[0x0][0x390] ;  /* 0x0000e400ff242b82 */ /* 0x000e220000000a00 */
[C---:B------:R-:W-:Y:S02]  /*2090*/  IADD3 R35, PT, PT, R99.reuse, 0x40, RZ ;  /* 0x0000004063237810 */ /* 0x040fe40007ffe0ff */
[----:B------:R-:W-:Y:S02]  /*20a0*/  @P2 IADD3 R101, PT, PT, R98, 0x60, RZ ;  /* 0x0000006062652810 */ /* 0x000fe40007ffe0ff */
[----:B------:R-:W-:Y:S01]  /*20b0*/  IADD3 R99, PT, PT, R99, 0x60, RZ ;  /* 0x0000006063637810 */ /* 0x000fe20007ffe0ff */
[----:B------:R-:W-:Y:S02]  /*20c0*/  IMAD.WIDE.U32 R34, R35, 0x10, R2 ;  /* 0x0000001023227825 */ /* 0x000fe400078e0002 */
[----:B------:R-:W2:Y:S03]  /*20d0*/  @P0 LDC.64 R32, c[0x0][0x3a0] ;  /* 0x0000e800ff200b82 */ /* 0x000ea60000000a00 */
[----:B------:R3:W-:Y:S01]  /*20e0*/  STG.E.128 desc[UR6][R34.64], R28 ;  /* 0x0000001c22007986 */ /* 0x0007e2000c101d06 */
[----:B0-----:R-:W-:-:S05]  /*20f0*/  @P2 IMAD.WIDE.U32 R36, R101, 0x10, R36 ;  /* 0x0000001065242825 */ /* 0x001fca00078e0024 */
[----:B------:R3:W5:Y:S01]  /*2100*/  @P2 LDG.E.128 R20, desc[UR6][R36.64] ;  /* 0x0000000624142981 */ /* 0x000762000c1e1d00 */
[----:B--2---:R-:W-:-:S05]  /*2110*/  @P0 IMAD.WIDE.U32 R32, R99, 0x10, R32 ;  /* 0x0000001063200825 */ /* 0x004fca00078e0020 */
[----:B------:R3:W5:Y:S01]  /*2120*/  @P0 LDG.E.128 R24, desc[UR6][R32.64] ;  /* 0x0000000620180981 */ /* 0x000762000c1e1d00 */
[----:B------:R-:W-:Y:S05]  /*2130*/  @!P0 BRA `(.L_x_3973) ;  /* 0x0000000000f88947 */ /* 0x000fea0003800000 */
[----:B------:R-:W-:Y:S01]  /*2140*/  ISETP.GT.AND P0, PT, R0, RZ, PT ;  /* 0x000000ff0000720c */ /* 0x000fe20003f04270 */
[--C-:B---3-5:R-:W-:Y:S02]  /*2150*/  HADD2.F32 R32, -RZ, R24.reuse.H0_H0 ;  /* 0x20000018ff207230 */ /* 0x128fe40000004100 */
[----:B------:R-:W-:Y:S02]  /*2160*/  HADD2.F32 R33, -RZ, R24.H1_H1 ;  /* 0x30000018ff217230 */ /* 0x000fe40000004100 */
[--C-:B------:R-:W-:Y:S02]  /*2170*/  HADD2.F32 R34, -RZ, R25.reuse.H0_H0 ;  /* 0x20000019ff227230 */ /* 0x100fe40000004100 */
[----:B------:R-:W-:Y:S02]  /*2180*/  HADD2.F32 R35, -RZ, R25.H1_H1 ;  /* 0x30000019ff237230 */ /* 0x000fe40000004100 */
[----:B------:R-:W-:-:S04]  /*2190*/  HADD2.F32 R100, -RZ, R27.H1_H1 ;  /* 0x3000001bff647230 */ /* 0x000fc80000004100 */
[----:B------:R-:W0:Y:S01]  /*21a0*/  @P0 LDC R29, c[0x0][0x40c] ;  /* 0x00010300ff1d0b82 */ /* 0x000e220000000800 */
[--C-:B------:R-:W-:Y:S02]  /*21b0*/  @P0 HADD2.F32 R0, -RZ, R20.reuse.H0_H0 ;  /* 0x20000014ff000230 */ /* 0x100fe40000004100 */
[----:B------:R-:W-:-:S05]  /*21c0*/  @P0 HADD2.F32 R28, -RZ, R20.H1_H1 ;  /* 0x30000014ff1c0230 */ /* 0x000fca0000004100 */
[----:B------:R-:W2:Y:S08]  /*21d0*/  @P0 LDC R31, c[0x0][0x40c] ;  /* 0x00010300ff1f0b82 */ /* 0x000eb00000000800 */
[----:B------:R-:W3:Y:S08]  /*21e0*/  @P0 LDC R37, c[0x0][0x40c] ;  /* 0x00010300ff250b82 */ /* 0x000ef00000000800 */
[----:B------:R-:W4:Y:S01]  /*21f0*/  @P0 LDC R36, c[0x0][0x40c] ;  /* 0x00010300ff240b82 */ /* 0x000f220000000800 */
[----:B0-----:R-:W-:Y:S01]  /*2200*/  @P0 FMUL.FTZ R29, R0, R29 ;  /* 0x0000001d001d0220 */ /* 0x001fe20000410000 */
[----:B------:R-:W-:-:S05]  /*2210*/  @P0 HADD2.F32 R0, -RZ, R74.H0_H0 ;  /* 0x2000004aff000230 */ /* 0x000fca0000004100 */
[----:B------:R-:W-:Y:S01]  /*2220*/  @P0 FFMA.FTZ R32, R29, R0, R32 ;  /* 0x000000001d200223 */ /* 0x000fe20000010020 */
[----:B------:R-:W0:Y:S01]  /*2230*/  @P0 LDC R101, c[0x0][0x40c] ;  /* 0x00010300ff650b82 */ /* 0x000e220000000800 */
[----:B--2---:R-:W-:Y:S01]  /*2240*/  @P0 FMUL.FTZ R30, R28, R31 ;  /* 0x0000001f1c1e0220 */ /* 0x004fe20000410000 */
[----:B------:R-:W-:Y:S02]  /*2250*/  @P0 HADD2.F32 R28, -RZ, R74.H1_H1 ;  /* 0x3000004aff1c0230 */ /* 0x000fe40000004100 */
[--C-:B------:R-:W-:Y:S02]  /*2260*/  @P0 HADD2.F32 R0, -RZ, R21.reuse.H1_H1 ;  /* 0x30000015ff000230 */ /* 0x100fe40000004100 */
[----:B------:R-:W-:Y:S02]  /*2270*/  @P0 HADD2.F32 R31, -RZ, R21.H0_H0 ;  /* 0x20000015ff1f0230 */ /* 0x000fe40000004100 */
[----:B------:R-:W-:Y:S01]  /*2280*/  @P0 FFMA.FTZ R33, R30, R28, R33 ;  /* 0x0000001c1e210223 */ /* 0x000fe20000010021 */
[----:B------:R-:W2:Y:S01]  /*2290*/  @P0 LDC R98, c[0x0][0x40c] ;  /* 0x00010300ff620b82 */ /* 0x000ea20000000800 */
[----:B---3--:R-:W-:Y:S01]  /*22a0*/  @P0 FMUL.FTZ R30, R0, R37 ;  /* 0x00000025001e0220 */ /* 0x008fe20000410000 */
[----:B------:R-:W-:-:S02]  /*22b0*/  @P0 HADD2.F32 R0, -RZ, R75.H0_H0 ;  /* 0x2000004bff000230 */ /* 0x000fc40000004100 */
[----:B------:R-:W-:Y:S02]  /*22c0*/  @P0 HADD2.F32 R28, -RZ, R75.H1_H1 ;  /* 0x3000004bff1c0230 */ /* 0x000fe40000004100 */
[--C-:B------:R-:W-:Y:S02]  /*22d0*/  @P0 HADD2.F32 R29, -RZ, R22.reuse.H0_H0 ;  /* 0x20000016ff1d0230 */ /* 0x100fe40000004100 */
[----:B------:R-:W3:Y:S01]  /*22e0*/  @P0 LDC R103, c[0x0][0x40c] ;  /* 0x00010300ff670b82 */ /* 0x000ee20000000800 */
[----:B----4-:R-:W-:Y:S01]  /*22f0*/  @P0 FMUL.FTZ R31, R31, R36 ;  /* 0x000000241f1f0220 */ /* 0x010fe20000410000 */
[----:B------:R-:W-:Y:S02]  /*2300*/  @P0 HADD2.F32 R36, -RZ, R22.H1_H1 ;  /* 0x30000016ff240230 */ /* 0x000fe40000004100 */
[----:B------:R-:W-:Y:S01]  /*2310*/  @P0 FFMA.FTZ R35, R30, R28, R35 ;  /* 0x0000001c1e230223 */ /* 0x000fe20000010023 */
[----:B------:R-:W-:Y:S02]  /*2320*/  HADD2.F32 R37, -RZ, R26.H1_H1 ;  /* 0x3000001aff257230 */ /* 0x000fe40000004100 */
[----:B------:R-:W-:Y:S01]  /*2330*/  @P0 FFMA.FTZ R34, R31, R0, R34 ;  /* 0x000000001f220223 */ /* 0x000fe20000010022 */
[--C-:B------:R-:W-:Y:S01]  /*2340*/  @P0 HADD2.F32 R0, -RZ, R23.reuse.H0_H0 ;  /* 0x20000017ff000230 */ /* 0x100fe20000004100 */
[----:B------:R-:W4:Y:S01]  /*2350*/  @P0 LDC R104, c[0x0][0x40c] ;  /* 0x00010300ff680b82 */ /* 0x000f220000000800 */
[----:B0-----:R-:W-:Y:S01]  /*2360*/  @P0 FMUL.FTZ R102, R36, R101 ;  /* 0x0000006524660220 */ /* 0x001fe20000410000 */
[----:B------:R-:W-:-:S02]  /*2370*/  @P0 HADD2.F32 R101, -RZ, R23.H1_H1 ;  /* 0x30000017ff650230 */ /* 0x000fc40000004100 */
[----:B------:R-:W-:Y:S02]  /*2380*/  HADD2.F32 R36, -RZ, R26.H0_H0 ;  /* 0x2000001aff247230 */ /* 0x000fe40000004100 */
[--C-:B------:R-:W-:Y:S02]  /*2390*/  @P0 HADD2.F32 R28, -RZ, R76.reuse.H1_H1 ;  /* 0x3000004cff1c0230 */ /* 0x100fe40000004100 */
[----:B--2---:R-:W-:Y:S01]  /*23a0*/  @P0 FMUL.FTZ R31, R29, R98 ;  /* 0x000000621d1f0220 */ /* 0x004fe20000410000 */
[----:B------:R-:W-:Y:S02]  /*23b0*/  HADD2.F32 R98, -RZ, R27.H0_H0 ;  /* 0x2000001bff627230 */ /* 0x000fe40000004100 */
[--C-:B------:R-:W-:Y:S02]  /*23c0*/  @P0 HADD2.F32 R29, -RZ, R77.reuse.H0_H0 ;  /* 0x2000004dff1d0230 */ /* 0x100fe40000004100 */
[----:B------:R-:W-:Y:S01]  /*23d0*/  @P0 FFMA.FTZ R37, R102, R28, R37 ;  /* 0x0000001c66250223 */ /* 0x000fe20000010025 */
[----:B------:R-:W-:Y:S01]  /*23e0*/  @P0 HADD2.F32 R30, -RZ, R77.H1_H1 ;  /* 0x3000004dff1e0230 */ /* 0x000fe20000004100 */
[----:B------:R-:W-:Y:S01]  /*23f0*/  F2FP.F16.F32.PACK_AB R28, RZ, R32 ;  /* 0x00000020ff1c723e */ /* 0x000fe200000000ff */
[----:B---3--:R-:W-:Y:S01]  /*2400*/  @P0 FMUL.FTZ R103, R0, R103 ;  /* 0x0000006700670220 */ /* 0x008fe20000410000 */
[----:B------:R-:W-:Y:S01]  /*2410*/  @P0 HADD2.F32 R0, -RZ, R76.H0_H0 ;  /* 0x2000004cff000230 */ /* 0x000fe20000004100 */
[----:B------:R-:W-:-:S02]  /*2420*/  F2FP.F16.F32.PACK_AB R102, RZ, R37 ;  /* 0x00000025ff66723e */ /* 0x000fc400000000ff */
[----:B------:R-:W-:Y:S01]  /*2430*/  @P0 FFMA.FTZ R98, R103, R29, R98 ;  /* 0x0000001d67620223 */ /* 0x000fe20000010062 */
[----:B------:R-:W-:Y:S01]  /*2440*/  F2FP.F16.F32.PACK_AB R29, RZ, R34 ;  /* 0x00000022ff1d723e */ /* 0x000fe200000000ff */
[----:B------:R-:W-:Y:S01]  /*2450*/  @P0 FFMA.FTZ R36, R31, R0, R36 ;  /* 0x000000001f240223 */ /* 0x000fe20000010024 */
[----:B------:R-:W-:Y:S01]  /*2460*/  F2FP.F16.F32.PACK_AB R0, RZ, R33 ;  /* 0x00000021ff00723e */ /* 0x000fe200000000ff */
[----:B----4-:R-:W-:Y:S01]  /*2470*/  @P0 FMUL.FTZ R101, R101, R104 ;  /* 0x0000006865650220 */ /* 0x010fe20000410000 */
[----:B------:R-:W-:Y:S02]  /*2480*/  F2FP.F16.F32.PACK_AB R103, RZ, R98 ;  /* 0x00000062ff67723e */ /* 0x000fe400000000ff */
[----:B------:R-:W-:Y:S01]  /*2490*/  PRMT R28, R28, 0x5410, R0 ;  /* 0x000054101c1c7816 */ /* 0x000fe20000000000 */
[----:B------:R-:W-:Y:S01]  /*24a0*/  @P0 FFMA.FTZ R100, R101, R30, R100 ;  /* 0x0000001e65640223 */ /* 0x000fe20000010064 */
[----:B------:R-:W-:Y:S02]  /*24b0*/  F2FP.F16.F32.PACK_AB R30, RZ, R35 ;  /* 0x00000023ff1e723e */ /* 0x000fe400000000ff */
[----:B------:R-:W-:-:S02]  /*24c0*/  F2FP.F16.F32.PACK_AB R101, RZ, R36 ;  /* 0x00000024ff65723e */ /* 0x000fc400000000ff */
[----:B------:R-:W-:Y:S02]  /*24d0*/  F2FP.F16.F32.PACK_AB R31, RZ, R100 ;  /* 0x00000064ff1f723e */ /* 0x000fe400000000ff */
[----:B------:R-:W-:Y:S02]  /*24e0*/  PRMT R29, R29, 0x5410, R30 ;  /* 0x000054101d1d7816 */ /* 0x000fe4000000001e */
[----:B------:R-:W-:Y:S02]  /*24f0*/  PRMT R30, R101, 0x5410, R102 ;  /* 0x00005410651e7816 */ /* 0x000fe40000000066 */
[----:B------:R-:W-:Y:S01]  /*2500*/  PRMT R31, R103, 0x5410, R31 ;  /* 0x00005410671f7816 */ /* 0x000fe2000000001f */
[----:B------:R-:W-:Y:S06]  /*2510*/  BRA `(.L_x_3974) ;  /* 0x0000000000e47947 */ /* 0x000fec0003800000 */
.L_x_3973:
[----:B---3--:R-:W0:Y:S01]  /*2520*/  @P2 LDC R31, c[0x0][0x40c] ;  /* 0x00010300ff1f2b82 */ /* 0x008e220000000800 */
[--C-:B-----5:R-:W-:Y:S01]  /*2530*/  @P2 HADD2.F32 R28, -RZ, R20.reuse.H1_H1 ;  /* 0x30000014ff1c2230 */ /* 0x120fe20000004100 */
[----:B------:R-:W-:Y:S01]  /*2540*/  CS2R R32, SRZ ;  /* 0x0000000000207805 */ /* 0x000fe2000001ff00 */
[----:B------:R-:W-:Y:S02]  /*2550*/  @P2 HADD2.F32 R0, -RZ, R20.H0_H0 ;  /* 0x20000014ff002230 */ /* 0x000fe40000004100 */
[----:B------:R-:W-:Y:S02]  /*2560*/  HFMA2 R100, -RZ, RZ, 0, 0 ;  /* 0x00000000ff647431 */ /* 0x000fe400000001ff */
[----:B------:R-:W-:Y:S02]  /*2570*/  @P2 HADD2.F32 R35, -RZ, R74.H1_H1 ;  /* 0x3000004aff232230 */ /* 0x000fe40000004100 */
[----:B------:R-:W-:Y:S01]  /*2580*/  @P2 HADD2.F32 R30, -RZ, R21.H0_H0 ;  /* 0x20000015ff1e2230 */ /* 0x000fe20000004100 */
[----:B------:R-:W2:Y:S01]  /*2590*/  @P2 LDC R29, c[0x0][0x40c] ;  /* 0x00010300ff1d2b82 */ /* 0x000ea20000000800 */
[----:B------:R-:W-:-:S02]  /*25a0*/  @P2 HADD2.F32 R36, -RZ, R22.H1_H1 ;  /* 0x30000016ff242230 */ /* 0x000fc40000004100 */
[----:B------:R-:W-:-:S05]  /*25b0*/  @P2 HADD2.F32 R104, -RZ, R77.H1_H1 ;  /* 0x3000004dff682230 */ /* 0x000fca0000004100 */
[----:B------:R-:W3:Y:S08]  /*25c0*/  @P2 LDC R37, c[0x0][0x40c] ;  /* 0x00010300ff252b82 */ /* 0x000ef00000000800 */
[----:B------:R-:W4:Y:S01]  /*25d0*/  @P2 LDC R34, c[0x0][0x40c] ;  /* 0x00010300ff222b82 */ /* 0x000f220000000800 */
[----:B0-----:R-:W-:Y:S01]  /*25e0*/  @P2 FMUL.FTZ R28, R28, R31 ;  /* 0x0000001f1c1c2220 */ /* 0x001fe20000410000 */
[----:B------:R-:W-:-:S03]  /*25f0*/  @P2 HADD2.F32 R31, -RZ, R21.H1_H1 ;  /* 0x30000015ff1f2230 */ /* 0x000fc60000004100 */
[----:B------:R-:W-:Y:S01]  /*2600*/  @P2 FMUL.FTZ R33, R28, R35 ;  /* 0x000000231c212220 */ /* 0x000fe20000410000 */
[----:B------:R-:W-:Y:S02]  /*2610*/  @P2 HADD2.F32 R28, -RZ, R22.H0_H0 ;  /* 0x20000016ff1c2230 */ /* 0x000fe40000004100 */
[----:B------:R-:W0:Y:S01]  /*2620*/  @P2 LDC R101, c[0x0][0x40c] ;  /* 0x00010300ff652b82 */ /* 0x000e220000000800 */
[----:B--2---:R-:W-:Y:S01]  /*2630*/  @P2 FMUL.FTZ R0, R0, R29 ;  /* 0x0000001d00002220 */ /* 0x004fe20000410000 */
[----:B------:R-:W-:-:S05]  /*2640*/  @P2 HADD2.F32 R29, -RZ, R74.H0_H0 ;  /* 0x2000004aff1d2230 */ /* 0x000fca0000004100 */
[----:B------:R-:W-:Y:S01]  /*2650*/  @P2 FMUL.FTZ R32, R0, R29 ;  /* 0x0000001d00202220 */ /* 0x000fe20000410000 */
[----:B------:R-:W2:Y:S01]  /*2660*/  @P2 LDC R103, c[0x0][0x40c] ;  /* 0x00010300ff672b82 */ /* 0x000ea20000000800 */
[--C-:B------:R-:W-:Y:S02]  /*2670*/  @P2 HADD2.F32 R29, -RZ, R75.reuse.H0_H0 ;  /* 0x2000004bff1d2230 */ /* 0x100fe40000004100 */
[----:B---3--:R-:W-:Y:S01]  /*2680*/  @P2 FMUL.FTZ R30, R30, R37 ;  /* 0x000000251e1e2220 */ /* 0x008fe20000410000 */
[----:B------:R-:W-:Y:S02]  /*2690*/  @P2 HADD2.F32 R0, -RZ, R75.H1_H1 ;  /* 0x3000004bff002230 */ /* 0x000fe40000004100 */
[----:B------:R-:W-:Y:S02]  /*26a0*/  @P2 HADD2.F32 R37, -RZ, R23.H0_H0 ;  /* 0x20000017ff252230 */ /* 0x000fe40000004100 */
[----:B------:R-:W3:Y:S01]  /*26b0*/  @P2 LDC R98, c[0x0][0x40c] ;  /* 0x00010300ff622b82 */ /* 0x000ee20000000800 */
[----:B----4-:R-:W-:Y:S01]  /*26c0*/  @P2 FMUL.FTZ R31, R31, R34 ;  /* 0x000000221f1f2220 */ /* 0x010fe20000410000 */
[----:B------:R-:W-:-:S02]  /*26d0*/  CS2R R34, SRZ ;  /* 0x0000000000227805 */ /* 0x000fc4000001ff00 */
[----:B------:R-:W-:Y:S01]  /*26e0*/  @P2 FMUL.FTZ R34, R30, R29 ;  /* 0x0000001d1e222220 */ /* 0x000fe20000410000 */
[----:B------:R-:W-:Y:S01]  /*26f0*/  @P2 FMUL.FTZ R35, R31, R0 ;  /* 0x000000001f232220 */ /* 0x000fe20000410000 */
[--C-:B------:R-:W-:Y:S02]  /*2700*/  @P2 HADD2.F32 R29, -RZ, R76.reuse.H0_H0 ;  /* 0x2000004cff1d2230 */ /* 0x100fe40000004100 */
[----:B------:R-:W4:Y:S01]  /*2710*/  @P2 LDC R102, c[0x0][0x40c] ;  /* 0x00010300ff662b82 */ /* 0x000f220000000800 */
[----:B0-----:R-:W-:Y:S01]  /*2720*/  @P2 FMUL.FTZ R28, R28, R101 ;  /* 0x000000651c1c2220 */ /* 0x001fe20000410000 */
[----:B------:R-:W-:Y:S02]  /*2730*/  @P2 HADD2.F32 R101, -RZ, R23.H1_H1 ;  /* 0x30000017ff652230 */ /* 0x000fe40000004100 */
[----:B------:R-:W-:Y:S02]  /*2740*/  @P2 HADD2.F32 R0, -RZ, R76.H1_H1 ;  /* 0x3000004cff002230 */ /* 0x000fe40000004100 */
[----:B------:R-:W-:-:S02]  /*2750*/  @P2 HADD2.F32 R31, -RZ, R77.H0_H0 ;  /* 0x2000004dff1f2230 */ /* 0x000fc40000004100 */
[----:B--2---:R-:W-:Y:S01]  /*2760*/  @P2 FMUL.FTZ R103, R36, R103 ;  /* 0x0000006724672220 */ /* 0x004fe20000410000 */
[----:B---3--:R-:W-:Y:S01]  /*2770*/  @P2 FMUL.FTZ R30, R37, R98 ;  /* 0x00000062251e2220 */ /* 0x008fe20000410000 */
[----:B------:R-:W-:Y:S02]  /*2780*/  CS2R R36, SRZ ;  /* 0x0000000000247805 */ /* 0x000fe4000001ff00 */
[----:B------:R-:W-:Y:S01]  /*2790*/  MOV R98, RZ ;  /* 0x000000ff00627202 */ /* 0x000fe20000000f00 */
[----:B------:R-:W-:Y:S01]  /*27a0*/  @P2 FMUL.FTZ R36, R28, R29 ;  /* 0x0000001d1c242220 */ /* 0x000fe20000410000 */
[----:B------:R-:W-:Y:S01]  /*27b0*/  @P2 FMUL.FTZ R37, R103, R0 ;  /* 0x0000000067252220 */ /* 0x000fe20000410000 */
[----:B------:R-:W-:Y:S01]  /*27c0*/  @P2 FMUL.FTZ R98, R30, R31 ;  /* 0x0000001f1e622220 */ /* 0x000fe20000410000 */
[----:B------:R-:W-:Y:S01]  /*27d0*/  F2FP.F16.F32.PACK_AB R29, RZ, R34 ;  /* 0x00000022ff1d723e */ /* 0x000fe200000000ff */
[----:B----4-:R-:W-:Y:S01]  /*27e0*/  @P2 FMUL.FTZ R101, R101, R102 ;  /* 0x0000006665652220 */ /* 0x010fe20000410000 */
[----:B------:R-:W-:-:S02]  /*27f0*/  F2FP.F16.F32.PACK_AB R30, RZ, R35 ;  /* 0x00000023ff1e723e */ /* 0x000fc400000000ff */
[----:B------:R-:W-:Y:S01]  /*2800*/  F2FP.F16.F32.PACK_AB R31, RZ, R36 ;  /* 0x00000024ff1f723e */ /* 0x000fe200000000ff */
[----:B------:R-:W-:Y:S01]  /*2810*/  @P2 FMUL.FTZ R100, R101, R104 ;  /* 0x0000006865642220 */ /* 0x000fe20000410000 */
        /* <DEDUP_REMOVED lines=8> */
[----:B------:R-:W-:-:S07]  /*28a0*/  PRMT R31, R102, 0x5410, R103 ;  /* 0x00005410661f7816 */ /* 0x000fce0000000067 */
.L_x_3974:
        /* <DEDUP_REMOVED lines=122> */
.L_x_3990:
        /* <DEDUP_REMOVED lines=17> */
[----:B------:R-:W-:-:S03]  /*3160*/  IADD3 R39, PT, PT, R39, -0x1, RZ ;  /* 0xffffffff27277810 */ /* 0x000fc60007ffe0ff */
        /* <DEDUP_REMOVED lines=65> */
[----:B------:R-:W-:-:S02]  /*3580*/  HADD2.F32 R31, -RZ, R63.H0_H0 ;  /* 0x2000003fff1f7230 */ /* 0x000fc40000004100 */
[----:B------:R-:W-:Y:S02]  /*3590*/  HADD2.F32 R93, -RZ, R16.H0_H0 ;  /* 0x20000010ff5d7230 */ /* 0x000fe40000004100 */
[----:B------:R-:W-:Y:S02]  /*35a0*/  HADD2.F32 R98, -RZ, R62.H0_H0 ;  /* 0x2000003eff627230 */ /* 0x000fe40000004100 */
[----:B------:R-:W-:Y:S02]  /*35b0*/  HADD2.F32 R100, -RZ, R17.H0_H0 ;  /* 0x20000011ff647230 */ /* 0x000fe40000004100 */
[----:B------:R-:W-:Y:S01]  /*35c0*/  FFMA.FTZ R28, R28, R31, R93 ;  /* 0x0000001f1c1c7223 */ /* 0x000fe2000001005d */
[----:B------:R-:W-:Y:S02]  /*35d0*/  HADD2.F32 R94, -RZ, R63.H1_H1 ;  /* 0x3000003fff5e7230 */ /* 0x000fe40000004100 */
[----:B------:R-:W-:Y:S02]  /*35e0*/  HADD2.F32 R96, -RZ, R16.H1_H1 ;  /* 0x30000010ff607230 */ /* 0x000fe40000004100 */
[----:B------:R-:W-:Y:S01]  /*35f0*/  FFMA.FTZ R29, R29, R98, R100 ;  /* 0x000000621d1d7223 */ /* 0x000fe20000010064 */
[----:B------:R-:W-:-:S02]  /*3600*/  HADD2.F32 R99, -RZ, R61.H0_H0 ;  /* 0x2000003dff637230 */ /* 0x000fc40000004100 */
[----:B------:R-:W-:Y:S02]  /*3610*/  HADD2.F32 R95, -RZ, R62.H1_H1 ;  /* 0x3000003eff5f7230 */ /* 0x000fe40000004100 */
[----:B------:R-:W-:Y:S01]  /*3620*/  FFMA.FTZ R33, R33, R94, R96 ;  /* 0x0000005e21217223 */ /* 0x000fe20000010060 */
[----:B------:R-:W-:Y:S02]  /*3630*/  HADD2.F32 R97, -RZ, R17.H1_H1 ;  /* 0x30000011ff617230 */ /* 0x000fe40000004100 */
[----:B------:R-:W-:Y:S01]  /*3640*/  FFMA.FTZ R30, R30, R99, R101 ;  /* 0x000000631e1e7223 */ /* 0x000fe20000010065 */
[----:B------:R-:W-:Y:S02]  /*3650*/  HADD2.F32 R31, -RZ, R60.H0_H0 ;  /* 0x2000003cff1f7230 */ /* 0x000fe40000004100 */
[----:B------:R-:W-:Y:S02]  /*3660*/  HADD2.F32 R93, -RZ, R19.H0_H0 ;  /* 0x20000013ff5d7230 */ /* 0x000fe40000004100 */
[----:B------:R-:W-:Y:S01]  /*3670*/  FFMA.FTZ R0, R0, R95, R97 ;  /* 0x0000005f00007223 */ /* 0x000fe20000010061 */
[----:B------:R-:W-:Y:S01]  /*3680*/  HADD2.F32 R98, -RZ, R55.H0_H0 ;  /* 0x20000037ff627230 */ /* 0x000fe20000004100 */
[----:B------:R-:W-:Y:S01]  /*3690*/  F2FP.F16.F32.PACK_AB R28, R33, R28 ;  /* 0x0000001c211c723e */ /* 0x000fe200000000ff */
[----:B------:R-:W-:-:S02]  /*36a0*/  HADD2.F32 R100, -RZ, R12.H0_H0 ;  /* 0x2000000cff647230 */ /* 0x000fc40000004100 */
[----:B------:R-:W-:Y:S01]  /*36b0*/  FFMA.FTZ R31, R32, R31, R93 ;  /* 0x0000001f201f7223 */ /* 0x000fe2000001005d */
[----:B------:R-:W-:Y:S01]  /*36c0*/  HADD2.F32 R94, -RZ, R61.H1_H1 ;  /* 0x3000003dff5e7230 */ /* 0x000fe20000004100 */
[----:B------:R-:W-:Y:S01]  /*36d0*/  F2FP.F16.F32.PACK_AB R29, R0, R29 ;  /* 0x0000001d001d723e */ /* 0x000fe200000000ff */
[----:B------:R-:W-:Y:S02]  /*36e0*/  HADD2.F32 R96, -RZ, R18.H1_H1 ;  /* 0x30000012ff607230 */ /* 0x000fe40000004100 */
[----:B------:R-:W-:Y:S01]  /*36f0*/  FFMA.FTZ R32, R37, R98, R100 ;  /* 0x0000006225207223 */ /* 0x000fe20000010064 */
[----:B------:R-:W-:Y:S02]  /*3700*/  HADD2.F32 R99, -RZ, R55.H1_H1 ;  /* 0x30000037ff637230 */ /* 0x000fe40000004100 */
[----:B------:R-:W-:Y:S02]  /*3710*/  HADD2.F32 R101, -RZ, R12.H1_H1 ;  /* 0x3000000cff657230 */ /* 0x000fe40000004100 */
[----:B------:R-:W-:Y:S01]  /*3720*/  FFMA.FTZ R35, R35, R94, R96 ;  /* 0x0000005e23237223 */ /* 0x000fe20000010060 */
[----:B------:R-:W-:-:S02]  /*3730*/  HADD2.F32 R95, -RZ, R60.H1_H1 ;  /* 0x3000003cff5f7230 */ /* 0x000fc40000004100 */
[----:B------:R-:W-:Y:S02]  /*3740*/  HADD2.F32 R97, -RZ, R19.H1_H1 ;  /* 0x30000013ff617230 */ /* 0x000fe40000004100 */
[----:B------:R-:W-:Y:S01]  /*3750*/  FFMA.FTZ R37, R92, R99, R101 ;  /* 0x000000635c257223 */ /* 0x000fe20000010065 */
[--C-:B------:R-:W-:Y:S01]  /*3760*/  HADD2.F32 R92, -RZ, R54.reuse.H1_H1 ;  /* 0x30000036ff5c7230 */ /* 0x100fe20000004100 */
[----:B------:R-:W-:Y:S01]  /*3770*/  F2FP.F16.F32.PACK_AB R30, R35, R30 ;  /* 0x0000001e231e723e */ /* 0x000fe200000000ff */
[--C-:B------:R-:W-:Y:S02]  /*3780*/  HADD2.F32 R94, -RZ, R13.reuse.H1_H1 ;  /* 0x3000000dff5e7230 */ /* 0x100fe40000004100 */
[----:B------:R-:W-:Y:S01]  /*3790*/  FFMA.FTZ R88, R88, R95, R97 ;  /* 0x0000005f58587223 */ /* 0x000fe20000010061 */
[----:B------:R-:W-:Y:S01]  /*37a0*/  HADD2.F32 R93, -RZ, R54.H0_H0 ;  /* 0x20000036ff5d7230 */ /* 0x000fe20000004100 */
[----:B------:R-:W-:Y:S01]  /*37b0*/  F2FP.F16.F32.PACK_AB R32, R37, R32 ;  /* 0x000000202520723e */ /* 0x000fe200000000ff */
[----:B------:R-:W-:-:S02]  /*37c0*/  HADD2.F32 R95, -RZ, R13.H0_H0 ;  /* 0x2000000dff5f7230 */ /* 0x000fc40000004100 */
[----:B------:R-:W-:Y:S01]  /*37d0*/  FFMA.FTZ R39, R39, R92, R94 ;  /* 0x0000005c27277223 */ /* 0x000fe2000001005e */
[--C-:B------:R-:W-:Y:S01]  /*37e0*/  HADD2.F32 R100, -RZ, R53.reuse.H1_H1 ;  /* 0x30000035ff647230 */ /* 0x100fe20000004100 */
[----:B------:R-:W-:Y:S01]  /*37f0*/  F2FP.F16.F32.PACK_AB R31, R88, R31 ;  /* 0x0000001f581f723e */ /* 0x000fe200000000ff */
[--C-:B------:R-:W-:Y:S02]  /*3800*/  HADD2.F32 R102, -RZ, R14.reuse.H1_H1 ;  /* 0x3000000eff667230 */ /* 0x100fe40000004100 */
        /* <DEDUP_REMOVED lines=8> */
[----:B------:R-:W-:Y:S02]  /*3890*/  HADD2.F32 R91, -RZ, R47.H0_H0 ;  /* 0x2000002fff5b7230 */ /* 0x000fe40000004100 */
[----:B------:R-:W-:Y:S02]  /*38a0*/  HADD2.F32 R93, -RZ, R8.H0_H0 ;  /* 0x20000008ff5d7230 */ /* 0x000fe40000004100 */
[----:B------:R-:W-:Y:S01]  /*38b0*/  FFMA.FTZ R90, R90, R97, R99 ;  /* 0x000000615a5a7223 */ /* 0x000fe20000010063 */
[----:B------:R-:W-:Y:S02]  /*38c0*/  HADD2.F32 R94, -RZ, R52.H1_H1 ;  /* 0x30000034ff5e7230 */ /* 0x000fe40000004100 */
[----:B------:R-:W-:Y:S02]  /*38d0*/  HADD2.F32 R96, -RZ, R15.H1_H1 ;  /* 0x3000000fff607230 */ /* 0x000fe40000004100 */
[----:B------:R-:W-:Y:S01]  /*38e0*/  FFMA.FTZ R40, R40, R91, R93 ;  /* 0x0000005b28287223 */ /* 0x000fe2000001005d */
[----:B------:R-:W-:-:S02]  /*38f0*/  HADD2.F32 R95, -RZ, R46.H0_H0 ;  /* 0x2000002eff5f7230 */ /* 0x000fc40000004100 */
[----:B------:R-:W-:Y:S02]  /*3900*/  HADD2.F32 R97, -RZ, R9.H0_H0 ;  /* 0x20000009ff617230 */ /* 0x000fe40000004100 */
[----:B------:R-:W-:Y:S01]  /*3910*/  FFMA.FTZ R89, R89, R94, R96 ;  /* 0x0000005e59597223 */ /* 0x000fe20000010060 */
[----:B------:R-:W-:Y:S02]  /*3920*/  HADD2.F32 R98, -RZ, R47.H1_H1 ;  /* 0x3000002fff627230 */ /* 0x000fe40000004100 */
        /* <DEDUP_REMOVED lines=9> */
[--C-:B------:R-:W-:Y:S01]  /*39c0*/  HADD2.F32 R95, -RZ, R44.reuse.H0_H0 ;  /* 0x2000002cff5f7230 */ /* 0x100fe20000004100 */
[----:B------:R-:W-:Y:S01]  /*39d0*/  F2FP.F16.F32.PACK_AB R36, R41, R40 ;  /* 0x000000282924723e */ /* 0x000fe200000000ff */
[----:B------:R-:W-:Y:S02]  /*39e0*/  HADD2.F32 R97, -RZ, R11.H0_H0 ;  /* 0x2000000bff617230 */ /* 0x000fe40000004100 */
[----:B------:R-:W-:Y:S01]  /*39f0*/  FFMA.FTZ R91, R83, R94, R96 ;  /* 0x0000005e535b7223 */ /* 0x000fe20000010060 */
[----:B------:R-:W-:-:S02]  /*3a00*/  HADD2.F32 R98, -RZ, R44.H1_H1 ;  /* 0x3000002cff627230 */ /* 0x000fc40000004100 */
[----:B------:R-:W-:Y:S02]  /*3a10*/  HADD2.F32 R100, -RZ, R11.H1_H1 ;  /* 0x3000000bff647230 */ /* 0x000fe40000004100 */
[----:B------:R-:W-:Y:S01]  /*3a20*/  FFMA.FTZ R94, R82, R95, R97 ;  /* 0x0000005f525e7223 */ /* 0x000fe20000010061 */
[----:B------:R-:W-:Y:S01]  /*3a30*/  HADD2.F32 R99, -RZ, R70.H0_H0 ;  /* 0x20000046ff637230 */ /* 0x000fe20000004100 */
[----:B------:R-:W0:Y:S01]  /*3a40*/  LDC.64 R82, c[0x0][0x428] ;  /* 0x00010a00ff527b82 */ /* 0x000e220000000a00 */
[----:B------:R-:W-:Y:S02]  /*3a50*/  HADD2.F32 R101, -RZ, R4.H0_H0 ;  /* 0x20000004ff657230 */ /* 0x000fe40000004100 */
[----:B------:R-:W-:Y:S01]  /*3a60*/  FFMA.FTZ R95, R81, R98, R100 ;  /* 0x00000062515f7223 */ /* 0x000fe20000010064 */
[----:B------:R-:W-:Y:S02]  /*3a70*/  HADD2.F32 R96, -RZ, R70.H1_H1 ;  /* 0x30000046ff607230 */ /* 0x000fe40000004100 */
[----:B------:R-:W-:-:S02]  /*3a80*/  HADD2.F32 R97, -RZ, R71.H0_H0 ;  /* 0x20000047ff617230 */ /* 0x000fc40000004100 */
[----:B------:R-:W-:Y:S01]  /*3a90*/  FFMA.FTZ R93, R80, R99, R101 ;  /* 0x00000063505d7223 */ /* 0x000fe20000010065 */
[----:B------:R-:W-:Y:S01]  /*3aa0*/  HADD2.F32 R80, -RZ, R4.H1_H1 ;  /* 0x30000004ff507230 */ /* 0x000fe20000004100 */
[----:B------:R-:W-:Y:S01]  /*3ab0*/  F2FP.F16.F32.PACK_AB R39, R95, R94 ;  /* 0x0000005e5f27723e */ /* 0x000fe200000000ff */
[----:B------:R-:W-:Y:S02]  /*3ac0*/  HADD2.F32 R81, -RZ, R5.H0_H0 ;  /* 0x20000005ff517230 */ /* 0x000fe40000004100 */
[----:B------:R-:W-:Y:S02]  /*3ad0*/  HADD2.F32 R98, -RZ, R71.H1_H1 ;  /* 0x30000047ff627230 */ /* 0x000fe40000004100 */
[----:B------:R-:W-:Y:S01]  /*3ae0*/  FFMA.FTZ R96, R79, R96, R80 ;  /* 0x000000604f607223 */ /* 0x000fe20000010050 */
[----:B------:R-:W-:Y:S02]  /*3af0*/  HADD2.F32 R100, -RZ, R5.H1_H1 ;  /* 0x30000005ff647230 */ /* 0x000fe40000004100 */
[----:B------:R-:W-:Y:S01]  /*3b00*/  FFMA.FTZ R97, R78, R97, R81 ;  /* 0x000000614e617223 */ /* 0x000fe20000010051 */
[----:B------:R-:W-:-:S02]  /*3b10*/  HADD2.F32 R79, -RZ, R72.H0_H0 ;  /* 0x20000048ff4f7230 */ /* 0x000fc40000004100 */
[----:B------:R-:W-:Y:S02]  /*3b20*/  HADD2.F32 R81, -RZ, R6.H0_H0 ;  /* 0x20000006ff517230 */ /* 0x000fe40000004100 */
[----:B------:R-:W-:Y:S01]  /*3b30*/  FFMA.FTZ R98, R43, R98, R100 ;  /* 0x000000622b627223 */ /* 0x000fe20000010064 */
[----:B------:R-:W-:Y:S01]  /*3b40*/  SHF.R.S32.HI R43, RZ, 0x1f, R38 ;  /* 0x0000001fff2b7819 */ /* 0x000fe20000011426 */
[----:B------:R-:W-:Y:S01]  /*3b50*/  HADD2.F32 R99, -RZ, R72.H1_H1 ;  /* 0x30000048ff637230 */ /* 0x000fe20000004100 */
[----:B------:R-:W-:Y:S01]  /*3b60*/  F2FP.F16.F32.PACK_AB R40, R96, R93 ;  /* 0x0000005d6028723e */ /* 0x000fe200000000ff */
[----:B------:R-:W-:Y:S01]  /*3b70*/  HADD2.F32 R101, -RZ, R6.H1_H1 ;  /* 0x30000006ff657230 */ /* 0x000fe20000004100 */
[----:B------:R-:W-:Y:S01]  /*3b80*/  LEA.HI R43, R43, R38, RZ, 0x3 ;  /* 0x000000262b2b7211 */ /* 0x000fe200078f18ff */
[----:B------:R-:W-:Y:S01]  /*3b90*/  FFMA.FTZ R42, R42, R79, R81 ;  /* 0x0000004f2a2a7223 */ /* 0x000fe20000010051 */
[----:B------:R-:W-:Y:S01]  /*3ba0*/  HADD2.F32 R79, -RZ, R73.H0_H0 ;  /* 0x20000049ff4f7230 */ /* 0x000fe20000004100 */
[----:B------:R-:W-:Y:S01]  /*3bb0*/  F2FP.F16.F32.PACK_AB R41, R98, R97 ;  /* 0x000000616229723e */ /* 0x000fe200000000ff */
[----:B------:R-:W-:-:S02]  /*3bc0*/  HADD2.F32 R81, -RZ, R7.H0_H0 ;  /* 0x20000007ff517230 */ /* 0x000fc40000004100 */
[----:B------:R-:W-:Y:S01]  /*3bd0*/  FFMA.FTZ R101, R34, R99, R101 ;  /* 0x0000006322657223 */ /* 0x000fe20000010065 */
[----:B------:R-:W-:Y:S01]  /*3be0*/  HADD2.F32 R102, -RZ, R46.H1_H1 ;  /* 0x3000002eff667230 */ /* 0x000fe20000004100 */
[----:B------:R-:W-:Y:S01]  /*3bf0*/  LEA.HI.SX32 R43, R43, R64, 0x1d ;  /* 0x000000402b2b7211 */ /* 0x000fe200078feaff */
[----:B------:R-:W-:Y:S02]  /*3c00*/  HADD2.F32 R104, -RZ, R9.H1_H1 ;  /* 0x30000009ff687230 */ /* 0x000fe40000004100 */
[----:B------:R-:W-:Y:S01]  /*3c10*/  FFMA.FTZ R100, R2, R79, R81 ;  /* 0x0000004f02647223 */ /* 0x000fe20000010051 */
[----:B------:R-:W-:Y:S01]  /*3c20*/  HADD2.F32 R34, -RZ, R73.H1_H1 ;  /* 0x30000049ff227230 */ /* 0x000fe20000004100 */
[----:B------:R-:W-:Y:S01]  /*3c30*/  IADD3 R79, PT, PT, R43, 0x20, RZ ;  /* 0x000000202b4f7810 */ /* 0x000fe20007ffe0ff */
[----:B------:R-:W-:Y:S02]  /*3c40*/  HADD2.F32 R38, -RZ, R7.H1_H1 ;  /* 0x30000007ff267230 */ /* 0x000fe40000004100 */
[----:B------:R-:W-:Y:S01]  /*3c50*/  FFMA.FTZ R85, R85, R102, R104 ;  /* 0x0000006655557223 */ /* 0x000fe20000010068 */
[----:B------:R-:W-:-:S02]  /*3c60*/  IADD3 R81, PT, PT, R43, 0x40, RZ ;  /* 0x000000402b517810 */ /* 0x000fc40007ffe0ff */
[----:B------:R-:W-:Y:S01]  /*3c70*/  IADD3 R99, PT, PT, R43, 0x60, RZ ;  /* 0x000000602b637810 */ /* 0x000fe20007ffe0ff */
[----:B------:R-:W-:Y:S01]  /*3c80*/  FFMA.FTZ R103, R3, R34, R38 ;  /* 0x0000002203677223 */ /* 0x000fe20000010026 */
[--C-:B0-----:R-:W-:Y:S01]  /*3c90*/  IMAD.WIDE.U32 R2, R43, 0x10, R82.reuse ;  /* 0x000000102b027825 */ /* 0x101fe200078e0052 */
[----:B------:R-:W-:Y:S02]  /*3ca0*/  F2FP.F16.F32.PACK_AB R34, R92, R87 ;  /* 0x000000575c22723e */ /* 0x000fe400000000ff */
[----:B------:R-:W-:Y:S01]  /*3cb0*/  F2FP.F16.F32.PACK_AB R38, R91, R84 ;  /* 0x000000545b26723e */ /* 0x000fe200000000ff */
[--C-:B------:R-:W-:Y:S01]  /*3cc0*/  IMAD.WIDE.U32 R78, R79, 0x10, R82.reuse ;  /* 0x000000104f4e7825 */ /* 0x100fe200078e0052 */
[----:B------:R-:W-:Y:S01]  /*3cd0*/  F2FP.F16.F32.PACK_AB R37, R85, R86 ;  /* 0x000000565525723e */ /* 0x000fe200000000ff */
[----:B------:R0:W-:Y:S01]  /*3ce0*/  STG.E.128 desc[UR6][R2.64], R28 ;  /* 0x0000001c02007986 */ /* 0x0001e2000c101d06 */
[----:B------:R-:W-:Y:S01]  /*3cf0*/  F2FP.F16.F32.PACK_AB R43, R103, R100 ;  /* 0x00000064672b723e */ /* 0x000fe200000000ff */
[--C-:B------:R-:W-:Y:S01]  /*3d00*/  IMAD.WIDE.U32 R80, R81, 0x10, R82.reuse ;  /* 0x0000001051507825 */ /* 0x100fe200078e0052 */
[----:B------:R-:W-:Y:S01]  /*3d10*/  F2FP.F16.F32.PACK_AB R42, R101, R42 ;  /* 0x0000002a652a723e */ /* 0x000fe200000000ff */
[----:B------:R0:W-:Y:S02]  /*3d20*/  STG.E.128 desc[UR6][R78.64], R32 ;  /* 0x000000204e007986 */ /* 0x0001e4000c101d06 */
[----:B------:R-:W-:-:S02]  /*3d30*/  IMAD.WIDE.U32 R82, R99, 0x10, R82 ;  /* 0x0000001063527825 */ /* 0x000fc400078e0052 */
[----:B------:R0:W-:Y:S04]  /*3d40*/  STG.E.128 desc[UR6][R80.64], R36 ;  /* 0x0000002450007986 */ /* 0x0001e8000c101d06 */
[----:B------:R0:W-:Y:S02]  /*3d50*/  STG.E.128 desc[UR6][R82.64], R40 ;  /* 0x0000002852007986 */ /* 0x0001e4000c101d06 */
.L_x_3977:
[----:B------:R-:W-:Y:S05]  /*3d60*/  BSYNC.RECONVERGENT B0 ;  /* 0x0000000000007941 */ /* 0x000fea0003800200 */
.L_x_3976:
[----:B0-----:R-:W0:Y:S02]  /*3d70*/  LDC.64 R2, c[0x0][0x380] ;  /* 0x0000e000ff027b82 */ /* 0x001e240000000a00 */
[----:B0-----:R-:W-:-:S04]  /*3d80*/  LEA R65, R2, R65, 0x2 ;  /* 0x0000004102417211 */ /* 0x001fc800078e10ff */
[----:B------:R-:W-:-:S13]  /*3d90*/  ISETP.GE.AND P0, PT, R65, R3, PT ;  /* 0x000000034100720c */ /* 0x000fda0003f06270 */
[----:B------:R-:W-:Y:S05]  /*3da0*/  @!P0 BRA `(.L_x_3978) ;  /* 0xffffffc800448947 */ /* 0x000fea000383ffff */
[----:B------:R-:W-:Y:S05]  /*3db0*/  EXIT ;  /* 0x000000000000794d */ /* 0x000fea0003800000 */
.L_x_3975:
        /* <DEDUP_REMOVED lines=8> */
.L_x_3980:
[----:B------:R-:W-:Y:S05]  /*3e40*/  BSYNC B0 ;  /* 0x0000000000007941 */ /* 0x000fea0003800000 */
.L_x_3979:
        /* <DEDUP_REMOVED lines=10> */
.L_x_3981:
[----:B------:R-:W-:Y:S01]  /*3ef0*/  HFMA2 R103, -RZ, RZ, 0, 2.384185791015625e-07 ;  /* 0x00000004ff677431 */ /* 0x000fe200000001ff */
[----:B------:R-:W-:-:S05]  /*3f00*/  MOV R3, R31 ;  /* 0x0000001f00037202 */ /* 0x000fca0000000f00 */
[----:B------:R-:W-:-:S05]  /*3f10*/  FADD.FTZ R3, R2, R3 ;  /* 0x0000000302037221 */ /* 0x000fca0000010000 */
[----:B------:R-:W-:-:S07]  /*3f20*/  MOV R102, R3 ;  /* 0x0000000300667202 */ /* 0x000fce0000000f00 */
[----:B------:R-:W-:Y:S05]  /*3f30*/  WARPSYNC.COLLECTIVE R101, `(.L_x_3982) ;  /* 0x0000000065087348 */ /* 0x000fea0003c00000 */
[----:B------:R0:W1:Y:S02]  /*3f40*/  SHFL.BFLY P2, R31, R102, R103, R104 ;  /* 0x0c000067661f7389 */ /* 0x0000640000040068 */
[----:B01----:R-:W-:Y:S05]  /*3f50*/  ENDCOLLECTIVE ;  /* 0x000000000000791b */ /* 0x003fea0003800000 */
.L_x_3982:
[----:B------:R-:W-:Y:S01]  /*3f60*/  HFMA2 R103, -RZ, RZ, 0, 4.76837158203125e-07 ;  /* 0x00000008ff677431 */ /* 0x000fe200000001ff */
[----:B------:R-:W-:-:S05]  /*3f70*/  MOV R0, R31 ;  /* 0x0000001f00007202 */ /* 0x000fca0000000f00 */
[----:B------:R-:W-:-:S05]  /*3f80*/  FADD.FTZ R28, R3, R0 ;  /* 0x00000000031c7221 */ /* 0x000fca0000010000 */
[----:B------:R-:W-:-:S07]  /*3f90*/  MOV R102, R28 ;  /* 0x0000001c00667202 */ /* 0x000fce0000000f00 */
[----:B------:R-:W-:Y:S05]  /*3fa0*/  WARPSYNC.COLLECTIVE R101, `(.L_x_3983) ;  /* 0x0000000065087348 */ /* 0x000fea0003c00000 */
[----:B------:R0:W1:Y:S02]  /*3fb0*/  SHFL.BFLY P2, R31, R102, R103, R104 ;  /* 0x0c000067661f7389 */ /* 0x0000640000040068 */
[----:B01----:R-:W-:Y:S05]  /*3fc0*/  ENDCOLLECTIVE ;  /* 0x000000000000791b */ /* 0x003fea0003800000 */
.L_x_3983:
[----:B------:R-:W-:Y:S01]  /*3fd0*/  HFMA2 R103, -RZ, RZ, 0, 9.5367431640625e-07 ;  /* 0x00000010ff677431 */ /* 0x000fe200000001ff */
[----:B------:R-:W-:-:S05]  /*3fe0*/  MOV R29, R31 ;  /* 0x0000001f001d7202 */ /* 0x000fca0000000f00 */
[----:B------:R-:W-:-:S05]  /*3ff0*/  FADD.FTZ R29, R28, R29 ;  /* 0x0000001d1c1d7221 */ /* 0x000fca0000010000 */
[----:B------:R-:W-:-:S07]  /*4000*/  MOV R102, R29 ;  /* 0x0000001d00667202 */ /* 0x000fce0000000f00 */
[----:B------:R-:W-:Y:S05]  /*4010*/  WARPSYNC.COLLECTIVE R101, `(.L_x_3984) ;  /* 0x0000000065087348 */ /* 0x000fea0003c00000 */
[----:B------:R0:W1:Y:S02]  /*4020*/  SHFL.BFLY P2, R31, R102, R103, R104 ;  /* 0x0c000067661f7389 */ /* 0x0000640000040068 */
[----:B01----:R-:W-:Y:S05]  /*4030*/  ENDCOLLECTIVE ;  /* 0x000000000000791b */ /* 0x003fea0003800000 */
.L_x_3984:
        /* <DEDUP_REMOVED lines=72> */
.L_x_3985:
[----:B------:R-:W-:Y:S01]  /*44c0*/  HFMA2 R103, -RZ, RZ, 0, 1.1920928955078125e-07 ;  /* 0x00000002ff677431 */ /* 0x000fe200000001ff */
[----:B------:R-:W-:-:S05]  /*44d0*/  MOV R3, R31 ;  /* 0x0000001f00037202 */ /* 0x000fca0000000f00 */
[----:B------:R-:W-:-:S05]  /*44e0*/  FADD.FTZ R3, R0, R3 ;  /* 0x0000000300037221 */ /* 0x000fca0000010000 */
[----:B------:R-:W-:-:S07]  /*44f0*/  MOV R102, R3 ;  /* 0x0000000300667202 */ /* 0x000fce0000000f00 */
[----:B------:R-:W-:Y:S05]  /*4500*/  WARPSYNC.COLLECTIVE R101, `(.L_x_3986) ;  /* 0x0000000065087348 */ /* 0x000fea0003c00000 */
[----:B------:R0:W1:Y:S02]  /*4510*/  SHFL.BFLY P2, R31, R102, R103, R104 ;  /* 0x0c000067661f7389 */ /* 0x0000640000040068 */
[----:B01----:R-:W-:Y:S05]  /*4520*/  ENDCOLLECTIVE ;  /* 0x000000000000791b */ /* 0x003fea0003800000 */
.L_x_3986:
[----:B------:R-:W-:Y:S01]  /*4530*/  HFMA2 R103, -RZ, RZ, 0, 2.384185791015625e-07 ;  /* 0x00000004ff677431 */ /* 0x000fe200000001ff */
[----:B------:R-:W-:-:S05]  /*4540*/  MOV R2, R31 ;  /* 0x0000001f00027202 */ /* 0x000fca0000000f00 */
[----:B------:R-:W-:-:S05]  /*4550*/  FADD.FTZ R2, R3, R2 ;  /* 0x0000000203027221 */ /* 0x000fca0000010000 */
[----:B------:R-:W-:-:S07]  /*4560*/  MOV R102, R2 ;  /* 0x0000000200667202 */ /* 0x000fce0000000f00 */
[----:B------:R-:W-:Y:S05]  /*4570*/  WARPSYNC.COLLECTIVE R101, `(.L_x_3987) ;  /* 0x0000000065087348 */ /* 0x000fea0003c00000 */
[----:B------:R0:W1:Y:S02]  /*4580*/  SHFL.BFLY P2, R31, R102, R103, R104 ;  /* 0x0c000067661f7389 */ /* 0x0000640000040068 */
[----:B01----:R-:W-:Y:S05]  /*4590*/  ENDCOLLECTIVE ;  /* 0x000000000000791b */ /* 0x003fea0003800000 */
.L_x_3987:
[----:B------:R-:W-:Y:S01]  /*45a0*/  HFMA2 R103, -RZ, RZ, 0, 4.76837158203125e-07 ;  /* 0x00000008ff677431 */ /* 0x000fe200000001ff */
[----:B------:R-:W-:-:S05]  /*45b0*/  MOV R29, R31 ;  /* 0x0000001f001d7202 */ /* 0x000fca0000000f00 */
[----:B------:R-:W-:-:S05]  /*45c0*/  FADD.FTZ R29, R2, R29 ;  /* 0x0000001d021d7221 */ /* 0x000fca0000010000 */
[----:B------:R-:W-:-:S07]  /*45d0*/  MOV R102, R29 ;  /* 0x0000001d00667202 */ /* 0x000fce0000000f00 */
[----:B------:R-:W-:Y:S05]  /*45e0*/  WARPSYNC.COLLECTIVE R101, `(.L_x_3988) ;  /* 0x0000000065087348 */ /* 0x000fea0003c00000 */
[----:B------:R0:W1:Y:S02]  /*45f0*/  SHFL.BFLY P2, R31, R102, R103, R104 ;  /* 0x0c000067661f7389 */ /* 0x0000640000040068 */
[----:B01----:R-:W-:Y:S05]  /*4600*/  ENDCOLLECTIVE ;  /* 0x000000000000791b */ /* 0x003fea0003800000 */
.L_x_3988:
[----:B------:R-:W-:Y:S01]  /*4610*/  HFMA2 R103, -RZ, RZ, 0, 9.5367431640625e-07 ;  /* 0x00000010ff677431 */ /* 0x000fe200000001ff */
[----:B------:R-:W-:-:S05]  /*4620*/  MOV R28, R31 ;  /* 0x0000001f001c7202 */ /* 0x000fca0000000f00 */
[----:B------:R-:W-:-:S05]  /*4630*/  FADD.FTZ R28, R29, R28 ;  /* 0x0000001c1d1c7221 */ /* 0x000fca0000010000 */
[----:B------:R-:W-:-:S07]  /*4640*/  MOV R102, R28 ;  /* 0x0000001c00667202 */ /* 0x000fce0000000f00 */
[----:B------:R-:W-:Y:S05]  /*4650*/  WARPSYNC.COLLECTIVE R101, `(.L_x_3989) ;  /* 0x0000000065087348 */ /* 0x000fea0003c00000 */
[----:B------:R0:W1:Y:S02]  /*4660*/  SHFL.BFLY P2, R31, R102, R103, R104 ;  /* 0x0c000067661f7389 */ /* 0x0000640000040068 */
[----:B01----:R-:W-:Y:S05]  /*4670*/  ENDCOLLECTIVE ;  /* 0x000000000000791b */ /* 0x003fea0003800000 */
.L_x_3989:
[----:B------:R-:W-:Y:S05]  /*4680*/  BRA `(.L_x_3990) ;  /* 0xffffffe800707947 */ /* 0x000fea000383ffff */
.L_x_3991:
        /* <DEDUP_REMOVED lines=15> */
.L_x_37251:


//--------------------- .text._ZN10layer_norm13ln_fwd_kernelINS_13Kernel_traitsI6__halfS2_S2_S2_fjLj1024ELj1ELj4ELj1ELj16ENS_18Kernel_traits_baseILj1024ES2_S2_S2_S2_fjLj128EEEEELb1ELb0ELb0ELb0EEEvNS_9FwdParamsE --------------------------
	.section	.text._ZN10layer_norm13ln_fwd_kernelINS_13Kernel_traitsI6__halfS2_S2_S2_fjLj1024ELj1ELj4ELj1ELj16ENS_18Kernel_traits_baseILj1024ES2_S2_S2_S2_fjLj128EEEEELb1ELb0ELb0ELb0EEEvNS_9FwdParamsE,"ax",@progbits
	.align	128
        .global         _ZN10layer_norm13ln_fwd_kernelINS_13Kernel_traitsI6__halfS2_S2_S2_fjLj1024ELj1ELj4ELj1ELj16ENS_18Kernel_traits_baseILj1024ES2_S2_S2_S2_fjLj128EEEEELb1ELb0ELb0ELb0EEEvNS_9FwdParamsE
        .type           _ZN10layer_norm13ln_fwd_kernelINS_13Kernel_traitsI6__halfS2_S2_S2_fjLj1024ELj1ELj4ELj1ELj16ENS_18Kernel_traits_baseILj1024ES2_S2_S2_S2_fjLj128EEEEELb1ELb0ELb0ELb0EEEvNS_9FwdParamsE,@function
        .size           _ZN10layer_norm13ln_fwd_kernelINS_13Kernel_traitsI6__halfS2_S2_S2_fjLj1024ELj1ELj4ELj1ELj16ENS_18Kernel_traits_baseILj1024ES2_S2_S2_S2_fjLj128EEEEELb1ELb0ELb0ELb0EEEvNS_9FwdParamsE,(.L_x_37252 - _ZN10layer_norm13ln_fwd_kernelINS_13Kernel_traitsI6__halfS2_S2_S2_fjLj1024ELj1ELj4ELj1ELj16ENS_18Kernel_traits_baseILj1024ES2_S2_S2_S2_fjLj128EEEEELb1ELb0ELb0ELb0EEEvNS_9FwdParamsE)
        .other          _ZN10layer_norm13ln_fwd_kernelINS_13Kernel_traitsI6__halfS2_S2_S2_fjLj1024ELj1ELj4ELj1ELj16ENS_18Kernel_traits_baseILj1024ES2_S2_S2_S2_fjLj128EEEEELb1ELb0ELb0ELb0EEEvNS_9FwdParamsE,@"STO_CUDA_ENTRY STV_DEFAULT"
_ZN10layer_norm13ln_fwd_kernelINS_13Kernel_traitsI6__halfS2_S2_S2_fjLj1024ELj1ELj4ELj1ELj16ENS_18Kernel_traits_baseILj1024ES2_S2_S2_S2_fjLj128EEEEELb1ELb0ELb0ELb0EEEvNS_9FwdParamsE:
.text._ZN10layer_norm13ln_fwd_kernelINS_13Kernel_traitsI6__halfS2_S2_S2_fjLj1024ELj1ELj4ELj1ELj16ENS_18Kernel_traits_baseILj1024ES2_S2_S2_S2_fjLj128EEEEELb1ELb0ELb0ELb0EEEvNS_9FwdParamsE:
        /* <DEDUP_REMOVED lines=21> */
[----:B-1----:R-:W-:Y:S01]  /*0150*/  SHF.R.U32.HI R14, RZ, 0x5, R15 ;  /* 0x00000005ff0e7819 */ /* 0x002fe2000001160f */
[----:B---3--:R-:W-:-:S06]  /*0160*/  USHF.L.U32 UR4, UR5, 0x2, URZ ;  /* 0x0000000205047899 */ /* 0x008fcc00080006ff */
[----:B------:R-:W-:Y:S02]  /*0170*/  LOP3.LUT R14, R14, UR4, RZ, 0xfc, !PT ;  /* 0x000000040e0e7c12 */ /* 0x000fe4000f8efcff */
        /* <DEDUP_REMOVED lines=15> */
[----:B0-----:R-:W-:Y:S01]  /*0270*/  IMAD R2, R2, UR5, R15 ;  /* 0x0000000502027c24 */ /* 0x001fe2000f8e020f */
[----:B------:R-:W-:Y:S01]  /*0280*/  LOP3.LUT R15, R15, 0x1f, RZ, 0xc0, !PT ;  /* 0x0000001f0f0f7812 */ /* 0x000fe200078ec0ff */
[----:B------:R-:W-:Y:S02]  /*0290*/  UIADD3 UR21, UPT, UPT, UR6, 0x78dde6e4, URZ ;  /* 0x78dde6e406157890 */ /* 0x000fe4000fffe0ff */
[----:B------:R-:W-:Y:S02]  /*02a0*/  UIADD3 UR22, UPT, UPT, UR7, -0x126145ec, URZ ;  /* 0xed9eba1407167890 */ /* 0x000fe4000fffe0ff */
        /* <DEDUP_REMOVED lines=45> */
.L_x_3993:
        /* <DEDUP_REMOVED lines=31> */
.L_x_3994:
[----:B------:R-:W-:Y:S05]  /*0770*/  BSYNC.RECONVERGENT B0 ;  /* 0x0000000000007941 */ /* 0x000fea0003800200 */
.L_x_3992:
[----:B------:R-:W0:Y:S02]  /*0780*/  LDCU UR4, c[0x0][0x384] ;  /* 0x00007080ff0477ac */ /* 0x000e240008000800 */
[----:B0-----:R-:W-:-:S13]  /*0790*/  ISETP.GE.AND P0, PT, R14, UR4, PT ;  /* 0x000000040e007c0c */ /* 0x001fda000bf06270 */
[----:B------:R-:W-:Y:S05]  /*07a0*/  @P0 EXIT ;  /* 0x000000000000094d */ /* 0x000fea0003800000 */
[----:B------:R-:W-:Y:S01]  /*07b0*/  IMAD.HI.U32 R5, R2, -0x326172a9, RZ ;  /* 0xcd9e8d5702057827 */ /* 0x000fe200078e00ff */
[----:B------:R-:W0:Y:S01]  /*07c0*/  LDCU.64 UR10, c[0x0][0x3e0] ;  /* 0x00007c00ff0a77ac */ /* 0x000e220008000a00 */
[----:B------:R-:W-:Y:S02]  /*07d0*/  BSSY B0, `(.L_x_3995) ;  /* 0x00016a5000007945 */ /* 0x000fe40003800000 */
[C---:B------:R-:W-:Y:S01]  /*07e0*/  IMAD.HI.U32 R6, R3.reuse, -0x2daee0ad, RZ ;  /* 0xd2511f5303067827 */ /* 0x040fe200078e00ff */
[----:B------:R-:W-:Y:S01]  /*07f0*/  LOP3.LUT R5, R4, UR6, R5, 0x96, !PT ;  /* 0x0000000604057c12 */ /* 0x000fe2000f8e9605 */
[----:B------:R-:W1:Y:S02]  /*0800*/  LDCU.U8 UR4, c[0x0][0x410] ;  /* 0x00008200ff0477ac */ /* 0x000e640008000000 */
[----:B------:R-:W-:Y:S01]  /*0810*/  IMAD R12, R3, -0x2daee0ad, RZ ;  /* 0xd2511f53030c7824 */ /* 0x000fe200078e02ff */
[----:B------:R-:W-:Y:S01]  /*0820*/  LOP3.LUT R6, R6, UR7, RZ, 0x3c, !PT ;  /* 0x0000000706067c12 */ /* 0x000fe2000f8e3cff */
[----:B------:R-:W-:Y:S01]  /*0830*/  IMAD.HI.U32 R9, R5, -0x2daee0ad, RZ ;  /* 0xd2511f5305097827 */ /* 0x000fe200078e00ff */
[----:B------:R-:W2:Y:S03]  /*0840*/  LDCU UR33, c[0x0][0x388] ;  /* 0x00007100ff2177ac */ /* 0x000ea60008000800 */
[----:B------:R-:W-:Y:S01]  /*0850*/  IMAD R10, R2, -0x326172a9, RZ ;  /* 0xcd9e8d57020a7824 */ /* 0x000fe200078e02ff */
[----:B------:R-:W-:Y:S01]  /*0860*/  LOP3.LUT R9, R12, UR16, R9, 0x96, !PT ;  /* 0x000000100c097c12 */ /* 0x000fe2000f8e9609 */
[C---:B------:R-:W-:Y:S01]  /*0870*/  IMAD.HI.U32 R7, R6.reuse, -0x326172a9, RZ ;  /* 0xcd9e8d5706077827 */ /* 0x040fe200078e00ff */
[----:B------:R-:W3:Y:S03]  /*0880*/  LDCU UR14, c[0x0][0x448] ;  /* 0x00008900ff0e77ac */ /* 0x000ee60008000800 */
[----:B------:R-:W-:Y:S01]  /*0890*/  IMAD R11, R6, -0x326172a9, RZ ;  /* 0xcd9e8d57060b7824 */ /* 0x000fe200078e02ff */
[----:B------:R-:W-:Y:S01]  /*08a0*/  LOP3.LUT R7, R10, UR15, R7, 0x96, !PT ;  /* 0x0000000f0a077c12 */ /* 0x000fe2000f8e9607 */
[----:B------:R-:W-:Y:S01]  /*08b0*/  IMAD.HI.U32 R6, R9, -0x326172a9, RZ ;  /* 0xcd9e8d5709067827 */ /* 0x000fe200078e00ff */
[----:B0-----:R-:W-:Y:S01]  /*08c0*/  UISETP.NE.U32.AND UP0, UPT, UR10, URZ, UPT ;  /* 0x000000ff0a00728c */ /* 0x001fe2000bf05070 */
[----:B------:R-:W0:Y:S02]  /*08d0*/  LDCU.64 UR12, c[0x0][0x3a0] ;  /* 0x00007400ff0c77ac */ /* 0x000e240008000a00 */
[----:B------:R-:W-:Y:S01]  /*08e0*/  IMAD R10, R5, -0x2daee0ad, RZ ;  /* 0xd2511f53050a7824 */ /* 0x000fe200078e02ff */
[----:B------:R-:W-:Y:S01]  /*08f0*/  LOP3.LUT R6, R11, UR17, R6, 0x96, !PT ;  /* 0x000000110b067c12 */ /* 0x000fe2000f8e9606 */
[----:B------:R-:W-:Y:S01]  /*0900*/  IMAD.HI.U32 R5, R7, -0x2daee0ad, RZ ;  /* 0xd2511f5307057827 */ /* 0x000fe200078e00ff */
[----:B------:R-:W-:-:S02]  /*0910*/  UISETP.NE.AND.EX UP0, UPT, UR11, URZ, UPT, UP0 ;  /* 0x000000ff0b00728c */ /* 0x000fc4000bf05300 */
[----:B-1----:R-:W-:Y:S01]  /*0920*/  UISETP.NE.AND UP2, UPT, UR4, URZ, UPT ;  /* 0x000000ff0400728c */ /* 0x002fe2000bf45270 */
[----:B------:R-:W-:Y:S01]  /*0930*/  IMAD R12, R7, -0x2daee0ad, RZ ;  /* 0xd2511f53070c7824 */ /* 0x000fe200078e02ff */
[----:B------:R-:W-:Y:S01]  /*0940*/  LOP3.LUT R5, R10, UR18, R5, 0x96, !PT ;  /* 0x000000120a057c12 */ /* 0x000fe2000f8e9605 */
[----:B------:R-:W-:-:S04]  /*0950*/  IMAD.HI.U32 R11, R6, -0x2daee0ad, RZ ;  /* 0xd2511f53060b7827 */ /* 0x000fc800078e00ff */
[----:B------:R-:W-:Y:S01]  /*0960*/  IMAD R10, R9, -0x326172a9, RZ ;  /* 0xcd9e8d57090a7824 */ /* 0x000fe200078e02ff */
[----:B------:R-:W-:Y:S01]  /*0970*/  LOP3.LUT R11, R12, UR20, R11, 0x96, !PT ;  /* 0x000000140c0b7c12 */ /* 0x000fe2000f8e960b */
[----:B------:R-:W-:-:S04]  /*0980*/  IMAD.HI.U32 R7, R5, -0x326172a9, RZ ;  /* 0xcd9e8d5705077827 */ /* 0x000fc800078e00ff */
        /* <DEDUP_REMOVED lines=38> */
[----:B------:R-:W-:Y:S01]  /*0bf0*/  IMAD R10, R9, -0x326172a9, RZ ;  /* 0xcd9e8d57090a7824 */ /* 0x000fe200078e02ff */
[----:B------:R-:W-:Y:S01]  /*0c00*/  LOP3.LUT R7, R8, 0x3, RZ, 0xc0, !PT ;  /* 0x0000000308077812 */ /* 0x000fe200078ec0ff */
[----:B0-23--:R-:W-:-:S07]  /*0c10*/  IMAD.MOV.U32 R8, RZ, RZ, RZ ;  /* 0x000000ffff087224 */ /* 0x00dfce00078e00ff */
.L_x_4340:
        /* <DEDUP_REMOVED lines=15> */
[----:B--2---:R-:W-:Y:S01]  /*0d10*/  @P0 HADD2.F32 R86, -RZ, R48.H0_H0 ;  /* 0x20000030ff560230 */ /* 0x004fe20000004100 */
        /* <DEDUP_REMOVED lines=18> */
[----:B------:R-:W-:-:S04]  /*0e40*/  VIADDMNMX.U32 R9, R7, 0xfffffffe, R58, PT ;  /* 0xfffffffe07097846 */ /* 0x000fc8000380003a */
[----:B------:R-:W-:-:S04]  /*0e50*/  SHF.L.U32 R9, R9, 0x2, RZ ;  /* 0x0000000209097819 */ /* 0x000fc800000006ff */
[----:B------:R-:W0:Y:S02]  /*0e60*/  LDC R88, c[0x2][R9] ;  /* 0x0080000009587b82 */ /* 0x000e240000000800 */
[----:B0-----:R-:W-:-:S04]  /*0e70*/  SHF.R.S32.HI R89, RZ, 0x1f, R88 ;  /* 0x0000001fff597819 */ /* 0x001fc80000011458 */
.L_x_37084:
[----:B------:R-:W-:Y:S05]  /*0e80*/  BRX R88 -0xe90                                         (*"BRANCH_TARGETS .L_x_37085,.L_x_37086,.L_x_37087"*) ;  /* 0xfffffff0585c7949 */ /* 0x000fea000383ffff */
.L_x_37087:
[----:B------:R-:W-:Y:S01]  /*0e90*/  VIADD R57, R7, 0x1 ;  /* 0x0000000107397836 */ /* 0x000fe20000000000 */
[----:B------:R-:W-:Y:S01]  /*0ea0*/  MOV R9, R6 ;  /* 0x0000000600097202 */ /* 0x000fe20000000f00 */
[----:B------:R-:W-:Y:S01]  /*0eb0*/  IMAD.MOV.U32 R88, RZ, RZ, R85 ;  /* 0x000000ffff587224 */ /* 0x000fe200078e0055 */
[----:B------:R-:W-:Y:S06]  /*0ec0*/  BRA `(.L_x_4000) ;  /* 0x0000000000f07947 */ /* 0x000fec0003800000 */
.L_x_37085:
[----:B------:R-:W-:Y:S01]  /*0ed0*/  IMAD.MOV.U32 R88, RZ, RZ, R85 ;  /* 0x000000ffff587224 */ /* 0x000fe200078e0055 */
[----:B------:R-:W-:Y:S01]  /*0ee0*/  MOV R9, R5 ;  /* 0x0000000500097202 */ /* 0x000fe20000000f00 */
[----:B------:R-:W-:Y:S01]  /*0ef0*/  IMAD.MOV.U32 R57, RZ, RZ, 0x3 ;  /* 0x00000003ff397424 */ /* 0x000fe200078e00ff */
[----:B------:R-:W-:Y:S06]  /*0f00*/  BRA `(.L_x_4000) ;  /* 0x0000000000e07947 */ /* 0x000fec0003800000 */
.L_x_37086:
        /* <DEDUP_REMOVED lines=13> */
.L_x_4002:
[----:B------:R-:W-:Y:S05]  /*0fe0*/  BSYNC.RECONVERGENT B3 ;  /* 0x0000000000037941 */ /* 0x000fea0003800200 */
.L_x_4001:
        /* <DEDUP_REMOVED lines=42> */
.L_x_4000:
[----:B------:R-:W-:Y:S05]  /*1290*/  BSYNC.RECONVERGENT B2 ;  /* 0x0000000000027941 */ /* 0x000fea0003800200 */
.L_x_3999:
[----:B------:R-:W0:Y:S01]  /*12a0*/  LDC R89, c[0x0][0x408] ;  /* 0x00010200ff597b82 */ /* 0x000e220000000800 */
[----:B------:R-:W-:Y:S01]  /*12b0*/  I2FP.F32.U32 R58, R9 ;  /* 0x00000009003a7245 */ /* 0x000fe20000201000 */
[----:B-----5:R-:W-:Y:S01]  /*12c0*/  HADD2.F32 R7, -RZ, R52.H0_H0 ;  /* 0x20000034ff077230 */ /* 0x020fe20000004100 */
[----:B------:R-:W-:Y:S01]  /*12d0*/  ISETP.NE.AND P1, PT, R57, 0x1, PT ;  /* 0x000000013900780c */ /* 0x000fe20003f25270 */
[----:B------:R-:W-:Y:S01]  /*12e0*/  IMAD.MOV.U32 R81, RZ, RZ, 0x2f800000 ;  /* 0x2f800000ff517424 */ /* 0x000fe200078e00ff */
[----:B------:R-:W-:Y:S01]  /*12f0*/  BSSY.RECONVERGENT B2, `(.L_x_4003) ;  /* 0x000004f000027945 */ /* 0x000fe20003800200 */
[----:B------:R-:W-:Y:S02]  /*1300*/  HFMA2 R65, -RZ, RZ, 0, 1.1920928955078125e-07 ;  /* 0x00000002ff417431 */ /* 0x000fe400000001ff */
[----:B------:R-:W-:Y:S01]  /*1310*/  FMUL.FTZ R66, R7, R86 ;  /* 0x0000005607427220 */ /* 0x000fe20000410000 */
[----:B------:R-:W1:Y:S01]  /*1320*/  LDC R87, c[0x0][0x404] ;  /* 0x00010100ff577b82 */ /* 0x000e620000000800 */
[----:B------:R-:W-:Y:S01]  /*1330*/  FFMA.FTZ R58, R58, R81, 1.1641532182693481445e-10 ;  /* 0x2f0000003a3a7423 */ /* 0x000fe20000010051 */
[----:B------:R-:W-:-:S02]  /*1340*/  IMAD.MOV.U32 R7, RZ, RZ, R10 ;  /* 0x000000ffff077224 */ /* 0x000fc400078e000a */
[----:B0-----:R-:W-:Y:S02]  /*1350*/  FMUL.FTZ R66, R66, R89 ;  /* 0x0000005942427220 */ /* 0x001fe40000410000 */
[----:B-1----:R-:W-:Y:S01]  /*1360*/  FSETP.GTU.FTZ.AND P0, PT, R58, R87, PT ;  /* 0x000000573a00720b */ /* 0x002fe20003f1c000 */
[----:B------:R-:W-:-:S03]  /*1370*/  HADD2.F32 R58, -RZ, R48.H0_H0 ;  /* 0x20000030ff3a7230 */ /* 0x000fc60000004100 */
        /* <DEDUP_REMOVED lines=13> */
.L_x_4005:
        /* <DEDUP_REMOVED lines=13> */
.L_x_4007:
[----:B------:R-:W-:Y:S05]  /*1520*/  BSYNC.RECONVERGENT B3 ;  /* 0x0000000000037941 */ /* 0x000fea0003800200 */
.L_x_4006:
        /* <DEDUP_REMOVED lines=40> */
[----:B------:R-:W-:Y:S01]  /*17b0*/  IMAD.MOV.U32 R7, RZ, RZ, R88 ;  /* 0x000000ffff077224 */ /* 0x000fe200078e0058 */
[----:B------:R-:W-:Y:S02]  /*17c0*/  LOP3.LUT R5, R92, UR32, R91, 0x96, !PT ;  /* 0x000000205c057c12 */ /* 0x000fe4000f8e965b */
[----:B------:R-:W-:-:S07]  /*17d0*/  MOV R88, R90 ;  /* 0x0000005a00587202 */ /* 0x000fce0000000f00 */
.L_x_4004:
[----:B------:R-:W-:Y:S05]  /*17e0*/  BSYNC.RECONVERGENT B2 ;  /* 0x0000000000027941 */ /* 0x000fea0003800200 */
.L_x_4003:
[----:B------:R-:W-:Y:S01]  /*17f0*/  I2FP.F32.U32 R58, R7 ;  /* 0x00000007003a7245 */ /* 0x000fe20000201000 */
[----:B------:R-:W-:Y:S01]  /*1800*/  HADD2.F32 R7, -RZ, R52.H1_H1 ;  /* 0x30000034ff077230 */ /* 0x000fe20000004100 */
[----:B------:R-:W-:Y:S01]  /*1810*/  ISETP.NE.AND P1, PT, R65, 0x1, PT ;  /* 0x000000014100780c */ /* 0x000fe20003f25270 */
[----:B------:R-:W-:Y:S01]  /*1820*/  HADD2.F32 R57, -RZ, R48.H1_H1 ;  /* 0x30000030ff397230 */ /* 0x000fe20000004100 */
[----:B------:R-:W-:Y:S01]  /*1830*/  BSSY.RECONVERGENT B2, `(.L_x_4008) ;  /* 0x000004c000027945 */ /* 0x000fe20003800200 */
[----:B------:R-:W-:Y:S01]  /*1840*/  FFMA.FTZ R58, R58, R81, 1.1641532182693481445e-10 ;  /* 0x2f0000003a3a7423 */ /* 0x000fe20000010051 */
[----:B------:R-:W-:Y:S01]  /*1850*/  FMUL.FTZ R52, R7, R86 ;  /* 0x0000005607347220 */ /* 0x000fe20000410000 */
[----:B------:R-:W-:Y:S01]  /*1860*/  IMAD.MOV.U32 R66, RZ, RZ, 0x2 ;  /* 0x00000002ff427424 */ /* 0x000fe200078e00ff */
[----:B------:R-:W-:Y:S02]  /*1870*/  MOV R7, R10 ;  /* 0x0000000a00077202 */ /* 0x000fe40000000f00 */
[----:B------:R-:W-:Y:S01]  /*1880*/  FMUL.FTZ R52, R52, R89 ;  /* 0x0000005934347220 */ /* 0x000fe20000410000 */
[----:B------:R-:W-:-:S04]  /*1890*/  FSETP.GTU.FTZ.AND P0, PT, R58, R87, PT ;  /* 0x000000573a00720b */ /* 0x000fc80003f1c000 */
        /* <DEDUP_REMOVED lines=12> */
.L_x_4010:
        /* <DEDUP_REMOVED lines=13> */
.L_x_4012:
[----:B------:R-:W-:Y:S05]  /*1a30*/  BSYNC.RECONVERGENT B3 ;  /* 0x0000000000037941 */ /* 0x000fea0003800200 */
.L_x_4011:
        /* <DEDUP_REMOVED lines=38> */
[----:B------:R-:W-:Y:S02]  /*1ca0*/  LOP3.LUT R6, R6, UR31, R91, 0x96, !PT ;  /* 0x0000001f06067c12 */ /* 0x000fe4000f8e965b */
[----:B------:R-:W-:Y:S01]  /*1cb0*/  MOV R10, R90 ;  /* 0x0000005a000a7202 */ /* 0x000fe20000000f00 */
[----:B------:R-:W-:-:S04]  /*1cc0*/  IMAD.WIDE.U32 R90, R5, -0x2daee0ad, RZ ;  /* 0xd2511f53055a7825 */ /* 0x000fc800078e00ff */
[----:B------:R-:W-:Y:S01]  /*1cd0*/  IMAD.MOV.U32 R88, RZ, RZ, R90 ;  /* 0x000000ffff587224 */ /* 0x000fe200078e005a */
[----:B------:R-:W-:-:S07]  /*1ce0*/  LOP3.LUT R5, R92, UR32, R91, 0x96, !PT ;  /* 0x000000205c057c12 */ /* 0x000fce000f8e965b */
.L_x_4009:
[----:B------:R-:W-:Y:S05]  /*1cf0*/  BSYNC.RECONVERGENT B2 ;  /* 0x0000000000027941 */ /* 0x000fea0003800200 */
.L_x_4008:
[----:B------:R-:W-:Y:S01]  /*1d00*/  I2FP.F32.U32 R48, R7 ;  /* 0x0000000700307245 */ /* 0x000fe20000201000 */
[----:B------:R-:W-:Y:S01]  /*1d10*/  HADD2.F32 R7, -RZ, R53.H0_H0 ;  /* 0x20000035ff077230 */ /* 0x000fe20000004100 */
[----:B------:R-:W-:Y:S01]  /*1d20*/  ISETP.NE.AND P2, PT, R66, 0x1, PT ;  /* 0x000000014200780c */ /* 0x000fe20003f45270 */
[----:B------:R-:W-:Y:S02]  /*1d30*/  BSSY.RECONVERGENT B2, `(.L_x_4013) ;  /* 0x000004d000027945 */ /* 0x000fe40003800200 */
[----:B------:R-:W-:Y:S01]  /*1d40*/  FFMA.FTZ R48, R48, R81, 1.1641532182693481445e-10 ;  /* 0x2f00000030307423 */ /* 0x000fe20000010051 */
[----:B------:R-:W-:Y:S01]  /*1d50*/  FMUL.FTZ R52, R7, R86 ;  /* 0x0000005607347220 */ /* 0x000fe20000410000 */
[----:B------:R-:W-:-:S03]  /*1d60*/  HADD2.F32 R7, -RZ, R49.H0_H0 ;  /* 0x20000031ff077230 */ /* 0x000fc60000004100 */
[----:B------:R-:W-:Y:S01]  /*1d70*/  FMUL.FTZ R52, R52, R89 ;  /* 0x0000005934347220 */ /* 0x000fe20000410000 */
[----:B------:R-:W-:-:S04]  /*1d80*/  FSETP.GTU.FTZ.AND P1, PT, R48, R87, PT ;  /* 0x000000573000720b */ /* 0x000fc80003f3c000 */
[----:B------:R-:W-:Y:S02]  /*1d90*/  FSEL R52, R52, RZ, !P1 ;  /* 0x000000ff34347208 */ /* 0x000fe40004800000 */
[----:B------:R-:W-:-:S03]  /*1da0*/  PLOP3.LUT P1, PT, P1, PT, PT, 0x8, 0x80 ;  /* 0x000000000080781c */ /* 0x000fc60000f2e170 */
[----:B------:R-:W-:Y:S01]  /*1db0*/  FADD.FTZ R58, R52, R7 ;  /* 0x00000007343a7221 */ /* 0x000fe20000010000 */
[----:B------:R-:W-:Y:S02]  /*1dc0*/  IMAD.MOV.U32 R52, RZ, RZ, 0x2 ;  /* 0x00000002ff347424 */ /* 0x000fe400078e00ff */
        /* <DEDUP_REMOVED lines=10> */
.L_x_4015:
        /* <DEDUP_REMOVED lines=13> */
.L_x_4017:
[----:B------:R-:W-:Y:S05]  /*1f40*/  BSYNC.RECONVERGENT B3 ;  /* 0x0000000000037941 */ /* 0x000fea0003800200 */
.L_x_4016:
        /* <DEDUP_REMOVED lines=37> */
[----:B------:R-:W-:-:S03]  /*21a0*/  MOV R7, R88 ;  /* 0x0000005800077202 */ /* 0x000fc60000000f00 */
[----:B------:R-:W-:Y:S01]  /*21b0*/  IMAD.MOV.U32 R10, RZ, RZ, R90 ;  /* 0x000000ffff0a7224 */ /* 0x000fe200078e005a */
[----:B------:R-:W-:Y:S01]  /*21c0*/  LOP3.LUT R6, R6, UR31, R91, 0x96, !PT ;  /* 0x0000001f06067c12 */ /* 0x000fe2000f8e965b */
[----:B------:R-:W-:-:S04]  /*21d0*/  IMAD.WIDE.U32 R90, R5, -0x2daee0ad, RZ ;  /* 0xd2511f53055a7825 */ /* 0x000fc800078e00ff */
[----:B------:R-:W-:Y:S01]  /*21e0*/  IMAD.MOV.U32 R88, RZ, RZ, R90 ;  /* 0x000000ffff587224 */ /* 0x000fe200078e005a */
[----:B------:R-:W-:-:S07]  /*21f0*/  LOP3.LUT R5, R92, UR32, R91, 0x96, !PT ;  /* 0x000000205c057c12 */ /* 0x000fce000f8e965b */
.L_x_4014:
[----:B------:R-:W-:Y:S05]  /*2200*/  BSYNC.RECONVERGENT B2 ;  /* 0x0000000000027941 */ /* 0x000fea0003800200 */
.L_x_4013:
[----:B------:R-:W-:Y:S01]  /*2210*/  I2FP.F32.U32 R48, R7 ;  /* 0x0000000700307245 */ /* 0x000fe20000201000 */
[----:B------:R-:W-:Y:S01]  /*2220*/  HADD2.F32 R53, -RZ, R53.H1_H1 ;  /* 0x30000035ff357230 */ /* 0x000fe20000004100 */
[----:B------:R-:W-:Y:S01]  /*2230*/  ISETP.NE.AND P3, PT, R52, 0x1, PT ;  /* 0x000000013400780c */ /* 0x000fe20003f65270 */
[----:B------:R-:W-:Y:S01]  /*2240*/  BSSY.RECONVERGENT B2, `(.L_x_4018) ;  /* 0x000004d000027945 */ /* 0x000fe20003800200 */
[----:B------:R-:W-:Y:S02]  /*2250*/  IMAD.MOV.U32 R7, RZ, RZ, R10 ;  /* 0x000000ffff077224 */ /* 0x000fe400078e000a */
[----:B------:R-:W-:Y:S01]  /*2260*/  FFMA.FTZ R48, R48, R81, 1.1641532182693481445e-10 ;  /* 0x2f00000030307423 */ /* 0x000fe20000010051 */
[----:B------:R-:W-:Y:S01]  /*2270*/  FMUL.FTZ R66, R53, R86 ;  /* 0x0000005635427220 */ /* 0x000fe20000410000 */
[----:B------:R-:W-:-:S03]  /*2280*/  HFMA2 R53, -RZ, RZ, 0, 1.1920928955078125e-07 ;  /* 0x00000002ff357431 */ /* 0x000fc600000001ff */
[----:B------:R-:W-:Y:S01]  /*2290*/  FMUL.FTZ R66, R66, R89 ;  /* 0x0000005942427220 */ /* 0x000fe20000410000 */
[----:B------:R-:W-:Y:S01]  /*22a0*/  FSETP.GTU.FTZ.AND P2, PT, R48, R87, PT ;  /* 0x000000573000720b */ /* 0x000fe20003f5c000 */
[----:B------:R-:W-:-:S03]  /*22b0*/  HADD2.F32 R48, -RZ, R49.H1_H1 ;  /* 0x30000031ff307230 */ /* 0x000fc60000004100 */
        /* <DEDUP_REMOVED lines=12> */
.L_x_4020:
        /* <DEDUP_REMOVED lines=13> */
.L_x_4022:
[----:B------:R-:W-:Y:S05]  /*2450*/  BSYNC.RECONVERGENT B3 ;  /* 0x0000000000037941 */ /* 0x000fea0003800200 */
.L_x_4021:
        /* <DEDUP_REMOVED lines=43> */
.L_x_4019:
[----:B------:R-:W-:Y:S05]  /*2710*/  BSYNC.RECONVERGENT B2 ;  /* 0x0000000000027941 */ /* 0x000fea0003800200 */
.L_x_4018:
[----:B------:R-:W-:Y:S01]  /*2720*/  I2FP.F32.U32 R48, R7 ;  /* 0x0000000700307245 */ /* 0x000fe20000201000 */
[----:B------:R-:W-:Y:S01]  /*2730*/  HADD2.F32 R7, -RZ, R54.H0_H0 ;  /* 0x20000036ff077230 */ /* 0x000fe20000004100 */
[----:B------:R-:W-:Y:S01]  /*2740*/  ISETP.NE.AND P4, PT, R53, 0x1, PT ;  /* 0x000000013500780c */ /* 0x000fe20003f85270 */
[----:B------:R-:W-:Y:S01]  /*2750*/  BSSY.RECONVERGENT B2, `(.L_x_4023) ;  /* 0x000004d000027945 */ /* 0x000fe20003800200 */
[----:B------:R-:W-:Y:S02]  /*2760*/  IMAD.MOV.U32 R49, RZ, RZ, 0x2 ;  /* 0x00000002ff317424 */ /* 0x000fe400078e00ff */
        /* <DEDUP_REMOVED lines=18> */
.L_x_4025:
        /* <DEDUP_REMOVED lines=13> */
.L_x_4027:
[----:B------:R-:W-:Y:S05]  /*2960*/  BSYNC.RECONVERGENT B3 ;  /* 0x0000000000037941 */ /* 0x000fea0003800200 */
.L_x_4026:
        /* <DEDUP_REMOVED lines=40> */
[----:B------:R-:W-:Y:S01]  /*2bf0*/  IMAD.MOV.U32 R10, RZ, RZ, R48 ;  /* 0x000000ffff0a7224 */ /* 0x000fe200078e0030 */
[----:B------:R-:W-:Y:S01]  /*2c00*/  LOP3.LUT R6, R6, UR31, R49, 0x96, !PT ;  /* 0x0000001f06067c12 */ /* 0x000fe2000f8e9631 */
[----:B------:R-:W-:-:S07]  /*2c10*/  HFMA2 R49, -RZ, RZ, 0, 0 ;  /* 0x00000000ff317431 */ /* 0x000fce00000001ff */
.L_x_4024:
[----:B------:R-:W-:Y:S05]  /*2c20*/  BSYNC.RECONVERGENT B2 ;  /* 0x0000000000027941 */ /* 0x000fea0003800200 */
.L_x_4023:
[----:B------:R-:W-:Y:S01]  /*2c30*/  I2FP.F32.U32 R48, R7 ;  /* 0x0000000700307245 */ /* 0x000fe20000201000 */
[----:B------:R-:W-:Y:S01]  /*2c40*/  HADD2.F32 R7, -RZ, R54.H1_H1 ;  /* 0x30000036ff077230 */ /* 0x000fe20000004100 */
[----:B------:R-:W-:Y:S01]  /*2c50*/  ISETP.NE.AND P5, PT, R49, 0x1, PT ;  /* 0x000000013100780c */ /* 0x000fe20003fa5270 */
[----:B------:R-:W-:Y:S01]  /*2c60*/  HADD2.F32 R73, -RZ, R50.H1_H1 ;  /* 0x30000032ff497230 */ /* 0x000fe20000004100 */
[----:B------:R-:W-:Y:S01]  /*2c70*/  BSSY.RECONVERGENT B2, `(.L_x_4028) ;  /* 0x000004c000027945 */ /* 0x000fe20003800200 */
[----:B------:R-:W-:Y:S01]  /*2c80*/  FFMA.FTZ R48, R48, R81, 1.1641532182693481445e-10 ;  /* 0x2f00000030307423 */ /* 0x000fe20000010051 */
[----:B------:R-:W-:Y:S01]  /*2c90*/  FMUL.FTZ R52, R7, R86 ;  /* 0x0000005607347220 */ /* 0x000fe20000410000 */
[----:B------:R-:W-:-:S03]  /*2ca0*/  IMAD.MOV.U32 R7, RZ, RZ, R10 ;  /* 0x000000ffff077224 */ /* 0x000fc600078e000a */
[----:B------:R-:W-:Y:S01]  /*2cb0*/  FMUL.FTZ R52, R52, R89 ;  /* 0x0000005934347220 */ /* 0x000fe20000410000 */
[----:B------:R-:W-:Y:S01]  /*2cc0*/  FSETP.GTU.FTZ.AND P4, PT, R48, R87, PT ;  /* 0x000000573000720b */ /* 0x000fe20003f9c000 */
[----:B------:R-:W-:-:S03]  /*2cd0*/  IMAD.MOV.U32 R48, RZ, RZ, 0x2 ;  /* 0x00000002ff307424 */ /* 0x000fc600078e00ff */
        /* <DEDUP_REMOVED lines=12> */
.L_x_4030:
        /* <DEDUP_REMOVED lines=13> */
.L_x_4032:
[----:B------:R-:W-:Y:S05]  /*2e70*/  BSYNC.RECONVERGENT B3 ;  /* 0x0000000000037941 */ /* 0x000fea0003800200 */
.L_x_4031:
        /* <DEDUP_REMOVED lines=43> */
.L_x_4029:
[----:B------:R-:W-:Y:S05]  /*3130*/  BSYNC.RECONVERGENT B2 ;  /* 0x0000000000027941 */ /* 0x000fea0003800200 */
.L_x_4028:
        /* <DEDUP_REMOVED lines=23> */
.L_x_4035:
        /* <DEDUP_REMOVED lines=15> */
.L_x_4037:
[----:B------:R-:W-:Y:S05]  /*33a0*/  BSYNC.RECONVERGENT B3 ;  /* 0x0000000000037941 */ /* 0x000fea0003800200 */
.L_x_4036:
        /* <DEDUP_REMOVED lines=36> */
[----:B------:R-:W-:-:S04]  /*35f0*/  IMAD.MOV.U32 R7, RZ, RZ, RZ ;  /* 0x000000ffff077224 */ /* 0x000fc800078e00ff */
[----:B------:R-:W-:-:S04]  /*3600*/  IMAD.WIDE.U32 R48, R48, -0x2daee0ad, RZ ;  /* 0xd2511f5330307825 */ /* 0x000fc800078e00ff */
[----:B------:R-:W-:Y:S01]  /*3610*/  IMAD.MOV.U32 R88, RZ, RZ, R48 ;  /* 0x000000ffff587224 */ /* 0x000fe200078e0030 */
[----:B------:R-:W-:Y:S01]  /*3620*/  LOP3.LUT R5, R52, UR32, R49, 0x96, !PT ;  /* 0x0000002034057c12 */ /* 0x000fe2000f8e9631 */
[----:B------:R-:W-:-:S05]  /*3630*/  IMAD.WIDE.U32 R48, R10, -0x326172a9, RZ ;  /* 0xcd9e8d570a307825 */ /* 0x000fca00078e00ff */
[----:B------:R-:W-:Y:S02]  /*3640*/  LOP3.LUT R6, R6, UR31, R49, 0x96, !PT ;  /* 0x0000001f06067c12 */ /* 0x000fe4000f8e9631 */
[----:B------:R-:W-:-:S07]  /*3650*/  MOV R10, R48 ;  /* 0x00000030000a7202 */ /* 0x000fce0000000f00 */
.L_x_4034:
[----:B------:R-:W-:Y:S05]  /*3660*/  BSYNC.RECONVERGENT B2 ;  /* 0x0000000000027941 */ /* 0x000fea0003800200 */
.L_x_4033:
[----:B------:R-:W-:Y:S01]  /*3670*/  I2FP.F32.U32 R48, R50 ;  /* 0x0000003200307245 */ /* 0x000fe20000201000 */
[----:B------:R-:W-:Y:S01]  /*3680*/  HADD2.F32 R55, -RZ, R55.H1_H1 ;  /* 0x30000037ff377230 */ /* 0x000fe20000004100 */
[----:B------:R-:W-:Y:S01]  /*3690*/  F2FP.F16.F32.PACK_AB R49, R65, R58 ;  /* 0x0000003a4131723e */ /* 0x000fe200000000ff */
[----:B------:R-:W-:Y:S02]  /*36a0*/  HADD2.F32 R51, -RZ, R51.H1_H1 ;  /* 0x30000033ff337230 */ /* 0x000fe40000004100 */
[----:B------:R-:W-:Y:S01]  /*36b0*/  FFMA.FTZ R48, R48, R81, 1.1641532182693481445e-10 ;  /* 0x2f00000030307423 */ /* 0x000fe20000010051 */
[----:B------:R-:W-:-:S04]  /*36c0*/  FMUL.FTZ R50, R55, R86 ;  /* 0x0000005637327220 */ /* 0x000fc80000410000 */
[----:B------:R-:W-:Y:S01]  /*36d0*/  FMUL.FTZ R50, R50, R89 ;  /* 0x0000005932327220 */ /* 0x000fe20000410000 */
[----:B------:R-:W-:Y:S02]  /*36e0*/  FSETP.GTU.FTZ.AND P6, PT, R48, R87, PT ;  /* 0x000000573000720b */ /* 0x000fe40003fdc000 */
[----:B------:R-:W-:Y:S02]  /*36f0*/  F2FP.F16.F32.PACK_AB R48, R57, R9 ;  /* 0x000000093930723e */ /* 0x000fe400000000ff */
[----:B------:R-:W-:Y:S02]  /*3700*/  FSEL R50, R50, RZ, !P6 ;  /* 0x000000ff32327208 */ /* 0x000fe40007000000 */
[----:B------:R-:W-:-:S03]  /*3710*/  PLOP3.LUT P6, PT, P6, PT, PT, 0x8, 0x80 ;  /* 0x000000000080781c */ /* 0x000fc600037ce170 */
[----:B------:R-:W-:Y:S01]  /*3720*/  FADD.FTZ R81, R50, R51 ;  /* 0x0000003332517221 */ /* 0x000fe20000010000 */
[----:B------:R-:W-:-:S04]  /*3730*/  F2FP.F16.F32.PACK_AB R50, R73, R66 ;  /* 0x000000424932723e */ /* 0x000fc800000000ff */
[----:B------:R-:W-:Y:S01]  /*3740*/  F2FP.F16.F32.PACK_AB R51, R81, R74 ;  /* 0x0000004a5133723e */ /* 0x000fe200000000ff */
[----:B------:R-:W-:Y:S06]  /*3750*/  BRA `(.L_x_4038) ;  /* 0x0000002800107947 */ /* 0x000fec0003800000 */
.L_x_3998:
        /* <DEDUP_REMOVED lines=16> */
.L_x_4041:
        /* <DEDUP_REMOVED lines=13> */
.L_x_4043:
[----:B------:R-:W-:Y:S05]  /*3930*/  BSYNC.RECONVERGENT B3 ;  /* 0x0000000000037941 */ /* 0x000fea0003800200 */
.L_x_4042:
        /* <DEDUP_REMOVED lines=39> */
[----:B------:R-:W-:Y:S02]  /*3bb0*/  LOP3.LUT R6, R6, UR31, R51, 0x96, !PT ;  /* 0x0000001f06067c12 */ /* 0x000fe4000f8e9633 */
[----:B------:R-:W-:Y:S02]  /*3bc0*/  MOV R10, R50 ;  /* 0x00000032000a7202 */ /* 0x000fe40000000f00 */
[----:B------:R-:W-:-:S07]  /*3bd0*/  LOP3.LUT R5, R48, UR32, R89, 0x96, !PT ;  /* 0x0000002030057c12 */ /* 0x000fce000f8e9659 */
.L_x_4040:
[----:B------:R-:W-:Y:S05]  /*3be0*/  BSYNC.RECONVERGENT B2 ;  /* 0x0000000000027941 */ /* 0x000fea0003800200 */
.L_x_4039:
[----:B------:R-:W0:Y:S01]  /*3bf0*/  LDC R81, c[0x0][0x404] ;  /* 0x00010100ff517b82 */ /* 0x000e220000000800 */
[----:B------:R-:W-:Y:S01]  /*3c00*/  HFMA2 R50, -RZ, RZ, 0.1171875, 0 ;  /* 0x2f800000ff327431 */ /* 0x000fe200000001ff */
[----:B------:R-:W-:Y:S01]  /*3c10*/  I2FP.F32.U32 R7, R9 ;  /* 0x0000000900077245 */ /* 0x000fe20000201000 */
[----:B-----5:R-:W-:Y:S01]  /*3c20*/  HADD2.F32 R9, -RZ, R52.H0_H0 ;  /* 0x20000034ff097230 */ /* 0x020fe20000004100 */
[----:B------:R-:W-:Y:S01]  /*3c30*/  ISETP.NE.AND P1, PT, R49, 0x1, PT ;  /* 0x000000013100780c */ /* 0x000fe20003f25270 */
[----:B------:R-:W-:Y:S03]  /*3c40*/  BSSY.RECONVERGENT B2, `(.L_x_4044) ;  /* 0x000004d000027945 */ /* 0x000fe60003800200 */
[----:B------:R-:W1:Y:S01]  /*3c50*/  LDC R51, c[0x0][0x408] ;  /* 0x00010200ff337b82 */ /* 0x000e620000000800 */
[----:B------:R-:W-:Y:S01]  /*3c60*/  FMUL.FTZ R58, R9, R86 ;  /* 0x00000056093a7220 */ /* 0x000fe20000410000 */
[----:B------:R-:W-:Y:S01]  /*3c70*/  FFMA.FTZ R48, R7, R50, 1.1641532182693481445e-10 ;  /* 0x2f00000007307423 */ /* 0x000fe20000010032 */
[----:B------:R-:W-:-:S04]  /*3c80*/  IMAD.MOV.U32 R7, RZ, RZ, R10 ;  /* 0x000000ffff077224 */ /* 0x000fc800078e000a */
[----:B0-----:R-:W-:-:S04]  /*3c90*/  FSETP.GTU.FTZ.AND P0, PT, R48, R81, PT ;  /* 0x000000513000720b */ /* 0x001fc80003f1c000 */
[----:B------:R-:W-:Y:S01]  /*3ca0*/  PLOP3.LUT P2, PT, P0, PT, PT, 0x8, 0x80 ;  /* 0x000000000080781c */ /* 0x000fe2000074e170 */
[----:B-1----:R-:W-:Y:S01]  /*3cb0*/  FMUL.FTZ R9, R58, R51 ;  /* 0x000000333a097220 */ /* 0x002fe20000410000 */
[----:B------:R-:W-:Y:S02]  /*3cc0*/  IMAD.MOV.U32 R58, RZ, RZ, 0x2 ;  /* 0x00000002ff3a7424 */ /* 0x000fe400078e00ff */
        /* <DEDUP_REMOVED lines=11> */
.L_x_4046:
        /* <DEDUP_REMOVED lines=13> */
.L_x_4048:
[----:B------:R-:W-:Y:S05]  /*3e50*/  BSYNC.RECONVERGENT B3 ;  /* 0x0000000000037941 */ /* 0x000fea0003800200 */
.L_x_4047:
        /* <DEDUP_REMOVED lines=40> */
[----:B------:R-:W-:Y:S01]  /*40e0*/  IMAD.MOV.U32 R10, RZ, RZ, R92 ;  /* 0x000000ffff0a7224 */ /* 0x000fe200078e005c */
[----:B------:R-:W-:Y:S01]  /*40f0*/  LOP3.LUT R5, R90, UR32, R49, 0x96, !PT ;  /* 0x000000205a057c12 */ /* 0x000fe2000f8e9631 */
[----:B------:R-:W-:-:S07]  /*4100*/  IMAD.MOV.U32 R88, RZ, RZ, R48 ;  /* 0x000000ffff587224 */ /* 0x000fce00078e0030 */
.L_x_4045:
[----:B------:R-:W-:Y:S05]  /*4110*/  BSYNC.RECONVERGENT B2 ;  /* 0x0000000000027941 */ /* 0x000fea0003800200 */
.L_x_4044:
[----:B------:R-:W-:Y:S01]  /*4120*/  ISETP.NE.AND P2, PT, R58, 0x1, PT ;  /* 0x000000013a00780c */ /* 0x000fe20003f45270 */
[----:B------:R-:W-:Y:S01]  /*4130*/  HADD2.F32 R49, -RZ, R52.H1_H1 ;  /* 0x30000034ff317230 */ /* 0x000fe20000004100 */
[----:B------:R-:W-:Y:S01]  /*4140*/  I2FP.F32.U32 R7, R7 ;  /* 0x0000000700077245 */ /* 0x000fe20000201000 */
[----:B------:R-:W-:Y:S01]  /*4150*/  BSSY.RECONVERGENT B2, `(.L_x_4049) ;  /* 0x000004b000027945 */ /* 0x000fe20003800200 */
[----:B------:R-:W-:Y:S02]  /*4160*/  HFMA2 R65, -RZ, RZ, 0, 1.1920928955078125e-07 ;  /* 0x00000002ff417431 */ /* 0x000fe400000001ff */
[----:B------:R-:W-:Y:S01]  /*4170*/  FMUL.FTZ R52, R49, R86 ;  /* 0x0000005631347220 */ /* 0x000fe20000410000 */
[----:B------:R-:W-:Y:S01]  /*4180*/  FFMA.FTZ R48, R7, R50, 1.1641532182693481445e-10 ;  /* 0x2f00000007307423 */ /* 0x000fe20000010032 */
[----:B------:R-:W-:Y:S02]  /*4190*/  IMAD.MOV.U32 R7, RZ, RZ, R10 ;  /* 0x000000ffff077224 */ /* 0x000fe400078e000a */
[----:B------:R-:W-:-:S02]  /*41a0*/  FMUL.FTZ R52, R52, R51 ;  /* 0x0000003334347220 */ /* 0x000fc40000410000 */
[----:B------:R-:W-:-:S04]  /*41b0*/  FSETP.GTU.FTZ.AND P1, PT, R48, R81, PT ;  /* 0x000000513000720b */ /* 0x000fc80003f3c000 */
        /* <DEDUP_REMOVED lines=11> */
.L_x_4051:
        /* <DEDUP_REMOVED lines=13> */
.L_x_4053:
[----:B------:R-:W-:Y:S05]  /*4340*/  BSYNC.RECONVERGENT B3 ;  /* 0x0000000000037941 */ /* 0x000fea0003800200 */
.L_x_4052:
        /* <DEDUP_REMOVED lines=43> */
.L_x_4050:
[----:B------:R-:W-:Y:S05]  /*4600*/  BSYNC.RECONVERGENT B2 ;  /* 0x0000000000027941 */ /* 0x000fea0003800200 */
.L_x_4049:
[----:B------:R-:W-:Y:S01]  /*4610*/  ISETP.NE.AND P3, PT, R65, 0x1, PT ;  /* 0x000000014100780c */ /* 0x000fe20003f65270 */
[----:B------:R-:W-:Y:S01]  /*4620*/  HADD2.F32 R49, -RZ, R53.H0_H0 ;  /* 0x20000035ff317230 */ /* 0x000fe20000004100 */
[----:B------:R-:W-:Y:S01]  /*4630*/  I2FP.F32.U32 R7, R7 ;  /* 0x0000000700077245 */ /* 0x000fe20000201000 */
[----:B------:R-:W-:Y:S03]  /*4640*/  BSSY.RECONVERGENT B2, `(.L_x_4054) ;  /* 0x000004b000027945 */ /* 0x000fe60003800200 */
[----:B------:R-:W-:Y:S01]  /*4650*/  FMUL.FTZ R52, R49, R86 ;  /* 0x0000005631347220 */ /* 0x000fe20000410000 */
[----:B------:R-:W-:Y:S01]  /*4660*/  FFMA.FTZ R48, R7, R50, 1.1641532182693481445e-10 ;  /* 0x2f00000007307423 */ /* 0x000fe20000010032 */
[----:B------:R-:W-:Y:S01]  /*4670*/  IMAD.MOV.U32 R49, RZ, RZ, 0x2 ;  /* 0x00000002ff317424 */ /* 0x000fe200078e00ff */
[----:B------:R-:W-:Y:S01]  /*4680*/  MOV R7, R10 ;  /* 0x0000000a00077202 */ /* 0x000fe20000000f00 */
        /* <DEDUP_REMOVED lines=13> */
.L_x_4056:
        /* <DEDUP_REMOVED lines=13> */
.L_x_4058:
[----:B------:R-:W-:Y:S05]  /*4830*/  BSYNC.RECONVERGENT B3 ;  /* 0x0000000000037941 */ /* 0x000fea0003800200 */
.L_x_4057:
        /* <DEDUP_REMOVED lines=36> */
[----:B------:R-:W-:Y:S01]  /*4a80*/  IMAD.MOV.U32 R7, RZ, RZ, R88 ;  /* 0x000000ffff077224 */ /* 0x000fe200078e0058 */
[----:B------:R-:W-:Y:S01]  /*4a90*/  LOP3.LUT R6, R6, UR31, R93, 0x96, !PT ;  /* 0x0000001f06067c12 */ /* 0x000fe2000f8e965d */
[----:B------:R-:W-:Y:S01]  /*4aa0*/  IMAD.WIDE.U32 R48, R48, -0x2daee0ad, RZ ;  /* 0xd2511f5330307825 */ /* 0x000fe200078e00ff */
[----:B------:R-:W-:-:S03]  /*4ab0*/  MOV R10, R92 ;  /* 0x0000005c000a7202 */ /* 0x000fc60000000f00 */
[----:B------:R-:W-:Y:S01]  /*4ac0*/  IMAD.MOV.U32 R88, RZ, RZ, R48 ;  /* 0x000000ffff587224 */ /* 0x000fe200078e0030 */
[----:B------:R-:W-:Y:S01]  /*4ad0*/  LOP3.LUT R5, R90, UR32, R49, 0x96, !PT ;  /* 0x000000205a057c12 */ /* 0x000fe2000f8e9631 */
[----:B------:R-:W-:-:S07]  /*4ae0*/  HFMA2 R49, -RZ, RZ, 0, 0 ;  /* 0x00000000ff317431 */ /* 0x000fce00000001ff */
.L_x_4055:
[----:B------:R-:W-:Y:S05]  /*4af0*/  BSYNC.RECONVERGENT B2 ;  /* 0x0000000000027941 */ /* 0x000fea0003800200 */
.L_x_4054:
[----:B------:R-:W-:Y:S01]  /*4b00*/  ISETP.NE.AND P4, PT, R49, 0x1, PT ;  /* 0x000000013100780c */ /* 0x000fe20003f85270 */
[----:B------:R-:W-:Y:S01]  /*4b10*/  HADD2.F32 R53, -RZ, R53.H1_H1 ;  /* 0x30000035ff357230 */ /* 0x000fe20000004100 */
[----:B------:R-:W-:Y:S01]  /*4b20*/  I2FP.F32.U32 R7, R7 ;  /* 0x0000000700077245 */ /* 0x000fe20000201000 */
[----:B------:R-:W-:Y:S03]  /*4b30*/  BSSY.RECONVERGENT B2, `(.L_x_4059) ;  /* 0x000004b000027945 */ /* 0x000fe60003800200 */
[----:B------:R-:W-:Y:S01]  /*4b40*/  FMUL.FTZ R52, R53, R86 ;  /* 0x0000005635347220 */ /* 0x000fe20000410000 */
[----:B------:R-:W-:Y:S01]  /*4b50*/  FFMA.FTZ R48, R7, R50, 1.1641532182693481445e-10 ;  /* 0x2f00000007307423 */ /* 0x000fe20000010032 */
[----:B------:R-:W-:Y:S02]  /*4b60*/  IMAD.MOV.U32 R53, RZ, RZ, 0x2 ;  /* 0x00000002ff357424 */ /* 0x000fe400078e00ff */
[----:B------:R-:W-:Y:S01]  /*4b70*/  FMUL.FTZ R52, R52, R51 ;  /* 0x0000003334347220 */ /* 0x000fe20000410000 */
[----:B------:R-:W-:Y:S01]  /*4b80*/  IMAD.MOV.U32 R7, RZ, RZ, R10 ;  /* 0x000000ffff077224 */ /* 0x000fe200078e000a */
[----:B------:R-:W-:-:S04]  /*4b90*/  FSETP.GTU.FTZ.AND P3, PT, R48, R81, PT ;  /* 0x000000513000720b */ /* 0x000fc80003f7c000 */
        /* <DEDUP_REMOVED lines=11> */
.L_x_4061:
        /* <DEDUP_REMOVED lines=13> */
.L_x_4063:
[----:B------:R-:W-:Y:S05]  /*4d20*/  BSYNC.RECONVERGENT B3 ;  /* 0x0000000000037941 */ /* 0x000fea0003800200 */
.L_x_4062:
        /* <DEDUP_REMOVED lines=43> */
.L_x_4060:
[----:B------:R-:W-:Y:S05]  /*4fe0*/  BSYNC.RECONVERGENT B2 ;  /* 0x0000000000027941 */ /* 0x000fea0003800200 */
.L_x_4059:
[----:B------:R-:W-:Y:S01]  /*4ff0*/  I2FP.F32.U32 R7, R7 ;  /* 0x0000000700077245 */ /* 0x000fe20000201000 */
[----:B------:R-:W-:Y:S01]  /*5000*/  HADD2.F32 R49, -RZ, R54.H0_H0 ;  /* 0x20000036ff317230 */ /* 0x000fe20000004100 */
[----:B------:R-:W-:Y:S01]  /*5010*/  ISETP.NE.AND P4, PT, R53, 0x1, PT ;  /* 0x000000013500780c */ /* 0x000fe20003f85270 */
[----:B------:R-:W-:Y:S02]  /*5020*/  BSSY.RECONVERGENT B2, `(.L_x_4064) ;  /* 0x000004b000027945 */ /* 0x000fe40003800200 */
[----:B------:R-:W-:Y:S01]  /*5030*/  FFMA.FTZ R48, R7, R50, 1.1641532182693481445e-10 ;  /* 0x2f00000007307423 */ /* 0x000fe20000010032 */
[----:B------:R-:W-:Y:S01]  /*5040*/  FMUL.FTZ R52, R49, R86 ;  /* 0x0000005631347220 */ /* 0x000fe20000410000 */
[----:B------:R-:W-:Y:S02]  /*5050*/  HFMA2 R49, -RZ, RZ, 0, 1.1920928955078125e-07 ;  /* 0x00000002ff317431 */ /* 0x000fe400000001ff */
[----:B------:R-:W-:Y:S02]  /*5060*/  IMAD.MOV.U32 R7, RZ, RZ, R10 ;  /* 0x000000ffff077224 */ /* 0x000fe400078e000a */
[----:B------:R-:W-:Y:S01]  /*5070*/  FMUL.FTZ R52, R52, R51 ;  /* 0x0000003334347220 */ /* 0x000fe20000410000 */
[----:B------:R-:W-:-:S04]  /*5080*/  FSETP.GTU.FTZ.AND P3, PT, R48, R81, PT ;  /* 0x000000513000720b */ /* 0x000fc80003f7c000 */
        /* <DEDUP_REMOVED lines=11> */
.L_x_4066:
        /* <DEDUP_REMOVED lines=13> */
.L_x_4068:
[----:B------:R-:W-:Y:S05]  /*5210*/  BSYNC.RECONVERGENT B3 ;  /* 0x0000000000037941 */ /* 0x000fea0003800200 */
.L_x_4067:
        /* <DEDUP_REMOVED lines=40> */
[----:B------:R-:W-:Y:S01]  /*54a0*/  LOP3.LUT R5, R52, UR32, R49, 0x96, !PT ;  /* 0x0000002034057c12 */ /* 0x000fe2000f8e9631 */
[----:B------:R-:W-:Y:S01]  /*54b0*/  IMAD.MOV.U32 R49, RZ, RZ, RZ ;  /* 0x000000ffff317224 */ /* 0x000fe200078e00ff */
[----:B------:R-:W-:-:S07]  /*54c0*/  MOV R88, R48 ;  /* 0x0000003000587202 */ /* 0x000fce0000000f00 */
.L_x_4065:
[----:B------:R-:W-:Y:S05]  /*54d0*/  BSYNC.RECONVERGENT B2 ;  /* 0x0000000000027941 */ /* 0x000fea0003800200 */
.L_x_4064:
[----:B------:R-:W-:Y:S01]  /*54e0*/  I2FP.F32.U32 R7, R7 ;  /* 0x0000000700077245 */ /* 0x000fe20000201000 */
[----:B------:R-:W-:Y:S01]  /*54f0*/  HADD2.F32 R53, -RZ, R54.H1_H1 ;  /* 0x30000036ff357230 */ /* 0x000fe20000004100 */
[----:B------:R-:W-:Y:S01]  /*5500*/  ISETP.NE.AND P5, PT, R49, 0x1, PT ;  /* 0x000000013100780c */ /* 0x000fe20003fa5270 */
[----:B------:R-:W-:Y:S02]  /*5510*/  BSSY.RECONVERGENT B2, `(.L_x_4069) ;  /* 0x000004b000027945 */ /* 0x000fe40003800200 */
[----:B------:R-:W-:Y:S01]  /*5520*/  FFMA.FTZ R48, R7, R50, 1.1641532182693481445e-10 ;  /* 0x2f00000007307423 */ /* 0x000fe20000010032 */
[----:B------:R-:W-:Y:S01]  /*5530*/  FMUL.FTZ R52, R53, R86 ;  /* 0x0000005635347220 */ /* 0x000fe20000410000 */
[----:B------:R-:W-:-:S03]  /*5540*/  MOV R7, R10 ;  /* 0x0000000a00077202 */ /* 0x000fc60000000f00 */
[----:B------:R-:W-:Y:S01]  /*5550*/  FMUL.FTZ R52, R52, R51 ;  /* 0x0000003334347220 */ /* 0x000fe20000410000 */
[----:B------:R-:W-:Y:S01]  /*5560*/  FSETP.GTU.FTZ.AND P4, PT, R48, R81, PT ;  /* 0x000000513000720b */ /* 0x000fe20003f9c000 */
[----:B------:R-:W-:-:S03]  /*5570*/  IMAD.MOV.U32 R48, RZ, RZ, 0x2 ;  /* 0x00000002ff307424 */ /* 0x000fc600078e00ff */
        /* <DEDUP_REMOVED lines=11> */
.L_x_4071:
        /* <DEDUP_REMOVED lines=13> */
.L_x_4073:
[----:B------:R-:W-:Y:S05]  /*5700*/  BSYNC.RECONVERGENT B3 ;  /* 0x0000000000037941 */ /* 0x000fea0003800200 */
.L_x_4072:
        /* <DEDUP_REMOVED lines=39> */
[----:B------:R-:W-:-:S04]  /*5980*/  IMAD.WIDE.U32 R52, R53, -0x326172a9, RZ ;  /* 0xcd9e8d5735347825 */ /* 0x000fc800078e00ff */
[----:B------:R-:W-:Y:S01]  /*5990*/  HFMA2 R48, -RZ, RZ, 0, 0 ;  /* 0x00000000ff307431 */ /* 0x000fe200000001ff */
[----:B------:R-:W-:Y:S02]  /*59a0*/  LOP3.LUT R6, R6, UR31, R53, 0x96, !PT ;  /* 0x0000001f06067c12 */ /* 0x000fe4000f8e9635 */
[----:B------:R-:W-:-:S07]  /*59b0*/  MOV R10, R52 ;  /* 0x00000034000a7202 */ /* 0x000fce0000000f00 */
.L_x_4070:
[----:B------:R-:W-:Y:S05]  /*59c0*/  BSYNC.RECONVERGENT B2 ;  /* 0x0000000000027941 */ /* 0x000fea0003800200 */
.L_x_4069:
[----:B------:R-:W-:Y:S01]  /*59d0*/  I2FP.F32.U32 R7, R7 ;  /* 0x0000000700077245 */ /* 0x000fe20000201000 */
[----:B------:R-:W-:Y:S01]  /*59e0*/  HADD2.F32 R49, -RZ, R55.H0_H0 ;  /* 0x20000037ff317230 */ /* 0x000fe20000004100 */
[----:B------:R-:W-:Y:S01]  /*59f0*/  ISETP.NE.AND P6, PT, R48, 0x1, PT ;  /* 0x000000013000780c */ /* 0x000fe20003fc5270 */
[----:B------:R-:W-:Y:S02]  /*5a00*/  BSSY.RECONVERGENT B2, `(.L_x_4074) ;  /* 0x000004d000027945 */ /* 0x000fe40003800200 */
[----:B------:R-:W-:Y:S01]  /*5a10*/  FFMA.FTZ R52, R7, R50, 1.1641532182693481445e-10 ;  /* 0x2f00000007347423 */ /* 0x000fe20000010032 */
[----:B------:R-:W-:Y:S01]  /*5a20*/  FMUL.FTZ R54, R49, R86 ;  /* 0x0000005631367220 */ /* 0x000fe20000410000 */
[----:B------:R-:W-:-:S03]  /*5a30*/  IMAD.MOV.U32 R7, RZ, RZ, 0x2 ;  /* 0x00000002ff077424 */ /* 0x000fc600078e00ff */
        /* <DEDUP_REMOVED lines=14> */
.L_x_4076:
        /* <DEDUP_REMOVED lines=15> */
.L_x_4078:
[----:B------:R-:W-:Y:S05]  /*5c10*/  BSYNC.RECONVERGENT B3 ;  /* 0x0000000000037941 */ /* 0x000fea0003800200 */
.L_x_4077:
        /* <DEDUP_REMOVED lines=35> */
[----:B------:R-:W-:-:S04]  /*5e50*/  IMAD.MOV.U32 R7, RZ, RZ, RZ ;  /* 0x000000ffff077224 */ /* 0x000fc800078e00ff */
[----:B------:R-:W-:-:S05]  /*5e60*/  IMAD.WIDE.U32 R48, R48, -0x2daee0ad, RZ ;  /* 0xd2511f5330307825 */ /* 0x000fca00078e00ff */
[----:B------:R-:W-:Y:S01]  /*5e70*/  LOP3.LUT R5, R52, UR32, R49, 0x96, !PT ;  /* 0x0000002034057c12 */ /* 0x000fe2000f8e9631 */
[----:B------:R-:W-:Y:S01]  /*5e80*/  IMAD.MOV.U32 R52, RZ, RZ, R88 ;  /* 0x000000ffff347224 */ /* 0x000fe200078e0058 */
[----:B------:R-:W-:Y:S01]  /*5e90*/  MOV R88, R48 ;  /* 0x0000003000587202 */ /* 0x000fe20000000f00 */
[----:B------:R-:W-:-:S04]  /*5ea0*/  IMAD.WIDE.U32 R48, R10, -0x326172a9, RZ ;  /* 0xcd9e8d570a307825 */ /* 0x000fc800078e00ff */
[----:B------:R-:W-:Y:S01]  /*5eb0*/  IMAD.MOV.U32 R10, RZ, RZ, R48 ;  /* 0x000000ffff0a7224 */ /* 0x000fe200078e0030 */
[----:B------:R-:W-:-:S07]  /*5ec0*/  LOP3.LUT R6, R6, UR31, R49, 0x96, !PT ;  /* 0x0000001f06067c12 */ /* 0x000fce000f8e9631 */
.L_x_4075:
[----:B------:R-:W-:Y:S05]  /*5ed0*/  BSYNC.RECONVERGENT B2 ;  /* 0x0000000000027941 */ /* 0x000fea0003800200 */
.L_x_4074:
[----:B------:R-:W-:Y:S01]  /*5ee0*/  I2FP.F32.U32 R49, R52 ;  /* 0x0000003400317245 */ /* 0x000fe20000201000 */
[----:B------:R-:W-:-:S04]  /*5ef0*/  HADD2.F32 R55, -RZ, R55.H1_H1 ;  /* 0x30000037ff377230 */ /* 0x000fc80000004100 */
[----:B------:R-:W-:Y:S01]  /*5f00*/  FFMA.FTZ R50, R49, R50, 1.1641532182693481445e-10 ;  /* 0x2f00000031327423 */ /* 0x000fe20000010032 */
[----:B------:R-:W-:Y:S01]  /*5f10*/  FMUL.FTZ R48, R55, R86 ;  /* 0x0000005637307220 */ /* 0x000fe20000410000 */
[----:B------:R-:W-:-:S03]  /*5f20*/  F2FP.F16.F32.PACK_AB R49, R65, R58 ;  /* 0x0000003a4131723e */ /* 0x000fc600000000ff */
[----:B------:R-:W-:Y:S01]  /*5f30*/  FMUL.FTZ R48, R48, R51 ;  /* 0x0000003330307220 */ /* 0x000fe20000410000 */
[----:B------:R-:W-:Y:S02]  /*5f40*/  FSETP.GTU.FTZ.AND P6, PT, R50, R81, PT ;  /* 0x000000513200720b */ /* 0x000fe40003fdc000 */
[----:B------:R-:W-:Y:S02]  /*5f50*/  F2FP.F16.F32.PACK_AB R50, R73, R66 ;  /* 0x000000424932723e */ /* 0x000fe400000000ff */
[----:B------:R-:W-:Y:S02]  /*5f60*/  FSEL R81, R48, RZ, !P6 ;  /* 0x000000ff30517208 */ /* 0x000fe40007000000 */
[----:B------:R-:W-:Y:S02]  /*5f70*/  PLOP3.LUT P6, PT, P6, PT, PT, 0x8, 0x80 ;  /* 0x000000000080781c */ /* 0x000fe400037ce170 */
[----:B------:R-:W-:Y:S02]  /*5f80*/  F2FP.F16.F32.PACK_AB R48, R57, R9 ;  /* 0x000000093930723e */ /* 0x000fe400000000ff */
[----:B------:R-:W-:-:S09]  /*5f90*/  F2FP.F16.F32.PACK_AB R51, R81, R74 ;  /* 0x0000004a5133723e */ /* 0x000fd200000000ff */
.L_x_4038:
[----:B------:R-:W0:Y:S01]  /*5fa0*/  LDC.64 R52, c[0x0][0x3a8] ;  /* 0x0000ea00ff347b82 */ /* 0x000e220000000a00 */
[----:B------:R-:W-:Y:S02]  /*5fb0*/  SEL R87, RZ, 0x1000000, !P6 ;  /* 0x01000000ff577807 */ /* 0x000fe40007000000 */
[----:B------:R-:W-:Y:S02]  /*5fc0*/  ISETP.NE.AND P6, PT, R85, RZ, PT ;  /* 0x000000ff5500720c */ /* 0x000fe40003fc5270 */
[----:B------:R-:W-:Y:S02]  /*5fd0*/  SEL R85, RZ, 0x10000, !P5 ;  /* 0x00010000ff557807 */ /* 0x000fe40006800000 */
[----:B------:R-:W-:Y:S01]  /*5fe0*/  SEL R92, RZ, 0x100, !P4 ;  /* 0x00000100ff5c7807 */ /* 0x000fe20006000000 */
[----:B------:R-:W1:Y:S01]  /*5ff0*/  LDC.64 R54, c[0x0][0x3b0] ;  /* 0x0000ec00ff367b82 */ /* 0x000e620000000a00 */
[----:B------:R-:W-:Y:S02]  /*6000*/  SEL R90, RZ, 0x10000, !P1 ;  /* 0x00010000ff5a7807 */ /* 0x000fe40004800000 */
[----:B------:R-:W-:-:S02]  /*6010*/  LOP3.LUT R92, R92, R87, R85, 0xfe, !PT ;  /* 0x000000575c5c7212 */ /* 0x000fc400078efe55 */
[----:B------:R-:W-:Y:S02]  /*6020*/  SEL R87, RZ, 0x1000000, !P2 ;  /* 0x01000000ff577807 */ /* 0x000fe40005000000 */
[----:B------:R-:W-:Y:S02]  /*6030*/  SEL R85, RZ, 0x100, !P0 ;  /* 0x00000100ff557807 */ /* 0x000fe40004000000 */
[----:B------:R-:W-:Y:S02]  /*6040*/  SEL R91, RZ, 0x1, !P3 ;  /* 0x00000001ff5b7807 */ /* 0x000fe40005800000 */
[----:B------:R-:W-:Y:S01]  /*6050*/  LOP3.LUT R85, R85, R87, R90, 0xfe, !PT ;  /* 0x0000005755557212 */ /* 0x000fe200078efe5a */
[----:B------:R-:W-:Y:S01]  /*6060*/  VIADD R87, R56, 0x20 ;  /* 0x0000002038577836 */ /* 0x000fe20000000000 */
[----:B------:R-:W-:Y:S02]  /*6070*/  SEL R90, RZ, 0x1, !P6 ;  /* 0x00000001ff5a7807 */ /* 0x000fe40007000000 */
[----:B------:R-:W-:Y:S01]  /*6080*/  LOP3.LUT R91, R92, R91, RZ, 0xfc, !PT ;  /* 0x0000005b5c5b7212 */ /* 0x000fe200078efcff */
[----:B0-----:R-:W-:Y:S01]  /*6090*/  IMAD.WIDE.U32 R52, R56, 0x10, R52 ;  /* 0x0000001038347825 */ /* 0x001fe200078e0034 */
[----:B------:R-:W-:-:S02]  /*60a0*/  LOP3.LUT R90, R85, R90, RZ, 0xfc, !PT ;  /* 0x0000005a555a7212 */ /* 0x000fc400078efcff */
[----:B------:R-:W-:Y:S02]  /*60b0*/  MOV R85, R88 ;  /* 0x0000005800557202 */ /* 0x000fe40000000f00 */
[----:B------:R0:W-:Y:S01]  /*60c0*/  STG.E.128 desc[UR8][R52.64], R48 ;  /* 0x0000003034007986 */ /* 0x0001e2000c101d08 */
[----:B-1----:R-:W-:-:S05]  /*60d0*/  IMAD.WIDE.U32 R54, R56, 0x8, R54 ;  /* 0x0000000838367825 */ /* 0x002fca00078e0036 */
[----:B------:R0:W-:Y:S02]  /*60e0*/  STG.E.64 desc[UR8][R54.64], R90 ;  /* 0x0000005a36007986 */ /* 0x0001e4000c101b08 */
.L_x_3997:
[----:B------:R-:W-:Y:S05]  /*60f0*/  BSYNC.RECONVERGENT B1 ;  /* 0x0000000000017941 */ /* 0x000fea0003800200 */
.L_x_3996:
        /* <DEDUP_REMOVED lines=29> */
.L_x_4084:
        /* <DEDUP_REMOVED lines=13> */
.L_x_4086:
[----:B------:R-:W-:Y:S05]  /*63a0*/  BSYNC.RECONVERGENT B3 ;  /* 0x0000000000037941 */ /* 0x000fea0003800200 */
.L_x_4085:
        /* <DEDUP_REMOVED lines=41> */
.L_x_4083:
[----:B------:R-:W-:Y:S05]  /*6640*/  BSYNC.RECONVERGENT B2 ;  /* 0x0000000000027941 */ /* 0x000fea0003800200 */
.L_x_4082:
[----:B------:R-:W0:Y:S01]  /*6650*/  LDC R90, c[0x0][0x408] ;  /* 0x00010200ff5a7b82 */ /* 0x000e220000000800 */
[----:B------:R-:W-:Y:S01]  /*6660*/  I2FP.F32.U32 R7, R11 ;  /* 0x0000000b00077245 */ /* 0x000fe20000201000 */
[----:B-----5:R-:W-:Y:S01]  /*6670*/  HADD2.F32 R11, -RZ, R52.H0_H0 ;  /* 0x20000034ff0b7230 */ /* 0x020fe20000004100 */
[----:B------:R-:W-:Y:S01]  /*6680*/  ISETP.NE.AND P1, PT, R59, 0x1, PT ;  /* 0x000000013b00780c */ /* 0x000fe20003f25270 */
[----:B------:R-:W-:Y:S01]  /*6690*/  IMAD.MOV.U32 R82, RZ, RZ, 0x2f800000 ;  /* 0x2f800000ff527424 */ /* 0x000fe200078e00ff */
[----:B------:R-:W-:Y:S02]  /*66a0*/  BSSY.RECONVERGENT B2, `(.L_x_4087) ;  /* 0x000004f000027945 */ /* 0x000fe40003800200 */
        /* <DEDUP_REMOVED lines=10> */
[----:B------:R-:W-:Y:S01]  /*6750*/  HFMA2 R60, -RZ, RZ, 0, 1.1920928955078125e-07 ;  /* 0x00000002ff3c7431 */ /* 0x000fe200000001ff */
[----:B------:R-:W-:Y:S01]  /*6760*/  P2R R85, PR, RZ, 0x1 ;  /* 0x00000001ff557803 */ /* 0x000fe20000000000 */
        /* <DEDUP_REMOVED lines=9> */
.L_x_4089:
        /* <DEDUP_REMOVED lines=13> */
.L_x_4091:
[----:B------:R-:W-:Y:S05]  /*68d0*/  BSYNC.RECONVERGENT B3 ;  /* 0x0000000000037941 */ /* 0x000fea0003800200 */
.L_x_4090:
        /* <DEDUP_REMOVED lines=43> */
.L_x_4088:
[----:B------:R-:W-:Y:S05]  /*6b90*/  BSYNC.RECONVERGENT B2 ;  /* 0x0000000000027941 */ /* 0x000fea0003800200 */
.L_x_4087:
[----:B------:R-:W-:Y:S01]  /*6ba0*/  I2FP.F32.U32 R7, R7 ;  /* 0x0000000700077245 */ /* 0x000fe20000201000 */
[----:B------:R-:W-:Y:S01]  /*6bb0*/  HADD2.F32 R59, -RZ, R52.H1_H1 ;  /* 0x30000034ff3b7230 */ /* 0x000fe20000004100 */
[----:B------:R-:W-:Y:S01]  /*6bc0*/  ISETP.NE.AND P1, PT, R60, 0x1, PT ;  /* 0x000000013c00780c */ /* 0x000fe20003f25270 */
[----:B------:R-:W-:Y:S01]  /*6bd0*/  HADD2.F32 R48, -RZ, R48.H1_H1 ;  /* 0x30000030ff307230 */ /* 0x000fe20000004100 */
[----:B------:R-:W-:Y:S01]  /*6be0*/  BSSY.RECONVERGENT B2, `(.L_x_4092) ;  /* 0x000004c000027945 */ /* 0x000fe20003800200 */
        /* <DEDUP_REMOVED lines=18> */
.L_x_4094:
        /* <DEDUP_REMOVED lines=13> */
.L_x_4096:
[----:B------:R-:W-:Y:S05]  /*6de0*/  BSYNC.RECONVERGENT B3 ;  /* 0x0000000000037941 */ /* 0x000fea0003800200 */
.L_x_4095:
        /* <DEDUP_REMOVED lines=40> */
[----:B------:R-:W-:-:S05]  /*7070*/  IMAD.WIDE.U32 R92, R5, -0x2daee0ad, RZ ;  /* 0xd2511f53055c7825 */ /* 0x000fca00078e00ff */
[----:B------:R-:W-:Y:S02]  /*7080*/  LOP3.LUT R5, R94, UR32, R93, 0x96, !PT ;  /* 0x000000205e057c12 */ /* 0x000fe4000f8e965d */
[----:B------:R-:W-:-:S07]  /*7090*/  MOV R88, R92 ;  /* 0x0000005c00587202 */ /* 0x000fce0000000f00 */
.L_x_4093:
[----:B------:R-:W-:Y:S05]  /*70a0*/  BSYNC.RECONVERGENT B2 ;  /* 0x0000000000027941 */ /* 0x000fea0003800200 */
.L_x_4092:
[----:B------:R-:W-:Y:S01]  /*70b0*/  I2FP.F32.U32 R7, R7 ;  /* 0x0000000700077245 */ /* 0x000fe20000201000 */
[----:B------:R-:W-:Y:S01]  /*70c0*/  HADD2.F32 R67, -RZ, R53.H0_H0 ;  /* 0x20000035ff437230 */ /* 0x000fe20000004100 */
[----:B------:R-:W-:Y:S01]  /*70d0*/  ISETP.NE.AND P2, PT, R52, 0x1, PT ;  /* 0x000000013400780c */ /* 0x000fe20003f45270 */
[----:B------:R-:W-:Y:S01]  /*70e0*/  BSSY.RECONVERGENT B2, `(.L_x_4097) ;  /* 0x000004d000027945 */ /* 0x000fe20003800200 */
[----:B------:R-:W-:Y:S02]  /*70f0*/  HFMA2 R68, -RZ, RZ, 0, 1.1920928955078125e-07 ;  /* 0x00000002ff447431 */ /* 0x000fe400000001ff */
        /* <DEDUP_REMOVED lines=18> */
.L_x_4099:
        /* <DEDUP_REMOVED lines=13> */
.L_x_4101:
[----:B------:R-:W-:Y:S05]  /*72f0*/  BSYNC.RECONVERGENT B3 ;  /* 0x0000000000037941 */ /* 0x000fea0003800200 */
.L_x_4100:
        /* <DEDUP_REMOVED lines=42> */
[----:B------:R-:W-:-:S07]  /*75a0*/  LOP3.LUT R6, R6, UR31, R95, 0x96, !PT ;  /* 0x0000001f06067c12 */ /* 0x000fce000f8e965f */
.L_x_4098:
[----:B------:R-:W-:Y:S05]  /*75b0*/  BSYNC.RECONVERGENT B2 ;  /* 0x0000000000027941 */ /* 0x000fea0003800200 */
.L_x_4097:
        /* <DEDUP_REMOVED lines=9> */
[----:B------:R-:W-:Y:S02]  /*7650*/  HADD2.F32 R48, -RZ, R49.H1_H1 ;  /* 0x30000031ff307230 */ /* 0x000fe40000004100 */
[----:B------:R-:W-:Y:S01]  /*7660*/  IMAD.MOV.U32 R49, RZ, RZ, 0x2 ;  /* 0x00000002ff317424 */ /* 0x000fe200078e00ff */
        /* <DEDUP_REMOVED lines=12> */
.L_x_4104:
        /* <DEDUP_REMOVED lines=13> */
.L_x_4106:
[----:B------:R-:W-:Y:S05]  /*7800*/  BSYNC.RECONVERGENT B3 ;  /* 0x0000000000037941 */ /* 0x000fea0003800200 */
.L_x_4105:
        /* <DEDUP_REMOVED lines=37> */
[----:B------:R-:W-:Y:S01]  /*7a60*/  LOP3.LUT R5, R52, UR32, R49, 0x96, !PT ;  /* 0x0000002034057c12 */ /* 0x000fe2000f8e9631 */
[----:B------:R-:W-:Y:S01]  /*7a70*/  IMAD.WIDE.U32 R52, R53, -0x326172a9, RZ ;  /* 0xcd9e8d5735347825 */ /* 0x000fe200078e00ff */
[----:B------:R-:W-:-:S03]  /*7a80*/  MOV R88, R48 ;  /* 0x0000003000587202 */ /* 0x000fc60000000f00 */
[----:B------:R-:W-:Y:S01]  /*7a90*/  IMAD.MOV.U32 R49, RZ, RZ, RZ ;  /* 0x000000ffff317224 */ /* 0x000fe200078e00ff */
[----:B------:R-:W-:Y:S02]  /*7aa0*/  LOP3.LUT R6, R6, UR31, R53, 0x96, !PT ;  /* 0x0000001f06067c12 */ /* 0x000fe4000f8e9635 */
[----:B------:R-:W-:-:S07]  /*7ab0*/  MOV R10, R52 ;  /* 0x00000034000a7202 */ /* 0x000fce0000000f00 */
.L_x_4103:
[----:B------:R-:W-:Y:S05]  /*7ac0*/  BSYNC.RECONVERGENT B2 ;  /* 0x0000000000027941 */ /* 0x000fea0003800200 */
.L_x_4102:
[----:B------:R-:W-:Y:S01]  /*7ad0*/  I2FP.F32.U32 R7, R7 ;  /* 0x0000000700077245 */ /* 0x000fe20000201000 */
[----:B------:R-:W-:Y:S01]  /*7ae0*/  HADD2.F32 R53, -RZ, R54.H0_H0 ;  /* 0x20000036ff357230 */ /* 0x000fe20000004100 */
[----:B------:R-:W-:Y:S01]  /*7af0*/  ISETP.NE.AND P4, PT, R49, 0x1, PT ;  /* 0x000000013100780c */ /* 0x000fe20003f85270 */
[----:B------:R-:W-:Y:S01]  /*7b00*/  HADD2.F32 R68, -RZ, R50.H0_H0 ;  /* 0x20000032ff447230 */ /* 0x000fe20000004100 */
[----:B------:R-:W-:Y:S01]  /*7b10*/  BSSY.RECONVERGENT B2, `(.L_x_4107) ;  /* 0x000004c000027945 */ /* 0x000fe20003800200 */
[----:B------:R-:W-:Y:S01]  /*7b20*/  FFMA.FTZ R48, R7, R82, 1.1641532182693481445e-10 ;  /* 0x2f00000007307423 */ /* 0x000fe20000010052 */
[----:B------:R-:W-:Y:S01]  /*7b30*/  FMUL.FTZ R53, R53, R86 ;  /* 0x0000005635357220 */ /* 0x000fe20000410000 */
[----:B------:R-:W-:-:S03]  /*7b40*/  IMAD.MOV.U32 R7, RZ, RZ, R10 ;  /* 0x000000ffff077224 */ /* 0x000fc600078e000a */
        /* <DEDUP_REMOVED lines=15> */
.L_x_4109:
        /* <DEDUP_REMOVED lines=13> */
.L_x_4111:
[----:B------:R-:W-:Y:S05]  /*7d10*/  BSYNC.RECONVERGENT B3 ;  /* 0x0000000000037941 */ /* 0x000fea0003800200 */
.L_x_4110:
        /* <DEDUP_REMOVED lines=43> */
.L_x_4108:
[----:B------:R-:W-:Y:S05]  /*7fd0*/  BSYNC.RECONVERGENT B2 ;  /* 0x0000000000027941 */ /* 0x000fea0003800200 */
.L_x_4107:
        /* <DEDUP_REMOVED lines=23> */
.L_x_4114:
        /* <DEDUP_REMOVED lines=13> */
.L_x_4116:
[----:B------:R-:W-:Y:S05]  /*8220*/  BSYNC.RECONVERGENT B3 ;  /* 0x0000000000037941 */ /* 0x000fea0003800200 */
.L_x_4115:
        /* <DEDUP_REMOVED lines=43> */
.L_x_4113:
[----:B------:R-:W-:Y:S05]  /*84e0*/  BSYNC.RECONVERGENT B2 ;  /* 0x0000000000027941 */ /* 0x000fea0003800200 */
.L_x_4112:
[----:B------:R-:W-:Y:S01]  /*84f0*/  I2FP.F32.U32 R7, R7 ;  /* 0x0000000700077245 */ /* 0x000fe20000201000 */
[----:B------:R-:W-:Y:S01]  /*8500*/  HADD2.F32 R76, -RZ, R51.H0_H0 ;  /* 0x20000033ff4c7230 */ /* 0x000fe20000004100 */
[----:B------:R-:W-:Y:S01]  /*8510*/  ISETP.NE.AND P6, PT, R49, 0x1, PT ;  /* 0x000000013100780c */ /* 0x000fe20003fc5270 */
[----:B------:R-:W-:Y:S02]  /*8520*/  BSSY.RECONVERGENT B2, `(.L_x_4117) ;  /* 0x000004f000027945 */ /* 0x000fe40003800200 */
[----:B------:R-:W-:Y:S01]  /*8530*/  FFMA.FTZ R48, R7, R82, 1.1641532182693481445e-10 ;  /* 0x2f00000007307423 */ /* 0x000fe20000010052 */
[----:B------:R-:W-:-:S04]  /*8540*/  HADD2.F32 R7, -RZ, R55.H0_H0 ;  /* 0x20000037ff077230 */ /* 0x000fc80000004100 */
[----:B------:R-:W-:Y:S01]  /*8550*/  FSETP.GTU.FTZ.AND P5, PT, R48, R89, PT ;  /* 0x000000593000720b */ /* 0x000fe20003fbc000 */
[----:B------:R-:W-:Y:S01]  /*8560*/  FMUL.FTZ R7, R7, R86 ;  /* 0x0000005607077220 */ /* 0x000fe20000410000 */
[----:B------:R-:W-:-:S03]  /*8570*/  IMAD.MOV.U32 R48, RZ, RZ, R10 ;  /* 0x000000ffff307224 */ /* 0x000fc600078e000a */
[----:B------:R-:W-:-:S05]  /*8580*/  FMUL.FTZ R7, R7, R90 ;  /* 0x0000005a07077220 */ /* 0x000fca0000410000 */
        /* <DEDUP_REMOVED lines=13> */
.L_x_4119:
        /* <DEDUP_REMOVED lines=15> */
.L_x_4121:
[----:B------:R-:W-:Y:S05]  /*8750*/  BSYNC.RECONVERGENT B3 ;  /* 0x0000000000037941 */ /* 0x000fea0003800200 */
.L_x_4120:
        /* <DEDUP_REMOVED lines=38> */
[----:B------:R-:W-:-:S03]  /*89c0*/  LOP3.LUT R6, R6, UR31, R53, 0x96, !PT ;  /* 0x0000001f06067c12 */ /* 0x000fc6000f8e9635 */
[----:B------:R-:W-:Y:S01]  /*89d0*/  IMAD.MOV.U32 R10, RZ, RZ, R52 ;  /* 0x000000ffff0a7224 */ /* 0x000fe200078e0034 */
[----:B------:R-:W-:Y:S01]  /*89e0*/  LOP3.LUT R5, R48, UR32, R93, 0x96, !PT ;  /* 0x0000002030057c12 */ /* 0x000fe2000f8e965d */
[----:B------:R-:W-:Y:S01]  /*89f0*/  IMAD.MOV.U32 R48, RZ, RZ, R88 ;  /* 0x000000ffff307224 */ /* 0x000fe200078e0058 */
[----:B------:R-:W-:-:S07]  /*8a00*/  MOV R88, R92 ;  /* 0x0000005c00587202 */ /* 0x000fce0000000f00 */
.L_x_4118:
[----:B------:R-:W-:Y:S05]  /*8a10*/  BSYNC.RECONVERGENT B2 ;  /* 0x0000000000027941 */ /* 0x000fea0003800200 */
.L_x_4117:
[----:B------:R-:W-:Y:S01]  /*8a20*/  I2FP.F32.U32 R49, R48 ;  /* 0x0000003000317245 */ /* 0x000fe20000201000 */
[----:B------:R-:W-:Y:S01]  /*8a30*/  HADD2.F32 R55, -RZ, R55.H1_H1 ;  /* 0x30000037ff377230 */ /* 0x000fe20000004100 */
[----:B------:R-:W-:Y:S01]  /*8a40*/  F2FP.F16.F32.PACK_AB R50, R75, R68 ;  /* 0x000000444b32723e */ /* 0x000fe200000000ff */
[----:B------:R-:W-:Y:S02]  /*8a50*/  HADD2.F32 R48, -RZ, R51.H1_H1 ;  /* 0x30000033ff307230 */ /* 0x000fe40000004100 */
[----:B------:R-:W-:Y:S01]  /*8a60*/  FFMA.FTZ R82, R49, R82, 1.1641532182693481445e-10 ;  /* 0x2f00000031527423 */ /* 0x000fe20000010052 */
[----:B------:R-:W-:Y:S01]  /*8a70*/  FMUL.FTZ R55, R55, R86 ;  /* 0x0000005637377220 */ /* 0x000fe20000410000 */
[----:B------:R-:W-:-:S03]  /*8a80*/  F2FP.F16.F32.PACK_AB R49, R67, R60 ;  /* 0x0000003c4331723e */ /* 0x000fc600000000ff */
[----:B------:R-:W-:Y:S01]  /*8a90*/  FMUL.FTZ R55, R55, R90 ;  /* 0x0000005a37377220 */ /* 0x000fe20000410000 */
[----:B------:R-:W-:-:S04]  /*8aa0*/  FSETP.GTU.FTZ.AND P6, PT, R82, R89, PT ;  /* 0x000000595200720b */ /* 0x000fc80003fdc000 */
[----:B------:R-:W-:Y:S02]  /*8ab0*/  FSEL R55, R55, RZ, !P6 ;  /* 0x000000ff37377208 */ /* 0x000fe40007000000 */
[----:B------:R-:W-:-:S03]  /*8ac0*/  PLOP3.LUT P6, PT, P6, PT, PT, 0x8, 0x80 ;  /* 0x000000000080781c */ /* 0x000fc600037ce170 */
[----:B------:R-:W-:Y:S01]  /*8ad0*/  FADD.FTZ R82, R55, R48 ;  /* 0x0000003037527221 */ /* 0x000fe20000010000 */
[----:B------:R-:W-:-:S04]  /*8ae0*/  F2FP.F16.F32.PACK_AB R48, R59, R11 ;  /* 0x0000000b3b30723e */ /* 0x000fc800000000ff */
[----:B------:R-:W-:Y:S01]  /*8af0*/  F2FP.F16.F32.PACK_AB R51, R82, R76 ;  /* 0x0000004c5233723e */ /* 0x000fe200000000ff */
[----:B------:R-:W-:Y:S06]  /*8b00*/  BRA `(.L_x_4122) ;  /* 0x00000028000c7947 */ /* 0x000fec0003800000 */
.L_x_4081:
        /* <DEDUP_REMOVED lines=16> */
.L_x_4125:
        /* <DEDUP_REMOVED lines=13> */
.L_x_4127:
[----:B------:R-:W-:Y:S05]  /*8ce0*/  BSYNC.RECONVERGENT B3 ;  /* 0x0000000000037941 */ /* 0x000fea0003800200 */
.L_x_4126:
        /* <DEDUP_REMOVED lines=41> */
.L_x_4124:
[----:B------:R-:W-:Y:S05]  /*8f80*/  BSYNC.RECONVERGENT B2 ;  /* 0x0000000000027941 */ /* 0x000fea0003800200 */
.L_x_4123:
[----:B------:R-:W0:Y:S01]  /*8f90*/  LDC R82, c[0x0][0x404] ;  /* 0x00010100ff527b82 */ /* 0x000e220000000800 */
[----:B------:R-:W-:Y:S01]  /*8fa0*/  I2FP.F32.U32 R7, R11 ;  /* 0x0000000b00077245 */ /* 0x000fe20000201000 */
[----:B------:R-:W-:Y:S01]  /*8fb0*/  IMAD.MOV.U32 R50, RZ, RZ, 0x2f800000 ;  /* 0x2f800000ff327424 */ /* 0x000fe200078e00ff */
[----:B------:R-:W-:Y:S01]  /*8fc0*/  ISETP.NE.AND P1, PT, R49, 0x1, PT ;  /* 0x000000013100780c */ /* 0x000fe20003f25270 */
[----:B-----5:R-:W-:Y:S01]  /*8fd0*/  HADD2.F32 R11, -RZ, R52.H0_H0 ;  /* 0x20000034ff0b7230 */ /* 0x020fe20000004100 */
[----:B------:R-:W-:Y:S01]  /*8fe0*/  BSSY.RECONVERGENT B2, `(.L_x_4128) ;  /* 0x000004d000027945 */ /* 0x000fe20003800200 */
[----:B------:R-:W-:Y:S01]  /*8ff0*/  FFMA.FTZ R7, R7, R50, 1.1641532182693481445e-10 ;  /* 0x2f00000007077423 */ /* 0x000fe20000010032 */
[----:B------:R-:W-:Y:S01]  /*9000*/  HFMA2 R60, -RZ, RZ, 0, 1.1920928955078125e-07 ;  /* 0x00000002ff3c7431 */ /* 0x000fe200000001ff */
[----:B------:R-:W1:Y:S01]  /*9010*/  LDC R51, c[0x0][0x408] ;  /* 0x00010200ff337b82 */ /* 0x000e620000000800 */
[----:B------:R-:W-:Y:S02]  /*9020*/  FMUL.FTZ R48, R11, R86 ;  /* 0x000000560b307220 */ /* 0x000fe40000410000 */
        /* <DEDUP_REMOVED lines=15> */
.L_x_4130:
        /* <DEDUP_REMOVED lines=13> */
.L_x_4132:
[----:B------:R-:W-:Y:S05]  /*91f0*/  BSYNC.RECONVERGENT B3 ;  /* 0x0000000000037941 */ /* 0x000fea0003800200 */
.L_x_4131:
        /* <DEDUP_REMOVED lines=43> */
.L_x_4129:
[----:B------:R-:W-:Y:S05]  /*94b0*/  BSYNC.RECONVERGENT B2 ;  /* 0x0000000000027941 */ /* 0x000fea0003800200 */
.L_x_4128:
[----:B------:R-:W-:Y:S01]  /*94c0*/  ISETP.NE.AND P2, PT, R60, 0x1, PT ;  /* 0x000000013c00780c */ /* 0x000fe20003f45270 */
[----:B------:R-:W-:Y:S01]  /*94d0*/  HADD2.F32 R49, -RZ, R52.H1_H1 ;  /* 0x30000034ff317230 */ /* 0x000fe20000004100 */
        /* <DEDUP_REMOVED lines=19> */
.L_x_4135:
        /* <DEDUP_REMOVED lines=13> */
.L_x_4137:
[----:B------:R-:W-:Y:S05]  /*96e0*/  BSYNC.RECONVERGENT B3 ;  /* 0x0000000000037941 */ /* 0x000fea0003800200 */
.L_x_4136:
        /* <DEDUP_REMOVED lines=41> */
[----:B------:R-:W-:Y:S02]  /*9980*/  LOP3.LUT R5, R90, UR32, R49, 0x96, !PT ;  /* 0x000000205a057c12 */ /* 0x000fe4000f8e9631 */
[----:B------:R-:W-:-:S07]  /*9990*/  MOV R88, R48 ;  /* 0x0000003000587202 */ /* 0x000fce0000000f00 */
.L_x_4134:
[----:B------:R-:W-:Y:S05]  /*99a0*/  BSYNC.RECONVERGENT B2 ;  /* 0x0000000000027941 */ /* 0x000fea0003800200 */
.L_x_4133:
[----:B------:R-:W-:Y:S01]  /*99b0*/  ISETP.NE.AND P3, PT, R52, 0x1, PT ;  /* 0x000000013400780c */ /* 0x000fe20003f65270 */
[----:B------:R-:W-:Y:S01]  /*99c0*/  HADD2.F32 R49, -RZ, R53.H0_H0 ;  /* 0x20000035ff317230 */ /* 0x000fe20000004100 */
[----:B------:R-:W-:Y:S01]  /*99d0*/  I2FP.F32.U32 R7, R7 ;  /* 0x0000000700077245 */ /* 0x000fe20000201000 */
[----:B------:R-:W-:Y:S03]  /*99e0*/  BSSY.RECONVERGENT B2, `(.L_x_4138) ;  /* 0x000004b000027945 */ /* 0x000fe60003800200 */
[----:B------:R-:W-:Y:S01]  /*99f0*/  FMUL.FTZ R48, R49, R86 ;  /* 0x0000005631307220 */ /* 0x000fe20000410000 */
[----:B------:R-:W-:Y:S01]  /*9a00*/  FFMA.FTZ R7, R7, R50, 1.1641532182693481445e-10 ;  /* 0x2f00000007077423 */ /* 0x000fe20000010032 */
[----:B------:R-:W-:Y:S02]  /*9a10*/  HFMA2 R49, -RZ, RZ, 0, 1.1920928955078125e-07 ;  /* 0x00000002ff317431 */ /* 0x000fe400000001ff */
[----:B------:R-:W-:-:S02]  /*9a20*/  FMUL.FTZ R48, R48, R51 ;  /* 0x0000003330307220 */ /* 0x000fc40000410000 */
        /* <DEDUP_REMOVED lines=13> */
.L_x_4140:
        /* <DEDUP_REMOVED lines=13> */
.L_x_4142:
[----:B------:R-:W-:Y:S05]  /*9bd0*/  BSYNC.RECONVERGENT B3 ;  /* 0x0000000000037941 */ /* 0x000fea0003800200 */
.L_x_4141:
        /* <DEDUP_REMOVED lines=41> */
[----:B------:R-:W-:Y:S01]  /*9e70*/  LOP3.LUT R5, R90, UR32, R49, 0x96, !PT ;  /* 0x000000205a057c12 */ /* 0x000fe2000f8e9631 */
[----:B------:R-:W-:-:S07]  /*9e80*/  HFMA2 R49, -RZ, RZ, 0, 0 ;  /* 0x00000000ff317431 */ /* 0x000fce00000001ff */
.L_x_4139:
[----:B------:R-:W-:Y:S05]  /*9e90*/  BSYNC.RECONVERGENT B2 ;  /* 0x0000000000027941 */ /* 0x000fea0003800200 */
.L_x_4138:
[----:B------:R-:W-:Y:S01]  /*9ea0*/  I2FP.F32.U32 R7, R7 ;  /* 0x0000000700077245 */ /* 0x000fe20000201000 */
[----:B------:R-:W-:Y:S01]  /*9eb0*/  HADD2.F32 R53, -RZ, R53.H1_H1 ;  /* 0x30000035ff357230 */ /* 0x000fe20000004100 */
        /* <DEDUP_REMOVED lines=19> */
.L_x_4145:
        /* <DEDUP_REMOVED lines=13> */
.L_x_4147:
[----:B------:R-:W-:Y:S05]  /*a0c0*/  BSYNC.RECONVERGENT B3 ;  /* 0x0000000000037941 */ /* 0x000fea0003800200 */
.L_x_4146:
        /* <DEDUP_REMOVED lines=39> */
[----:B------:R-:W-:-:S03]  /*a340*/  IMAD.WIDE.U32 R48, R5, -0x2daee0ad, RZ ;  /* 0xd2511f5305307825 */ /* 0x000fc600078e00ff */
[----:B------:R-:W-:Y:S01]  /*a350*/  MOV R88, R48 ;  /* 0x0000003000587202 */ /* 0x000fe20000000f00 */
[----:B------:R-:W-:Y:S01]  /*a360*/  IMAD.MOV.U32 R48, RZ, RZ, RZ ;  /* 0x000000ffff307224 */ /* 0x000fe200078e00ff */
[----:B------:R-:W-:-:S07]  /*a370*/  LOP3.LUT R5, R52, UR32, R49, 0x96, !PT ;  /* 0x0000002034057c12 */ /* 0x000fce000f8e9631 */
.L_x_4144:
[----:B------:R-:W-:Y:S05]  /*a380*/  BSYNC.RECONVERGENT B2 ;  /* 0x0000000000027941 */ /* 0x000fea0003800200 */
.L_x_4143:
[----:B------:R-:W-:Y:S01]  /*a390*/  I2FP.F32.U32 R7, R7 ;  /* 0x0000000700077245 */ /* 0x000fe20000201000 */
[----:B------:R-:W-:Y:S01]  /*a3a0*/  HADD2.F32 R49, -RZ, R54.H0_H0 ;  /* 0x20000036ff317230 */ /* 0x000fe20000004100 */
[----:B------:R-:W-:Y:S01]  /*a3b0*/  ISETP.NE.AND P4, PT, R48, 0x1, PT ;  /* 0x000000013000780c */ /* 0x000fe20003f85270 */
[----:B------:R-:W-:Y:S02]  /*a3c0*/  BSSY.RECONVERGENT B2, `(.L_x_4148) ;  /* 0x000004b000027945 */ /* 0x000fe40003800200 */
[----:B------:R-:W-:Y:S01]  /*a3d0*/  FFMA.FTZ R7, R7, R50, 1.1641532182693481445e-10 ;  /* 0x2f00000007077423 */ /* 0x000fe20000010032 */
[----:B------:R-:W-:Y:S01]  /*a3e0*/  FMUL.FTZ R52, R49, R86 ;  /* 0x0000005631347220 */ /* 0x000fe20000410000 */
[----:B------:R-:W-:-:S03]  /*a3f0*/  HFMA2 R49, -RZ, RZ, 0, 1.1920928955078125e-07 ;  /* 0x00000002ff317431 */ /* 0x000fc600000001ff */
        /* <DEDUP_REMOVED lines=14> */
.L_x_4150:
        /* <DEDUP_REMOVED lines=13> */
.L_x_4152:
[----:B------:R-:W-:Y:S05]  /*a5b0*/  BSYNC.RECONVERGENT B3 ;  /* 0x0000000000037941 */ /* 0x000fea0003800200 */
.L_x_4151:
        /* <DEDUP_REMOVED lines=40> */
[----:B------:R-:W-:Y:S02]  /*a840*/  HFMA2 R49, -RZ, RZ, 0, 0 ;  /* 0x00000000ff317431 */ /* 0x000fe400000001ff */
[----:B------:R-:W-:Y:S01]  /*a850*/  IMAD.MOV.U32 R10, RZ, RZ, R52 ;  /* 0x000000ffff0a7224 */ /* 0x000fe200078e0034 */
[----:B------:R-:W-:-:S07]  /*a860*/  LOP3.LUT R6, R6, UR31, R53, 0x96, !PT ;  /* 0x0000001f06067c12 */ /* 0x000fce000f8e9635 */
.L_x_4149:
[----:B------:R-:W-:Y:S05]  /*a870*/  BSYNC.RECONVERGENT B2 ;  /* 0x0000000000027941 */ /* 0x000fea0003800200 */
.L_x_4148:
        /* <DEDUP_REMOVED lines=21> */
.L_x_4155:
        /* <DEDUP_REMOVED lines=13> */
.L_x_4157:
[----:B------:R-:W-:Y:S05]  /*aaa0*/  BSYNC.RECONVERGENT B3 ;  /* 0x0000000000037941 */ /* 0x000fea0003800200 */
.L_x_4156:
        /* <DEDUP_REMOVED lines=39> */
[----:B------:R-:W-:-:S03]  /*ad20*/  IMAD.WIDE.U32 R48, R10, -0x326172a9, RZ ;  /* 0xcd9e8d570a307825 */ /* 0x000fc600078e00ff */
[----:B------:R-:W-:Y:S01]  /*ad30*/  MOV R10, R48 ;  /* 0x00000030000a7202 */ /* 0x000fe20000000f00 */
[----:B------:R-:W-:Y:S01]  /*ad40*/  IMAD.MOV.U32 R48, RZ, RZ, RZ ;  /* 0x000000ffff307224 */ /* 0x000fe200078e00ff */
[----:B------:R-:W-:-:S07]  /*ad50*/  LOP3.LUT R6, R6, UR31, R49, 0x96, !PT ;  /* 0x0000001f06067c12 */ /* 0x000fce000f8e9631 */
.L_x_4154:
[----:B------:R-:W-:Y:S05]  /*ad60*/  BSYNC.RECONVERGENT B2 ;  /* 0x0000000000027941 */ /* 0x000fea0003800200 */
.L_x_4153:
[----:B------:R-:W-:Y:S01]  /*ad70*/  I2FP.F32.U32 R7, R7 ;  /* 0x0000000700077245 */ /* 0x000fe20000201000 */
[----:B------:R-:W-:Y:S01]  /*ad80*/  HADD2.F32 R49, -RZ, R55.H0_H0 ;  /* 0x20000037ff317230 */ /* 0x000fe20000004100 */
[----:B------:R-:W-:Y:S01]  /*ad90*/  ISETP.NE.AND P6, PT, R48, 0x1, PT ;  /* 0x000000013000780c */ /* 0x000fe20003fc5270 */
[----:B------:R-:W-:Y:S02]  /*ada0*/  BSSY.RECONVERGENT B2, `(.L_x_4158) ;  /* 0x000004d000027945 */ /* 0x000fe40003800200 */
[----:B------:R-:W-:Y:S01]  /*adb0*/  FFMA.FTZ R7, R7, R50, 1.1641532182693481445e-10 ;  /* 0x2f00000007077423 */ /* 0x000fe20000010032 */
[----:B------:R-:W-:-:S04]  /*adc0*/  FMUL.FTZ R52, R49, R86 ;  /* 0x0000005631347220 */ /* 0x000fc80000410000 */
[----:B------:R-:W-:Y:S01]  /*add0*/  FMUL.FTZ R52, R52, R51 ;  /* 0x0000003334347220 */ /* 0x000fe20000410000 */
[----:B------:R-:W-:Y:S01]  /*ade0*/  FSETP.GTU.FTZ.AND P5, PT, R7, R82, PT ;  /* 0x000000520700720b */ /* 0x000fe20003fbc000 */
[----:B------:R-:W-:-:S03]  /*adf0*/  HFMA2 R7, -RZ, RZ, 0, 1.1920928955078125e-07 ;  /* 0x00000002ff077431 */ /* 0x000fc600000001ff */
[----:B------:R-:W-:Y:S01]  /*ae00*/  FSEL R76, R52, RZ, !P5 ;  /* 0x000000ff344c7208 */ /* 0x000fe20006800000 */
[----:B------:R-:W-:Y:S01]  /*ae10*/  IMAD.MOV.U32 R52, RZ, RZ, R10 ;  /* 0x000000ffff347224 */ /* 0x000fe200078e000a */
        /* <DEDUP_REMOVED lines=10> */
.L_x_4160:
        /* <DEDUP_REMOVED lines=15> */
.L_x_4162:
[----:B------:R-:W-:Y:S05]  /*afb0*/  BSYNC.RECONVERGENT B3 ;  /* 0x0000000000037941 */ /* 0x000fea0003800200 */
.L_x_4161:
        /* <DEDUP_REMOVED lines=35> */
[----:B------:R-:W-:-:S04]  /*b1f0*/  HFMA2 R7, -RZ, RZ, 0, 0 ;  /* 0x00000000ff077431 */ /* 0x000fc800000001ff */
[----:B------:R-:W-:-:S05]  /*b200*/  IMAD.WIDE.U32 R48, R48, -0x2daee0ad, RZ ;  /* 0xd2511f5330307825 */ /* 0x000fca00078e00ff */
[----:B------:R-:W-:Y:S01]  /*b210*/  LOP3.LUT R5, R52, UR32, R49, 0x96, !PT ;  /* 0x0000002034057c12 */ /* 0x000fe2000f8e9631 */
[----:B------:R-:W-:Y:S01]  /*b220*/  IMAD.MOV.U32 R52, RZ, RZ, R88 ;  /* 0x000000ffff347224 */ /* 0x000fe200078e0058 */
[----:B------:R-:W-:Y:S01]  /*b230*/  MOV R88, R48 ;  /* 0x0000003000587202 */ /* 0x000fe20000000f00 */
[----:B------:R-:W-:-:S04]  /*b240*/  IMAD.WIDE.U32 R48, R10, -0x326172a9, RZ ;  /* 0xcd9e8d570a307825 */ /* 0x000fc800078e00ff */
[----:B------:R-:W-:Y:S01]  /*b250*/  IMAD.MOV.U32 R10, RZ, RZ, R48 ;  /* 0x000000ffff0a7224 */ /* 0x000fe200078e0030 */
[----:B------:R-:W-:-:S07]  /*b260*/  LOP3.LUT R6, R6, UR31, R49, 0x96, !PT ;  /* 0x0000001f06067c12 */ /* 0x000fce000f8e9631 */
.L_x_4159:
[----:B------:R-:W-:Y:S05]  /*b270*/  BSYNC.RECONVERGENT B2 ;  /* 0x0000000000027941 */ /* 0x000fea0003800200 */
.L_x_4158:
        /* <DEDUP_REMOVED lines=12> */
.L_x_4122:
        /* <DEDUP_REMOVED lines=11> */
[----:B------:R-:W-:Y:S02]  /*b3f0*/  LOP3.LUT R85, R85, R89, R90, 0xfe, !PT ;  /* 0x0000005955557212 */ /* 0x000fe400078efe5a */
[----:B------:R-:W-:Y:S02]  /*b400*/  SEL R90, RZ, 0x1, !P6 ;  /* 0x00000001ff5a7807 */ /* 0x000fe40007000000 */
[----:B------:R-:W-:Y:S01]  /*b410*/  LOP3.LUT R91, R92, R91, RZ, 0xfc, !PT ;  /* 0x0000005b5c5b7212 */ /* 0x000fe200078efcff */
[----:B0-----:R-:W-:Y:S01]  /*b420*/  IMAD.WIDE.U32 R52, R87, 0x10, R52 ;  /* 0x0000001057347825 */ /* 0x001fe200078e0034 */
[----:B------:R-:W-:-:S03]  /*b430*/  LOP3.LUT R90, R85, R90, RZ, 0xfc, !PT ;  /* 0x0000005a555a7212 */ /* 0x000fc600078efcff */
[----:B------:R-:W-:Y:S01]  /*b440*/  IMAD.MOV.U32 R85, RZ, RZ, R88 ;  /* 0x000000ffff557224 */ /* 0x000fe200078e0058 */
[----:B------:R0:W-:Y:S01]  /*b450*/  STG.E.128 desc[UR8][R52.64], R48 ;  /* 0x0000003034007986 */ /* 0x0001e2000c101d08 */
[C---:B-1----:R-:W-:Y:S01]  /*b460*/  IMAD.WIDE.U32 R54, R87.reuse, 0x8, R54 ;  /* 0x0000000857367825 */ /* 0x042fe200078e0036 */
[----:B------:R-:W-:-:S04]  /*b470*/  IADD3 R87, PT, PT, R87, 0x20, RZ ;  /* 0x0000002057577810 */ /* 0x000fc80007ffe0ff */
[----:B------:R0:W-:Y:S03]  /*b480*/  STG.E.64 desc[UR8][R54.64], R90 ;  /* 0x0000005a36007986 */ /* 0x0001e6000c101b08 */
.L_x_4080:
[----:B------:R-:W-:Y:S05]  /*b490*/  BSYNC.RECONVERGENT B1 ;  /* 0x0000000000017941 */ /* 0x000fea0003800200 */
.L_x_4079:
        /* <DEDUP_REMOVED lines=29> */
.L_x_4168:
        /* <DEDUP_REMOVED lines=13> */
.L_x_4170:
[----:B------:R-:W-:Y:S05]  /*b740*/  BSYNC.RECONVERGENT B3 ;  /* 0x0000000000037941 */ /* 0x000fea0003800200 */
.L_x_4169:
        /* <DEDUP_REMOVED lines=42> */
.L_x_4167:
[----:B------:R-:W-:Y:S05]  /*b9f0*/  BSYNC.RECONVERGENT B2 ;  /* 0x0000000000027941 */ /* 0x000fea0003800200 */
.L_x_4166:
[----:B------:R-:W0:Y:S01]  /*ba00*/  LDC R90, c[0x0][0x408] ;  /* 0x00010200ff5a7b82 */ /* 0x000e220000000800 */
[----:B------:R-:W-:Y:S01]  /*ba10*/  HFMA2 R83, -RZ, RZ, 0.1171875, 0 ;  /* 0x2f800000ff537431 */ /* 0x000fe200000001ff */
[----:B------:R-:W-:Y:S01]  /*ba20*/  I2FP.F32.U32 R12, R12 ;  /* 0x0000000c000c7245 */ /* 0x000fe20000201000 */
[----:B-----5:R-:W-:Y:S01]  /*ba30*/  HADD2.F32 R7, -RZ, R52.H0_H0 ;  /* 0x20000034ff077230 */ /* 0x020fe20000004100 */
[----:B------:R-:W-:Y:S01]  /*ba40*/  ISETP.NE.AND P1, PT, R61, 0x1, PT ;  /* 0x000000013d00780c */ /* 0x000fe20003f25270 */
[----:B------:R-:W-:Y:S01]  /*ba50*/  BSSY.RECONVERGENT B2, `(.L_x_4171) ;  /* 0x000004f000027945 */ /* 0x000fe20003800200 */
[----:B------:R-:W-:Y:S02]  /*ba60*/  IMAD.MOV.U32 R69, RZ, RZ, 0x2 ;  /* 0x00000002ff457424 */ /* 0x000fe400078e00ff */
[----:B------:R-:W1:Y:S01]  /*ba70*/  LDC R89, c[0x0][0x404] ;  /* 0x00010100ff597b82 */ /* 0x000e620000000800 */
[----:B------:R-:W-:Y:S01]  /*ba80*/  FMUL.FTZ R7, R7, R86 ;  /* 0x0000005607077220 */ /* 0x000fe20000410000 */
[----:B------:R-:W-:-:S03]  /*ba90*/  FFMA.FTZ R12, R12, R83, 1.1641532182693481445e-10 ;  /* 0x2f0000000c0c7423 */ /* 0x000fc60000010053 */
[----:B0-----:R-:W-:Y:S02]  /*baa0*/  FMUL.FTZ R7, R7, R90 ;  /* 0x0000005a07077220 */ /* 0x001fe40000410000 */
[----:B-1----:R-:W-:Y:S01]  /*bab0*/  FSETP.GTU.FTZ.AND P0, PT, R12, R89, PT ;  /* 0x000000590c00720b */ /* 0x002fe20003f1c000 */
[----:B------:R-:W-:-:S03]  /*bac0*/  HADD2.F32 R12, -RZ, R48.H0_H0 ;  /* 0x20000030ff0c7230 */ /* 0x000fc60000004100 */
        /* <DEDUP_REMOVED lines=14> */
.L_x_4173:
        /* <DEDUP_REMOVED lines=13> */
.L_x_4175:
[----:B------:R-:W-:Y:S05]  /*bc80*/  BSYNC.RECONVERGENT B3 ;  /* 0x0000000000037941 */ /* 0x000fea0003800200 */
.L_x_4174:
        /* <DEDUP_REMOVED lines=43> */
.L_x_4172:
[----:B------:R-:W-:Y:S05]  /*bf40*/  BSYNC.RECONVERGENT B2 ;  /* 0x0000000000027941 */ /* 0x000fea0003800200 */
.L_x_4171:
[----:B------:R-:W-:Y:S01]  /*bf50*/  I2FP.F32.U32 R62, R7 ;  /* 0x00000007003e7245 */ /* 0x000fe20000201000 */
[----:B------:R-:W-:Y:S01]  /*bf60*/  HADD2.F32 R7, -RZ, R52.H1_H1 ;  /* 0x30000034ff077230 */ /* 0x000fe20000004100 */
[----:B------:R-:W-:Y:S01]  /*bf70*/  ISETP.NE.AND P1, PT, R69, 0x1, PT ;  /* 0x000000014500780c */ /* 0x000fe20003f25270 */
[----:B------:R-:W-:Y:S01]  /*bf80*/  HADD2.F32 R48, -RZ, R48.H1_H1 ;  /* 0x30000030ff307230 */ /* 0x000fe20000004100 */
[----:B------:R-:W-:Y:S01]  /*bf90*/  BSSY.RECONVERGENT B2, `(.L_x_4176) ;  /* 0x000004c000027945 */ /* 0x000fe20003800200 */
[----:B------:R-:W-:Y:S01]  /*bfa0*/  FFMA.FTZ R62, R62, R83, 1.1641532182693481445e-10 ;  /* 0x2f0000003e3e7423 */ /* 0x000fe20000010053 */
[----:B------:R-:W-:Y:S01]  /*bfb0*/  FMUL.FTZ R7, R7, R86 ;  /* 0x0000005607077220 */ /* 0x000fe20000410000 */
[----:B------:R-:W-:-:S03]  /*bfc0*/  HFMA2 R52, -RZ, RZ, 0, 1.1920928955078125e-07 ;  /* 0x00000002ff347431 */ /* 0x000fc600000001ff */
        /* <DEDUP_REMOVED lines=15> */
.L_x_4178:
        /* <DEDUP_REMOVED lines=13> */
.L_x_4180:
[----:B------:R-:W-:Y:S05]  /*c190*/  BSYNC.RECONVERGENT B3 ;  /* 0x0000000000037941 */ /* 0x000fea0003800200 */
.L_x_4179:
        /* <DEDUP_REMOVED lines=43> */
.L_x_4177:
[----:B------:R-:W-:Y:S05]  /*c450*/  BSYNC.RECONVERGENT B2 ;  /* 0x0000000000027941 */ /* 0x000fea0003800200 */
.L_x_4176:
[----:B------:R-:W-:Y:S01]  /*c460*/  I2FP.F32.U32 R48, R7 ;  /* 0x0000000700307245 */ /* 0x000fe20000201000 */
[----:B------:R-:W-:Y:S01]  /*c470*/  HADD2.F32 R7, -RZ, R53.H0_H0 ;  /* 0x20000035ff077230 */ /* 0x000fe20000004100 */
[----:B------:R-:W-:Y:S01]  /*c480*/  ISETP.NE.AND P2, PT, R52, 0x1, PT ;  /* 0x000000013400780c */ /* 0x000fe20003f45270 */
[----:B------:R-:W-:Y:S01]  /*c490*/  HADD2.F32 R62, -RZ, R49.H0_H0 ;  /* 0x20000031ff3e7230 */ /* 0x000fe20000004100 */
[----:B------:R-:W-:Y:S01]  /*c4a0*/  BSSY.RECONVERGENT B2, `(.L_x_4181) ;  /* 0x000004c000027945 */ /* 0x000fe20003800200 */
[----:B------:R-:W-:Y:S01]  /*c4b0*/  FFMA.FTZ R48, R48, R83, 1.1641532182693481445e-10 ;  /* 0x2f00000030307423 */ /* 0x000fe20000010053 */
[----:B------:R-:W-:Y:S01]  /*c4c0*/  FMUL.FTZ R7, R7, R86 ;  /* 0x0000005607077220 */ /* 0x000fe20000410000 */
[----:B------:R-:W-:-:S03]  /*c4d0*/  IMAD.MOV.U32 R70, RZ, RZ, 0x2 ;  /* 0x00000002ff467424 */ /* 0x000fc600078e00ff */
        /* <DEDUP_REMOVED lines=15> */
.L_x_4183:
        /* <DEDUP_REMOVED lines=13> */
.L_x_4185:
[----:B------:R-:W-:Y:S05]  /*c6a0*/  BSYNC.RECONVERGENT B3 ;  /* 0x0000000000037941 */ /* 0x000fea0003800200 */
.L_x_4184:
        /* <DEDUP_REMOVED lines=40> */
[----:B------:R-:W-:-:S04]  /*c930*/  MOV R88, R92 ;  /* 0x0000005c00587202 */ /* 0x000fc80000000f00 */
[----:B------:R-:W-:Y:S02]  /*c940*/  LOP3.LUT R6, R6, UR31, R95, 0x96, !PT ;  /* 0x0000001f06067c12 */ /* 0x000fe4000f8e965f */
[----:B------:R-:W-:-:S07]  /*c950*/  MOV R10, R94 ;  /* 0x0000005e000a7202 */ /* 0x000fce0000000f00 */
.L_x_4182:
[----:B------:R-:W-:Y:S05]  /*c960*/  BSYNC.RECONVERGENT B2 ;  /* 0x0000000000027941 */ /* 0x000fea0003800200 */
.L_x_4181:
[----:B------:R-:W-:Y:S01]  /*c970*/  I2FP.F32.U32 R48, R7 ;  /* 0x0000000700307245 */ /* 0x000fe20000201000 */
[----:B------:R-:W-:Y:S01]  /*c980*/  HADD2.F32 R53, -RZ, R53.H1_H1 ;  /* 0x30000035ff357230 */ /* 0x000fe20000004100 */
[----:B------:R-:W-:Y:S01]  /*c990*/  ISETP.NE.AND P3, PT, R70, 0x1, PT ;  /* 0x000000014600780c */ /* 0x000fe20003f65270 */
[----:B------:R-:W-:Y:S01]  /*c9a0*/  BSSY.RECONVERGENT B2, `(.L_x_4186) ;  /* 0x000004d000027945 */ /* 0x000fe20003800200 */
[----:B------:R-:W-:Y:S02]  /*c9b0*/  IMAD.MOV.U32 R7, RZ, RZ, R10 ;  /* 0x000000ffff077224 */ /* 0x000fe400078e000a */
[----:B------:R-:W-:Y:S01]  /*c9c0*/  FFMA.FTZ R48, R48, R83, 1.1641532182693481445e-10 ;  /* 0x2f00000030307423 */ /* 0x000fe20000010053 */
[----:B------:R-:W-:-:S04]  /*c9d0*/  FMUL.FTZ R53, R53, R86 ;  /* 0x0000005635357220 */ /* 0x000fc80000410000 */
[----:B------:R-:W-:Y:S01]  /*c9e0*/  FMUL.FTZ R53, R53, R90 ;  /* 0x0000005a35357220 */ /* 0x000fe20000410000 */
[----:B------:R-:W-:Y:S01]  /*c9f0*/  FSETP.GTU.FTZ.AND P2, PT, R48, R89, PT ;  /* 0x000000593000720b */ /* 0x000fe20003f5c000 */
[----:B------:R-:W-:Y:S02]  /*ca00*/  HADD2.F32 R48, -RZ, R49.H1_H1 ;  /* 0x30000031ff307230 */ /* 0x000fe40000004100 */
[----:B------:R-:W-:Y:S01]  /*ca10*/  HFMA2 R49, -RZ, RZ, 0, 1.1920928955078125e-07 ;  /* 0x00000002ff317431 */ /* 0x000fe200000001ff */
        /* <DEDUP_REMOVED lines=12> */
.L_x_4188:
        /* <DEDUP_REMOVED lines=13> */
.L_x_4190:
[----:B------:R-:W-:Y:S05]  /*cbb0*/  BSYNC.RECONVERGENT B3 ;  /* 0x0000000000037941 */ /* 0x000fea0003800200 */
.L_x_4189:
        /* <DEDUP_REMOVED lines=43> */
.L_x_4187:
[----:B------:R-:W-:Y:S05]  /*ce70*/  BSYNC.RECONVERGENT B2 ;  /* 0x0000000000027941 */ /* 0x000fea0003800200 */
.L_x_4186:
[----:B------:R-:W-:Y:S01]  /*ce80*/  I2FP.F32.U32 R48, R7 ;  /* 0x0000000700307245 */ /* 0x000fe20000201000 */
[----:B------:R-:W-:Y:S01]  /*ce90*/  HADD2.F32 R7, -RZ, R54.H0_H0 ;  /* 0x20000036ff077230 */ /* 0x000fe20000004100 */
[----:B------:R-:W-:Y:S01]  /*cea0*/  ISETP.NE.AND P4, PT, R49, 0x1, PT ;  /* 0x000000013100780c */ /* 0x000fe20003f85270 */
[----:B------:R-:W-:Y:S01]  /*ceb0*/  HADD2.F32 R70, -RZ, R50.H0_H0 ;  /* 0x20000032ff467230 */ /* 0x000fe20000004100 */
[----:B------:R-:W-:Y:S01]  /*cec0*/  BSSY.RECONVERGENT B2, `(.L_x_4191) ;  /* 0x000004c000027945 */ /* 0x000fe20003800200 */
[----:B------:R-:W-:Y:S01]  /*ced0*/  FFMA.FTZ R48, R48, R83, 1.1641532182693481445e-10 ;  /* 0x2f00000030307423 */ /* 0x000fe20000010053 */
[----:B------:R-:W-:-:S04]  /*cee0*/  FMUL.FTZ R7, R7, R86 ;  /* 0x0000005607077220 */ /* 0x000fc80000410000 */
[----:B------:R-:W-:Y:S01]  /*cef0*/  FMUL.FTZ R7, R7, R90 ;  /* 0x0000005a07077220 */ /* 0x000fe20000410000 */
[----:B------:R-:W-:Y:S01]  /*cf00*/  FSETP.GTU.FTZ.AND P3, PT, R48, R89, PT ;  /* 0x000000593000720b */ /* 0x000fe20003f7c000 */
[----:B------:R-:W-:-:S03]  /*cf10*/  IMAD.MOV.U32 R48, RZ, RZ, 0x2 ;  /* 0x00000002ff307424 */ /* 0x000fc600078e00ff */
        /* <DEDUP_REMOVED lines=13> */
.L_x_4193:
        /* <DEDUP_REMOVED lines=13> */
.L_x_4195:
[----:B------:R-:W-:Y:S05]  /*d0c0*/  BSYNC.RECONVERGENT B3 ;  /* 0x0000000000037941 */ /* 0x000fea0003800200 */
.L_x_4194:
        /* <DEDUP_REMOVED lines=43> */
.L_x_4192:
[----:B------:R-:W-:Y:S05]  /*d380*/  BSYNC.RECONVERGENT B2 ;  /* 0x0000000000027941 */ /* 0x000fea0003800200 */
.L_x_4191:
        /* <DEDUP_REMOVED lines=23> */
.L_x_4198:
        /* <DEDUP_REMOVED lines=13> */
.L_x_4200:
[----:B------:R-:W-:Y:S05]  /*d5d0*/  BSYNC.RECONVERGENT B3 ;  /* 0x0000000000037941 */ /* 0x000fea0003800200 */
.L_x_4199:
        /* <DEDUP_REMOVED lines=42> */
[----:B------:R-:W-:-:S07]  /*d880*/  HFMA2 R49, -RZ, RZ, 0, 0 ;  /* 0x00000000ff317431 */ /* 0x000fce00000001ff */
.L_x_4197:
[----:B------:R-:W-:Y:S05]  /*d890*/  BSYNC.RECONVERGENT B2 ;  /* 0x0000000000027941 */ /* 0x000fea0003800200 */
.L_x_4196:
        /* <DEDUP_REMOVED lines=8> */
[----:B------:R-:W-:Y:S02]  /*d920*/  FSETP.GTU.FTZ.AND P5, PT, R48, R89, PT ;  /* 0x000000593000720b */ /* 0x000fe40003fbc000 */
        /* <DEDUP_REMOVED lines=14> */
.L_x_4203:
        /* <DEDUP_REMOVED lines=15> */
.L_x_4205:
[----:B------:R-:W-:Y:S05]  /*db00*/  BSYNC.RECONVERGENT B3 ;  /* 0x0000000000037941 */ /* 0x000fea0003800200 */
.L_x_4204:
        /* <DEDUP_REMOVED lines=40> */
[----:B------:R-:W-:Y:S02]  /*dd90*/  LOP3.LUT R5, R48, UR32, R93, 0x96, !PT ;  /* 0x0000002030057c12 */ /* 0x000fe4000f8e965d */
[----:B------:R-:W-:Y:S01]  /*dda0*/  MOV R48, R88 ;  /* 0x0000005800307202 */ /* 0x000fe20000000f00 */
[----:B------:R-:W-:-:S07]  /*ddb0*/  IMAD.MOV.U32 R88, RZ, RZ, R92 ;  /* 0x000000ffff587224 */ /* 0x000fce00078e005c */
.L_x_4202:
[----:B------:R-:W-:Y:S05]  /*ddc0*/  BSYNC.RECONVERGENT B2 ;  /* 0x0000000000027941 */ /* 0x000fea0003800200 */
.L_x_4201:
        /* <DEDUP_REMOVED lines=15> */
.L_x_4165:
        /* <DEDUP_REMOVED lines=16> */
.L_x_4209:
        /* <DEDUP_REMOVED lines=13> */
.L_x_4211:
[----:B------:R-:W-:Y:S05]  /*e090*/  BSYNC.RECONVERGENT B3 ;  /* 0x0000000000037941 */ /* 0x000fea0003800200 */
.L_x_4210:
        /* <DEDUP_REMOVED lines=42> */
.L_x_4208:
[----:B------:R-:W-:Y:S05]  /*e340*/  BSYNC.RECONVERGENT B2 ;  /* 0x0000000000027941 */ /* 0x000fea0003800200 */
.L_x_4207:
        /* <DEDUP_REMOVED lines=9> */
[----:B------:R-:W-:Y:S01]  /*e3e0*/  FMUL.FTZ R48, R49, R86 ;  /* 0x0000005631307220 */ /* 0x000fe20000410000 */
[----:B------:R-:W-:Y:S01]  /*e3f0*/  IMAD.MOV.U32 R7, RZ, RZ, R10 ;  /* 0x000000ffff077224 */ /* 0x000fe200078e000a */
[----:B0-----:R-:W-:-:S04]  /*e400*/  FSETP.GTU.FTZ.AND P0, PT, R12, R83, PT ;  /* 0x000000530c00720b */ /* 0x001fc80003f1c000 */
        /* <DEDUP_REMOVED lines=13> */
.L_x_4214:
        /* <DEDUP_REMOVED lines=13> */
.L_x_4216:
[----:B------:R-:W-:Y:S05]  /*e5b0*/  BSYNC.RECONVERGENT B3 ;  /* 0x0000000000037941 */ /* 0x000fea0003800200 */
.L_x_4215:
        /* <DEDUP_REMOVED lines=43> */
.L_x_4213:
[----:B------:R-:W-:Y:S05]  /*e870*/  BSYNC.RECONVERGENT B2 ;  /* 0x0000000000027941 */ /* 0x000fea0003800200 */
.L_x_4212:
[----:B------:R-:W-:Y:S01]  /*e880*/  ISETP.NE.AND P2, PT, R62, 0x1, PT ;  /* 0x000000013e00780c */ /* 0x000fe20003f45270 */
[----:B------:R-:W-:Y:S01]  /*e890*/  HADD2.F32 R49, -RZ, R52.H1_H1 ;  /* 0x30000034ff317230 */ /* 0x000fe20000004100 */
[----:B------:R-:W-:Y:S01]  /*e8a0*/  I2FP.F32.U32 R7, R7 ;  /* 0x0000000700077245 */ /* 0x000fe20000201000 */
[----:B------:R-:W-:Y:S01]  /*e8b0*/  BSSY.RECONVERGENT B2, `(.L_x_4217) ;  /* 0x000004b000027945 */ /* 0x000fe20003800200 */
[----:B------:R-:W-:Y:S02]  /*e8c0*/  IMAD.MOV.U32 R69, RZ, RZ, 0x2 ;  /* 0x00000002ff457424 */ /* 0x000fe400078e00ff */
[----:B------:R-:W-:Y:S01]  /*e8d0*/  FMUL.FTZ R52, R49, R86 ;  /* 0x0000005631347220 */ /* 0x000fe20000410000 */
[----:B------:R-:W-:Y:S01]  /*e8e0*/  FFMA.FTZ R48, R7, R50, 1.1641532182693481445e-10 ;  /* 0x2f00000007307423 */ /* 0x000fe20000010032 */
[----:B------:R-:W-:Y:S02]  /*e8f0*/  MOV R7, R10 ;  /* 0x0000000a00077202 */ /* 0x000fe40000000f00 */
        /* <DEDUP_REMOVED lines=13> */
.L_x_4219:
        /* <DEDUP_REMOVED lines=13> */
.L_x_4221:
[----:B------:R-:W-:Y:S05]  /*eaa0*/  BSYNC.RECONVERGENT B3 ;  /* 0x0000000000037941 */ /* 0x000fea0003800200 */
.L_x_4220:
        /* <DEDUP_REMOVED lines=43> */
.L_x_4218:
[----:B------:R-:W-:Y:S05]  /*ed60*/  BSYNC.RECONVERGENT B2 ;  /* 0x0000000000027941 */ /* 0x000fea0003800200 */
.L_x_4217:
        /* <DEDUP_REMOVED lines=21> */
.L_x_4224:
        /* <DEDUP_REMOVED lines=13> */
.L_x_4226:
[----:B------:R-:W-:Y:S05]  /*ef90*/  BSYNC.RECONVERGENT B3 ;  /* 0x0000000000037941 */ /* 0x000fea0003800200 */
.L_x_4225:
        /* <DEDUP_REMOVED lines=43> */
.L_x_4223:
[----:B------:R-:W-:Y:S05]  /*f250*/  BSYNC.RECONVERGENT B2 ;  /* 0x0000000000027941 */ /* 0x000fea0003800200 */
.L_x_4222:
        /* <DEDUP_REMOVED lines=21> */
.L_x_4229:
        /* <DEDUP_REMOVED lines=13> */
.L_x_4231:
[----:B------:R-:W-:Y:S05]  /*f480*/  BSYNC.RECONVERGENT B3 ;  /* 0x0000000000037941 */ /* 0x000fea0003800200 */
.L_x_4230:
        /* <DEDUP_REMOVED lines=40> */
[----:B------:R-:W-:Y:S01]  /*f710*/  LOP3.LUT R5, R52, UR32, R49, 0x96, !PT ;  /* 0x0000002034057c12 */ /* 0x000fe2000f8e9631 */
[----:B------:R-:W-:Y:S01]  /*f720*/  IMAD.MOV.U32 R52, RZ, RZ, RZ ;  /* 0x000000ffff347224 */ /* 0x000fe200078e00ff */
[----:B------:R-:W-:-:S07]  /*f730*/  MOV R88, R48 ;  /* 0x0000003000587202 */ /* 0x000fce0000000f00 */
.L_x_4228:
[----:B------:R-:W-:Y:S05]  /*f740*/  BSYNC.RECONVERGENT B2 ;  /* 0x0000000000027941 */ /* 0x000fea0003800200 */
.L_x_4227:
        /* <DEDUP_REMOVED lines=21> */
.L_x_4234:
        /* <DEDUP_REMOVED lines=13> */
.L_x_4236:
[----:B------:R-:W-:Y:S05]  /*f970*/  BSYNC.RECONVERGENT B3 ;  /* 0x0000000000037941 */ /* 0x000fea0003800200 */
.L_x_4235:
        /* <DEDUP_REMOVED lines=43> */
.L_x_4233:
[----:B------:R-:W-:Y:S05]  /*fc30*/  BSYNC.RECONVERGENT B2 ;  /* 0x0000000000027941 */ /* 0x000fea0003800200 */
.L_x_4232:
        /* <DEDUP_REMOVED lines=21> */
.L_x_4239:
        /* <DEDUP_REMOVED lines=13> */
.L_x_4241:
[----:B------:R-:W-:Y:S05]  /*fe60*/  BSYNC.RECONVERGENT B3 ;  /* 0x0000000000037941 */ /* 0x000fea0003800200 */
.L_x_4240:
        /* <DEDUP_REMOVED lines=43> */
.L_x_4238:
[----:B------:R-:W-:Y:S05]  /*10120*/  BSYNC.RECONVERGENT B2 ;  /* 0x0000000000027941 */ /* 0x000fea0003800200 */
.L_x_4237:
        /* <DEDUP_REMOVED lines=21> */
.L_x_4244:
        /* <DEDUP_REMOVED lines=15> */
.L_x_4246:
[----:B------:R-:W-:Y:S05]  /*10370*/  BSYNC.RECONVERGENT B3 ;  /* 0x0000000000037941 */ /* 0x000fea0003800200 */
.L_x_4245:
        /* <DEDUP_REMOVED lines=43> */
.L_x_4243:
[----:B------:R-:W-:Y:S05]  /*10630*/  BSYNC.RECONVERGENT B2 ;  /* 0x0000000000027941 */ /* 0x000fea0003800200 */
.L_x_4242:
        /* <DEDUP_REMOVED lines=12> */
.L_x_4206:
[----:B------:R-:W0:Y:S01]  /*10700*/  LDC.64 R52, c[0x0][0x3a8] ;  /* 0x0000ea00ff347b82 */ /* 0x000e220000000a00 */
[----:B------:R-:W-:Y:S02]  /*10710*/  SEL R89, RZ, 0x1000000, !P6 ;  /* 0x01000000ff597807 */ /* 0x000fe40007000000 */
[----:B------:R-:W-:Y:S02]  /*10720*/  SEL R90, RZ, 0x10000, !P5 ;  /* 0x00010000ff5a7807 */ /* 0x000fe40006800000 */
[----:B------:R-:W-:Y:S02]  /*10730*/  SEL R92, RZ, 0x100, !P4 ;  /* 0x00000100ff5c7807 */ /* 0x000fe40006000000 */
[----:B------:R-:W-:Y:S01]  /*10740*/  ISETP.NE.AND P6, PT, R85, RZ, PT ;  /* 0x000000ff5500720c */ /* 0x000fe20003fc5270 */
[----:B------:R-:W1:Y:S01]  /*10750*/  LDC.64 R54, c[0x0][0x3b0] ;  /* 0x0000ec00ff367b82 */ /* 0x000e620000000a00 */
[----:B------:R-:W-:Y:S02]  /*10760*/  LOP3.LUT R92, R92, R89, R90, 0xfe, !PT ;  /* 0x000000595c5c7212 */ /* 0x000fe400078efe5a */
[----:B------:R-:W-:-:S02]  /*10770*/  SEL R85, RZ, 0x1000000, !P2 ;  /* 0x01000000ff557807 */ /* 0x000fc40005000000 */
        /* <DEDUP_REMOVED lines=13> */
.L_x_4164:
[----:B------:R-:W-:Y:S05]  /*10850*/  BSYNC.RECONVERGENT B1 ;  /* 0x0000000000017941 */ /* 0x000fea0003800200 */
.L_x_4163:
[----:B------:R-:W-:Y:S01]  /*10860*/  ISETP.GE.U32.AND P0, PT, R0, 0x80, PT ;  /* 0x000000800000780c */ /* 0x000fe20003f06070 */
[----:B------:R-:W-:-:S12]  /*10870*/  BSSY.RECONVERGENT B1, `(.L_x_4247) ;  /* 0x000053c000017945 */ /* 0x000fd80003800200 */
[----:B------:R-:W-:Y:S05]  /*10880*/  @!P0 BRA `(.L_x_4248) ;  /* 0x0000005000e88947 */ /* 0x000fea0003800000 */
[----:B0-----:R-:W0:Y:S02]  /*10890*/  LDC.64 R48, c[0x0][0x390] ;  /* 0x0000e400ff307b82 */ /* 0x001e240000000a00 */
        /* <DEDUP_REMOVED lines=24> */
.L_x_4252:
        /* <DEDUP_REMOVED lines=13> */
.L_x_4254:
[----:B------:R-:W-:Y:S05]  /*10af0*/  BSYNC.RECONVERGENT B3 ;  /* 0x0000000000037941 */ /* 0x000fea0003800200 */
.L_x_4253:
        /* <DEDUP_REMOVED lines=42> */
.L_x_4251:
[----:B------:R-:W-:Y:S05]  /*10da0*/  BSYNC.RECONVERGENT B2 ;  /* 0x0000000000027941 */ /* 0x000fea0003800200 */
.L_x_4250:
        /* <DEDUP_REMOVED lines=8> */
[----:B------:R-:W-:Y:S01]  /*10e30*/  FFMA.FTZ R13, R64, R7, 1.1641532182693481445e-10 ;  /* 0x2f000000400d7423 */ /* 0x000fe20000010007 */
[----:B------:R-:W-:-:S04]  /*10e40*/  FMUL.FTZ R64, R71, R86 ;  /* 0x0000005647407220 */ /* 0x000fc80000410000 */
[----:B0-----:R-:W-:Y:S01]  /*10e50*/  FMUL.FTZ R64, R64, R89 ;  /* 0x0000005940407220 */ /* 0x001fe20000410000 */
[----:B-1----:R-:W-:-:S04]  /*10e60*/  FSETP.GTU.FTZ.AND P1, PT, R13, R84, PT ;  /* 0x000000540d00720b */ /* 0x002fc80003f3c000 */
[----:B------:R-:W-:Y:S01]  /*10e70*/  FSEL R13, R64, RZ, !P1 ;  /* 0x000000ff400d7208 */ /* 0x000fe20004800000 */
[----:B------:R-:W-:Y:S01]  /*10e80*/  HADD2.F32 R64, -RZ, R48.H0_H0 ;  /* 0x20000030ff407230 */ /* 0x000fe20000004100 */
[----:B------:R-:W-:-:S04]  /*10e90*/  PLOP3.LUT P1, PT, P1, PT, PT, 0x8, 0x80 ;  /* 0x000000000080781c */ /* 0x000fc80000f2e170 */
        /* <DEDUP_REMOVED lines=12> */
.L_x_4257:
        /* <DEDUP_REMOVED lines=13> */
.L_x_4259:
[----:B------:R-:W-:Y:S05]  /*11030*/  BSYNC.RECONVERGENT B3 ;  /* 0x0000000000037941 */ /* 0x000fea0003800200 */
.L_x_4258:
[----:B------:R-:W-:Y:S01]  /*11040*/  LOP3.LUT R90, R8, UR7, R93, 0x96, !PT ;  /* 0x00000007085a7c12 */ /* 0x000fe2000f8e965d */
[----:B------:R-:W-:-:S04]  /*11050*/  IMAD.WIDE.U32 R94, R2, -0x326172a9, RZ ;  /* 0xcd9e8d57025e7825 */ /* 0x000fc800078e00ff */
[----:B------:R-:W-:Y:S01]  /*11060*/  IMAD.WIDE.U32 R90, R90, -0x326172a9, RZ ;  /* 0xcd9e8d575a5a7825 */ /* 0x000fe200078e00ff */
[----:B------:R-:W-:-:S03]  /*11070*/  LOP3.LUT R95, R4, UR6, R95, 0x96, !PT ;  /* 0x00000006045f7c12 */ /* 0x000fc6000f8e965f */
[----:B------:R-:W-:Y:S01]  /*11080*/  IMAD.MOV.U32 R64, RZ, RZ, R88 ;  /* 0x000000ffff407224 */ /* 0x000fe200078e0058 */
[----:B------:R-:W-:Y:S01]  /*11090*/  LOP3.LUT R93, R94, UR15, R91, 0x96, !PT ;  /* 0x0000000f5e5d7c12 */ /* 0x000fe2000f8e965b */
[----:B------:R-:W-:-:S04]  /*110a0*/  IMAD.WIDE.U32 R94, R95, -0x2daee0ad, RZ ;  /* 0xd2511f535f5e7825 */ /* 0x000fc800078e00ff */
        /* <DEDUP_REMOVED lines=34> */
[----:B------:R-:W-:Y:S02]  /*112d0*/  LOP3.LUT R5, R92, UR32, R91, 0x96, !PT ;  /* 0x000000205c057c12 */ /* 0x000fe4000f8e965b */
[----:B------:R-:W-:-:S07]  /*112e0*/  MOV R88, R90 ;  /* 0x0000005a00587202 */ /* 0x000fce0000000f00 */
.L_x_4256:
[----:B------:R-:W-:Y:S05]  /*112f0*/  BSYNC.RECONVERGENT B2 ;  /* 0x0000000000027941 */ /* 0x000fea0003800200 */
.L_x_4255:
[----:B------:R-:W-:Y:S01]  /*11300*/  I2FP.F32.U32 R64, R64 ;  /* 0x0000004000407245 */ /* 0x000fe20000201000 */
[----:B------:R-:W-:Y:S01]  /*11310*/  HADD2.F32 R71, -RZ, R52.H1_H1 ;  /* 0x30000034ff477230 */ /* 0x000fe20000004100 */
[----:B------:R-:W-:Y:S01]  /*11320*/  ISETP.NE.AND P1, PT, R72, 0x1, PT ;  /* 0x000000014800780c */ /* 0x000fe20003f25270 */
[----:B------:R-:W-:Y:S01]  /*11330*/  BSSY.RECONVERGENT B2, `(.L_x_4260) ;  /* 0x000004e000027945 */ /* 0x000fe20003800200 */
[----:B------:R-:W-:Y:S02]  /*11340*/  HFMA2 R80, -RZ, RZ, 0, 1.1920928955078125e-07 ;  /* 0x00000002ff507431 */ /* 0x000fe400000001ff */
[----:B------:R-:W-:Y:S01]  /*11350*/  FFMA.FTZ R63, R64, R7, 1.1641532182693481445e-10 ;  /* 0x2f000000403f7423 */ /* 0x000fe20000010007 */
[----:B------:R-:W-:-:S04]  /*11360*/  FMUL.FTZ R52, R71, R86 ;  /* 0x0000005647347220 */ /* 0x000fc80000410000 */
[----:B------:R-:W-:Y:S01]  /*11370*/  FMUL.FTZ R52, R52, R89 ;  /* 0x0000005934347220 */ /* 0x000fe20000410000 */
[----:B------:R-:W-:Y:S01]  /*11380*/  FSETP.GTU.FTZ.AND P2, PT, R63, R84, PT ;  /* 0x000000543f00720b */ /* 0x000fe20003f5c000 */
[----:B------:R-:W-:Y:S02]  /*11390*/  HADD2.F32 R63, -RZ, R48.H1_H1 ;  /* 0x30000030ff3f7230 */ /* 0x000fe40000004100 */
[----:B------:R-:W-:Y:S01]  /*113a0*/  IMAD.MOV.U32 R48, RZ, RZ, R10 ;  /* 0x000000ffff307224 */ /* 0x000fe200078e000a */
        /* <DEDUP_REMOVED lines=13> */
.L_x_4262:
        /* <DEDUP_REMOVED lines=13> */
.L_x_4264:
[----:B------:R-:W-:Y:S05]  /*11550*/  BSYNC.RECONVERGENT B3 ;  /* 0x0000000000037941 */ /* 0x000fea0003800200 */
.L_x_4263:
[----:B------:R-:W-:Y:S01]  /*11560*/  LOP3.LUT R90, R8, UR7, R93, 0x96, !PT ;  /* 0x00000007085a7c12 */ /* 0x000fe2000f8e965d */
[----:B------:R-:W-:-:S04]  /*11570*/  IMAD.WIDE.U32 R94, R2, -0x326172a9, RZ ;  /* 0xcd9e8d57025e7825 */ /* 0x000fc800078e00ff */
[----:B------:R-:W-:Y:S01]  /*11580*/  HFMA2 R80, -RZ, RZ, 0, 0 ;  /* 0x00000000ff507431 */ /* 0x000fe200000001ff */
[----:B------:R-:W-:Y:S01]  /*11590*/  MOV R48, R88 ;  /* 0x0000005800307202 */ /* 0x000fe20000000f00 */
        /* <DEDUP_REMOVED lines=38> */
[----:B------:R-:W-:-:S07]  /*11800*/  LOP3.LUT R5, R92, UR32, R91, 0x96, !PT ;  /* 0x000000205c057c12 */ /* 0x000fce000f8e965b */
.L_x_4261:
[----:B------:R-:W-:Y:S05]  /*11810*/  BSYNC.RECONVERGENT B2 ;  /* 0x0000000000027941 */ /* 0x000fea0003800200 */
.L_x_4260:
[----:B------:R-:W-:Y:S01]  /*11820*/  I2FP.F32.U32 R48, R48 ;  /* 0x0000003000307245 */ /* 0x000fe20000201000 */
[----:B------:R-:W-:Y:S01]  /*11830*/  HADD2.F32 R79, -RZ, R53.H0_H0 ;  /* 0x20000035ff4f7230 */ /* 0x000fe20000004100 */
[----:B------:R-:W-:Y:S01]  /*11840*/  ISETP.NE.AND P2, PT, R80, 0x1, PT ;  /* 0x000000015000780c */ /* 0x000fe20003f45270 */
[----:B------:R-:W-:Y:S01]  /*11850*/  BSSY.RECONVERGENT B2, `(.L_x_4265) ;  /* 0x000004d000027945 */ /* 0x000fe20003800200 */
[----:B------:R-:W-:Y:S02]  /*11860*/  IMAD.MOV.U32 R72, RZ, RZ, 0x2 ;  /* 0x00000002ff487424 */ /* 0x000fe400078e00ff */
[----:B------:R-:W-:Y:S01]  /*11870*/  FFMA.FTZ R71, R48, R7, 1.1641532182693481445e-10 ;  /* 0x2f00000030477423 */ /* 0x000fe20000010007 */
[----:B------:R-:W-:-:S04]  /*11880*/  FMUL.FTZ R48, R79, R86 ;  /* 0x000000564f307220 */ /* 0x000fc80000410000 */
[----:B------:R-:W-:Y:S01]  /*11890*/  FMUL.FTZ R48, R48, R89 ;  /* 0x0000005930307220 */ /* 0x000fe20000410000 */
[----:B------:R-:W-:Y:S01]  /*118a0*/  FSETP.GTU.FTZ.AND P1, PT, R71, R84, PT ;  /* 0x000000544700720b */ /* 0x000fe20003f3c000 */
[----:B------:R-:W-:-:S03]  /*118b0*/  HADD2.F32 R71, -RZ, R49.H0_H0 ;  /* 0x20000031ff477230 */ /* 0x000fc60000004100 */
        /* <DEDUP_REMOVED lines=13> */
.L_x_4267:
        /* <DEDUP_REMOVED lines=13> */
.L_x_4269:
[----:B------:R-:W-:Y:S05]  /*11a60*/  BSYNC.RECONVERGENT B3 ;  /* 0x0000000000037941 */ /* 0x000fea0003800200 */
.L_x_4268:
        /* <DEDUP_REMOVED lines=41> */
[----:B------:R-:W-:Y:S02]  /*11d00*/  LOP3.LUT R6, R94, UR31, R93, 0x96, !PT ;  /* 0x0000001f5e067c12 */ /* 0x000fe4000f8e965d */
[----:B------:R-:W-:-:S07]  /*11d10*/  MOV R10, R92 ;  /* 0x0000005c000a7202 */ /* 0x000fce0000000f00 */
.L_x_4266:
[----:B------:R-:W-:Y:S05]  /*11d20*/  BSYNC.RECONVERGENT B2 ;  /* 0x0000000000027941 */ /* 0x000fea0003800200 */
.L_x_4265:
[----:B------:R-:W-:Y:S01]  /*11d30*/  I2FP.F32.U32 R48, R48 ;  /* 0x0000003000307245 */ /* 0x000fe20000201000 */
[----:B------:R-:W-:Y:S01]  /*11d40*/  HADD2.F32 R71, -RZ, R53.H1_H1 ;  /* 0x30000035ff477230 */ /* 0x000fe20000004100 */
[----:B------:R-:W-:Y:S01]  /*11d50*/  ISETP.NE.AND P3, PT, R72, 0x1, PT ;  /* 0x000000014800780c */ /* 0x000fe20003f65270 */
[----:B------:R-:W-:Y:S02]  /*11d60*/  BSSY.RECONVERGENT B2, `(.L_x_4270) ;  /* 0x000004d000027945 */ /* 0x000fe40003800200 */
[----:B------:R-:W-:Y:S01]  /*11d70*/  FFMA.FTZ R53, R48, R7, 1.1641532182693481445e-10 ;  /* 0x2f00000030357423 */ /* 0x000fe20000010007 */
[----:B------:R-:W-:Y:S01]  /*11d80*/  FMUL.FTZ R48, R71, R86 ;  /* 0x0000005647307220 */ /* 0x000fe20000410000 */
[----:B------:R-:W-:Y:S02]  /*11d90*/  HADD2.F32 R71, -RZ, R49.H1_H1 ;  /* 0x30000031ff477230 */ /* 0x000fe40000004100 */
[----:B------:R-:W-:Y:S02]  /*11da0*/  IMAD.MOV.U32 R49, RZ, RZ, R10 ;  /* 0x000000ffff317224 */ /* 0x000fe400078e000a */
[----:B------:R-:W-:Y:S01]  /*11db0*/  FMUL.FTZ R48, R48, R89 ;  /* 0x0000005930307220 */ /* 0x000fe20000410000 */
[----:B------:R-:W-:-:S04]  /*11dc0*/  FSETP.GTU.FTZ.AND P2, PT, R53, R84, PT ;  /* 0x000000543500720b */ /* 0x000fc80003f5c000 */
        /* <DEDUP_REMOVED lines=13> */
.L_x_4272:
        /* <DEDUP_REMOVED lines=13> */
.L_x_4274:
[----:B------:R-:W-:Y:S05]  /*11f70*/  BSYNC.RECONVERGENT B3 ;  /* 0x0000000000037941 */ /* 0x000fea0003800200 */
.L_x_4273:
        /* <DEDUP_REMOVED lines=39> */
[----:B------:R-:W-:Y:S02]  /*121f0*/  IMAD.MOV.U32 R88, RZ, RZ, R48 ;  /* 0x000000ffff587224 */ /* 0x000fe400078e0030 */
[----:B------:R-:W-:Y:S01]  /*12200*/  HFMA2 R48, -RZ, RZ, 0, 0 ;  /* 0x00000000ff307431 */ /* 0x000fe200000001ff */
[----:B------:R-:W-:Y:S01]  /*12210*/  LOP3.LUT R6, R92, UR31, R91, 0x96, !PT ;  /* 0x0000001f5c067c12 */ /* 0x000fe2000f8e965b */
[----:B------:R-:W-:-:S07]  /*12220*/  IMAD.MOV.U32 R10, RZ, RZ, R90 ;  /* 0x000000ffff0a7224 */ /* 0x000fce00078e005a */
.L_x_4271:
[----:B------:R-:W-:Y:S05]  /*12230*/  BSYNC.RECONVERGENT B2 ;  /* 0x0000000000027941 */ /* 0x000fea0003800200 */
.L_x_4270:
[----:B------:R-:W-:Y:S01]  /*12240*/  I2FP.F32.U32 R72, R49 ;  /* 0x0000003100487245 */ /* 0x000fe20000201000 */
[----:B------:R-:W-:Y:S01]  /*12250*/  HADD2.F32 R53, -RZ, R54.H0_H0 ;  /* 0x20000036ff357230 */ /* 0x000fe20000004100 */
[----:B------:R-:W-:Y:S01]  /*12260*/  ISETP.NE.AND P4, PT, R48, 0x1, PT ;  /* 0x000000013000780c */ /* 0x000fe20003f85270 */
[----:B------:R-:W-:Y:S02]  /*12270*/  BSSY.RECONVERGENT B2, `(.L_x_4275) ;  /* 0x000004d000027945 */ /* 0x000fe40003800200 */
[----:B------:R-:W-:Y:S01]  /*12280*/  FFMA.FTZ R49, R72, R7, 1.1641532182693481445e-10 ;  /* 0x2f00000048317423 */ /* 0x000fe20000010007 */
[----:B------:R-:W-:Y:S01]  /*12290*/  FMUL.FTZ R72, R53, R86 ;  /* 0x0000005635487220 */ /* 0x000fe20000410000 */
[----:B------:R-:W-:-:S03]  /*122a0*/  MOV R53, R10 ;  /* 0x0000000a00357202 */ /* 0x000fc60000000f00 */
[----:B------:R-:W-:Y:S01]  /*122b0*/  FMUL.FTZ R72, R72, R89 ;  /* 0x0000005948487220 */ /* 0x000fe20000410000 */
[----:B------:R-:W-:Y:S01]  /*122c0*/  FSETP.GTU.FTZ.AND P3, PT, R49, R84, PT ;  /* 0x000000543100720b */ /* 0x000fe20003f7c000 */
[----:B------:R-:W-:-:S03]  /*122d0*/  HADD2.F32 R49, -RZ, R50.H0_H0 ;  /* 0x20000032ff317230 */ /* 0x000fc60000004100 */
        /* <DEDUP_REMOVED lines=13> */
.L_x_4277:
        /* <DEDUP_REMOVED lines=13> */
.L_x_4279:
[----:B------:R-:W-:Y:S05]  /*12480*/  BSYNC.RECONVERGENT B3 ;  /* 0x0000000000037941 */ /* 0x000fea0003800200 */
.L_x_4278:
        /* <DEDUP_REMOVED lines=35> */
[----:B------:R-:W-:-:S05]  /*126c0*/  LOP3.LUT R48, R48, UR29, R91, 0x96, !PT ;  /* 0x0000001d30307c12 */ /* 0x000fca000f8e965b */
[----:B------:R-:W-:-:S04]  /*126d0*/  IMAD.WIDE.U32 R48, R48, -0x2daee0ad, RZ ;  /* 0xd2511f5330307825 */ /* 0x000fc800078e00ff */
[----:B------:R-:W-:Y:S01]  /*126e0*/  IMAD.MOV.U32 R88, RZ, RZ, R48 ;  /* 0x000000ffff587224 */ /* 0x000fe200078e0030 */
[----:B------:R-:W-:Y:S01]  /*126f0*/  LOP3.LUT R5, R92, UR32, R49, 0x96, !PT ;  /* 0x000000205c057c12 */ /* 0x000fe2000f8e9631 */
[----:B------:R-:W-:-:S05]  /*12700*/  IMAD.WIDE.U32 R48, R6, -0x326172a9, RZ ;  /* 0xcd9e8d5706307825 */ /* 0x000fca00078e00ff */
[----:B------:R-:W-:Y:S01]  /*12710*/  LOP3.LUT R6, R90, UR31, R49, 0x96, !PT ;  /* 0x0000001f5a067c12 */ /* 0x000fe2000f8e9631 */
[----:B------:R-:W-:Y:S01]  /*12720*/  IMAD.MOV.U32 R49, RZ, RZ, RZ ;  /* 0x000000ffff317224 */ /* 0x000fe200078e00ff */
[----:B------:R-:W-:-:S07]  /*12730*/  MOV R10, R48 ;  /* 0x00000030000a7202 */ /* 0x000fce0000000f00 */
.L_x_4276:
[----:B------:R-:W-:Y:S05]  /*12740*/  BSYNC.RECONVERGENT B2 ;  /* 0x0000000000027941 */ /* 0x000fea0003800200 */
.L_x_4275:
        /* <DEDUP_REMOVED lines=23> */
.L_x_4282:
        /* <DEDUP_REMOVED lines=13> */
.L_x_4284:
[----:B------:R-:W-:Y:S05]  /*12990*/  BSYNC.RECONVERGENT B3 ;  /* 0x0000000000037941 */ /* 0x000fea0003800200 */
.L_x_4283:
        /* <DEDUP_REMOVED lines=36> */
[----:B------:R-:W-:-:S05]  /*12be0*/  IMAD.WIDE.U32 R48, R48, -0x2daee0ad, RZ ;  /* 0xd2511f5330307825 */ /* 0x000fca00078e00ff */
[----:B------:R-:W-:Y:S02]  /*12bf0*/  LOP3.LUT R5, R92, UR32, R49, 0x96, !PT ;  /* 0x000000205c057c12 */ /* 0x000fe4000f8e9631 */
[----:B------:R-:W-:Y:S01]  /*12c00*/  MOV R88, R48 ;  /* 0x0000003000587202 */ /* 0x000fe20000000f00 */
[----:B------:R-:W-:-:S04]  /*12c10*/  IMAD.WIDE.U32 R48, R6, -0x326172a9, RZ ;  /* 0xcd9e8d5706307825 */ /* 0x000fc800078e00ff */
[----:B------:R-:W-:Y:S02]  /*12c20*/  IMAD.MOV.U32 R10, RZ, RZ, R48 ;  /* 0x000000ffff0a7224 */ /* 0x000fe400078e0030 */
[----:B------:R-:W-:Y:S01]  /*12c30*/  HFMA2 R48, -RZ, RZ, 0, 0 ;  /* 0x00000000ff307431 */ /* 0x000fe200000001ff */
[----:B------:R-:W-:-:S07]  /*12c40*/  LOP3.LUT R6, R90, UR31, R49, 0x96, !PT ;  /* 0x0000001f5a067c12 */ /* 0x000fce000f8e9631 */
.L_x_4281:
[----:B------:R-:W-:Y:S05]  /*12c50*/  BSYNC.RECONVERGENT B2 ;  /* 0x0000000000027941 */ /* 0x000fea0003800200 */
.L_x_4280:
        /* <DEDUP_REMOVED lines=23> */
.L_x_4287:
        /* <DEDUP_REMOVED lines=15> */
.L_x_4289:
[----:B------:R-:W-:Y:S05]  /*12ec0*/  BSYNC.RECONVERGENT B3 ;  /* 0x0000000000037941 */ /* 0x000fea0003800200 */
.L_x_4288:
        /* <DEDUP_REMOVED lines=43> */
.L_x_4286:
[----:B------:R-:W-:Y:S05]  /*13180*/  BSYNC.RECONVERGENT B2 ;  /* 0x0000000000027941 */ /* 0x000fea0003800200 */
.L_x_4285:
[----:B------:R-:W-:Y:S01]  /*13190*/  HFMA2 R48, -RZ, RZ, 0.1171875, 0 ;  /* 0x2f800000ff307431 */ /* 0x000fe200000001ff */
[----:B------:R-:W-:Y:S01]  /*131a0*/  I2FP.F32.U32 R49, R49 ;  /* 0x0000003100317245 */ /* 0x000fe20000201000 */
[----:B------:R-:W-:Y:S01]  /*131b0*/  HADD2.F32 R55, -RZ, R55.H1_H1 ;  /* 0x30000037ff377230 */ /* 0x000fe20000004100 */
[----:B------:R-:W-:Y:S01]  /*131c0*/  F2FP.F16.F32.PACK_AB R50, R79, R72 ;  /* 0x000000484f32723e */ /* 0x000fe200000000ff */
[----:B------:R-:W-:-:S03]  /*131d0*/  HADD2.F32 R51, -RZ, R51.H1_H1 ;  /* 0x30000033ff337230 */ /* 0x000fc60000004100 */
[----:B------:R-:W-:Y:S01]  /*131e0*/  FMUL.FTZ R86, R55, R86 ;  /* 0x0000005637567220 */ /* 0x000fe20000410000 */
[----:B------:R-:W-:-:S03]  /*131f0*/  FFMA.FTZ R49, R49, R48, 1.1641532182693481445e-10 ;  /* 0x2f00000031317423 */ /* 0x000fc60000010030 */
[----:B------:R-:W-:Y:S01]  /*13200*/  FMUL.FTZ R86, R86, R89 ;  /* 0x0000005956567220 */ /* 0x000fe20000410000 */
[----:B------:R-:W-:Y:S02]  /*13210*/  F2FP.F16.F32.PACK_AB R48, R63, R13 ;  /* 0x0000000d3f30723e */ /* 0x000fe400000000ff */
[----:B------:R-:W-:Y:S02]  /*13220*/  FSETP.GTU.FTZ.AND P6, PT, R49, R84, PT ;  /* 0x000000543100720b */ /* 0x000fe40003fdc000 */
[----:B------:R-:W-:Y:S02]  /*13230*/  F2FP.F16.F32.PACK_AB R49, R71, R64 ;  /* 0x000000404731723e */ /* 0x000fe400000000ff */
[----:B------:R-:W-:Y:S02]  /*13240*/  FSEL R86, R86, RZ, !P6 ;  /* 0x000000ff56567208 */ /* 0x000fe40007000000 */
[----:B------:R-:W-:-:S03]  /*13250*/  PLOP3.LUT P6, PT, P6, PT, PT, 0x8, 0x80 ;  /* 0x000000000080781c */ /* 0x000fc600037ce170 */
[----:B------:R-:W-:-:S05]  /*13260*/  FADD.FTZ R84, R86, R51 ;  /* 0x0000003356547221 */ /* 0x000fca0000010000 */
[----:B------:R-:W-:Y:S01]  /*13270*/  F2FP.F16.F32.PACK_AB R51, R84, R80 ;  /* 0x000000505433723e */ /* 0x000fe200000000ff */
[----:B------:R-:W-:Y:S06]  /*13280*/  BRA `(.L_x_4290) ;  /* 0x0000002800147947 */ /* 0x000fec0003800000 */
.L_x_4249:
        /* <DEDUP_REMOVED lines=16> */
.L_x_4293:
        /* <DEDUP_REMOVED lines=13> */
.L_x_4295:
[----:B------:R-:W-:Y:S05]  /*13460*/  BSYNC.RECONVERGENT B3 ;  /* 0x0000000000037941 */ /* 0x000fea0003800200 */
.L_x_4294:
        /* <DEDUP_REMOVED lines=42> */
.L_x_4292:
[----:B------:R-:W-:Y:S05]  /*13710*/  BSYNC.RECONVERGENT B2 ;  /* 0x0000000000027941 */ /* 0x000fea0003800200 */
.L_x_4291:
        /* <DEDUP_REMOVED lines=8> */
[----:B------:R-:W-:-:S05]  /*137a0*/  FFMA.FTZ R7, R7, R48, 1.1641532182693481445e-10 ;  /* 0x2f00000007077423 */ /* 0x000fca0000010030 */
[----:B0-----:R-:W-:Y:S02]  /*137b0*/  FSETP.GTU.FTZ.AND P1, PT, R7, R50, PT ;  /* 0x000000320700720b */ /* 0x001fe40003f3c000 */
[----:B------:R-:W-:Y:S02]  /*137c0*/  MOV R7, R10 ;  /* 0x0000000a00077202 */ /* 0x000fe40000000f00 */
        /* <DEDUP_REMOVED lines=14> */
.L_x_4298:
        /* <DEDUP_REMOVED lines=13> */
.L_x_4300:
[----:B------:R-:W-:Y:S05]  /*13980*/  BSYNC.RECONVERGENT B3 ;  /* 0x0000000000037941 */ /* 0x000fea0003800200 */
.L_x_4299:
        /* <DEDUP_REMOVED lines=43> */
.L_x_4297:
[----:B------:R-:W-:Y:S05]  /*13c40*/  BSYNC.RECONVERGENT B2 ;  /* 0x0000000000027941 */ /* 0x000fea0003800200 */
.L_x_4296:
        /* <DEDUP_REMOVED lines=11> */
[----:B------:R-:W-:-:S04]  /*13d00*/  PLOP3.LUT P2, PT, P2, PT, PT, 0x8, 0x80 ;  /* 0x000000000080781c */ /* 0x000fc8000174e170 */
[----:B------:R-:W-:Y:S01]  /*13d10*/  P2R R52, PR, RZ, 0x4 ;  /* 0x00000004ff347803 */ /* 0x000fe20000000000 */
        /* <DEDUP_REMOVED lines=9> */
.L_x_4303:
        /* <DEDUP_REMOVED lines=13> */
.L_x_4305:
[----:B------:R-:W-:Y:S05]  /*13e80*/  BSYNC.RECONVERGENT B3 ;  /* 0x0000000000037941 */ /* 0x000fea0003800200 */
.L_x_4304:
        /* <DEDUP_REMOVED lines=43> */
.L_x_4302:
[----:B------:R-:W-:Y:S05]  /*14140*/  BSYNC.RECONVERGENT B2 ;  /* 0x0000000000027941 */ /* 0x000fea0003800200 */
.L_x_4301:
        /* <DEDUP_REMOVED lines=21> */
.L_x_4308:
        /* <DEDUP_REMOVED lines=13> */
.L_x_4310:
[----:B------:R-:W-:Y:S05]  /*14370*/  BSYNC.RECONVERGENT B3 ;  /* 0x0000000000037941 */ /* 0x000fea0003800200 */
.L_x_4309:
        /* <DEDUP_REMOVED lines=43> */
.L_x_4307:
[----:B------:R-:W-:Y:S05]  /*14630*/  BSYNC.RECONVERGENT B2 ;  /* 0x0000000000027941 */ /* 0x000fea0003800200 */
.L_x_4306:
[----:B------:R-:W-:Y:S01]  /*14640*/  I2FP.F32.U32 R7, R7 ;  /* 0x0000000700077245 */ /* 0x000fe20000201000 */
[----:B------:R-:W-:Y:S01]  /*14650*/  HADD2.F32 R53, -RZ, R53.H1_H1 ;  /* 0x30000035ff357230 */ /* 0x000fe20000004100 */
        /* <DEDUP_REMOVED lines=19> */
.L_x_4313:
        /* <DEDUP_REMOVED lines=13> */
.L_x_4315:
[----:B------:R-:W-:Y:S05]  /*14860*/  BSYNC.RECONVERGENT B3 ;  /* 0x0000000000037941 */ /* 0x000fea0003800200 */
.L_x_4314:
        /* <DEDUP_REMOVED lines=43> */
.L_x_4312:
[----:B------:R-:W-:Y:S05]  /*14b20*/  BSYNC.RECONVERGENT B2 ;  /* 0x0000000000027941 */ /* 0x000fea0003800200 */
.L_x_4311:
        /* <DEDUP_REMOVED lines=21> */
.L_x_4318:
        /* <DEDUP_REMOVED lines=13> */
.L_x_4320:
[----:B------:R-:W-:Y:S05]  /*14d50*/  BSYNC.RECONVERGENT B3 ;  /* 0x0000000000037941 */ /* 0x000fea0003800200 */
.L_x_4319:
        /* <DEDUP_REMOVED lines=43> */
.L_x_4317:
[----:B------:R-:W-:Y:S05]  /*15010*/  BSYNC.RECONVERGENT B2 ;  /* 0x0000000000027941 */ /* 0x000fea0003800200 */
.L_x_4316:
        /* <DEDUP_REMOVED lines=21> */
.L_x_4323:
        /* <DEDUP_REMOVED lines=13> */
.L_x_4325:
[----:B------:R-:W-:Y:S05]  /*15240*/  BSYNC.RECONVERGENT B3 ;  /* 0x0000000000037941 */ /* 0x000fea0003800200 */
.L_x_4324:
        /* <DEDUP_REMOVED lines=42> */
[----:B------:R-:W-:-:S07]  /*154f0*/  LOP3.LUT R6, R6, UR31, R91, 0x96, !PT ;  /* 0x0000001f06067c12 */ /* 0x000fce000f8e965b */
.L_x_4322:
[----:B------:R-:W-:Y:S05]  /*15500*/  BSYNC.RECONVERGENT B2 ;  /* 0x0000000000027941 */ /* 0x000fea0003800200 */
.L_x_4321:
        /* <DEDUP_REMOVED lines=21> */
.L_x_4328:
        /* <DEDUP_REMOVED lines=15> */
.L_x_4330:
[----:B------:R-:W-:Y:S05]  /*15750*/  BSYNC.RECONVERGENT B3 ;  /* 0x0000000000037941 */ /* 0x000fea0003800200 */
.L_x_4329:
        /* <DEDUP_REMOVED lines=43> */
.L_x_4327:
[----:B------:R-:W-:Y:S05]  /*15a10*/  BSYNC.RECONVERGENT B2 ;  /* 0x0000000000027941 */ /* 0x000fea0003800200 */
.L_x_4326:
        /* <DEDUP_REMOVED lines=12> */
.L_x_4290:
[----:B------:R-:W-:Y:S01]  /*15ae0*/  SEL R89, RZ, 0x10000, !P5 ;  /* 0x00010000ff597807 */ /* 0x000fe20006800000 */
[----:B------:R-:W0:Y:S01]  /*15af0*/  LDC.64 R54, c[0x0][0x3b0] ;  /* 0x0000ec00ff367b82 */ /* 0x000e220000000a00 */
[----:B------:R-:W-:Y:S02]  /*15b00*/  ISETP.NE.AND P5, PT, R52, RZ, PT ;  /* 0x000000ff3400720c */ /* 0x000fe40003fa5270 */
[----:B------:R-:W-:Y:S02]  /*15b10*/  SEL R86, RZ, 0x1000000, !P6 ;  /* 0x01000000ff567807 */ /* 0x000fe40007000000 */
[----:B------:R-:W-:Y:S02]  /*15b20*/  SEL R91, RZ, 0x100, !P4 ;  /* 0x00000100ff5b7807 */ /* 0x000fe40006000000 */
[----:B------:R-:W-:Y:S01]  /*15b30*/  ISETP.NE.AND P6, PT, R85, RZ, PT ;  /* 0x000000ff5500720c */ /* 0x000fe20003fc5270 */
[----:B------:R-:W1:Y:S01]  /*15b40*/  LDC.64 R52, c[0x0][0x3a8] ;  /* 0x0000ea00ff347b82 */ /* 0x000e620000000a00 */
[----:B------:R-:W-:-:S02]  /*15b50*/  LOP3.LUT R89, R91, R86, R89, 0xfe, !PT ;  /* 0x000000565b597212 */ /* 0x000fc400078efe59 */
[----:B------:R-:W-:Y:S02]  /*15b60*/  SEL R90, RZ, 0x1000000, !P2 ;  /* 0x01000000ff5a7807 */ /* 0x000fe40005000000 */
[----:B------:R-:W-:Y:S02]  /*15b70*/  SEL R85, RZ, 0x10000, !P1 ;  /* 0x00010000ff557807 */ /* 0x000fe40004800000 */
[----:B------:R-:W-:-:S04]  /*15b80*/  SEL R86, RZ, 0x100, !P5 ;  /* 0x00000100ff567807 */ /* 0x000fc80006800000 */
[----:B------:R-:W-:Y:S02]  /*15b90*/  LOP3.LUT R85, R86, R90, R85, 0xfe, !PT ;  /* 0x0000005a56557212 */ /* 0x000fe400078efe55 */
[----:B------:R-:W-:Y:S02]  /*15ba0*/  SEL R90, RZ, 0x1, !P3 ;  /* 0x00000001ff5a7807 */ /* 0x000fe40005800000 */
[----:B------:R-:W-:Y:S01]  /*15bb0*/  SEL R86, RZ, 0x1, !P6 ;  /* 0x00000001ff567807 */ /* 0x000fe20007000000 */
[----:B0-----:R-:W-:Y:S01]  /*15bc0*/  IMAD.WIDE.U32 R54, R87, 0x8, R54 ;  /* 0x0000000857367825 */ /* 0x001fe200078e0036 */
[----:B------:R-:W-:Y:S02]  /*15bd0*/  LOP3.LUT R91, R89, R90, RZ, 0xfc, !PT ;  /* 0x0000005a595b7212 */ /* 0x000fe400078efcff */
[----:B------:R-:W-:Y:S02]  /*15be0*/  LOP3.LUT R90, R85, R86, RZ, 0xfc, !PT ;  /* 0x00000056555a7212 */ /* 0x000fe400078efcff */
[----:B------:R-:W-:Y:S01]  /*15bf0*/  MOV R85, R88 ;  /* 0x0000005800557202 */ /* 0x000fe20000000f00 */
[----:B-1----:R-:W-:-:S05]  /*15c00*/  IMAD.WIDE.U32 R52, R87, 0x10, R52 ;  /* 0x0000001057347825 */ /* 0x002fca00078e0034 */
[----:B------:R1:W-:Y:S04]  /*15c10*/  STG.E.128 desc[UR8][R52.64], R48 ;  /* 0x0000003034007986 */ /* 0x0003e8000c101d08 */
[----:B------:R1:W-:Y:S02]  /*15c20*/  STG.E.64 desc[UR8][R54.64], R90 ;  /* 0x0000005a36007986 */ /* 0x0003e4000c101b08 */
.L_x_4248:
[----:B------:R-:W-:Y:S05]  /*15c30*/  BSYNC.RECONVERGENT B1 ;  /* 0x0000000000017941 */ /* 0x000fea0003800200 */
.L_x_4247:
[----:B01----:R-:W-:Y:S01]  /*15c40*/  FADD.FTZ R48, RZ, R9 ;  /* 0x00000009ff307221 */ /* 0x003fe20000010000 */
[C---:B------:R-:W-:Y:S01]  /*15c50*/  ISETP.GE.U32.AND P6, PT, R0.reuse, 0x20, PT ;  /* 0x000000200000780c */ /* 0x040fe20003fc6070 */
[----:B------:R-:W-:Y:S01]  /*15c60*/  UMOV UR4, 0xffffffff ;  /* 0xffffffff00047882 */ /* 0x000fe20000000000 */
[C---:B------:R-:W-:Y:S01]  /*15c70*/  ISETP.GT.U32.AND P1, PT, R0.reuse, 0x3f, PT ;  /* 0x0000003f0000780c */ /* 0x040fe20003f24070 */
        /* <DEDUP_REMOVED lines=44> */
[----:B-1----:R-:W-:-:S05]  /*15f40*/  FADD.FTZ R54, R53, R52 ;  /* 0x0000003435367221 */ /* 0x002fca0000010000 */
        /* <DEDUP_REMOVED lines=9> */
[----:B------:R-:W-:Y:S02]  /*15fe0*/  FADD.FTZ R54, R60, -R52 ;  /* 0x800000343c367221 */ /* 0x000fe40000010000 */
        /* <DEDUP_REMOVED lines=67> */
.L_x_4352:
        /* <DEDUP_REMOVED lines=19> */
[--C-:B------:R-:W-:Y:S01]  /*16550*/  FADD.FTZ R50, R57, -R54.reuse ;  /* 0x8000003639327221 */ /* 0x100fe20000010000 */
[----:B------:R-:W-:Y:S02]  /*16560*/  HADD2.F32 R51, -RZ, R40.H0_H0 ;  /* 0x20000028ff337230 */ /* 0x000fe40000004100 */
[C---:B------:R-:W-:Y:S01]  /*16570*/  FMUL.FTZ R48, R55.reuse, R48 ;  /* 0x0000003037307220 */ /* 0x040fe20000410000 */
[----:B------:R-:W-:Y:S02]  /*16580*/  HADD2.F32 R87, -RZ, R44.H1_H1 ;  /* 0x3000002cff577230 */ /* 0x000fe40000004100 */
[----:B------:R-:W-:Y:S01]  /*16590*/  FMUL.FTZ R50, R55, R50 ;  /* 0x0000003237327220 */ /* 0x000fe20000410000 */
[----:B------:R-:W-:Y:S01]  /*165a0*/  FADD.FTZ R52, R58, -R54 ;  /* 0x800000363a347221 */ /* 0x000fe20000010000 */
[----:B------:R-:W-:Y:S01]  /*165b0*/  FFMA.FTZ R48, R48, R49, R51 ;  /* 0x0000003130307223 */ /* 0x000fe20000010033 */
[----:B------:R-:W-:-:S02]  /*165c0*/  HADD2.F32 R49, -RZ, R40.H1_H1 ;  /* 0x30000028ff317230 */ /* 0x000fc40000004100 */
[----:B------:R-:W-:Y:S02]  /*165d0*/  HADD2.F32 R86, -RZ, R41.H0_H0 ;  /* 0x20000029ff567230 */ /* 0x000fe40000004100 */
[--C-:B------:R-:W-:Y:S02]  /*165e0*/  HADD2.F32 R51, -RZ, R45.reuse.H1_H1 ;  /* 0x3000002dff337230 */ /* 0x100fe40000004100 */
[----:B------:R-:W-:Y:S01]  /*165f0*/  FFMA.FTZ R87, R50, R87, R49 ;  /* 0x0000005732577223 */ /* 0x000fe20000010031 */
[----:B------:R-:W-:Y:S01]  /*16600*/  FMUL.FTZ R49, R55, R52 ;  /* 0x0000003437317220 */ /* 0x000fe20000410000 */
[----:B------:R-:W-:Y:S02]  /*16610*/  HADD2.F32 R50, -RZ, R45.H0_H0 ;  /* 0x2000002dff327230 */ /* 0x000fe40000004100 */
[----:B------:R-:W-:Y:S01]  /*16620*/  FADD.FTZ R52, R65, -R54 ;  /* 0x8000003641347221 */ /* 0x000fe20000010000 */
[----:B------:R-:W-:Y:S01]  /*16630*/  HADD2.F32 R53, -RZ, R41.H1_H1 ;  /* 0x30000029ff357230 */ /* 0x000fe20000004100 */
[----:B------:R-:W-:Y:S01]  /*16640*/  F2FP.F16.F32.PACK_AB R48, R87, R48 ;  /* 0x000000305730723e */ /* 0x000fe200000000ff */
[----:B------:R-:W-:-:S02]  /*16650*/  HADD2.F32 R89, -RZ, R46.H1_H1 ;  /* 0x3000002eff597230 */ /* 0x000fc40000004100 */
[----:B------:R-:W-:Y:S01]  /*16660*/  FMUL.FTZ R52, R55, R52 ;  /* 0x0000003437347220 */ /* 0x000fe20000410000 */
[----:B------:R-:W-:Y:S01]  /*16670*/  FFMA.FTZ R49, R49, R50, R86 ;  /* 0x0000003231317223 */ /* 0x000fe20000010056 */
[--C-:B------:R-:W-:Y:S01]  /*16680*/  FADD.FTZ R50, R66, -R54.reuse ;  /* 0x8000003642327221 */ /* 0x100fe20000010000 */
[----:B------:R-:W-:Y:S02]  /*16690*/  HADD2.F32 R91, -RZ, R43.H1_H1 ;  /* 0x3000002bff5b7230 */ /* 0x000fe40000004100 */
[----:B------:R-:W-:Y:S01]  /*166a0*/  FFMA.FTZ R86, R52, R51, R53 ;  /* 0x0000003334567223 */ /* 0x000fe20000010035 */
[----:B------:R-:W-:Y:S02]  /*166b0*/  HADD2.F32 R51, -RZ, R46.H0_H0 ;  /* 0x2000002eff337230 */ /* 0x000fe40000004100 */
[----:B------:R-:W-:Y:S01]  /*166c0*/  FMUL.FTZ R50, R55, R50 ;  /* 0x0000003237327220 */ /* 0x000fe20000410000 */
[----:B------:R-:W-:Y:S02]  /*166d0*/  HADD2.F32 R53, -RZ, R42.H0_H0 ;  /* 0x2000002aff357230 */ /* 0x000fe40000004100 */
[----:B------:R-:W-:Y:S01]  /*166e0*/  FADD.FTZ R52, R73, -R54 ;  /* 0x8000003649347221 */ /* 0x000fe20000010000 */
[----:B------:R-:W-:-:S02]  /*166f0*/  F2FP.F16.F32.PACK_AB R49, R86, R49 ;  /* 0x000000315631723e */ /* 0x000fc400000000ff */
[----:B------:R-:W-:Y:S01]  /*16700*/  FFMA.FTZ R50, R50, R51, R53 ;  /* 0x0000003332327223 */ /* 0x000fe20000010035 */
[----:B------:R-:W-:Y:S02]  /*16710*/  HADD2.F32 R51, -RZ, R42.H1_H1 ;  /* 0x3000002aff337230 */ /* 0x000fe40000004100 */
[----:B------:R-:W-:Y:S01]  /*16720*/  FMUL.FTZ R52, R55, R52 ;  /* 0x0000003437347220 */ /* 0x000fe20000410000 */
[----:B------:R-:W-:-:S03]  /*16730*/  HADD2.F32 R53, -RZ, R43.H0_H0 ;  /* 0x2000002bff357230 */ /* 0x000fc60000004100 */
[----:B------:R-:W-:Y:S01]  /*16740*/  FFMA.FTZ R89, R52, R89, R51 ;  /* 0x0000005934597223 */ /* 0x000fe20000010033 */
[----:B------:R-:W-:Y:S01]  /*16750*/  FADD.FTZ R52, R74, -R54 ;  /* 0x800000364a347221 */ /* 0x000fe20000010000 */
[----:B------:R-:W-:-:S03]  /*16760*/  HADD2.F32 R51, -RZ, R47.H0_H0 ;  /* 0x2000002fff337230 */ /* 0x000fc60000004100 */
[----:B------:R-:W-:Y:S01]  /*16770*/  FMUL.FTZ R52, R55, R52 ;  /* 0x0000003437347220 */ /* 0x000fe20000410000 */
[----:B------:R-:W-:-:S03]  /*16780*/  F2FP.F16.F32.PACK_AB R50, R89, R50 ;  /* 0x000000325932723e */ /* 0x000fc600000000ff */
[----:B------:R-:W-:Y:S01]  /*16790*/  FFMA.FTZ R51, R52, R51, R53 ;  /* 0x0000003334337223 */ /* 0x000fe20000010035 */
[----:B------:R-:W-:Y:S01]  /*167a0*/  FADD.FTZ R52, R81, -R54 ;  /* 0x8000003651347221 */ /* 0x000fe20000010000 */
[----:B------:R-:W-:-:S03]  /*167b0*/  HADD2.F32 R53, -RZ, R47.H1_H1 ;  /* 0x3000002fff357230 */ /* 0x000fc60000004100 */
[----:B------:R-:W-:-:S04]  /*167c0*/  FMUL.FTZ R52, R55, R52 ;  /* 0x0000003437347220 */ /* 0x000fc80000410000 */
[----:B------:R-:W-:Y:S02]  /*167d0*/  FFMA.FTZ R88, R52, R53, R91 ;  /* 0x0000003534587223 */ /* 0x000fe4000001005b */
[----:B------:R-:W0:Y:S03]  /*167e0*/  LDC.64 R52, c[0x0][0x428] ;  /* 0x00010a00ff347b82 */ /* 0x000e260000000a00 */
[----:B------:R-:W-:Y:S01]  /*167f0*/  F2FP.F16.F32.PACK_AB R51, R88, R51 ;  /* 0x000000335833723e */ /* 0x000fe200000000ff */
[----:B0-----:R-:W-:-:S04]  /*16800*/  IMAD.WIDE.U32 R52, R56, 0x10, R52 ;  /* 0x0000001038347825 */ /* 0x001fc800078e0034 */
[----:B------:R-:W-:Y:S01]  /*16810*/  VIADD R56, R56, 0x20 ;  /* 0x0000002038387836 */ /* 0x000fe20000000000 */
[----:B------:R1:W-:Y:S06]  /*16820*/  STG.E.128 desc[UR8][R52.64], R48 ;  /* 0x0000003034007986 */ /* 0x0003ec000c101d08 */
.L_x_4333:
[----:B------:R-:W-:Y:S05]  /*16830*/  BSYNC.RECONVERGENT B1 ;  /* 0x0000000000017941 */ /* 0x000fea0003800200 */
.L_x_4332:
[----:B------:R-:W-:Y:S01]  /*16840*/  ISETP.GE.U32.AND P1, PT, R0, 0x40, PT ;  /* 0x000000400000780c */ /* 0x000fe20003f26070 */
[----:B------:R-:W-:-:S12]  /*16850*/  BSSY.RECONVERGENT B1, `(.L_x_4334) ;  /* 0x0000032000017945 */ /* 0x000fd80003800200 */
[----:B------:R-:W-:Y:S05]  /*16860*/  @!P1 BRA `(.L_x_4335) ;  /* 0x0000000000c09947 */ /* 0x000fea0003800000 */
[--C-:B01----:R-:W-:Y:S01]  /*16870*/  FADD.FTZ R48, R11, -R54.reuse ;  /* 0x800000360b307221 */ /* 0x103fe20000010000 */
        /* <DEDUP_REMOVED lines=44> */
[C---:B0-----:R-:W-:Y:S01]  /*16b40*/  IMAD.WIDE.U32 R52, R56.reuse, 0x10, R52 ;  /* 0x0000001038347825 */ /* 0x041fe200078e0034 */
[----:B------:R-:W-:-:S04]  /*16b50*/  IADD3 R56, PT, PT, R56, 0x20, RZ ;  /* 0x0000002038387810 */ /* 0x000fc80007ffe0ff */
[----:B------:R2:W-:Y:S03]  /*16b60*/  STG.E.128 desc[UR8][R52.64], R48 ;  /* 0x0000003034007986 */ /* 0x0005e6000c101d08 */
.L_x_4335:
[----:B------:R-:W-:Y:S05]  /*16b70*/  BSYNC.RECONVERGENT B1 ;  /* 0x0000000000017941 */ /* 0x000fea0003800200 */
.L_x_4334:
[----:B------:R-:W-:Y:S01]  /*16b80*/  ISETP.GE.U32.AND P1, PT, R0, 0x60, PT ;  /* 0x000000600000780c */ /* 0x000fe20003f26070 */
[----:B------:R-:W-:-:S12]  /*16b90*/  BSSY.RECONVERGENT B1, `(.L_x_4336) ;  /* 0x0000032000017945 */ /* 0x000fd80003800200 */
[----:B------:R-:W-:Y:S05]  /*16ba0*/  @!P1 BRA `(.L_x_4337) ;  /* 0x0000000000c09947 */ /* 0x000fea0003800000 */
[--C-:B012---:R-:W-:Y:S01]  /*16bb0*/  FADD.FTZ R48, R12, -R54.reuse ;  /* 0x800000360c307221 */ /* 0x107fe20000010000 */
        /* <DEDUP_REMOVED lines=47> */
.L_x_4337:
[----:B------:R-:W-:Y:S05]  /*16eb0*/  BSYNC.RECONVERGENT B1 ;  /* 0x0000000000017941 */ /* 0x000fea0003800200 */
.L_x_4336:
[----:B------:R-:W-:Y:S04]  /*16ec0*/  BSSY.RECONVERGENT B1, `(.L_x_4338) ;  /* 0x0000031000017945 */ /* 0x000fe80003800200 */
[----:B------:R-:W-:Y:S05]  /*16ed0*/  @!P0 BRA `(.L_x_4339) ;  /* 0x0000000000bc8947 */ /* 0x000fea0003800000 */
[--C-:B0123--:R-:W-:Y:S01]  /*16ee0*/  FADD.FTZ R48, R13, -R54.reuse ;  /* 0x800000360d307221 */ /* 0x10ffe20000010000 */
        /* <DEDUP_REMOVED lines=33> */
[--C-:B------:R-:W-:Y:S01]  /*17100*/  FADD.FTZ R52, R80, -R54.reuse ;  /* 0x8000003650347221 */ /* 0x100fe20000010000 */
[--C-:B------:R-:W-:Y:S02]  /*17110*/  HADD2.F32 R51, -RZ, R23.reuse.H0_H0 ;  /* 0x20000017ff337230 */ /* 0x100fe40000004100 */
[----:B------:R-:W-:Y:S01]  /*17120*/  FADD.FTZ R54, R84, -R54 ;  /* 0x8000003654367221 */ /* 0x000fe20000010000 */
[----:B------:R-:W-:Y:S01]  /*17130*/  FMUL.FTZ R52, R55, R52 ;  /* 0x0000003437347220 */ /* 0x000fe20000410000 */
[----:B------:R-:W-:Y:S02]  /*17140*/  F2FP.F16.F32.PACK_AB R50, R89, R50 ;  /* 0x000000325932723e */ /* 0x000fe400000000ff */
[----:B------:R-:W-:Y:S01]  /*17150*/  FMUL.FTZ R54, R55, R54 ;  /* 0x0000003637367220 */ /* 0x000fe20000410000 */
[----:B------:R-:W-:Y:S02]  /*17160*/  HADD2.F32 R55, -RZ, R23.H1_H1 ;  /* 0x30000017ff377230 */ /* 0x000fe40000004100 */
[----:B------:R-:W-:-:S02]  /*17170*/  FFMA.FTZ R51, R52, R51, R53 ;  /* 0x0000003334337223 */ /* 0x000fc40000010035 */
[----:B------:R-:W0:Y:S01]  /*17180*/  LDC.64 R52, c[0x0][0x428] ;  /* 0x00010a00ff347b82 */ /* 0x000e220000000a00 */
[----:B------:R-:W-:-:S05]  /*17190*/  FFMA.FTZ R54, R54, R55, R91 ;  /* 0x0000003736367223 */ /* 0x000fca000001005b */
[----:B------:R-:W-:Y:S01]  /*171a0*/  F2FP.F16.F32.PACK_AB R51, R54, R51 ;  /* 0x000000333633723e */ /* 0x000fe200000000ff */
[----:B0-----:R-:W-:-:S05]  /*171b0*/  IMAD.WIDE.U32 R52, R56, 0x10, R52 ;  /* 0x0000001038347825 */ /* 0x001fca00078e0034 */
[----:B------:R4:W-:Y:S02]  /*171c0*/  STG.E.128 desc[UR8][R52.64], R48 ;  /* 0x0000003034007986 */ /* 0x0009e4000c101d08 */
.L_x_4339:
[----:B------:R-:W-:Y:S05]  /*171d0*/  BSYNC.RECONVERGENT B1 ;  /* 0x0000000000017941 */ /* 0x000fea0003800200 */
.L_x_4338:
[----:B01234-:R-:W0:Y:S02]  /*171e0*/  LDC.64 R48, c[0x0][0x380] ;  /* 0x0000e000ff307b82 */ /* 0x01fe240000000a00 */
[----:B0-----:R-:W-:-:S04]  /*171f0*/  LEA R14, R48, R14, 0x2 ;  /* 0x0000000e300e7211 */ /* 0x001fc800078e10ff */
[----:B------:R-:W-:-:S13]  /*17200*/  ISETP.GE.AND P0, PT, R14, R49, PT ;  /* 0x000000310e00720c */ /* 0x000fda0003f06270 */
[----:B------:R-:W-:Y:S05]  /*17210*/  @!P0 BRA `(.L_x_4340) ;  /* 0xfffffe9800808947 */ /* 0x000fea000383ffff */
[----:B------:R-:W-:Y:S05]  /*17220*/  BSYNC B0 ;  /* 0x0000000000007941 */ /* 0x000fea0003800000 */
.L_x_3995:
[----:B------:R-:W-:Y:S05]  /*17230*/  EXIT ;  /* 0x000000000000794d */ /* 0x000fea0003800000 */
.L_x_4331:
        /* <DEDUP_REMOVED lines=8> */
.L_x_4342:
[----:B------:R-:W-:Y:S05]  /*172c0*/  BSYNC B1 ;  /* 0x0000000000017941 */ /* 0x000fea0003800000 */
.L_x_4341:
        /* <DEDUP_REMOVED lines=9> */
.L_x_4343:
[----:B------:R-:W-:Y:S01]  /*17360*/  HFMA2 R88, -RZ, RZ, 0, 2.384185791015625e-07 ;  /* 0x00000004ff587431 */ /* 0x000fe200000001ff */
[----:B------:R-:W-:-:S05]  /*17370*/  MOV R49, R55 ;  /* 0x0000003700317202 */ /* 0x000fca0000000f00 */
[----:B------:R-:W-:Y:S02]  /*17380*/  FADD.FTZ R51, R50, R49 ;  /* 0x0000003132337221 */ /* 0x000fe40000010000 */
[----:B------:R-:W0:Y:S02]  /*17390*/  LDC R49, c[0x0][0x400] ;  /* 0x00010000ff317b82 */ /* 0x000e240000000800 */
[----:B------:R-:W-:-:S07]  /*173a0*/  IMAD.MOV.U32 R87, RZ, RZ, R51 ;  /* 0x000000ffff577224 */ /* 0x000fce00078e0033 */
[----:B0-----:R-:W-:Y:S05]  /*173b0*/  WARPSYNC.COLLECTIVE R86, `(.L_x_4344) ;  /* 0x0000000056087348 */ /* 0x001fea0003c00000 */
[----:B------:R1:W2:Y:S02]  /*173c0*/  SHFL.BFLY P5, R55, R87, R88, R89 ;  /* 0x0c00005857377389 */ /* 0x0002a400000a0059 */
[----:B012---:R-:W-:Y:S05]  /*173d0*/  ENDCOLLECTIVE ;  /* 0x000000000000791b */ /* 0x007fea0003800000 */
.L_x_4344:
[----:B------:R-:W-:Y:S02]  /*173e0*/  IMAD.MOV.U32 R88, RZ, RZ, 0x8 ;  /* 0x00000008ff587424 */ /* 0x000fe400078e00ff */
[----:B------:R-:W-:-:S04]  /*173f0*/  IMAD.MOV.U32 R52, RZ, RZ, R55 ;  /* 0x000000ffff347224 */ /* 0x000fc800078e0037 */
[----:B------:R-:W-:-:S05]  /*17400*/  FADD.FTZ R53, R51, R52 ;  /* 0x0000003433357221 */ /* 0x000fca0000010000 */
[----:B------:R-:W-:-:S07]  /*17410*/  MOV R87, R53 ;  /* 0x0000003500577202 */ /* 0x000fce0000000f00 */
[----:B------:R-:W-:Y:S05]  /*17420*/  WARPSYNC.COLLECTIVE R86, `(.L_x_4345) ;  /* 0x0000000056087348 */ /* 0x000fea0003c00000 */
[----:B------:R0:W1:Y:S02]  /*17430*/  SHFL.BFLY P5, R55, R87, R88, R89 ;  /* 0x0c00005857377389 */ /* 0x00006400000a0059 */
[----:B01----:R-:W-:Y:S05]  /*17440*/  ENDCOLLECTIVE ;  /* 0x000000000000791b */ /* 0x003fea0003800000 */
.L_x_4345:
[----:B------:R-:W-:Y:S01]  /*17450*/  HFMA2 R88, -RZ, RZ, 0, 9.5367431640625e-07 ;  /* 0x00000010ff587431 */ /* 0x000fe200000001ff */
[----:B------:R-:W-:-:S05]  /*17460*/  MOV R52, R55 ;  /* 0x0000003700347202 */ /* 0x000fca0000000f00 */
[----:B------:R-:W-:-:S04]  /*17470*/  FADD.FTZ R54, R53, R52 ;  /* 0x0000003435367221 */ /* 0x000fc80000010000 */
[----:B------:R-:W-:-:S07]  /*17480*/  IMAD.MOV.U32 R87, RZ, RZ, R54 ;  /* 0x000000ffff577224 */ /* 0x000fce00078e0036 */
[----:B------:R-:W-:Y:S05]  /*17490*/  WARPSYNC.COLLECTIVE R86, `(.L_x_4346) ;  /* 0x0000000056087348 */ /* 0x000fea0003c00000 */
[----:B------:R0:W1:Y:S02]  /*174a0*/  SHFL.BFLY P5, R55, R87, R88, R89 ;  /* 0x0c00005857377389 */ /* 0x00006400000a0059 */
[----:B01----:R-:W-:Y:S05]  /*174b0*/  ENDCOLLECTIVE ;  /* 0x000000000000791b */ /* 0x003fea0003800000 */
.L_x_4346:
[----:B------:R-:W-:Y:S01]  /*174c0*/  MOV R88, 0x1 ;  /* 0x0000000100587802 */ /* 0x000fe20000000f00 */
        /* <DEDUP_REMOVED lines=71> */
.L_x_4347:
[----:B------:R-:W-:Y:S02]  /*17940*/  IMAD.MOV.U32 R88, RZ, RZ, 0x2 ;  /* 0x00000002ff587424 */ /* 0x000fe400078e00ff */
[----:B------:R-:W-:-:S04]  /*17950*/  IMAD.MOV.U32 R51, RZ, RZ, R55 ;  /* 0x000000ffff337224 */ /* 0x000fc800078e0037 */
[----:B------:R-:W-:-:S05]  /*17960*/  FADD.FTZ R51, R48, R51 ;  /* 0x0000003330337221 */ /* 0x000fca0000010000 */
[----:B------:R-:W-:-:S07]  /*17970*/  MOV R87, R51 ;  /* 0x0000003300577202 */ /* 0x000fce0000000f00 */
[----:B------:R-:W-:Y:S05]  /*17980*/  WARPSYNC.COLLECTIVE R86, `(.L_x_4348) ;  /* 0x0000000056087348 */ /* 0x000fea0003c00000 */
[----:B------:R0:W1:Y:S02]  /*17990*/  SHFL.BFLY P5, R55, R87, R88, R89 ;  /* 0x0c00005857377389 */ /* 0x00006400000a0059 */
[----:B01----:R-:W-:Y:S05]  /*179a0*/  ENDCOLLECTIVE ;  /* 0x000000000000791b */ /* 0x003fea0003800000 */
.L_x_4348:
[----:B------:R-:W-:Y:S01]  /*179b0*/  HFMA2 R88, -RZ, RZ, 0, 2.384185791015625e-07 ;  /* 0x00000004ff587431 */ /* 0x000fe200000001ff */
[----:B------:R-:W-:-:S05]  /*179c0*/  MOV R50, R55 ;  /* 0x0000003700327202 */ /* 0x000fca0000000f00 */
[----:B------:R-:W-:-:S04]  /*179d0*/  FADD.FTZ R50, R51, R50 ;  /* 0x0000003233327221 */ /* 0x000fc80000010000 */
[----:B------:R-:W-:-:S07]  /*179e0*/  IMAD.MOV.U32 R87, RZ, RZ, R50 ;  /* 0x000000ffff577224 */ /* 0x000fce00078e0032 */
[----:B------:R-:W-:Y:S05]  /*179f0*/  WARPSYNC.COLLECTIVE R86, `(.L_x_4349) ;  /* 0x0000000056087348 */ /* 0x000fea0003c00000 */
[----:B------:R0:W1:Y:S02]  /*17a00*/  SHFL.BFLY P5, R55, R87, R88, R89 ;  /* 0x0c00005857377389 */ /* 0x00006400000a0059 */
[----:B01----:R-:W-:Y:S05]  /*17a10*/  ENDCOLLECTIVE ;  /* 0x000000000000791b */ /* 0x003fea0003800000 */
.L_x_4349:
[----:B------:R-:W-:Y:S02]  /*17a20*/  IMAD.MOV.U32 R88, RZ, RZ, 0x8 ;  /* 0x00000008ff587424 */ /* 0x000fe400078e00ff */
[----:B------:R-:W-:-:S04]  /*17a30*/  IMAD.MOV.U32 R53, RZ, RZ, R55 ;  /* 0x000000ffff357224 */ /* 0x000fc800078e0037 */
[----:B------:R-:W-:-:S05]  /*17a40*/  FADD.FTZ R53, R50, R53 ;  /* 0x0000003532357221 */ /* 0x000fca0000010000 */
[----:B------:R-:W-:-:S07]  /*17a50*/  MOV R87, R53 ;  /* 0x0000003500577202 */ /* 0x000fce0000000f00 */
[----:B------:R-:W-:Y:S05]  /*17a60*/  WARPSYNC.COLLECTIVE R86, `(.L_x_4350) ;  /* 0x0000000056087348 */ /* 0x000fea0003c00000 */
[----:B------:R0:W1:Y:S02]  /*17a70*/  SHFL.BFLY P5, R55, R87, R88, R89 ;  /* 0x0c00005857377389 */ /* 0x00006400000a0059 */
[----:B01----:R-:W-:Y:S05]  /*17a80*/  ENDCOLLECTIVE ;  /* 0x000000000000791b */ /* 0x003fea0003800000 */
.L_x_4350:
[----:B------:R-:W-:Y:S01]  /*17a90*/  HFMA2 R88, -RZ, RZ, 0, 9.5367431640625e-07 ;  /* 0x00000010ff587431 */ /* 0x000fe200000001ff */
[----:B------:R-:W-:-:S05]  /*17aa0*/  MOV R54, R55 ;  /* 0x0000003700367202 */ /* 0x000fca0000000f00 */
[----:B------:R-:W-:-:S04]  /*17ab0*/  FADD.FTZ R54, R53, R54 ;  /* 0x0000003635367221 */ /* 0x000fc80000010000 */
[----:B------:R-:W-:-:S07]  /*17ac0*/  IMAD.MOV.U32 R87, RZ, RZ, R54 ;  /* 0x000000ffff577224 */ /* 0x000fce00078e0036 */
[----:B------:R-:W-:Y:S05]  /*17ad0*/  WARPSYNC.COLLECTIVE R86, `(.L_x_4351) ;  /* 0x0000000056087348 */ /* 0x000fea0003c00000 */
[----:B------:R0:W1:Y:S02]  /*17ae0*/  SHFL.BFLY P5, R55, R87, R88, R89 ;  /* 0x0c00005857377389 */ /* 0x00006400000a0059 */
[----:B01----:R-:W-:Y:S05]  /*17af0*/  ENDCOLLECTIVE ;  /* 0x000000000000791b */ /* 0x003fea0003800000 */
.L_x_4351:
[----:B------:R-:W-:Y:S05]  /*17b00*/  BRA `(.L_x_4352) ;  /* 0xffffffe800447947 */ /* 0x000fea000383ffff */
.L_x_4353:
        /* <DEDUP_REMOVED lines=15> */
.L_x_37252:


//--------------------- .text._ZN10layer_norm13ln_fwd_kernelINS_13Kernel_traitsI6__halfS2_S2_S2_fjLj1024ELj1ELj4ELj1ELj16ENS_18Kernel_traits_baseILj1024ES2_S2_S2_S2_fjLj128EEEEELb1ELb0ELb0ELb1EEEvNS_9FwdParamsE --------------------------
	.section	.text._ZN10layer_norm13ln_fwd_kernelINS_13Kernel_traitsI6__halfS2_S2_S2_fjLj1024ELj1ELj4ELj1ELj16ENS_18Kernel_traits_baseILj1024ES2_S2_S2_S2_fjLj128EEEEELb1ELb0ELb0ELb1EEEvNS_9FwdParamsE,"ax",@progbits
	.align	128
        .global         _ZN10layer_norm13ln_fwd_kernelINS_13Kernel_traitsI6__halfS2_S2_S2_fjLj1024ELj1ELj4ELj1ELj16ENS_18Kernel_traits_baseILj1024ES2_S2_S2_S2_fjLj128EEEEELb1ELb0ELb0ELb1EEEvNS_9FwdParamsE
        .type           _ZN10layer_norm13ln_fwd_kernelINS_13Kernel_traitsI6__halfS2_S2_S2_fjLj1024ELj1ELj4ELj1ELj16ENS_18Kernel_traits_baseILj1024ES2_S2_S2_S2_fjLj128EEEEELb1ELb0ELb0ELb1EEEvNS_9FwdParamsE,@function
        .size           _ZN10layer_norm13ln_fwd_kernelINS_13Kernel_traitsI6__halfS2_S2_S2_fjLj1024ELj1ELj4ELj1ELj16ENS_18Kernel_traits_baseILj1024ES2_S2_S2_S2_fjLj128EEEEELb1ELb0ELb0ELb1EEEvNS_9FwdParamsE,(.L_x_37253 - _ZN10layer_norm13ln_fwd_kernelINS_13Kernel_traitsI6__halfS2_S2_S2_fjLj1024ELj1ELj4ELj1ELj16ENS_18Kernel_traits_baseILj1024ES2_S2_S2_S2_fjLj128EEEEELb1ELb0ELb0ELb1EEEvNS_9FwdParamsE)
        .other          _ZN10layer_norm13ln_fwd_kernelINS_13Kernel_traitsI6__halfS2_S2_S2_fjLj1024ELj1ELj4ELj1ELj16ENS_18Kernel_traits_baseILj1024ES2_S2_S2_S2_fjLj128EEEEELb1ELb0ELb0ELb1EEEvNS_9FwdParamsE,@"STO_CUDA_ENTRY STV_DEFAULT"
_ZN10layer_norm13ln_fwd_kernelINS_13Kernel_traitsI6__halfS2_S2_S2_fjLj1024ELj1ELj4ELj1ELj16ENS_18Kernel_traits_baseILj1024ES2_S2_S2_S2_fjLj128EEEEELb1ELb0ELb0ELb1EEEvNS_9FwdParamsE:
.text._ZN10layer_norm13ln_fwd_kernelINS_13Kernel_traitsI6__halfS2_S2_S2_fjLj1024ELj1ELj4ELj1ELj16ENS_18Kernel_traits_baseILj1024ES2_S2_S2_S2_fjLj128EEEEELb1ELb0ELb0ELb1EEEvNS_9FwdParamsE:
[----:B------:R-:W-:Y:S01]  /*0000*/  LDC R1, c[0x0][0x37c] ;  /* 0x0000df00ff017b82 */ /* 0x000fe20000000800 */
[----:B------:R-:W0:Y:S01]  /*0010*/  LDCU.U8 UR4, c[0x0][0x464] ;  /* 0x00008c80ff0477ac */ /* 0x000e220008000000 */
[----:B------:R-:W1:Y:S06]  /*0020*/  S2R R22, SR_TID.X ;  /* 0x0000000000167919 */ /* 0x000e6c0000002100 */
[----:B------:R-:W2:Y:S01]  /*0030*/  LDC R96, c[0x0][0x458] ;  /* 0x00011600ff607b82 */ /* 0x000ea20000000800 */
[----:B------:R-:W3:Y:S01]  /*0040*/  LDCU.64 UR6, c[0x0][0x450] ;  /* 0x00008a00ff0677ac */ /* 0x000ee20008000a00 */
[----:B------:R-:W4:Y:S06]  /*0050*/  LDCU.64 UR8, c[0x0][0x358] ;  /* 0x00006b00ff0877ac */ /* 0x000f2c0008000a00 */
[----:B------:R-:W2:Y:S01]  /*0060*/  LDC R97, c[0x0][0x45c] ;  /* 0x00011700ff617b82 */ /* 0x000ea20000000800 */
[----:B------:R-:W2:Y:S01]  /*0070*/  LDCU UR10, c[0x0][0x384] ;  /* 0x00007080ff0a77ac */ /* 0x000ea20008000800 */
[----:B0-----:R-:W-:Y:S01]  /*0080*/  ISETP.NE.AND P1, PT, RZ, UR4, PT ;  /* 0x00000004ff007c0c */ /* 0x001fe2000bf25270 */
[----:B------:R-:W0:Y:S05]  /*0090*/  LDCU.64 UR4, c[0x0][0x438] ;  /* 0x00008700ff0477ac */ /* 0x000e2a0008000a00 */
[----:B------:R-:W0:Y:S01]  /*00a0*/  LDC.64 R14, c[0x0][0x3d0] ;  /* 0x0000f400ff0e7b82 */ /* 0x000e220000000a00 */
[----:B---3--:R-:W-:-:S02]  /*00b0*/  IMAD.U32 R2, RZ, RZ, UR6 ;  /* 0x00000006ff027e24 */ /* 0x008fc4000f8e00ff */
[----:B------:R-:W-:-:S06]  /*00c0*/  IMAD.U32 R3, RZ, RZ, UR7 ;  /* 0x00000007ff037e24 */ /* 0x000fcc000f8e00ff */
[----:B----4-:R-:W3:Y:S01]  /*00d0*/  @P1 LDG.E.64 R2, desc[UR8][R2.64] ;  /* 0x0000000802021981 */ /* 0x010ee2000c1e1b00 */
[----:B------:R-:W4:Y:S01]  /*00e0*/  @P1 LDC R21, c[0x0][0x460] ;  /* 0x00011800ff151b82 */ /* 0x000f220000000800 */
[----:B-1----:R-:W-:Y:S02]  /*00f0*/  LOP3.LUT R56, R22, 0x1f, RZ, 0xc0, !PT ;  /* 0x0000001f16387812 */ /* 0x002fe400078ec0ff */
[----:B--2---:R-:W4:Y:S01]  /*0100*/  @P1 LDG.E.64 R12, desc[UR8][R96.64] ;  /* 0x00000008600c1981 */ /* 0x004f22000c1e1b00 */
[----:B0-----:R-:W-:-:S04]  /*0110*/  ISETP.NE.U32.AND P0, PT, RZ, UR4, PT ;  /* 0x00000004ff007c0c */ /* 0x001fc8000bf05070 */
[----:B------:R-:W-:-:S13]  /*0120*/  ISETP.NE.AND.EX P0, PT, RZ, UR5, PT, P0 ;  /* 0x00000005ff007c0c */ /* 0x000fda000bf05300 */
[----:B------:R-:W0:Y:S01]  /*0130*/  @P0 LDC.64 R16, c[0x0][0x438] ;  /* 0x00010e00ff100b82 */ /* 0x000e220000000a00 */
[----:B------:R-:W-:-:S05]  /*0140*/  IMAD.WIDE.U32 R14, R56, 0x10, R14 ;  /* 0x00000010380e7825 */ /* 0x000fca00078e000e */
[----:B------:R1:W5:Y:S04]  /*0150*/  LDG.E.128 R8, desc[UR8][R14.64] ;  /* 0x000000080e087981 */ /* 0x000368000c1e1d00 */
[----:B------:R1:W5:Y:S04]  /*0160*/  LDG.E.128 R4, desc[UR8][R14.64+0x200] ;  /* 0x000200080e047981 */ /* 0x000368000c1e1d00 */
[----:B------:R1:W5:Y:S04]  /*0170*/  LDG.E.128 R44, desc[UR8][R14.64+0x400] ;  /* 0x000400080e2c7981 */ /* 0x000368000c1e1d00 */
[----:B------:R1:W5:Y:S01]  /*0180*/  LDG.E.128 R40, desc[UR8][R14.64+0x600] ;  /* 0x000600080e287981 */ /* 0x000362000c1e1d00 */
[----:B0-----:R-:W-:-:S05]  /*0190*/  @P0 IMAD.WIDE.U32 R16, R56, 0x10, R16 ;  /* 0x0000001038100825 */ /* 0x001fca00078e0010 */
[----:B------:R1:W5:Y:S04]  /*01a0*/  @P0 LDG.E.128 R36, desc[UR8][R16.64] ;  /* 0x0000000810240981 */ /* 0x000368000c1e1d00 */
[----:B------:R1:W5:Y:S04]  /*01b0*/  @P0 LDG.E.128 R32, desc[UR8][R16.64+0x200] ;  /* 0x0002000810200981 */ /* 0x000368000c1e1d00 */
[----:B------:R1:W5:Y:S04]  /*01c0*/  @P0 LDG.E.128 R28, desc[UR8][R16.64+0x400] ;  /* 0x00040008101c0981 */ /* 0x000368000c1e1d00 */
[----:B------:R1:W5:Y:S01]  /*01d0*/  @P0 LDG.E.128 R24, desc[UR8][R16.64+0x600] ;  /* 0x0006000810180981 */ /* 0x000362000c1e1d00 */
[----:B------:R-:W0:Y:S01]  /*01e0*/  S2UR UR5, SR_CTAID.X ;  /* 0x00000000000579c3 */ /* 0x000e220000002500 */
[----:B------:R-:W-:-:S07]  /*01f0*/  SHF.R.U32.HI R23, RZ, 0x5, R22 ;  /* 0x00000005ff177819 */ /* 0x000fce0000011616 */
[----:B------:R-:W2:Y:S01]  /*0200*/  LDC R19, c[0x0][0x360] ;  /* 0x0000d800ff137b82 */ /* 0x000ea20000000800 */
[----:B0-----:R-:W-:-:S06]  /*0210*/  USHF.L.U32 UR4, UR5, 0x2, URZ ;  /* 0x0000000205047899 */ /* 0x001fcc00080006ff */
[----:B------:R-:W-:-:S04]  /*0220*/  LOP3.LUT R23, R23, UR4, RZ, 0xfc, !PT ;  /* 0x0000000417177c12 */ /* 0x000fc8000f8efcff */
[----:B------:R-:W-:Y:S01]  /*0230*/  ISETP.GE.AND P2, PT, R23, UR10, PT ;  /* 0x0000000a17007c0c */ /* 0x000fe2000bf46270 */
[----:B--2---:R-:W-:Y:S01]  /*0240*/  IMAD R22, R19, UR5, R22 ;  /* 0x0000000513167c24 */ /* 0x004fe2000f8e0216 */
[----:B---3--:R-:W-:Y:S02]  /*0250*/  @P1 R2UR UR6, R2 ;  /* 0x00000000020612ca */ /* 0x008fe400000e0000 */
[----:B------:R-:W-:Y:S02]  /*0260*/  @P1 R2UR UR7, R3 ;  /* 0x00000000030712ca */ /* 0x000fe400000e0000 */
[----:B----4-:R-:W-:-:S04]  /*0270*/  @P1 IADD3 R96, P3, PT, R12, R21, RZ ;  /* 0x000000150c601210 */ /* 0x010fc80007f7e0ff */
[----:B------:R-:W-:-:S03]  /*0280*/  @P1 IADD3.X R97, PT, PT, RZ, R13, RZ, P3, !PT ;  /* 0x0000000dff611210 */ /* 0x000fc60001ffe4ff */
[----:B-1----:R-:W-:Y:S06]  /*0290*/  @P2 EXIT ;  /* 0x000000000000294d */ /* 0x002fec0003800000 */
[--C-:B------:R-:W-:Y:S01]  /*02a0*/  SHF.R.U64 R21, R96, 0x2, R97.reuse ;  /* 0x0000000260157819 */ /* 0x100fe20000001261 */
[----:B------:R-:W-:Y:S01]  /*02b0*/  IMAD.HI.U32 R3, R22, -0x326172a9, RZ ;  /* 0xcd9e8d5716037827 */ /* 0x000fe200078e00ff */
[----:B------:R-:W-:Y:S01]  /*02c0*/  SHF.R.U32.HI R20, RZ, 0x2, R97 ;  /* 0x00000002ff147819 */ /* 0x000fe20000011661 */
[----:B------:R-:W-:Y:S01]  /*02d0*/  UIADD3 UR15, UPT, UPT, UR7, -0x4498517b, URZ ;  /* 0xbb67ae85070f7890 */ /* 0x000fe2000fffe0ff */
[-C--:B-----5:R-:W-:Y:S01]  /*02e0*/  @P0 MOV R16, R11.reuse ;  /* 0x0000000b00100202 */ /* 0x0a0fe20000000f00 */
[C---:B------:R-:W-:Y:S01]  /*02f0*/  IMAD.HI.U32 R0, R21.reuse, -0x2daee0ad, RZ ;  /* 0xd2511f5315007827 */ /* 0x040fe200078e00ff */
[----:B------:R-:W-:Y:S01]  /*0300*/  LOP3.LUT R3, R20, UR6, R3, 0x96, !PT ;  /* 0x0000000614037c12 */ /* 0x000fe2000f8e9603 */
[----:B------:R-:W-:Y:S01]  /*0310*/  UIADD3 UR14, UPT, UPT, UR6, -0x61c88647, URZ ;  /* 0x9e3779b9060e7890 */ /* 0x000fe2000fffe0ff */
[----:B------:R-:W-:Y:S01]  /*0320*/  @!P0 MOV R16, R11 ;  /* 0x0000000b00108202 */ /* 0x000fe20000000f00 */
[----:B------:R-:W-:Y:S01]  /*0330*/  IMAD R15, R21, -0x2daee0ad, RZ ;  /* 0xd2511f53150f7824 */ /* 0x000fe200078e02ff */
[----:B------:R-:W-:Y:S01]  /*0340*/  LOP3.LUT R0, R0, UR7, RZ, 0x3c, !PT ;  /* 0x0000000700007c12 */ /* 0x000fe2000f8e3cff */
[----:B------:R-:W-:Y:S01]  /*0350*/  IMAD.HI.U32 R12, R3, -0x2daee0ad, RZ ;  /* 0xd2511f53030c7827 */ /* 0x000fe200078e00ff */
[----:B------:R-:W-:Y:S01]  /*0360*/  UIADD3 UR16, UPT, UPT, UR6, 0x3c6ef372, URZ ;  /* 0x3c6ef37206107890 */ /* 0x000fe2000fffe0ff */
[----:B------:R-:W-:Y:S01]  /*0370*/  BSSY B0, `(.L_x_4354) ;  /* 0x0001680000007945 */ /* 0x000fe20003800000 */
[----:B------:R-:W-:Y:S01]  /*0380*/  UIADD3 UR17, UPT, UPT, UR7, 0x76cf5d0a, URZ ;  /* 0x76cf5d0a07117890 */ /* 0x000fe2000fffe0ff */
[----:B------:R-:W-:Y:S01]  /*0390*/  IMAD R13, R22, -0x326172a9, RZ ;  /* 0xcd9e8d57160d7824 */ /* 0x000fe200078e02ff */
[----:B------:R-:W-:Y:S01]  /*03a0*/  LOP3.LUT R12, R15, UR15, R12, 0x96, !PT ;  /* 0x0000000f0f0c7c12 */ /* 0x000fe2000f8e960c */
[C---:B------:R-:W-:Y:S01]  /*03b0*/  IMAD.HI.U32 R2, R0.reuse, -0x326172a9, RZ ;  /* 0xcd9e8d5700027827 */ /* 0x040fe200078e00ff */
[----:B------:R-:W-:Y:S01]  /*03c0*/  UIADD3 UR19, UPT, UPT, UR7, 0x32370b8f, URZ ;  /* 0x32370b8f07137890 */ /* 0x000fe2000fffe0ff */
[----:B------:R-:W-:Y:S01]  /*03d0*/  @!P0 CS2R R38, SRZ ;  /* 0x0000000000268805 */ /* 0x000fe2000001ff00 */
[----:B------:R-:W-:Y:S01]  /*03e0*/  UIADD3 UR18, UPT, UPT, UR6, -0x255992d5, URZ ;  /* 0xdaa66d2b06127890 */ /* 0x000fe2000fffe0ff */
[----:B------:R-:W-:Y:S01]  /*03f0*/  IMAD R14, R3, -0x2daee0ad, RZ ;  /* 0xd2511f53030e7824 */ /* 0x000fe200078e02ff */
[----:B------:R-:W-:Y:S01]  /*0400*/  LOP3.LUT R2, R13, UR14, R2, 0x96, !PT ;  /* 0x0000000e0d027c12 */ /* 0x000fe2000f8e9602 */
[----:B------:R-:W-:Y:S01]  /*0410*/  IMAD R13, R0, -0x326172a9, RZ ;  /* 0xcd9e8d57000d7824 */ /* 0x000fe200078e02ff */
[----:B------:R-:W-:Y:S01]  /*0420*/  UIADD3 UR20, UPT, UPT, UR6, 0x78dde6e4, URZ ;  /* 0x78dde6e406147890 */ /* 0x000fe2000fffe0ff */
[----:B------:R-:W-:Y:S01]  /*0430*/  IMAD.HI.U32 R0, R12, -0x326172a9, RZ ;  /* 0xcd9e8d570c007827 */ /* 0x000fe200078e00ff */
[----:B------:R-:W-:Y:S01]  /*0440*/  UIADD3 UR21, UPT, UPT, UR7, -0x126145ec, URZ ;  /* 0xed9eba1407157890 */ /* 0x000fe2000fffe0ff */
[----:B------:R-:W-:Y:S01]  /*0450*/  @!P0 CS2R R36, SRZ ;  /* 0x0000000000248805 */ /* 0x000fe2000001ff00 */
[----:B------:R-:W-:Y:S01]  /*0460*/  UIADD3 UR23, UPT, UPT, UR7, -0x56f99767, URZ ;  /* 0xa906689907177890 */ /* 0x000fe2000fffe0ff */
[----:B------:R-:W-:Y:S01]  /*0470*/  IMAD.HI.U32 R3, R2, -0x2daee0ad, RZ ;  /* 0xd2511f5302037827 */ /* 0x000fe200078e00ff */
[----:B------:R-:W-:Y:S01]  /*0480*/  LOP3.LUT R0, R13, UR16, R0, 0x96, !PT ;  /* 0x000000100d007c12 */ /* 0x000fe2000f8e9600 */
[----:B------:R-:W-:Y:S01]  /*0490*/  UIADD3 UR22, UPT, UPT, UR6, 0x1715609d, URZ ;  /* 0x1715609d06167890 */ /* 0x000fe2000fffe0ff */
[----:B------:R-:W-:Y:S01]  /*04a0*/  @!P0 CS2R R34, SRZ ;  /* 0x0000000000228805 */ /* 0x000fe2000001ff00 */
[----:B------:R-:W-:Y:S01]  /*04b0*/  IMAD R13, R12, -0x326172a9, RZ ;  /* 0xcd9e8d570c0d7824 */ /* 0x000fe200078e02ff */
[----:B------:R-:W-:Y:S01]  /*04c0*/  LOP3.LUT R3, R14, UR17, R3, 0x96, !PT ;  /* 0x000000110e037c12 */ /* 0x000fe2000f8e9603 */
[----:B------:R-:W-:Y:S01]  /*04d0*/  IMAD R15, R2, -0x2daee0ad, RZ ;  /* 0xd2511f53020f7824 */ /* 0x000fe200078e02ff */
[----:B------:R-:W-:Y:S01]  /*04e0*/  UIADD3 UR24, UPT, UPT, UR6, -0x4ab325aa, URZ ;  /* 0xb54cda5606187890 */ /* 0x000fe2000fffe0ff */
[C---:B------:R-:W-:Y:S01]  /*04f0*/  IMAD.HI.U32 R12, R0.reuse, -0x2daee0ad, RZ ;  /* 0xd2511f53000c7827 */ /* 0x040fe200078e00ff */
[----:B------:R-:W-:Y:S01]  /*0500*/  UIADD3 UR25, UPT, UPT, UR7, 0x646e171e, URZ ;  /* 0x646e171e07197890 */ /* 0x000fe2000fffe0ff */
[----:B------:R-:W-:Y:S01]  /*0510*/  @!P0 CS2R R32, SRZ ;  /* 0x0000000000208805 */ /* 0x000fe2000001ff00 */
[----:B------:R-:W0:Y:S01]  /*0520*/  LDCU.64 UR4, c[0x0][0x3e0] ;  /* 0x00007c00ff0477ac */ /* 0x000e220008000a00 */
[----:B------:R-:W-:Y:S01]  /*0530*/  @P0 IMAD.MOV.U32 R19, RZ, RZ, R8 ;  /* 0x000000ffff130224 */ /* 0x000fe200078e0008 */
[----:B------:R-:W-:Y:S01]  /*0540*/  @!P0 MOV R19, R8 ;  /* 0x0000000800138202 */ /* 0x000fe20000000f00 */
[----:B------:R-:W-:Y:S01]  /*0550*/  IMAD.HI.U32 R2, R3, -0x326172a9, RZ ;  /* 0xcd9e8d5703027827 */ /* 0x000fe200078e00ff */
[----:B------:R-:W-:Y:S01]  /*0560*/  LOP3.LUT R8, R15, UR19, R12, 0x96, !PT ;  /* 0x000000130f087c12 */ /* 0x000fe2000f8e960c */
[----:B------:R-:W-:Y:S01]  /*0570*/  UIADD3 UR27, UPT, UPT, UR7, 0x1fd5c5a3, URZ ;  /* 0x1fd5c5a3071b7890 */ /* 0x000fe2000fffe0ff */
[----:B------:R-:W-:Y:S01]  /*0580*/  @!P0 CS2R R30, SRZ ;  /* 0x00000000001e8805 */ /* 0x000fe2000001ff00 */
[----:B------:R-:W-:Y:S01]  /*0590*/  IMAD R12, R0, -0x2daee0ad, RZ ;  /* 0xd2511f53000c7824 */ /* 0x000fe200078e02ff */
[----:B------:R-:W-:Y:S01]  /*05a0*/  LOP3.LUT R2, R13, UR18, R2, 0x96, !PT ;  /* 0x000000120d027c12 */ /* 0x000fe2000f8e9602 */
[----:B------:R-:W-:Y:S01]  /*05b0*/  IMAD R3, R3, -0x326172a9, RZ ;  /* 0xcd9e8d5703037824 */ /* 0x000fe200078e02ff */
[-C--:B------:R-:W-:Y:S01]  /*05c0*/  @P0 MOV R13, R6.reuse ;  /* 0x00000006000d0202 */ /* 0x080fe20000000f00 */
[----:B------:R-:W-:Y:S01]  /*05d0*/  IMAD.HI.U32 R0, R8, -0x326172a9, RZ ;  /* 0xcd9e8d5708007827 */ /* 0x000fe200078e00ff */
[----:B------:R-:W-:Y:S01]  /*05e0*/  @!P0 MOV R13, R6 ;  /* 0x00000006000d8202 */ /* 0x000fe20000000f00 */
[----:B------:R-:W-:Y:S01]  /*05f0*/  UIADD3 UR26, UPT, UPT, UR6, 0x5384540f, URZ ;  /* 0x5384540f061a7890 */ /* 0x000fe2000fffe0ff */
[----:B------:R-:W-:Y:S01]  /*0600*/  @!P0 CS2R R28, SRZ ;  /* 0x00000000001c8805 */ /* 0x000fe2000001ff00 */
[--C-:B------:R-:W-:Y:S01]  /*0610*/  @P0 IMAD.MOV.U32 R18, RZ, RZ, R9.reuse ;  /* 0x000000ffff120224 */ /* 0x100fe200078e0009 */
[----:B------:R-:W-:Y:S01]  /*0620*/  LOP3.LUT R0, R3, UR20, R0, 0x96, !PT ;  /* 0x0000001403007c12 */ /* 0x000fe2000f8e9600 */
[----:B------:R-:W-:Y:S01]  /*0630*/  @!P0 IMAD.MOV.U32 R18, RZ, RZ, R9 ;  /* 0x000000ffff128224 */ /* 0x000fe200078e0009 */
[----:B------:R-:W-:Y:S01]  /*0640*/  UIADD3 UR28, UPT, UPT, UR6, -0xe443238, URZ ;  /* 0xf1bbcdc8061c7890 */ /* 0x000fe2000fffe0ff */
[----:B------:R-:W-:Y:S01]  /*0650*/  IMAD.HI.U32 R9, R2, -0x2daee0ad, RZ ;  /* 0xd2511f5302097827 */ /* 0x000fe200078e00ff */
[----:B0-----:R-:W-:Y:S01]  /*0660*/  UISETP.NE.U32.AND UP0, UPT, UR4, URZ, UPT ;  /* 0x000000ff0400728c */ /* 0x001fe2000bf05070 */
[----:B------:R-:W-:Y:S01]  /*0670*/  @!P0 CS2R R26, SRZ ;  /* 0x00000000001a8805 */ /* 0x000fe2000001ff00 */
[----:B------:R-:W-:Y:S01]  /*0680*/  UIADD3 UR29, UPT, UPT, UR7, -0x24c28bd8, URZ ;  /* 0xdb3d7428071d7890 */ /* 0x000fe2000fffe0ff */
[--C-:B------:R-:W-:Y:S01]  /*0690*/  @P0 IMAD.MOV.U32 R15, RZ, RZ, R4.reuse ;  /* 0x000000ffff0f0224 */ /* 0x100fe200078e0004 */
[----:B------:R-:W-:Y:S01]  /*06a0*/  LOP3.LUT R3, R12, UR21, R9, 0x96, !PT ;  /* 0x000000150c037c12 */ /* 0x000fe2000f8e9609 */
[----:B------:R-:W-:Y:S01]  /*06b0*/  @!P0 IMAD.MOV.U32 R15, RZ, RZ, R4 ;  /* 0x000000ffff0f8224 */ /* 0x000fe200078e0004 */
[----:B------:R-:W0:Y:S01]  /*06c0*/  LDCU.U8 UR4, c[0x0][0x410] ;  /* 0x00008200ff0477ac */ /* 0x000e220008000000 */
[----:B------:R-:W-:Y:S01]  /*06d0*/  IMAD R11, R2, -0x2daee0ad, RZ ;  /* 0xd2511f53020b7824 */ /* 0x000fe200078e02ff */
[----:B------:R-:W-:Y:S01]  /*06e0*/  @!P0 CS2R R24, SRZ ;  /* 0x0000000000188805 */ /* 0x000fe2000001ff00 */
[----:B------:R-:W-:Y:S01]  /*06f0*/  IMAD.HI.U32 R4, R0, -0x2daee0ad, RZ ;  /* 0xd2511f5300047827 */ /* 0x000fe200078e00ff */
[----:B------:R-:W-:Y:S01]  /*0700*/  UIADD3 UR31, UPT, UPT, UR7, -0x695add53, URZ ;  /* 0x96a522ad071f7890 */ /* 0x000fe2000fffe0ff */
[----:B------:R-:W-:Y:S01]  /*0710*/  LOP3.LUT R96, R96, 0x3, RZ, 0xc0, !PT ;  /* 0x0000000360607812 */ /* 0x000fe200078ec0ff */
[----:B------:R-:W-:Y:S01]  /*0720*/  UIADD3 UR30, UPT, UPT, UR6, -0x700cb87f, URZ ;  /* 0x8ff34781061e7890 */ /* 0x000fe2000fffe0ff */
[----:B------:R-:W-:Y:S01]  /*0730*/  IMAD R9, R8, -0x326172a9, RZ ;  /* 0xcd9e8d5708097824 */ /* 0x000fe200078e02ff */
[----:B------:R-:W-:Y:S01]  /*0740*/  LOP3.LUT R4, R11, UR23, R4, 0x96, !PT ;  /* 0x000000170b047c12 */ /* 0x000fe2000f8e9604 */
[----:B------:R-:W-:Y:S01]  /*0750*/  IMAD.HI.U32 R2, R3, -0x326172a9, RZ ;  /* 0xcd9e8d5703027827 */ /* 0x000fe200078e00ff */
[----:B------:R-:W-:Y:S01]  /*0760*/  UISETP.NE.AND.EX UP0, UPT, UR5, URZ, UPT, UP0 ;  /* 0x000000ff0500728c */ /* 0x000fe2000bf05300 */
[----:B------:R-:W1:Y:S02]  /*0770*/  LDCU UR32, c[0x0][0x404] ;  /* 0x00008080ff2077ac */ /* 0x000e640008000800 */
[----:B------:R-:W-:Y:S01]  /*0780*/  IMAD R6, R0, -0x2daee0ad, RZ ;  /* 0xd2511f5300067824 */ /* 0x000fe200078e02ff */
[----:B------:R-:W-:Y:S01]  /*0790*/  LOP3.LUT R2, R9, UR22, R2, 0x96, !PT ;  /* 0x0000001609027c12 */ /* 0x000fe2000f8e9602 */
[----:B------:R-:W-:Y:S01]  /*07a0*/  IMAD R3, R3, -0x326172a9, RZ ;  /* 0xcd9e8d5703037824 */ /* 0x000fe200078e02ff */
[----:B------:R-:W2:Y:S01]  /*07b0*/  LDCU UR33, c[0x0][0x408] ;  /* 0x00008100ff2177ac */ /* 0x000ea20008000800 */
[----:B------:R-:W-:Y:S01]  /*07c0*/  IMAD.HI.U32 R0, R4, -0x326172a9, RZ ;  /* 0xcd9e8d5704007827 */ /* 0x000fe200078e00ff */
[----:B------:R-:W3:Y:S03]  /*07d0*/  LDCU UR12, c[0x0][0x388] ;  /* 0x00007100ff0c77ac */ /* 0x000ee60008000800 */
[--C-:B------:R-:W-:Y:S01]  /*07e0*/  @P0 IMAD.MOV.U32 R14, RZ, RZ, R5.reuse ;  /* 0x000000ffff0e0224 */ /* 0x100fe200078e0005 */
[----:B------:R-:W-:Y:S01]  /*07f0*/  LOP3.LUT R0, R3, UR24, R0, 0x96, !PT ;  /* 0x0000001803007c12 */ /* 0x000fe2000f8e9600 */
[----:B------:R-:W-:Y:S01]  /*0800*/  @!P0 IMAD.MOV.U32 R14, RZ, RZ, R5 ;  /* 0x000000ffff0e8224 */ /* 0x000fe200078e0005 */
[----:B------:R-:W4:Y:S01]  /*0810*/  LDCU UR13, c[0x0][0x448] ;  /* 0x00008900ff0d77ac */ /* 0x000f220008000800 */
[----:B------:R-:W-:Y:S01]  /*0820*/  IMAD.HI.U32 R5, R2, -0x2daee0ad, RZ ;  /* 0xd2511f5302057827 */ /* 0x000fe200078e00ff */
[----:B------:R-:W1:Y:S03]  /*0830*/  LDCU.64 UR10, c[0x0][0x3a0] ;  /* 0x00007400ff0a77ac */ /* 0x000e660008000a00 */
[--C-:B------:R-:W-:Y:S01]  /*0840*/  @P0 IMAD.MOV.U32 R17, RZ, RZ, R10.reuse ;  /* 0x000000ffff110224 */ /* 0x100fe200078e000a */
[----:B------:R-:W-:Y:S01]  /*0850*/  LOP3.LUT R5, R6, UR25, R5, 0x96, !PT ;  /* 0x0000001906057c12 */ /* 0x000fe2000f8e9605 */
[----:B------:R-:W-:Y:S01]  /*0860*/  @!P0 IMAD.MOV.U32 R17, RZ, RZ, R10 ;  /* 0x000000ffff118224 */ /* 0x000fe200078e000a */
[-C--:B------:R-:W-:Y:S01]  /*0870*/  @P0 MOV R10, R45.reuse ;  /* 0x0000002d000a0202 */ /* 0x080fe20000000f00 */
[----:B------:R-:W-:Y:S01]  /*0880*/  IMAD R4, R4, -0x326172a9, RZ ;  /* 0xcd9e8d5704047824 */ /* 0x000fe200078e02ff */
[----:B------:R-:W-:Y:S01]  /*0890*/  @!P0 MOV R10, R45 ;  /* 0x0000002d000a8202 */ /* 0x000fe20000000f00 */
[----:B------:R-:W-:Y:S01]  /*08a0*/  IMAD R45, R2, -0x2daee0ad, RZ ;  /* 0xd2511f53022d7824 */ /* 0x000fe200078e02ff */
[----:B------:R-:W-:Y:S01]  /*08b0*/  @P0 MOV R6, R41 ;  /* 0x0000002900060202 */ /* 0x000fe20000000f00 */
[----:B------:R-:W-:Y:S01]  /*08c0*/  IMAD.HI.U32 R2, R0, -0x2daee0ad, RZ ;  /* 0xd2511f5300027827 */ /* 0x000fe200078e00ff */
[----:B0-----:R-:W-:-:S03]  /*08d0*/  UISETP.NE.AND UP1, UPT, UR4, URZ, UPT ;  /* 0x000000ff0400728c */ /* 0x001fc6000bf25270 */
[----:B------:R-:W-:Y:S01]  /*08e0*/  IMAD.HI.U32 R3, R5, -0x326172a9, RZ ;  /* 0xcd9e8d5705037827 */ /* 0x000fe200078e00ff */
[----:B------:R-:W-:-:S03]  /*08f0*/  LOP3.LUT R2, R45, UR27, R2, 0x96, !PT ;  /* 0x0000001b2d027c12 */ /* 0x000fc6000f8e9602 */
[----:B------:R-:W-:Y:S01]  /*0900*/  IMAD R5, R5, -0x326172a9, RZ ;  /* 0xcd9e8d5705057824 */ /* 0x000fe200078e02ff */
[----:B------:R-:W-:Y:S01]  /*0910*/  LOP3.LUT R3, R4, UR26, R3, 0x96, !PT ;  /* 0x0000001a04037c12 */ /* 0x000fe2000f8e9603 */
[----:B------:R-:W-:-:S04]  /*0920*/  IMAD.HI.U32 R4, R2, -0x326172a9, RZ ;  /* 0xcd9e8d5702047827 */ /* 0x000fc800078e00ff */
[----:B------:R-:W-:Y:S01]  /*0930*/  IMAD R45, R0, -0x2daee0ad, RZ ;  /* 0xd2511f53002d7824 */ /* 0x000fe200078e02ff */
[----:B------:R-:W-:Y:S01]  /*0940*/  LOP3.LUT R70, R5, UR28, R4, 0x96, !PT ;  /* 0x0000001c05467c12 */ /* 0x000fe2000f8e9604 */
[----:B------:R-:W-:Y:S01]  /*0950*/  IMAD.HI.U32 R0, R3, -0x2daee0ad, RZ ;  /* 0xd2511f5303007827 */ /* 0x000fe200078e00ff */
[----:B------:R-:W-:-:S03]  /*0960*/  @P0 MOV R4, R43 ;  /* 0x0000002b00040202 */ /* 0x000fc60000000f00 */
[----:B------:R-:W-:Y:S01]  /*0970*/  @!P0 IMAD.MOV.U32 R6, RZ, RZ, R41 ;  /* 0x000000ffff068224 */ /* 0x000fe200078e0029 */
[----:B------:R-:W-:Y:S01]  /*0980*/  LOP3.LUT R45, R45, UR29, R0, 0x96, !PT ;  /* 0x0000001d2d2d7c12 */ /* 0x000fe2000f8e9600 */
[----:B------:R-:W-:Y:S02]  /*0990*/  IMAD R0, R3, -0x2daee0ad, RZ ;  /* 0xd2511f5303007824 */ /* 0x000fe400078e02ff */
[----:B------:R-:W-:-:S04]  /*09a0*/  IMAD.HI.U32 R3, R70, -0x2daee0ad, RZ ;  /* 0xd2511f5346037827 */ /* 0x000fc800078e00ff */
[----:B------:R-:W-:Y:S01]  /*09b0*/  IMAD R41, R2, -0x326172a9, RZ ;  /* 0xcd9e8d5702297824 */ /* 0x000fe200078e02ff */
[----:B------:R-:W-:Y:S01]  /*09c0*/  LOP3.LUT R3, R0, UR31, R3, 0x96, !PT ;  /* 0x0000001f00037c12 */ /* 0x000fe2000f8e9603 */
[----:B------:R-:W-:-:S04]  /*09d0*/  IMAD.HI.U32 R2, R45, -0x326172a9, RZ ;  /* 0xcd9e8d572d027827 */ /* 0x000fc800078e00ff */
[----:B------:R-:W-:Y:S02]  /*09e0*/  HFMA2 R0, -RZ, RZ, 0, 0 ;  /* 0x00000000ff007431 */ /* 0x000fe400000001ff */
[--C-:B------:R-:W-:Y:S01]  /*09f0*/  @P0 IMAD.MOV.U32 R12, RZ, RZ, R7.reuse ;  /* 0x000000ffff0c0224 */ /* 0x100fe200078e0007 */
[----:B------:R-:W-:Y:S01]  /*0a00*/  LOP3.LUT R2, R41, UR30, R2, 0x96, !PT ;  /* 0x0000001e29027c12 */ /* 0x000fe2000f8e9602 */
[----:B------:R-:W-:Y:S01]  /*0a10*/  @!P0 IMAD.MOV.U32 R12, RZ, RZ, R7 ;  /* 0x000000ffff0c8224 */ /* 0x000fe200078e0007 */
[----:B------:R-:W-:Y:S01]  /*0a20*/  @P0 MOV R7, R40 ;  /* 0x0000002800070202 */ /* 0x000fe20000000f00 */
[----:B------:R-:W-:Y:S02]  /*0a30*/  @P0 IMAD.MOV.U32 R11, RZ, RZ, R44 ;  /* 0x000000ffff0b0224 */ /* 0x000fe400078e002c */
[----:B------:R-:W-:Y:S02]  /*0a40*/  @P0 IMAD.MOV.U32 R9, RZ, RZ, R46 ;  /* 0x000000ffff090224 */ /* 0x000fe400078e002e */
[----:B------:R-:W-:-:S02]  /*0a50*/  @P0 IMAD.MOV.U32 R8, RZ, RZ, R47 ;  /* 0x000000ffff080224 */ /* 0x000fc400078e002f */
[----:B------:R-:W-:Y:S02]  /*0a60*/  @P0 IMAD.MOV.U32 R5, RZ, RZ, R42 ;  /* 0x000000ffff050224 */ /* 0x000fe400078e002a */
[----:B------:R-:W-:Y:S02]  /*0a70*/  @!P0 IMAD.MOV.U32 R11, RZ, RZ, R44 ;  /* 0x000000ffff0b8224 */ /* 0x000fe400078e002c */
[----:B------:R-:W-:Y:S02]  /*0a80*/  @!P0 IMAD.MOV.U32 R9, RZ, RZ, R46 ;  /* 0x000000ffff098224 */ /* 0x000fe400078e002e */
[----:B------:R-:W-:Y:S02]  /*0a90*/  @!P0 IMAD.MOV.U32 R8, RZ, RZ, R47 ;  /* 0x000000ffff088224 */ /* 0x000fe400078e002f */
[----:B------:R-:W-:Y:S02]  /*0aa0*/  @!P0 IMAD.MOV.U32 R7, RZ, RZ, R40 ;  /* 0x000000ffff078224 */ /* 0x000fe400078e0028 */
[----:B------:R-:W-:-:S02]  /*0ab0*/  @!P0 IMAD.MOV.U32 R5, RZ, RZ, R42 ;  /* 0x000000ffff058224 */ /* 0x000fc400078e002a */
[----:B------:R-:W-:Y:S02]  /*0ac0*/  @!P0 IMAD.MOV.U32 R4, RZ, RZ, R43 ;  /* 0x000000ffff048224 */ /* 0x000fe400078e002b */
[----:B------:R-:W-:Y:S02]  /*0ad0*/  IMAD R70, R70, -0x2daee0ad, RZ ;  /* 0xd2511f5346467824 */ /* 0x000fe400078e02ff */
[----:B-1234-:R-:W-:-:S07]  /*0ae0*/  IMAD R58, R45, -0x326172a9, RZ ;  /* 0xcd9e8d572d3a7824 */ /* 0x01efce00078e02ff */
.L_x_4683:
[----:B------:R-:W0:Y:S01]  /*0af0*/  @UP0 LDCU.64 UR4, c[0x0][0x3e0] ;  /* 0x00007c00ff0407ac */ /* 0x000e220008000a00 */
[----:B-1----:R-:W1:Y:S01]  /*0b00*/  LDC.64 R64, c[0x0][0x390] ;  /* 0x0000e400ff407b82 */ /* 0x002e620000000a00 */
        /* <DEDUP_REMOVED lines=18> */
[----:B--2---:R-:W-:Y:S02]  /*0c30*/  @P1 HADD2.F32 R52, -RZ, R44.H0_H0 ;  /* 0x2000002cff341230 */ /* 0x004fe40000004100 */
[----:B------:R-:W-:Y:S05]  /*0c40*/  @!P2 BRA `(.L_x_4355) ;  /* 0x000000280058a947 */ /* 0x000fea0003800000 */
        /* <DEDUP_REMOVED lines=14> */
.L_x_37088:
[----:B------:R-:W-:Y:S05]  /*0d30*/  BRX R50 -0xd40                                         (*"BRANCH_TARGETS .L_x_37089,.L_x_37090,.L_x_37091"*) ;  /* 0xfffffff032b07949 */ /* 0x000fea000383ffff */
.L_x_37091:
[----:B------:R-:W-:Y:S01]  /*0d40*/  VIADD R50, R96, 0x1 ;  /* 0x0000000160327836 */ /* 0x000fe20000000000 */
[----:B------:R-:W-:Y:S01]  /*0d50*/  MOV R49, R2 ;  /* 0x0000000200317202 */ /* 0x000fe20000000f00 */
[----:B------:R-:W-:Y:S01]  /*0d60*/  IMAD.MOV.U32 R72, RZ, RZ, R70 ;  /* 0x000000ffff487224 */ /* 0x000fe200078e0046 */
[----:B------:R-:W-:Y:S06]  /*0d70*/  BRA `(.L_x_4357) ;  /* 0x0000000000ec7947 */ /* 0x000fec0003800000 */
.L_x_37089:
[----:B------:R-:W-:Y:S01]  /*0d80*/  IMAD.MOV.U32 R72, RZ, RZ, R70 ;  /* 0x000000ffff487224 */ /* 0x000fe200078e0046 */
[----:B------:R-:W-:Y:S01]  /*0d90*/  MOV R49, R3 ;  /* 0x0000000300317202 */ /* 0x000fe20000000f00 */
[----:B------:R-:W-:Y:S01]  /*0da0*/  IMAD.MOV.U32 R50, RZ, RZ, 0x3 ;  /* 0x00000003ff327424 */ /* 0x000fe200078e00ff */
[----:B------:R-:W-:Y:S06]  /*0db0*/  BRA `(.L_x_4357) ;  /* 0x0000000000dc7947 */ /* 0x000fec0003800000 */
.L_x_37090:
        /* <DEDUP_REMOVED lines=13> */
.L_x_4359:
[----:B------:R-:W-:Y:S05]  /*0e90*/  BSYNC.RECONVERGENT B2 ;  /* 0x0000000000027941 */ /* 0x000fea0003800200 */
.L_x_4358:
        /* <DEDUP_REMOVED lines=40> */
[----:B------:R-:W-:-:S07]  /*1120*/  HFMA2 R50, -RZ, RZ, 0, 0 ;  /* 0x00000000ff327431 */ /* 0x000fce00000001ff */
.L_x_4357:
[----:B------:R-:W-:Y:S05]  /*1130*/  BSYNC.RECONVERGENT B1 ;  /* 0x0000000000017941 */ /* 0x000fea0003800200 */
.L_x_4356:
[----:B------:R-:W-:Y:S01]  /*1140*/  I2FP.F32.U32 R60, R49 ;  /* 0x00000031003c7245 */ /* 0x000fe20000201000 */
[----:B-----5:R-:W-:Y:S01]  /*1150*/  HADD2.F32 R49, -RZ, R40.H0_H0 ;  /* 0x20000028ff317230 */ /* 0x020fe20000004100 */
[----:B------:R-:W-:Y:S01]  /*1160*/  ISETP.NE.AND P1, PT, R50, 0x1, PT ;  /* 0x000000013200780c */ /* 0x000fe20003f25270 */
[----:B------:R-:W-:Y:S01]  /*1170*/  IMAD.U32 R54, RZ, RZ, UR33 ;  /* 0x00000021ff367e24 */ /* 0x000fe2000f8e00ff */
[----:B------:R-:W-:Y:S01]  /*1180*/  BSSY.RECONVERGENT B1, `(.L_x_4360) ;  /* 0x000004e000017945 */ /* 0x000fe20003800200 */
[----:B------:R-:W-:Y:S01]  /*1190*/  FFMA.FTZ R60, R60, R53, 1.1641532182693481445e-10 ;  /* 0x2f0000003c3c7423 */ /* 0x000fe20000010035 */
[----:B------:R-:W-:Y:S01]  /*11a0*/  FMUL.FTZ R49, R49, R52 ;  /* 0x0000003431317220 */ /* 0x000fe20000410000 */
[----:B------:R-:W-:Y:S02]  /*11b0*/  IMAD.U32 R55, RZ, RZ, UR32 ;  /* 0x00000020ff377e24 */ /* 0x000fe4000f8e00ff */
[----:B------:R-:W-:Y:S02]  /*11c0*/  HFMA2 R59, -RZ, RZ, 0, 1.1920928955078125e-07 ;  /* 0x00000002ff3b7431 */ /* 0x000fe400000001ff */
[----:B------:R-:W-:-:S02]  /*11d0*/  IMAD.MOV.U32 R51, RZ, RZ, R58 ;  /* 0x000000ffff337224 */ /* 0x000fc400078e003a */
[----:B------:R-:W-:Y:S01]  /*11e0*/  FMUL.FTZ R49, R49, R54 ;  /* 0x0000003631317220 */ /* 0x000fe20000410000 */
[----:B------:R-:W-:Y:S01]  /*11f0*/  FSETP.GTU.FTZ.AND P0, PT, R60, R55, PT ;  /* 0x000000373c00720b */ /* 0x000fe20003f1c000 */
        /* <DEDUP_REMOVED lines=14> */
.L_x_4362:
        /* <DEDUP_REMOVED lines=13> */
.L_x_4364:
[----:B------:R-:W-:Y:S05]  /*13b0*/  BSYNC.RECONVERGENT B2 ;  /* 0x0000000000027941 */ /* 0x000fea0003800200 */
.L_x_4363:
        /* <DEDUP_REMOVED lines=39> */
[----:B------:R-:W-:Y:S02]  /*1630*/  HFMA2 R59, -RZ, RZ, 0, 0 ;  /* 0x00000000ff3b7431 */ /* 0x000fe400000001ff */
[----:B------:R-:W-:Y:S01]  /*1640*/  IMAD.MOV.U32 R72, RZ, RZ, R60 ;  /* 0x000000ffff487224 */ /* 0x000fe200078e003c */
[----:B------:R-:W-:-:S07]  /*1650*/  LOP3.LUT R3, R50, UR31, R61, 0x96, !PT ;  /* 0x0000001f32037c12 */ /* 0x000fce000f8e963d */
.L_x_4361:
[----:B------:R-:W-:Y:S05]  /*1660*/  BSYNC.RECONVERGENT B1 ;  /* 0x0000000000017941 */ /* 0x000fea0003800200 */
.L_x_4360:
[----:B------:R-:W-:Y:S01]  /*1670*/  I2FP.F32.U32 R50, R51 ;  /* 0x0000003300327245 */ /* 0x000fe20000201000 */
[----:B------:R-:W-:Y:S01]  /*1680*/  HADD2.F32 R51, -RZ, R40.H1_H1 ;  /* 0x30000028ff337230 */ /* 0x000fe20000004100 */
[----:B------:R-:W-:Y:S01]  /*1690*/  ISETP.NE.AND P1, PT, R59, 0x1, PT ;  /* 0x000000013b00780c */ /* 0x000fe20003f25270 */
[----:B------:R-:W-:Y:S01]  /*16a0*/  HADD2.F32 R57, -RZ, R44.H1_H1 ;  /* 0x3000002cff397230 */ /* 0x000fe20000004100 */
[----:B------:R-:W-:Y:S01]  /*16b0*/  BSSY.RECONVERGENT B1, `(.L_x_4365) ;  /* 0x000004b000017945 */ /* 0x000fe20003800200 */
        /* <DEDUP_REMOVED lines=18> */
.L_x_4367:
        /* <DEDUP_REMOVED lines=13> */
.L_x_4369:
[----:B------:R-:W-:Y:S05]  /*18b0*/  BSYNC.RECONVERGENT B2 ;  /* 0x0000000000027941 */ /* 0x000fea0003800200 */
.L_x_4368:
        /* <DEDUP_REMOVED lines=41> */
[----:B------:R-:W-:-:S07]  /*1b50*/  MOV R72, R60 ;  /* 0x0000003c00487202 */ /* 0x000fce0000000f00 */
.L_x_4366:
[----:B------:R-:W-:Y:S05]  /*1b60*/  BSYNC.RECONVERGENT B1 ;  /* 0x0000000000017941 */ /* 0x000fea0003800200 */
.L_x_4365:
        /* <DEDUP_REMOVED lines=23> */
.L_x_4372:
        /* <DEDUP_REMOVED lines=13> */
.L_x_4374:
[----:B------:R-:W-:Y:S05]  /*1db0*/  BSYNC.RECONVERGENT B2 ;  /* 0x0000000000027941 */ /* 0x000fea0003800200 */
.L_x_4373:
        /* <DEDUP_REMOVED lines=42> */
.L_x_4371:
[----:B------:R-:W-:Y:S05]  /*2060*/  BSYNC.RECONVERGENT B1 ;  /* 0x0000000000017941 */ /* 0x000fea0003800200 */
.L_x_4370:
        /* <DEDUP_REMOVED lines=9> */
[----:B------:R-:W-:-:S03]  /*2100*/  HADD2.F32 R40, -RZ, R45.H1_H1 ;  /* 0x3000002dff287230 */ /* 0x000fc60000004100 */
        /* <DEDUP_REMOVED lines=13> */
.L_x_4377:
        /* <DEDUP_REMOVED lines=13> */
.L_x_4379:
[----:B------:R-:W-:Y:S05]  /*22b0*/  BSYNC.RECONVERGENT B2 ;  /* 0x0000000000027941 */ /* 0x000fea0003800200 */
.L_x_4378:
        /* <DEDUP_REMOVED lines=42> */
.L_x_4376:
[----:B------:R-:W-:Y:S05]  /*2560*/  BSYNC.RECONVERGENT B1 ;  /* 0x0000000000017941 */ /* 0x000fea0003800200 */
.L_x_4375:
        /* <DEDUP_REMOVED lines=23> */
.L_x_4382:
        /* <DEDUP_REMOVED lines=13> */
.L_x_4384:
[----:B------:R-:W-:Y:S05]  /*27b0*/  BSYNC.RECONVERGENT B2 ;  /* 0x0000000000027941 */ /* 0x000fea0003800200 */
.L_x_4383:
        /* <DEDUP_REMOVED lines=43> */
.L_x_4381:
[----:B------:R-:W-:Y:S05]  /*2a70*/  BSYNC.RECONVERGENT B1 ;  /* 0x0000000000017941 */ /* 0x000fea0003800200 */
.L_x_4380:
        /* <DEDUP_REMOVED lines=23> */
.L_x_4387:
        /* <DEDUP_REMOVED lines=13> */
.L_x_4389:
[----:B------:R-:W-:Y:S05]  /*2cc0*/  BSYNC.RECONVERGENT B2 ;  /* 0x0000000000027941 */ /* 0x000fea0003800200 */
.L_x_4388:
        /* <DEDUP_REMOVED lines=43> */
.L_x_4386:
[----:B------:R-:W-:Y:S05]  /*2f80*/  BSYNC.RECONVERGENT B1 ;  /* 0x0000000000017941 */ /* 0x000fea0003800200 */
.L_x_4385:
        /* <DEDUP_REMOVED lines=9> */
[----:B------:R-:W-:Y:S02]  /*3020*/  FSETP.GTU.FTZ.AND P5, PT, R40, R55, PT ;  /* 0x000000372800720b */ /* 0x000fe40003fbc000 */
[----:B------:R-:W-:Y:S02]  /*3030*/  MOV R40, R58 ;  /* 0x0000003a00287202 */ /* 0x000fe40000000f00 */
        /* <DEDUP_REMOVED lines=12> */
.L_x_4392:
        /* <DEDUP_REMOVED lines=15> */
.L_x_4394:
[----:B------:R-:W-:Y:S05]  /*31f0*/  BSYNC.RECONVERGENT B2 ;  /* 0x0000000000027941 */ /* 0x000fea0003800200 */
.L_x_4393:
        /* <DEDUP_REMOVED lines=43> */
.L_x_4391:
[----:B------:R-:W-:Y:S05]  /*34b0*/  BSYNC.RECONVERGENT B1 ;  /* 0x0000000000017941 */ /* 0x000fea0003800200 */
.L_x_4390:
[----:B------:R-:W-:Y:S01]  /*34c0*/  I2FP.F32.U32 R40, R40 ;  /* 0x0000002800287245 */ /* 0x000fe20000201000 */
[----:B------:R-:W-:Y:S01]  /*34d0*/  HADD2.F32 R43, -RZ, R43.H1_H1 ;  /* 0x3000002bff2b7230 */ /* 0x000fe20000004100 */
[----:B------:R-:W-:Y:S01]  /*34e0*/  F2FP.F16.F32.PACK_AB R46, R66, R59 ;  /* 0x0000003b422e723e */ /* 0x000fe200000000ff */
[----:B------:R-:W-:Y:S01]  /*34f0*/  HADD2.F32 R68, -RZ, R47.H1_H1 ;  /* 0x3000002fff447230 */ /* 0x000fe20000004100 */
[----:B------:R-:W-:Y:S01]  /*3500*/  F2FP.F16.F32.PACK_AB R45, R57, R51 ;  /* 0x00000033392d723e */ /* 0x000fe200000000ff */
[----:B------:R-:W-:Y:S01]  /*3510*/  FFMA.FTZ R40, R40, R53, 1.1641532182693481445e-10 ;  /* 0x2f00000028287423 */ /* 0x000fe20000010035 */
[----:B------:R-:W-:Y:S01]  /*3520*/  FMUL.FTZ R43, R43, R52 ;  /* 0x000000342b2b7220 */ /* 0x000fe20000410000 */
[----:B------:R-:W-:-:S03]  /*3530*/  F2FP.F16.F32.PACK_AB R44, R50, R49 ;  /* 0x00000031322c723e */ /* 0x000fc600000000ff */
[----:B------:R-:W-:Y:S01]  /*3540*/  FMUL.FTZ R43, R43, R54 ;  /* 0x000000362b2b7220 */ /* 0x000fe20000410000 */
[----:B------:R-:W-:-:S04]  /*3550*/  FSETP.GTU.FTZ.AND P6, PT, R40, R55, PT ;  /* 0x000000372800720b */ /* 0x000fc80003fdc000 */
[----:B------:R-:W-:Y:S02]  /*3560*/  FSEL R43, R43, RZ, !P6 ;  /* 0x000000ff2b2b7208 */ /* 0x000fe40007000000 */
[----:B------:R-:W-:-:S03]  /*3570*/  PLOP3.LUT P6, PT, P6, PT, PT, 0x8, 0x80 ;  /* 0x000000000080781c */ /* 0x000fc600037ce170 */
[----:B------:R-:W-:-:S05]  /*3580*/  FADD.FTZ R68, R43, R68 ;  /* 0x000000442b447221 */ /* 0x000fca0000010000 */
[----:B------:R-:W-:Y:S01]  /*3590*/  F2FP.F16.F32.PACK_AB R47, R68, R67 ;  /* 0x00000043442f723e */ /* 0x000fe200000000ff */
[----:B------:R-:W-:Y:S06]  /*35a0*/  BRA `(.L_x_4395) ;  /* 0x0000002400f87947 */ /* 0x000fec0003800000 */
.L_x_4355:
        /* <DEDUP_REMOVED lines=16> */
.L_x_4398:
        /* <DEDUP_REMOVED lines=13> */
.L_x_4400:
[----:B------:R-:W-:Y:S05]  /*3780*/  BSYNC.RECONVERGENT B2 ;  /* 0x0000000000027941 */ /* 0x000fea0003800200 */
.L_x_4399:
        /* <DEDUP_REMOVED lines=40> */
[----:B------:R-:W-:-:S07]  /*3a10*/  IMAD.MOV.U32 R44, RZ, RZ, R70 ;  /* 0x000000ffff2c7224 */ /* 0x000fce00078e0046 */
.L_x_4397:
[----:B------:R-:W-:Y:S05]  /*3a20*/  BSYNC.RECONVERGENT B1 ;  /* 0x0000000000017941 */ /* 0x000fea0003800200 */
.L_x_4396:
[----:B------:R-:W-:Y:S01]  /*3a30*/  I2FP.F32.U32 R44, R44 ;  /* 0x0000002c002c7245 */ /* 0x000fe20000201000 */
[----:B-----5:R-:W-:Y:S01]  /*3a40*/  HADD2.F32 R45, -RZ, R40.H0_H0 ;  /* 0x20000028ff2d7230 */ /* 0x020fe20000004100 */
[----:B------:R-:W-:Y:S01]  /*3a50*/  ISETP.NE.AND P1, PT, R46, 0x1, PT ;  /* 0x000000012e00780c */ /* 0x000fe20003f25270 */
[----:B------:R-:W-:Y:S01]  /*3a60*/  IMAD.U32 R55, RZ, RZ, UR32 ;  /* 0x00000020ff377e24 */ /* 0x000fe2000f8e00ff */
[----:B------:R-:W-:Y:S01]  /*3a70*/  BSSY.RECONVERGENT B1, `(.L_x_4401) ;  /* 0x000004c000017945 */ /* 0x000fe20003800200 */
[----:B------:R-:W-:Y:S01]  /*3a80*/  FFMA.FTZ R44, R44, R53, 1.1641532182693481445e-10 ;  /* 0x2f0000002c2c7423 */ /* 0x000fe20000010035 */
[----:B------:R-:W-:Y:S02]  /*3a90*/  IMAD.U32 R54, RZ, RZ, UR33 ;  /* 0x00000021ff367e24 */ /* 0x000fe4000f8e00ff */
[----:B------:R-:W-:Y:S01]  /*3aa0*/  FMUL.FTZ R45, R45, R52 ;  /* 0x000000342d2d7220 */ /* 0x000fe20000410000 */
[----:B------:R-:W-:Y:S01]  /*3ab0*/  HFMA2 R47, -RZ, RZ, 0, 1.1920928955078125e-07 ;  /* 0x00000002ff2f7431 */ /* 0x000fe200000001ff */
[----:B------:R-:W-:-:S02]  /*3ac0*/  FSETP.GTU.FTZ.AND P0, PT, R44, R55, PT ;  /* 0x000000372c00720b */ /* 0x000fc40003f1c000 */
[----:B------:R-:W-:Y:S01]  /*3ad0*/  FMUL.FTZ R45, R45, R54 ;  /* 0x000000362d2d7220 */ /* 0x000fe20000410000 */
[----:B------:R-:W-:Y:S01]  /*3ae0*/  IMAD.MOV.U32 R44, RZ, RZ, R58 ;  /* 0x000000ffff2c7224 */ /* 0x000fe200078e003a */
[----:B------:R-:W-:-:S03]  /*3af0*/  PLOP3.LUT P2, PT, P0, PT, PT, 0x8, 0x80 ;  /* 0x000000000080781c */ /* 0x000fc6000074e170 */
[----:B------:R-:W-:Y:S02]  /*3b00*/  FSEL R49, R45, RZ, !P0 ;  /* 0x000000ff2d317208 */ /* 0x000fe40004000000 */
        /* <DEDUP_REMOVED lines=10> */
.L_x_4403:
        /* <DEDUP_REMOVED lines=13> */
.L_x_4405:
[----:B------:R-:W-:Y:S05]  /*3c80*/  BSYNC.RECONVERGENT B2 ;  /* 0x0000000000027941 */ /* 0x000fea0003800200 */
.L_x_4404:
        /* <DEDUP_REMOVED lines=39> */
[----:B------:R-:W-:Y:S02]  /*3f00*/  HFMA2 R47, -RZ, RZ, 0, 0 ;  /* 0x00000000ff2f7431 */ /* 0x000fe400000001ff */
[----:B------:R-:W-:Y:S02]  /*3f10*/  IMAD.MOV.U32 R44, RZ, RZ, R72 ;  /* 0x000000ffff2c7224 */ /* 0x000fe400078e0048 */
[----:B------:R-:W-:-:S07]  /*3f20*/  IMAD.MOV.U32 R72, RZ, RZ, R46 ;  /* 0x000000ffff487224 */ /* 0x000fce00078e002e */
.L_x_4402:
[----:B------:R-:W-:Y:S05]  /*3f30*/  BSYNC.RECONVERGENT B1 ;  /* 0x0000000000017941 */ /* 0x000fea0003800200 */
.L_x_4401:
[----:B------:R-:W-:Y:S01]  /*3f40*/  ISETP.NE.AND P2, PT, R47, 0x1, PT ;  /* 0x000000012f00780c */ /* 0x000fe20003f45270 */
[----:B------:R-:W-:Y:S01]  /*3f50*/  HADD2.F32 R45, -RZ, R40.H1_H1 ;  /* 0x30000028ff2d7230 */ /* 0x000fe20000004100 */
[----:B------:R-:W-:Y:S01]  /*3f60*/  I2FP.F32.U32 R44, R44 ;  /* 0x0000002c002c7245 */ /* 0x000fe20000201000 */
[----:B------:R-:W-:Y:S01]  /*3f70*/  BSSY.RECONVERGENT B1, `(.L_x_4406) ;  /* 0x000004a000017945 */ /* 0x000fe20003800200 */
[----:B------:R-:W-:Y:S02]  /*3f80*/  IMAD.MOV.U32 R40, RZ, RZ, R58 ;  /* 0x000000ffff287224 */ /* 0x000fe400078e003a */
[----:B------:R-:W-:Y:S01]  /*3f90*/  FMUL.FTZ R45, R45, R52 ;  /* 0x000000342d2d7220 */ /* 0x000fe20000410000 */
[----:B------:R-:W-:-:S03]  /*3fa0*/  FFMA.FTZ R44, R44, R53, 1.1641532182693481445e-10 ;  /* 0x2f0000002c2c7423 */ /* 0x000fc60000010035 */
[----:B------:R-:W-:Y:S02]  /*3fb0*/  FMUL.FTZ R45, R45, R54 ;  /* 0x000000362d2d7220 */ /* 0x000fe40000410000 */
[----:B------:R-:W-:Y:S01]  /*3fc0*/  FSETP.GTU.FTZ.AND P1, PT, R44, R55, PT ;  /* 0x000000372c00720b */ /* 0x000fe20003f3c000 */
[----:B------:R-:W-:-:S03]  /*3fd0*/  IMAD.MOV.U32 R44, RZ, RZ, 0x2 ;  /* 0x00000002ff2c7424 */ /* 0x000fc600078e00ff */
        /* <DEDUP_REMOVED lines=11> */
.L_x_4408:
        /* <DEDUP_REMOVED lines=13> */
.L_x_4410:
[----:B------:R-:W-:Y:S05]  /*4160*/  BSYNC.RECONVERGENT B2 ;  /* 0x0000000000027941 */ /* 0x000fea0003800200 */
.L_x_4409:
        /* <DEDUP_REMOVED lines=42> */
.L_x_4407:
[----:B------:R-:W-:Y:S05]  /*4410*/  BSYNC.RECONVERGENT B1 ;  /* 0x0000000000017941 */ /* 0x000fea0003800200 */
.L_x_4406:
[----:B------:R-:W-:Y:S01]  /*4420*/  I2FP.F32.U32 R40, R40 ;  /* 0x0000002800287245 */ /* 0x000fe20000201000 */
[----:B------:R-:W-:Y:S01]  /*4430*/  HADD2.F32 R45, -RZ, R41.H0_H0 ;  /* 0x20000029ff2d7230 */ /* 0x000fe20000004100 */
        /* <DEDUP_REMOVED lines=19> */
.L_x_4413:
        /* <DEDUP_REMOVED lines=13> */
.L_x_4415:
[----:B------:R-:W-:Y:S05]  /*4640*/  BSYNC.RECONVERGENT B2 ;  /* 0x0000000000027941 */ /* 0x000fea0003800200 */
.L_x_4414:
        /* <DEDUP_REMOVED lines=42> */
.L_x_4412:
[----:B------:R-:W-:Y:S05]  /*48f0*/  BSYNC.RECONVERGENT B1 ;  /* 0x0000000000017941 */ /* 0x000fea0003800200 */
.L_x_4411:
[----:B------:R-:W-:Y:S01]  /*4900*/  ISETP.NE.AND P4, PT, R45, 0x1, PT ;  /* 0x000000012d00780c */ /* 0x000fe20003f85270 */
[----:B------:R-:W-:Y:S01]  /*4910*/  HADD2.F32 R41, -RZ, R41.H1_H1 ;  /* 0x30000029ff297230 */ /* 0x000fe20000004100 */
        /* <DEDUP_REMOVED lines=19> */
.L_x_4418:
        /* <DEDUP_REMOVED lines=13> */
.L_x_4420:
[----:B------:R-:W-:Y:S05]  /*4b20*/  BSYNC.RECONVERGENT B2 ;  /* 0x0000000000027941 */ /* 0x000fea0003800200 */
.L_x_4419:
        /* <DEDUP_REMOVED lines=42> */
.L_x_4417:
[----:B------:R-:W-:Y:S05]  /*4dd0*/  BSYNC.RECONVERGENT B1 ;  /* 0x0000000000017941 */ /* 0x000fea0003800200 */
.L_x_4416:
        /* <DEDUP_REMOVED lines=21> */
.L_x_4423:
        /* <DEDUP_REMOVED lines=13> */
.L_x_4425:
[----:B------:R-:W-:Y:S05]  /*5000*/  BSYNC.RECONVERGENT B2 ;  /* 0x0000000000027941 */ /* 0x000fea0003800200 */
.L_x_4424:
        /* <DEDUP_REMOVED lines=43> */
.L_x_4422:
[----:B------:R-:W-:Y:S05]  /*52c0*/  BSYNC.RECONVERGENT B1 ;  /* 0x0000000000017941 */ /* 0x000fea0003800200 */
.L_x_4421:
        /* <DEDUP_REMOVED lines=21> */
.L_x_4428:
        /* <DEDUP_REMOVED lines=13> */
.L_x_4430:
[----:B------:R-:W-:Y:S05]  /*54f0*/  BSYNC.RECONVERGENT B2 ;  /* 0x0000000000027941 */ /* 0x000fea0003800200 */
.L_x_4429:
        /* <DEDUP_REMOVED lines=43> */
.L_x_4427:
[----:B------:R-:W-:Y:S05]  /*57b0*/  BSYNC.RECONVERGENT B1 ;  /* 0x0000000000017941 */ /* 0x000fea0003800200 */
.L_x_4426:
        /* <DEDUP_REMOVED lines=21> */
.L_x_4433:
        /* <DEDUP_REMOVED lines=15> */
.L_x_4435:
[----:B------:R-:W-:Y:S05]  /*5a00*/  BSYNC.RECONVERGENT B2 ;  /* 0x0000000000027941 */ /* 0x000fea0003800200 */
.L_x_4434:
        /* <DEDUP_REMOVED lines=43> */
.L_x_4432:
[----:B------:R-:W-:Y:S05]  /*5cc0*/  BSYNC.RECONVERGENT B1 ;  /* 0x0000000000017941 */ /* 0x000fea0003800200 */
.L_x_4431:
[----:B------:R-:W-:Y:S01]  /*5cd0*/  I2FP.F32.U32 R40, R40 ;  /* 0x0000002800287245 */ /* 0x000fe20000201000 */
[----:B------:R-:W-:Y:S01]  /*5ce0*/  HADD2.F32 R43, -RZ, R43.H1_H1 ;  /* 0x3000002bff2b7230 */ /* 0x000fe20000004100 */
[----:B------:R-:W-:Y:S02]  /*5cf0*/  F2FP.F16.F32.PACK_AB R46, R66, R59 ;  /* 0x0000003b422e723e */ /* 0x000fe400000000ff */
[----:B------:R-:W-:Y:S01]  /*5d00*/  F2FP.F16.F32.PACK_AB R45, R57, R51 ;  /* 0x00000033392d723e */ /* 0x000fe200000000ff */
[----:B------:R-:W-:Y:S01]  /*5d10*/  FFMA.FTZ R40, R40, R53, 1.1641532182693481445e-10 ;  /* 0x2f00000028287423 */ /* 0x000fe20000010035 */
[----:B------:R-:W-:Y:S01]  /*5d20*/  FMUL.FTZ R43, R43, R52 ;  /* 0x000000342b2b7220 */ /* 0x000fe20000410000 */
[----:B------:R-:W-:-:S03]  /*5d30*/  F2FP.F16.F32.PACK_AB R44, R50, R49 ;  /* 0x00000031322c723e */ /* 0x000fc600000000ff */
[----:B------:R-:W-:Y:S01]  /*5d40*/  FMUL.FTZ R43, R43, R54 ;  /* 0x000000362b2b7220 */ /* 0x000fe20000410000 */
[----:B------:R-:W-:-:S04]  /*5d50*/  FSETP.GTU.FTZ.AND P6, PT, R40, R55, PT ;  /* 0x000000372800720b */ /* 0x000fc80003fdc000 */
[----:B------:R-:W-:Y:S02]  /*5d60*/  FSEL R68, R43, RZ, !P6 ;  /* 0x000000ff2b447208 */ /* 0x000fe40007000000 */
[----:B------:R-:W-:Y:S02]  /*5d70*/  PLOP3.LUT P6, PT, P6, PT, PT, 0x8, 0x80 ;  /* 0x000000000080781c */ /* 0x000fe400037ce170 */
[----:B------:R-:W-:-:S11]  /*5d80*/  F2FP.F16.F32.PACK_AB R47, R68, R67 ;  /* 0x00000043442f723e */ /* 0x000fd600000000ff */
.L_x_4395:
[----:B------:R-:W-:Y:S01]  /*5d90*/  SEL R70, RZ, 0x10000, !P5 ;  /* 0x00010000ff467807 */ /* 0x000fe20006800000 */
[----:B------:R-:W0:Y:S01]  /*5da0*/  LDC.64 R60, c[0x0][0x3a8] ;  /* 0x0000ea00ff3c7b82 */ /* 0x000e220000000a00 */
[----:B------:R-:W-:Y:S02]  /*5db0*/  ISETP.NE.AND P5, PT, R62, RZ, PT ;  /* 0x000000ff3e00720c */ /* 0x000fe40003fa5270 */
[----:B------:R-:W-:Y:S02]  /*5dc0*/  SEL R43, RZ, 0x1000000, !P6 ;  /* 0x01000000ff2b7807 */ /* 0x000fe40007000000 */
[----:B------:R-:W-:Y:S02]  /*5dd0*/  SEL R77, RZ, 0x100, !P4 ;  /* 0x00000100ff4d7807 */ /* 0x000fe40006000000 */
[----:B------:R-:W-:Y:S01]  /*5de0*/  SEL R42, RZ, 0x1000000, !P2 ;  /* 0x01000000ff2a7807 */ /* 0x000fe20005000000 */
[----:B------:R-:W1:Y:S01]  /*5df0*/  LDC.64 R62, c[0x0][0x3b0] ;  /* 0x0000ec00ff3e7b82 */ /* 0x000e620000000a00 */
[----:B------:R-:W-:-:S02]  /*5e00*/  SEL R41, RZ, 0x10000, !P1 ;  /* 0x00010000ff297807 */ /* 0x000fc40004800000 */
[----:B------:R-:W-:Y:S02]  /*5e10*/  SEL R40, RZ, 0x100, !P0 ;  /* 0x00000100ff287807 */ /* 0x000fe40004000000 */
[----:B------:R-:W-:Y:S02]  /*5e20*/  LOP3.LUT R77, R77, R43, R70, 0xfe, !PT ;  /* 0x0000002b4d4d7212 */ /* 0x000fe400078efe46 */
[----:B------:R-:W-:Y:S02]  /*5e30*/  SEL R76, RZ, 0x1, !P3 ;  /* 0x00000001ff4c7807 */ /* 0x000fe40005800000 */
[----:B------:R-:W-:Y:S02]  /*5e40*/  LOP3.LUT R40, R40, R42, R41, 0xfe, !PT ;  /* 0x0000002a28287212 */ /* 0x000fe400078efe29 */
[----:B------:R-:W-:Y:S02]  /*5e50*/  SEL R41, RZ, 0x1, !P5 ;  /* 0x00000001ff297807 */ /* 0x000fe40006800000 */
[----:B------:R-:W-:-:S02]  /*5e60*/  IADD3 R69, PT, PT, R48, 0x20, RZ ;  /* 0x0000002030457810 */ /* 0x000fc40007ffe0ff */
[----:B------:R-:W-:Y:S01]  /*5e70*/  LOP3.LUT R77, R77, R76, RZ, 0xfc, !PT ;  /* 0x0000004c4d4d7212 */ /* 0x000fe200078efcff */
[----:B0-----:R-:W-:Y:S01]  /*5e80*/  IMAD.WIDE.U32 R70, R48, 0x10, R60 ;  /* 0x0000001030467825 */ /* 0x001fe200078e003c */
[----:B------:R-:W-:Y:S02]  /*5e90*/  LOP3.LUT R76, R40, R41, RZ, 0xfc, !PT ;  /* 0x00000029284c7212 */ /* 0x000fe400078efcff */
        /* <DEDUP_REMOVED lines=26> */
.L_x_4439:
        /* <DEDUP_REMOVED lines=13> */
.L_x_4441:
[----:B------:R-:W-:Y:S05]  /*6110*/  BSYNC.RECONVERGENT B2 ;  /* 0x0000000000027941 */ /* 0x000fea0003800200 */
.L_x_4440:
        /* <DEDUP_REMOVED lines=41> */
[----:B------:R-:W-:Y:S02]  /*63b0*/  LOP3.LUT R3, R70, UR31, R77, 0x96, !PT ;  /* 0x0000001f46037c12 */ /* 0x000fe4000f8e964d */
[----:B------:R-:W-:-:S07]  /*63c0*/  MOV R70, R76 ;  /* 0x0000004c00467202 */ /* 0x000fce0000000f00 */
.L_x_4438:
[----:B------:R-:W-:Y:S05]  /*63d0*/  BSYNC.RECONVERGENT B1 ;  /* 0x0000000000017941 */ /* 0x000fea0003800200 */
.L_x_4437:
[----:B------:R-:W-:Y:S01]  /*63e0*/  I2FP.F32.U32 R72, R71 ;  /* 0x0000004700487245 */ /* 0x000fe20000201000 */
[----:B-----5:R-:W-:Y:S01]  /*63f0*/  HADD2.F32 R71, -RZ, R40.H0_H0 ;  /* 0x20000028ff477230 */ /* 0x020fe20000004100 */
        /* <DEDUP_REMOVED lines=22> */
.L_x_4444:
        /* <DEDUP_REMOVED lines=13> */
.L_x_4446:
[----:B------:R-:W-:Y:S05]  /*6630*/  BSYNC.RECONVERGENT B2 ;  /* 0x0000000000027941 */ /* 0x000fea0003800200 */
.L_x_4445:
        /* <DEDUP_REMOVED lines=43> */
.L_x_4443:
[----:B------:R-:W-:Y:S05]  /*68f0*/  BSYNC.RECONVERGENT B1 ;  /* 0x0000000000017941 */ /* 0x000fea0003800200 */
.L_x_4442:
[----:B------:R-:W-:Y:S01]  /*6900*/  I2FP.F32.U32 R72, R72 ;  /* 0x0000004800487245 */ /* 0x000fe20000201000 */
[----:B------:R-:W-:Y:S01]  /*6910*/  HADD2.F32 R73, -RZ, R40.H1_H1 ;  /* 0x30000028ff497230 */ /* 0x000fe20000004100 */
[----:B------:R-:W-:Y:S01]  /*6920*/  ISETP.NE.AND P1, PT, R74, 0x1, PT ;  /* 0x000000014a00780c */ /* 0x000fe20003f25270 */
[----:B------:R-:W-:Y:S01]  /*6930*/  HADD2.F32 R75, -RZ, R44.H1_H1 ;  /* 0x3000002cff4b7230 */ /* 0x000fe20000004100 */
[----:B------:R-:W-:Y:S01]  /*6940*/  BSSY.RECONVERGENT B1, `(.L_x_4447) ;  /* 0x000004c000017945 */ /* 0x000fe20003800200 */
[----:B------:R-:W-:Y:S01]  /*6950*/  FFMA.FTZ R72, R72, R53, 1.1641532182693481445e-10 ;  /* 0x2f00000048487423 */ /* 0x000fe20000010035 */
[----:B------:R-:W-:Y:S01]  /*6960*/  FMUL.FTZ R73, R73, R52 ;  /* 0x0000003449497220 */ /* 0x000fe20000410000 */
[----:B------:R-:W-:Y:S02]  /*6970*/  HFMA2 R44, -RZ, RZ, 0, 1.1920928955078125e-07 ;  /* 0x00000002ff2c7431 */ /* 0x000fe400000001ff */
        /* <DEDUP_REMOVED lines=15> */
.L_x_4449:
        /* <DEDUP_REMOVED lines=13> */
.L_x_4451:
[----:B------:R-:W-:Y:S05]  /*6b40*/  BSYNC.RECONVERGENT B2 ;  /* 0x0000000000027941 */ /* 0x000fea0003800200 */
.L_x_4450:
        /* <DEDUP_REMOVED lines=43> */
.L_x_4448:
[----:B------:R-:W-:Y:S05]  /*6e00*/  BSYNC.RECONVERGENT B1 ;  /* 0x0000000000017941 */ /* 0x000fea0003800200 */
.L_x_4447:
        /* <DEDUP_REMOVED lines=23> */
.L_x_4454:
        /* <DEDUP_REMOVED lines=13> */
.L_x_4456:
[----:B------:R-:W-:Y:S05]  /*7050*/  BSYNC.RECONVERGENT B2 ;  /* 0x0000000000027941 */ /* 0x000fea0003800200 */
.L_x_4455:
        /* <DEDUP_REMOVED lines=43> */
.L_x_4453:
[----:B------:R-:W-:Y:S05]  /*7310*/  BSYNC.RECONVERGENT B1 ;  /* 0x0000000000017941 */ /* 0x000fea0003800200 */
.L_x_4452:
        /* <DEDUP_REMOVED lines=23> */
.L_x_4459:
        /* <DEDUP_REMOVED lines=13> */
.L_x_4461:
[----:B------:R-:W-:Y:S05]  /*7560*/  BSYNC.RECONVERGENT B2 ;  /* 0x0000000000027941 */ /* 0x000fea0003800200 */
.L_x_4460:
        /* <DEDUP_REMOVED lines=43> */
.L_x_4458:
[----:B------:R-:W-:Y:S05]  /*7820*/  BSYNC.RECONVERGENT B1 ;  /* 0x0000000000017941 */ /* 0x000fea0003800200 */
.L_x_4457:
        /* <DEDUP_REMOVED lines=23> */
.L_x_4464:
        /* <DEDUP_REMOVED lines=13> */
.L_x_4466:
[----:B------:R-:W-:Y:S05]  /*7a70*/  BSYNC.RECONVERGENT B2 ;  /* 0x0000000000027941 */ /* 0x000fea0003800200 */
.L_x_4465:
        /* <DEDUP_REMOVED lines=43> */
.L_x_4463:
[----:B------:R-:W-:Y:S05]  /*7d30*/  BSYNC.RECONVERGENT B1 ;  /* 0x0000000000017941 */ /* 0x000fea0003800200 */
.L_x_4462:
        /* <DEDUP_REMOVED lines=23> */
.L_x_4469:
        /* <DEDUP_REMOVED lines=13> */
.L_x_4471:
[----:B------:R-:W-:Y:S05]  /*7f80*/  BSYNC.RECONVERGENT B2 ;  /* 0x0000000000027941 */ /* 0x000fea0003800200 */
.L_x_4470:
        /* <DEDUP_REMOVED lines=43> */
.L_x_4468:
[----:B------:R-:W-:Y:S05]  /*8240*/  BSYNC.RECONVERGENT B1 ;  /* 0x0000000000017941 */ /* 0x000fea0003800200 */
.L_x_4467:
        /* <DEDUP_REMOVED lines=23> */
.L_x_4474:
        /* <DEDUP_REMOVED lines=15> */
.L_x_4476:
[----:B------:R-:W-:Y:S05]  /*84b0*/  BSYNC.RECONVERGENT B2 ;  /* 0x0000000000027941 */ /* 0x000fea0003800200 */
.L_x_4475:
        /* <DEDUP_REMOVED lines=43> */
.L_x_4473:
[----:B------:R-:W-:Y:S05]  /*8770*/  BSYNC.RECONVERGENT B1 ;  /* 0x0000000000017941 */ /* 0x000fea0003800200 */
.L_x_4472:
        /* <DEDUP_REMOVED lines=15> */
.L_x_4436:
        /* <DEDUP_REMOVED lines=16> */
.L_x_4480:
        /* <DEDUP_REMOVED lines=13> */
.L_x_4482:
[----:B------:R-:W-:Y:S05]  /*8a40*/  BSYNC.RECONVERGENT B2 ;  /* 0x0000000000027941 */ /* 0x000fea0003800200 */
.L_x_4481:
        /* <DEDUP_REMOVED lines=41> */
[----:B------:R-:W-:-:S07]  /*8ce0*/  IMAD.MOV.U32 R44, RZ, RZ, R72 ;  /* 0x000000ffff2c7224 */ /* 0x000fce00078e0048 */
.L_x_4479:
[----:B------:R-:W-:Y:S05]  /*8cf0*/  BSYNC.RECONVERGENT B1 ;  /* 0x0000000000017941 */ /* 0x000fea0003800200 */
.L_x_4478:
[----:B------:R-:W-:Y:S01]  /*8d00*/  I2FP.F32.U32 R44, R44 ;  /* 0x0000002c002c7245 */ /* 0x000fe20000201000 */
[----:B-----5:R-:W-:Y:S01]  /*8d10*/  HADD2.F32 R45, -RZ, R40.H0_H0 ;  /* 0x20000028ff2d7230 */ /* 0x020fe20000004100 */
[----:B------:R-:W-:Y:S01]  /*8d20*/  ISETP.NE.AND P1, PT, R46, 0x1, PT ;  /* 0x000000012e00780c */ /* 0x000fe20003f25270 */
[----:B------:R-:W-:Y:S01]  /*8d30*/  BSSY.RECONVERGENT B1, `(.L_x_4483) ;  /* 0x000004c000017945 */ /* 0x000fe20003800200 */
[----:B------:R-:W-:Y:S02]  /*8d40*/  IMAD.MOV.U32 R47, RZ, RZ, 0x2 ;  /* 0x00000002ff2f7424 */ /* 0x000fe400078e00ff */
[----:B------:R-:W-:Y:S01]  /*8d50*/  FFMA.FTZ R44, R44, R53, 1.1641532182693481445e-10 ;  /* 0x2f0000002c2c7423 */ /* 0x000fe20000010035 */
[----:B------:R-:W-:-:S04]  /*8d60*/  FMUL.FTZ R45, R45, R52 ;  /* 0x000000342d2d7220 */ /* 0x000fc80000410000 */
[----:B------:R-:W-:Y:S01]  /*8d70*/  FSETP.GTU.FTZ.AND P0, PT, R44, R55, PT ;  /* 0x000000372c00720b */ /* 0x000fe20003f1c000 */
[----:B------:R-:W-:Y:S01]  /*8d80*/  FMUL.FTZ R45, R45, R54 ;  /* 0x000000362d2d7220 */ /* 0x000fe20000410000 */
[----:B------:R-:W-:Y:S02]  /*8d90*/  MOV R44, R58 ;  /* 0x0000003a002c7202 */ /* 0x000fe40000000f00 */
[----:B------:R-:W-:Y:S02]  /*8da0*/  PLOP3.LUT P2, PT, P0, PT, PT, 0x8, 0x80 ;  /* 0x000000000080781c */ /* 0x000fe4000074e170 */
[----:B------:R-:W-:Y:S02]  /*8db0*/  FSEL R71, R45, RZ, !P0 ;  /* 0x000000ff2d477208 */ /* 0x000fe40004000000 */
        /* <DEDUP_REMOVED lines=10> */
.L_x_4485:
        /* <DEDUP_REMOVED lines=13> */
.L_x_4487:
[----:B------:R-:W-:Y:S05]  /*8f30*/  BSYNC.RECONVERGENT B2 ;  /* 0x0000000000027941 */ /* 0x000fea0003800200 */
.L_x_4486:
        /* <DEDUP_REMOVED lines=43> */
.L_x_4484:
[----:B------:R-:W-:Y:S05]  /*91f0*/  BSYNC.RECONVERGENT B1 ;  /* 0x0000000000017941 */ /* 0x000fea0003800200 */
.L_x_4483:
        /* <DEDUP_REMOVED lines=21> */
.L_x_4490:
        /* <DEDUP_REMOVED lines=13> */
.L_x_4492:
[----:B------:R-:W-:Y:S05]  /*9420*/  BSYNC.RECONVERGENT B2 ;  /* 0x0000000000027941 */ /* 0x000fea0003800200 */
.L_x_4491:
        /* <DEDUP_REMOVED lines=43> */
.L_x_4489:
[----:B------:R-:W-:Y:S05]  /*96e0*/  BSYNC.RECONVERGENT B1 ;  /* 0x0000000000017941 */ /* 0x000fea0003800200 */
.L_x_4488:
        /* <DEDUP_REMOVED lines=21> */
.L_x_4495:
        /* <DEDUP_REMOVED lines=13> */
.L_x_4497:
[----:B------:R-:W-:Y:S05]  /*9910*/  BSYNC.RECONVERGENT B2 ;  /* 0x0000000000027941 */ /* 0x000fea0003800200 */
.L_x_4496:
        /* <DEDUP_REMOVED lines=43> */
.L_x_4494:
[----:B------:R-:W-:Y:S05]  /*9bd0*/  BSYNC.RECONVERGENT B1 ;  /* 0x0000000000017941 */ /* 0x000fea0003800200 */
.L_x_4493:
        /* <DEDUP_REMOVED lines=21> */
.L_x_4500:
        /* <DEDUP_REMOVED lines=13> */
.L_x_4502:
[----:B------:R-:W-:Y:S05]  /*9e00*/  BSYNC.RECONVERGENT B2 ;  /* 0x0000000000027941 */ /* 0x000fea0003800200 */
.L_x_4501:
        /* <DEDUP_REMOVED lines=43> */
.L_x_4499:
[----:B------:R-:W-:Y:S05]  /*a0c0*/  BSYNC.RECONVERGENT B1 ;  /* 0x0000000000017941 */ /* 0x000fea0003800200 */
.L_x_4498:
        /* <DEDUP_REMOVED lines=21> */
.L_x_4505:
        /* <DEDUP_REMOVED lines=13> */
.L_x_4507:
[----:B------:R-:W-:Y:S05]  /*a2f0*/  BSYNC.RECONVERGENT B2 ;  /* 0x0000000000027941 */ /* 0x000fea0003800200 */
.L_x_4506:
        /* <DEDUP_REMOVED lines=43> */
.L_x_4504:
[----:B------:R-:W-:Y:S05]  /*a5b0*/  BSYNC.RECONVERGENT B1 ;  /* 0x0000000000017941 */ /* 0x000fea0003800200 */
.L_x_4503:
        /* <DEDUP_REMOVED lines=21> */
.L_x_4510:
        /* <DEDUP_REMOVED lines=13> */
.L_x_4512:
[----:B------:R-:W-:Y:S05]  /*a7e0*/  BSYNC.RECONVERGENT B2 ;  /* 0x0000000000027941 */ /* 0x000fea0003800200 */
.L_x_4511:
        /* <DEDUP_REMOVED lines=43> */
.L_x_4509:
[----:B------:R-:W-:Y:S05]  /*aaa0*/  BSYNC.RECONVERGENT B1 ;  /* 0x0000000000017941 */ /* 0x000fea0003800200 */
.L_x_4508:
        /* <DEDUP_REMOVED lines=10> */
[----:B------:R-:W-:Y:S02]  /*ab50*/  MOV R41, R58 ;  /* 0x0000003a00297202 */ /* 0x000fe40000000f00 */
        /* <DEDUP_REMOVED lines=10> */
.L_x_4515:
        /* <DEDUP_REMOVED lines=15> */
.L_x_4517:
[----:B------:R-:W-:Y:S05]  /*acf0*/  BSYNC.RECONVERGENT B2 ;  /* 0x0000000000027941 */ /* 0x000fea0003800200 */
.L_x_4516:
        /* <DEDUP_REMOVED lines=43> */
.L_x_4514:
[----:B------:R-:W-:Y:S05]  /*afb0*/  BSYNC.RECONVERGENT B1 ;  /* 0x0000000000017941 */ /* 0x000fea0003800200 */
.L_x_4513:
        /* <DEDUP_REMOVED lines=12> */
.L_x_4477:
[----:B------:R-:W-:Y:S01]  /*b080*/  SEL R43, RZ, 0x1000000, !P6 ;  /* 0x01000000ff2b7807 */ /* 0x000fe20007000000 */
[----:B------:R-:W-:Y:S01]  /*b090*/  IMAD.WIDE.U32 R84, R69, 0x10, R60 ;  /* 0x0000001045547825 */ /* 0x000fe200078e003c */
[----:B------:R-:W-:Y:S02]  /*b0a0*/  SEL R82, RZ, 0x10000, !P5 ;  /* 0x00010000ff527807 */ /* 0x000fe40006800000 */
[----:B------:R-:W-:Y:S02]  /*b0b0*/  SEL R81, RZ, 0x100, !P4 ;  /* 0x00000100ff517807 */ /* 0x000fe40006000000 */
[----:B------:R-:W-:Y:S01]  /*b0c0*/  SEL R42, RZ, 0x1000000, !P2 ;  /* 0x01000000ff2a7807 */ /* 0x000fe20005000000 */
[----:B------:R0:W-:Y:S01]  /*b0d0*/  STG.E.128 desc[UR8][R84.64], R44 ;  /* 0x0000002c54007986 */ /* 0x0001e2000c101d08 */
[----:B------:R-:W-:Y:S02]  /*b0e0*/  SEL R41, RZ, 0x10000, !P1 ;  /* 0x00010000ff297807 */ /* 0x000fe40004800000 */
[----:B------:R-:W-:-:S02]  /*b0f0*/  SEL R40, RZ, 0x100, !P0 ;  /* 0x00000100ff287807 */ /* 0x000fc40004000000 */
[----:B------:R-:W-:Y:S02]  /*b100*/  ISETP.NE.AND P5, PT, R80, RZ, PT ;  /* 0x000000ff5000720c */ /* 0x000fe40003fa5270 */
[----:B------:R-:W-:Y:S01]  /*b110*/  LOP3.LUT R81, R81, R43, R82, 0xfe, !PT ;  /* 0x0000002b51517212 */ /* 0x000fe200078efe52 */
[----:B------:R-:W-:Y:S01]  /*b120*/  IMAD.WIDE.U32 R82, R69, 0x8, R62 ;  /* 0x0000000845527825 */ /* 0x000fe200078e003e */
[----:B------:R-:W-:Y:S02]  /*b130*/  SEL R80, RZ, 0x1, !P3 ;  /* 0x00000001ff507807 */ /* 0x000fe40005800000 */
[----:B------:R-:W-:Y:S02]  /*b140*/  LOP3.LUT R40, R40, R42, R41, 0xfe, !PT ;  /* 0x0000002a28287212 */ /* 0x000fe400078efe29 */
[----:B------:R-:W-:Y:S02]  /*b150*/  SEL R41, RZ, 0x1, !P5 ;  /* 0x00000001ff297807 */ /* 0x000fe40006800000 */
[----:B------:R-:W-:-:S02]  /*b160*/  IADD3 R79, PT, PT, R48, 0x40, RZ ;  /* 0x00000040304f7810 */ /* 0x000fc40007ffe0ff */
[----:B------:R-:W-:Y:S02]  /*b170*/  LOP3.LUT R81, R81, R80, RZ, 0xfc, !PT ;  /* 0x0000005051517212 */ /* 0x000fe400078efcff */
        /* <DEDUP_REMOVED lines=25> */
.L_x_4521:
        /* <DEDUP_REMOVED lines=13> */
.L_x_4523:
[----:B------:R-:W-:Y:S05]  /*b3e0*/  BSYNC.RECONVERGENT B2 ;  /* 0x0000000000027941 */ /* 0x000fea0003800200 */
.L_x_4522:
        /* <DEDUP_REMOVED lines=40> */
[----:B------:R-:W-:Y:S02]  /*b670*/  LOP3.LUT R3, R80, UR31, R93, 0x96, !PT ;  /* 0x0000001f50037c12 */ /* 0x000fe4000f8e965d */
[----:B------:R-:W-:-:S07]  /*b680*/  MOV R80, R70 ;  /* 0x0000004600507202 */ /* 0x000fce0000000f00 */
.L_x_4520:
[----:B------:R-:W-:Y:S05]  /*b690*/  BSYNC.RECONVERGENT B1 ;  /* 0x0000000000017941 */ /* 0x000fea0003800200 */
.L_x_4519:
[----:B------:R-:W-:Y:S01]  /*b6a0*/  I2FP.F32.U32 R70, R80 ;  /* 0x0000005000467245 */ /* 0x000fe20000201000 */
[----:B-----5:R-:W-:Y:S01]  /*b6b0*/  HADD2.F32 R83, -RZ, R40.H0_H0 ;  /* 0x20000028ff537230 */ /* 0x020fe20000004100 */
[----:B------:R-:W-:Y:S01]  /*b6c0*/  ISETP.NE.AND P1, PT, R81, 0x1, PT ;  /* 0x000000015100780c */ /* 0x000fe20003f25270 */
[----:B------:R-:W-:Y:S01]  /*b6d0*/  HADD2.F32 R85, -RZ, R44.H0_H0 ;  /* 0x2000002cff557230 */ /* 0x000fe20000004100 */
[----:B------:R-:W-:Y:S01]  /*b6e0*/  BSSY.RECONVERGENT B1, `(.L_x_4524) ;  /* 0x000004d000017945 */ /* 0x000fe20003800200 */
[----:B------:R-:W-:Y:S01]  /*b6f0*/  FFMA.FTZ R70, R70, R53, 1.1641532182693481445e-10 ;  /* 0x2f00000046467423 */ /* 0x000fe20000010035 */
[----:B------:R-:W-:Y:S01]  /*b700*/  FMUL.FTZ R83, R83, R52 ;  /* 0x0000003453537220 */ /* 0x000fe20000410000 */
[----:B------:R-:W-:-:S03]  /*b710*/  HFMA2 R84, -RZ, RZ, 0, 1.1920928955078125e-07 ;  /* 0x00000002ff547431 */ /* 0x000fc600000001ff */
[----:B------:R-:W-:Y:S01]  /*b720*/  FMUL.FTZ R83, R83, R54 ;  /* 0x0000003653537220 */ /* 0x000fe20000410000 */
[----:B------:R-:W-:-:S04]  /*b730*/  FSETP.GTU.FTZ.AND P0, PT, R70, R55, PT ;  /* 0x000000374600720b */ /* 0x000fc80003f1c000 */
[----:B------:R-:W-:Y:S01]  /*b740*/  FSEL R80, R83, RZ, !P0 ;  /* 0x000000ff53507208 */ /* 0x000fe20004000000 */
[----:B------:R-:W-:Y:S01]  /*b750*/  IMAD.MOV.U32 R83, RZ, RZ, R58 ;  /* 0x000000ffff537224 */ /* 0x000fe200078e003a */
        /* <DEDUP_REMOVED lines=12> */
.L_x_4526:
        /* <DEDUP_REMOVED lines=13> */
.L_x_4528:
[----:B------:R-:W-:Y:S05]  /*b8f0*/  BSYNC.RECONVERGENT B2 ;  /* 0x0000000000027941 */ /* 0x000fea0003800200 */
.L_x_4527:
        /* <DEDUP_REMOVED lines=43> */
.L_x_4525:
[----:B------:R-:W-:Y:S05]  /*bbb0*/  BSYNC.RECONVERGENT B1 ;  /* 0x0000000000017941 */ /* 0x000fea0003800200 */
.L_x_4524:
[----:B------:R-:W-:Y:S01]  /*bbc0*/  I2FP.F32.U32 R82, R83 ;  /* 0x0000005300527245 */ /* 0x000fe20000201000 */
[----:B------:R-:W-:Y:S01]  /*bbd0*/  HADD2.F32 R81, -RZ, R40.H1_H1 ;  /* 0x30000028ff517230 */ /* 0x000fe20000004100 */
[----:B------:R-:W-:Y:S01]  /*bbe0*/  ISETP.NE.AND P1, PT, R84, 0x1, PT ;  /* 0x000000015400780c */ /* 0x000fe20003f25270 */
[----:B------:R-:W-:Y:S01]  /*bbf0*/  BSSY.RECONVERGENT B1, `(.L_x_4529) ;  /* 0x000004d000017945 */ /* 0x000fe20003800200 */
[----:B------:R-:W-:Y:S01]  /*bc00*/  MOV R40, R58 ;  /* 0x0000003a00287202 */ /* 0x000fe20000000f00 */
[----:B------:R-:W-:Y:S01]  /*bc10*/  FFMA.FTZ R82, R82, R53, 1.1641532182693481445e-10 ;  /* 0x2f00000052527423 */ /* 0x000fe20000010035 */
[----:B------:R-:W-:-:S04]  /*bc20*/  FMUL.FTZ R81, R81, R52 ;  /* 0x0000003451517220 */ /* 0x000fc80000410000 */
        /* <DEDUP_REMOVED lines=16> */
.L_x_4531:
        /* <DEDUP_REMOVED lines=13> */
.L_x_4533:
[----:B------:R-:W-:Y:S05]  /*be00*/  BSYNC.RECONVERGENT B2 ;  /* 0x0000000000027941 */ /* 0x000fea0003800200 */
.L_x_4532:
        /* <DEDUP_REMOVED lines=43> */
.L_x_4530:
[----:B------:R-:W-:Y:S05]  /*c0c0*/  BSYNC.RECONVERGENT B1 ;  /* 0x0000000000017941 */ /* 0x000fea0003800200 */
.L_x_4529:
[----:B------:R-:W-:Y:S01]  /*c0d0*/  I2FP.F32.U32 R40, R40 ;  /* 0x0000002800287245 */ /* 0x000fe20000201000 */
[----:B------:R-:W-:Y:S01]  /*c0e0*/  HADD2.F32 R81, -RZ, R41.H0_H0 ;  /* 0x20000029ff517230 */ /* 0x000fe20000004100 */
[----:B------:R-:W-:Y:S01]  /*c0f0*/  ISETP.NE.AND P2, PT, R44, 0x1, PT ;  /* 0x000000012c00780c */ /* 0x000fe20003f45270 */
[----:B------:R-:W-:Y:S01]  /*c100*/  BSSY.RECONVERGENT B1, `(.L_x_4534) ;  /* 0x000004d000017945 */ /* 0x000fe20003800200 */
[----:B------:R-:W-:Y:S02]  /*c110*/  HFMA2 R83, -RZ, RZ, 0, 1.1920928955078125e-07 ;  /* 0x00000002ff537431 */ /* 0x000fe400000001ff */
        /* <DEDUP_REMOVED lines=18> */
.L_x_4536:
        /* <DEDUP_REMOVED lines=13> */
.L_x_4538:
[----:B------:R-:W-:Y:S05]  /*c310*/  BSYNC.RECONVERGENT B2 ;  /* 0x0000000000027941 */ /* 0x000fea0003800200 */
.L_x_4537:
        /* <DEDUP_REMOVED lines=43> */
.L_x_4535:
[----:B------:R-:W-:Y:S05]  /*c5d0*/  BSYNC.RECONVERGENT B1 ;  /* 0x0000000000017941 */ /* 0x000fea0003800200 */
.L_x_4534:
[----:B------:R-:W-:Y:S01]  /*c5e0*/  I2FP.F32.U32 R40, R40 ;  /* 0x0000002800287245 */ /* 0x000fe20000201000 */
[----:B------:R-:W-:Y:S01]  /*c5f0*/  HADD2.F32 R41, -RZ, R41.H1_H1 ;  /* 0x30000029ff297230 */ /* 0x000fe20000004100 */
[----:B------:R-:W-:Y:S01]  /*c600*/  ISETP.NE.AND P3, PT, R83, 0x1, PT ;  /* 0x000000015300780c */ /* 0x000fe20003f65270 */
[----:B------:R-:W-:Y:S01]  /*c610*/  HADD2.F32 R84, -RZ, R45.H1_H1 ;  /* 0x3000002dff547230 */ /* 0x000fe20000004100 */
        /* <DEDUP_REMOVED lines=19> */
.L_x_4541:
        /* <DEDUP_REMOVED lines=13> */
.L_x_4543:
[----:B------:R-:W-:Y:S05]  /*c820*/  BSYNC.RECONVERGENT B2 ;  /* 0x0000000000027941 */ /* 0x000fea0003800200 */
.L_x_4542:
        /* <DEDUP_REMOVED lines=43> */
.L_x_4540:
[----:B------:R-:W-:Y:S05]  /*cae0*/  BSYNC.RECONVERGENT B1 ;  /* 0x0000000000017941 */ /* 0x000fea0003800200 */
.L_x_4539:
        /* <DEDUP_REMOVED lines=23> */
.L_x_4546:
        /* <DEDUP_REMOVED lines=13> */
.L_x_4548:
[----:B------:R-:W-:Y:S05]  /*cd30*/  BSYNC.RECONVERGENT B2 ;  /* 0x0000000000027941 */ /* 0x000fea0003800200 */
.L_x_4547:
        /* <DEDUP_REMOVED lines=43> */
.L_x_4545:
[----:B------:R-:W-:Y:S05]  /*cff0*/  BSYNC.RECONVERGENT B1 ;  /* 0x0000000000017941 */ /* 0x000fea0003800200 */
.L_x_4544:
        /* <DEDUP_REMOVED lines=23> */
.L_x_4551:
        /* <DEDUP_REMOVED lines=13> */
.L_x_4553:
[----:B------:R-:W-:Y:S05]  /*d240*/  BSYNC.RECONVERGENT B2 ;  /* 0x0000000000027941 */ /* 0x000fea0003800200 */
.L_x_4552:
        /* <DEDUP_REMOVED lines=43> */
.L_x_4550:
[----:B------:R-:W-:Y:S05]  /*d500*/  BSYNC.RECONVERGENT B1 ;  /* 0x0000000000017941 */ /* 0x000fea0003800200 */
.L_x_4549:
[----:B------:R-:W-:Y:S01]  /*d510*/  I2FP.F32.U32 R40, R41 ;  /* 0x0000002900287245 */ /* 0x000fe20000201000 */
[----:B------:R-:W-:Y:S01]  /*d520*/  HADD2.F32 R41, -RZ, R43.H0_H0 ;  /* 0x2000002bff297230 */ /* 0x000fe20000004100 */
        /* <DEDUP_REMOVED lines=21> */
.L_x_4556:
        /* <DEDUP_REMOVED lines=15> */
.L_x_4558:
[----:B------:R-:W-:Y:S05]  /*d770*/  BSYNC.RECONVERGENT B2 ;  /* 0x0000000000027941 */ /* 0x000fea0003800200 */
.L_x_4557:
        /* <DEDUP_REMOVED lines=43> */
.L_x_4555:
[----:B------:R-:W-:Y:S05]  /*da30*/  BSYNC.RECONVERGENT B1 ;  /* 0x0000000000017941 */ /* 0x000fea0003800200 */
.L_x_4554:
        /* <DEDUP_REMOVED lines=15> */
.L_x_4518:
        /* <DEDUP_REMOVED lines=16> */
.L_x_4562:
        /* <DEDUP_REMOVED lines=13> */
.L_x_4564:
[----:B------:R-:W-:Y:S05]  /*dd00*/  BSYNC.RECONVERGENT B2 ;  /* 0x0000000000027941 */ /* 0x000fea0003800200 */
.L_x_4563:
        /* <DEDUP_REMOVED lines=42> */
.L_x_4561:
[----:B------:R-:W-:Y:S05]  /*dfb0*/  BSYNC.RECONVERGENT B1 ;  /* 0x0000000000017941 */ /* 0x000fea0003800200 */
.L_x_4560:
[----:B------:R-:W-:Y:S01]  /*dfc0*/  I2FP.F32.U32 R44, R44 ;  /* 0x0000002c002c7245 */ /* 0x000fe20000201000 */
[----:B-----5:R-:W-:Y:S01]  /*dfd0*/  HADD2.F32 R45, -RZ, R40.H0_H0 ;  /* 0x20000028ff2d7230 */ /* 0x020fe20000004100 */
[----:B------:R-:W-:Y:S01]  /*dfe0*/  ISETP.NE.AND P1, PT, R46, 0x1, PT ;  /* 0x000000012e00780c */ /* 0x000fe20003f25270 */
[----:B------:R-:W-:Y:S01]  /*dff0*/  BSSY.RECONVERGENT B1, `(.L_x_4565) ;  /* 0x000004c000017945 */ /* 0x000fe20003800200 */
[----:B------:R-:W-:Y:S02]  /*e000*/  HFMA2 R47, -RZ, RZ, 0, 1.1920928955078125e-07 ;  /* 0x00000002ff2f7431 */ /* 0x000fe400000001ff */
[----:B------:R-:W-:Y:S01]  /*e010*/  FFMA.FTZ R44, R44, R53, 1.1641532182693481445e-10 ;  /* 0x2f0000002c2c7423 */ /* 0x000fe20000010035 */
[----:B------:R-:W-:-:S04]  /*e020*/  FMUL.FTZ R45, R45, R52 ;  /* 0x000000342d2d7220 */ /* 0x000fc80000410000 */
[----:B------:R-:W-:Y:S01]  /*e030*/  FSETP.GTU.FTZ.AND P0, PT, R44, R55, PT ;  /* 0x000000372c00720b */ /* 0x000fe20003f1c000 */
[----:B------:R-:W-:-:S03]  /*e040*/  FMUL.FTZ R45, R45, R54 ;  /* 0x000000362d2d7220 */ /* 0x000fc60000410000 */
[----:B------:R-:W-:Y:S02]  /*e050*/  PLOP3.LUT P2, PT, P0, PT, PT, 0x8, 0x80 ;  /* 0x000000000080781c */ /* 0x000fe4000074e170 */
[----:B------:R-:W-:Y:S01]  /*e060*/  FSEL R80, R45, RZ, !P0 ;  /* 0x000000ff2d507208 */ /* 0x000fe20004000000 */
[----:B------:R-:W-:Y:S01]  /*e070*/  IMAD.MOV.U32 R45, RZ, RZ, R58 ;  /* 0x000000ffff2d7224 */ /* 0x000fe200078e003a */
        /* <DEDUP_REMOVED lines=10> */
.L_x_4567:
        /* <DEDUP_REMOVED lines=13> */
.L_x_4569:
[----:B------:R-:W-:Y:S05]  /*e1f0*/  BSYNC.RECONVERGENT B2 ;  /* 0x0000000000027941 */ /* 0x000fea0003800200 */
.L_x_4568:
        /* <DEDUP_REMOVED lines=43> */
.L_x_4566:
[----:B------:R-:W-:Y:S05]  /*e4b0*/  BSYNC.RECONVERGENT B1 ;  /* 0x0000000000017941 */ /* 0x000fea0003800200 */
.L_x_4565:
        /* <DEDUP_REMOVED lines=21> */
.L_x_4572:
        /* <DEDUP_REMOVED lines=13> */
.L_x_4574:
[----:B------:R-:W-:Y:S05]  /*e6e0*/  BSYNC.RECONVERGENT B2 ;  /* 0x0000000000027941 */ /* 0x000fea0003800200 */
.L_x_4573:
        /* <DEDUP_REMOVED lines=40> */
[----:B------:R-:W-:Y:S01]  /*e970*/  MOV R92, R44 ;  /* 0x0000002c005c7202 */ /* 0x000fe20000000f00 */
[----:B------:R-:W-:Y:S01]  /*e980*/  IMAD.MOV.U32 R44, RZ, RZ, RZ ;  /* 0x000000ffff2c7224 */ /* 0x000fe200078e00ff */
[----:B------:R-:W-:-:S07]  /*e990*/  LOP3.LUT R3, R46, UR31, R45, 0x96, !PT ;  /* 0x0000001f2e037c12 */ /* 0x000fce000f8e962d */
.L_x_4571:
[----:B------:R-:W-:Y:S05]  /*e9a0*/  BSYNC.RECONVERGENT B1 ;  /* 0x0000000000017941 */ /* 0x000fea0003800200 */
.L_x_4570:
        /* <DEDUP_REMOVED lines=21> */
.L_x_4577:
        /* <DEDUP_REMOVED lines=13> */
.L_x_4579:
[----:B------:R-:W-:Y:S05]  /*ebd0*/  BSYNC.RECONVERGENT B2 ;  /* 0x0000000000027941 */ /* 0x000fea0003800200 */
.L_x_4578:
        /* <DEDUP_REMOVED lines=43> */
.L_x_4576:
[----:B------:R-:W-:Y:S05]  /*ee90*/  BSYNC.RECONVERGENT B1 ;  /* 0x0000000000017941 */ /* 0x000fea0003800200 */
.L_x_4575:
[----:B------:R-:W-:Y:S01]  /*eea0*/  I2FP.F32.U32 R40, R40 ;  /* 0x0000002800287245 */ /* 0x000fe20000201000 */
[----:B------:R-:W-:Y:S01]  /*eeb0*/  HADD2.F32 R41, -RZ, R41.H1_H1 ;  /* 0x30000029ff297230 */ /* 0x000fe20000004100 */
        /* <DEDUP_REMOVED lines=19> */
.L_x_4582:
        /* <DEDUP_REMOVED lines=13> */
.L_x_4584:
[----:B------:R-:W-:Y:S05]  /*f0c0*/  BSYNC.RECONVERGENT B2 ;  /* 0x0000000000027941 */ /* 0x000fea0003800200 */
.L_x_4583:
        /* <DEDUP_REMOVED lines=43> */
.L_x_4581:
[----:B------:R-:W-:Y:S05]  /*f380*/  BSYNC.RECONVERGENT B1 ;  /* 0x0000000000017941 */ /* 0x000fea0003800200 */
.L_x_4580:
        /* <DEDUP_REMOVED lines=21> */
.L_x_4587:
        /* <DEDUP_REMOVED lines=13> */
.L_x_4589:
[----:B------:R-:W-:Y:S05]  /*f5b0*/  BSYNC.RECONVERGENT B2 ;  /* 0x0000000000027941 */ /* 0x000fea0003800200 */
.L_x_4588:
        /* <DEDUP_REMOVED lines=43> */
.L_x_4586:
[----:B------:R-:W-:Y:S05]  /*f870*/  BSYNC.RECONVERGENT B1 ;  /* 0x0000000000017941 */ /* 0x000fea0003800200 */
.L_x_4585:
        /* <DEDUP_REMOVED lines=21> */
.L_x_4592:
        /* <DEDUP_REMOVED lines=13> */
.L_x_4594:
[----:B------:R-:W-:Y:S05]  /*faa0*/  BSYNC.RECONVERGENT B2 ;  /* 0x0000000000027941 */ /* 0x000fea0003800200 */
.L_x_4593:
        /* <DEDUP_REMOVED lines=43> */
.L_x_4591:
[----:B------:R-:W-:Y:S05]  /*fd60*/  BSYNC.RECONVERGENT B1 ;  /* 0x0000000000017941 */ /* 0x000fea0003800200 */
.L_x_4590:
        /* <DEDUP_REMOVED lines=21> */
.L_x_4597:
        /* <DEDUP_REMOVED lines=15> */
.L_x_4599:
[----:B------:R-:W-:Y:S05]  /*ffb0*/  BSYNC.RECONVERGENT B2 ;  /* 0x0000000000027941 */ /* 0x000fea0003800200 */
.L_x_4598:
        /* <DEDUP_REMOVED lines=43> */
.L_x_4596:
[----:B------:R-:W-:Y:S05]  /*10270*/  BSYNC.RECONVERGENT B1 ;  /* 0x0000000000017941 */ /* 0x000fea0003800200 */
.L_x_4595:
        /* <DEDUP_REMOVED lines=12> */
.L_x_4559:
[----:B------:R-:W-:Y:S01]  /*10340*/  SEL R43, RZ, 0x1000000, !P6 ;  /* 0x01000000ff2b7807 */ /* 0x000fe20007000000 */
[----:B------:R-:W-:Y:S01]  /*10350*/  VIADD R89, R48, 0x60 ;  /* 0x0000006030597836 */ /* 0x000fe20000000000 */
[----:B------:R-:W-:Y:S01]  /*10360*/  ISETP.NE.AND P6, PT, R90, RZ, PT ;  /* 0x000000ff5a00720c */ /* 0x000fe20003fc5270 */
[C---:B------:R-:W-:Y:S01]  /*10370*/  IMAD.WIDE.U32 R96, R79.reuse, 0x10, R60 ;  /* 0x000000104f607825 */ /* 0x040fe200078e003c */
[----:B------:R-:W-:Y:S02]  /*10380*/  SEL R90, RZ, 0x10000, !P5 ;  /* 0x00010000ff5a7807 */ /* 0x000fe40006800000 */
[----:B------:R-:W-:Y:S01]  /*10390*/  SEL R91, RZ, 0x100, !P4 ;  /* 0x00000100ff5b7807 */ /* 0x000fe20006000000 */
[----:B------:R-:W-:Y:S01]  /*103a0*/  IMAD.WIDE.U32 R94, R79, 0x8, R62 ;  /* 0x000000084f5e7825 */ /* 0x000fe200078e003e */
[----:B------:R-:W-:Y:S01]  /*103b0*/  SEL R42, RZ, 0x1000000, !P2 ;  /* 0x01000000ff2a7807 */ /* 0x000fe20005000000 */
[----:B------:R0:W-:Y:S01]  /*103c0*/  STG.E.128 desc[UR8][R96.64], R44 ;  /* 0x0000002c60007986 */ /* 0x0001e2000c101d08 */
[----:B------:R-:W-:-:S02]  /*103d0*/  SEL R41, RZ, 0x10000, !P1 ;  /* 0x00010000ff297807 */ /* 0x000fc40004800000 */
[----:B------:R-:W-:Y:S02]  /*103e0*/  SEL R40, RZ, 0x100, !P0 ;  /* 0x00000100ff287807 */ /* 0x000fe40004000000 */
[----:B------:R-:W-:Y:S02]  /*103f0*/  ISETP.NE.AND P5, PT, R70, RZ, PT ;  /* 0x000000ff4600720c */ /* 0x000fe40003fa5270 */
[----:B------:R-:W-:Y:S02]  /*10400*/  LOP3.LUT R91, R91, R43, R90, 0xfe, !PT ;  /* 0x0000002b5b5b7212 */ /* 0x000fe400078efe5a */
[----:B------:R-:W-:Y:S02]  /*10410*/  SEL R90, RZ, 0x1, !P3 ;  /* 0x00000001ff5a7807 */ /* 0x000fe40005800000 */
[----:B------:R-:W-:Y:S02]  /*10420*/  LOP3.LUT R40, R40, R42, R41, 0xfe, !PT ;  /* 0x0000002a28287212 */ /* 0x000fe400078efe29 */
[----:B------:R-:W-:-:S02]  /*10430*/  SEL R41, RZ, 0x1, !P5 ;  /* 0x00000001ff297807 */ /* 0x000fc40006800000 */
        /* <DEDUP_REMOVED lines=25> */
.L_x_4603:
        /* <DEDUP_REMOVED lines=13> */
.L_x_4605:
[----:B------:R-:W-:Y:S05]  /*106a0*/  BSYNC.RECONVERGENT B2 ;  /* 0x0000000000027941 */ /* 0x000fea0003800200 */
.L_x_4604:
        /* <DEDUP_REMOVED lines=43> */
.L_x_4602:
[----:B------:R-:W-:Y:S05]  /*10960*/  BSYNC.RECONVERGENT B1 ;  /* 0x0000000000017941 */ /* 0x000fea0003800200 */
.L_x_4601:
        /* <DEDUP_REMOVED lines=24> */
.L_x_4608:
        /* <DEDUP_REMOVED lines=13> */
.L_x_4610:
[----:B------:R-:W-:Y:S05]  /*10bc0*/  BSYNC.RECONVERGENT B2 ;  /* 0x0000000000027941 */ /* 0x000fea0003800200 */
.L_x_4609:
        /* <DEDUP_REMOVED lines=43> */
.L_x_4607:
[----:B------:R-:W-:Y:S05]  /*10e80*/  BSYNC.RECONVERGENT B1 ;  /* 0x0000000000017941 */ /* 0x000fea0003800200 */
.L_x_4606:
        /* <DEDUP_REMOVED lines=23> */
.L_x_4613:
        /* <DEDUP_REMOVED lines=13> */
.L_x_4615:
[----:B------:R-:W-:Y:S05]  /*110d0*/  BSYNC.RECONVERGENT B2 ;  /* 0x0000000000027941 */ /* 0x000fea0003800200 */
.L_x_4614:
        /* <DEDUP_REMOVED lines=43> */
.L_x_4612:
[----:B------:R-:W-:Y:S05]  /*11390*/  BSYNC.RECONVERGENT B1 ;  /* 0x0000000000017941 */ /* 0x000fea0003800200 */
.L_x_4611:
        /* <DEDUP_REMOVED lines=23> */
.L_x_4618:
        /* <DEDUP_REMOVED lines=13> */
.L_x_4620:
[----:B------:R-:W-:Y:S05]  /*115e0*/  BSYNC.RECONVERGENT B2 ;  /* 0x0000000000027941 */ /* 0x000fea0003800200 */
.L_x_4619:
        /* <DEDUP_REMOVED lines=43> */
.L_x_4617:
[----:B------:R-:W-:Y:S05]  /*118a0*/  BSYNC.RECONVERGENT B1 ;  /* 0x0000000000017941 */ /* 0x000fea0003800200 */
.L_x_4616:
        /* <DEDUP_REMOVED lines=23> */
.L_x_4623:
        /* <DEDUP_REMOVED lines=13> */
.L_x_4625:
[----:B------:R-:W-:Y:S05]  /*11af0*/  BSYNC.RECONVERGENT B2 ;  /* 0x0000000000027941 */ /* 0x000fea0003800200 */
.L_x_4624:
        /* <DEDUP_REMOVED lines=43> */
.L_x_4622:
[----:B------:R-:W-:Y:S05]  /*11db0*/  BSYNC.RECONVERGENT B1 ;  /* 0x0000000000017941 */ /* 0x000fea0003800200 */
.L_x_4621:
        /* <DEDUP_REMOVED lines=23> */
.L_x_4628:
        /* <DEDUP_REMOVED lines=13> */
.L_x_4630:
[----:B------:R-:W-:Y:S05]  /*12000*/  BSYNC.RECONVERGENT B2 ;  /* 0x0000000000027941 */ /* 0x000fea0003800200 */
.L_x_4629:
        /* <DEDUP_REMOVED lines=43> */
.L_x_4627:
[----:B------:R-:W-:Y:S05]  /*122c0*/  BSYNC.RECONVERGENT B1 ;  /* 0x0000000000017941 */ /* 0x000fea0003800200 */
.L_x_4626:
        /* <DEDUP_REMOVED lines=23> */
.L_x_4633:
        /* <DEDUP_REMOVED lines=13> */
.L_x_4635:
[----:B------:R-:W-:Y:S05]  /*12510*/  BSYNC.RECONVERGENT B2 ;  /* 0x0000000000027941 */ /* 0x000fea0003800200 */
.L_x_4634:
        /* <DEDUP_REMOVED lines=43> */
.L_x_4632:
[----:B------:R-:W-:Y:S05]  /*127d0*/  BSYNC.RECONVERGENT B1 ;  /* 0x0000000000017941 */ /* 0x000fea0003800200 */
.L_x_4631:
        /* <DEDUP_REMOVED lines=23> */
.L_x_4638:
        /* <DEDUP_REMOVED lines=15> */
.L_x_4640:
[----:B------:R-:W-:Y:S05]  /*12a40*/  BSYNC.RECONVERGENT B2 ;  /* 0x0000000000027941 */ /* 0x000fea0003800200 */
.L_x_4639:
        /* <DEDUP_REMOVED lines=43> */
.L_x_4637:
[----:B------:R-:W-:Y:S05]  /*12d00*/  BSYNC.RECONVERGENT B1 ;  /* 0x0000000000017941 */ /* 0x000fea0003800200 */
.L_x_4636:
[----:B------:R-:W-:Y:S01]  /*12d10*/  I2FP.F32.U32 R40, R41 ;  /* 0x0000002900287245 */ /* 0x000fe20000201000 */
[----:B------:R-:W-:Y:S01]  /*12d20*/  HADD2.F32 R43, -RZ, R43.H1_H1 ;  /* 0x3000002bff2b7230 */ /* 0x000fe20000004100 */
[----:B------:R-:W-:Y:S02]  /*12d30*/  F2FP.F16.F32.PACK_AB R42, R46, R93 ;  /* 0x0000005d2e2a723e */ /* 0x000fe400000000ff */
[----:B------:R-:W-:Y:S01]  /*12d40*/  F2FP.F16.F32.PACK_AB R41, R94, R91 ;  /* 0x0000005b5e29723e */ /* 0x000fe200000000ff */
[----:B------:R-:W-:Y:S01]  /*12d50*/  FFMA.FTZ R40, R40, R53, 1.1641532182693481445e-10 ;  /* 0x2f00000028287423 */ /* 0x000fe20000010035 */
[----:B------:R-:W-:Y:S01]  /*12d60*/  FMUL.FTZ R43, R43, R52 ;  /* 0x000000342b2b7220 */ /* 0x000fe20000410000 */
[----:B------:R-:W-:-:S03]  /*12d70*/  HADD2.F32 R52, -RZ, R47.H1_H1 ;  /* 0x3000002fff347230 */ /* 0x000fc60000004100 */
[----:B------:R-:W-:Y:S01]  /*12d80*/  FMUL.FTZ R43, R43, R54 ;  /* 0x000000362b2b7220 */ /* 0x000fe20000410000 */
[----:B------:R-:W-:Y:S02]  /*12d90*/  FSETP.GTU.FTZ.AND P6, PT, R40, R55, PT ;  /* 0x000000372800720b */ /* 0x000fe40003fdc000 */
[----:B------:R-:W-:Y:S02]  /*12da0*/  F2FP.F16.F32.PACK_AB R40, R92, R90 ;  /* 0x0000005a5c28723e */ /* 0x000fe400000000ff */
[----:B------:R-:W-:Y:S02]  /*12db0*/  FSEL R43, R43, RZ, !P6 ;  /* 0x000000ff2b2b7208 */ /* 0x000fe40007000000 */
[----:B------:R-:W-:-:S03]  /*12dc0*/  PLOP3.LUT P6, PT, P6, PT, PT, 0x8, 0x80 ;  /* 0x000000000080781c */ /* 0x000fc600037ce170 */
[----:B------:R-:W-:-:S05]  /*12dd0*/  FADD.FTZ R52, R43, R52 ;  /* 0x000000342b347221 */ /* 0x000fca0000010000 */
[----:B------:R-:W-:Y:S01]  /*12de0*/  F2FP.F16.F32.PACK_AB R43, R52, R95 ;  /* 0x0000005f342b723e */ /* 0x000fe200000000ff */
[----:B------:R-:W-:Y:S06]  /*12df0*/  BRA `(.L_x_4641) ;  /* 0x0000002800087947 */ /* 0x000fec0003800000 */
.L_x_4600:
        /* <DEDUP_REMOVED lines=16> */
.L_x_4644:
        /* <DEDUP_REMOVED lines=13> */
.L_x_4646:
[----:B------:R-:W-:Y:S05]  /*12fd0*/  BSYNC.RECONVERGENT B2 ;  /* 0x0000000000027941 */ /* 0x000fea0003800200 */
.L_x_4645:
        /* <DEDUP_REMOVED lines=43> */
.L_x_4643:
[----:B------:R-:W-:Y:S05]  /*13290*/  BSYNC.RECONVERGENT B1 ;  /* 0x0000000000017941 */ /* 0x000fea0003800200 */
.L_x_4642:
        /* <DEDUP_REMOVED lines=8> */
[----:B------:R-:W-:-:S03]  /*13320*/  FMUL.FTZ R45, R45, R54 ;  /* 0x000000362d2d7220 */ /* 0x000fc60000410000 */
[----:B------:R-:W-:Y:S02]  /*13330*/  PLOP3.LUT P2, PT, P0, PT, PT, 0x8, 0x80 ;  /* 0x000000000080781c */ /* 0x000fe4000074e170 */
[----:B------:R-:W-:Y:S02]  /*13340*/  FSEL R90, R45, RZ, !P0 ;  /* 0x000000ff2d5a7208 */ /* 0x000fe40004000000 */
        /* <DEDUP_REMOVED lines=11> */
.L_x_4649:
        /* <DEDUP_REMOVED lines=13> */
.L_x_4651:
[----:B------:R-:W-:Y:S05]  /*134d0*/  BSYNC.RECONVERGENT B2 ;  /* 0x0000000000027941 */ /* 0x000fea0003800200 */
.L_x_4650:
        /* <DEDUP_REMOVED lines=43> */
.L_x_4648:
[----:B------:R-:W-:Y:S05]  /*13790*/  BSYNC.RECONVERGENT B1 ;  /* 0x0000000000017941 */ /* 0x000fea0003800200 */
.L_x_4647:
        /* <DEDUP_REMOVED lines=21> */
.L_x_4654:
        /* <DEDUP_REMOVED lines=13> */
.L_x_4656:
[----:B------:R-:W-:Y:S05]  /*139c0*/  BSYNC.RECONVERGENT B2 ;  /* 0x0000000000027941 */ /* 0x000fea0003800200 */
.L_x_4655:
        /* <DEDUP_REMOVED lines=43> */
.L_x_4653:
[----:B------:R-:W-:Y:S05]  /*13c80*/  BSYNC.RECONVERGENT B1 ;  /* 0x0000000000017941 */ /* 0x000fea0003800200 */
.L_x_4652:
        /* <DEDUP_REMOVED lines=21> */
.L_x_4659:
        /* <DEDUP_REMOVED lines=13> */
.L_x_4661:
[----:B------:R-:W-:Y:S05]  /*13eb0*/  BSYNC.RECONVERGENT B2 ;  /* 0x0000000000027941 */ /* 0x000fea0003800200 */
.L_x_4660:
        /* <DEDUP_REMOVED lines=43> */
.L_x_4658:
[----:B------:R-:W-:Y:S05]  /*14170*/  BSYNC.RECONVERGENT B1 ;  /* 0x0000000000017941 */ /* 0x000fea0003800200 */
.L_x_4657:
        /* <DEDUP_REMOVED lines=21> */
.L_x_4664:
        /* <DEDUP_REMOVED lines=13> */
.L_x_4666:
[----:B------:R-:W-:Y:S05]  /*143a0*/  BSYNC.RECONVERGENT B2 ;  /* 0x0000000000027941 */ /* 0x000fea0003800200 */
.L_x_4665:
        /* <DEDUP_REMOVED lines=43> */
.L_x_4663:
[----:B------:R-:W-:Y:S05]  /*14660*/  BSYNC.RECONVERGENT B1 ;  /* 0x0000000000017941 */ /* 0x000fea0003800200 */
.L_x_4662:
        /* <DEDUP_REMOVED lines=21> */
.L_x_4669:
        /* <DEDUP_REMOVED lines=13> */
.L_x_4671:
[----:B------:R-:W-:Y:S05]  /*14890*/  BSYNC.RECONVERGENT B2 ;  /* 0x0000000000027941 */ /* 0x000fea0003800200 */
.L_x_4670:
        /* <DEDUP_REMOVED lines=43> */
.L_x_4668:
[----:B------:R-:W-:Y:S05]  /*14b50*/  BSYNC.RECONVERGENT B1 ;  /* 0x0000000000017941 */ /* 0x000fea0003800200 */
.L_x_4667:
        /* <DEDUP_REMOVED lines=21> */
.L_x_4674:
        /* <DEDUP_REMOVED lines=13> */
.L_x_4676:
[----:B------:R-:W-:Y:S05]  /*14d80*/  BSYNC.RECONVERGENT B2 ;  /* 0x0000000000027941 */ /* 0x000fea0003800200 */
.L_x_4675:
        /* <DEDUP_REMOVED lines=43> */
.L_x_4673:
[----:B------:R-:W-:Y:S05]  /*15040*/  BSYNC.RECONVERGENT B1 ;  /* 0x0000000000017941 */ /* 0x000fea0003800200 */
.L_x_4672:
        /* <DEDUP_REMOVED lines=21> */
.L_x_4679:
        /* <DEDUP_REMOVED lines=15> */
.L_x_4681:
[----:B------:R-:W-:Y:S05]  /*15290*/  BSYNC.RECONVERGENT B2 ;  /* 0x0000000000027941 */ /* 0x000fea0003800200 */
.L_x_4680:
        /* <DEDUP_REMOVED lines=43> */
.L_x_4678:
[----:B------:R-:W-:Y:S05]  /*15550*/  BSYNC.RECONVERGENT B1 ;  /* 0x0000000000017941 */ /* 0x000fea0003800200 */
.L_x_4677:
[----:B------:R-:W-:Y:S01]  /*15560*/  I2FP.F32.U32 R40, R41 ;  /* 0x0000002900287245 */ /* 0x000fe20000201000 */
[----:B------:R-:W-:Y:S01]  /*15570*/  HADD2.F32 R43, -RZ, R43.H1_H1 ;  /* 0x3000002bff2b7230 */ /* 0x000fe20000004100 */
[----:B------:R-:W-:Y:S02]  /*15580*/  F2FP.F16.F32.PACK_AB R42, R46, R93 ;  /* 0x0000005d2e2a723e */ /* 0x000fe400000000ff */
[----:B------:R-:W-:Y:S01]  /*15590*/  F2FP.F16.F32.PACK_AB R41, R94, R91 ;  /* 0x0000005b5e29723e */ /* 0x000fe200000000ff */
[----:B------:R-:W-:Y:S01]  /*155a0*/  FFMA.FTZ R40, R40, R53, 1.1641532182693481445e-10 ;  /* 0x2f00000028287423 */ /* 0x000fe20000010035 */
[----:B------:R-:W-:-:S04]  /*155b0*/  FMUL.FTZ R43, R43, R52 ;  /* 0x000000342b2b7220 */ /* 0x000fc80000410000 */
[----:B------:R-:W-:Y:S01]  /*155c0*/  FMUL.FTZ R43, R43, R54 ;  /* 0x000000362b2b7220 */ /* 0x000fe20000410000 */
[----:B------:R-:W-:Y:S02]  /*155d0*/  FSETP.GTU.FTZ.AND P6, PT, R40, R55, PT ;  /* 0x000000372800720b */ /* 0x000fe40003fdc000 */
[----:B------:R-:W-:Y:S02]  /*155e0*/  F2FP.F16.F32.PACK_AB R40, R92, R90 ;  /* 0x0000005a5c28723e */ /* 0x000fe400000000ff */
[----:B------:R-:W-:Y:S02]  /*155f0*/  FSEL R52, R43, RZ, !P6 ;  /* 0x000000ff2b347208 */ /* 0x000fe40007000000 */
[----:B------:R-:W-:Y:S02]  /*15600*/  PLOP3.LUT P6, PT, P6, PT, PT, 0x8, 0x80 ;  /* 0x000000000080781c */ /* 0x000fe400037ce170 */
[----:B------:R-:W-:-:S11]  /*15610*/  F2FP.F16.F32.PACK_AB R43, R52, R95 ;  /* 0x0000005f342b723e */ /* 0x000fd600000000ff */
.L_x_4641:
        /* <DEDUP_REMOVED lines=13> */
[----:B------:R-:W-:Y:S01]  /*156f0*/  ISETP.NE.AND P6, PT, R88, RZ, PT ;  /* 0x000000ff5800720c */ /* 0x000fe20003fc5270 */
[----:B------:R-:W-:Y:S01]  /*15700*/  UMOV UR4, 0xffffffff ;  /* 0xffffffff00047882 */ /* 0x000fe20000000000 */
[----:B------:R-:W-:Y:S01]  /*15710*/  LOP3.LUT R64, R64, R65, R55, 0xfe, !PT ;  /* 0x0000004140407212 */ /* 0x000fe200078efe37 */
[----:B------:R-:W-:Y:S01]  /*15720*/  FADD.FTZ R45, R44, R59 ;  /* 0x0000003b2c2d7221 */ /* 0x000fe20000010000 */
[----:B------:R-:W-:Y:S02]  /*15730*/  SEL R55, RZ, 0x1, !P3 ;  /* 0x00000001ff377807 */ /* 0x000fe40005800000 */
        /* <DEDUP_REMOVED lines=20> */
[----:B------:R-:W-:Y:S02]  /*15880*/  LOP3.LUT R44, R47, R53, R54, 0xfe, !PT ;  /* 0x000000352f2c7212 */ /* 0x000fe400078efe36 */
[----:B------:R-:W-:Y:S01]  /*15890*/  SEL R53, RZ, 0x1, !P6 ;  /* 0x00000001ff357807 */ /* 0x000fe20007000000 */
[----:B------:R-:W-:Y:S01]  /*158a0*/  FADD.FTZ R47, R45, R90 ;  /* 0x0000005a2d2f7221 */ /* 0x000fe20000010000 */
[----:B------:R-:W-:Y:S02]  /*158b0*/  LOP3.LUT R45, R64, R55, RZ, 0xfc, !PT ;  /* 0x00000037402d7212 */ /* 0x000fe400078efcff */
[----:B------:R-:W-:Y:S01]  /*158c0*/  LOP3.LUT R44, R44, R53, RZ, 0xfc, !PT ;  /* 0x000000352c2c7212 */ /* 0x000fe200078efcff */
[----:B------:R-:W-:-:S04]  /*158d0*/  FADD.FTZ R54, R47, R92 ;  /* 0x0000005c2f367221 */ /* 0x000fc80000010000 */
[----:B------:R-:W-:Y:S01]  /*158e0*/  FADD.FTZ R47, R54, R91 ;  /* 0x0000005b362f7221 */ /* 0x000fe20000010000 */
[----:B------:R0:W-:Y:S03]  /*158f0*/  STG.E.64 desc[UR8][R62.64], R44 ;  /* 0x0000002c3e007986 */ /* 0x0001e6000c101b08 */
        /* <DEDUP_REMOVED lines=91> */
.L_x_4695:
[----:B------:R-:W-:Y:S01]  /*15eb0*/  FMUL.FTZ R40, R44, R44 ;  /* 0x0000002c2c287220 */ /* 0x000fe20000410000 */
[----:B------:R-:W-:Y:S01]  /*15ec0*/  PLOP3.LUT P1, PT, PT, PT, UP1, 0x40, 0x4 ;  /* 0x000000000004781c */ /* 0x000fe20003f2e818 */
[----:B01----:R-:W-:Y:S01]  /*15ed0*/  FADD.FTZ R54, R54, R47 ;  /* 0x0000002f36367221 */ /* 0x003fe20000010000 */
[----:B------:R-:W-:Y:S01]  /*15ee0*/  PLOP3.LUT P2, PT, PT, PT, UP1, 0x40, 0x4 ;  /* 0x000000000004781c */ /* 0x000fe20003f4e818 */
[----:B------:R-:W-:Y:S01]  /*15ef0*/  HADD2.F32 R43, -RZ, R36.H1_H1 ;  /* 0x30000024ff2b7230 */ /* 0x000fe20000004100 */
[----:B------:R-:W-:Y:S01]  /*15f00*/  FSEL R40, R40, RZ, !P1 ;  /* 0x000000ff28287208 */ /* 0x000fe20004800000 */
[----:B------:R-:W-:Y:S01]  /*15f10*/  FFMA.FTZ R41, R54, R41, UR13 ;  /* 0x0000000d36297e23 */ /* 0x000fe20008010029 */
[----:B------:R-:W-:Y:S01]  /*15f20*/  FSEL R62, R44, RZ, P2 ;  /* 0x000000ff2c3e7208 */ /* 0x000fe20001000000 */
[----:B------:R-:W-:Y:S02]  /*15f30*/  HADD2.F32 R53, -RZ, R39.H1_H1 ;  /* 0x30000027ff357230 */ /* 0x000fe40000004100 */
[----:B------:R-:W-:Y:S01]  /*15f40*/  FADD.FTZ R41, R41, R40 ;  /* 0x0000002829297221 */ /* 0x000fe20000010000 */
[----:B------:R-:W-:-:S02]  /*15f50*/  HADD2.F32 R61, -RZ, R33.H1_H1 ;  /* 0x30000021ff3d7230 */ /* 0x000fc40000004100 */
        /* <DEDUP_REMOVED lines=38> */
[----:B------:R-:W-:Y:S01]  /*161c0*/  FMUL.FTZ R110, R57, R122 ;  /* 0x0000007a396e7220 */ /* 0x000fe20000410000 */
[----:B------:R-:W-:Y:S02]  /*161d0*/  HADD2.F32 R49, -RZ, R18.H1_H1 ;  /* 0x30000012ff317230 */ /* 0x000fe40000004100 */
[----:B------:R-:W-:Y:S01]  /*161e0*/  FFMA.FTZ R45, R45, R52, R68 ;  /* 0x000000342d2d7223 */ /* 0x000fe20000010044 */
[----:B------:R-:W-:-:S02]  /*161f0*/  HADD2.F32 R51, -RZ, R37.H1_H1 ;  /* 0x30000025ff337230 */ /* 0x000fc40000004100 */
[----:B------:R-:W-:Y:S01]  /*16200*/  FFMA.FTZ R68, R114, R41, R43 ;  /* 0x0000002972447223 */ /* 0x000fe2000001002b */
[--C-:B------:R-:W-:Y:S02]  /*16210*/  HADD2.F32 R52, -RZ, R17.reuse.H0_H0 ;  /* 0x20000011ff347230 */ /* 0x100fe40000004100 */
[C---:B------:R-:W-:Y:S01]  /*16220*/  FMUL.FTZ R55, R57.reuse, R100 ;  /* 0x0000006439377220 */ /* 0x040fe20000410000 */
[--C-:B------:R-:W-:Y:S02]  /*16230*/  HADD2.F32 R114, -RZ, R38.reuse.H0_H0 ;  /* 0x20000026ff727230 */ /* 0x100fe40000004100 */
[----:B------:R-:W-:Y:S01]  /*16240*/  FFMA.FTZ R110, R110, R49, R51 ;  /* 0x000000316e6e7223 */ /* 0x000fe20000010033 */
[----:B------:R-:W-:Y:S02]  /*16250*/  HADD2.F32 R41, -RZ, R17.H1_H1 ;  /* 0x30000011ff297230 */ /* 0x000fe40000004100 */
[----:B------:R-:W-:Y:S01]  /*16260*/  FMUL.FTZ R49, R57, R88 ;  /* 0x0000005839317220 */ /* 0x000fe20000410000 */
[----:B------:R-:W-:-:S02]  /*16270*/  HADD2.F32 R43, -RZ, R38.H1_H1 ;  /* 0x30000026ff2b7230 */ /* 0x000fc40000004100 */
[C---:B------:R-:W-:Y:S01]  /*16280*/  FMUL.FTZ R66, R57.reuse, R66 ;  /* 0x0000004239427220 */ /* 0x040fe20000410000 */
[----:B------:R-:W-:Y:S02]  /*16290*/  HADD2.F32 R51, -RZ, R16.H1_H1 ;  /* 0x30000010ff337230 */ /* 0x000fe40000004100 */
[----:B------:R-:W-:Y:S01]  /*162a0*/  FMUL.FTZ R100, R57, R112 ;  /* 0x0000007039647220 */ /* 0x000fe20000410000 */
[----:B------:R-:W-:Y:S01]  /*162b0*/  FFMA.FTZ R49, R49, R52, R114 ;  /* 0x0000003431317223 */ /* 0x000fe20000010072 */
[----:B------:R-:W-:Y:S01]  /*162c0*/  FFMA.FTZ R88, R66, R41, R43 ;  /* 0x0000002942587223 */ /* 0x000fe2000001002b */
[--C-:B------:R-:W-:Y:S02]  /*162d0*/  HADD2.F32 R59, -RZ, R15.reuse.H0_H0 ;  /* 0x2000000fff3b7230 */ /* 0x100fe40000004100 */
[----:B------:R-:W-:Y:S01]  /*162e0*/  FFMA.FTZ R100, R100, R51, R53 ;  /* 0x0000003364647223 */ /* 0x000fe20000010035 */
[----:B------:R-:W-:Y:S02]  /*162f0*/  HADD2.F32 R41, -RZ, R32.H0_H0 ;  /* 0x20000020ff297230 */ /* 0x000fe40000004100 */
[----:B------:R-:W-:Y:S01]  /*16300*/  FMUL.FTZ R40, R57, R40 ;  /* 0x0000002839287220 */ /* 0x000fe20000410000 */
[----:B------:R-:W-:-:S02]  /*16310*/  HADD2.F32 R43, -RZ, R15.H1_H1 ;  /* 0x3000000fff2b7230 */ /* 0x000fc40000004100 */
[C---:B------:R-:W-:Y:S01]  /*16320*/  FMUL.FTZ R72, R57.reuse, R72 ;  /* 0x0000004839487220 */ /* 0x040fe20000410000 */
[----:B------:R-:W-:Y:S02]  /*16330*/  HADD2.F32 R51, -RZ, R32.H1_H1 ;  /* 0x30000020ff337230 */ /* 0x000fe40000004100 */
[----:B------:R-:W-:Y:S01]  /*16340*/  FMUL.FTZ R71, R57, R98 ;  /* 0x0000006239477220 */ /* 0x000fe20000410000 */
[----:B------:R-:W-:Y:S02]  /*16350*/  HADD2.F32 R52, -RZ, R14.H0_H0 ;  /* 0x2000000eff347230 */ /* 0x000fe40000004100 */
[----:B------:R-:W-:Y:S01]  /*16360*/  FFMA.FTZ R59, R40, R59, R41 ;  /* 0x0000003b283b7223 */ /* 0x000fe20000010029 */
[----:B------:R-:W-:Y:S02]  /*16370*/  HADD2.F32 R66, -RZ, R33.H0_H0 ;  /* 0x20000021ff427230 */ /* 0x000fe40000004100 */
[----:B------:R-:W-:Y:S01]  /*16380*/  FFMA.FTZ R72, R72, R43, R51 ;  /* 0x0000002b48487223 */ /* 0x000fe20000010033 */
[----:B------:R-:W-:-:S02]  /*16390*/  HADD2.F32 R73, -RZ, R13.H0_H0 ;  /* 0x2000000dff497230 */ /* 0x000fc40000004100 */
[----:B------:R-:W-:Y:S01]  /*163a0*/  FMUL.FTZ R64, R57, R64 ;  /* 0x0000004039407220 */ /* 0x000fe20000410000 */
[--C-:B------:R-:W-:Y:S02]  /*163b0*/  HADD2.F32 R41, -RZ, R34.reuse.H0_H0 ;  /* 0x20000022ff297230 */ /* 0x100fe40000004100 */
[----:B------:R-:W-:Y:S01]  /*163c0*/  FFMA.FTZ R71, R71, R52, R66 ;  /* 0x0000003447477223 */ /* 0x000fe20000010042 */
[----:B------:R-:W-:Y:S02]  /*163d0*/  HADD2.F32 R43, -RZ, R13.H1_H1 ;  /* 0x3000000dff2b7230 */ /* 0x000fe40000004100 */
[C---:B------:R-:W-:Y:S01]  /*163e0*/  FMUL.FTZ R76, R57.reuse, R76 ;  /* 0x0000004c394c7220 */ /* 0x040fe20000410000 */
[----:B------:R-:W-:Y:S02]  /*163f0*/  HADD2.F32 R51, -RZ, R34.H1_H1 ;  /* 0x30000022ff337230 */ /* 0x000fe40000004100 */
[----:B------:R-:W-:Y:S01]  /*16400*/  FMUL.FTZ R75, R57, R74 ;  /* 0x0000004a394b7220 */ /* 0x000fe20000410000 */
[----:B------:R-:W-:-:S02]  /*16410*/  HADD2.F32 R40, -RZ, R12.H0_H0 ;  /* 0x2000000cff287230 */ /* 0x000fc40000004100 */
[----:B------:R-:W-:Y:S01]  /*16420*/  FMUL.FTZ R98, R57, R102 ;  /* 0x0000006639627220 */ /* 0x000fe20000410000 */
[----:B------:R-:W-:Y:S02]  /*16430*/  HADD2.F32 R52, -RZ, R35.H0_H0 ;  /* 0x20000023ff347230 */ /* 0x000fe40000004100 */
[----:B------:R-:W-:Y:S01]  /*16440*/  FFMA.FTZ R73, R64, R73, R41 ;  /* 0x0000004940497223 */ /* 0x000fe20000010029 */
[----:B------:R-:W-:Y:S02]  /*16450*/  HADD2.F32 R53, -RZ, R14.H1_H1 ;  /* 0x3000000eff357230 */ /* 0x000fe40000004100 */
[----:B------:R-:W-:Y:S01]  /*16460*/  FFMA.FTZ R74, R76, R43, R51 ;  /* 0x0000002b4c4a7223 */ /* 0x000fe20000010033 */
[----:B------:R-:W-:Y:S02]  /*16470*/  HADD2.F32 R41, -RZ, R11.H0_H0 ;  /* 0x2000000bff297230 */ /* 0x000fe40000004100 */
[----:B------:R-:W-:Y:S01]  /*16480*/  FFMA.FTZ R75, R75, R40, R52 ;  /* 0x000000284b4b7223 */ /* 0x000fe20000010034 */
[----:B------:R-:W-:-:S02]  /*16490*/  HADD2.F32 R43, -RZ, R28.H0_H0 ;  /* 0x2000001cff2b7230 */ /* 0x000fc40000004100 */
[C---:B------:R-:W-:Y:S01]  /*164a0*/  FMUL.FTZ R76, R57.reuse, R80 ;  /* 0x00000050394c7220 */ /* 0x040fe20000410000 */
[----:B------:R-:W-:Y:S02]  /*164b0*/  HADD2.F32 R40, -RZ, R11.H1_H1 ;  /* 0x3000000bff287230 */ /* 0x000fe40000004100 */
[C---:B------:R-:W-:Y:S01]  /*164c0*/  FMUL.FTZ R77, R57.reuse, R82 ;  /* 0x00000052394d7220 */ /* 0x040fe20000410000 */
[----:B------:R-:W-:Y:S02]  /*164d0*/  HADD2.F32 R52, -RZ, R28.H1_H1 ;  /* 0x3000001cff347230 */ /* 0x000fe40000004100 */
[----:B------:R-:W-:Y:S01]  /*164e0*/  FFMA.FTZ R98, R98, R53, R61 ;  /* 0x0000003562627223 */ /* 0x000fe2000001003d */
[----:B------:R-:W-:Y:S02]  /*164f0*/  HADD2.F32 R53, -RZ, R12.H1_H1 ;  /* 0x3000000cff357230 */ /* 0x000fe40000004100 */
[----:B------:R-:W-:Y:S01]  /*16500*/  FMUL.FTZ R102, R57, R106 ;  /* 0x0000006a39667220 */ /* 0x000fe20000410000 */
[----:B------:R-:W-:-:S02]  /*16510*/  HADD2.F32 R61, -RZ, R35.H1_H1 ;  /* 0x30000023ff3d7230 */ /* 0x000fc40000004100 */
[----:B------:R-:W-:Y:S01]  /*16520*/  FFMA.FTZ R76, R76, R41, R43 ;  /* 0x000000294c4c7223 */ /* 0x000fe2000001002b */
[----:B------:R-:W-:Y:S01]  /*16530*/  FFMA.FTZ R77, R77, R40, R52 ;  /* 0x000000284d4d7223 */ /* 0x000fe20000010034 */
[--C-:B------:R-:W-:Y:S02]  /*16540*/  HADD2.F32 R41, -RZ, R9.reuse.H0_H0 ;  /* 0x20000009ff297230 */ /* 0x100fe40000004100 */
[C---:B------:R-:W-:Y:S01]  /*16550*/  FMUL.FTZ R42, R57.reuse, R42 ;  /* 0x0000002a392a7220 */ /* 0x040fe20000410000 */
[--C-:B------:R-:W-:Y:S02]  /*16560*/  HADD2.F32 R43, -RZ, R30.reuse.H0_H0 ;  /* 0x2000001eff2b7230 */ /* 0x100fe40000004100 */
[----:B------:R-:W-:Y:S01]  /*16570*/  FMUL.FTZ R83, R57, R86 ;  /* 0x0000005639537220 */ /* 0x000fe20000410000 */
[----:B------:R-:W-:Y:S02]  /*16580*/  HADD2.F32 R40, -RZ, R9.H1_H1 ;  /* 0x30000009ff287230 */ /* 0x000fe40000004100 */
[----:B------:R-:W-:Y:S01]  /*16590*/  FFMA.FTZ R102, R102, R53, R61 ;  /* 0x0000003566667223 */ /* 0x000fe2000001003d */
[----:B------:R-:W-:-:S02]  /*165a0*/  HADD2.F32 R52, -RZ, R30.H1_H1 ;  /* 0x3000001eff347230 */ /* 0x000fc40000004100 */
[C---:B------:R-:W-:Y:S01]  /*165b0*/  FMUL.FTZ R78, R57.reuse, R78 ;  /* 0x0000004e394e7220 */ /* 0x040fe20000410000 */
[--C-:B------:R-:W-:Y:S02]  /*165c0*/  HADD2.F32 R51, -RZ, R10.reuse.H0_H0 ;  /* 0x2000000aff337230 */ /* 0x100fe40000004100 */
[----:B------:R-:W-:Y:S01]  /*165d0*/  FMUL.FTZ R81, R57, R108 ;  /* 0x0000006c39517220 */ /* 0x000fe20000410000 */
[--C-:B------:R-:W-:Y:S02]  /*165e0*/  HADD2.F32 R53, -RZ, R29.reuse.H0_H0 ;  /* 0x2000001dff357230 */ /* 0x100fe40000004100 */
[----:B------:R-:W-:Y:S01]  /*165f0*/  FFMA.FTZ R80, R42, R41, R43 ;  /* 0x000000292a507223 */ /* 0x000fe2000001002b */
[----:B------:R-:W-:Y:S02]  /*16600*/  HADD2.F32 R64, -RZ, R10.H1_H1 ;  /* 0x3000000aff407230 */ /* 0x000fe40000004100 */
[----:B------:R-:W-:Y:S01]  /*16610*/  FFMA.FTZ R83, R83, R40, R52 ;  /* 0x0000002853537223 */ /* 0x000fe20000010034 */
[----:B------:R-:W-:Y:S01]  /*16620*/  HADD2.F32 R66, -RZ, R29.H1_H1 ;  /* 0x3000001dff427230 */ /* 0x000fe20000004100 */
[----:B------:R-:W0:Y:S01]  /*16630*/  LDC.64 R40, c[0x0][0x428] ;  /* 0x00010a00ff287b82 */ /* 0x000e220000000a00 */
[----:B------:R-:W-:Y:S01]  /*16640*/  FFMA.FTZ R78, R78, R51, R53 ;  /* 0x000000334e4e7223 */ /* 0x000fe20000010035 */
[----:B------:R-:W-:-:S02]  /*16650*/  HADD2.F32 R51, -RZ, R8.H0_H0 ;  /* 0x20000008ff337230 */ /* 0x000fc40000004100 */
[----:B------:R-:W-:Y:S01]  /*16660*/  FMUL.FTZ R82, R57, R84 ;  /* 0x0000005439527220 */ /* 0x000fe20000410000 */
[----:B------:R-:W-:Y:S01]  /*16670*/  FFMA.FTZ R81, R81, R64, R66 ;  /* 0x0000004051517223 */ /* 0x000fe20000010042 */
[--C-:B------:R-:W-:Y:S02]  /*16680*/  HADD2.F32 R53, -RZ, R31.reuse.H0_H0 ;  /* 0x2000001fff357230 */ /* 0x100fe40000004100 */
[----:B------:R-:W-:Y:S01]  /*16690*/  FMUL.FTZ R85, R57, R104 ;  /* 0x0000006839557220 */ /* 0x000fe20000410000 */
[----:B------:R-:W-:Y:S01]  /*166a0*/  HADD2.F32 R64, -RZ, R8.H1_H1 ;  /* 0x30000008ff407230 */ /* 0x000fe20000004100 */
[----:B------:R-:W1:Y:S01]  /*166b0*/  @!P0 LDC.64 R42, c[0x0][0x3c0] ;  /* 0x0000f000ff2a8b82 */ /* 0x000e620000000a00 */
[----:B------:R-:W-:Y:S02]  /*166c0*/  HADD2.F32 R66, -RZ, R31.H1_H1 ;  /* 0x3000001fff427230 */ /* 0x000fe40000004100 */
        /* <DEDUP_REMOVED lines=10> */
[----:B------:R-:W-:Y:S01]  /*16770*/  FFMA.FTZ R84, R84, R51, R53 ;  /* 0x0000003354547223 */ /* 0x000fe20000010035 */
[--C-:B------:R-:W-:Y:S02]  /*16780*/  HADD2.F32 R63, -RZ, R25.reuse.H0_H0 ;  /* 0x20000019ff3f7230 */ /* 0x100fe40000004100 */
[----:B------:R-:W-:Y:S01]  /*16790*/  FFMA.FTZ R87, R87, R52, R64 ;  /* 0x0000003457577223 */ /* 0x000fe20000010040 */
[----:B------:R-:W-:Y:S01]  /*167a0*/  HADD2.F32 R66, -RZ, R6.H1_H1 ;  /* 0x30000006ff427230 */ /* 0x000fe20000004100 */
[----:B------:R-:W2:Y:S01]  /*167b0*/  @!P0 LDC.64 R52, c[0x0][0x3c8] ;  /* 0x0000f200ff348b82 */ /* 0x000ea20000000a00 */
[----:B------:R-:W-:Y:S02]  /*167c0*/  HADD2.F32 R104, -RZ, R25.H1_H1 ;  /* 0x30000019ff687230 */ /* 0x000fe40000004100 */
[----:B------:R-:W-:Y:S01]  /*167d0*/  FFMA.FTZ R86, R50, R61, R63 ;  /* 0x0000003d32567223 */ /* 0x000fe2000001003f */
[----:B------:R-:W-:Y:S02]  /*167e0*/  HADD2.F32 R61, -RZ, R5.H0_H0 ;  /* 0x20000005ff3d7230 */ /* 0x000fe40000004100 */
[----:B------:R-:W-:Y:S01]  /*167f0*/  FMUL.FTZ R91, R57, R94 ;  /* 0x0000005e395b7220 */ /* 0x000fe20000410000 */
[----:B------:R-:W-:-:S02]  /*16800*/  HADD2.F32 R63, -RZ, R26.H0_H0 ;  /* 0x2000001aff3f7230 */ /* 0x000fc40000004100 */
[C---:B------:R-:W-:Y:S01]  /*16810*/  FMUL.FTZ R54, R57.reuse, R54 ;  /* 0x0000003639367220 */ /* 0x040fe20000410000 */
[----:B------:R-:W-:Y:S02]  /*16820*/  HADD2.F32 R65, -RZ, R5.H1_H1 ;  /* 0x30000005ff417230 */ /* 0x000fe40000004100 */
[C---:B------:R-:W-:Y:S01]  /*16830*/  FMUL.FTZ R46, R57.reuse, R46 ;  /* 0x0000002e392e7220 */ /* 0x040fe20000410000 */
[----:B------:R-:W-:Y:S02]  /*16840*/  HADD2.F32 R67, -RZ, R26.H1_H1 ;  /* 0x3000001aff437230 */ /* 0x000fe40000004100 */
[C---:B------:R-:W-:Y:S01]  /*16850*/  FMUL.FTZ R60, R57.reuse, R60 ;  /* 0x0000003c393c7220 */ /* 0x040fe20000410000 */
[----:B------:R-:W-:Y:S02]  /*16860*/  HADD2.F32 R95, -RZ, R4.H0_H0 ;  /* 0x20000004ff5f7230 */ /* 0x000fe40000004100 */
[----:B------:R-:W-:Y:S01]  /*16870*/  FMUL.FTZ R62, R57, R62 ;  /* 0x0000003e393e7220 */ /* 0x000fe20000410000 */
[----:B------:R-:W-:-:S02]  /*16880*/  HADD2.F32 R97, -RZ, R27.H0_H0 ;  /* 0x2000001bff617230 */ /* 0x000fc40000004100 */
[----:B------:R-:W-:Y:S01]  /*16890*/  FFMA.FTZ R91, R91, R66, R104 ;  /* 0x000000425b5b7223 */ /* 0x000fe20000010068 */
[----:B------:R-:W-:Y:S02]  /*168a0*/  HADD2.F32 R99, -RZ, R4.H1_H1 ;  /* 0x30000004ff637230 */ /* 0x000fe40000004100 */
[----:B------:R-:W-:Y:S01]  /*168b0*/  FFMA.FTZ R54, R54, R61, R63 ;  /* 0x0000003d36367223 */ /* 0x000fe2000001003f */
[----:B------:R-:W-:Y:S02]  /*168c0*/  HADD2.F32 R101, -RZ, R27.H1_H1 ;  /* 0x3000001bff657230 */ /* 0x000fe40000004100 */
[----:B------:R-:W-:Y:S01]  /*168d0*/  FFMA.FTZ R93, R46, R65, R67 ;  /* 0x000000412e5d7223 */ /* 0x000fe20000010043 */
[----:B------:R-:W-:Y:S01]  /*168e0*/  FFMA.FTZ R95, R60, R95, R97 ;  /* 0x0000005f3c5f7223 */ /* 0x000fe20000010061 */
[----:B0-----:R-:W-:-:S04]  /*168f0*/  IMAD.WIDE.U32 R60, R48, 0x10, R40 ;  /* 0x00000010303c7825 */ /* 0x001fc800078e0028 */
[----:B------:R-:W-:Y:S01]  /*16900*/  FMUL.FTZ R47, R57, R116 ;  /* 0x00000074392f7220 */ /* 0x000fe20000410000 */
[----:B------:R-:W-:Y:S01]  /*16910*/  FFMA.FTZ R90, R62, R99, R101 ;  /* 0x000000633e5a7223 */ /* 0x000fe20000010065 */
[----:B------:R-:W-:Y:S01]  /*16920*/  F2FP.F16.F32.PACK_AB R46, R74, R73 ;  /* 0x000000494a2e723e */ /* 0x000fe200000000ff */
[--C-:B------:R-:W-:Y:S01]  /*16930*/  IMAD.WIDE.U32 R62, R69, 0x10, R40.reuse ;  /* 0x00000010453e7825 */ /* 0x100fe200078e0028 */
[----:B------:R-:W-:Y:S02]  /*16940*/  F2FP.F16.F32.PACK_AB R48, R77, R76 ;  /* 0x0000004c4d30723e */ /* 0x000fe400000000ff */
[----:B------:R-:W-:Y:S01]  /*16950*/  F2FP.F16.F32.PACK_AB R54, R93, R54 ;  /* 0x000000365d36723e */ /* 0x000fe200000000ff */
[----:B------:R-:W-:-:S04]  /*16960*/  IMAD.WIDE.U32 R64, R79, 0x10, R40 ;  /* 0x000000104f407825 */ /* 0x000fc800078e0028 */
[----:B------:R-:W-:Y:S01]  /*16970*/  IMAD.WIDE.U32 R66, R89, 0x10, R40 ;  /* 0x0000001059427825 */ /* 0x000fe200078e0028 */
[----:B------:R-:W-:Y:S02]  /*16980*/  F2FP.F16.F32.PACK_AB R40, R68, R45 ;  /* 0x0000002d4428723e */ /* 0x000fe400000000ff */
[----:B------:R-:W0:Y:S01]  /*16990*/  LDC.64 R68, c[0x0][0x380] ;  /* 0x0000e000ff447b82 */ /* 0x000e220000000a00 */
[----:B------:R-:W-:Y:S01]  /*169a0*/  HADD2.F32 R118, -RZ, R18.H0_H0 ;  /* 0x20000012ff767230 */ /* 0x000fe20000004100 */
[----:B------:R-:W-:Y:S01]  /*169b0*/  F2FP.F16.F32.PACK_AB R45, R98, R71 ;  /* 0x00000047622d723e */ /* 0x000fe200000000ff */
[----:B------:R-:W-:Y:S02]  /*169c0*/  HADD2.F32 R120, -RZ, R37.H0_H0 ;  /* 0x20000025ff787230 */ /* 0x000fe40000004100 */
[----:B------:R-:W-:Y:S02]  /*169d0*/  HADD2.F32 R116, -RZ, R16.H0_H0 ;  /* 0x20000010ff747230 */ /* 0x000fe40000004100 */
[----:B-1----:R-:W-:-:S04]  /*169e0*/  @!P0 IMAD.WIDE R50, R23, 0x4, R42 ;  /* 0x0000000417328825 */ /* 0x002fc800078e022a */
[----:B------:R-:W-:Y:S01]  /*169f0*/  FFMA.FTZ R47, R47, R118, R120 ;  /* 0x000000762f2f7223 */ /* 0x000fe20000010078 */
[----:B------:R-:W-:Y:S01]  /*16a00*/  F2FP.F16.F32.PACK_AB R42, R88, R49 ;  /* 0x00000031582a723e */ /* 0x000fe200000000ff */
[----:B------:R-:W-:Y:S01]  /*16a10*/  HADD2.F32 R118, -RZ, R39.H0_H0 ;  /* 0x20000027ff767230 */ /* 0x000fe20000004100 */
[----:B------:R1:W-:Y:S02]  /*16a20*/  @!P0 STG.E desc[UR8][R50.64], R44 ;  /* 0x0000002c32008986 */ /* 0x0003e4000c101908 */
[----:B------:R-:W-:Y:S02]  /*16a30*/  F2FP.F16.F32.PACK_AB R41, R110, R47 ;  /* 0x0000002f6e29723e */ /* 0x000fe400000000ff */
[----:B------:R-:W-:Y:S01]  /*16a40*/  F2FP.F16.F32.PACK_AB R47, R102, R75 ;  /* 0x0000004b662f723e */ /* 0x000fe200000000ff */
[----:B------:R-:W-:Y:S01]  /*16a50*/  FFMA.FTZ R55, R55, R116, R118 ;  /* 0x0000007437377223 */ /* 0x000fe20000010076 */
[----:B------:R-:W-:-:S04]  /*16a60*/  F2FP.F16.F32.PACK_AB R49, R81, R78 ;  /* 0x0000004e5131723e */ /* 0x000fc800000000ff */
[----:B------:R-:W-:Y:S02]  /*16a70*/  F2FP.F16.F32.PACK_AB R43, R100, R55 ;  /* 0x00000037642b723e */ /* 0x000fe400000000ff */
[----:B------:R-:W-:Y:S02]  /*16a80*/  F2FP.F16.F32.PACK_AB R55, R90, R95 ;  /* 0x0000005f5a37723e */ /* 0x000fe400000000ff */
[----:B-1----:R-:W-:Y:S01]  /*16a90*/  F2FP.F16.F32.PACK_AB R44, R72, R59 ;  /* 0x0000003b482c723e */ /* 0x002fe200000000ff */
[----:B--2---:R-:W-:Y:S01]  /*16aa0*/  @!P0 IMAD.WIDE R72, R23, 0x4, R52 ;  /* 0x0000000417488825 */ /* 0x004fe200078e0234 */
[----:B------:R-:W-:Y:S02]  /*16ab0*/  F2FP.F16.F32.PACK_AB R51, R85, R82 ;  /* 0x000000525533723e */ /* 0x000fe400000000ff */
[----:B------:R-:W-:Y:S02]  /*16ac0*/  F2FP.F16.F32.PACK_AB R50, R83, R80 ;  /* 0x000000505332723e */ /* 0x000fe400000000ff */
[----:B------:R-:W-:Y:S01]  /*16ad0*/  F2FP.F16.F32.PACK_AB R53, R91, R86 ;  /* 0x000000565b35723e */ /* 0x000fe200000000ff */
[----:B------:R1:W-:Y:S01]  /*16ae0*/  @!P0 STG.E desc[UR8][R72.64], R57 ;  /* 0x0000003948008986 */ /* 0x0003e2000c101908 */
[----:B------:R-:W-:-:S02]  /*16af0*/  F2FP.F16.F32.PACK_AB R52, R87, R84 ;  /* 0x000000545734723e */ /* 0x000fc400000000ff */
[----:B0-----:R-:W-:Y:S01]  /*16b00*/  LEA R23, R68, R23, 0x2 ;  /* 0x0000001744177211 */ /* 0x001fe200078e10ff */
[----:B------:R1:W-:Y:S03]  /*16b10*/  STG.E.128 desc[UR8][R60.64], R40 ;  /* 0x000000283c007986 */ /* 0x0003e6000c101d08 */
[----:B------:R-:W-:Y:S01]  /*16b20*/  ISETP.GE.AND P0, PT, R23, R69, PT ;  /* 0x000000451700720c */ /* 0x000fe20003f06270 */
[----:B------:R1:W-:Y:S04]  /*16b30*/  STG.E.128 desc[UR8][R62.64], R44 ;  /* 0x0000002c3e007986 */ /* 0x0003e8000c101d08 */
[----:B------:R1:W-:Y:S04]  /*16b40*/  STG.E.128 desc[UR8][R64.64], R48 ;  /* 0x0000003040007986 */ /* 0x0003e8000c101d08 */
[----:B------:R1:W-:Y:S04]  /*16b50*/  STG.E.128 desc[UR8][R66.64], R52 ;  /* 0x0000003442007986 */ /* 0x0003e8000c101d08 */
[----:B------:R-:W-:Y:S05]  /*16b60*/  @!P0 BRA `(.L_x_4683) ;  /* 0xfffffe9c00e08947 */ /* 0x000fea000383ffff */
[----:B------:R-:W-:Y:S05]  /*16b70*/  BSYNC B0 ;  /* 0x0000000000007941 */ /* 0x000fea0003800000 */
.L_x_4354:
[----:B------:R-:W-:Y:S05]  /*16b80*/  EXIT ;  /* 0x000000000000794d */ /* 0x000fea0003800000 */
.L_x_4682:
        /* <DEDUP_REMOVED lines=8> */
.L_x_4685:
[----:B------:R-:W-:Y:S05]  /*16c10*/  BSYNC B1 ;  /* 0x0000000000017941 */ /* 0x000fea0003800000 */
.L_x_4684:
        /* <DEDUP_REMOVED lines=9> */
.L_x_4686:
        /* <DEDUP_REMOVED lines=8> */
.L_x_4687:
[----:B------:R-:W-:Y:S02]  /*16d30*/  IMAD.MOV.U32 R61, RZ, RZ, 0x8 ;  /* 0x00000008ff3d7424 */ /* 0x000fe400078e00ff */
[----:B------:R-:W-:-:S04]  /*16d40*/  IMAD.MOV.U32 R40, RZ, RZ, R60 ;  /* 0x000000ffff287224 */ /* 0x000fc800078e003c */
[----:B------:R-:W-:-:S05]  /*16d50*/  FADD.FTZ R45, R43, R40 ;  /* 0x000000282b2d7221 */ /* 0x000fca0000010000 */
[----:B------:R-:W-:-:S07]  /*16d60*/  MOV R62, R45 ;  /* 0x0000002d003e7202 */ /* 0x000fce0000000f00 */
[----:B------:R-:W-:Y:S05]  /*16d70*/  WARPSYNC.COLLECTIVE R55, `(.L_x_4688) ;  /* 0x0000000037087348 */ /* 0x000fea0003c00000 */
[----:B------:R0:W1:Y:S02]  /*16d80*/  SHFL.BFLY P1, R60, R62, R61, R64 ;  /* 0x0c00003d3e3c7389 */ /* 0x0000640000020040 */
[----:B01----:R-:W-:Y:S05]  /*16d90*/  ENDCOLLECTIVE ;  /* 0x000000000000791b */ /* 0x003fea0003800000 */
.L_x_4688:
[----:B------:R-:W-:Y:S01]  /*16da0*/  HFMA2 R61, -RZ, RZ, 0, 9.5367431640625e-07 ;  /* 0x00000010ff3d7431 */ /* 0x000fe200000001ff */
[----:B------:R-:W-:-:S05]  /*16db0*/  MOV R40, R60 ;  /* 0x0000003c00287202 */ /* 0x000fca0000000f00 */
[----:B------:R-:W-:-:S04]  /*16dc0*/  FADD.FTZ R53, R45, R40 ;  /* 0x000000282d357221 */ /* 0x000fc80000010000 */
[----:B------:R-:W-:-:S07]  /*16dd0*/  IMAD.MOV.U32 R62, RZ, RZ, R53 ;  /* 0x000000ffff3e7224 */ /* 0x000fce00078e0035 */
[----:B------:R-:W-:Y:S05]  /*16de0*/  WARPSYNC.COLLECTIVE R55, `(.L_x_4689) ;  /* 0x0000000037087348 */ /* 0x000fea0003c00000 */
[----:B------:R0:W1:Y:S02]  /*16df0*/  SHFL.BFLY P1, R60, R62, R61, R64 ;  /* 0x0c00003d3e3c7389 */ /* 0x0000640000020040 */
[----:B01----:R-:W-:Y:S05]  /*16e00*/  ENDCOLLECTIVE ;  /* 0x000000000000791b */ /* 0x003fea0003800000 */
.L_x_4689:
[----:B------:R-:W-:Y:S02]  /*16e10*/  IMAD.MOV.U32 R61, RZ, RZ, 0x1 ;  /* 0x00000001ff3d7424 */ /* 0x000fe400078e00ff */
[----:B------:R-:W-:-:S04]  /*16e20*/  IMAD.MOV.U32 R40, RZ, RZ, R60 ;  /* 0x000000ffff287224 */ /* 0x000fc800078e003c */
        /* <DEDUP_REMOVED lines=66> */
[----:B------:R-:W-:-:S07]  /*17250*/  MOV R62, R40 ;  /* 0x00000028003e7202 */ /* 0x000fce0000000f00 */
[----:B------:R-:W-:Y:S05]  /*17260*/  WARPSYNC.COLLECTIVE R55, `(.L_x_4690) ;  /* 0x0000000037087348 */ /* 0x000fea0003c00000 */
[----:B------:R0:W1:Y:S02]  /*17270*/  SHFL.BFLY P1, R60, R62, R61, R64 ;  /* 0x0c00003d3e3c7389 */ /* 0x0000640000020040 */
[----:B01----:R-:W-:Y:S05]  /*17280*/  ENDCOLLECTIVE ;  /* 0x000000000000791b */ /* 0x003fea0003800000 */
.L_x_4690:
[----:B------:R-:W-:Y:S01]  /*17290*/  HFMA2 R61, -RZ, RZ, 0, 1.1920928955078125e-07 ;  /* 0x00000002ff3d7431 */ /* 0x000fe200000001ff */
[----:B------:R-:W-:-:S05]  /*172a0*/  MOV R43, R60 ;  /* 0x0000003c002b7202 */ /* 0x000fca0000000f00 */
[----:B------:R-:W-:-:S04]  /*172b0*/  FADD.FTZ R43, R40, R43 ;  /* 0x0000002b282b7221 */ /* 0x000fc80000010000 */
[----:B------:R-:W-:-:S07]  /*172c0*/  IMAD.MOV.U32 R62, RZ, RZ, R43 ;  /* 0x000000ffff3e7224 */ /* 0x000fce00078e002b */
[----:B------:R-:W-:Y:S05]  /*172d0*/  WARPSYNC.COLLECTIVE R55, `(.L_x_4691) ;  /* 0x0000000037087348 */ /* 0x000fea0003c00000 */
[----:B------:R0:W1:Y:S02]  /*172e0*/  SHFL.BFLY P1, R60, R62, R61, R64 ;  /* 0x0c00003d3e3c7389 */ /* 0x0000640000020040 */
[----:B01----:R-:W-:Y:S05]  /*172f0*/  ENDCOLLECTIVE ;  /* 0x000000000000791b */ /* 0x003fea0003800000 */
.L_x_4691:
[----:B------:R-:W-:Y:S02]  /*17300*/  IMAD.MOV.U32 R61, RZ, RZ, 0x4 ;  /* 0x00000004ff3d7424 */ /* 0x000fe400078e00ff */
[----:B------:R-:W-:-:S04]  /*17310*/  IMAD.MOV.U32 R42, RZ, RZ, R60 ;  /* 0x000000ffff2a7224 */ /* 0x000fc800078e003c */
[----:B------:R-:W-:-:S05]  /*17320*/  FADD.FTZ R42, R43, R42 ;  /* 0x0000002a2b2a7221 */ /* 0x000fca0000010000 */
[----:B------:R-:W-:-:S07]  /*17330*/  MOV R62, R42 ;  /* 0x0000002a003e7202 */ /* 0x000fce0000000f00 */
[----:B------:R-:W-:Y:S05]  /*17340*/  WARPSYNC.COLLECTIVE R55, `(.L_x_4692) ;  /* 0x0000000037087348 */ /* 0x000fea0003c00000 */
[----:B------:R0:W1:Y:S02]  /*17350*/  SHFL.BFLY P1, R60, R62, R61, R64 ;  /* 0x0c00003d3e3c7389 */ /* 0x0000640000020040 */
[----:B01----:R-:W-:Y:S05]  /*17360*/  ENDCOLLECTIVE ;  /* 0x000000000000791b */ /* 0x003fea0003800000 */
.L_x_4692:
[----:B------:R-:W-:Y:S01]  /*17370*/  HFMA2 R61, -RZ, RZ, 0, 4.76837158203125e-07 ;  /* 0x00000008ff3d7431 */ /* 0x000fe200000001ff */
[----:B------:R-:W-:-:S05]  /*17380*/  MOV R45, R60 ;  /* 0x0000003c002d7202 */ /* 0x000fca0000000f00 */
[----:B------:R-:W-:-:S04]  /*17390*/  FADD.FTZ R45, R42, R45 ;  /* 0x0000002d2a2d7221 */ /* 0x000fc80000010000 */
[----:B------:R-:W-:-:S07]  /*173a0*/  IMAD.MOV.U32 R62, RZ, RZ, R45 ;  /* 0x000000ffff3e7224 */ /* 0x000fce00078e002d */
[----:B------:R-:W-:Y:S05]  /*173b0*/  WARPSYNC.COLLECTIVE R55, `(.L_x_4693) ;  /* 0x0000000037087348 */ /* 0x000fea0003c00000 */
[----:B------:R0:W1:Y:S02]  /*173c0*/  SHFL.BFLY P1, R60, R62, R61, R64 ;  /* 0x0c00003d3e3c7389 */ /* 0x0000640000020040 */
[----:B01----:R-:W-:Y:S05]  /*173d0*/  ENDCOLLECTIVE ;  /* 0x000000000000791b */ /* 0x003fea0003800000 */
.L_x_4693:
[----:B------:R-:W-:Y:S02]  /*173e0*/  IMAD.MOV.U32 R61, RZ, RZ, 0x10 ;  /* 0x00000010ff3d7424 */ /* 0x000fe400078e00ff */
[----:B------:R-:W-:-:S04]  /*173f0*/  IMAD.MOV.U32 R54, RZ, RZ, R60 ;  /* 0x000000ffff367224 */ /* 0x000fc800078e003c */
[----:B------:R-:W-:-:S05]  /*17400*/  FADD.FTZ R54, R45, R54 ;  /* 0x000000362d367221 */ /* 0x000fca0000010000 */
[----:B------:R-:W-:-:S07]  /*17410*/  MOV R62, R54 ;  /* 0x00000036003e7202 */ /* 0x000fce0000000f00 */
[----:B------:R-:W-:Y:S05]  /*17420*/  WARPSYNC.COLLECTIVE R55, `(.L_x_4694) ;  /* 0x0000000037087348 */ /* 0x000fea0003c00000 */
[----:B------:R0:W1:Y:S02]  /*17430*/  SHFL.BFLY P1, R60, R62, R61, R64 ;  /* 0x0c00003d3e3c7389 */ /* 0x0000640000020040 */
[----:B01----:R-:W-:Y:S05]  /*17440*/  ENDCOLLECTIVE ;  /* 0x000000000000791b */ /* 0x003fea0003800000 */
.L_x_4694:
[----:B------:R-:W-:Y:S01]  /*17450*/  MOV R47, R60 ;  /* 0x0000003c002f7202 */ /* 0x000fe20000000f00 */
[----:B------:R-:W-:Y:S06]  /*17460*/  BRA `(.L_x_4695) ;  /* 0xffffffe800907947 */ /* 0x000fec000383ffff */
.L_x_4696:
        /* <DEDUP_REMOVED lines=9> */
.L_x_37253:


//--------------------- .text._ZN10layer_norm13ln_fwd_kernelINS_13Kernel_traitsI6__halfS2_S2_S2_fjLj1024ELj1ELj4ELj1ELj16ENS_18Kernel_traits_baseILj1024ES2_S2_S2_S2_fjLj128EEEEELb1ELb0ELb1ELb0EEEvNS_9FwdParamsE --------------------------
	.section	.text._ZN10layer_norm13ln_fwd_kernelINS_13Kernel_traitsI6__halfS2_S2_S2_fjLj1024ELj1ELj4ELj1ELj16ENS_18Kernel_traits_baseILj1024ES2_S2_S2_S2_fjLj128EEEEELb1ELb0ELb1ELb0EEEvNS_9FwdParamsE,"ax",@progbits
	.align	128
        .global         _ZN10layer_norm13ln_fwd_kernelINS_13Kernel_traitsI6__halfS2_S2_S2_fjLj1024ELj1ELj4ELj1ELj16ENS_18Kernel_traits_baseILj1024ES2_S2_S2_S2_fjLj128EEEEELb1ELb0ELb1ELb0EEEvNS_9FwdParamsE
        .type           _ZN10layer_norm13ln_fwd_kernelINS_13Kernel_traitsI6__halfS2_S2_S2_fjLj1024ELj1ELj4ELj1ELj16ENS_18Kernel_traits_baseILj1024ES2_S2_S2_S2_fjLj128EEEEELb1ELb0ELb1ELb0EEEvNS_9FwdParamsE,@function
        .size           _ZN10layer_norm13ln_fwd_kernelINS_13Kernel_traitsI6__halfS2_S2_S2_fjLj1024ELj1ELj4ELj1ELj16ENS_18Kernel_traits_baseILj1024ES2_S2_S2_S2_fjLj128EEEEELb1ELb0ELb1ELb0EEEvNS_9FwdParamsE,(.L_x_37254 - _ZN10layer_norm13ln_fwd_kernelINS_13Kernel_traitsI6__halfS2_S2_S2_fjLj1024ELj1ELj4ELj1ELj16ENS_18Kernel_traits_baseILj1024ES2_S2_S2_S2_fjLj128EEEEELb1ELb0ELb1ELb0EEEvNS_9FwdParamsE)
        .other          _ZN10layer_norm13ln_fwd_kernelINS_13Kernel_traitsI6__halfS2_S2_S2_fjLj1024ELj1ELj4ELj1ELj16ENS_18Kernel_traits_baseILj1024ES2_S2_S2_S2_fjLj128EEEEELb1ELb0ELb1ELb0EEEvNS_9FwdParamsE,@"STO_CUDA_ENTRY STV_DEFAULT"
_ZN10layer_norm13ln_fwd_kernelINS_13Kernel_traitsI6__halfS2_S2_S2_fjLj1024ELj1ELj4ELj1ELj16ENS_18Kernel_traits_baseILj1024ES2_S2_S2_S2_fjLj128EEEEELb1ELb0ELb1ELb0EEEvNS_9FwdParamsE:
.text._ZN10layer_norm13ln_fwd_kernelINS_13Kernel_traitsI6__halfS2_S2_S2_fjLj1024ELj1ELj4ELj1ELj16ENS_18Kernel_traits_baseILj1024ES2_S2_S2_S2_fjLj128EEEEELb1ELb0ELb1ELb0EEEvNS_9FwdParamsE:
        /* <DEDUP_REMOVED lines=18> */
[----:B------:R-:W-:Y:S01]  /*0120*/  BSSY.RECONVERGENT B0, `(.L_x_4697) ;  /* 0x0000067000007945 */ /* 0x000fe20003800200 */
[----:B------:R-:W1:Y:S01]  /*0130*/  S2UR UR5, SR_CTAID.X ;  /* 0x00000000000579c3 */ /* 0x000e620000002500 */
[----:B-----5:R-:W-:Y:S01]  /*0140*/  LOP3.LUT R67, R65, 0x1f, RZ, 0xc, !PT ;  /* 0x0000001f41437812 */ /* 0x020fe200078e0cff */
[----:B------:R-:W-:Y:S01]  /*0150*/  UISETP.NE.AND.EX UP0, UPT, UR11, URZ, UPT, UP0 ;  /* 0x000000ff0b00728c */ /* 0x000fe2000bf05300 */
[----:B------:R-:W-:-:S05]  /*0160*/  SHF.R.U32.HI R64, RZ, 0x5, R65 ;  /* 0x00000005ff407819 */ /* 0x000fca0000011641 */
[----:B------:R-:W3:Y:S01]  /*0170*/  LDC R66, c[0x0][0x360] ;  /* 0x0000d800ff427b82 */ /* 0x000ee20000000800 */
[----:B-1----:R-:W-:-:S06]  /*0180*/  USHF.L.U32 UR4, UR5, 0x2, URZ ;  /* 0x0000000205047899 */ /* 0x002fcc00080006ff */
[----:B------:R-:W-:Y:S01]  /*0190*/  LOP3.LUT R64, R64, UR4, RZ, 0xfc, !PT ;  /* 0x0000000440407c12 */ /* 0x000fe2000f8efcff */
[----:B---3--:R-:W-:Y:S01]  /*01a0*/  IMAD R66, R66, UR5, R65 ;  /* 0x0000000542427c24 */ /* 0x008fe2000f8e0241 */
[----:B------:R-:W-:Y:S02]  /*01b0*/  LOP3.LUT R65, R65, 0x1f, RZ, 0xc0, !PT ;  /* 0x0000001f41417812 */ /* 0x000fe400078ec0ff */
[----:B--2---:R-:W-:Y:S02]  /*01c0*/  @P0 R2UR UR6, R2 ;  /* 0x00000000020602ca */ /* 0x004fe400000e0000 */
[----:B------:R-:W-:Y:S02]  /*01d0*/  @P0 R2UR UR7, R3 ;  /* 0x00000000030702ca */ /* 0x000fe400000e0000 */
[----:B------:R-:W-:Y:S02]  /*01e0*/  SHF.R.S32.HI R2, RZ, 0x1f, R11 ;  /* 0x0000001fff027819 */ /* 0x000fe4000001140b */
[----:B0-----:R-:W-:-:S02]  /*01f0*/  @P0 IADD3 R0, P1, PT, R4, R9, RZ ;  /* 0x0000000904000210 */ /* 0x001fc40007f3e0ff */
[----:B------:R-:W-:-:S03]  /*0200*/  LEA.HI R2, R2, R11, RZ, 0x3 ;  /* 0x0000000b02027211 */ /* 0x000fc600078f18ff */
[----:B------:R-:W-:Y:S01]  /*0210*/  @P0 IMAD.X R7, RZ, RZ, R5, P1 ;  /* 0x000000ffff070224 */ /* 0x000fe200008e0605 */
[----:B------:R-:W-:Y:S01]  /*0220*/  LEA.HI.SX32 R67, R2, R67, 0x1d ;  /* 0x0000004302437211 */ /* 0x000fe200078feaff */
[----:B------:R-:W-:Y:S02]  /*0230*/  UIADD3 UR15, UPT, UPT, UR6, -0x61c88647, URZ ;  /* 0x9e3779b9060f7890 */ /* 0x000fe4000fffe0ff */
[----:B------:R-:W-:Y:S01]  /*0240*/  UIADD3 UR16, UPT, UPT, UR7, -0x4498517b, URZ ;  /* 0xbb67ae8507107890 */ /* 0x000fe2000fffe0ff */
[--C-:B------:R-:W-:Y:S01]  /*0250*/  SHF.R.U64 R23, R0, 0x2, R7.reuse ;  /* 0x0000000200177819 */ /* 0x100fe20000001207 */
[----:B------:R-:W-:Y:S01]  /*0260*/  UIADD3 UR17, UPT, UPT, UR6, 0x3c6ef372, URZ ;  /* 0x3c6ef37206117890 */ /* 0x000fe2000fffe0ff */
[----:B------:R-:W-:Y:S01]  /*0270*/  SHF.R.U32.HI R22, RZ, 0x2, R7 ;  /* 0x00000002ff167819 */ /* 0x000fe20000011607 */
[----:B------:R-:W-:Y:S02]  /*0280*/  UIADD3 UR18, UPT, UPT, UR7, 0x76cf5d0a, URZ ;  /* 0x76cf5d0a07127890 */ /* 0x000fe4000fffe0ff */
[----:B------:R-:W-:-:S02]  /*0290*/  UIADD3 UR19, UPT, UPT, UR6, -0x255992d5, URZ ;  /* 0xdaa66d2b06137890 */ /* 0x000fc4000fffe0ff */
[----:B------:R-:W-:Y:S02]  /*02a0*/  UIADD3 UR20, UPT, UPT, UR7, 0x32370b8f, URZ ;  /* 0x32370b8f07147890 */ /* 0x000fe4000fffe0ff */
        /* <DEDUP_REMOVED lines=47> */
.L_x_4698:
        /* <DEDUP_REMOVED lines=31> */
.L_x_4699:
[----:B------:R-:W-:Y:S05]  /*0790*/  BSYNC.RECONVERGENT B0 ;  /* 0x0000000000007941 */ /* 0x000fea0003800200 */
.L_x_4697:
[----:B------:R-:W0:Y:S02]  /*07a0*/  LDCU UR4, c[0x0][0x384] ;  /* 0x00007080ff0477ac */ /* 0x000e240008000800 */
[----:B0-----:R-:W-:-:S13]  /*07b0*/  ISETP.GE.AND P0, PT, R64, UR4, PT ;  /* 0x0000000440007c0c */ /* 0x001fda000bf06270 */
[----:B------:R-:W-:Y:S05]  /*07c0*/  @P0 EXIT ;  /* 0x000000000000094d */ /* 0x000fea0003800000 */
[----:B------:R-:W-:-:S04]  /*07d0*/  IMAD.HI.U32 R3, R66, -0x326172a9, RZ ;  /* 0xcd9e8d5742037827 */ /* 0x000fc800078e00ff */
[----:B------:R-:W-:Y:S01]  /*07e0*/  HFMA2 R17, -RZ, RZ, 0, 0 ;  /* 0x00000000ff117431 */ /* 0x000fe200000001ff */
[----:B------:R-:W-:Y:S01]  /*07f0*/  BSSY B0, `(.L_x_4700) ;  /* 0x000188a000007945 */ /* 0x000fe20003800000 */
[----:B------:R-:W-:Y:S01]  /*0800*/  LOP3.LUT R19, R0, 0x3, RZ, 0xc0, !PT ;  /* 0x0000000300137812 */ /* 0x000fe200078ec0ff */
[C---:B------:R-:W-:Y:S01]  /*0810*/  IMAD.HI.U32 R2, R23.reuse, -0x2daee0ad, RZ ;  /* 0xd2511f5317027827 */ /* 0x040fe200078e00ff */
[----:B------:R-:W-:Y:S01]  /*0820*/  LOP3.LUT R3, R22, UR6, R3, 0x96, !PT ;  /* 0x0000000616037c12 */ /* 0x000fe2000f8e9603 */
[----:B------:R-:W0:Y:S02]  /*0830*/  LDCU UR10, c[0x0][0x404] ;  /* 0x00008080ff0a77ac */ /* 0x000e240008000800 */
[----:B------:R-:W-:Y:S01]  /*0840*/  IMAD R5, R66, -0x326172a9, RZ ;  /* 0xcd9e8d5742057824 */ /* 0x000fe200078e02ff */
[----:B------:R-:W-:Y:S01]  /*0850*/  LOP3.LUT R2, R2, UR7, RZ, 0x3c, !PT ;  /* 0x0000000702027c12 */ /* 0x000fe2000f8e3cff */
[----:B------:R-:W-:Y:S01]  /*0860*/  IMAD R7, R23, -0x2daee0ad, RZ ;  /* 0xd2511f5317077824 */ /* 0x000fe200078e02ff */
[----:B------:R-:W1:Y:S01]  /*0870*/  LDCU.U8 UR11, c[0x0][0x410] ;  /* 0x00008200ff0b77ac */ /* 0x000e620008000000 */
[----:B------:R-:W-:Y:S01]  /*0880*/  IMAD.HI.U32 R6, R3, -0x2daee0ad, RZ ;  /* 0xd2511f5303067827 */ /* 0x000fe200078e00ff */
[----:B------:R-:W2:Y:S03]  /*0890*/  LDCU UR14, c[0x0][0x448] ;  /* 0x00008900ff0e77ac */ /* 0x000ea60008000800 */
[C---:B------:R-:W-:Y:S01]  /*08a0*/  IMAD.HI.U32 R4, R2.reuse, -0x326172a9, RZ ;  /* 0xcd9e8d5702047827 */ /* 0x040fe200078e00ff */
[----:B------:R-:W-:Y:S01]  /*08b0*/  LOP3.LUT R6, R7, UR16, R6, 0x96, !PT ;  /* 0x0000001007067c12 */ /* 0x000fe2000f8e9606 */
[----:B------:R-:W3:Y:S02]  /*08c0*/  LDCU.64 UR12, c[0x0][0x408] ;  /* 0x00008100ff0c77ac */ /* 0x000ee40008000a00 */
[----:B------:R-:W-:Y:S01]  /*08d0*/  IMAD R8, R3, -0x2daee0ad, RZ ;  /* 0xd2511f5303087824 */ /* 0x000fe200078e02ff */
[----:B------:R-:W-:Y:S01]  /*08e0*/  LOP3.LUT R4, R5, UR15, R4, 0x96, !PT ;  /* 0x0000000f05047c12 */ /* 0x000fe2000f8e9604 */
[----:B------:R-:W-:Y:S01]  /*08f0*/  IMAD R5, R2, -0x326172a9, RZ ;  /* 0xcd9e8d5702057824 */ /* 0x000fe200078e02ff */
[----:B------:R-:W4:Y:S01]  /*0900*/  LDCU.64 UR4, c[0x0][0x3a0] ;  /* 0x00007400ff0477ac */ /* 0x000f220008000a00 */
        /* <DEDUP_REMOVED lines=48> */
.L_x_5188:
        /* <DEDUP_REMOVED lines=9> */
[----:B------:R-:W-:Y:S04]  /*0ca0*/  BSSY.RECONVERGENT B1, `(.L_x_4701) ;  /* 0x00005bd000017945 */ /* 0x000fe80003800200 */
[----:B------:R-:W-:-:S04]  /*0cb0*/  SHF.R.S32.HI R99, RZ, 0x1f, R96 ;  /* 0x0000001fff637819 */ /* 0x000fc80000011460 */
[----:B------:R-:W-:-:S04]  /*0cc0*/  LEA.HI R96, R99, R96, RZ, 0x3 ;  /* 0x0000006063607211 */ /* 0x000fc800078f18ff */
[----:B------:R-:W-:Y:S02]  /*0cd0*/  LEA.HI.SX32 R96, R96, R65, 0x1d ;  /* 0x0000004160607211 */ /* 0x000fe400078feaff */
[----:B--2---:R-:W-:-:S13]  /*0ce0*/  ISETP.GE.AND P2, PT, R97, 0x1, PT ;  /* 0x000000016100780c */ /* 0x004fda0003f46270 */
[----:B------:R-:W-:-:S04]  /*0cf0*/  @P2 VIADD R94, R97, 0xffffffff ;  /* 0xffffffff615e2836 */ /* 0x000fc80000000000 */
[----:B------:R-:W-:-:S05]  /*0d00*/  @P2 IMAD R94, R94, R95, RZ ;  /* 0x0000005f5e5e2224 */ /* 0x000fca00078e02ff */
[----:B------:R-:W-:-:S04]  /*0d10*/  @P2 SHF.R.S32.HI R101, RZ, 0x1f, R94 ;  /* 0x0000001fff652819 */ /* 0x000fc8000001145e */
[----:B------:R-:W-:Y:S01]  /*0d20*/  @P2 LEA.HI R62, R101, R94, RZ, 0x3 ;  /* 0x0000005e653e2211 */ /* 0x000fe200078f18ff */
[----:B------:R-:W-:-:S03]  /*0d30*/  IMAD.MOV.U32 R94, RZ, RZ, RZ ;  /* 0x000000ffff5e7224 */ /* 0x000fc600078e00ff */
[----:B------:R-:W-:Y:S01]  /*0d40*/  @P2 LEA.HI.SX32 R94, R62, R65, 0x1d ;  /* 0x000000413e5e2211 */ /* 0x000fe200078feaff */
[----:B0-----:R-:W-:Y:S06]  /*0d50*/  @!P0 BRA `(.L_x_4702) ;  /* 0x0000005800c48947 */ /* 0x001fec0003800000 */
[----:B------:R-:W-:Y:S04]  /*0d60*/  BSSY.RECONVERGENT B2, `(.L_x_4703) ;  /* 0x0000005000027945 */ /* 0x000fe80003800200 */
[----:B------:R-:W-:Y:S05]  /*0d70*/  @!P2 BRA `(.L_x_4704) ;  /* 0x00000000000ca947 */ /* 0x000fea0003800000 */
[----:B------:R-:W0:Y:S02]  /*0d80*/  LDC.64 R24, c[0x0][0x390] ;  /* 0x0000e400ff187b82 */ /* 0x000e240000000a00 */
[----:B0-----:R-:W-:-:S06]  /*0d90*/  IMAD.WIDE.U32 R24, R94, 0x10, R24 ;  /* 0x000000105e187825 */ /* 0x001fcc00078e0018 */
[----:B------:R-:W5:Y:S02]  /*0da0*/  LDG.E.128 R24, desc[UR8][R24.64] ;  /* 0x0000000818187981 */ /* 0x000f64000c1e1d00 */
.L_x_4704:
[----:B------:R-:W-:Y:S05]  /*0db0*/  BSYNC.RECONVERGENT B2 ;  /* 0x0000000000027941 */ /* 0x000fea0003800200 */
.L_x_4703:
        /* <DEDUP_REMOVED lines=10> */
[----:B--2---:R-:W-:Y:S01]  /*0e60*/  @!P1 HADD2.F32 R16, -RZ, R60.H0_H0 ;  /* 0x2000003cff109230 */ /* 0x004fe20000004100 */
        /* <DEDUP_REMOVED lines=17> */
.L_x_4710:
        /* <DEDUP_REMOVED lines=13> */
.L_x_4712:
[----:B------:R-:W-:Y:S05]  /*1050*/  BSYNC.RECONVERGENT B4 ;  /* 0x0000000000047941 */ /* 0x000fea0003800200 */
.L_x_4711:
        /* <DEDUP_REMOVED lines=39> */
[----:B------:R-:W-:Y:S02]  /*12d0*/  LOP3.LUT R21, R14, UR32, R99, 0x96, !PT ;  /* 0x000000200e157c12 */ /* 0x000fe4000f8e9663 */
[----:B------:R-:W-:-:S07]  /*12e0*/  MOV R14, R92 ;  /* 0x0000005c000e7202 */ /* 0x000fce0000000f00 */
.L_x_4709:
[----:B------:R-:W-:Y:S05]  /*12f0*/  BSYNC.RECONVERGENT B3 ;  /* 0x0000000000037941 */ /* 0x000fea0003800200 */
.L_x_4708:
[----:B------:R-:W-:Y:S01]  /*1300*/  I2FP.F32.U32 R14, R14 ;  /* 0x0000000e000e7245 */ /* 0x000fe20000201000 */
[----:B-----5:R-:W-:Y:S02]  /*1310*/  HADD2.F32 R15, -RZ, R24.H0_H0 ;  /* 0x20000018ff0f7230 */ /* 0x020fe40000004100 */
[----:B------:R-:W-:-:S03]  /*1320*/  IMAD.MOV.U32 R19, RZ, RZ, 0x2f800000 ;  /* 0x2f800000ff137424 */ /* 0x000fc600078e00ff */
[----:B------:R-:W-:Y:S01]  /*1330*/  FMUL.FTZ R15, R15, UR13 ;  /* 0x0000000d0f0f7c20 */ /* 0x000fe20008410000 */
[----:B------:R-:W-:Y:S01]  /*1340*/  FFMA.FTZ R14, R14, R19, 1.1641532182693481445e-10 ;  /* 0x2f0000000e0e7423 */ /* 0x000fe20000010013 */
[----:B------:R-:W-:Y:S02]  /*1350*/  HADD2.F32 R19, -RZ, R60.H0_H0 ;  /* 0x2000003cff137230 */ /* 0x000fe40000004100 */
[----:B------:R-:W-:Y:S02]  /*1360*/  FMUL.FTZ R15, R15, UR12 ;  /* 0x0000000c0f0f7c20 */ /* 0x000fe40008410000 */
[----:B------:R-:W-:-:S04]  /*1370*/  FSETP.GTU.FTZ.AND P3, PT, R14, UR10, PT ;  /* 0x0000000a0e007c0b */ /* 0x000fc8000bf7c000 */
[----:B------:R-:W-:Y:S02]  /*1380*/  FSEL R16, R15, RZ, !P3 ;  /* 0x000000ff0f107208 */ /* 0x000fe40005800000 */
[----:B------:R-:W-:-:S03]  /*1390*/  SEL R15, RZ, 0x1, P3 ;  /* 0x00000001ff0f7807 */ /* 0x000fc60001800000 */
[----:B------:R-:W-:-:S07]  /*13a0*/  FADD.FTZ R16, R19, R16 ;  /* 0x0000001013107221 */ /* 0x000fce0000010000 */
.L_x_4707:
[----:B------:R-:W-:Y:S05]  /*13b0*/  BSYNC.RECONVERGENT B2 ;  /* 0x0000000000027941 */ /* 0x000fea0003800200 */
.L_x_4706:
[----:B------:R-:W-:Y:S01]  /*13c0*/  BSSY.RECONVERGENT B2, `(.L_x_4713) ;  /* 0x0000059000027945 */ /* 0x000fe20003800200 */
[----:B------:R-:W-:Y:S01]  /*13d0*/  F2FP.F16.F32.PACK_AB R92, RZ, R16 ;  /* 0x00000010ff5c723e */ /* 0x000fe200000000ff */
[----:B------:R-:W-:Y:S01]  /*13e0*/  @!P1 HADD2.F32 R14, -RZ, R60.H1_H1 ;  /* 0x3000003cff0e9230 */ /* 0x000fe20000004100 */
        /* <DEDUP_REMOVED lines=19> */
.L_x_4717:
        /* <DEDUP_REMOVED lines=13> */
.L_x_4719:
[----:B------:R-:W-:Y:S05]  /*15f0*/  BSYNC.RECONVERGENT B4 ;  /* 0x0000000000047941 */ /* 0x000fea0003800200 */
.L_x_4718:
        /* <DEDUP_REMOVED lines=40> */
[----:B------:R-:W-:-:S07]  /*1880*/  LOP3.LUT R21, R74, UR32, R85, 0x96, !PT ;  /* 0x000000204a157c12 */ /* 0x000fce000f8e9655 */
.L_x_4716:
[----:B------:R-:W-:Y:S05]  /*1890*/  BSYNC.RECONVERGENT B3 ;  /* 0x0000000000037941 */ /* 0x000fea0003800200 */
.L_x_4715:
[----:B------:R-:W-:Y:S01]  /*18a0*/  I2FP.F32.U32 R13, R13 ;  /* 0x0000000d000d7245 */ /* 0x000fe20000201000 */
[----:B-----5:R-:W-:Y:S02]  /*18b0*/  HADD2.F32 R14, -RZ, R24.H1_H1 ;  /* 0x30000018ff0e7230 */ /* 0x020fe40000004100 */
[----:B------:R-:W-:Y:S02]  /*18c0*/  IMAD.MOV.U32 R74, RZ, RZ, 0x2f800000 ;  /* 0x2f800000ff4a7424 */ /* 0x000fe400078e00ff */
[----:B------:R-:W-:Y:S02]  /*18d0*/  HADD2.F32 R75, -RZ, R60.H1_H1 ;  /* 0x3000003cff4b7230 */ /* 0x000fe40000004100 */
[----:B------:R-:W-:Y:S01]  /*18e0*/  FMUL.FTZ R14, R14, UR13 ;  /* 0x0000000d0e0e7c20 */ /* 0x000fe20008410000 */
[----:B------:R-:W-:-:S03]  /*18f0*/  FFMA.FTZ R13, R13, R74, 1.1641532182693481445e-10 ;  /* 0x2f0000000d0d7423 */ /* 0x000fc6000001004a */
[----:B------:R-:W-:Y:S02]  /*1900*/  FMUL.FTZ R14, R14, UR12 ;  /* 0x0000000c0e0e7c20 */ /* 0x000fe40008410000 */
[----:B------:R-:W-:-:S04]  /*1910*/  FSETP.GTU.FTZ.AND P3, PT, R13, UR10, PT ;  /* 0x0000000a0d007c0b */ /* 0x000fc8000bf7c000 */
[----:B------:R-:W-:Y:S02]  /*1920*/  FSEL R14, R14, RZ, !P3 ;  /* 0x000000ff0e0e7208 */ /* 0x000fe40005800000 */
[----:B------:R-:W-:-:S03]  /*1930*/  SEL R13, RZ, 0x1, P3 ;  /* 0x00000001ff0d7807 */ /* 0x000fc60001800000 */
[----:B------:R-:W-:-:S07]  /*1940*/  FADD.FTZ R14, R75, R14 ;  /* 0x0000000e4b0e7221 */ /* 0x000fce0000010000 */
.L_x_4714:
[----:B------:R-:W-:Y:S05]  /*1950*/  BSYNC.RECONVERGENT B2 ;  /* 0x0000000000027941 */ /* 0x000fea0003800200 */
.L_x_4713:
[----:B------:R-:W-:Y:S01]  /*1960*/  BSSY.RECONVERGENT B2, `(.L_x_4720) ;  /* 0x000005a000027945 */ /* 0x000fe20003800200 */
[----:B------:R-:W-:Y:S01]  /*1970*/  F2FP.F16.F32.PACK_AB R100, RZ, R14 ;  /* 0x0000000eff64723e */ /* 0x000fe200000000ff */
[----:B------:R-:W-:Y:S01]  /*1980*/  @!P1 HADD2.F32 R75, -RZ, R61.H0_H0 ;  /* 0x2000003dff4b9230 */ /* 0x000fe20000004100 */
        /* <DEDUP_REMOVED lines=19> */
.L_x_4724:
        /* <DEDUP_REMOVED lines=13> */
.L_x_4726:
[----:B------:R-:W-:Y:S05]  /*1b90*/  BSYNC.RECONVERGENT B4 ;  /* 0x0000000000047941 */ /* 0x000fea0003800200 */
.L_x_4725:
        /* <DEDUP_REMOVED lines=42> */
.L_x_4723:
[----:B------:R-:W-:Y:S05]  /*1e40*/  BSYNC.RECONVERGENT B3 ;  /* 0x0000000000037941 */ /* 0x000fea0003800200 */
.L_x_4722:
[----:B------:R-:W-:Y:S01]  /*1e50*/  HFMA2 R75, -RZ, RZ, 0.1171875, 0 ;  /* 0x2f800000ff4b7431 */ /* 0x000fe200000001ff */
[----:B------:R-:W-:Y:S01]  /*1e60*/  I2FP.F32.U32 R12, R12 ;  /* 0x0000000c000c7245 */ /* 0x000fe20000201000 */
[----:B-----5:R-:W-:Y:S02]  /*1e70*/  HADD2.F32 R19, -RZ, R25.H0_H0 ;  /* 0x20000019ff137230 */ /* 0x020fe40000004100 */
[----:B------:R-:W-:-:S03]  /*1e80*/  HADD2.F32 R74, -RZ, R61.H0_H0 ;  /* 0x2000003dff4a7230 */ /* 0x000fc60000004100 */
[----:B------:R-:W-:Y:S01]  /*1e90*/  FMUL.FTZ R19, R19, UR13 ;  /* 0x0000000d13137c20 */ /* 0x000fe20008410000 */
[----:B------:R-:W-:-:S03]  /*1ea0*/  FFMA.FTZ R12, R12, R75, 1.1641532182693481445e-10 ;  /* 0x2f0000000c0c7423 */ /* 0x000fc6000001004b */
[----:B------:R-:W-:Y:S02]  /*1eb0*/  FMUL.FTZ R19, R19, UR12 ;  /* 0x0000000c13137c20 */ /* 0x000fe40008410000 */
[----:B------:R-:W-:-:S04]  /*1ec0*/  FSETP.GTU.FTZ.AND P3, PT, R12, UR10, PT ;  /* 0x0000000a0c007c0b */ /* 0x000fc8000bf7c000 */
[----:B------:R-:W-:Y:S02]  /*1ed0*/  FSEL R19, R19, RZ, !P3 ;  /* 0x000000ff13137208 */ /* 0x000fe40005800000 */
[----:B------:R-:W-:-:S03]  /*1ee0*/  SEL R12, RZ, 0x1, P3 ;  /* 0x00000001ff0c7807 */ /* 0x000fc60001800000 */
[----:B------:R-:W-:-:S07]  /*1ef0*/  FADD.FTZ R75, R74, R19 ;  /* 0x000000134a4b7221 */ /* 0x000fce0000010000 */
.L_x_4721:
[----:B------:R-:W-:Y:S05]  /*1f00*/  BSYNC.RECONVERGENT B2 ;  /* 0x0000000000027941 */ /* 0x000fea0003800200 */
.L_x_4720:
[----:B------:R-:W-:Y:S01]  /*1f10*/  BSSY.RECONVERGENT B2, `(.L_x_4727) ;  /* 0x0000059000027945 */ /* 0x000fe20003800200 */
[----:B------:R-:W-:Y:S01]  /*1f20*/  F2FP.F16.F32.PACK_AB R101, RZ, R75 ;  /* 0x0000004bff65723e */ /* 0x000fe200000000ff */
[----:B------:R-:W-:Y:S02]  /*1f30*/  @!P1 HADD2.F32 R74, -RZ, R61.H1_H1 ;  /* 0x3000003dff4a9230 */ /* 0x000fe40000004100 */
[----:B------:R-:W-:Y:S02]  /*1f40*/  @!P1 IMAD.MOV.U32 R84, RZ, RZ, R60 ;  /* 0x000000ffff549224 */ /* 0x000fe400078e003c */
        /* <DEDUP_REMOVED lines=18> */
.L_x_4731:
        /* <DEDUP_REMOVED lines=13> */
.L_x_4733:
[----:B------:R-:W-:Y:S05]  /*2140*/  BSYNC.RECONVERGENT B4 ;  /* 0x0000000000047941 */ /* 0x000fea0003800200 */
.L_x_4732:
        /* <DEDUP_REMOVED lines=41> */
.L_x_4730:
[----:B------:R-:W-:Y:S05]  /*23e0*/  BSYNC.RECONVERGENT B3 ;  /* 0x0000000000037941 */ /* 0x000fea0003800200 */
.L_x_4729:
[----:B------:R-:W-:Y:S01]  /*23f0*/  HFMA2 R74, -RZ, RZ, 0.1171875, 0 ;  /* 0x2f800000ff4a7431 */ /* 0x000fe200000001ff */
[----:B------:R-:W-:Y:S01]  /*2400*/  I2FP.F32.U32 R11, R11 ;  /* 0x0000000b000b7245 */ /* 0x000fe20000201000 */
[----:B-----5:R-:W-:Y:S02]  /*2410*/  HADD2.F32 R60, -RZ, R25.H1_H1 ;  /* 0x30000019ff3c7230 */ /* 0x020fe40000004100 */
[----:B------:R-:W-:-:S03]  /*2420*/  HADD2.F32 R61, -RZ, R61.H1_H1 ;  /* 0x3000003dff3d7230 */ /* 0x000fc60000004100 */
[----:B------:R-:W-:Y:S01]  /*2430*/  FMUL.FTZ R60, R60, UR13 ;  /* 0x0000000d3c3c7c20 */ /* 0x000fe20008410000 */
[----:B------:R-:W-:-:S03]  /*2440*/  FFMA.FTZ R11, R11, R74, 1.1641532182693481445e-10 ;  /* 0x2f0000000b0b7423 */ /* 0x000fc6000001004a */
[----:B------:R-:W-:Y:S02]  /*2450*/  FMUL.FTZ R60, R60, UR12 ;  /* 0x0000000c3c3c7c20 */ /* 0x000fe40008410000 */
[----:B------:R-:W-:-:S04]  /*2460*/  FSETP.GTU.FTZ.AND P3, PT, R11, UR10, PT ;  /* 0x0000000a0b007c0b */ /* 0x000fc8000bf7c000 */
[----:B------:R-:W-:Y:S02]  /*2470*/  FSEL R60, R60, RZ, !P3 ;  /* 0x000000ff3c3c7208 */ /* 0x000fe40005800000 */
[----:B------:R-:W-:-:S03]  /*2480*/  SEL R11, RZ, 0x1, P3 ;  /* 0x00000001ff0b7807 */ /* 0x000fc60001800000 */
[----:B------:R-:W-:-:S07]  /*2490*/  FADD.FTZ R74, R61, R60 ;  /* 0x0000003c3d4a7221 */ /* 0x000fce0000010000 */
.L_x_4728:
[----:B------:R-:W-:Y:S05]  /*24a0*/  BSYNC.RECONVERGENT B2 ;  /* 0x0000000000027941 */ /* 0x000fea0003800200 */
.L_x_4727:
[----:B------:R-:W-:Y:S01]  /*24b0*/  BSSY.RECONVERGENT B2, `(.L_x_4734) ;  /* 0x000005a000027945 */ /* 0x000fe20003800200 */
[----:B------:R-:W-:Y:S01]  /*24c0*/  F2FP.F16.F32.PACK_AB R103, RZ, R74 ;  /* 0x0000004aff67723e */ /* 0x000fe200000000ff */
[----:B------:R-:W-:Y:S02]  /*24d0*/  @!P1 HADD2.F32 R76, -RZ, R62.H0_H0 ;  /* 0x2000003eff4c9230 */ /* 0x000fe40000004100 */
        /* <DEDUP_REMOVED lines=19> */
.L_x_4738:
        /* <DEDUP_REMOVED lines=13> */
.L_x_4740:
[----:B------:R-:W-:Y:S05]  /*26e0*/  BSYNC.RECONVERGENT B4 ;  /* 0x0000000000047941 */ /* 0x000fea0003800200 */
.L_x_4739:
        /* <DEDUP_REMOVED lines=42> */
.L_x_4737:
[----:B------:R-:W-:Y:S05]  /*2990*/  BSYNC.RECONVERGENT B3 ;  /* 0x0000000000037941 */ /* 0x000fea0003800200 */
.L_x_4736:
[----:B------:R-:W-:Y:S01]  /*29a0*/  I2FP.F32.U32 R10, R10 ;  /* 0x0000000a000a7245 */ /* 0x000fe20000201000 */
[----:B-----5:R-:W-:Y:S02]  /*29b0*/  HADD2.F32 R19, -RZ, R26.H0_H0 ;  /* 0x2000001aff137230 */ /* 0x020fe40000004100 */
[----:B------:R-:W-:Y:S02]  /*29c0*/  IMAD.MOV.U32 R61, RZ, RZ, 0x2f800000 ;  /* 0x2f800000ff3d7424 */ /* 0x000fe400078e00ff */
[----:B------:R-:W-:Y:S02]  /*29d0*/  HADD2.F32 R76, -RZ, R62.H0_H0 ;  /* 0x2000003eff4c7230 */ /* 0x000fe40000004100 */
[----:B------:R-:W-:Y:S01]  /*29e0*/  FMUL.FTZ R19, R19, UR13 ;  /* 0x0000000d13137c20 */ /* 0x000fe20008410000 */
[----:B------:R-:W-:-:S03]  /*29f0*/  FFMA.FTZ R10, R10, R61, 1.1641532182693481445e-10 ;  /* 0x2f0000000a0a7423 */ /* 0x000fc6000001003d */
[----:B------:R-:W-:Y:S02]  /*2a00*/  FMUL.FTZ R19, R19, UR12 ;  /* 0x0000000c13137c20 */ /* 0x000fe40008410000 */
[----:B------:R-:W-:-:S04]  /*2a10*/  FSETP.GTU.FTZ.AND P3, PT, R10, UR10, PT ;  /* 0x0000000a0a007c0b */ /* 0x000fc8000bf7c000 */
[----:B------:R-:W-:Y:S02]  /*2a20*/  FSEL R19, R19, RZ, !P3 ;  /* 0x000000ff13137208 */ /* 0x000fe40005800000 */
[----:B------:R-:W-:-:S03]  /*2a30*/  SEL R10, RZ, 0x1, P3 ;  /* 0x00000001ff0a7807 */ /* 0x000fc60001800000 */
[----:B------:R-:W-:-:S07]  /*2a40*/  FADD.FTZ R76, R76, R19 ;  /* 0x000000134c4c7221 */ /* 0x000fce0000010000 */
.L_x_4735:
[----:B------:R-:W-:Y:S05]  /*2a50*/  BSYNC.RECONVERGENT B2 ;  /* 0x0000000000027941 */ /* 0x000fea0003800200 */
.L_x_4734:
        /* <DEDUP_REMOVED lines=22> */
.L_x_4745:
        /* <DEDUP_REMOVED lines=13> */
.L_x_4747:
[----:B------:R-:W-:Y:S05]  /*2c90*/  BSYNC.RECONVERGENT B4 ;  /* 0x0000000000047941 */ /* 0x000fea0003800200 */
.L_x_4746:
        /* <DEDUP_REMOVED lines=40> */
[----:B------:R-:W-:-:S07]  /*2f20*/  LOP3.LUT R21, R60, UR32, R99, 0x96, !PT ;  /* 0x000000203c157c12 */ /* 0x000fce000f8e9663 */
.L_x_4744:
[----:B------:R-:W-:Y:S05]  /*2f30*/  BSYNC.RECONVERGENT B3 ;  /* 0x0000000000037941 */ /* 0x000fea0003800200 */
.L_x_4743:
        /* <DEDUP_REMOVED lines=11> */
.L_x_4742:
[----:B------:R-:W-:Y:S05]  /*2ff0*/  BSYNC.RECONVERGENT B2 ;  /* 0x0000000000027941 */ /* 0x000fea0003800200 */
.L_x_4741:
        /* <DEDUP_REMOVED lines=22> */
.L_x_4752:
        /* <DEDUP_REMOVED lines=13> */
.L_x_4754:
[----:B------:R-:W-:Y:S05]  /*3230*/  BSYNC.RECONVERGENT B4 ;  /* 0x0000000000047941 */ /* 0x000fea0003800200 */
.L_x_4753:
        /* <DEDUP_REMOVED lines=41> */
.L_x_4751:
[----:B------:R-:W-:Y:S05]  /*34d0*/  BSYNC.RECONVERGENT B3 ;  /* 0x0000000000037941 */ /* 0x000fea0003800200 */
.L_x_4750:
        /* <DEDUP_REMOVED lines=11> */
.L_x_4749:
[----:B------:R-:W-:Y:S05]  /*3590*/  BSYNC.RECONVERGENT B2 ;  /* 0x0000000000027941 */ /* 0x000fea0003800200 */
.L_x_4748:
        /* <DEDUP_REMOVED lines=22> */
.L_x_4759:
        /* <DEDUP_REMOVED lines=13> */
.L_x_4761:
[----:B------:R-:W-:Y:S05]  /*37d0*/  BSYNC.RECONVERGENT B4 ;  /* 0x0000000000047941 */ /* 0x000fea0003800200 */
.L_x_4760:
        /* <DEDUP_REMOVED lines=42> */
.L_x_4758:
[----:B------:R-:W-:Y:S05]  /*3a80*/  BSYNC.RECONVERGENT B3 ;  /* 0x0000000000037941 */ /* 0x000fea0003800200 */
.L_x_4757:
        /* <DEDUP_REMOVED lines=11> */
.L_x_4756:
[----:B------:R-:W-:Y:S05]  /*3b40*/  BSYNC.RECONVERGENT B2 ;  /* 0x0000000000027941 */ /* 0x000fea0003800200 */
.L_x_4755:
[----:B------:R-:W-:Y:S02]  /*3b50*/  F2FP.F16.F32.PACK_AB R63, RZ, R85 ;  /* 0x00000055ff3f723e */ /* 0x000fe400000000ff */
[----:B------:R-:W-:Y:S02]  /*3b60*/  PRMT R62, R104, 0x5410, R62 ;  /* 0x00005410683e7816 */ /* 0x000fe4000000003e */
[----:B------:R-:W-:Y:S02]  /*3b70*/  PRMT R61, R101, 0x5410, R103 ;  /* 0x00005410653d7816 */ /* 0x000fe40000000067 */
[----:B------:R-:W-:Y:S02]  /*3b80*/  PRMT R60, R92, 0x5410, R100 ;  /* 0x000054105c3c7816 */ /* 0x000fe40000000064 */
[----:B------:R-:W-:Y:S01]  /*3b90*/  PRMT R63, R102, 0x5410, R63 ;  /* 0x00005410663f7816 */ /* 0x000fe2000000003f */
[----:B------:R-:W-:Y:S06]  /*3ba0*/  BRA `(.L_x_4762) ;  /* 0x0000002800bc7947 */ /* 0x000fec0003800000 */
.L_x_4705:
[----:B------:R-:W-:Y:S01]  /*3bb0*/  BSSY.RECONVERGENT B2, `(.L_x_4763) ;  /* 0x0000056000027945 */ /* 0x000fe20003800200 */
[----:B------:R-:W-:Y:S02]  /*3bc0*/  HFMA2 R16, -RZ, RZ, 0, 0 ;  /* 0x00000000ff107431 */ /* 0x000fe400000001ff */
[----:B------:R-:W-:Y:S02]  /*3bd0*/  IMAD.MOV.U32 R98, RZ, RZ, R92 ;  /* 0x000000ffff627224 */ /* 0x000fe400078e005c */
[----:B------:R-:W-:Y:S01]  /*3be0*/  IMAD.MOV.U32 R60, RZ, RZ, R19 ;  /* 0x000000ffff3c7224 */ /* 0x000fe200078e0013 */
        /* <DEDUP_REMOVED lines=17> */
.L_x_4767:
        /* <DEDUP_REMOVED lines=13> */
.L_x_4769:
[----:B------:R-:W-:Y:S05]  /*3dd0*/  BSYNC.RECONVERGENT B4 ;  /* 0x0000000000047941 */ /* 0x000fea0003800200 */
.L_x_4768:
        /* <DEDUP_REMOVED lines=40> */
[----:B------:R-:W-:-:S07]  /*4060*/  IMAD.MOV.U32 R14, RZ, RZ, R92 ;  /* 0x000000ffff0e7224 */ /* 0x000fce00078e005c */
.L_x_4766:
[----:B------:R-:W-:Y:S05]  /*4070*/  BSYNC.RECONVERGENT B3 ;  /* 0x0000000000037941 */ /* 0x000fea0003800200 */
.L_x_4765:
[----:B------:R-:W-:Y:S01]  /*4080*/  HFMA2 R15, -RZ, RZ, 0.1171875, 0 ;  /* 0x2f800000ff0f7431 */ /* 0x000fe200000001ff */
[----:B------:R-:W-:Y:S01]  /*4090*/  I2FP.F32.U32 R14, R14 ;  /* 0x0000000e000e7245 */ /* 0x000fe20000201000 */
[----:B-----5:R-:W-:-:S05]  /*40a0*/  HADD2.F32 R16, -RZ, R24.H0_H0 ;  /* 0x20000018ff107230 */ /* 0x020fca0000004100 */
[----:B------:R-:W-:Y:S01]  /*40b0*/  FMUL.FTZ R16, R16, UR13 ;  /* 0x0000000d10107c20 */ /* 0x000fe20008410000 */
[----:B------:R-:W-:-:S03]  /*40c0*/  FFMA.FTZ R14, R14, R15, 1.1641532182693481445e-10 ;  /* 0x2f0000000e0e7423 */ /* 0x000fc6000001000f */
[----:B------:R-:W-:Y:S02]  /*40d0*/  FMUL.FTZ R16, R16, UR12 ;  /* 0x0000000c10107c20 */ /* 0x000fe40008410000 */
[----:B------:R-:W-:-:S04]  /*40e0*/  FSETP.GTU.FTZ.AND P1, PT, R14, UR10, PT ;  /* 0x0000000a0e007c0b */ /* 0x000fc8000bf3c000 */
[----:B------:R-:W-:Y:S02]  /*40f0*/  SEL R15, RZ, 0x1, P1 ;  /* 0x00000001ff0f7807 */ /* 0x000fe40000800000 */
[----:B------:R-:W-:-:S07]  /*4100*/  FSEL R16, R16, RZ, !P1 ;  /* 0x000000ff10107208 */ /* 0x000fce0004800000 */
.L_x_4764:
[----:B------:R-:W-:Y:S05]  /*4110*/  BSYNC.RECONVERGENT B2 ;  /* 0x0000000000027941 */ /* 0x000fea0003800200 */
.L_x_4763:
[----:B------:R-:W-:Y:S01]  /*4120*/  BSSY.RECONVERGENT B2, `(.L_x_4770) ;  /* 0x0000054000027945 */ /* 0x000fe20003800200 */
[----:B------:R-:W-:Y:S01]  /*4130*/  F2FP.F16.F32.PACK_AB R100, RZ, R16 ;  /* 0x00000010ff64723e */ /* 0x000fe200000000ff */
        /* <DEDUP_REMOVED lines=16> */
.L_x_4774:
        /* <DEDUP_REMOVED lines=13> */
.L_x_4776:
[----:B------:R-:W-:Y:S05]  /*4310*/  BSYNC.RECONVERGENT B4 ;  /* 0x0000000000047941 */ /* 0x000fea0003800200 */
.L_x_4775:
        /* <DEDUP_REMOVED lines=42> */
.L_x_4773:
[----:B------:R-:W-:Y:S05]  /*45c0*/  BSYNC.RECONVERGENT B3 ;  /* 0x0000000000037941 */ /* 0x000fea0003800200 */
.L_x_4772:
[----:B------:R-:W-:Y:S01]  /*45d0*/  I2FP.F32.U32 R13, R13 ;  /* 0x0000000d000d7245 */ /* 0x000fe20000201000 */
[----:B-----5:R-:W-:Y:S02]  /*45e0*/  HADD2.F32 R60, -RZ, R24.H1_H1 ;  /* 0x30000018ff3c7230 */ /* 0x020fe40000004100 */
[----:B------:R-:W-:-:S03]  /*45f0*/  IMAD.MOV.U32 R14, RZ, RZ, 0x2f800000 ;  /* 0x2f800000ff0e7424 */ /* 0x000fc600078e00ff */
[----:B------:R-:W-:Y:S01]  /*4600*/  FMUL.FTZ R60, R60, UR13 ;  /* 0x0000000d3c3c7c20 */ /* 0x000fe20008410000 */
[----:B------:R-:W-:-:S03]  /*4610*/  FFMA.FTZ R13, R13, R14, 1.1641532182693481445e-10 ;  /* 0x2f0000000d0d7423 */ /* 0x000fc6000001000e */
[----:B------:R-:W-:Y:S02]  /*4620*/  FMUL.FTZ R60, R60, UR12 ;  /* 0x0000000c3c3c7c20 */ /* 0x000fe40008410000 */
[----:B------:R-:W-:-:S04]  /*4630*/  FSETP.GTU.FTZ.AND P1, PT, R13, UR10, PT ;  /* 0x0000000a0d007c0b */ /* 0x000fc8000bf3c000 */
[----:B------:R-:W-:Y:S02]  /*4640*/  SEL R13, RZ, 0x1, P1 ;  /* 0x00000001ff0d7807 */ /* 0x000fe40000800000 */
[----:B------:R-:W-:-:S07]  /*4650*/  FSEL R14, R60, RZ, !P1 ;  /* 0x000000ff3c0e7208 */ /* 0x000fce0004800000 */
.L_x_4771:
[----:B------:R-:W-:Y:S05]  /*4660*/  BSYNC.RECONVERGENT B2 ;  /* 0x0000000000027941 */ /* 0x000fea0003800200 */
.L_x_4770:
[----:B------:R-:W-:Y:S01]  /*4670*/  BSSY.RECONVERGENT B2, `(.L_x_4777) ;  /* 0x0000054000027945 */ /* 0x000fe20003800200 */
[----:B------:R-:W-:Y:S01]  /*4680*/  F2FP.F16.F32.PACK_AB R99, RZ, R14 ;  /* 0x0000000eff63723e */ /* 0x000fe200000000ff */
        /* <DEDUP_REMOVED lines=16> */
.L_x_4781:
        /* <DEDUP_REMOVED lines=13> */
.L_x_4783:
[----:B------:R-:W-:Y:S05]  /*4860*/  BSYNC.RECONVERGENT B4 ;  /* 0x0000000000047941 */ /* 0x000fea0003800200 */
.L_x_4782:
        /* <DEDUP_REMOVED lines=42> */
.L_x_4780:
[----:B------:R-:W-:Y:S05]  /*4b10*/  BSYNC.RECONVERGENT B3 ;  /* 0x0000000000037941 */ /* 0x000fea0003800200 */
.L_x_4779:
[----:B------:R-:W-:Y:S01]  /*4b20*/  I2FP.F32.U32 R12, R12 ;  /* 0x0000000c000c7245 */ /* 0x000fe20000201000 */
[----:B-----5:R-:W-:Y:S02]  /*4b30*/  HADD2.F32 R61, -RZ, R25.H0_H0 ;  /* 0x20000019ff3d7230 */ /* 0x020fe40000004100 */
[----:B------:R-:W-:-:S03]  /*4b40*/  IMAD.MOV.U32 R19, RZ, RZ, 0x2f800000 ;  /* 0x2f800000ff137424 */ /* 0x000fc600078e00ff */
[----:B------:R-:W-:Y:S01]  /*4b50*/  FMUL.FTZ R61, R61, UR13 ;  /* 0x0000000d3d3d7c20 */ /* 0x000fe20008410000 */
[----:B------:R-:W-:-:S03]  /*4b60*/  FFMA.FTZ R12, R12, R19, 1.1641532182693481445e-10 ;  /* 0x2f0000000c0c7423 */ /* 0x000fc60000010013 */
[----:B------:R-:W-:Y:S02]  /*4b70*/  FMUL.FTZ R61, R61, UR12 ;  /* 0x0000000c3d3d7c20 */ /* 0x000fe40008410000 */
[----:B------:R-:W-:-:S04]  /*4b80*/  FSETP.GTU.FTZ.AND P1, PT, R12, UR10, PT ;  /* 0x0000000a0c007c0b */ /* 0x000fc8000bf3c000 */
[----:B------:R-:W-:Y:S02]  /*4b90*/  SEL R12, RZ, 0x1, P1 ;  /* 0x00000001ff0c7807 */ /* 0x000fe40000800000 */
[----:B------:R-:W-:-:S07]  /*4ba0*/  FSEL R75, R61, RZ, !P1 ;  /* 0x000000ff3d4b7208 */ /* 0x000fce0004800000 */
.L_x_4778:
[----:B------:R-:W-:Y:S05]  /*4bb0*/  BSYNC.RECONVERGENT B2 ;  /* 0x0000000000027941 */ /* 0x000fea0003800200 */
.L_x_4777:
[----:B------:R-:W-:Y:S01]  /*4bc0*/  BSSY.RECONVERGENT B2, `(.L_x_4784) ;  /* 0x0000054000027945 */ /* 0x000fe20003800200 */
[----:B------:R-:W-:Y:S01]  /*4bd0*/  HFMA2 R74, -RZ, RZ, 0, 0 ;  /* 0x00000000ff4a7431 */ /* 0x000fe200000001ff */
[----:B------:R-:W-:Y:S01]  /*4be0*/  F2FP.F16.F32.PACK_AB R101, RZ, R75 ;  /* 0x0000004bff65723e */ /* 0x000fe200000000ff */
[----:B------:R-:W-:Y:S01]  /*4bf0*/  IMAD.MOV.U32 R19, RZ, RZ, R60 ;  /* 0x000000ffff137224 */ /* 0x000fe200078e003c */
        /* <DEDUP_REMOVED lines=14> */
.L_x_4788:
        /* <DEDUP_REMOVED lines=13> */
.L_x_4790:
[----:B------:R-:W-:Y:S05]  /*4db0*/  BSYNC.RECONVERGENT B4 ;  /* 0x0000000000047941 */ /* 0x000fea0003800200 */
.L_x_4789:
        /* <DEDUP_REMOVED lines=42> */
.L_x_4787:
[----:B------:R-:W-:Y:S05]  /*5060*/  BSYNC.RECONVERGENT B3 ;  /* 0x0000000000037941 */ /* 0x000fea0003800200 */
.L_x_4786:
[----:B------:R-:W-:Y:S01]  /*5070*/  HFMA2 R60, -RZ, RZ, 0.1171875, 0 ;  /* 0x2f800000ff3c7431 */ /* 0x000fe200000001ff */
[----:B------:R-:W-:Y:S01]  /*5080*/  I2FP.F32.U32 R11, R11 ;  /* 0x0000000b000b7245 */ /* 0x000fe20000201000 */
[----:B-----5:R-:W-:-:S05]  /*5090*/  HADD2.F32 R61, -RZ, R25.H1_H1 ;  /* 0x30000019ff3d7230 */ /* 0x020fca0000004100 */
[----:B------:R-:W-:Y:S01]  /*50a0*/  FMUL.FTZ R61, R61, UR13 ;  /* 0x0000000d3d3d7c20 */ /* 0x000fe20008410000 */
[----:B------:R-:W-:-:S03]  /*50b0*/  FFMA.FTZ R11, R11, R60, 1.1641532182693481445e-10 ;  /* 0x2f0000000b0b7423 */ /* 0x000fc6000001003c */
[----:B------:R-:W-:Y:S02]  /*50c0*/  FMUL.FTZ R61, R61, UR12 ;  /* 0x0000000c3d3d7c20 */ /* 0x000fe40008410000 */
[----:B------:R-:W-:-:S04]  /*50d0*/  FSETP.GTU.FTZ.AND P1, PT, R11, UR10, PT ;  /* 0x0000000a0b007c0b */ /* 0x000fc8000bf3c000 */
[----:B------:R-:W-:Y:S02]  /*50e0*/  SEL R11, RZ, 0x1, P1 ;  /* 0x00000001ff0b7807 */ /* 0x000fe40000800000 */
[----:B------:R-:W-:-:S07]  /*50f0*/  FSEL R74, R61, RZ, !P1 ;  /* 0x000000ff3d4a7208 */ /* 0x000fce0004800000 */
.L_x_4785:
[----:B------:R-:W-:Y:S05]  /*5100*/  BSYNC.RECONVERGENT B2 ;  /* 0x0000000000027941 */ /* 0x000fea0003800200 */
.L_x_4784:
        /* <DEDUP_REMOVED lines=18> */
.L_x_4795:
        /* <DEDUP_REMOVED lines=13> */
.L_x_4797:
[----:B------:R-:W-:Y:S05]  /*5300*/  BSYNC.RECONVERGENT B4 ;  /* 0x0000000000047941 */ /* 0x000fea0003800200 */
.L_x_4796:
        /* <DEDUP_REMOVED lines=42> */
.L_x_4794:
[----:B------:R-:W-:Y:S05]  /*55b0*/  BSYNC.RECONVERGENT B3 ;  /* 0x0000000000037941 */ /* 0x000fea0003800200 */
.L_x_4793:
        /* <DEDUP_REMOVED lines=9> */
.L_x_4792:
[----:B------:R-:W-:Y:S05]  /*5650*/  BSYNC.RECONVERGENT B2 ;  /* 0x0000000000027941 */ /* 0x000fea0003800200 */
.L_x_4791:
        /* <DEDUP_REMOVED lines=18> */
.L_x_4802:
        /* <DEDUP_REMOVED lines=13> */
.L_x_4804:
[----:B------:R-:W-:Y:S05]  /*5850*/  BSYNC.RECONVERGENT B4 ;  /* 0x0000000000047941 */ /* 0x000fea0003800200 */
.L_x_4803:
        /* <DEDUP_REMOVED lines=41> */
[----:B------:R-:W-:-:S07]  /*5af0*/  MOV R98, R60 ;  /* 0x0000003c00627202 */ /* 0x000fce0000000f00 */
.L_x_4801:
[----:B------:R-:W-:Y:S05]  /*5b00*/  BSYNC.RECONVERGENT B3 ;  /* 0x0000000000037941 */ /* 0x000fea0003800200 */
.L_x_4800:
        /* <DEDUP_REMOVED lines=9> */
.L_x_4799:
[----:B------:R-:W-:Y:S05]  /*5ba0*/  BSYNC.RECONVERGENT B2 ;  /* 0x0000000000027941 */ /* 0x000fea0003800200 */
.L_x_4798:
[----:B------:R-:W-:Y:S01]  /*5bb0*/  BSSY.RECONVERGENT B2, `(.L_x_4805) ;  /* 0x0000054000027945 */ /* 0x000fe20003800200 */
[----:B------:R-:W-:Y:S01]  /*5bc0*/  F2FP.F16.F32.PACK_AB R104, RZ, R77 ;  /* 0x0000004dff68723e */ /* 0x000fe200000000ff */
        /* <DEDUP_REMOVED lines=16> */
.L_x_4809:
        /* <DEDUP_REMOVED lines=13> */
.L_x_4811:
[----:B------:R-:W-:Y:S05]  /*5da0*/  BSYNC.RECONVERGENT B4 ;  /* 0x0000000000047941 */ /* 0x000fea0003800200 */
.L_x_4810:
        /* <DEDUP_REMOVED lines=42> */
.L_x_4808:
[----:B------:R-:W-:Y:S05]  /*6050*/  BSYNC.RECONVERGENT B3 ;  /* 0x0000000000037941 */ /* 0x000fea0003800200 */
.L_x_4807:
        /* <DEDUP_REMOVED lines=9> */
.L_x_4806:
[----:B------:R-:W-:Y:S05]  /*60f0*/  BSYNC.RECONVERGENT B2 ;  /* 0x0000000000027941 */ /* 0x000fea0003800200 */
.L_x_4805:
[----:B------:R-:W-:Y:S01]  /*6100*/  BSSY.RECONVERGENT B2, `(.L_x_4812) ;  /* 0x0000054000027945 */ /* 0x000fe20003800200 */
[----:B------:R-:W-:Y:S01]  /*6110*/  F2FP.F16.F32.PACK_AB R92, RZ, R84 ;  /* 0x00000054ff5c723e */ /* 0x000fe200000000ff */
        /* <DEDUP_REMOVED lines=16> */
.L_x_4816:
        /* <DEDUP_REMOVED lines=13> */
.L_x_4818:
[----:B------:R-:W-:Y:S05]  /*62f0*/  BSYNC.RECONVERGENT B4 ;  /* 0x0000000000047941 */ /* 0x000fea0003800200 */
.L_x_4817:
        /* <DEDUP_REMOVED lines=42> */
.L_x_4815:
[----:B------:R-:W-:Y:S05]  /*65a0*/  BSYNC.RECONVERGENT B3 ;  /* 0x0000000000037941 */ /* 0x000fea0003800200 */
.L_x_4814:
        /* <DEDUP_REMOVED lines=9> */
.L_x_4813:
[----:B------:R-:W-:Y:S05]  /*6640*/  BSYNC.RECONVERGENT B2 ;  /* 0x0000000000027941 */ /* 0x000fea0003800200 */
.L_x_4812:
[----:B------:R-:W-:Y:S02]  /*6650*/  F2FP.F16.F32.PACK_AB R63, RZ, R85 ;  /* 0x00000055ff3f723e */ /* 0x000fe400000000ff */
[----:B------:R-:W-:Y:S02]  /*6660*/  PRMT R62, R103, 0x5410, R104 ;  /* 0x00005410673e7816 */ /* 0x000fe40000000068 */
[----:B------:R-:W-:Y:S02]  /*6670*/  PRMT R61, R101, 0x5410, R102 ;  /* 0x00005410653d7816 */ /* 0x000fe40000000066 */
[----:B------:R-:W-:Y:S02]  /*6680*/  PRMT R60, R100, 0x5410, R99 ;  /* 0x00005410643c7816 */ /* 0x000fe40000000063 */
[----:B------:R-:W-:-:S07]  /*6690*/  PRMT R63, R92, 0x5410, R63 ;  /* 0x000054105c3f7816 */ /* 0x000fce000000003f */
.L_x_4762:
        /* <DEDUP_REMOVED lines=26> */
.L_x_4820:
[----:B------:R-:W-:Y:S05]  /*6840*/  BSYNC.RECONVERGENT B2 ;  /* 0x0000000000027941 */ /* 0x000fea0003800200 */
.L_x_4819:
[----:B------:R-:W-:Y:S01]  /*6850*/  VIADD R96, R96, 0x20 ;  /* 0x0000002060607836 */ /* 0x000fe20000000000 */
[----:B------:R-:W-:-:S07]  /*6860*/  IADD3 R94, PT, PT, R94, 0x20, RZ ;  /* 0x000000205e5e7810 */ /* 0x000fce0007ffe0ff */
.L_x_4702:
[----:B------:R-:W-:Y:S05]  /*6870*/  BSYNC.RECONVERGENT B1 ;  /* 0x0000000000017941 */ /* 0x000fea0003800200 */
.L_x_4701:
        /* <DEDUP_REMOVED lines=9> */
.L_x_4824:
[----:B------:R-:W-:Y:S05]  /*6910*/  BSYNC.RECONVERGENT B2 ;  /* 0x0000000000027941 */ /* 0x000fea0003800200 */
.L_x_4823:
        /* <DEDUP_REMOVED lines=28> */
.L_x_4830:
        /* <DEDUP_REMOVED lines=13> */
.L_x_4832:
[----:B------:R-:W-:Y:S05]  /*6bb0*/  BSYNC.RECONVERGENT B4 ;  /* 0x0000000000047941 */ /* 0x000fea0003800200 */
.L_x_4831:
        /* <DEDUP_REMOVED lines=41> */
.L_x_4829:
[----:B------:R-:W-:Y:S05]  /*6e50*/  BSYNC.RECONVERGENT B3 ;  /* 0x0000000000037941 */ /* 0x000fea0003800200 */
.L_x_4828:
[----:B------:R-:W-:Y:S01]  /*6e60*/  I2FP.F32.U32 R5, R5 ;  /* 0x0000000500057245 */ /* 0x000fe20000201000 */
[----:B-----5:R-:W-:Y:S02]  /*6e70*/  HADD2.F32 R15, -RZ, R24.H0_H0 ;  /* 0x20000018ff0f7230 */ /* 0x020fe40000004100 */
[----:B------:R-:W-:-:S03]  /*6e80*/  IMAD.MOV.U32 R6, RZ, RZ, 0x2f800000 ;  /* 0x2f800000ff067424 */ /* 0x000fc600078e00ff */
[----:B------:R-:W-:Y:S01]  /*6e90*/  FMUL.FTZ R15, R15, UR13 ;  /* 0x0000000d0f0f7c20 */ /* 0x000fe20008410000 */
[----:B------:R-:W-:-:S03]  /*6ea0*/  FFMA.FTZ R5, R5, R6, 1.1641532182693481445e-10 ;  /* 0x2f00000005057423 */ /* 0x000fc60000010006 */
[----:B------:R-:W-:Y:S02]  /*6eb0*/  FMUL.FTZ R6, R15, UR12 ;  /* 0x0000000c0f067c20 */ /* 0x000fe40008410000 */
[----:B------:R-:W-:Y:S01]  /*6ec0*/  FSETP.GTU.FTZ.AND P3, PT, R5, UR10, PT ;  /* 0x0000000a05007c0b */ /* 0x000fe2000bf7c000 */
[----:B------:R-:W-:-:S03]  /*6ed0*/  HADD2.F32 R5, -RZ, R60.H0_H0 ;  /* 0x2000003cff057230 */ /* 0x000fc60000004100 */
[----:B------:R-:W-:Y:S02]  /*6ee0*/  FSEL R6, R6, RZ, !P3 ;  /* 0x000000ff06067208 */ /* 0x000fe40005800000 */
[----:B------:R-:W-:-:S03]  /*6ef0*/  SEL R15, RZ, 0x1, P3 ;  /* 0x00000001ff0f7807 */ /* 0x000fc60001800000 */
[----:B------:R-:W-:-:S07]  /*6f00*/  FADD.FTZ R6, R5, R6 ;  /* 0x0000000605067221 */ /* 0x000fce0000010000 */
.L_x_4827:
[----:B------:R-:W-:Y:S05]  /*6f10*/  BSYNC.RECONVERGENT B2 ;  /* 0x0000000000027941 */ /* 0x000fea0003800200 */
.L_x_4826:
        /* <DEDUP_REMOVED lines=22> */
.L_x_4837:
        /* <DEDUP_REMOVED lines=13> */
.L_x_4839:
[----:B------:R-:W-:Y:S05]  /*7150*/  BSYNC.RECONVERGENT B4 ;  /* 0x0000000000047941 */ /* 0x000fea0003800200 */
.L_x_4838:
        /* <DEDUP_REMOVED lines=41> */
.L_x_4836:
[----:B------:R-:W-:Y:S05]  /*73f0*/  BSYNC.RECONVERGENT B3 ;  /* 0x0000000000037941 */ /* 0x000fea0003800200 */
.L_x_4835:
        /* <DEDUP_REMOVED lines=11> */
.L_x_4834:
[----:B------:R-:W-:Y:S05]  /*74b0*/  BSYNC.RECONVERGENT B2 ;  /* 0x0000000000027941 */ /* 0x000fea0003800200 */
.L_x_4833:
        /* <DEDUP_REMOVED lines=22> */
.L_x_4844:
        /* <DEDUP_REMOVED lines=13> */
.L_x_4846:
[----:B------:R-:W-:Y:S05]  /*76f0*/  BSYNC.RECONVERGENT B4 ;  /* 0x0000000000047941 */ /* 0x000fea0003800200 */
.L_x_4845:
        /* <DEDUP_REMOVED lines=42> */
.L_x_4843:
[----:B------:R-:W-:Y:S05]  /*79a0*/  BSYNC.RECONVERGENT B3 ;  /* 0x0000000000037941 */ /* 0x000fea0003800200 */
.L_x_4842:
        /* <DEDUP_REMOVED lines=11> */
.L_x_4841:
[----:B------:R-:W-:Y:S05]  /*7a60*/  BSYNC.RECONVERGENT B2 ;  /* 0x0000000000027941 */ /* 0x000fea0003800200 */
.L_x_4840:
        /* <DEDUP_REMOVED lines=22> */
.L_x_4851:
        /* <DEDUP_REMOVED lines=13> */
.L_x_4853:
[----:B------:R-:W-:Y:S05]  /*7ca0*/  BSYNC.RECONVERGENT B4 ;  /* 0x0000000000047941 */ /* 0x000fea0003800200 */
.L_x_4852:
        /* <DEDUP_REMOVED lines=41> */
.L_x_4850:
[----:B------:R-:W-:Y:S05]  /*7f40*/  BSYNC.RECONVERGENT B3 ;  /* 0x0000000000037941 */ /* 0x000fea0003800200 */
.L_x_4849:
        /* <DEDUP_REMOVED lines=11> */
.L_x_4848:
[----:B------:R-:W-:Y:S05]  /*8000*/  BSYNC.RECONVERGENT B2 ;  /* 0x0000000000027941 */ /* 0x000fea0003800200 */
.L_x_4847:
        /* <DEDUP_REMOVED lines=22> */
.L_x_4858:
        /* <DEDUP_REMOVED lines=13> */
.L_x_4860:
[----:B------:R-:W-:Y:S05]  /*8240*/  BSYNC.RECONVERGENT B4 ;  /* 0x0000000000047941 */ /* 0x000fea0003800200 */
.L_x_4859:
        /* <DEDUP_REMOVED lines=40> */
[----:B------:R-:W-:Y:S01]  /*84d0*/  HFMA2 R60, -RZ, RZ, 0, 0 ;  /* 0x00000000ff3c7431 */ /* 0x000fe200000001ff */
[----:B------:R-:W-:-:S07]  /*84e0*/  LOP3.LUT R21, R78, UR32, R61, 0x96, !PT ;  /* 0x000000204e157c12 */ /* 0x000fce000f8e963d */
.L_x_4857:
[----:B------:R-:W-:Y:S05]  /*84f0*/  BSYNC.RECONVERGENT B3 ;  /* 0x0000000000037941 */ /* 0x000fea0003800200 */
.L_x_4856:
        /* <DEDUP_REMOVED lines=11> */
.L_x_4855:
[----:B------:R-:W-:Y:S05]  /*85b0*/  BSYNC.RECONVERGENT B2 ;  /* 0x0000000000027941 */ /* 0x000fea0003800200 */
.L_x_4854:
        /* <DEDUP_REMOVED lines=22> */
.L_x_4865:
        /* <DEDUP_REMOVED lines=13> */
.L_x_4867:
[----:B------:R-:W-:Y:S05]  /*87f0*/  BSYNC.RECONVERGENT B4 ;  /* 0x0000000000047941 */ /* 0x000fea0003800200 */
.L_x_4866:
        /* <DEDUP_REMOVED lines=41> */
.L_x_4864:
[----:B------:R-:W-:Y:S05]  /*8a90*/  BSYNC.RECONVERGENT B3 ;  /* 0x0000000000037941 */ /* 0x000fea0003800200 */
.L_x_4863:
        /* <DEDUP_REMOVED lines=11> */
.L_x_4862:
[----:B------:R-:W-:Y:S05]  /*8b50*/  BSYNC.RECONVERGENT B2 ;  /* 0x0000000000027941 */ /* 0x000fea0003800200 */
.L_x_4861:
        /* <DEDUP_REMOVED lines=22> */
.L_x_4872:
        /* <DEDUP_REMOVED lines=13> */
.L_x_4874:
[----:B------:R-:W-:Y:S05]  /*8d90*/  BSYNC.RECONVERGENT B4 ;  /* 0x0000000000047941 */ /* 0x000fea0003800200 */
.L_x_4873:
        /* <DEDUP_REMOVED lines=41> */
.L_x_4871:
[----:B------:R-:W-:Y:S05]  /*9030*/  BSYNC.RECONVERGENT B3 ;  /* 0x0000000000037941 */ /* 0x000fea0003800200 */
.L_x_4870:
        /* <DEDUP_REMOVED lines=11> */
.L_x_4869:
[----:B------:R-:W-:Y:S05]  /*90f0*/  BSYNC.RECONVERGENT B2 ;  /* 0x0000000000027941 */ /* 0x000fea0003800200 */
.L_x_4868:
        /* <DEDUP_REMOVED lines=22> */
.L_x_4879:
        /* <DEDUP_REMOVED lines=13> */
.L_x_4881:
[----:B------:R-:W-:Y:S05]  /*9330*/  BSYNC.RECONVERGENT B4 ;  /* 0x0000000000047941 */ /* 0x000fea0003800200 */
.L_x_4880:
        /* <DEDUP_REMOVED lines=40> */
[----:B------:R-:W-:Y:S02]  /*95c0*/  LOP3.LUT R21, R98, UR32, R61, 0x96, !PT ;  /* 0x0000002062157c12 */ /* 0x000fe4000f8e963d */
[----:B------:R-:W-:-:S07]  /*95d0*/  MOV R98, R60 ;  /* 0x0000003c00627202 */ /* 0x000fce0000000f00 */
.L_x_4878:
[----:B------:R-:W-:Y:S05]  /*95e0*/  BSYNC.RECONVERGENT B3 ;  /* 0x0000000000037941 */ /* 0x000fea0003800200 */
.L_x_4877:
[----:B------:R-:W-:Y:S01]  /*95f0*/  I2FP.F32.U32 R7, R7 ;  /* 0x0000000700077245 */ /* 0x000fe20000201000 */
[----:B-----5:R-:W-:Y:S02]  /*9600*/  HADD2.F32 R61, -RZ, R27.H1_H1 ;  /* 0x3000001bff3d7230 */ /* 0x020fe40000004100 */
[----:B------:R-:W-:-:S03]  /*9610*/  IMAD.MOV.U32 R60, RZ, RZ, 0x2f800000 ;  /* 0x2f800000ff3c7424 */ /* 0x000fc600078e00ff */
[----:B------:R-:W-:Y:S01]  /*9620*/  FMUL.FTZ R61, R61, UR13 ;  /* 0x0000000d3d3d7c20 */ /* 0x000fe20008410000 */
[----:B------:R-:W-:Y:S01]  /*9630*/  FFMA.FTZ R7, R7, R60, 1.1641532182693481445e-10 ;  /* 0x2f00000007077423 */ /* 0x000fe2000001003c */
[----:B------:R-:W-:Y:S02]  /*9640*/  HADD2.F32 R60, -RZ, R63.H1_H1 ;  /* 0x3000003fff3c7230 */ /* 0x000fe40000004100 */
[----:B------:R-:W-:Y:S02]  /*9650*/  FMUL.FTZ R61, R61, UR12 ;  /* 0x0000000c3d3d7c20 */ /* 0x000fe40008410000 */
[----:B------:R-:W-:-:S04]  /*9660*/  FSETP.GTU.FTZ.AND P1, PT, R7, UR10, PT ;  /* 0x0000000a07007c0b */ /* 0x000fc8000bf3c000 */
[----:B------:R-:W-:Y:S02]  /*9670*/  FSEL R87, R61, RZ, !P1 ;  /* 0x000000ff3d577208 */ /* 0x000fe40004800000 */
[----:B------:R-:W-:-:S03]  /*9680*/  SEL R7, RZ, 0x1, P1 ;  /* 0x00000001ff077807 */ /* 0x000fc60000800000 */
[----:B------:R-:W-:-:S07]  /*9690*/  FADD.FTZ R87, R60, R87 ;  /* 0x000000573c577221 */ /* 0x000fce0000010000 */
.L_x_4876:
[----:B------:R-:W-:Y:S05]  /*96a0*/  BSYNC.RECONVERGENT B2 ;  /* 0x0000000000027941 */ /* 0x000fea0003800200 */
.L_x_4875:
[----:B------:R-:W-:Y:S02]  /*96b0*/  F2FP.F16.F32.PACK_AB R63, RZ, R87 ;  /* 0x00000057ff3f723e */ /* 0x000fe400000000ff */
[----:B------:R-:W-:Y:S02]  /*96c0*/  PRMT R62, R104, 0x5410, R62 ;  /* 0x00005410683e7816 */ /* 0x000fe4000000003e */
[----:B------:R-:W-:Y:S02]  /*96d0*/  PRMT R61, R101, 0x5410, R103 ;  /* 0x00005410653d7816 */ /* 0x000fe40000000067 */
[----:B------:R-:W-:Y:S02]  /*96e0*/  PRMT R60, R92, 0x5410, R100 ;  /* 0x000054105c3c7816 */ /* 0x000fe40000000064 */
[----:B------:R-:W-:Y:S01]  /*96f0*/  PRMT R63, R102, 0x5410, R63 ;  /* 0x00005410663f7816 */ /* 0x000fe2000000003f */
[----:B------:R-:W-:Y:S06]  /*9700*/  BRA `(.L_x_4882) ;  /* 0x0000002800bc7947 */ /* 0x000fec0003800000 */
.L_x_4825:
[----:B------:R-:W-:Y:S01]  /*9710*/  BSSY.RECONVERGENT B2, `(.L_x_4883) ;  /* 0x0000056000027945 */ /* 0x000fe20003800200 */
[----:B------:R-:W-:Y:S01]  /*9720*/  MOV R6, RZ ;  /* 0x000000ff00067202 */ /* 0x000fe20000000f00 */
[----:B------:R-:W-:Y:S01]  /*9730*/  IMAD.MOV.U32 R98, RZ, RZ, R92 ;  /* 0x000000ffff627224 */ /* 0x000fe200078e005c */
        /* <DEDUP_REMOVED lines=18> */
.L_x_4887:
        /* <DEDUP_REMOVED lines=13> */
.L_x_4889:
[----:B------:R-:W-:Y:S05]  /*9930*/  BSYNC.RECONVERGENT B4 ;  /* 0x0000000000047941 */ /* 0x000fea0003800200 */
.L_x_4888:
        /* <DEDUP_REMOVED lines=41> */
.L_x_4886:
[----:B------:R-:W-:Y:S05]  /*9bd0*/  BSYNC.RECONVERGENT B3 ;  /* 0x0000000000037941 */ /* 0x000fea0003800200 */
.L_x_4885:
        /* <DEDUP_REMOVED lines=9> */
.L_x_4884:
[----:B------:R-:W-:Y:S05]  /*9c70*/  BSYNC.RECONVERGENT B2 ;  /* 0x0000000000027941 */ /* 0x000fea0003800200 */
.L_x_4883:
        /* <DEDUP_REMOVED lines=18> */
.L_x_4894:
        /* <DEDUP_REMOVED lines=13> */
.L_x_4896:
[----:B------:R-:W-:Y:S05]  /*9e70*/  BSYNC.RECONVERGENT B4 ;  /* 0x0000000000047941 */ /* 0x000fea0003800200 */
.L_x_4895:
        /* <DEDUP_REMOVED lines=42> */
.L_x_4893:
[----:B------:R-:W-:Y:S05]  /*a120*/  BSYNC.RECONVERGENT B3 ;  /* 0x0000000000037941 */ /* 0x000fea0003800200 */
.L_x_4892:
[----:B------:R-:W-:Y:S01]  /*a130*/  HFMA2 R60, -RZ, RZ, 0.1171875, 0 ;  /* 0x2f800000ff3c7431 */ /* 0x000fe200000001ff */
[----:B------:R-:W-:Y:S01]  /*a140*/  I2FP.F32.U32 R5, R5 ;  /* 0x0000000500057245 */ /* 0x000fe20000201000 */
[----:B-----5:R-:W-:-:S05]  /*a150*/  HADD2.F32 R13, -RZ, R24.H1_H1 ;  /* 0x30000018ff0d7230 */ /* 0x020fca0000004100 */
[----:B------:R-:W-:Y:S01]  /*a160*/  FMUL.FTZ R13, R13, UR13 ;  /* 0x0000000d0d0d7c20 */ /* 0x000fe20008410000 */
[----:B------:R-:W-:-:S05]  /*a170*/  FFMA.FTZ R5, R5, R60, 1.1641532182693481445e-10 ;  /* 0x2f00000005057423 */ /* 0x000fca000001003c */
[----:B------:R-:W-:Y:S01]  /*a180*/  FSETP.GTU.FTZ.AND P1, PT, R5, UR10, PT ;  /* 0x0000000a05007c0b */ /* 0x000fe2000bf3c000 */
[----:B------:R-:W-:-:S03]  /*a190*/  FMUL.FTZ R5, R13, UR12 ;  /* 0x0000000c0d057c20 */ /* 0x000fc60008410000 */
[----:B------:R-:W-:Y:S02]  /*a1a0*/  SEL R13, RZ, 0x1, P1 ;  /* 0x00000001ff0d7807 */ /* 0x000fe40000800000 */
[----:B------:R-:W-:-:S07]  /*a1b0*/  FSEL R5, R5, RZ, !P1 ;  /* 0x000000ff05057208 */ /* 0x000fce0004800000 */
.L_x_4891:
[----:B------:R-:W-:Y:S05]  /*a1c0*/  BSYNC.RECONVERGENT B2 ;  /* 0x0000000000027941 */ /* 0x000fea0003800200 */
.L_x_4890:
        /* <DEDUP_REMOVED lines=18> */
.L_x_4901:
        /* <DEDUP_REMOVED lines=13> */
.L_x_4903:
[----:B------:R-:W-:Y:S05]  /*a3c0*/  BSYNC.RECONVERGENT B4 ;  /* 0x0000000000047941 */ /* 0x000fea0003800200 */
.L_x_4902:
        /* <DEDUP_REMOVED lines=42> */
.L_x_4900:
[----:B------:R-:W-:Y:S05]  /*a670*/  BSYNC.RECONVERGENT B3 ;  /* 0x0000000000037941 */ /* 0x000fea0003800200 */
.L_x_4899:
        /* <DEDUP_REMOVED lines=9> */
.L_x_4898:
[----:B------:R-:W-:Y:S05]  /*a710*/  BSYNC.RECONVERGENT B2 ;  /* 0x0000000000027941 */ /* 0x000fea0003800200 */
.L_x_4897:
        /* <DEDUP_REMOVED lines=18> */
.L_x_4908:
        /* <DEDUP_REMOVED lines=13> */
.L_x_4910:
[----:B------:R-:W-:Y:S05]  /*a910*/  BSYNC.RECONVERGENT B4 ;  /* 0x0000000000047941 */ /* 0x000fea0003800200 */
.L_x_4909:
        /* <DEDUP_REMOVED lines=42> */
.L_x_4907:
[----:B------:R-:W-:Y:S05]  /*abc0*/  BSYNC.RECONVERGENT B3 ;  /* 0x0000000000037941 */ /* 0x000fea0003800200 */
.L_x_4906:
        /* <DEDUP_REMOVED lines=9> */
.L_x_4905:
[----:B------:R-:W-:Y:S05]  /*ac60*/  BSYNC.RECONVERGENT B2 ;  /* 0x0000000000027941 */ /* 0x000fea0003800200 */
.L_x_4904:
        /* <DEDUP_REMOVED lines=18> */
.L_x_4915:
        /* <DEDUP_REMOVED lines=13> */
.L_x_4917:
[----:B------:R-:W-:Y:S05]  /*ae60*/  BSYNC.RECONVERGENT B4 ;  /* 0x0000000000047941 */ /* 0x000fea0003800200 */
.L_x_4916:
        /* <DEDUP_REMOVED lines=42> */
.L_x_4914:
[----:B------:R-:W-:Y:S05]  /*b110*/  BSYNC.RECONVERGENT B3 ;  /* 0x0000000000037941 */ /* 0x000fea0003800200 */
.L_x_4913:
        /* <DEDUP_REMOVED lines=9> */
.L_x_4912:
[----:B------:R-:W-:Y:S05]  /*b1b0*/  BSYNC.RECONVERGENT B2 ;  /* 0x0000000000027941 */ /* 0x000fea0003800200 */
.L_x_4911:
        /* <DEDUP_REMOVED lines=18> */
.L_x_4922:
        /* <DEDUP_REMOVED lines=13> */
.L_x_4924:
[----:B------:R-:W-:Y:S05]  /*b3b0*/  BSYNC.RECONVERGENT B4 ;  /* 0x0000000000047941 */ /* 0x000fea0003800200 */
.L_x_4923:
        /* <DEDUP_REMOVED lines=42> */
.L_x_4921:
[----:B------:R-:W-:Y:S05]  /*b660*/  BSYNC.RECONVERGENT B3 ;  /* 0x0000000000037941 */ /* 0x000fea0003800200 */
.L_x_4920:
        /* <DEDUP_REMOVED lines=9> */
.L_x_4919:
[----:B------:R-:W-:Y:S05]  /*b700*/  BSYNC.RECONVERGENT B2 ;  /* 0x0000000000027941 */ /* 0x000fea0003800200 */
.L_x_4918:
        /* <DEDUP_REMOVED lines=18> */
.L_x_4929:
        /* <DEDUP_REMOVED lines=13> */
.L_x_4931:
[----:B------:R-:W-:Y:S05]  /*b900*/  BSYNC.RECONVERGENT B4 ;  /* 0x0000000000047941 */ /* 0x000fea0003800200 */
.L_x_4930:
        /* <DEDUP_REMOVED lines=42> */
.L_x_4928:
[----:B------:R-:W-:Y:S05]  /*bbb0*/  BSYNC.RECONVERGENT B3 ;  /* 0x0000000000037941 */ /* 0x000fea0003800200 */
.L_x_4927:
        /* <DEDUP_REMOVED lines=9> */
.L_x_4926:
[----:B------:R-:W-:Y:S05]  /*bc50*/  BSYNC.RECONVERGENT B2 ;  /* 0x0000000000027941 */ /* 0x000fea0003800200 */
.L_x_4925:
        /* <DEDUP_REMOVED lines=18> */
.L_x_4936:
        /* <DEDUP_REMOVED lines=13> */
.L_x_4938:
[----:B------:R-:W-:Y:S05]  /*be50*/  BSYNC.RECONVERGENT B4 ;  /* 0x0000000000047941 */ /* 0x000fea0003800200 */
.L_x_4937:
        /* <DEDUP_REMOVED lines=42> */
.L_x_4935:
[----:B------:R-:W-:Y:S05]  /*c100*/  BSYNC.RECONVERGENT B3 ;  /* 0x0000000000037941 */ /* 0x000fea0003800200 */
.L_x_4934:
        /* <DEDUP_REMOVED lines=9> */
.L_x_4933:
[----:B------:R-:W-:Y:S05]  /*c1a0*/  BSYNC.RECONVERGENT B2 ;  /* 0x0000000000027941 */ /* 0x000fea0003800200 */
.L_x_4932:
[----:B------:R-:W-:Y:S02]  /*c1b0*/  F2FP.F16.F32.PACK_AB R63, RZ, R87 ;  /* 0x00000057ff3f723e */ /* 0x000fe400000000ff */
[----:B------:R-:W-:Y:S02]  /*c1c0*/  PRMT R62, R103, 0x5410, R104 ;  /* 0x00005410673e7816 */ /* 0x000fe40000000068 */
[----:B------:R-:W-:Y:S02]  /*c1d0*/  PRMT R61, R101, 0x5410, R102 ;  /* 0x00005410653d7816 */ /* 0x000fe40000000066 */
[----:B------:R-:W-:Y:S02]  /*c1e0*/  PRMT R60, R100, 0x5410, R99 ;  /* 0x00005410643c7816 */ /* 0x000fe40000000063 */
[----:B------:R-:W-:-:S07]  /*c1f0*/  PRMT R63, R92, 0x5410, R63 ;  /* 0x000054105c3f7816 */ /* 0x000fce000000003f */
.L_x_4882:
        /* <DEDUP_REMOVED lines=26> */
.L_x_4940:
[----:B------:R-:W-:Y:S05]  /*c3a0*/  BSYNC.RECONVERGENT B2 ;  /* 0x0000000000027941 */ /* 0x000fea0003800200 */
.L_x_4939:
[----:B------:R-:W-:Y:S01]  /*c3b0*/  VIADD R96, R96, 0x20 ;  /* 0x0000002060607836 */ /* 0x000fe20000000000 */
[----:B------:R-:W-:-:S07]  /*c3c0*/  IADD3 R94, PT, PT, R94, 0x20, RZ ;  /* 0x000000205e5e7810 */ /* 0x000fce0007ffe0ff */
.L_x_4822:
[----:B------:R-:W-:Y:S05]  /*c3d0*/  BSYNC.RECONVERGENT B1 ;  /* 0x0000000000017941 */ /* 0x000fea0003800200 */
.L_x_4821:
        /* <DEDUP_REMOVED lines=9> */
.L_x_4944:
[----:B------:R-:W-:Y:S05]  /*c470*/  BSYNC.RECONVERGENT B2 ;  /* 0x0000000000027941 */ /* 0x000fea0003800200 */
.L_x_4943:
        /* <DEDUP_REMOVED lines=28> */
.L_x_4950:
        /* <DEDUP_REMOVED lines=13> */
.L_x_4952:
[----:B------:R-:W-:Y:S05]  /*c710*/  BSYNC.RECONVERGENT B4 ;  /* 0x0000000000047941 */ /* 0x000fea0003800200 */
.L_x_4951:
        /* <DEDUP_REMOVED lines=41> */
.L_x_4949:
[----:B------:R-:W-:Y:S05]  /*c9b0*/  BSYNC.RECONVERGENT B3 ;  /* 0x0000000000037941 */ /* 0x000fea0003800200 */
.L_x_4948:
        /* <DEDUP_REMOVED lines=11> */
.L_x_4947:
[----:B------:R-:W-:Y:S05]  /*ca70*/  BSYNC.RECONVERGENT B2 ;  /* 0x0000000000027941 */ /* 0x000fea0003800200 */
.L_x_4946:
        /* <DEDUP_REMOVED lines=22> */
.L_x_4957:
        /* <DEDUP_REMOVED lines=13> */
.L_x_4959:
[----:B------:R-:W-:Y:S05]  /*ccb0*/  BSYNC.RECONVERGENT B4 ;  /* 0x0000000000047941 */ /* 0x000fea0003800200 */
.L_x_4958:
        /* <DEDUP_REMOVED lines=41> */
.L_x_4956:
[----:B------:R-:W-:Y:S05]  /*cf50*/  BSYNC.RECONVERGENT B3 ;  /* 0x0000000000037941 */ /* 0x000fea0003800200 */
.L_x_4955:
        /* <DEDUP_REMOVED lines=11> */
.L_x_4954:
[----:B------:R-:W-:Y:S05]  /*d010*/  BSYNC.RECONVERGENT B2 ;  /* 0x0000000000027941 */ /* 0x000fea0003800200 */
.L_x_4953:
        /* <DEDUP_REMOVED lines=22> */
.L_x_4964:
        /* <DEDUP_REMOVED lines=13> */
.L_x_4966:
[----:B------:R-:W-:Y:S05]  /*d250*/  BSYNC.RECONVERGENT B4 ;  /* 0x0000000000047941 */ /* 0x000fea0003800200 */
.L_x_4965:
        /* <DEDUP_REMOVED lines=42> */
.L_x_4963:
[----:B------:R-:W-:Y:S05]  /*d500*/  BSYNC.RECONVERGENT B3 ;  /* 0x0000000000037941 */ /* 0x000fea0003800200 */
.L_x_4962:
        /* <DEDUP_REMOVED lines=11> */
.L_x_4961:
[----:B------:R-:W-:Y:S05]  /*d5c0*/  BSYNC.RECONVERGENT B2 ;  /* 0x0000000000027941 */ /* 0x000fea0003800200 */
.L_x_4960:
        /* <DEDUP_REMOVED lines=22> */
.L_x_4971:
        /* <DEDUP_REMOVED lines=13> */
.L_x_4973:
[----:B------:R-:W-:Y:S05]  /*d800*/  BSYNC.RECONVERGENT B4 ;  /* 0x0000000000047941 */ /* 0x000fea0003800200 */
.L_x_4972:
        /* <DEDUP_REMOVED lines=41> */
.L_x_4970:
[----:B------:R-:W-:Y:S05]  /*daa0*/  BSYNC.RECONVERGENT B3 ;  /* 0x0000000000037941 */ /* 0x000fea0003800200 */
.L_x_4969:
        /* <DEDUP_REMOVED lines=11> */
.L_x_4968:
[----:B------:R-:W-:Y:S05]  /*db60*/  BSYNC.RECONVERGENT B2 ;  /* 0x0000000000027941 */ /* 0x000fea0003800200 */
.L_x_4967:
        /* <DEDUP_REMOVED lines=22> */
.L_x_4978:
        /* <DEDUP_REMOVED lines=13> */
.L_x_4980:
[----:B------:R-:W-:Y:S05]  /*dda0*/  BSYNC.RECONVERGENT B4 ;  /* 0x0000000000047941 */ /* 0x000fea0003800200 */
.L_x_4979:
        /* <DEDUP_REMOVED lines=42> */
.L_x_4977:
[----:B------:R-:W-:Y:S05]  /*e050*/  BSYNC.RECONVERGENT B3 ;  /* 0x0000000000037941 */ /* 0x000fea0003800200 */
.L_x_4976:
        /* <DEDUP_REMOVED lines=11> */
.L_x_4975:
[----:B------:R-:W-:Y:S05]  /*e110*/  BSYNC.RECONVERGENT B2 ;  /* 0x0000000000027941 */ /* 0x000fea0003800200 */
.L_x_4974:
        /* <DEDUP_REMOVED lines=22> */
.L_x_4985:
        /* <DEDUP_REMOVED lines=13> */
.L_x_4987:
[----:B------:R-:W-:Y:S05]  /*e350*/  BSYNC.RECONVERGENT B4 ;  /* 0x0000000000047941 */ /* 0x000fea0003800200 */
.L_x_4986:
        /* <DEDUP_REMOVED lines=41> */
.L_x_4984:
[----:B------:R-:W-:Y:S05]  /*e5f0*/  BSYNC.RECONVERGENT B3 ;  /* 0x0000000000037941 */ /* 0x000fea0003800200 */
.L_x_4983:
        /* <DEDUP_REMOVED lines=11> */
.L_x_4982:
[----:B------:R-:W-:Y:S05]  /*e6b0*/  BSYNC.RECONVERGENT B2 ;  /* 0x0000000000027941 */ /* 0x000fea0003800200 */
.L_x_4981:
        /* <DEDUP_REMOVED lines=22> */
.L_x_4992:
        /* <DEDUP_REMOVED lines=13> */
.L_x_4994:
[----:B------:R-:W-:Y:S05]  /*e8f0*/  BSYNC.RECONVERGENT B4 ;  /* 0x0000000000047941 */ /* 0x000fea0003800200 */
.L_x_4993:
        /* <DEDUP_REMOVED lines=41> */
.L_x_4991:
[----:B------:R-:W-:Y:S05]  /*eb90*/  BSYNC.RECONVERGENT B3 ;  /* 0x0000000000037941 */ /* 0x000fea0003800200 */
.L_x_4990:
        /* <DEDUP_REMOVED lines=11> */
.L_x_4989:
[----:B------:R-:W-:Y:S05]  /*ec50*/  BSYNC.RECONVERGENT B2 ;  /* 0x0000000000027941 */ /* 0x000fea0003800200 */
.L_x_4988:
        /* <DEDUP_REMOVED lines=22> */
.L_x_4999:
        /* <DEDUP_REMOVED lines=13> */
.L_x_5001:
[----:B------:R-:W-:Y:S05]  /*ee90*/  BSYNC.RECONVERGENT B4 ;  /* 0x0000000000047941 */ /* 0x000fea0003800200 */
.L_x_5000:
        /* <DEDUP_REMOVED lines=42> */
.L_x_4998:
[----:B------:R-:W-:Y:S05]  /*f140*/  BSYNC.RECONVERGENT B3 ;  /* 0x0000000000037941 */ /* 0x000fea0003800200 */
.L_x_4997:
        /* <DEDUP_REMOVED lines=11> */
.L_x_4996:
[----:B------:R-:W-:Y:S05]  /*f200*/  BSYNC.RECONVERGENT B2 ;  /* 0x0000000000027941 */ /* 0x000fea0003800200 */
.L_x_4995:
[----:B------:R-:W-:Y:S02]  /*f210*/  F2FP.F16.F32.PACK_AB R63, RZ, R89 ;  /* 0x00000059ff3f723e */ /* 0x000fe400000000ff */
[----:B------:R-:W-:Y:S02]  /*f220*/  PRMT R62, R104, 0x5410, R62 ;  /* 0x00005410683e7816 */ /* 0x000fe4000000003e */
[----:B------:R-:W-:Y:S02]  /*f230*/  PRMT R61, R101, 0x5410, R103 ;  /* 0x00005410653d7816 */ /* 0x000fe40000000067 */
[----:B------:R-:W-:Y:S02]  /*f240*/  PRMT R60, R92, 0x5410, R100 ;  /* 0x000054105c3c7816 */ /* 0x000fe40000000064 */
[----:B------:R-:W-:Y:S01]  /*f250*/  PRMT R63, R102, 0x5410, R63 ;  /* 0x00005410663f7816 */ /* 0x000fe2000000003f */
[----:B------:R-:W-:Y:S06]  /*f260*/  BRA `(.L_x_5002) ;  /* 0x0000002800bc7947 */ /* 0x000fec0003800000 */
.L_x_4945:
        /* <DEDUP_REMOVED lines=21> */
.L_x_5007:
        /* <DEDUP_REMOVED lines=13> */
.L_x_5009:
[----:B------:R-:W-:Y:S05]  /*f490*/  BSYNC.RECONVERGENT B4 ;  /* 0x0000000000047941 */ /* 0x000fea0003800200 */
.L_x_5008:
        /* <DEDUP_REMOVED lines=41> */
.L_x_5006:
[----:B------:R-:W-:Y:S05]  /*f730*/  BSYNC.RECONVERGENT B3 ;  /* 0x0000000000037941 */ /* 0x000fea0003800200 */
.L_x_5005:
        /* <DEDUP_REMOVED lines=9> */
.L_x_5004:
[----:B------:R-:W-:Y:S05]  /*f7d0*/  BSYNC.RECONVERGENT B2 ;  /* 0x0000000000027941 */ /* 0x000fea0003800200 */
.L_x_5003:
        /* <DEDUP_REMOVED lines=18> */
.L_x_5014:
        /* <DEDUP_REMOVED lines=13> */
.L_x_5016:
[----:B------:R-:W-:Y:S05]  /*f9d0*/  BSYNC.RECONVERGENT B4 ;  /* 0x0000000000047941 */ /* 0x000fea0003800200 */
.L_x_5015:
        /* <DEDUP_REMOVED lines=42> */
.L_x_5013:
[----:B------:R-:W-:Y:S05]  /*fc80*/  BSYNC.RECONVERGENT B3 ;  /* 0x0000000000037941 */ /* 0x000fea0003800200 */
.L_x_5012:
        /* <DEDUP_REMOVED lines=9> */
.L_x_5011:
[----:B------:R-:W-:Y:S05]  /*fd20*/  BSYNC.RECONVERGENT B2 ;  /* 0x0000000000027941 */ /* 0x000fea0003800200 */
.L_x_5010:
        /* <DEDUP_REMOVED lines=18> */
.L_x_5021:
        /* <DEDUP_REMOVED lines=13> */
.L_x_5023:
[----:B------:R-:W-:Y:S05]  /*ff20*/  BSYNC.RECONVERGENT B4 ;  /* 0x0000000000047941 */ /* 0x000fea0003800200 */
.L_x_5022:
        /* <DEDUP_REMOVED lines=42> */
.L_x_5020:
[----:B------:R-:W-:Y:S05]  /*101d0*/  BSYNC.RECONVERGENT B3 ;  /* 0x0000000000037941 */ /* 0x000fea0003800200 */
.L_x_5019:
        /* <DEDUP_REMOVED lines=9> */
.L_x_5018:
[----:B------:R-:W-:Y:S05]  /*10270*/  BSYNC.RECONVERGENT B2 ;  /* 0x0000000000027941 */ /* 0x000fea0003800200 */
.L_x_5017:
        /* <DEDUP_REMOVED lines=18> */
.L_x_5028:
        /* <DEDUP_REMOVED lines=13> */
.L_x_5030:
[----:B------:R-:W-:Y:S05]  /*10470*/  BSYNC.RECONVERGENT B4 ;  /* 0x0000000000047941 */ /* 0x000fea0003800200 */
.L_x_5029:
        /* <DEDUP_REMOVED lines=42> */
.L_x_5027:
[----:B------:R-:W-:Y:S05]  /*10720*/  BSYNC.RECONVERGENT B3 ;  /* 0x0000000000037941 */ /* 0x000fea0003800200 */
.L_x_5026:
        /* <DEDUP_REMOVED lines=9> */
.L_x_5025:
[----:B------:R-:W-:Y:S05]  /*107c0*/  BSYNC.RECONVERGENT B2 ;  /* 0x0000000000027941 */ /* 0x000fea0003800200 */
.L_x_5024:
        /* <DEDUP_REMOVED lines=18> */
.L_x_5035:
        /* <DEDUP_REMOVED lines=13> */
.L_x_5037:
[----:B------:R-:W-:Y:S05]  /*109c0*/  BSYNC.RECONVERGENT B4 ;  /* 0x0000000000047941 */ /* 0x000fea0003800200 */
.L_x_5036:
        /* <DEDUP_REMOVED lines=42> */
.L_x_5034:
[----:B------:R-:W-:Y:S05]  /*10c70*/  BSYNC.RECONVERGENT B3 ;  /* 0x0000000000037941 */ /* 0x000fea0003800200 */
.L_x_5033:
        /* <DEDUP_REMOVED lines=9> */
.L_x_5032:
[----:B------:R-:W-:Y:S05]  /*10d10*/  BSYNC.RECONVERGENT B2 ;  /* 0x0000000000027941 */ /* 0x000fea0003800200 */
.L_x_5031:
        /* <DEDUP_REMOVED lines=18> */
.L_x_5042:
        /* <DEDUP_REMOVED lines=13> */
.L_x_5044:
[----:B------:R-:W-:Y:S05]  /*10f10*/  BSYNC.RECONVERGENT B4 ;  /* 0x0000000000047941 */ /* 0x000fea0003800200 */
.L_x_5043:
        /* <DEDUP_REMOVED lines=42> */
.L_x_5041:
[----:B------:R-:W-:Y:S05]  /*111c0*/  BSYNC.RECONVERGENT B3 ;  /* 0x0000000000037941 */ /* 0x000fea0003800200 */
.L_x_5040:
        /* <DEDUP_REMOVED lines=9> */
.L_x_5039:
[----:B------:R-:W-:Y:S05]  /*11260*/  BSYNC.RECONVERGENT B2 ;  /* 0x0000000000027941 */ /* 0x000fea0003800200 */
.L_x_5038:
        /* <DEDUP_REMOVED lines=18> */
.L_x_5049:
        /* <DEDUP_REMOVED lines=13> */
.L_x_5051:
[----:B------:R-:W-:Y:S05]  /*11460*/  BSYNC.RECONVERGENT B4 ;  /* 0x0000000000047941 */ /* 0x000fea0003800200 */
.L_x_5050:
        /* <DEDUP_REMOVED lines=42> */
.L_x_5048:
[----:B------:R-:W-:Y:S05]  /*11710*/  BSYNC.RECONVERGENT B3 ;  /* 0x0000000000037941 */ /* 0x000fea0003800200 */
.L_x_5047:
        /* <DEDUP_REMOVED lines=9> */
.L_x_5046:
[----:B------:R-:W-:Y:S05]  /*117b0*/  BSYNC.RECONVERGENT B2 ;  /* 0x0000000000027941 */ /* 0x000fea0003800200 */
.L_x_5045:
        /* <DEDUP_REMOVED lines=18> */
.L_x_5056:
        /* <DEDUP_REMOVED lines=13> */
.L_x_5058:
[----:B------:R-:W-:Y:S05]  /*119b0*/  BSYNC.RECONVERGENT B4 ;  /* 0x0000000000047941 */ /* 0x000fea0003800200 */
.L_x_5057:
        /* <DEDUP_REMOVED lines=42> */
.L_x_5055:
[----:B------:R-:W-:Y:S05]  /*11c60*/  BSYNC.RECONVERGENT B3 ;  /* 0x0000000000037941 */ /* 0x000fea0003800200 */
.L_x_5054:
        /* <DEDUP_REMOVED lines=9> */
.L_x_5053:
[----:B------:R-:W-:Y:S05]  /*11d00*/  BSYNC.RECONVERGENT B2 ;  /* 0x0000000000027941 */ /* 0x000fea0003800200 */
.L_x_5052:
[----:B------:R-:W-:Y:S02]  /*11d10*/  F2FP.F16.F32.PACK_AB R63, RZ, R89 ;  /* 0x00000059ff3f723e */ /* 0x000fe400000000ff */
[----:B------:R-:W-:Y:S02]  /*11d20*/  PRMT R62, R103, 0x5410, R104 ;  /* 0x00005410673e7816 */ /* 0x000fe40000000068 */
[----:B------:R-:W-:Y:S02]  /*11d30*/  PRMT R61, R101, 0x5410, R102 ;  /* 0x00005410653d7816 */ /* 0x000fe40000000066 */
[----:B------:R-:W-:Y:S02]  /*11d40*/  PRMT R60, R100, 0x5410, R99 ;  /* 0x00005410643c7816 */ /* 0x000fe40000000063 */
[----:B------:R-:W-:-:S07]  /*11d50*/  PRMT R63, R92, 0x5410, R63 ;  /* 0x000054105c3f7816 */ /* 0x000fce000000003f */
.L_x_5002:
        /* <DEDUP_REMOVED lines=26> */
.L_x_5060:
[----:B------:R-:W-:Y:S05]  /*11f00*/  BSYNC.RECONVERGENT B2 ;  /* 0x0000000000027941 */ /* 0x000fea0003800200 */
.L_x_5059:
[----:B------:R-:W-:Y:S01]  /*11f10*/  VIADD R96, R96, 0x20 ;  /* 0x0000002060607836 */ /* 0x000fe20000000000 */
[----:B------:R-:W-:-:S07]  /*11f20*/  IADD3 R94, PT, PT, R94, 0x20, RZ ;  /* 0x000000205e5e7810 */ /* 0x000fce0007ffe0ff */
.L_x_4942:
[----:B------:R-:W-:Y:S05]  /*11f30*/  BSYNC.RECONVERGENT B1 ;  /* 0x0000000000017941 */ /* 0x000fea0003800200 */
.L_x_4941:
        /* <DEDUP_REMOVED lines=8> */
.L_x_5064:
[----:B------:R-:W-:Y:S05]  /*11fc0*/  BSYNC.RECONVERGENT B2 ;  /* 0x0000000000027941 */ /* 0x000fea0003800200 */
.L_x_5063:
        /* <DEDUP_REMOVED lines=28> */
.L_x_5070:
        /* <DEDUP_REMOVED lines=13> */
.L_x_5072:
[----:B------:R-:W-:Y:S05]  /*12260*/  BSYNC.RECONVERGENT B4 ;  /* 0x0000000000047941 */ /* 0x000fea0003800200 */
.L_x_5071:
        /* <DEDUP_REMOVED lines=41> */
.L_x_5069:
[----:B------:R-:W-:Y:S05]  /*12500*/  BSYNC.RECONVERGENT B3 ;  /* 0x0000000000037941 */ /* 0x000fea0003800200 */
.L_x_5068:
        /* <DEDUP_REMOVED lines=11> */
.L_x_5067:
[----:B------:R-:W-:Y:S05]  /*125c0*/  BSYNC.RECONVERGENT B2 ;  /* 0x0000000000027941 */ /* 0x000fea0003800200 */
.L_x_5066:
        /* <DEDUP_REMOVED lines=22> */
.L_x_5077:
        /* <DEDUP_REMOVED lines=13> */
.L_x_5079:
[----:B------:R-:W-:Y:S05]  /*12800*/  BSYNC.RECONVERGENT B4 ;  /* 0x0000000000047941 */ /* 0x000fea0003800200 */
.L_x_5078:
        /* <DEDUP_REMOVED lines=41> */
.L_x_5076:
[----:B------:R-:W-:Y:S05]  /*12aa0*/  BSYNC.RECONVERGENT B3 ;  /* 0x0000000000037941 */ /* 0x000fea0003800200 */
.L_x_5075:
        /* <DEDUP_REMOVED lines=11> */
.L_x_5074:
[----:B------:R-:W-:Y:S05]  /*12b60*/  BSYNC.RECONVERGENT B2 ;  /* 0x0000000000027941 */ /* 0x000fea0003800200 */
.L_x_5073:
        /* <DEDUP_REMOVED lines=22> */
.L_x_5084:
        /* <DEDUP_REMOVED lines=13> */
.L_x_5086:
[----:B------:R-:W-:Y:S05]  /*12da0*/  BSYNC.RECONVERGENT B4 ;  /* 0x0000000000047941 */ /* 0x000fea0003800200 */
.L_x_5085:
        /* <DEDUP_REMOVED lines=42> */
.L_x_5083:
[----:B------:R-:W-:Y:S05]  /*13050*/  BSYNC.RECONVERGENT B3 ;  /* 0x0000000000037941 */ /* 0x000fea0003800200 */
.L_x_5082:
        /* <DEDUP_REMOVED lines=11> */
.L_x_5081:
[----:B------:R-:W-:Y:S05]  /*13110*/  BSYNC.RECONVERGENT B2 ;  /* 0x0000000000027941 */ /* 0x000fea0003800200 */
.L_x_5080:
        /* <DEDUP_REMOVED lines=22> */
.L_x_5091:
        /* <DEDUP_REMOVED lines=13> */
.L_x_5093:
[----:B------:R-:W-:Y:S05]  /*13350*/  BSYNC.RECONVERGENT B4 ;  /* 0x0000000000047941 */ /* 0x000fea0003800200 */
.L_x_5092:
        /* <DEDUP_REMOVED lines=41> */
.L_x_5090:
[----:B------:R-:W-:Y:S05]  /*135f0*/  BSYNC.RECONVERGENT B3 ;  /* 0x0000000000037941 */ /* 0x000fea0003800200 */
.L_x_5089:
        /* <DEDUP_REMOVED lines=11> */
.L_x_5088:
[----:B------:R-:W-:Y:S05]  /*136b0*/  BSYNC.RECONVERGENT B2 ;  /* 0x0000000000027941 */ /* 0x000fea0003800200 */
.L_x_5087:
        /* <DEDUP_REMOVED lines=22> */
.L_x_5098:
        /* <DEDUP_REMOVED lines=13> */
.L_x_5100:
[----:B------:R-:W-:Y:S05]  /*138f0*/  BSYNC.RECONVERGENT B4 ;  /* 0x0000000000047941 */ /* 0x000fea0003800200 */
.L_x_5099:
        /* <DEDUP_REMOVED lines=40> */
[----:B------:R-:W-:-:S07]  /*13b80*/  IMAD.MOV.U32 R60, RZ, RZ, RZ ;  /* 0x000000ffff3c7224 */ /* 0x000fce00078e00ff */
.L_x_5097:
[----:B------:R-:W-:Y:S05]  /*13b90*/  BSYNC.RECONVERGENT B3 ;  /* 0x0000000000037941 */ /* 0x000fea0003800200 */
.L_x_5096:
[----:B------:R-:W-:Y:S01]  /*13ba0*/  HFMA2 R19, -RZ, RZ, 0.1171875, 0 ;  /* 0x2f800000ff137431 */ /* 0x000fe200000001ff */
[----:B------:R-:W-:Y:S01]  /*13bb0*/  I2FP.F32.U32 R10, R10 ;  /* 0x0000000a000a7245 */ /* 0x000fe20000201000 */
[----:B-----5:R-:W-:-:S05]  /*13bc0*/  HADD2.F32 R61, -RZ, R26.H0_H0 ;  /* 0x2000001aff3d7230 */ /* 0x020fca0000004100 */
[----:B------:R-:W-:Y:S01]  /*13bd0*/  FMUL.FTZ R61, R61, UR13 ;  /* 0x0000000d3d3d7c20 */ /* 0x000fe20008410000 */
[----:B------:R-:W-:-:S03]  /*13be0*/  FFMA.FTZ R10, R10, R19, 1.1641532182693481445e-10 ;  /* 0x2f0000000a0a7423 */ /* 0x000fc60000010013 */
[----:B------:R-:W-:Y:S01]  /*13bf0*/  FMUL.FTZ R61, R61, UR12 ;  /* 0x0000000c3d3d7c20 */ /* 0x000fe20008410000 */
[----:B------:R-:W-:Y:S01]  /*13c00*/  HADD2.F32 R19, -RZ, R62.H0_H0 ;  /* 0x2000003eff137230 */ /* 0x000fe20000004100 */
[----:B------:R-:W-:-:S04]  /*13c10*/  FSETP.GTU.FTZ.AND P4, PT, R10, UR10, PT ;  /* 0x0000000a0a007c0b */ /* 0x000fc8000bf9c000 */
[----:B------:R-:W-:Y:S02]  /*13c20*/  FSEL R82, R61, RZ, !P4 ;  /* 0x000000ff3d527208 */ /* 0x000fe40006000000 */
[----:B------:R-:W-:-:S03]  /*13c30*/  SEL R10, RZ, 0x1, P4 ;  /* 0x00000001ff0a7807 */ /* 0x000fc60002000000 */
[----:B------:R-:W-:-:S07]  /*13c40*/  FADD.FTZ R82, R19, R82 ;  /* 0x0000005213527221 */ /* 0x000fce0000010000 */
.L_x_5095:
[----:B------:R-:W-:Y:S05]  /*13c50*/  BSYNC.RECONVERGENT B2 ;  /* 0x0000000000027941 */ /* 0x000fea0003800200 */
.L_x_5094:
        /* <DEDUP_REMOVED lines=22> */
.L_x_5105:
        /* <DEDUP_REMOVED lines=13> */
.L_x_5107:
[----:B------:R-:W-:Y:S05]  /*13e90*/  BSYNC.RECONVERGENT B4 ;  /* 0x0000000000047941 */ /* 0x000fea0003800200 */
.L_x_5106:
        /* <DEDUP_REMOVED lines=42> */
.L_x_5104:
[----:B------:R-:W-:Y:S05]  /*14140*/  BSYNC.RECONVERGENT B3 ;  /* 0x0000000000037941 */ /* 0x000fea0003800200 */
.L_x_5103:
        /* <DEDUP_REMOVED lines=11> */
.L_x_5102:
[----:B------:R-:W-:Y:S05]  /*14200*/  BSYNC.RECONVERGENT B2 ;  /* 0x0000000000027941 */ /* 0x000fea0003800200 */
.L_x_5101:
        /* <DEDUP_REMOVED lines=22> */
.L_x_5112:
        /* <DEDUP_REMOVED lines=13> */
.L_x_5114:
[----:B------:R-:W-:Y:S05]  /*14440*/  BSYNC.RECONVERGENT B4 ;  /* 0x0000000000047941 */ /* 0x000fea0003800200 */
.L_x_5113:
        /* <DEDUP_REMOVED lines=42> */
.L_x_5111:
[----:B------:R-:W-:Y:S05]  /*146f0*/  BSYNC.RECONVERGENT B3 ;  /* 0x0000000000037941 */ /* 0x000fea0003800200 */
.L_x_5110:
        /* <DEDUP_REMOVED lines=11> */
.L_x_5109:
[----:B------:R-:W-:Y:S05]  /*147b0*/  BSYNC.RECONVERGENT B2 ;  /* 0x0000000000027941 */ /* 0x000fea0003800200 */
.L_x_5108:
        /* <DEDUP_REMOVED lines=22> */
.L_x_5119:
        /* <DEDUP_REMOVED lines=13> */
.L_x_5121:
[----:B------:R-:W-:Y:S05]  /*149f0*/  BSYNC.RECONVERGENT B4 ;  /* 0x0000000000047941 */ /* 0x000fea0003800200 */
.L_x_5120:
        /* <DEDUP_REMOVED lines=42> */
.L_x_5118:
[----:B------:R-:W-:Y:S05]  /*14ca0*/  BSYNC.RECONVERGENT B3 ;  /* 0x0000000000037941 */ /* 0x000fea0003800200 */
.L_x_5117:
[----:B------:R-:W-:Y:S01]  /*14cb0*/  HFMA2 R60, -RZ, RZ, 0.1171875, 0 ;  /* 0x2f800000ff3c7431 */ /* 0x000fe200000001ff */
[----:B------:R-:W-:Y:S01]  /*14cc0*/  I2FP.F32.U32 R7, R7 ;  /* 0x0000000700077245 */ /* 0x000fe20000201000 */
[----:B-----5:R-:W-:-:S05]  /*14cd0*/  HADD2.F32 R61, -RZ, R27.H1_H1 ;  /* 0x3000001bff3d7230 */ /* 0x020fca0000004100 */
[----:B------:R-:W-:Y:S01]  /*14ce0*/  FMUL.FTZ R61, R61, UR13 ;  /* 0x0000000d3d3d7c20 */ /* 0x000fe20008410000 */
[----:B------:R-:W-:-:S03]  /*14cf0*/  FFMA.FTZ R7, R7, R60, 1.1641532182693481445e-10 ;  /* 0x2f00000007077423 */ /* 0x000fc6000001003c */
[----:B------:R-:W-:Y:S01]  /*14d00*/  FMUL.FTZ R61, R61, UR12 ;  /* 0x0000000c3d3d7c20 */ /* 0x000fe20008410000 */
[----:B------:R-:W-:Y:S01]  /*14d10*/  HADD2.F32 R60, -RZ, R63.H1_H1 ;  /* 0x3000003fff3c7230 */ /* 0x000fe20000004100 */
[----:B------:R-:W-:-:S04]  /*14d20*/  FSETP.GTU.FTZ.AND P3, PT, R7, UR10, PT ;  /* 0x0000000a07007c0b */ /* 0x000fc8000bf7c000 */
[----:B------:R-:W-:Y:S02]  /*14d30*/  FSEL R91, R61, RZ, !P3 ;  /* 0x000000ff3d5b7208 */ /* 0x000fe40005800000 */
[----:B------:R-:W-:-:S03]  /*14d40*/  SEL R7, RZ, 0x1, P3 ;  /* 0x00000001ff077807 */ /* 0x000fc60001800000 */
[----:B------:R-:W-:-:S07]  /*14d50*/  FADD.FTZ R91, R60, R91 ;  /* 0x0000005b3c5b7221 */ /* 0x000fce0000010000 */
.L_x_5116:
[----:B------:R-:W-:Y:S05]  /*14d60*/  BSYNC.RECONVERGENT B2 ;  /* 0x0000000000027941 */ /* 0x000fea0003800200 */
.L_x_5115:
[----:B------:R-:W-:Y:S02]  /*14d70*/  F2FP.F16.F32.PACK_AB R63, RZ, R91 ;  /* 0x0000005bff3f723e */ /* 0x000fe400000000ff */
[----:B------:R-:W-:Y:S02]  /*14d80*/  PRMT R62, R104, 0x5410, R105 ;  /* 0x00005410683e7816 */ /* 0x000fe40000000069 */
[----:B------:R-:W-:Y:S02]  /*14d90*/  PRMT R61, R101, 0x5410, R103 ;  /* 0x00005410653d7816 */ /* 0x000fe40000000067 */
[----:B------:R-:W-:Y:S02]  /*14da0*/  PRMT R60, R97, 0x5410, R100 ;  /* 0x00005410613c7816 */ /* 0x000fe40000000064 */
[----:B------:R-:W-:Y:S01]  /*14db0*/  PRMT R63, R102, 0x5410, R63 ;  /* 0x00005410663f7816 */ /* 0x000fe2000000003f */
[----:B------:R-:W-:Y:S06]  /*14dc0*/  BRA `(.L_x_5122) ;  /* 0x0000002800c07947 */ /* 0x000fec0003800000 */
.L_x_5065:
        /* <DEDUP_REMOVED lines=21> */
.L_x_5127:
        /* <DEDUP_REMOVED lines=13> */
.L_x_5129:
[----:B------:R-:W-:Y:S05]  /*14ff0*/  BSYNC.RECONVERGENT B4 ;  /* 0x0000000000047941 */ /* 0x000fea0003800200 */
.L_x_5128:
        /* <DEDUP_REMOVED lines=41> */
.L_x_5126:
[----:B------:R-:W-:Y:S05]  /*15290*/  BSYNC.RECONVERGENT B3 ;  /* 0x0000000000037941 */ /* 0x000fea0003800200 */
.L_x_5125:
        /* <DEDUP_REMOVED lines=9> */
.L_x_5124:
[----:B------:R-:W-:Y:S05]  /*15330*/  BSYNC.RECONVERGENT B2 ;  /* 0x0000000000027941 */ /* 0x000fea0003800200 */
.L_x_5123:
        /* <DEDUP_REMOVED lines=18> */
.L_x_5134:
        /* <DEDUP_REMOVED lines=13> */
.L_x_5136:
[----:B------:R-:W-:Y:S05]  /*15530*/  BSYNC.RECONVERGENT B4 ;  /* 0x0000000000047941 */ /* 0x000fea0003800200 */
.L_x_5135:
        /* <DEDUP_REMOVED lines=42> */
.L_x_5133:
[----:B------:R-:W-:Y:S05]  /*157e0*/  BSYNC.RECONVERGENT B3 ;  /* 0x0000000000037941 */ /* 0x000fea0003800200 */
.L_x_5132:
        /* <DEDUP_REMOVED lines=9> */
.L_x_5131:
[----:B------:R-:W-:Y:S05]  /*15880*/  BSYNC.RECONVERGENT B2 ;  /* 0x0000000000027941 */ /* 0x000fea0003800200 */
.L_x_5130:
        /* <DEDUP_REMOVED lines=18> */
.L_x_5141:
        /* <DEDUP_REMOVED lines=13> */
.L_x_5143:
[----:B------:R-:W-:Y:S05]  /*15a80*/  BSYNC.RECONVERGENT B4 ;  /* 0x0000000000047941 */ /* 0x000fea0003800200 */
.L_x_5142:
        /* <DEDUP_REMOVED lines=42> */
.L_x_5140:
[----:B------:R-:W-:Y:S05]  /*15d30*/  BSYNC.RECONVERGENT B3 ;  /* 0x0000000000037941 */ /* 0x000fea0003800200 */
.L_x_5139:
        /* <DEDUP_REMOVED lines=9> */
.L_x_5138:
[----:B------:R-:W-:Y:S05]  /*15dd0*/  BSYNC.RECONVERGENT B2 ;  /* 0x0000000000027941 */ /* 0x000fea0003800200 */
.L_x_5137:
        /* <DEDUP_REMOVED lines=18> */
.L_x_5148:
        /* <DEDUP_REMOVED lines=13> */
.L_x_5150:
[----:B------:R-:W-:Y:S05]  /*15fd0*/  BSYNC.RECONVERGENT B4 ;  /* 0x0000000000047941 */ /* 0x000fea0003800200 */
.L_x_5149:
        /* <DEDUP_REMOVED lines=42> */
.L_x_5147:
[----:B------:R-:W-:Y:S05]  /*16280*/  BSYNC.RECONVERGENT B3 ;  /* 0x0000000000037941 */ /* 0x000fea0003800200 */
.L_x_5146:
        /* <DEDUP_REMOVED lines=9> */
.L_x_5145:
[----:B------:R-:W-:Y:S05]  /*16320*/  BSYNC.RECONVERGENT B2 ;  /* 0x0000000000027941 */ /* 0x000fea0003800200 */
.L_x_5144:
        /* <DEDUP_REMOVED lines=18> */
.L_x_5155:
        /* <DEDUP_REMOVED lines=13> */
.L_x_5157:
[----:B------:R-:W-:Y:S05]  /*16520*/  BSYNC.RECONVERGENT B4 ;  /* 0x0000000000047941 */ /* 0x000fea0003800200 */
.L_x_5156:
        /* <DEDUP_REMOVED lines=42> */
.L_x_5154:
[----:B------:R-:W-:Y:S05]  /*167d0*/  BSYNC.RECONVERGENT B3 ;  /* 0x0000000000037941 */ /* 0x000fea0003800200 */
.L_x_5153:
        /* <DEDUP_REMOVED lines=9> */
.L_x_5152:
[----:B------:R-:W-:Y:S05]  /*16870*/  BSYNC.RECONVERGENT B2 ;  /* 0x0000000000027941 */ /* 0x000fea0003800200 */
.L_x_5151:
        /* <DEDUP_REMOVED lines=18> */
.L_x_5162:
        /* <DEDUP_REMOVED lines=13> */
.L_x_5164:
[----:B------:R-:W-:Y:S05]  /*16a70*/  BSYNC.RECONVERGENT B4 ;  /* 0x0000000000047941 */ /* 0x000fea0003800200 */
.L_x_5163:
        /* <DEDUP_REMOVED lines=42> */
.L_x_5161:
[----:B------:R-:W-:Y:S05]  /*16d20*/  BSYNC.RECONVERGENT B3 ;  /* 0x0000000000037941 */ /* 0x000fea0003800200 */
.L_x_5160:
        /* <DEDUP_REMOVED lines=9> */
.L_x_5159:
[----:B------:R-:W-:Y:S05]  /*16dc0*/  BSYNC.RECONVERGENT B2 ;  /* 0x0000000000027941 */ /* 0x000fea0003800200 */
.L_x_5158:
        /* <DEDUP_REMOVED lines=18> */
.L_x_5169:
        /* <DEDUP_REMOVED lines=13> */
.L_x_5171:
[----:B------:R-:W-:Y:S05]  /*16fc0*/  BSYNC.RECONVERGENT B4 ;  /* 0x0000000000047941 */ /* 0x000fea0003800200 */
.L_x_5170:
        /* <DEDUP_REMOVED lines=42> */
.L_x_5168:
[----:B------:R-:W-:Y:S05]  /*17270*/  BSYNC.RECONVERGENT B3 ;  /* 0x0000000000037941 */ /* 0x000fea0003800200 */
.L_x_5167:
        /* <DEDUP_REMOVED lines=9> */
.L_x_5166:
[----:B------:R-:W-:Y:S05]  /*17310*/  BSYNC.RECONVERGENT B2 ;  /* 0x0000000000027941 */ /* 0x000fea0003800200 */
.L_x_5165:
        /* <DEDUP_REMOVED lines=18> */
.L_x_5176:
        /* <DEDUP_REMOVED lines=13> */
.L_x_5178:
[----:B------:R-:W-:Y:S05]  /*17510*/  BSYNC.RECONVERGENT B4 ;  /* 0x0000000000047941 */ /* 0x000fea0003800200 */
.L_x_5177:
        /* <DEDUP_REMOVED lines=42> */
.L_x_5175:
[----:B------:R-:W-:Y:S05]  /*177c0*/  BSYNC.RECONVERGENT B3 ;  /* 0x0000000000037941 */ /* 0x000fea0003800200 */
.L_x_5174:
        /* <DEDUP_REMOVED lines=9> */
.L_x_5173:
[----:B------:R-:W-:Y:S05]  /*17860*/  BSYNC.RECONVERGENT B2 ;  /* 0x0000000000027941 */ /* 0x000fea0003800200 */
.L_x_5172:
[----:B------:R-:W-:Y:S02]  /*17870*/  F2FP.F16.F32.PACK_AB R63, RZ, R91 ;  /* 0x0000005bff3f723e */ /* 0x000fe400000000ff */
[----:B------:R-:W-:Y:S02]  /*17880*/  MOV R92, R102 ;  /* 0x00000066005c7202 */ /* 0x000fe40000000f00 */
[----:B------:R-:W-:Y:S02]  /*17890*/  PRMT R62, R103, 0x5410, R104 ;  /* 0x00005410673e7816 */ /* 0x000fe40000000068 */
[----:B------:R-:W-:Y:S02]  /*178a0*/  PRMT R61, R100, 0x5410, R101 ;  /* 0x00005410643d7816 */ /* 0x000fe40000000065 */
[----:B------:R-:W-:Y:S02]  /*178b0*/  PRMT R60, R99, 0x5410, R98 ;  /* 0x00005410633c7816 */ /* 0x000fe40000000062 */
[----:B------:R-:W-:-:S07]  /*178c0*/  PRMT R63, R97, 0x5410, R63 ;  /* 0x00005410613f7816 */ /* 0x000fce000000003f */
.L_x_5122:
        /* <DEDUP_REMOVED lines=24> */
.L_x_5062:
[----:B------:R-:W-:Y:S05]  /*17a50*/  BSYNC.RECONVERGENT B1 ;  /* 0x0000000000017941 */ /* 0x000fea0003800200 */
.L_x_5061:
        /* <DEDUP_REMOVED lines=125> */
.L_x_5200:
        /* <DEDUP_REMOVED lines=16> */
[----:B0-----:R-:W-:Y:S01]  /*18330*/  IADD3 R60, PT, PT, R93, -0x1, RZ ;  /* 0xffffffff5d3c7810 */ /* 0x001fe20007ffe0ff */
[----:B------:R-:W-:Y:S01]  /*18340*/  BSSY.RECONVERGENT B2, `(.L_x_5182) ;  /* 0x0000037000027945 */ /* 0x000fe20003800200 */
[----:B------:R-:W-:-:S03]  /*18350*/  FSEL R99, R99, RZ, !P2 ;  /* 0x000000ff63637208 */ /* 0x000fc60005000000 */
[----:B------:R-:W-:-:S05]  /*18360*/  IMAD R60, R60, R95, RZ ;  /* 0x0000005f3c3c7224 */ /* 0x000fca00078e02ff */
[----:B------:R-:W-:-:S04]  /*18370*/  SHF.R.S32.HI R61, RZ, 0x1f, R60 ;  /* 0x0000001fff3d7819 */ /* 0x000fc8000001143c */
[----:B------:R-:W-:-:S04]  /*18380*/  LEA.HI R60, R61, R60, RZ, 0x3 ;  /* 0x0000003c3d3c7211 */ /* 0x000fc800078f18ff */
[----:B------:R-:W-:Y:S01]  /*18390*/  LEA.HI.SX32 R93, R60, R65, 0x1d ;  /* 0x000000413c5d7211 */ /* 0x000fe200078feaff */
[----:B------:R-:W-:Y:S06]  /*183a0*/  @!P0 BRA `(.L_x_5183) ;  /* 0x0000000000c08947 */ /* 0x000fec0003800000 */
[--C-:B------:R-:W-:Y:S01]  /*183b0*/  FADD.FTZ R94, R76, -R99.reuse ;  /* 0x800000634c5e7221 */ /* 0x100fe20000010000 */
        /* <DEDUP_REMOVED lines=43> */
[----:B------:R-:W-:Y:S01]  /*18670*/  F2FP.F16.F32.PACK_AB R62, R100, R105 ;  /* 0x00000069643e723e */ /* 0x000fe200000000ff */
[----:B------:R-:W-:-:S03]  /*18680*/  VIADD R93, R93, 0x20 ;  /* 0x000000205d5d7836 */ /* 0x000fc60000000000 */
[----:B------:R-:W-:-:S05]  /*18690*/  F2FP.F16.F32.PACK_AB R63, R111, R102 ;  /* 0x000000666f3f723e */ /* 0x000fca00000000ff */
[----:B------:R0:W-:Y:S02]  /*186a0*/  STG.E.128 desc[UR8][R94.64], R60 ;  /* 0x0000003c5e007986 */ /* 0x0001e4000c101d08 */
.L_x_5183:
[----:B------:R-:W-:Y:S05]  /*186b0*/  BSYNC.RECONVERGENT B2 ;  /* 0x0000000000027941 */ /* 0x000fea0003800200 */
.L_x_5182:
[----:B------:R-:W-:Y:S01]  /*186c0*/  ISETP.GE.U32.AND P0, PT, R67, 0x40, PT ;  /* 0x000000404300780c */ /* 0x000fe20003f06070 */
[----:B------:R-:W-:-:S12]  /*186d0*/  BSSY.RECONVERGENT B2, `(.L_x_5184) ;  /* 0x0000032000027945 */ /* 0x000fd80003800200 */
[----:B------:R-:W-:Y:S05]  /*186e0*/  @!P0 BRA `(.L_x_5185) ;  /* 0x0000000000c08947 */ /* 0x000fea0003800000 */
[--C-:B0-----:R-:W-:Y:S01]  /*186f0*/  FADD.FTZ R94, R78, -R99.reuse ;  /* 0x800000634e5e7221 */ /* 0x101fe20000010000 */
        /* <DEDUP_REMOVED lines=47> */
.L_x_5185:
[----:B------:R-:W-:Y:S05]  /*189f0*/  BSYNC.RECONVERGENT B2 ;  /* 0x0000000000027941 */ /* 0x000fea0003800200 */
.L_x_5184:
[----:B------:R-:W-:Y:S01]  /*18a00*/  ISETP.GE.U32.AND P0, PT, R67, 0x60, PT ;  /* 0x000000604300780c */ /* 0x000fe20003f06070 */
[----:B------:R-:W-:-:S12]  /*18a10*/  BSSY.RECONVERGENT B2, `(.L_x_5186) ;  /* 0x0000032000027945 */ /* 0x000fd80003800200 */
[----:B------:R-:W-:Y:S05]  /*18a20*/  @!P0 BRA `(.L_x_5187) ;  /* 0x0000000000c08947 */ /* 0x000fea0003800000 */
[--C-:B01----:R-:W-:Y:S01]  /*18a30*/  FADD.FTZ R94, R80, -R99.reuse ;  /* 0x80000063505e7221 */ /* 0x103fe20000010000 */
        /* <DEDUP_REMOVED lines=47> */
.L_x_5187:
[----:B------:R-:W-:Y:S05]  /*18d30*/  BSYNC.RECONVERGENT B2 ;  /* 0x0000000000027941 */ /* 0x000fea0003800200 */
.L_x_5186:
[----:B------:R-:W-:Y:S05]  /*18d40*/  @!P1 BRA `(.L_x_5181) ;  /* 0x0000000000bc9947 */ /* 0x000fea0003800000 */
[----:B012---:R-:W0:Y:S01]  /*18d50*/  LDC.64 R94, c[0x0][0x428] ;  /* 0x00010a00ff5e7b82 */ /* 0x007e220000000a00 */
[--C-:B------:R-:W-:Y:S01]  /*18d60*/  FADD.FTZ R60, R2, -R99.reuse ;  /* 0x80000063023c7221 */ /* 0x100fe20000010000 */
[--C-:B------:R-:W-:Y:S01]  /*18d70*/  FADD.FTZ R98, R69, -R99.reuse ;  /* 0x8000006345627221 */ /* 0x100fe20000010000 */
        /* <DEDUP_REMOVED lines=44> */
.L_x_5181:
[----:B------:R-:W-:Y:S05]  /*19040*/  BSYNC.RECONVERGENT B1 ;  /* 0x0000000000017941 */ /* 0x000fea0003800200 */
.L_x_5180:
[----:B0123--:R-:W0:Y:S02]  /*19050*/  LDC.64 R60, c[0x0][0x380] ;  /* 0x0000e000ff3c7b82 */ /* 0x00fe240000000a00 */
[----:B0-----:R-:W-:-:S04]  /*19060*/  LEA R64, R60, R64, 0x2 ;  /* 0x000000403c407211 */ /* 0x001fc800078e10ff */
[----:B------:R-:W-:-:S13]  /*19070*/  ISETP.GE.AND P0, PT, R64, R61, PT ;  /* 0x0000003d4000720c */ /* 0x000fda0003f06270 */
[----:B------:R-:W-:Y:S05]  /*19080*/  @!P0 BRA `(.L_x_5188) ;  /* 0xfffffe7800e08947 */ /* 0x000fea000383ffff */
[----:B------:R-:W-:Y:S05]  /*19090*/  BSYNC B0 ;  /* 0x0000000000007941 */ /* 0x000fea0003800000 */
.L_x_4700:
[----:B------:R-:W-:Y:S05]  /*190a0*/  EXIT ;  /* 0x000000000000794d */ /* 0x000fea0003800000 */
.L_x_5179:
        /* <DEDUP_REMOVED lines=8> */
.L_x_5190:
[----:B------:R-:W-:Y:S05]  /*19130*/  BSYNC B1 ;  /* 0x0000000000017941 */ /* 0x000fea0003800000 */
.L_x_5189:
        /* <DEDUP_REMOVED lines=10> */
.L_x_5191:
[----:B------:R-:W-:Y:S01]  /*191e0*/  HFMA2 R102, -RZ, RZ, 0, 2.384185791015625e-07 ;  /* 0x00000004ff667431 */ /* 0x000fe200000001ff */
[----:B------:R-:W-:-:S05]  /*191f0*/  MOV R63, R100 ;  /* 0x00000064003f7202 */ /* 0x000fca0000000f00 */
[----:B------:R-:W-:-:S04]  /*19200*/  FADD.FTZ R63, R62, R63 ;  /* 0x0000003f3e3f7221 */ /* 0x000fc80000010000 */
[----:B------:R-:W-:-:S07]  /*19210*/  IMAD.MOV.U32 R101, RZ, RZ, R63 ;  /* 0x000000ffff657224 */ /* 0x000fce00078e003f */
[----:B------:R-:W-:Y:S05]  /*19220*/  WARPSYNC.COLLECTIVE R98, `(.L_x_5192) ;  /* 0x0000000062087348 */ /* 0x000fea0003c00000 */
[----:B------:R0:W1:Y:S02]  /*19230*/  SHFL.BFLY P6, R100, R101, R102, R103 ;  /* 0x0c00006665647389 */ /* 0x00006400000c0067 */
[----:B01----:R-:W-:Y:S05]  /*19240*/  ENDCOLLECTIVE ;  /* 0x000000000000791b */ /* 0x003fea0003800000 */
.L_x_5192:
[----:B------:R-:W-:Y:S02]  /*19250*/  IMAD.MOV.U32 R102, RZ, RZ, 0x8 ;  /* 0x00000008ff667424 */ /* 0x000fe400078e00ff */
[----:B------:R-:W-:-:S04]  /*19260*/  IMAD.MOV.U32 R60, RZ, RZ, R100 ;  /* 0x000000ffff3c7224 */ /* 0x000fc800078e0064 */
[----:B------:R-:W-:-:S05]  /*19270*/  FADD.FTZ R96, R63, R60 ;  /* 0x0000003c3f607221 */ /* 0x000fca0000010000 */
[----:B------:R-:W-:-:S07]  /*19280*/  MOV R101, R96 ;  /* 0x0000006000657202 */ /* 0x000fce0000000f00 */
[----:B------:R-:W-:Y:S05]  /*19290*/  WARPSYNC.COLLECTIVE R98, `(.L_x_5193) ;  /* 0x0000000062087348 */ /* 0x000fea0003c00000 */
[----:B------:R0:W1:Y:S02]  /*192a0*/  SHFL.BFLY P6, R100, R101, R102, R103 ;  /* 0x0c00006665647389 */ /* 0x00006400000c0067 */
[----:B01----:R-:W-:Y:S05]  /*192b0*/  ENDCOLLECTIVE ;  /* 0x000000000000791b */ /* 0x003fea0003800000 */
.L_x_5193:
[----:B------:R-:W-:Y:S01]  /*192c0*/  HFMA2 R102, -RZ, RZ, 0, 9.5367431640625e-07 ;  /* 0x00000010ff667431 */ /* 0x000fe200000001ff */
[----:B------:R-:W-:-:S05]  /*192d0*/  MOV R97, R100 ;  /* 0x0000006400617202 */ /* 0x000fca0000000f00 */
[----:B------:R-:W-:-:S04]  /*192e0*/  FADD.FTZ R97, R96, R97 ;  /* 0x0000006160617221 */ /* 0x000fc80000010000 */
[----:B------:R-:W-:-:S07]  /*192f0*/  IMAD.MOV.U32 R101, RZ, RZ, R97 ;  /* 0x000000ffff657224 */ /* 0x000fce00078e0061 */
[----:B------:R-:W-:Y:S05]  /*19300*/  WARPSYNC.COLLECTIVE R98, `(.L_x_5194) ;  /* 0x0000000062087348 */ /* 0x000fea0003c00000 */
[----:B------:R0:W1:Y:S02]  /*19310*/  SHFL.BFLY P6, R100, R101, R102, R103 ;  /* 0x0c00006665647389 */ /* 0x00006400000c0067 */
[----:B01----:R-:W-:Y:S05]  /*19320*/  ENDCOLLECTIVE ;  /* 0x000000000000791b */ /* 0x003fea0003800000 */
.L_x_5194:
        /* <DEDUP_REMOVED lines=73> */
.L_x_5195:
[----:B------:R-:W-:Y:S01]  /*197c0*/  HFMA2 R102, -RZ, RZ, 0, 1.1920928955078125e-07 ;  /* 0x00000002ff667431 */ /* 0x000fe200000001ff */
[----:B------:R-:W-:-:S05]  /*197d0*/  MOV R61, R100 ;  /* 0x00000064003d7202 */ /* 0x000fca0000000f00 */
[----:B------:R-:W-:-:S04]  /*197e0*/  FADD.FTZ R61, R60, R61 ;  /* 0x0000003d3c3d7221 */ /* 0x000fc80000010000 */
[----:B------:R-:W-:-:S07]  /*197f0*/  IMAD.MOV.U32 R101, RZ, RZ, R61 ;  /* 0x000000ffff657224 */ /* 0x000fce00078e003d */
[----:B------:R-:W-:Y:S05]  /*19800*/  WARPSYNC.COLLECTIVE R98, `(.L_x_5196) ;  /* 0x0000000062087348 */ /* 0x000fea0003c00000 */
[----:B------:R0:W1:Y:S02]  /*19810*/  SHFL.BFLY P6, R100, R101, R102, R103 ;  /* 0x0c00006665647389 */ /* 0x00006400000c0067 */
[----:B01----:R-:W-:Y:S05]  /*19820*/  ENDCOLLECTIVE ;  /* 0x000000000000791b */ /* 0x003fea0003800000 */
.L_x_5196:
[----:B------:R-:W-:Y:S02]  /*19830*/  IMAD.MOV.U32 R102, RZ, RZ, 0x4 ;  /* 0x00000004ff667424 */ /* 0x000fe400078e00ff */
[----:B------:R-:W-:-:S04]  /*19840*/  IMAD.MOV.U32 R62, RZ, RZ, R100 ;  /* 0x000000ffff3e7224 */ /* 0x000fc800078e0064 */
[----:B------:R-:W-:-:S05]  /*19850*/  FADD.FTZ R62, R61, R62 ;  /* 0x0000003e3d3e7221 */ /* 0x000fca0000010000 */
[----:B------:R-:W-:-:S07]  /*19860*/  MOV R101, R62 ;  /* 0x0000003e00657202 */ /* 0x000fce0000000f00 */
[----:B------:R-:W-:Y:S05]  /*19870*/  WARPSYNC.COLLECTIVE R98, `(.L_x_5197) ;  /* 0x0000000062087348 */ /* 0x000fea0003c00000 */
[----:B------:R0:W1:Y:S02]  /*19880*/  SHFL.BFLY P6, R100, R101, R102, R103 ;  /* 0x0c00006665647389 */ /* 0x00006400000c0067 */
[----:B01----:R-:W-:Y:S05]  /*19890*/  ENDCOLLECTIVE ;  /* 0x000000000000791b */ /* 0x003fea0003800000 */
.L_x_5197:
[----:B------:R-:W-:Y:S01]  /*198a0*/  HFMA2 R102, -RZ, RZ, 0, 4.76837158203125e-07 ;  /* 0x00000008ff667431 */ /* 0x000fe200000001ff */
[----:B------:R-:W-:-:S05]  /*198b0*/  MOV R63, R100 ;  /* 0x00000064003f7202 */ /* 0x000fca0000000f00 */
[----:B------:R-:W-:-:S04]  /*198c0*/  FADD.FTZ R63, R62, R63 ;  /* 0x0000003f3e3f7221 */ /* 0x000fc80000010000 */
[----:B------:R-:W-:-:S07]  /*198d0*/  IMAD.MOV.U32 R101, RZ, RZ, R63 ;  /* 0x000000ffff657224 */ /* 0x000fce00078e003f */
[----:B------:R-:W-:Y:S05]  /*198e0*/  WARPSYNC.COLLECTIVE R98, `(.L_x_5198) ;  /* 0x0000000062087348 */ /* 0x000fea0003c00000 */
[----:B------:R0:W1:Y:S02]  /*198f0*/  SHFL.BFLY P6, R100, R101, R102, R103 ;  /* 0x0c00006665647389 */ /* 0x00006400000c0067 */
[----:B01----:R-:W-:Y:S05]  /*19900*/  ENDCOLLECTIVE ;  /* 0x000000000000791b */ /* 0x003fea0003800000 */
.L_x_5198:
[----:B------:R-:W-:Y:S02]  /*19910*/  IMAD.MOV.U32 R102, RZ, RZ, 0x10 ;  /* 0x00000010ff667424 */ /* 0x000fe400078e00ff */
[----:B------:R-:W-:-:S04]  /*19920*/  IMAD.MOV.U32 R96, RZ, RZ, R100 ;  /* 0x000000ffff607224 */ /* 0x000fc800078e0064 */
[----:B------:R-:W-:-:S05]  /*19930*/  FADD.FTZ R96, R63, R96 ;  /* 0x000000603f607221 */ /* 0x000fca0000010000 */
[----:B------:R-:W-:-:S07]  /*19940*/  MOV R101, R96 ;  /* 0x0000006000657202 */ /* 0x000fce0000000f00 */
[----:B------:R-:W-:Y:S05]  /*19950*/  WARPSYNC.COLLECTIVE R98, `(.L_x_5199) ;  /* 0x0000000062087348 */ /* 0x000fea0003c00000 */
[----:B------:R0:W1:Y:S02]  /*19960*/  SHFL.BFLY P6, R100, R101, R102, R103 ;  /* 0x0c00006665647389 */ /* 0x00006400000c0067 */
[----:B01----:R-:W-:Y:S05]  /*19970*/  ENDCOLLECTIVE ;  /* 0x000000000000791b */ /* 0x003fea0003800000 */
.L_x_5199:
[----:B------:R-:W-:Y:S01]  /*19980*/  MOV R97, R100 ;  /* 0x0000006400617202 */ /* 0x000fe20000000f00 */
[----:B------:R-:W-:Y:S06]  /*19990*/  BRA `(.L_x_5200) ;  /* 0xffffffe800247947 */ /* 0x000fec000383ffff */
.L_x_5201:
        /* <DEDUP_REMOVED lines=14> */
.L_x_37254:


//--------------------- .text._ZN10layer_norm13ln_fwd_kernelINS_13Kernel_traitsI6__halfS2_S2_S2_fjLj1024ELj1ELj4ELj1ELj16ENS_18Kernel_traits_baseILj1024ES2_S2_S2_S2_fjLj128EEEEELb1ELb0ELb1ELb1EEEvNS_9FwdParamsE --------------------------
	.section	.text._ZN10layer_norm13ln_fwd_kernelINS_13Kernel_traitsI6__halfS2_S2_S2_fjLj1024ELj1ELj4ELj1ELj16ENS_18Kernel_traits_baseILj1024ES2_S2_S2_S2_fjLj128EEEEELb1ELb0ELb1ELb1EEEvNS_9FwdParamsE,"ax",@progbits
	.align	128
        .global         _ZN10layer_norm13ln_fwd_kernelINS_13Kernel_traitsI6__halfS2_S2_S2_fjLj1024ELj1ELj4ELj1ELj16ENS_18Kernel_traits_baseILj1024ES2_S2_S2_S2_fjLj128EEEEELb1ELb0ELb1ELb1EEEvNS_9FwdParamsE
        .type           _ZN10layer_norm13ln_fwd_kernelINS_13Kernel_traitsI6__halfS2_S2_S2_fjLj1024ELj1ELj4ELj1ELj16ENS_18Kernel_traits_baseILj1024ES2_S2_S2_S2_fjLj128EEEEELb1ELb0ELb1ELb1EEEvNS_9FwdParamsE,@function
        .size           _ZN10layer_norm13ln_fwd_kernelINS_13Kernel_traitsI6__halfS2_S2_S2_fjLj1024ELj1ELj4ELj1ELj16ENS_18Kernel_traits_baseILj1024ES2_S2_S2_S2_fjLj128EEEEELb1ELb0ELb1ELb1EEEvNS_9FwdParamsE,(.L_x_37255 - _ZN10layer_norm13ln_fwd_kernelINS_13Kernel_traitsI6__halfS2_S2_S2_fjLj1024ELj1ELj4ELj1ELj16ENS_18Kernel_traits_baseILj1024ES2_S2_S2_S2_fjLj128EEEEELb1ELb0ELb1ELb1EEEvNS_9FwdParamsE)
        .other          _ZN10layer_norm13ln_fwd_kernelINS_13Kernel_traitsI6__halfS2_S2_S2_fjLj1024ELj1ELj4ELj1ELj16ENS_18Kernel_traits_baseILj1024ES2_S2_S2_S2_fjLj128EEEEELb1ELb0ELb1ELb1EEEvNS_9FwdParamsE,@"STO_CUDA_ENTRY STV_DEFAULT"
_ZN10layer_norm13ln_fwd_kernelINS_13Kernel_traitsI6__halfS2_S2_S2_fjLj1024ELj1ELj4ELj1ELj16ENS_18Kernel_traits_baseILj1024ES2_S2_S2_S2_fjLj128EEEEELb1ELb0ELb1ELb1EEEvNS_9FwdParamsE:
.text._ZN10layer_norm13ln_fwd_kernelINS_13Kernel_traitsI6__halfS2_S2_S2_fjLj1024ELj1ELj4ELj1ELj16ENS_18Kernel_traits_baseILj1024ES2_S2_S2_S2_fjLj128EEEEELb1ELb0ELb1ELb1EEEvNS_9FwdParamsE:
        /* <DEDUP_REMOVED lines=16> */
[----:B------:R-:W1:Y:S02]  /*0100*/  @P1 LDC R49, c[0x0][0x460] ;  /* 0x00011800ff311b82 */ /* 0x000e640000000800 */
[----:B------:R3:W1:Y:S01]  /*0110*/  @P1 LDG.E.64 R6, desc[UR8][R44.64] ;  /* 0x000000082c061981 */ /* 0x000662000c1e1b00 */
        /* <DEDUP_REMOVED lines=15> */
[----:B---3--:R-:W3:Y:S01]  /*0210*/  LDC R45, c[0x0][0x360] ;  /* 0x0000d800ff2d7b82 */ /* 0x008ee20000000800 */
[----:B0-----:R-:W-:-:S06]  /*0220*/  USHF.L.U32 UR4, UR5, 0x2, URZ ;  /* 0x0000000205047899 */ /* 0x001fcc00080006ff */
[----:B------:R-:W-:-:S04]  /*0230*/  LOP3.LUT R3, R3, UR4, RZ, 0xfc, !PT ;  /* 0x0000000403037c12 */ /* 0x000fc8000f8efcff */
[----:B------:R-:W-:Y:S01]  /*0240*/  ISETP.GE.AND P2, PT, R3, UR10, PT ;  /* 0x0000000a03007c0c */ /* 0x000fe2000bf46270 */
[----:B---3--:R-:W-:Y:S01]  /*0250*/  IMAD R0, R45, UR5, R0 ;  /* 0x000000052d007c24 */ /* 0x008fe2000f8e0200 */
[----:B--2---:R-:W-:Y:S02]  /*0260*/  @P1 R2UR UR6, R4 ;  /* 0x00000000040612ca */ /* 0x004fe400000e0000 */
[----:B------:R-:W-:Y:S02]  /*0270*/  @P1 R2UR UR7, R5 ;  /* 0x00000000050712ca */ /* 0x000fe400000e0000 */
[----:B-1----:R-:W-:-:S05]  /*0280*/  @P1 IADD3 R44, P3, PT, R6, R49, RZ ;  /* 0x00000031062c1210 */ /* 0x002fca0007f7e0ff */
[----:B------:R-:W-:Y:S02]  /*0290*/  @P1 IMAD.X R47, RZ, RZ, R7, P3 ;  /* 0x000000ffff2f1224 */ /* 0x000fe400018e0607 */
[----:B----4-:R-:W-:Y:S06]  /*02a0*/  @P2 EXIT ;  /* 0x000000000000294d */ /* 0x010fec0003800000 */
[--C-:B------:R-:W-:Y:S01]  /*02b0*/  SHF.R.U64 R4, R44, 0x2, R47.reuse ;  /* 0x000000022c047819 */ /* 0x100fe2000000122f */
[----:B------:R-:W-:Y:S01]  /*02c0*/  IMAD.MOV.U32 R5, RZ, RZ, R0 ;  /* 0x000000ffff057224 */ /* 0x000fe200078e0000 */
[----:B------:R-:W-:Y:S01]  /*02d0*/  SHF.R.U32.HI R6, RZ, 0x2, R47 ;  /* 0x00000002ff067819 */ /* 0x000fe2000001162f */
[----:B------:R-:W-:Y:S01]  /*02e0*/  UIADD3 UR16, UPT, UPT, UR7, -0x4498517b, URZ ;  /* 0xbb67ae8507107890 */ /* 0x000fe2000fffe0ff */
[----:B------:R-:W-:Y:S01]  /*02f0*/  BSSY B0, `(.L_x_5202) ;  /* 0x00018d3000007945 */ /* 0x000fe20003800000 */
[----:B------:R-:W-:Y:S01]  /*0300*/  IMAD.HI.U32 R7, R5, -0x326172a9, RZ ;  /* 0xcd9e8d5705077827 */ /* 0x000fe200078e00ff */
[----:B------:R-:W-:Y:S01]  /*0310*/  UIADD3 UR15, UPT, UPT, UR6, -0x61c88647, URZ ;  /* 0x9e3779b9060f7890 */ /* 0x000fe2000fffe0ff */
[----:B-----5:R-:W-:Y:S01]  /*0320*/  @!P0 CS2R R38, SRZ ;  /* 0x0000000000268805 */ /* 0x020fe2000001ff00 */
[----:B------:R-:W-:Y:S01]  /*0330*/  UIADD3 UR17, UPT, UPT, UR6, 0x3c6ef372, URZ ;  /* 0x3c6ef37206117890 */ /* 0x000fe2000fffe0ff */
[----:B------:R-:W-:Y:S01]  /*0340*/  IMAD.HI.U32 R0, R4, -0x2daee0ad, RZ ;  /* 0xd2511f5304007827 */ /* 0x000fe200078e00ff */
[----:B------:R-:W-:Y:S01]  /*0350*/  LOP3.LUT R7, R6, UR6, R7, 0x96, !PT ;  /* 0x0000000606077c12 */ /* 0x000fe2000f8e9607 */
[----:B------:R-:W-:Y:S01]  /*0360*/  UIADD3 UR18, UPT, UPT, UR7, 0x76cf5d0a, URZ ;  /* 0x76cf5d0a07127890 */ /* 0x000fe2000fffe0ff */
[----:B------:R-:W-:Y:S01]  /*0370*/  @!P0 CS2R R36, SRZ ;  /* 0x0000000000248805 */ /* 0x000fe2000001ff00 */
[----:B------:R-:W-:Y:S01]  /*0380*/  IMAD R11, R4, -0x2daee0ad, RZ ;  /* 0xd2511f53040b7824 */ /* 0x000fe200078e02ff */
[----:B------:R-:W-:Y:S01]  /*0390*/  LOP3.LUT R0, R0, UR7, RZ, 0x3c, !PT ;  /* 0x0000000700007c12 */ /* 0x000fe2000f8e3cff */
[----:B------:R-:W-:Y:S01]  /*03a0*/  IMAD.HI.U32 R10, R7, -0x2daee0ad, RZ ;  /* 0xd2511f53070a7827 */ /* 0x000fe200078e00ff */
[----:B------:R-:W-:Y:S01]  /*03b0*/  UIADD3 UR20, UPT, UPT, UR7, 0x32370b8f, URZ ;  /* 0x32370b8f07147890 */ /* 0x000fe2000fffe0ff */
[----:B------:R-:W-:Y:S01]  /*03c0*/  @!P0 CS2R R34, SRZ ;  /* 0x0000000000228805 */ /* 0x000fe2000001ff00 */
[----:B------:R-:W-:Y:S01]  /*03d0*/  UIADD3 UR19, UPT, UPT, UR6, -0x255992d5, URZ ;  /* 0xdaa66d2b06137890 */ /* 0x000fe2000fffe0ff */
        /* <DEDUP_REMOVED lines=9> */
[----:B------:R-:W-:Y:S01]  /*0470*/  UIADD3 UR24, UPT, UPT, UR7, -0x56f99767, URZ ;  /* 0xa906689907187890 */ /* 0x000fe2000fffe0ff */
[----:B------:R-:W-:Y:S01]  /*0480*/  IMAD.HI.U32 R0, R10, -0x326172a9, RZ ;  /* 0xcd9e8d570a007827 */ /* 0x000fe200078e00ff */
[----:B------:R-:W-:Y:S01]  /*0490*/  UIADD3 UR23, UPT, UPT, UR6, 0x1715609d, URZ ;  /* 0x1715609d06177890 */ /* 0x000fe2000fffe0ff */
[----:B------:R-:W-:Y:S01]  /*04a0*/  @!P0 CS2R R30, SRZ ;  /* 0x00000000001e8805 */ /* 0x000fe2000001ff00 */
[----:B------:R-:W-:Y:S01]  /*04b0*/  UIADD3 UR25, UPT, UPT, UR6, -0x4ab325aa, URZ ;  /* 0xb54cda5606197890 */ /* 0x000fe2000fffe0ff */
[C---:B------:R-:W-:Y:S01]  /*04c0*/  IMAD.HI.U32 R9, R8.reuse, -0x2daee0ad, RZ ;  /* 0xd2511f5308097827 */ /* 0x040fe200078e00ff */
[----:B------:R-:W-:Y:S01]  /*04d0*/  LOP3.LUT R0, R7, UR17, R0, 0x96, !PT ;  /* 0x0000001107007c12 */ /* 0x000fe2000f8e9600 */
[----:B------:R-:W-:Y:S01]  /*04e0*/  UIADD3 UR26, UPT, UPT, UR7, 0x646e171e, URZ ;  /* 0x646e171e071a7890 */ /* 0x000fe2000fffe0ff */
        /* <DEDUP_REMOVED lines=12> */
[----:B------:R-:W0:Y:S01]  /*05b0*/  LDCU.U8 UR4, c[0x0][0x410] ;  /* 0x00008200ff0477ac */ /* 0x000e220008000000 */
[----:B------:R-:W-:Y:S01]  /*05c0*/  IMAD R11, R0, -0x2daee0ad, RZ ;  /* 0xd2511f53000b7824 */ /* 0x000fe200078e02ff */
[----:B------:R-:W-:Y:S01]  /*05d0*/  LOP3.LUT R45, R10, UR19, R7, 0x96, !PT ;  /* 0x000000130a2d7c12 */ /* 0x000fe2000f8e9607 */
[----:B------:R-:W-:Y:S01]  /*05e0*/  IMAD R9, R9, -0x326172a9, RZ ;  /* 0xcd9e8d5709097824 */ /* 0x000fe200078e02ff */
[----:B------:R-:W-:Y:S01]  /*05f0*/  @P0 MOV R7, R12 ;  /* 0x0000000c00070202 */ /* 0x000fe20000000f00 */
[----:B------:R-:W-:Y:S01]  /*0600*/  IMAD.HI.U32 R0, R46, -0x326172a9, RZ ;  /* 0xcd9e8d572e007827 */ /* 0x000fe200078e00ff */
[----:B------:R-:W-:Y:S01]  /*0610*/  UIADD3 UR30, UPT, UPT, UR7, -0x24c28bd8, URZ ;  /* 0xdb3d7428071e7890 */ /* 0x000fe2000fffe0ff */
[----:B------:R-:W-:Y:S01]  /*0620*/  LOP3.LUT R79, R44, 0x3, RZ, 0xc0, !PT ;  /* 0x000000032c4f7812 */ /* 0x000fe200078ec0ff */
[----:B------:R-:W-:Y:S01]  /*0630*/  UIADD3 UR32, UPT, UPT, UR7, -0x695add53, URZ ;  /* 0x96a522ad07207890 */ /* 0x000fe2000fffe0ff */
[----:B------:R-:W-:Y:S01]  /*0640*/  IMAD.HI.U32 R10, R45, -0x2daee0ad, RZ ;  /* 0xd2511f532d0a7827 */ /* 0x000fe200078e00ff */
[----:B------:R-:W-:Y:S01]  /*0650*/  LOP3.LUT R0, R9, UR21, R0, 0x96, !PT ;  /* 0x0000001509007c12 */ /* 0x000fe2000f8e9600 */
[----:B------:R-:W-:-:S02]  /*0660*/  UIADD3 UR31, UPT, UPT, UR6, -0x700cb87f, URZ ;  /* 0x8ff34781061f7890 */ /* 0x000fc4000fffe0ff */
[----:B------:R-:W-:Y:S01]  /*0670*/  @P0 IMAD.MOV.U32 R8, RZ, RZ, R13 ;  /* 0x000000ffff080224 */ /* 0x000fe200078e000d */
[----:B------:R-:W-:Y:S01]  /*0680*/  LOP3.LUT R47, R11, UR22, R10, 0x96, !PT ;  /* 0x000000160b2f7c12 */ /* 0x000fe2000f8e960a */
[----:B------:R-:W-:Y:S01]  /*0690*/  @!P0 IMAD.MOV.U32 R7, RZ, RZ, R12 ;  /* 0x000000ffff078224 */ /* 0x000fe200078e000c */
[----:B------:R-:W-:Y:S01]  /*06a0*/  @!P0 MOV R8, R13 ;  /* 0x0000000d00088202 */ /* 0x000fe20000000f00 */
[----:B------:R-:W-:Y:S01]  /*06b0*/  IMAD R13, R46, -0x326172a9, RZ ;  /* 0xcd9e8d572e0d7824 */ /* 0x000fe200078e02ff */
[-C--:B------:R-:W-:Y:S01]  /*06c0*/  @P0 MOV R11, R16.reuse ;  /* 0x00000010000b0202 */ /* 0x080fe20000000f00 */
[----:B------:R-:W-:Y:S01]  /*06d0*/  IMAD R49, R45, -0x2daee0ad, RZ ;  /* 0xd2511f532d317824 */ /* 0x000fe200078e02ff */
[----:B------:R-:W-:Y:S01]  /*06e0*/  @!P0 MOV R11, R16 ;  /* 0x00000010000b8202 */ /* 0x000fe20000000f00 */
[C---:B------:R-:W-:Y:S01]  /*06f0*/  IMAD.HI.U32 R46, R0.reuse, -0x2daee0ad, RZ ;  /* 0xd2511f53002e7827 */ /* 0x040fe200078e00ff */
[----:B0-----:R-:W-:Y:S01]  /*0700*/  ISETP.NE.AND P1, PT, RZ, UR4, PT ;  /* 0x00000004ff007c0c */ /* 0x001fe2000bf25270 */
[----:B------:R-:W0:Y:S02]  /*0710*/  LDCU UR5, c[0x0][0x404] ;  /* 0x00008080ff0577ac */ /* 0x000e240008000800 */
[----:B------:R-:W-:Y:S01]  /*0720*/  IMAD.HI.U32 R12, R47, -0x326172a9, RZ ;  /* 0xcd9e8d572f0c7827 */ /* 0x000fe200078e00ff */
[----:B------:R-:W-:Y:S01]  /*0730*/  LOP3.LUT R46, R49, UR24, R46, 0x96, !PT ;  /* 0x00000018312e7c12 */ /* 0x000fe2000f8e962e */
[----:B------:R-:W1:Y:S02]  /*0740*/  LDCU UR14, c[0x0][0x448] ;  /* 0x00008900ff0e77ac */ /* 0x000e640008000800 */
[--C-:B------:R-:W-:Y:S01]  /*0750*/  @P0 IMAD.MOV.U32 R10, RZ, RZ, R15.reuse ;  /* 0x000000ffff0a0224 */ /* 0x100fe200078e000f */
[----:B------:R-:W-:Y:S01]  /*0760*/  LOP3.LUT R45, R13, UR23, R12, 0x96, !PT ;  /* 0x000000170d2d7c12 */ /* 0x000fe2000f8e960c */
[----:B------:R-:W-:Y:S01]  /*0770*/  IMAD R16, R0, -0x2daee0ad, RZ ;  /* 0xd2511f5300107824 */ /* 0x000fe200078e02ff */
[----:B------:R-:W2:Y:S01]  /*0780*/  LDCU.64 UR12, c[0x0][0x408] ;  /* 0x00008100ff0c77ac */ /* 0x000ea20008000a00 */
[----:B------:R-:W-:-:S02]  /*0790*/  @!P0 IMAD.MOV.U32 R10, RZ, RZ, R15 ;  /* 0x000000ffff0a8224 */ /* 0x000fc400078e000f */
[----:B------:R-:W-:Y:S01]  /*07a0*/  IMAD R47, R47, -0x326172a9, RZ ;  /* 0xcd9e8d572f2f7824 */ /* 0x000fe200078e02ff */
[----:B------:R-:W3:Y:S01]  /*07b0*/  LDCU.64 UR10, c[0x0][0x3a0] ;  /* 0x00007400ff0a77ac */ /* 0x000ee20008000a00 */
[----:B------:R-:W-:-:S04]  /*07c0*/  IMAD.HI.U32 R0, R46, -0x326172a9, RZ ;  /* 0xcd9e8d572e007827 */ /* 0x000fc800078e00ff */
[----:B------:R-:W-:Y:S01]  /*07d0*/  IMAD.HI.U32 R15, R45, -0x2daee0ad, RZ ;  /* 0xd2511f532d0f7827 */ /* 0x000fe200078e00ff */
[----:B------:R-:W-:-:S03]  /*07e0*/  LOP3.LUT R0, R47, UR25, R0, 0x96, !PT ;  /* 0x000000192f007c12 */ /* 0x000fc6000f8e9600 */
[--C-:B------:R-:W-:Y:S01]  /*07f0*/  @P0 IMAD.MOV.U32 R9, RZ, RZ, R14.reuse ;  /* 0x000000ffff090224 */ /* 0x100fe200078e000e */
[----:B------:R-:W-:Y:S01]  /*0800*/  LOP3.LUT R47, R16, UR26, R15, 0x96, !PT ;  /* 0x0000001a102f7c12 */ /* 0x000fe2000f8e960f */
[----:B------:R-:W-:Y:S01]  /*0810*/  @!P0 IMAD.MOV.U32 R9, RZ, RZ, R14 ;  /* 0x000000ffff098224 */ /* 0x000fe200078e000e */
[-C--:B------:R-:W-:Y:S01]  /*0820*/  @P0 MOV R14, R19.reuse ;  /* 0x00000013000e0202 */ /* 0x080fe20000000f00 */
[--C-:B------:R-:W-:Y:S01]  /*0830*/  @P0 IMAD.MOV.U32 R13, RZ, RZ, R18.reuse ;  /* 0x000000ffff0d0224 */ /* 0x100fe200078e0012 */
[----:B------:R-:W-:Y:S01]  /*0840*/  @!P0 MOV R14, R19 ;  /* 0x00000013000e8202 */ /* 0x000fe20000000f00 */
[----:B------:R-:W-:Y:S02]  /*0850*/  IMAD R19, R46, -0x326172a9, RZ ;  /* 0xcd9e8d572e137824 */ /* 0x000fe400078e02ff */
[----:B------:R-:W-:Y:S02]  /*0860*/  @!P0 IMAD.MOV.U32 R13, RZ, RZ, R18 ;  /* 0x000000ffff0d8224 */ /* 0x000fe400078e0012 */
[----:B------:R-:W-:-:S02]  /*0870*/  IMAD R49, R45, -0x2daee0ad, RZ ;  /* 0xd2511f532d317824 */ /* 0x000fc400078e02ff */
        /* <DEDUP_REMOVED lines=15> */
[----:B------:R-:W-:Y:S01]  /*0970*/  @P0 IMAD.MOV.U32 R18, RZ, RZ, R23 ;  /* 0x000000ffff120224 */ /* 0x000fe200078e0017 */
[----:B------:R-:W-:Y:S01]  /*0980*/  LOP3.LUT R68, R22, UR30, R21, 0x96, !PT ;  /* 0x0000001e16447c12 */ /* 0x000fe2000f8e9615 */
[----:B------:R-:W-:Y:S02]  /*0990*/  @!P0 IMAD.MOV.U32 R18, RZ, RZ, R23 ;  /* 0x000000ffff128224 */ /* 0x000fe400078e0017 */
[----:B------:R-:W-:Y:S02]  /*09a0*/  IMAD R0, R45, -0x2daee0ad, RZ ;  /* 0xd2511f532d007824 */ /* 0x000fe400078e02ff */
[----:B------:R-:W-:-:S04]  /*09b0*/  IMAD.HI.U32 R67, R47, -0x2daee0ad, RZ ;  /* 0xd2511f532f437827 */ /* 0x000fc800078e00ff */
[----:B------:R-:W-:Y:S01]  /*09c0*/  IMAD R46, R46, -0x326172a9, RZ ;  /* 0xcd9e8d572e2e7824 */ /* 0x000fe200078e02ff */
[----:B------:R-:W-:Y:S01]  /*09d0*/  LOP3.LUT R67, R0, UR32, R67, 0x96, !PT ;  /* 0x0000002000437c12 */ /* 0x000fe2000f8e9643 */
[----:B------:R-:W-:-:S04]  /*09e0*/  IMAD.HI.U32 R23, R68, -0x326172a9, RZ ;  /* 0xcd9e8d5744177827 */ /* 0x000fc800078e00ff */
[--C-:B------:R-:W-:Y:S01]  /*09f0*/  @P0 IMAD.MOV.U32 R15, RZ, RZ, R20.reuse ;  /* 0x000000ffff0f0224 */ /* 0x100fe200078e0014 */
[----:B------:R-:W-:Y:S01]  /*0a00*/  LOP3.LUT R0, R46, UR31, R23, 0x96, !PT ;  /* 0x0000001f2e007c12 */ /* 0x000fe2000f8e9617 */
[----:B------:R-:W-:Y:S01]  /*0a10*/  @!P0 IMAD.MOV.U32 R15, RZ, RZ, R20 ;  /* 0x000000ffff0f8224 */ /* 0x000fe200078e0014 */
[-C--:B------:R-:W-:Y:S01]  /*0a20*/  @P0 MOV R20, R41.reuse ;  /* 0x0000002900140202 */ /* 0x080fe20000000f00 */
[----:B------:R-:W-:Y:S01]  /*0a30*/  @P0 IMAD.MOV.U32 R19, RZ, RZ, R40 ;  /* 0x000000ffff130224 */ /* 0x000fe200078e0028 */
[----:B------:R-:W-:Y:S01]  /*0a40*/  @!P0 MOV R20, R41 ;  /* 0x0000002900148202 */ /* 0x000fe20000000f00 */
[----:B------:R-:W-:Y:S01]  /*0a50*/  @P0 IMAD.MOV.U32 R21, RZ, RZ, R42 ;  /* 0x000000ffff150224 */ /* 0x000fe200078e002a */
[----:B------:R-:W-:Y:S01]  /*0a60*/  @!P0 MOV R21, R42 ;  /* 0x0000002a00158202 */ /* 0x000fe20000000f00 */
[----:B------:R-:W-:Y:S02]  /*0a70*/  @P0 IMAD.MOV.U32 R22, RZ, RZ, R43 ;  /* 0x000000ffff160224 */ /* 0x000fe400078e002b */
[----:B------:R-:W-:-:S02]  /*0a80*/  @!P0 IMAD.MOV.U32 R19, RZ, RZ, R40 ;  /* 0x000000ffff138224 */ /* 0x000fc400078e0028 */
[----:B------:R-:W-:Y:S02]  /*0a90*/  @!P0 IMAD.MOV.U32 R22, RZ, RZ, R43 ;  /* 0x000000ffff168224 */ /* 0x000fe400078e002b */
[----:B------:R-:W-:Y:S02]  /*0aa0*/  IMAD.MOV.U32 R23, RZ, RZ, RZ ;  /* 0x000000ffff177224 */ /* 0x000fe400078e00ff */
[----:B------:R-:W-:Y:S02]  /*0ab0*/  IMAD R78, R47, -0x2daee0ad, RZ ;  /* 0xd2511f532f4e7824 */ /* 0x000fe400078e02ff */
[----:B0123--:R-:W-:-:S07]  /*0ac0*/  IMAD R68, R68, -0x326172a9, RZ ;  /* 0xcd9e8d5744447824 */ /* 0x00ffce00078e02ff */
.L_x_5676:
[----:B0-----:R-:W0:Y:S08]  /*0ad0*/  LDC.64 R90, c[0x0][0x3f0] ;  /* 0x0000fc00ff5a7b82 */ /* 0x001e300000000a00 */
[----:B------:R-:W1:Y:S08]  /*0ae0*/  LDC R48, c[0x0][0x388] ;  /* 0x0000e200ff307b82 */ /* 0x000e700000000800 */
[----:B------:R-:W2:Y:S01]  /*0af0*/  LDC.64 R44, c[0x0][0x3f8] ;  /* 0x0000fe00ff2c7b82 */ /* 0x000ea20000000a00 */
[----:B0-----:R-:W-:-:S06]  /*0b00*/  IMAD.WIDE R90, R3, 0x4, R90 ;  /* 0x00000004035a7825 */ /* 0x001fcc00078e025a */
[----:B------:R-:W3:Y:S01]  /*0b10*/  LDG.E R90, desc[UR8][R90.64] ;  /* 0x000000085a5a7981 */ /* 0x000ee2000c1e1900 */
[----:B------:R-:W-:Y:S02]  /*0b20*/  IMAD.MOV.U32 R92, RZ, RZ, RZ ;  /* 0x000000ffff5c7224 */ /* 0x000fe400078e00ff */
[----:B--2---:R-:W-:Y:S01]  /*0b30*/  IMAD.WIDE R44, R3, 0x4, R44 ;  /* 0x00000004032c7825 */ /* 0x004fe200078e022c */
[----:B---3--:R-:W-:-:S13]  /*0b40*/  ISETP.GE.AND P2, PT, R90, 0x1, PT ;  /* 0x000000015a00780c */ /* 0x008fda0003f46270 */
[----:B------:R-:W0:Y:S01]  /*0b50*/  @P2 LDC.64 R46, c[0x0][0x390] ;  /* 0x0000e400ff2e2b82 */ /* 0x000e220000000a00 */
[----:B------:R-:W-:-:S05]  /*0b60*/  @P2 IADD3 R49, PT, PT, R90, -0x1, RZ ;  /* 0xffffffff5a312810 */ /* 0x000fca0007ffe0ff */
[----:B-1----:R-:W-:-:S05]  /*0b70*/  @P2 IMAD R49, R49, R48, RZ ;  /* 0x0000003031312224 */ /* 0x002fca00078e02ff */
[----:B------:R-:W-:-:S04]  /*0b80*/  @P2 SHF.R.S32.HI R50, RZ, 0x1f, R49 ;  /* 0x0000001fff322819 */ /* 0x000fc80000011431 */
[----:B------:R-:W-:-:S04]  /*0b90*/  @P2 LEA.HI R49, R50, R49, RZ, 0x3 ;  /* 0x0000003132312211 */ /* 0x000fc800078f18ff */
[----:B------:R-:W-:Y:S02]  /*0ba0*/  @P2 LEA.HI.SX32 R92, R49, R2, 0x1d ;  /* 0x00000002315c2211 */ /* 0x000fe400078feaff */
[----:B------:R1:W5:Y:S03]  /*0bb0*/  LDG.E R49, desc[UR8][R44.64] ;  /* 0x000000082c317981 */ /* 0x000366000c1e1900 */
[----:B0-----:R-:W-:-:S05]  /*0bc0*/  @P2 IMAD.WIDE.U32 R46, R92, 0x10, R46 ;  /* 0x000000105c2e2825 */ /* 0x001fca00078e002e */
[----:B------:R1:W5:Y:S01]  /*0bd0*/  @P2 LDG.E.128 R40, desc[UR8][R46.64] ;  /* 0x000000082e282981 */ /* 0x000362000c1e1d00 */
[----:B------:R-:W-:Y:S01]  /*0be0*/  ISETP.NE.U32.AND P0, PT, RZ, UR10, PT ;  /* 0x0000000aff007c0c */ /* 0x000fe2000bf05070 */
[----:B------:R-:W-:-:S03]  /*0bf0*/  IMAD R50, R3, R48, RZ ;  /* 0x0000003003327224 */ /* 0x000fc600078e02ff */
[----:B------:R-:W-:Y:S02]  /*0c00*/  ISETP.NE.AND.EX P0, PT, RZ, UR11, PT, P0 ;  /* 0x0000000bff007c0c */ /* 0x000fe4000bf05300 */
[----:B------:R-:W-:-:S04]  /*0c10*/  SHF.R.S32.HI R51, RZ, 0x1f, R50 ;  /* 0x0000001fff337819 */ /* 0x000fc80000011432 */
[----:B------:R-:W-:-:S04]  /*0c20*/  LEA.HI R51, R51, R50, RZ, 0x3 ;  /* 0x0000003233337211 */ /* 0x000fc800078f18ff */
[----:B------:R-:W-:-:S03]  /*0c30*/  LEA.HI.SX32 R93, R51, R2, 0x1d ;  /* 0x00000002335d7211 */ /* 0x000fc600078feaff */
[----:B-1----:R-:W-:Y:S05]  /*0c40*/  @!P0 BRA `(.L_x_5203) ;  /* 0x0000002c00a08947 */ /* 0x002fea0003800000 */
        /* <DEDUP_REMOVED lines=25> */
.L_x_5208:
        /* <DEDUP_REMOVED lines=13> */
.L_x_5210:
[----:B------:R-:W-:Y:S05]  /*0eb0*/  BSYNC.RECONVERGENT B3 ;  /* 0x0000000000037941 */ /* 0x000fea0003800200 */
.L_x_5209:
        /* <DEDUP_REMOVED lines=43> */
.L_x_5207:
[----:B------:R-:W-:Y:S05]  /*1170*/  BSYNC.RECONVERGENT B2 ;  /* 0x0000000000027941 */ /* 0x000fea0003800200 */
.L_x_5206:
[----:B------:R-:W-:Y:S01]  /*1180*/  HFMA2 R55, -RZ, RZ, 0.1171875, 0 ;  /* 0x2f800000ff377431 */ /* 0x000fe200000001ff */
[----:B------:R-:W-:Y:S01]  /*1190*/  I2FP.F32.U32 R50, R50 ;  /* 0x0000003200327245 */ /* 0x000fe20000201000 */
[----:B-----5:R-:W-:-:S05]  /*11a0*/  HADD2.F32 R51, -RZ, R40.H0_H0 ;  /* 0x20000028ff337230 */ /* 0x020fca0000004100 */
        /* <DEDUP_REMOVED lines=8> */
.L_x_5205:
[----:B------:R-:W-:Y:S05]  /*1230*/  BSYNC.RECONVERGENT B1 ;  /* 0x0000000000017941 */ /* 0x000fea0003800200 */
.L_x_5204:
        /* <DEDUP_REMOVED lines=22> */
.L_x_5215:
        /* <DEDUP_REMOVED lines=13> */
.L_x_5217:
[----:B------:R-:W-:Y:S05]  /*1470*/  BSYNC.RECONVERGENT B3 ;  /* 0x0000000000037941 */ /* 0x000fea0003800200 */
.L_x_5216:
        /* <DEDUP_REMOVED lines=41> */
[----:B------:R-:W-:Y:S01]  /*1710*/  LOP3.LUT R67, R54, UR32, R59, 0x96, !PT ;  /* 0x0000002036437c12 */ /* 0x000fe2000f8e963b */
[----:B------:R-:W-:-:S07]  /*1720*/  IMAD.MOV.U32 R56, RZ, RZ, R58 ;  /* 0x000000ffff387224 */ /* 0x000fce00078e003a */
.L_x_5214:
[----:B------:R-:W-:Y:S05]  /*1730*/  BSYNC.RECONVERGENT B2 ;  /* 0x0000000000027941 */ /* 0x000fea0003800200 */
.L_x_5213:
[----:B------:R-:W-:Y:S01]  /*1740*/  I2FP.F32.U32 R51, R51 ;  /* 0x0000003300337245 */ /* 0x000fe20000201000 */
[----:B-----5:R-:W-:Y:S02]  /*1750*/  HADD2.F32 R52, -RZ, R40.H1_H1 ;  /* 0x30000028ff347230 */ /* 0x020fe40000004100 */
[----:B------:R-:W-:-:S03]  /*1760*/  IMAD.MOV.U32 R54, RZ, RZ, 0x2f800000 ;  /* 0x2f800000ff367424 */ /* 0x000fc600078e00ff */
[----:B------:R-:W-:Y:S01]  /*1770*/  FMUL.FTZ R52, R52, UR13 ;  /* 0x0000000d34347c20 */ /* 0x000fe20008410000 */
[----:B------:R-:W-:-:S03]  /*1780*/  FFMA.FTZ R51, R51, R54, 1.1641532182693481445e-10 ;  /* 0x2f00000033337423 */ /* 0x000fc60000010036 */
[----:B------:R-:W-:Y:S02]  /*1790*/  FMUL.FTZ R52, R52, UR12 ;  /* 0x0000000c34347c20 */ /* 0x000fe40008410000 */
[----:B------:R-:W-:Y:S01]  /*17a0*/  FSETP.GTU.FTZ.AND P4, PT, R51, UR5, PT ;  /* 0x0000000533007c0b */ /* 0x000fe2000bf9c000 */
[----:B------:R-:W-:-:S03]  /*17b0*/  HADD2.F32 R51, -RZ, R44.H1_H1 ;  /* 0x3000002cff337230 */ /* 0x000fc60000004100 */
[----:B------:R-:W-:Y:S02]  /*17c0*/  FSEL R52, R52, RZ, !P4 ;  /* 0x000000ff34347208 */ /* 0x000fe40006000000 */
[----:B------:R-:W-:-:S03]  /*17d0*/  SEL R61, RZ, 0x1, P4 ;  /* 0x00000001ff3d7807 */ /* 0x000fc60002000000 */
[----:B------:R-:W-:-:S07]  /*17e0*/  FADD.FTZ R51, R51, R52 ;  /* 0x0000003433337221 */ /* 0x000fce0000010000 */
.L_x_5212:
[----:B------:R-:W-:Y:S05]  /*17f0*/  BSYNC.RECONVERGENT B1 ;  /* 0x0000000000017941 */ /* 0x000fea0003800200 */
.L_x_5211:
        /* <DEDUP_REMOVED lines=22> */
.L_x_5222:
        /* <DEDUP_REMOVED lines=13> */
.L_x_5224:
[----:B------:R-:W-:Y:S05]  /*1a30*/  BSYNC.RECONVERGENT B3 ;  /* 0x0000000000037941 */ /* 0x000fea0003800200 */
.L_x_5223:
        /* <DEDUP_REMOVED lines=43> */
.L_x_5221:
[----:B------:R-:W-:Y:S05]  /*1cf0*/  BSYNC.RECONVERGENT B2 ;  /* 0x0000000000027941 */ /* 0x000fea0003800200 */
.L_x_5220:
        /* <DEDUP_REMOVED lines=11> */
.L_x_5219:
[----:B------:R-:W-:Y:S05]  /*1db0*/  BSYNC.RECONVERGENT B1 ;  /* 0x0000000000017941 */ /* 0x000fea0003800200 */
.L_x_5218:
        /* <DEDUP_REMOVED lines=22> */
.L_x_5229:
        /* <DEDUP_REMOVED lines=13> */
.L_x_5231:
[----:B------:R-:W-:Y:S05]  /*1ff0*/  BSYNC.RECONVERGENT B3 ;  /* 0x0000000000037941 */ /* 0x000fea0003800200 */
.L_x_5230:
        /* <DEDUP_REMOVED lines=43> */
.L_x_5228:
[----:B------:R-:W-:Y:S05]  /*22b0*/  BSYNC.RECONVERGENT B2 ;  /* 0x0000000000027941 */ /* 0x000fea0003800200 */
.L_x_5227:
[----:B------:R-:W-:Y:S01]  /*22c0*/  I2FP.F32.U32 R44, R55 ;  /* 0x00000037002c7245 */ /* 0x000fe20000201000 */
[----:B------:R-:W-:Y:S02]  /*22d0*/  HFMA2 R55, -RZ, RZ, 0.1171875, 0 ;  /* 0x2f800000ff377431 */ /* 0x000fe400000001ff */
[----:B-----5:R-:W-:-:S05]  /*22e0*/  HADD2.F32 R53, -RZ, R41.H1_H1 ;  /* 0x30000029ff357230 */ /* 0x020fca0000004100 */
        /* <DEDUP_REMOVED lines=8> */
.L_x_5226:
[----:B------:R-:W-:Y:S05]  /*2370*/  BSYNC.RECONVERGENT B1 ;  /* 0x0000000000017941 */ /* 0x000fea0003800200 */
.L_x_5225:
        /* <DEDUP_REMOVED lines=22> */
.L_x_5236:
        /* <DEDUP_REMOVED lines=13> */
.L_x_5238:
[----:B------:R-:W-:Y:S05]  /*25b0*/  BSYNC.RECONVERGENT B3 ;  /* 0x0000000000037941 */ /* 0x000fea0003800200 */
.L_x_5237:
        /* <DEDUP_REMOVED lines=43> */
.L_x_5235:
[----:B------:R-:W-:Y:S05]  /*2870*/  BSYNC.RECONVERGENT B2 ;  /* 0x0000000000027941 */ /* 0x000fea0003800200 */
.L_x_5234:
        /* <DEDUP_REMOVED lines=11> */
.L_x_5233:
[----:B------:R-:W-:Y:S05]  /*2930*/  BSYNC.RECONVERGENT B1 ;  /* 0x0000000000017941 */ /* 0x000fea0003800200 */
.L_x_5232:
        /* <DEDUP_REMOVED lines=22> */
.L_x_5243:
        /* <DEDUP_REMOVED lines=13> */
.L_x_5245:
[----:B------:R-:W-:Y:S05]  /*2b70*/  BSYNC.RECONVERGENT B3 ;  /* 0x0000000000037941 */ /* 0x000fea0003800200 */
.L_x_5244:
        /* <DEDUP_REMOVED lines=38> */
[----:B------:R-:W-:Y:S02]  /*2de0*/  MOV R68, R72 ;  /* 0x0000004800447202 */ /* 0x000fe40000000f00 */
[----:B------:R-:W-:Y:S01]  /*2df0*/  LOP3.LUT R0, R70, UR31, R73, 0x96, !PT ;  /* 0x0000001f46007c12 */ /* 0x000fe2000f8e9649 */
[----:B------:R-:W-:Y:S01]  /*2e00*/  IMAD.MOV.U32 R72, RZ, RZ, R52 ;  /* 0x000000ffff487224 */ /* 0x000fe200078e0034 */
[----:B------:R-:W-:Y:S01]  /*2e10*/  LOP3.LUT R67, R44, UR32, R53, 0x96, !PT ;  /* 0x000000202c437c12 */ /* 0x000fe2000f8e9635 */
[----:B------:R-:W-:-:S07]  /*2e20*/  IMAD.MOV.U32 R52, RZ, RZ, R58 ;  /* 0x000000ffff347224 */ /* 0x000fce00078e003a */
.L_x_5242:
[----:B------:R-:W-:Y:S05]  /*2e30*/  BSYNC.RECONVERGENT B2 ;  /* 0x0000000000027941 */ /* 0x000fea0003800200 */
.L_x_5241:
        /* <DEDUP_REMOVED lines=11> */
.L_x_5240:
[----:B------:R-:W-:Y:S05]  /*2ef0*/  BSYNC.RECONVERGENT B1 ;  /* 0x0000000000017941 */ /* 0x000fea0003800200 */
.L_x_5239:
        /* <DEDUP_REMOVED lines=22> */
.L_x_5250:
        /* <DEDUP_REMOVED lines=13> */
.L_x_5252:
[----:B------:R-:W-:Y:S05]  /*3130*/  BSYNC.RECONVERGENT B3 ;  /* 0x0000000000037941 */ /* 0x000fea0003800200 */
.L_x_5251:
        /* <DEDUP_REMOVED lines=43> */
.L_x_5249:
[----:B------:R-:W-:Y:S05]  /*33f0*/  BSYNC.RECONVERGENT B2 ;  /* 0x0000000000027941 */ /* 0x000fea0003800200 */
.L_x_5248:
        /* <DEDUP_REMOVED lines=11> */
.L_x_5247:
[----:B------:R-:W-:Y:S05]  /*34b0*/  BSYNC.RECONVERGENT B1 ;  /* 0x0000000000017941 */ /* 0x000fea0003800200 */
.L_x_5246:
        /* <DEDUP_REMOVED lines=22> */
.L_x_5257:
        /* <DEDUP_REMOVED lines=13> */
.L_x_5259:
[----:B------:R-:W-:Y:S05]  /*36f0*/  BSYNC.RECONVERGENT B3 ;  /* 0x0000000000037941 */ /* 0x000fea0003800200 */
.L_x_5258:
        /* <DEDUP_REMOVED lines=41> */
[----:B------:R-:W-:-:S07]  /*3990*/  LOP3.LUT R67, R44, UR32, R53, 0x96, !PT ;  /* 0x000000202c437c12 */ /* 0x000fce000f8e9635 */
.L_x_5256:
[----:B------:R-:W-:Y:S05]  /*39a0*/  BSYNC.RECONVERGENT B2 ;  /* 0x0000000000027941 */ /* 0x000fea0003800200 */
.L_x_5255:
        /* <DEDUP_REMOVED lines=11> */
.L_x_5254:
[----:B------:R-:W-:Y:S05]  /*3a60*/  BSYNC.RECONVERGENT B1 ;  /* 0x0000000000017941 */ /* 0x000fea0003800200 */
.L_x_5253:
[----:B------:R-:W-:Y:S02]  /*3a70*/  F2FP.F16.F32.PACK_AB R47, RZ, R58 ;  /* 0x0000003aff2f723e */ /* 0x000fe400000000ff */
[----:B------:R-:W-:Y:S02]  /*3a80*/  PRMT R46, R78, 0x5410, R46 ;  /* 0x000054104e2e7816 */ /* 0x000fe4000000002e */
[----:B------:R-:W-:Y:S02]  /*3a90*/  PRMT R45, R76, 0x5410, R77 ;  /* 0x000054104c2d7816 */ /* 0x000fe4000000004d */
[----:B------:R-:W-:Y:S02]  /*3aa0*/  PRMT R44, R74, 0x5410, R75 ;  /* 0x000054104a2c7816 */ /* 0x000fe4000000004b */
[----:B------:R-:W-:Y:S01]  /*3ab0*/  PRMT R47, R82, 0x5410, R47 ;  /* 0x00005410522f7816 */ /* 0x000fe2000000002f */
[----:B------:R-:W-:Y:S06]  /*3ac0*/  BRA `(.L_x_5260) ;  /* 0x0000002800d87947 */ /* 0x000fec0003800000 */
.L_x_5203:
        /* <DEDUP_REMOVED lines=21> */
.L_x_5265:
        /* <DEDUP_REMOVED lines=13> */
.L_x_5267:
[----:B------:R-:W-:Y:S05]  /*3cf0*/  BSYNC.RECONVERGENT B3 ;  /* 0x0000000000037941 */ /* 0x000fea0003800200 */
.L_x_5266:
        /* <DEDUP_REMOVED lines=38> */
[----:B------:R-:W-:Y:S02]  /*3f60*/  LOP3.LUT R0, R46, UR31, R51, 0x96, !PT ;  /* 0x0000001f2e007c12 */ /* 0x000fe4000f8e9633 */
[----:B------:R-:W-:Y:S02]  /*3f70*/  MOV R68, R50 ;  /* 0x0000003200447202 */ /* 0x000fe40000000f00 */
[----:B------:R-:W-:Y:S01]  /*3f80*/  LOP3.LUT R67, R44, UR32, R81, 0x96, !PT ;  /* 0x000000202c437c12 */ /* 0x000fe2000f8e9651 */
[----:B------:R-:W-:-:S07]  /*3f90*/  IMAD.MOV.U32 R44, RZ, RZ, RZ ;  /* 0x000000ffff2c7224 */ /* 0x000fce00078e00ff */
.L_x_5264:
[----:B------:R-:W-:Y:S05]  /*3fa0*/  BSYNC.RECONVERGENT B2 ;  /* 0x0000000000027941 */ /* 0x000fea0003800200 */
.L_x_5263:
        /* <DEDUP_REMOVED lines=9> */
.L_x_5262:
[----:B------:R-:W-:Y:S05]  /*4040*/  BSYNC.RECONVERGENT B1 ;  /* 0x0000000000017941 */ /* 0x000fea0003800200 */
.L_x_5261:
        /* <DEDUP_REMOVED lines=18> */
.L_x_5272:
        /* <DEDUP_REMOVED lines=13> */
.L_x_5274:
[----:B------:R-:W-:Y:S05]  /*4240*/  BSYNC.RECONVERGENT B3 ;  /* 0x0000000000037941 */ /* 0x000fea0003800200 */
.L_x_5273:
        /* <DEDUP_REMOVED lines=43> */
.L_x_5271:
[----:B------:R-:W-:Y:S05]  /*4500*/  BSYNC.RECONVERGENT B2 ;  /* 0x0000000000027941 */ /* 0x000fea0003800200 */
.L_x_5270:
        /* <DEDUP_REMOVED lines=9> */
.L_x_5269:
[----:B------:R-:W-:Y:S05]  /*45a0*/  BSYNC.RECONVERGENT B1 ;  /* 0x0000000000017941 */ /* 0x000fea0003800200 */
.L_x_5268:
        /* <DEDUP_REMOVED lines=18> */
.L_x_5279:
        /* <DEDUP_REMOVED lines=13> */
.L_x_5281:
[----:B------:R-:W-:Y:S05]  /*47a0*/  BSYNC.RECONVERGENT B3 ;  /* 0x0000000000037941 */ /* 0x000fea0003800200 */
.L_x_5280:
        /* <DEDUP_REMOVED lines=41> */
[----:B------:R-:W-:Y:S02]  /*4a40*/  HFMA2 R44, -RZ, RZ, 0, 0 ;  /* 0x00000000ff2c7431 */ /* 0x000fe400000001ff */
[----:B------:R-:W-:-:S07]  /*4a50*/  IMAD.MOV.U32 R80, RZ, RZ, R52 ;  /* 0x000000ffff507224 */ /* 0x000fce00078e0034 */
.L_x_5278:
[----:B------:R-:W-:Y:S05]  /*4a60*/  BSYNC.RECONVERGENT B2 ;  /* 0x0000000000027941 */ /* 0x000fea0003800200 */
.L_x_5277:
        /* <DEDUP_REMOVED lines=9> */
.L_x_5276:
[----:B------:R-:W-:Y:S05]  /*4b00*/  BSYNC.RECONVERGENT B1 ;  /* 0x0000000000017941 */ /* 0x000fea0003800200 */
.L_x_5275:
        /* <DEDUP_REMOVED lines=18> */
.L_x_5286:
        /* <DEDUP_REMOVED lines=13> */
.L_x_5288:
[----:B------:R-:W-:Y:S05]  /*4d00*/  BSYNC.RECONVERGENT B3 ;  /* 0x0000000000037941 */ /* 0x000fea0003800200 */
.L_x_5287:
        /* <DEDUP_REMOVED lines=43> */
.L_x_5285:
[----:B------:R-:W-:Y:S05]  /*4fc0*/  BSYNC.RECONVERGENT B2 ;  /* 0x0000000000027941 */ /* 0x000fea0003800200 */
.L_x_5284:
        /* <DEDUP_REMOVED lines=9> */
.L_x_5283:
[----:B------:R-:W-:Y:S05]  /*5060*/  BSYNC.RECONVERGENT B1 ;  /* 0x0000000000017941 */ /* 0x000fea0003800200 */
.L_x_5282:
        /* <DEDUP_REMOVED lines=18> */
.L_x_5293:
        /* <DEDUP_REMOVED lines=13> */
.L_x_5295:
[----:B------:R-:W-:Y:S05]  /*5260*/  BSYNC.RECONVERGENT B3 ;  /* 0x0000000000037941 */ /* 0x000fea0003800200 */
.L_x_5294:
        /* <DEDUP_REMOVED lines=43> */
.L_x_5292:
[----:B------:R-:W-:Y:S05]  /*5520*/  BSYNC.RECONVERGENT B2 ;  /* 0x0000000000027941 */ /* 0x000fea0003800200 */
.L_x_5291:
        /* <DEDUP_REMOVED lines=9> */
.L_x_5290:
[----:B------:R-:W-:Y:S05]  /*55c0*/  BSYNC.RECONVERGENT B1 ;  /* 0x0000000000017941 */ /* 0x000fea0003800200 */
.L_x_5289:
        /* <DEDUP_REMOVED lines=18> */
.L_x_5300:
        /* <DEDUP_REMOVED lines=13> */
.L_x_5302:
[----:B------:R-:W-:Y:S05]  /*57c0*/  BSYNC.RECONVERGENT B3 ;  /* 0x0000000000037941 */ /* 0x000fea0003800200 */
.L_x_5301:
        /* <DEDUP_REMOVED lines=43> */
.L_x_5299:
[----:B------:R-:W-:Y:S05]  /*5a80*/  BSYNC.RECONVERGENT B2 ;  /* 0x0000000000027941 */ /* 0x000fea0003800200 */
.L_x_5298:
        /* <DEDUP_REMOVED lines=9> */
.L_x_5297:
[----:B------:R-:W-:Y:S05]  /*5b20*/  BSYNC.RECONVERGENT B1 ;  /* 0x0000000000017941 */ /* 0x000fea0003800200 */
.L_x_5296:
        /* <DEDUP_REMOVED lines=18> */
.L_x_5307:
        /* <DEDUP_REMOVED lines=13> */
.L_x_5309:
[----:B------:R-:W-:Y:S05]  /*5d20*/  BSYNC.RECONVERGENT B3 ;  /* 0x0000000000037941 */ /* 0x000fea0003800200 */
.L_x_5308:
        /* <DEDUP_REMOVED lines=43> */
.L_x_5306:
[----:B------:R-:W-:Y:S05]  /*5fe0*/  BSYNC.RECONVERGENT B2 ;  /* 0x0000000000027941 */ /* 0x000fea0003800200 */
.L_x_5305:
        /* <DEDUP_REMOVED lines=9> */
.L_x_5304:
[----:B------:R-:W-:Y:S05]  /*6080*/  BSYNC.RECONVERGENT B1 ;  /* 0x0000000000017941 */ /* 0x000fea0003800200 */
.L_x_5303:
        /* <DEDUP_REMOVED lines=18> */
.L_x_5314:
        /* <DEDUP_REMOVED lines=13> */
.L_x_5316:
[----:B------:R-:W-:Y:S05]  /*6280*/  BSYNC.RECONVERGENT B3 ;  /* 0x0000000000037941 */ /* 0x000fea0003800200 */
.L_x_5315:
        /* <DEDUP_REMOVED lines=39> */
[----:B------:R-:W-:-:S04]  /*6500*/  LOP3.LUT R0, R70, UR31, R69, 0x96, !PT ;  /* 0x0000001f46007c12 */ /* 0x000fc8000f8e9645 */
[----:B------:R-:W-:Y:S02]  /*6510*/  LOP3.LUT R67, R44, UR32, R47, 0x96, !PT ;  /* 0x000000202c437c12 */ /* 0x000fe4000f8e962f */
[----:B------:R-:W-:-:S07]  /*6520*/  MOV R80, R46 ;  /* 0x0000002e00507202 */ /* 0x000fce0000000f00 */
.L_x_5313:
[----:B------:R-:W-:Y:S05]  /*6530*/  BSYNC.RECONVERGENT B2 ;  /* 0x0000000000027941 */ /* 0x000fea0003800200 */
.L_x_5312:
[----:B------:R-:W-:Y:S01]  /*6540*/  I2FP.F32.U32 R44, R45 ;  /* 0x0000002d002c7245 */ /* 0x000fe20000201000 */
[----:B------:R-:W-:Y:S02]  /*6550*/  HFMA2 R45, -RZ, RZ, 0.1171875, 0 ;  /* 0x2f800000ff2d7431 */ /* 0x000fe400000001ff */
[----:B-----5:R-:W-:-:S05]  /*6560*/  HADD2.F32 R46, -RZ, R43.H1_H1 ;  /* 0x3000002bff2e7230 */ /* 0x020fca0000004100 */
[----:B------:R-:W-:Y:S01]  /*6570*/  FMUL.FTZ R46, R46, UR13 ;  /* 0x0000000d2e2e7c20 */ /* 0x000fe20008410000 */
[----:B------:R-:W-:-:S03]  /*6580*/  FFMA.FTZ R44, R44, R45, 1.1641532182693481445e-10 ;  /* 0x2f0000002c2c7423 */ /* 0x000fc6000001002d */
[----:B------:R-:W-:Y:S02]  /*6590*/  FMUL.FTZ R46, R46, UR12 ;  /* 0x0000000c2e2e7c20 */ /* 0x000fe40008410000 */
[----:B------:R-:W-:-:S04]  /*65a0*/  FSETP.GTU.FTZ.AND P3, PT, R44, UR5, PT ;  /* 0x000000052c007c0b */ /* 0x000fc8000bf7c000 */
[----:B------:R-:W-:Y:S02]  /*65b0*/  SEL R69, RZ, 0x1, P3 ;  /* 0x00000001ff457807 */ /* 0x000fe40001800000 */
[----:B------:R-:W-:-:S07]  /*65c0*/  FSEL R58, R46, RZ, !P3 ;  /* 0x000000ff2e3a7208 */ /* 0x000fce0005800000 */
.L_x_5311:
[----:B------:R-:W-:Y:S05]  /*65d0*/  BSYNC.RECONVERGENT B1 ;  /* 0x0000000000017941 */ /* 0x000fea0003800200 */
.L_x_5310:
[----:B------:R-:W-:Y:S02]  /*65e0*/  F2FP.F16.F32.PACK_AB R47, RZ, R58 ;  /* 0x0000003aff2f723e */ /* 0x000fe400000000ff */
[----:B------:R-:W-:Y:S02]  /*65f0*/  PRMT R46, R76, 0x5410, R77 ;  /* 0x000054104c2e7816 */ /* 0x000fe4000000004d */
[----:B------:R-:W-:Y:S02]  /*6600*/  PRMT R45, R74, 0x5410, R75 ;  /* 0x000054104a2d7816 */ /* 0x000fe4000000004b */
[----:B------:R-:W-:Y:S02]  /*6610*/  PRMT R44, R72, 0x5410, R73 ;  /* 0x00005410482c7816 */ /* 0x000fe40000000049 */
[----:B------:R-:W-:-:S07]  /*6620*/  PRMT R47, R78, 0x5410, R47 ;  /* 0x000054104e2f7816 */ /* 0x000fce000000002f */
.L_x_5260:
[----:B------:R-:W0:Y:S01]  /*6630*/  LDC.64 R52, c[0x0][0x3a8] ;  /* 0x0000ea00ff347b82 */ /* 0x000e220000000a00 */
[----:B------:R-:W-:Y:S01]  /*6640*/  BSSY.RECONVERGENT B1, `(.L_x_5317) ;  /* 0x0000019000017945 */ /* 0x000fe20003800200 */
[----:B------:R-:W-:Y:S02]  /*6650*/  VIADD R82, R92, 0x20 ;  /* 0x000000205c527836 */ /* 0x000fe40000000000 */
        /* <DEDUP_REMOVED lines=17> */
[----:B------:R-:W-:-:S03]  /*6770*/  LOP3.LUT R47, R71, R77, R47, 0xfe, !PT ;  /* 0x0000004d472f7212 */ /* 0x000fc600078efe2f */
[----:B0-----:R-:W-:Y:S01]  /*6780*/  IMAD.WIDE.U32 R44, R92, 0x8, R44 ;  /* 0x000000085c2c7825 */ /* 0x001fe200078e002c */
[----:B------:R-:W-:Y:S02]  /*6790*/  LOP3.LUT R75, R72, R46, R70, 0xfe, !PT ;  /* 0x0000002e484b7212 */ /* 0x000fe400078efe46 */
[----:B------:R-:W-:Y:S02]  /*67a0*/  LOP3.LUT R47, R47, R73, RZ, 0xfc, !PT ;  /* 0x000000492f2f7212 */ /* 0x000fe400078efcff */
[----:B------:R-:W-:-:S05]  /*67b0*/  LOP3.LUT R46, R75, 0xff, R60, 0xf8, !PT ;  /* 0x000000ff4b2e7812 */ /* 0x000fca00078ef83c */
[----:B------:R1:W-:Y:S02]  /*67c0*/  STG.E.64 desc[UR8][R44.64], R46 ;  /* 0x0000002e2c007986 */ /* 0x0003e4000c101b08 */
.L_x_5318:
[----:B------:R-:W-:Y:S05]  /*67d0*/  BSYNC.RECONVERGENT B1 ;  /* 0x0000000000017941 */ /* 0x000fea0003800200 */
.L_x_5317:
[----:B------:R-:W-:Y:S04]  /*67e0*/  BSSY.RECONVERGENT B1, `(.L_x_5319) ;  /* 0x0000005000017945 */ /* 0x000fe80003800200 */
[----:B------:R-:W-:Y:S05]  /*67f0*/  @!P2 BRA `(.L_x_5320) ;  /* 0x00000000000ca947 */ /* 0x000fea0003800000 */
[----:B-----5:R-:W2:Y:S02]  /*6800*/  LDC.64 R40, c[0x0][0x390] ;  /* 0x0000e400ff287b82 */ /* 0x020ea40000000a00 */
[----:B--2---:R-:W-:-:S06]  /*6810*/  IMAD.WIDE.U32 R40, R82, 0x10, R40 ;  /* 0x0000001052287825 */ /* 0x004fcc00078e0028 */
[----:B------:R-:W5:Y:S02]  /*6820*/  LDG.E.128 R40, desc[UR8][R40.64] ;  /* 0x0000000828287981 */ /* 0x000f64000c1e1d00 */
.L_x_5320:
[----:B------:R-:W-:Y:S05]  /*6830*/  BSYNC.RECONVERGENT B1 ;  /* 0x0000000000017941 */ /* 0x000fea0003800200 */
.L_x_5319:
        /* <DEDUP_REMOVED lines=27> */
.L_x_5326:
        /* <DEDUP_REMOVED lines=13> */
.L_x_5328:
[----:B------:R-:W-:Y:S05]  /*6ac0*/  BSYNC.RECONVERGENT B3 ;  /* 0x0000000000037941 */ /* 0x000fea0003800200 */
.L_x_5327:
        /* <DEDUP_REMOVED lines=43> */
.L_x_5325:
[----:B------:R-:W-:Y:S05]  /*6d80*/  BSYNC.RECONVERGENT B2 ;  /* 0x0000000000027941 */ /* 0x000fea0003800200 */
.L_x_5324:
        /* <DEDUP_REMOVED lines=11> */
.L_x_5323:
[----:B------:R-:W-:Y:S05]  /*6e40*/  BSYNC.RECONVERGENT B1 ;  /* 0x0000000000017941 */ /* 0x000fea0003800200 */
.L_x_5322:
        /* <DEDUP_REMOVED lines=22> */
.L_x_5333:
        /* <DEDUP_REMOVED lines=13> */
.L_x_5335:
[----:B------:R-:W-:Y:S05]  /*7080*/  BSYNC.RECONVERGENT B3 ;  /* 0x0000000000037941 */ /* 0x000fea0003800200 */
.L_x_5334:
        /* <DEDUP_REMOVED lines=42> */
[----:B------:R-:W-:-:S07]  /*7330*/  MOV R80, R72 ;  /* 0x0000004800507202 */ /* 0x000fce0000000f00 */
.L_x_5332:
[----:B------:R-:W-:Y:S05]  /*7340*/  BSYNC.RECONVERGENT B2 ;  /* 0x0000000000027941 */ /* 0x000fea0003800200 */
.L_x_5331:
        /* <DEDUP_REMOVED lines=11> */
.L_x_5330:
[----:B------:R-:W-:Y:S05]  /*7400*/  BSYNC.RECONVERGENT B1 ;  /* 0x0000000000017941 */ /* 0x000fea0003800200 */
.L_x_5329:
        /* <DEDUP_REMOVED lines=22> */
.L_x_5340:
        /* <DEDUP_REMOVED lines=13> */
.L_x_5342:
[----:B------:R-:W-:Y:S05]  /*7640*/  BSYNC.RECONVERGENT B3 ;  /* 0x0000000000037941 */ /* 0x000fea0003800200 */
.L_x_5341:
        /* <DEDUP_REMOVED lines=40> */
[----:B------:R-:W-:Y:S01]  /*78d0*/  MOV R68, R76 ;  /* 0x0000004c00447202 */ /* 0x000fe20000000f00 */
[----:B------:R-:W-:Y:S01]  /*78e0*/  IMAD.MOV.U32 R44, RZ, RZ, R72 ;  /* 0x000000ffff2c7224 */ /* 0x000fe200078e0048 */
[----:B------:R-:W-:-:S07]  /*78f0*/  LOP3.LUT R67, R74, UR32, R73, 0x96, !PT ;  /* 0x000000204a437c12 */ /* 0x000fce000f8e9649 */
.L_x_5339:
[----:B------:R-:W-:Y:S05]  /*7900*/  BSYNC.RECONVERGENT B2 ;  /* 0x0000000000027941 */ /* 0x000fea0003800200 */
.L_x_5338:
        /* <DEDUP_REMOVED lines=11> */
.L_x_5337:
[----:B------:R-:W-:Y:S05]  /*79c0*/  BSYNC.RECONVERGENT B1 ;  /* 0x0000000000017941 */ /* 0x000fea0003800200 */
.L_x_5336:
        /* <DEDUP_REMOVED lines=22> */
.L_x_5347:
        /* <DEDUP_REMOVED lines=13> */
.L_x_5349:
[----:B------:R-:W-:Y:S05]  /*7c00*/  BSYNC.RECONVERGENT B3 ;  /* 0x0000000000037941 */ /* 0x000fea0003800200 */
.L_x_5348:
        /* <DEDUP_REMOVED lines=43> */
.L_x_5346:
[----:B------:R-:W-:Y:S05]  /*7ec0*/  BSYNC.RECONVERGENT B2 ;  /* 0x0000000000027941 */ /* 0x000fea0003800200 */
.L_x_5345:
        /* <DEDUP_REMOVED lines=11> */
.L_x_5344:
[----:B------:R-:W-:Y:S05]  /*7f80*/  BSYNC.RECONVERGENT B1 ;  /* 0x0000000000017941 */ /* 0x000fea0003800200 */
.L_x_5343:
        /* <DEDUP_REMOVED lines=22> */
.L_x_5354:
        /* <DEDUP_REMOVED lines=13> */
.L_x_5356:
[----:B------:R-:W-:Y:S05]  /*81c0*/  BSYNC.RECONVERGENT B3 ;  /* 0x0000000000037941 */ /* 0x000fea0003800200 */
.L_x_5355:
        /* <DEDUP_REMOVED lines=43> */
.L_x_5353:
[----:B------:R-:W-:Y:S05]  /*8480*/  BSYNC.RECONVERGENT B2 ;  /* 0x0000000000027941 */ /* 0x000fea0003800200 */
.L_x_5352:
        /* <DEDUP_REMOVED lines=11> */
.L_x_5351:
[----:B------:R-:W-:Y:S05]  /*8540*/  BSYNC.RECONVERGENT B1 ;  /* 0x0000000000017941 */ /* 0x000fea0003800200 */
.L_x_5350:
        /* <DEDUP_REMOVED lines=22> */
.L_x_5361:
        /* <DEDUP_REMOVED lines=13> */
.L_x_5363:
[----:B------:R-:W-:Y:S05]  /*8780*/  BSYNC.RECONVERGENT B3 ;  /* 0x0000000000037941 */ /* 0x000fea0003800200 */
.L_x_5362:
        /* <DEDUP_REMOVED lines=42> */
.L_x_5360:
[----:B------:R-:W-:Y:S05]  /*8a30*/  BSYNC.RECONVERGENT B2 ;  /* 0x0000000000027941 */ /* 0x000fea0003800200 */
.L_x_5359:
[----:B------:R-:W-:Y:S01]  /*8a40*/  I2FP.F32.U32 R44, R65 ;  /* 0x00000041002c7245 */ /* 0x000fe20000201000 */
[----:B------:R-:W-:Y:S02]  /*8a50*/  HFMA2 R65, -RZ, RZ, 0.1171875, 0 ;  /* 0x2f800000ff417431 */ /* 0x000fe400000001ff */
        /* <DEDUP_REMOVED lines=9> */
.L_x_5358:
[----:B------:R-:W-:Y:S05]  /*8af0*/  BSYNC.RECONVERGENT B1 ;  /* 0x0000000000017941 */ /* 0x000fea0003800200 */
.L_x_5357:
        /* <DEDUP_REMOVED lines=22> */
.L_x_5368:
        /* <DEDUP_REMOVED lines=13> */
.L_x_5370:
[----:B------:R-:W-:Y:S05]  /*8d30*/  BSYNC.RECONVERGENT B3 ;  /* 0x0000000000037941 */ /* 0x000fea0003800200 */
.L_x_5369:
        /* <DEDUP_REMOVED lines=43> */
.L_x_5367:
[----:B------:R-:W-:Y:S05]  /*8ff0*/  BSYNC.RECONVERGENT B2 ;  /* 0x0000000000027941 */ /* 0x000fea0003800200 */
.L_x_5366:
        /* <DEDUP_REMOVED lines=11> */
.L_x_5365:
[----:B------:R-:W-:Y:S05]  /*90b0*/  BSYNC.RECONVERGENT B1 ;  /* 0x0000000000017941 */ /* 0x000fea0003800200 */
.L_x_5364:
        /* <DEDUP_REMOVED lines=22> */
.L_x_5375:
        /* <DEDUP_REMOVED lines=13> */
.L_x_5377:
[----:B------:R-:W-:Y:S05]  /*92f0*/  BSYNC.RECONVERGENT B3 ;  /* 0x0000000000037941 */ /* 0x000fea0003800200 */
.L_x_5376:
        /* <DEDUP_REMOVED lines=41> */
[----:B------:R-:W-:-:S07]  /*9590*/  MOV R94, R44 ;  /* 0x0000002c005e7202 */ /* 0x000fce0000000f00 */
.L_x_5374:
[----:B------:R-:W-:Y:S05]  /*95a0*/  BSYNC.RECONVERGENT B2 ;  /* 0x0000000000027941 */ /* 0x000fea0003800200 */
.L_x_5373:
        /* <DEDUP_REMOVED lines=11> */
.L_x_5372:
[----:B------:R-:W-:Y:S05]  /*9660*/  BSYNC.RECONVERGENT B1 ;  /* 0x0000000000017941 */ /* 0x000fea0003800200 */
.L_x_5371:
[----:B------:R-:W-:Y:S02]  /*9670*/  F2FP.F16.F32.PACK_AB R47, RZ, R76 ;  /* 0x0000004cff2f723e */ /* 0x000fe400000000ff */
[----:B------:R-:W-:Y:S02]  /*9680*/  PRMT R46, R89, 0x5410, R91 ;  /* 0x00005410592e7816 */ /* 0x000fe4000000005b */
[----:B------:R-:W-:Y:S02]  /*9690*/  PRMT R45, R86, 0x5410, R88 ;  /* 0x00005410562d7816 */ /* 0x000fe40000000058 */
[----:B------:R-:W-:Y:S02]  /*96a0*/  PRMT R44, R84, 0x5410, R85 ;  /* 0x00005410542c7816 */ /* 0x000fe40000000055 */
[----:B------:R-:W-:Y:S01]  /*96b0*/  PRMT R47, R87, 0x5410, R47 ;  /* 0x00005410572f7816 */ /* 0x000fe2000000002f */
[----:B------:R-:W-:Y:S06]  /*96c0*/  BRA `(.L_x_5378) ;  /* 0x0000002800d87947 */ /* 0x000fec0003800000 */
.L_x_5321:
[----:B------:R-:W-:Y:S01]  /*96d0*/  BSSY.RECONVERGENT B1, `(.L_x_5379) ;  /* 0x0000057000017945 */ /* 0x000fe20003800200 */
[----:B0-----:R-:W-:Y:S01]  /*96e0*/  MOV R71, RZ ;  /* 0x000000ff00477202 */ /* 0x001fe20000000f00 */
[----:B------:R-:W-:Y:S01]  /*96f0*/  IMAD.MOV.U32 R94, RZ, RZ, R80 ;  /* 0x000000ffff5e7224 */ /* 0x000fe200078e0050 */
[----:B-1----:R-:W-:Y:S01]  /*9700*/  MOV R44, R79 ;  /* 0x0000004f002c7202 */ /* 0x002fe20000000f00 */
        /* <DEDUP_REMOVED lines=17> */
.L_x_5383:
        /* <DEDUP_REMOVED lines=13> */
.L_x_5385:
[----:B------:R-:W-:Y:S05]  /*98f0*/  BSYNC.RECONVERGENT B3 ;  /* 0x0000000000037941 */ /* 0x000fea0003800200 */
.L_x_5384:
        /* <DEDUP_REMOVED lines=36> */
[----:B------:R-:W-:-:S04]  /*9b40*/  IMAD.WIDE.U32 R46, R47, -0x326172a9, RZ ;  /* 0xcd9e8d572f2e7825 */ /* 0x000fc800078e00ff */
[----:B------:R-:W-:Y:S01]  /*9b50*/  IMAD.WIDE.U32 R94, R94, -0x2daee0ad, RZ ;  /* 0xd2511f535e5e7825 */ /* 0x000fe200078e00ff */
[----:B------:R-:W-:-:S03]  /*9b60*/  LOP3.LUT R0, R70, UR31, R47, 0x96, !PT ;  /* 0x0000001f46007c12 */ /* 0x000fc6000f8e962f */
[----:B------:R-:W-:Y:S01]  /*9b70*/  IMAD.MOV.U32 R68, RZ, RZ, R46 ;  /* 0x000000ffff447224 */ /* 0x000fe200078e002e */
[----:B------:R-:W-:Y:S01]  /*9b80*/  LOP3.LUT R67, R44, UR32, R95, 0x96, !PT ;  /* 0x000000202c437c12 */ /* 0x000fe2000f8e965f */
[----:B------:R-:W-:-:S07]  /*9b90*/  IMAD.MOV.U32 R44, RZ, RZ, RZ ;  /* 0x000000ffff2c7224 */ /* 0x000fce00078e00ff */
.L_x_5382:
[----:B------:R-:W-:Y:S05]  /*9ba0*/  BSYNC.RECONVERGENT B2 ;  /* 0x0000000000027941 */ /* 0x000fea0003800200 */
.L_x_5381:
        /* <DEDUP_REMOVED lines=9> */
.L_x_5380:
[----:B------:R-:W-:Y:S05]  /*9c40*/  BSYNC.RECONVERGENT B1 ;  /* 0x0000000000017941 */ /* 0x000fea0003800200 */
.L_x_5379:
        /* <DEDUP_REMOVED lines=18> */
.L_x_5390:
        /* <DEDUP_REMOVED lines=13> */
.L_x_5392:
[----:B------:R-:W-:Y:S05]  /*9e40*/  BSYNC.RECONVERGENT B3 ;  /* 0x0000000000037941 */ /* 0x000fea0003800200 */
.L_x_5391:
        /* <DEDUP_REMOVED lines=43> */
.L_x_5389:
[----:B------:R-:W-:Y:S05]  /*a100*/  BSYNC.RECONVERGENT B2 ;  /* 0x0000000000027941 */ /* 0x000fea0003800200 */
.L_x_5388:
        /* <DEDUP_REMOVED lines=9> */
.L_x_5387:
[----:B------:R-:W-:Y:S05]  /*a1a0*/  BSYNC.RECONVERGENT B1 ;  /* 0x0000000000017941 */ /* 0x000fea0003800200 */
.L_x_5386:
        /* <DEDUP_REMOVED lines=18> */
.L_x_5397:
        /* <DEDUP_REMOVED lines=13> */
.L_x_5399:
[----:B------:R-:W-:Y:S05]  /*a3a0*/  BSYNC.RECONVERGENT B3 ;  /* 0x0000000000037941 */ /* 0x000fea0003800200 */
.L_x_5398:
        /* <DEDUP_REMOVED lines=43> */
.L_x_5396:
[----:B------:R-:W-:Y:S05]  /*a660*/  BSYNC.RECONVERGENT B2 ;  /* 0x0000000000027941 */ /* 0x000fea0003800200 */
.L_x_5395:
[----:B------:R-:W-:Y:S01]  /*a670*/  I2FP.F32.U32 R45, R46 ;  /* 0x0000002e002d7245 */ /* 0x000fe20000201000 */
[----:B------:R-:W-:Y:S02]  /*a680*/  HFMA2 R46, -RZ, RZ, 0.1171875, 0 ;  /* 0x2f800000ff2e7431 */ /* 0x000fe400000001ff */
[----:B-----5:R-:W-:-:S05]  /*a690*/  HADD2.F32 R47, -RZ, R41.H0_H0 ;  /* 0x20000029ff2f7230 */ /* 0x020fca0000004100 */
[----:B------:R-:W-:Y:S01]  /*a6a0*/  FMUL.FTZ R47, R47, UR13 ;  /* 0x0000000d2f2f7c20 */ /* 0x000fe20008410000 */
[----:B------:R-:W-:-:S03]  /*a6b0*/  FFMA.FTZ R45, R45, R46, 1.1641532182693481445e-10 ;  /* 0x2f0000002d2d7423 */ /* 0x000fc6000001002e */
[----:B------:R-:W-:Y:S02]  /*a6c0*/  FMUL.FTZ R47, R47, UR12 ;  /* 0x0000000c2f2f7c20 */ /* 0x000fe40008410000 */
[----:B------:R-:W-:-:S04]  /*a6d0*/  FSETP.GTU.FTZ.AND P3, PT, R45, UR5, PT ;  /* 0x000000052d007c0b */ /* 0x000fc8000bf7c000 */
[----:B------:R-:W-:Y:S02]  /*a6e0*/  SEL R62, RZ, 0x1, P3 ;  /* 0x00000001ff3e7807 */ /* 0x000fe40001800000 */
[----:B------:R-:W-:-:S07]  /*a6f0*/  FSEL R73, R47, RZ, !P3 ;  /* 0x000000ff2f497208 */ /* 0x000fce0005800000 */
.L_x_5394:
[----:B------:R-:W-:Y:S05]  /*a700*/  BSYNC.RECONVERGENT B1 ;  /* 0x0000000000017941 */ /* 0x000fea0003800200 */
.L_x_5393:
        /* <DEDUP_REMOVED lines=18> */
.L_x_5404:
        /* <DEDUP_REMOVED lines=13> */
.L_x_5406:
[----:B------:R-:W-:Y:S05]  /*a900*/  BSYNC.RECONVERGENT B3 ;  /* 0x0000000000037941 */ /* 0x000fea0003800200 */
.L_x_5405:
        /* <DEDUP_REMOVED lines=43> */
.L_x_5403:
[----:B------:R-:W-:Y:S05]  /*abc0*/  BSYNC.RECONVERGENT B2 ;  /* 0x0000000000027941 */ /* 0x000fea0003800200 */
.L_x_5402:
        /* <DEDUP_REMOVED lines=9> */
.L_x_5401:
[----:B------:R-:W-:Y:S05]  /*ac60*/  BSYNC.RECONVERGENT B1 ;  /* 0x0000000000017941 */ /* 0x000fea0003800200 */
.L_x_5400:
        /* <DEDUP_REMOVED lines=18> */
.L_x_5411:
        /* <DEDUP_REMOVED lines=13> */
.L_x_5413:
[----:B------:R-:W-:Y:S05]  /*ae60*/  BSYNC.RECONVERGENT B3 ;  /* 0x0000000000037941 */ /* 0x000fea0003800200 */
.L_x_5412:
        /* <DEDUP_REMOVED lines=43> */
.L_x_5410:
[----:B------:R-:W-:Y:S05]  /*b120*/  BSYNC.RECONVERGENT B2 ;  /* 0x0000000000027941 */ /* 0x000fea0003800200 */
.L_x_5409:
        /* <DEDUP_REMOVED lines=9> */
.L_x_5408:
[----:B------:R-:W-:Y:S05]  /*b1c0*/  BSYNC.RECONVERGENT B1 ;  /* 0x0000000000017941 */ /* 0x000fea0003800200 */
.L_x_5407:
        /* <DEDUP_REMOVED lines=18> */
.L_x_5418:
        /* <DEDUP_REMOVED lines=13> */
.L_x_5420:
[----:B------:R-:W-:Y:S05]  /*b3c0*/  BSYNC.RECONVERGENT B3 ;  /* 0x0000000000037941 */ /* 0x000fea0003800200 */
.L_x_5419:
        /* <DEDUP_REMOVED lines=43> */
.L_x_5417:
[----:B------:R-:W-:Y:S05]  /*b680*/  BSYNC.RECONVERGENT B2 ;  /* 0x0000000000027941 */ /* 0x000fea0003800200 */
.L_x_5416:
        /* <DEDUP_REMOVED lines=9> */
.L_x_5415:
[----:B------:R-:W-:Y:S05]  /*b720*/  BSYNC.RECONVERGENT B1 ;  /* 0x0000000000017941 */ /* 0x000fea0003800200 */
.L_x_5414:
        /* <DEDUP_REMOVED lines=18> */
.L_x_5425:
        /* <DEDUP_REMOVED lines=13> */
.L_x_5427:
[----:B------:R-:W-:Y:S05]  /*b920*/  BSYNC.RECONVERGENT B3 ;  /* 0x0000000000037941 */ /* 0x000fea0003800200 */
.L_x_5426:
        /* <DEDUP_REMOVED lines=43> */
.L_x_5424:
[----:B------:R-:W-:Y:S05]  /*bbe0*/  BSYNC.RECONVERGENT B2 ;  /* 0x0000000000027941 */ /* 0x000fea0003800200 */
.L_x_5423:
        /* <DEDUP_REMOVED lines=9> */
.L_x_5422:
[----:B------:R-:W-:Y:S05]  /*bc80*/  BSYNC.RECONVERGENT B1 ;  /* 0x0000000000017941 */ /* 0x000fea0003800200 */
.L_x_5421:
        /* <DEDUP_REMOVED lines=18> */
.L_x_5432:
        /* <DEDUP_REMOVED lines=13> */
.L_x_5434:
[----:B------:R-:W-:Y:S05]  /*be80*/  BSYNC.RECONVERGENT B3 ;  /* 0x0000000000037941 */ /* 0x000fea0003800200 */
.L_x_5433:
        /* <DEDUP_REMOVED lines=41> */
[----:B------:R-:W-:-:S07]  /*c120*/  IMAD.MOV.U32 R94, RZ, RZ, R44 ;  /* 0x000000ffff5e7224 */ /* 0x000fce00078e002c */
.L_x_5431:
[----:B------:R-:W-:Y:S05]  /*c130*/  BSYNC.RECONVERGENT B2 ;  /* 0x0000000000027941 */ /* 0x000fea0003800200 */
.L_x_5430:
        /* <DEDUP_REMOVED lines=9> */
.L_x_5429:
[----:B------:R-:W-:Y:S05]  /*c1d0*/  BSYNC.RECONVERGENT B1 ;  /* 0x0000000000017941 */ /* 0x000fea0003800200 */
.L_x_5428:
[----:B------:R-:W-:Y:S02]  /*c1e0*/  F2FP.F16.F32.PACK_AB R47, RZ, R76 ;  /* 0x0000004cff2f723e */ /* 0x000fe400000000ff */
[----:B------:R-:W-:Y:S02]  /*c1f0*/  PRMT R46, R88, 0x5410, R87 ;  /* 0x00005410582e7816 */ /* 0x000fe40000000057 */
[----:B------:R-:W-:Y:S02]  /*c200*/  PRMT R45, R86, 0x5410, R85 ;  /* 0x00005410562d7816 */ /* 0x000fe40000000055 */
[----:B------:R-:W-:Y:S02]  /*c210*/  PRMT R44, R84, 0x5410, R81 ;  /* 0x00005410542c7816 */ /* 0x000fe40000000051 */
[----:B------:R-:W-:-:S07]  /*c220*/  PRMT R47, R80, 0x5410, R47 ;  /* 0x00005410502f7816 */ /* 0x000fce000000002f */
.L_x_5378:
        /* <DEDUP_REMOVED lines=25> */
.L_x_5436:
[----:B------:R-:W-:Y:S05]  /*c3c0*/  BSYNC.RECONVERGENT B1 ;  /* 0x0000000000017941 */ /* 0x000fea0003800200 */
.L_x_5435:
[----:B------:R-:W-:Y:S04]  /*c3d0*/  BSSY.RECONVERGENT B1, `(.L_x_5437) ;  /* 0x0000005000017945 */ /* 0x000fe80003800200 */
[----:B------:R-:W-:Y:S05]  /*c3e0*/  @!P2 BRA `(.L_x_5438) ;  /* 0x00000000000ca947 */ /* 0x000fea0003800000 */
[----:B-----5:R-:W2:Y:S02]  /*c3f0*/  LDC.64 R40, c[0x0][0x390] ;  /* 0x0000e400ff287b82 */ /* 0x020ea40000000a00 */
[----:B--2---:R-:W-:-:S06]  /*c400*/  IMAD.WIDE.U32 R40, R91, 0x10, R40 ;  /* 0x000000105b287825 */ /* 0x004fcc00078e0028 */
[----:B------:R-:W5:Y:S02]  /*c410*/  LDG.E.128 R40, desc[UR8][R40.64] ;  /* 0x0000000828287981 */ /* 0x000f64000c1e1d00 */
.L_x_5438:
[----:B------:R-:W-:Y:S05]  /*c420*/  BSYNC.RECONVERGENT B1 ;  /* 0x0000000000017941 */ /* 0x000fea0003800200 */
.L_x_5437:
        /* <DEDUP_REMOVED lines=27> */
.L_x_5444:
        /* <DEDUP_REMOVED lines=13> */
.L_x_5446:
[----:B------:R-:W-:Y:S05]  /*c6b0*/  BSYNC.RECONVERGENT B3 ;  /* 0x0000000000037941 */ /* 0x000fea0003800200 */
.L_x_5445:
        /* <DEDUP_REMOVED lines=42> */
.L_x_5443:
[----:B------:R-:W-:Y:S05]  /*c960*/  BSYNC.RECONVERGENT B2 ;  /* 0x0000000000027941 */ /* 0x000fea0003800200 */
.L_x_5442:
        /* <DEDUP_REMOVED lines=11> */
.L_x_5441:
[----:B------:R-:W-:Y:S05]  /*ca20*/  BSYNC.RECONVERGENT B1 ;  /* 0x0000000000017941 */ /* 0x000fea0003800200 */
.L_x_5440:
        /* <DEDUP_REMOVED lines=22> */
.L_x_5451:
        /* <DEDUP_REMOVED lines=13> */
.L_x_5453:
[----:B------:R-:W-:Y:S05]  /*cc60*/  BSYNC.RECONVERGENT B3 ;  /* 0x0000000000037941 */ /* 0x000fea0003800200 */
.L_x_5452:
        /* <DEDUP_REMOVED lines=42> */
.L_x_5450:
[----:B------:R-:W-:Y:S05]  /*cf10*/  BSYNC.RECONVERGENT B2 ;  /* 0x0000000000027941 */ /* 0x000fea0003800200 */
.L_x_5449:
        /* <DEDUP_REMOVED lines=11> */
.L_x_5448:
[----:B------:R-:W-:Y:S05]  /*cfd0*/  BSYNC.RECONVERGENT B1 ;  /* 0x0000000000017941 */ /* 0x000fea0003800200 */
.L_x_5447:
        /* <DEDUP_REMOVED lines=22> */
.L_x_5458:
        /* <DEDUP_REMOVED lines=13> */
.L_x_5460:
[----:B------:R-:W-:Y:S05]  /*d210*/  BSYNC.RECONVERGENT B3 ;  /* 0x0000000000037941 */ /* 0x000fea0003800200 */
.L_x_5459:
        /* <DEDUP_REMOVED lines=43> */
.L_x_5457:
[----:B------:R-:W-:Y:S05]  /*d4d0*/  BSYNC.RECONVERGENT B2 ;  /* 0x0000000000027941 */ /* 0x000fea0003800200 */
.L_x_5456:
        /* <DEDUP_REMOVED lines=11> */
.L_x_5455:
[----:B------:R-:W-:Y:S05]  /*d590*/  BSYNC.RECONVERGENT B1 ;  /* 0x0000000000017941 */ /* 0x000fea0003800200 */
.L_x_5454:
        /* <DEDUP_REMOVED lines=22> */
.L_x_5465:
        /* <DEDUP_REMOVED lines=13> */
.L_x_5467:
[----:B------:R-:W-:Y:S05]  /*d7d0*/  BSYNC.RECONVERGENT B3 ;  /* 0x0000000000037941 */ /* 0x000fea0003800200 */
.L_x_5466:
        /* <DEDUP_REMOVED lines=41> */
[----:B------:R-:W-:-:S07]  /*da70*/  LOP3.LUT R67, R78, UR32, R89, 0x96, !PT ;  /* 0x000000204e437c12 */ /* 0x000fce000f8e9659 */
.L_x_5464:
[----:B------:R-:W-:Y:S05]  /*da80*/  BSYNC.RECONVERGENT B2 ;  /* 0x0000000000027941 */ /* 0x000fea0003800200 */
.L_x_5463:
        /* <DEDUP_REMOVED lines=11> */
.L_x_5462:
[----:B------:R-:W-:Y:S05]  /*db40*/  BSYNC.RECONVERGENT B1 ;  /* 0x0000000000017941 */ /* 0x000fea0003800200 */
.L_x_5461:
        /* <DEDUP_REMOVED lines=22> */
.L_x_5472:
        /* <DEDUP_REMOVED lines=13> */
.L_x_5474:
[----:B------:R-:W-:Y:S05]  /*dd80*/  BSYNC.RECONVERGENT B3 ;  /* 0x0000000000037941 */ /* 0x000fea0003800200 */
.L_x_5473:
        /* <DEDUP_REMOVED lines=43> */
.L_x_5471:
[----:B------:R-:W-:Y:S05]  /*e040*/  BSYNC.RECONVERGENT B2 ;  /* 0x0000000000027941 */ /* 0x000fea0003800200 */
.L_x_5470:
        /* <DEDUP_REMOVED lines=11> */
.L_x_5469:
[----:B------:R-:W-:Y:S05]  /*e100*/  BSYNC.RECONVERGENT B1 ;  /* 0x0000000000017941 */ /* 0x000fea0003800200 */
.L_x_5468:
        /* <DEDUP_REMOVED lines=22> */
.L_x_5479:
        /* <DEDUP_REMOVED lines=13> */
.L_x_5481:
[----:B------:R-:W-:Y:S05]  /*e340*/  BSYNC.RECONVERGENT B3 ;  /* 0x0000000000037941 */ /* 0x000fea0003800200 */
.L_x_5480:
        /* <DEDUP_REMOVED lines=42> */
.L_x_5478:
[----:B------:R-:W-:Y:S05]  /*e5f0*/  BSYNC.RECONVERGENT B2 ;  /* 0x0000000000027941 */ /* 0x000fea0003800200 */
.L_x_5477:
        /* <DEDUP_REMOVED lines=11> */
.L_x_5476:
[----:B------:R-:W-:Y:S05]  /*e6b0*/  BSYNC.RECONVERGENT B1 ;  /* 0x0000000000017941 */ /* 0x000fea0003800200 */
.L_x_5475:
        /* <DEDUP_REMOVED lines=22> */
.L_x_5486:
        /* <DEDUP_REMOVED lines=13> */
.L_x_5488:
[----:B------:R-:W-:Y:S05]  /*e8f0*/  BSYNC.RECONVERGENT B3 ;  /* 0x0000000000037941 */ /* 0x000fea0003800200 */
.L_x_5487:
        /* <DEDUP_REMOVED lines=42> */
.L_x_5485:
[----:B------:R-:W-:Y:S05]  /*eba0*/  BSYNC.RECONVERGENT B2 ;  /* 0x0000000000027941 */ /* 0x000fea0003800200 */
.L_x_5484:
[----:B------:R-:W-:Y:S01]  /*ebb0*/  I2FP.F32.U32 R45, R66 ;  /* 0x00000042002d7245 */ /* 0x000fe20000201000 */
[----:B------:R-:W-:Y:S02]  /*ebc0*/  HFMA2 R66, -RZ, RZ, 0.1171875, 0 ;  /* 0x2f800000ff427431 */ /* 0x000fe400000001ff */
        /* <DEDUP_REMOVED lines=9> */
.L_x_5483:
[----:B------:R-:W-:Y:S05]  /*ec60*/  BSYNC.RECONVERGENT B1 ;  /* 0x0000000000017941 */ /* 0x000fea0003800200 */
.L_x_5482:
        /* <DEDUP_REMOVED lines=22> */
.L_x_5493:
        /* <DEDUP_REMOVED lines=13> */
.L_x_5495:
[----:B------:R-:W-:Y:S05]  /*eea0*/  BSYNC.RECONVERGENT B3 ;  /* 0x0000000000037941 */ /* 0x000fea0003800200 */
.L_x_5494:
        /* <DEDUP_REMOVED lines=42> */
.L_x_5492:
[----:B------:R-:W-:Y:S05]  /*f150*/  BSYNC.RECONVERGENT B2 ;  /* 0x0000000000027941 */ /* 0x000fea0003800200 */
.L_x_5491:
        /* <DEDUP_REMOVED lines=11> */
.L_x_5490:
[----:B------:R-:W-:Y:S05]  /*f210*/  BSYNC.RECONVERGENT B1 ;  /* 0x0000000000017941 */ /* 0x000fea0003800200 */
.L_x_5489:
[----:B------:R-:W-:Y:S02]  /*f220*/  F2FP.F16.F32.PACK_AB R47, RZ, R88 ;  /* 0x00000058ff2f723e */ /* 0x000fe400000000ff */
[----:B------:R-:W-:Y:S02]  /*f230*/  PRMT R46, R100, 0x5410, R46 ;  /* 0x00005410642e7816 */ /* 0x000fe4000000002e */
[----:B------:R-:W-:Y:S02]  /*f240*/  PRMT R45, R97, 0x5410, R99 ;  /* 0x00005410612d7816 */ /* 0x000fe40000000063 */
[----:B------:R-:W-:Y:S02]  /*f250*/  PRMT R44, R94, 0x5410, R96 ;  /* 0x000054105e2c7816 */ /* 0x000fe40000000060 */
[----:B------:R-:W-:Y:S01]  /*f260*/  PRMT R47, R98, 0x5410, R47 ;  /* 0x00005410622f7816 */ /* 0x000fe2000000002f */
[----:B------:R-:W-:Y:S06]  /*f270*/  BRA `(.L_x_5496) ;  /* 0x0000002800d87947 */ /* 0x000fec0003800000 */
.L_x_5439:
        /* <DEDUP_REMOVED lines=21> */
.L_x_5501:
        /* <DEDUP_REMOVED lines=13> */
.L_x_5503:
[----:B------:R-:W-:Y:S05]  /*f4a0*/  BSYNC.RECONVERGENT B3 ;  /* 0x0000000000037941 */ /* 0x000fea0003800200 */
.L_x_5502:
        /* <DEDUP_REMOVED lines=41> */
[----:B------:R-:W-:-:S07]  /*f740*/  HFMA2 R44, -RZ, RZ, 0, 0 ;  /* 0x00000000ff2c7431 */ /* 0x000fce00000001ff */
.L_x_5500:
[----:B------:R-:W-:Y:S05]  /*f750*/  BSYNC.RECONVERGENT B2 ;  /* 0x0000000000027941 */ /* 0x000fea0003800200 */
.L_x_5499:
        /* <DEDUP_REMOVED lines=9> */
.L_x_5498:
[----:B------:R-:W-:Y:S05]  /*f7f0*/  BSYNC.RECONVERGENT B1 ;  /* 0x0000000000017941 */ /* 0x000fea0003800200 */
.L_x_5497:
        /* <DEDUP_REMOVED lines=18> */
.L_x_5508:
        /* <DEDUP_REMOVED lines=13> */
.L_x_5510:
[----:B------:R-:W-:Y:S05]  /*f9f0*/  BSYNC.RECONVERGENT B3 ;  /* 0x0000000000037941 */ /* 0x000fea0003800200 */
.L_x_5509:
        /* <DEDUP_REMOVED lines=43> */
.L_x_5507:
[----:B------:R-:W-:Y:S05]  /*fcb0*/  BSYNC.RECONVERGENT B2 ;  /* 0x0000000000027941 */ /* 0x000fea0003800200 */
.L_x_5506:
        /* <DEDUP_REMOVED lines=9> */
.L_x_5505:
[----:B------:R-:W-:Y:S05]  /*fd50*/  BSYNC.RECONVERGENT B1 ;  /* 0x0000000000017941 */ /* 0x000fea0003800200 */
.L_x_5504:
        /* <DEDUP_REMOVED lines=18> */
.L_x_5515:
        /* <DEDUP_REMOVED lines=13> */
.L_x_5517:
[----:B------:R-:W-:Y:S05]  /*ff50*/  BSYNC.RECONVERGENT B3 ;  /* 0x0000000000037941 */ /* 0x000fea0003800200 */
.L_x_5516:
        /* <DEDUP_REMOVED lines=42> */
[----:B------:R-:W-:-:S07]  /*10200*/  HFMA2 R44, -RZ, RZ, 0, 0 ;  /* 0x00000000ff2c7431 */ /* 0x000fce00000001ff */
.L_x_5514:
[----:B------:R-:W-:Y:S05]  /*10210*/  BSYNC.RECONVERGENT B2 ;  /* 0x0000000000027941 */ /* 0x000fea0003800200 */
.L_x_5513:
        /* <DEDUP_REMOVED lines=9> */
.L_x_5512:
[----:B------:R-:W-:Y:S05]  /*102b0*/  BSYNC.RECONVERGENT B1 ;  /* 0x0000000000017941 */ /* 0x000fea0003800200 */
.L_x_5511:
        /* <DEDUP_REMOVED lines=18> */
.L_x_5522:
        /* <DEDUP_REMOVED lines=13> */
.L_x_5524:
[----:B------:R-:W-:Y:S05]  /*104b0*/  BSYNC.RECONVERGENT B3 ;  /* 0x0000000000037941 */ /* 0x000fea0003800200 */
.L_x_5523:
        /* <DEDUP_REMOVED lines=43> */
.L_x_5521:
[----:B------:R-:W-:Y:S05]  /*10770*/  BSYNC.RECONVERGENT B2 ;  /* 0x0000000000027941 */ /* 0x000fea0003800200 */
.L_x_5520:
        /* <DEDUP_REMOVED lines=9> */
.L_x_5519:
[----:B------:R-:W-:Y:S05]  /*10810*/  BSYNC.RECONVERGENT B1 ;  /* 0x0000000000017941 */ /* 0x000fea0003800200 */
.L_x_5518:
        /* <DEDUP_REMOVED lines=18> */
.L_x_5529:
        /* <DEDUP_REMOVED lines=13> */
.L_x_5531:
[----:B------:R-:W-:Y:S05]  /*10a10*/  BSYNC.RECONVERGENT B3 ;  /* 0x0000000000037941 */ /* 0x000fea0003800200 */
.L_x_5530:
        /* <DEDUP_REMOVED lines=43> */
.L_x_5528:
[----:B------:R-:W-:Y:S05]  /*10cd0*/  BSYNC.RECONVERGENT B2 ;  /* 0x0000000000027941 */ /* 0x000fea0003800200 */
.L_x_5527:
        /* <DEDUP_REMOVED lines=9> */
.L_x_5526:
[----:B------:R-:W-:Y:S05]  /*10d70*/  BSYNC.RECONVERGENT B1 ;  /* 0x0000000000017941 */ /* 0x000fea0003800200 */
.L_x_5525:
        /* <DEDUP_REMOVED lines=18> */
.L_x_5536:
        /* <DEDUP_REMOVED lines=13> */
.L_x_5538:
[----:B------:R-:W-:Y:S05]  /*10f70*/  BSYNC.RECONVERGENT B3 ;  /* 0x0000000000037941 */ /* 0x000fea0003800200 */
.L_x_5537:
        /* <DEDUP_REMOVED lines=43> */
.L_x_5535:
[----:B------:R-:W-:Y:S05]  /*11230*/  BSYNC.RECONVERGENT B2 ;  /* 0x0000000000027941 */ /* 0x000fea0003800200 */
.L_x_5534:
        /* <DEDUP_REMOVED lines=9> */
.L_x_5533:
[----:B------:R-:W-:Y:S05]  /*112d0*/  BSYNC.RECONVERGENT B1 ;  /* 0x0000000000017941 */ /* 0x000fea0003800200 */
.L_x_5532:
        /* <DEDUP_REMOVED lines=18> */
.L_x_5543:
        /* <DEDUP_REMOVED lines=13> */
.L_x_5545:
[----:B------:R-:W-:Y:S05]  /*114d0*/  BSYNC.RECONVERGENT B3 ;  /* 0x0000000000037941 */ /* 0x000fea0003800200 */
.L_x_5544:
        /* <DEDUP_REMOVED lines=43> */
.L_x_5542:
[----:B------:R-:W-:Y:S05]  /*11790*/  BSYNC.RECONVERGENT B2 ;  /* 0x0000000000027941 */ /* 0x000fea0003800200 */
.L_x_5541:
        /* <DEDUP_REMOVED lines=9> */
.L_x_5540:
[----:B------:R-:W-:Y:S05]  /*11830*/  BSYNC.RECONVERGENT B1 ;  /* 0x0000000000017941 */ /* 0x000fea0003800200 */
.L_x_5539:
        /* <DEDUP_REMOVED lines=18> */
.L_x_5550:
        /* <DEDUP_REMOVED lines=13> */
.L_x_5552:
[----:B------:R-:W-:Y:S05]  /*11a30*/  BSYNC.RECONVERGENT B3 ;  /* 0x0000000000037941 */ /* 0x000fea0003800200 */
.L_x_5551:
        /* <DEDUP_REMOVED lines=42> */
.L_x_5549:
[----:B------:R-:W-:Y:S05]  /*11ce0*/  BSYNC.RECONVERGENT B2 ;  /* 0x0000000000027941 */ /* 0x000fea0003800200 */
.L_x_5548:
        /* <DEDUP_REMOVED lines=9> */
.L_x_5547:
[----:B------:R-:W-:Y:S05]  /*11d80*/  BSYNC.RECONVERGENT B1 ;  /* 0x0000000000017941 */ /* 0x000fea0003800200 */
.L_x_5546:
[----:B------:R-:W-:Y:S02]  /*11d90*/  F2FP.F16.F32.PACK_AB R47, RZ, R88 ;  /* 0x00000058ff2f723e */ /* 0x000fe400000000ff */
[----:B------:R-:W-:Y:S02]  /*11da0*/  PRMT R46, R99, 0x5410, R100 ;  /* 0x00005410632e7816 */ /* 0x000fe40000000064 */
[----:B------:R-:W-:Y:S02]  /*11db0*/  PRMT R45, R97, 0x5410, R98 ;  /* 0x00005410612d7816 */ /* 0x000fe40000000062 */
[----:B------:R-:W-:Y:S02]  /*11dc0*/  PRMT R44, R96, 0x5410, R94 ;  /* 0x00005410602c7816 */ /* 0x000fe4000000005e */
[----:B------:R-:W-:-:S07]  /*11dd0*/  PRMT R47, R81, 0x5410, R47 ;  /* 0x00005410512f7816 */ /* 0x000fce000000002f */
.L_x_5496:
[----:B------:R-:W-:Y:S01]  /*11de0*/  IMAD.WIDE.U32 R78, R95, 0x10, R52 ;  /* 0x000000105f4e7825 */ /* 0x000fe200078e0034 */
[----:B------:R-:W-:Y:S03]  /*11df0*/  BSSY.RECONVERGENT B1, `(.L_x_5553) ;  /* 0x0000018000017945 */ /* 0x000fe60003800200 */
[----:B------:R-:W-:Y:S01]  /*11e00*/  VIADD R92, R92, 0x60 ;  /* 0x000000605c5c7836 */ /* 0x000fe20000000000 */
        /* <DEDUP_REMOVED lines=22> */
.L_x_5554:
[----:B------:R-:W-:Y:S05]  /*11f70*/  BSYNC.RECONVERGENT B1 ;  /* 0x0000000000017941 */ /* 0x000fea0003800200 */
.L_x_5553:
[----:B------:R-:W-:Y:S04]  /*11f80*/  BSSY.RECONVERGENT B1, `(.L_x_5555) ;  /* 0x0000005000017945 */ /* 0x000fe80003800200 */
[----:B------:R-:W-:Y:S05]  /*11f90*/  @!P2 BRA `(.L_x_5556) ;  /* 0x00000000000ca947 */ /* 0x000fea0003800000 */
[----:B-----5:R-:W2:Y:S02]  /*11fa0*/  LDC.64 R40, c[0x0][0x390] ;  /* 0x0000e400ff287b82 */ /* 0x020ea40000000a00 */
[----:B--2---:R-:W-:-:S06]  /*11fb0*/  IMAD.WIDE.U32 R40, R92, 0x10, R40 ;  /* 0x000000105c287825 */ /* 0x004fcc00078e0028 */
[----:B------:R-:W5:Y:S02]  /*11fc0*/  LDG.E.128 R40, desc[UR8][R40.64] ;  /* 0x0000000828287981 */ /* 0x000f64000c1e1d00 */
.L_x_5556:
[----:B------:R-:W-:Y:S05]  /*11fd0*/  BSYNC.RECONVERGENT B1 ;  /* 0x0000000000017941 */ /* 0x000fea0003800200 */
.L_x_5555:
        /* <DEDUP_REMOVED lines=27> */
.L_x_5562:
        /* <DEDUP_REMOVED lines=13> */
.L_x_5564:
[----:B------:R-:W-:Y:S05]  /*12260*/  BSYNC.RECONVERGENT B3 ;  /* 0x0000000000037941 */ /* 0x000fea0003800200 */
.L_x_5563:
        /* <DEDUP_REMOVED lines=42> */
.L_x_5561:
[----:B------:R-:W-:Y:S05]  /*12510*/  BSYNC.RECONVERGENT B2 ;  /* 0x0000000000027941 */ /* 0x000fea0003800200 */
.L_x_5560:
        /* <DEDUP_REMOVED lines=11> */
.L_x_5559:
[----:B------:R-:W-:Y:S05]  /*125d0*/  BSYNC.RECONVERGENT B1 ;  /* 0x0000000000017941 */ /* 0x000fea0003800200 */
.L_x_5558:
        /* <DEDUP_REMOVED lines=22> */
.L_x_5569:
        /* <DEDUP_REMOVED lines=13> */
.L_x_5571:
[----:B------:R-:W-:Y:S05]  /*12810*/  BSYNC.RECONVERGENT B3 ;  /* 0x0000000000037941 */ /* 0x000fea0003800200 */
.L_x_5570:
        /* <DEDUP_REMOVED lines=42> */
.L_x_5568:
[----:B------:R-:W-:Y:S05]  /*12ac0*/  BSYNC.RECONVERGENT B2 ;  /* 0x0000000000027941 */ /* 0x000fea0003800200 */
.L_x_5567:
        /* <DEDUP_REMOVED lines=11> */
.L_x_5566:
[----:B------:R-:W-:Y:S05]  /*12b80*/  BSYNC.RECONVERGENT B1 ;  /* 0x0000000000017941 */ /* 0x000fea0003800200 */
.L_x_5565:
        /* <DEDUP_REMOVED lines=22> */
.L_x_5576:
        /* <DEDUP_REMOVED lines=13> */
.L_x_5578:
[----:B------:R-:W-:Y:S05]  /*12dc0*/  BSYNC.RECONVERGENT B3 ;  /* 0x0000000000037941 */ /* 0x000fea0003800200 */
.L_x_5577:
        /* <DEDUP_REMOVED lines=43> */
.L_x_5575:
[----:B------:R-:W-:Y:S05]  /*13080*/  BSYNC.RECONVERGENT B2 ;  /* 0x0000000000027941 */ /* 0x000fea0003800200 */
.L_x_5574:
        /* <DEDUP_REMOVED lines=11> */
.L_x_5573:
[----:B------:R-:W-:Y:S05]  /*13140*/  BSYNC.RECONVERGENT B1 ;  /* 0x0000000000017941 */ /* 0x000fea0003800200 */
.L_x_5572:
        /* <DEDUP_REMOVED lines=22> */
.L_x_5583:
        /* <DEDUP_REMOVED lines=13> */
.L_x_5585:
[----:B------:R-:W-:Y:S05]  /*13380*/  BSYNC.RECONVERGENT B3 ;  /* 0x0000000000037941 */ /* 0x000fea0003800200 */
.L_x_5584:
        /* <DEDUP_REMOVED lines=42> */
.L_x_5582:
[----:B------:R-:W-:Y:S05]  /*13630*/  BSYNC.RECONVERGENT B2 ;  /* 0x0000000000027941 */ /* 0x000fea0003800200 */
.L_x_5581:
        /* <DEDUP_REMOVED lines=11> */
.L_x_5580:
[----:B------:R-:W-:Y:S05]  /*136f0*/  BSYNC.RECONVERGENT B1 ;  /* 0x0000000000017941 */ /* 0x000fea0003800200 */
.L_x_5579:
        /* <DEDUP_REMOVED lines=22> */
.L_x_5590:
        /* <DEDUP_REMOVED lines=13> */
.L_x_5592:
[----:B------:R-:W-:Y:S05]  /*13930*/  BSYNC.RECONVERGENT B3 ;  /* 0x0000000000037941 */ /* 0x000fea0003800200 */
.L_x_5591:
        /* <DEDUP_REMOVED lines=43> */
.L_x_5589:
[----:B------:R-:W-:Y:S05]  /*13bf0*/  BSYNC.RECONVERGENT B2 ;  /* 0x0000000000027941 */ /* 0x000fea0003800200 */
.L_x_5588:
        /* <DEDUP_REMOVED lines=11> */
.L_x_5587:
[----:B------:R-:W-:Y:S05]  /*13cb0*/  BSYNC.RECONVERGENT B1 ;  /* 0x0000000000017941 */ /* 0x000fea0003800200 */
.L_x_5586:
        /* <DEDUP_REMOVED lines=22> */
.L_x_5597:
        /* <DEDUP_REMOVED lines=13> */
.L_x_5599:
[----:B------:R-:W-:Y:S05]  /*13ef0*/  BSYNC.RECONVERGENT B3 ;  /* 0x0000000000037941 */ /* 0x000fea0003800200 */
.L_x_5598:
        /* <DEDUP_REMOVED lines=43> */
.L_x_5596:
[----:B------:R-:W-:Y:S05]  /*141b0*/  BSYNC.RECONVERGENT B2 ;  /* 0x0000000000027941 */ /* 0x000fea0003800200 */
.L_x_5595:
        /* <DEDUP_REMOVED lines=11> */
.L_x_5594:
[----:B------:R-:W-:Y:S05]  /*14270*/  BSYNC.RECONVERGENT B1 ;  /* 0x0000000000017941 */ /* 0x000fea0003800200 */
.L_x_5593:
        /* <DEDUP_REMOVED lines=22> */
.L_x_5604:
        /* <DEDUP_REMOVED lines=13> */
.L_x_5606:
[----:B------:R-:W-:Y:S05]  /*144b0*/  BSYNC.RECONVERGENT B3 ;  /* 0x0000000000037941 */ /* 0x000fea0003800200 */
.L_x_5605:
        /* <DEDUP_REMOVED lines=43> */
.L_x_5603:
[----:B------:R-:W-:Y:S05]  /*14770*/  BSYNC.RECONVERGENT B2 ;  /* 0x0000000000027941 */ /* 0x000fea0003800200 */
.L_x_5602:
        /* <DEDUP_REMOVED lines=11> */
.L_x_5601:
[----:B------:R-:W-:Y:S05]  /*14830*/  BSYNC.RECONVERGENT B1 ;  /* 0x0000000000017941 */ /* 0x000fea0003800200 */
.L_x_5600:
        /* <DEDUP_REMOVED lines=22> */
.L_x_5611:
        /* <DEDUP_REMOVED lines=13> */
.L_x_5613:
[----:B------:R-:W-:Y:S05]  /*14a70*/  BSYNC.RECONVERGENT B3 ;  /* 0x0000000000037941 */ /* 0x000fea0003800200 */
.L_x_5612:
        /* <DEDUP_REMOVED lines=40> */
[----:B------:R-:W-:Y:S01]  /*14d00*/  IMAD.MOV.U32 R45, RZ, RZ, R46 ;  /* 0x000000ffff2d7224 */ /* 0x000fe200078e002e */
[----:B------:R-:W-:-:S07]  /*14d10*/  MOV R78, R44 ;  /* 0x0000002c004e7202 */ /* 0x000fce0000000f00 */
.L_x_5610:
[----:B------:R-:W-:Y:S05]  /*14d20*/  BSYNC.RECONVERGENT B2 ;  /* 0x0000000000027941 */ /* 0x000fea0003800200 */
.L_x_5609:
        /* <DEDUP_REMOVED lines=11> */
.L_x_5608:
[----:B------:R-:W-:Y:S05]  /*14de0*/  BSYNC.RECONVERGENT B1 ;  /* 0x0000000000017941 */ /* 0x000fea0003800200 */
.L_x_5607:
[----:B------:R-:W-:Y:S02]  /*14df0*/  F2FP.F16.F32.PACK_AB R47, RZ, R106 ;  /* 0x0000006aff2f723e */ /* 0x000fe400000000ff */
[----:B------:R-:W-:Y:S02]  /*14e00*/  PRMT R46, R104, 0x5410, R105 ;  /* 0x00005410682e7816 */ /* 0x000fe40000000069 */
[----:B------:R-:W-:Y:S02]  /*14e10*/  PRMT R45, R101, 0x5410, R103 ;  /* 0x00005410652d7816 */ /* 0x000fe40000000067 */
[----:B------:R-:W-:Y:S02]  /*14e20*/  PRMT R44, R98, 0x5410, R99 ;  /* 0x00005410622c7816 */ /* 0x000fe40000000063 */
[----:B------:R-:W-:Y:S01]  /*14e30*/  PRMT R47, R102, 0x5410, R47 ;  /* 0x00005410662f7816 */ /* 0x000fe2000000002f */
[----:B------:R-:W-:Y:S06]  /*14e40*/  BRA `(.L_x_5614) ;  /* 0x0000002800d87947 */ /* 0x000fec0003800000 */
.L_x_5557:
[----:B------:R-:W-:Y:S01]  /*14e50*/  BSSY.RECONVERGENT B1, `(.L_x_5615) ;  /* 0x0000057000017945 */ /* 0x000fe20003800200 */
[----:B------:R-:W-:Y:S01]  /*14e60*/  MOV R91, RZ ;  /* 0x000000ff005b7202 */ /* 0x000fe20000000f00 */
[----:B0-----:R-:W-:Y:S01]  /*14e70*/  IMAD.MOV.U32 R78, RZ, RZ, R80 ;  /* 0x000000ffff4e7224 */ /* 0x001fe200078e0050 */
        /* <DEDUP_REMOVED lines=18> */
.L_x_5619:
        /* <DEDUP_REMOVED lines=13> */
.L_x_5621:
[----:B------:R-:W-:Y:S05]  /*15070*/  BSYNC.RECONVERGENT B3 ;  /* 0x0000000000037941 */ /* 0x000fea0003800200 */
.L_x_5620:
        /* <DEDUP_REMOVED lines=42> */
.L_x_5618:
[----:B------:R-:W-:Y:S05]  /*15320*/  BSYNC.RECONVERGENT B2 ;  /* 0x0000000000027941 */ /* 0x000fea0003800200 */
.L_x_5617:
        /* <DEDUP_REMOVED lines=9> */
.L_x_5616:
[----:B------:R-:W-:Y:S05]  /*153c0*/  BSYNC.RECONVERGENT B1 ;  /* 0x0000000000017941 */ /* 0x000fea0003800200 */
.L_x_5615:
        /* <DEDUP_REMOVED lines=18> */
.L_x_5626:
        /* <DEDUP_REMOVED lines=13> */
.L_x_5628:
[----:B------:R-:W-:Y:S05]  /*155c0*/  BSYNC.RECONVERGENT B3 ;  /* 0x0000000000037941 */ /* 0x000fea0003800200 */
.L_x_5627:
        /* <DEDUP_REMOVED lines=43> */
.L_x_5625:
[----:B------:R-:W-:Y:S05]  /*15880*/  BSYNC.RECONVERGENT B2 ;  /* 0x0000000000027941 */ /* 0x000fea0003800200 */
.L_x_5624:
        /* <DEDUP_REMOVED lines=9> */
.L_x_5623:
[----:B------:R-:W-:Y:S05]  /*15920*/  BSYNC.RECONVERGENT B1 ;  /* 0x0000000000017941 */ /* 0x000fea0003800200 */
.L_x_5622:
        /* <DEDUP_REMOVED lines=18> */
.L_x_5633:
        /* <DEDUP_REMOVED lines=13> */
.L_x_5635:
[----:B------:R-:W-:Y:S05]  /*15b20*/  BSYNC.RECONVERGENT B3 ;  /* 0x0000000000037941 */ /* 0x000fea0003800200 */
.L_x_5634:
        /* <DEDUP_REMOVED lines=43> */
.L_x_5632:
[----:B------:R-:W-:Y:S05]  /*15de0*/  BSYNC.RECONVERGENT B2 ;  /* 0x0000000000027941 */ /* 0x000fea0003800200 */
.L_x_5631:
        /* <DEDUP_REMOVED lines=9> */
.L_x_5630:
[----:B------:R-:W-:Y:S05]  /*15e80*/  BSYNC.RECONVERGENT B1 ;  /* 0x0000000000017941 */ /* 0x000fea0003800200 */
.L_x_5629:
        /* <DEDUP_REMOVED lines=18> */
.L_x_5640:
        /* <DEDUP_REMOVED lines=13> */
.L_x_5642:
[----:B------:R-:W-:Y:S05]  /*16080*/  BSYNC.RECONVERGENT B3 ;  /* 0x0000000000037941 */ /* 0x000fea0003800200 */
.L_x_5641:
        /* <DEDUP_REMOVED lines=43> */
.L_x_5639:
[----:B------:R-:W-:Y:S05]  /*16340*/  BSYNC.RECONVERGENT B2 ;  /* 0x0000000000027941 */ /* 0x000fea0003800200 */
.L_x_5638:
        /* <DEDUP_REMOVED lines=9> */
.L_x_5637:
[----:B------:R-:W-:Y:S05]  /*163e0*/  BSYNC.RECONVERGENT B1 ;  /* 0x0000000000017941 */ /* 0x000fea0003800200 */
.L_x_5636:
        /* <DEDUP_REMOVED lines=18> */
.L_x_5647:
        /* <DEDUP_REMOVED lines=13> */
.L_x_5649:
[----:B------:R-:W-:Y:S05]  /*165e0*/  BSYNC.RECONVERGENT B3 ;  /* 0x0000000000037941 */ /* 0x000fea0003800200 */
.L_x_5648:
        /* <DEDUP_REMOVED lines=43> */
.L_x_5646:
[----:B------:R-:W-:Y:S05]  /*168a0*/  BSYNC.RECONVERGENT B2 ;  /* 0x0000000000027941 */ /* 0x000fea0003800200 */
.L_x_5645:
        /* <DEDUP_REMOVED lines=9> */
.L_x_5644:
[----:B------:R-:W-:Y:S05]  /*16940*/  BSYNC.RECONVERGENT B1 ;  /* 0x0000000000017941 */ /* 0x000fea0003800200 */
.L_x_5643:
        /* <DEDUP_REMOVED lines=18> */
.L_x_5654:
        /* <DEDUP_REMOVED lines=13> */
.L_x_5656:
[----:B------:R-:W-:Y:S05]  /*16b40*/  BSYNC.RECONVERGENT B3 ;  /* 0x0000000000037941 */ /* 0x000fea0003800200 */
.L_x_5655:
        /* <DEDUP_REMOVED lines=43> */
.L_x_5653:
[----:B------:R-:W-:Y:S05]  /*16e00*/  BSYNC.RECONVERGENT B2 ;  /* 0x0000000000027941 */ /* 0x000fea0003800200 */
.L_x_5652:
        /* <DEDUP_REMOVED lines=9> */
.L_x_5651:
[----:B------:R-:W-:Y:S05]  /*16ea0*/  BSYNC.RECONVERGENT B1 ;  /* 0x0000000000017941 */ /* 0x000fea0003800200 */
.L_x_5650:
        /* <DEDUP_REMOVED lines=18> */
.L_x_5661:
        /* <DEDUP_REMOVED lines=13> */
.L_x_5663:
[----:B------:R-:W-:Y:S05]  /*170a0*/  BSYNC.RECONVERGENT B3 ;  /* 0x0000000000037941 */ /* 0x000fea0003800200 */
.L_x_5662:
        /* <DEDUP_REMOVED lines=43> */
.L_x_5660:
[----:B------:R-:W-:Y:S05]  /*17360*/  BSYNC.RECONVERGENT B2 ;  /* 0x0000000000027941 */ /* 0x000fea0003800200 */
.L_x_5659:
        /* <DEDUP_REMOVED lines=9> */
.L_x_5658:
[----:B------:R-:W-:Y:S05]  /*17400*/  BSYNC.RECONVERGENT B1 ;  /* 0x0000000000017941 */ /* 0x000fea0003800200 */
.L_x_5657:
        /* <DEDUP_REMOVED lines=18> */
.L_x_5668:
        /* <DEDUP_REMOVED lines=13> */
.L_x_5670:
[----:B------:R-:W-:Y:S05]  /*17600*/  BSYNC.RECONVERGENT B3 ;  /* 0x0000000000037941 */ /* 0x000fea0003800200 */
.L_x_5669:
        /* <DEDUP_REMOVED lines=42> */
.L_x_5667:
[----:B------:R-:W-:Y:S05]  /*178b0*/  BSYNC.RECONVERGENT B2 ;  /* 0x0000000000027941 */ /* 0x000fea0003800200 */
.L_x_5666:
        /* <DEDUP_REMOVED lines=9> */
.L_x_5665:
[----:B------:R-:W-:Y:S05]  /*17950*/  BSYNC.RECONVERGENT B1 ;  /* 0x0000000000017941 */ /* 0x000fea0003800200 */
.L_x_5664:
[----:B------:R-:W-:Y:S02]  /*17960*/  F2FP.F16.F32.PACK_AB R47, RZ, R106 ;  /* 0x0000006aff2f723e */ /* 0x000fe400000000ff */
[----:B------:R-:W-:Y:S02]  /*17970*/  PRMT R46, R104, 0x5410, R105 ;  /* 0x00005410682e7816 */ /* 0x000fe40000000069 */
[----:B------:R-:W-:Y:S02]  /*17980*/  PRMT R45, R103, 0x5410, R102 ;  /* 0x00005410672d7816 */ /* 0x000fe40000000066 */
[----:B------:R-:W-:Y:S02]  /*17990*/  PRMT R44, R101, 0x5410, R99 ;  /* 0x00005410652c7816 */ /* 0x000fe40000000063 */
[----:B------:R-:W-:-:S07]  /*179a0*/  PRMT R47, R98, 0x5410, R47 ;  /* 0x00005410622f7816 */ /* 0x000fce000000002f */
.L_x_5614:
        /* <DEDUP_REMOVED lines=36> */
[----:B------:R-:W-:Y:S01]  /*17bf0*/  SHF.L.U32 R47, R66, 0x10, RZ ;  /* 0x00000010422f7819 */ /* 0x000fe200000006ff */
        /* <DEDUP_REMOVED lines=19> */
.L_x_5672:
[----:B------:R-:W-:Y:S05]  /*17d30*/  BSYNC.RECONVERGENT B1 ;  /* 0x0000000000017941 */ /* 0x000fea0003800200 */
.L_x_5671:
        /* <DEDUP_REMOVED lines=88> */
.L_x_5688:
        /* <DEDUP_REMOVED lines=13> */
[----:B-----5:R-:W-:-:S13]  /*18390*/  ISETP.GE.AND P0, PT, R49, 0x1, PT ;  /* 0x000000013100780c */ /* 0x020fda0003f06270 */
[----:B-1----:R-:W-:Y:S05]  /*183a0*/  @!P0 BRA `(.L_x_5675) ;  /* 0x0000000c00088947 */ /* 0x002fea0003800000 */
[----:B------:R-:W-:Y:S01]  /*183b0*/  FSEL R81, R81, RZ, !P1 ;  /* 0x000000ff51517208 */ /* 0x000fe20004800000 */
[----:B------:R-:W-:Y:S02]  /*183c0*/  VIADD R49, R49, 0xffffffff ;  /* 0xffffffff31317836 */ /* 0x000fe40000000000 */
[----:B------:R-:W-:Y:S02]  /*183d0*/  HADD2.F32 R93, -RZ, R8.H1_H1 ;  /* 0x30000008ff5d7230 */ /* 0x000fe40000004100 */
        /* <DEDUP_REMOVED lines=66> */
[--C-:B------:R-:W-:Y:S02]  /*18800*/  HADD2.F32 R91, -RZ, R36.reuse.H0_H0 ;  /* 0x20000024ff5b7230 */ /* 0x100fe40000004100 */
[----:B------:R-:W-:Y:S02]  /*18810*/  HADD2.F32 R95, -RZ, R37.H1_H1 ;  /* 0x30000025ff5f7230 */ /* 0x000fe40000004100 */
[----:B------:R-:W-:Y:S02]  /*18820*/  HADD2.F32 R90, -RZ, R7.H1_H1 ;  /* 0x30000007ff5a7230 */ /* 0x000fe40000004100 */
[----:B------:R-:W-:Y:S01]  /*18830*/  FFMA.FTZ R44, R44, R53, R91 ;  /* 0x000000352c2c7223 */ /* 0x000fe2000001005b */
[----:B------:R-:W-:Y:S02]  /*18840*/  HADD2.F32 R92, -RZ, R36.H1_H1 ;  /* 0x30000024ff5c7230 */ /* 0x000fe40000004100 */
[----:B------:R-:W-:Y:S01]  /*18850*/  FFMA.FTZ R50, R50, R93, R95 ;  /* 0x0000005d32327223 */ /* 0x000fe2000001005f */
[----:B------:R-:W-:-:S02]  /*18860*/  HADD2.F32 R94, -RZ, R8.H0_H0 ;  /* 0x20000008ff5e7230 */ /* 0x000fc40000004100 */
[----:B------:R-:W-:Y:S02]  /*18870*/  HADD2.F32 R96, -RZ, R37.H0_H0 ;  /* 0x20000025ff607230 */ /* 0x000fe40000004100 */
        /* <DEDUP_REMOVED lines=12> */
[--C-:B------:R-:W-:Y:S02]  /*18940*/  HADD2.F32 R90, -RZ, R9.reuse.H1_H1 ;  /* 0x30000009ff5a7230 */ /* 0x100fe40000004100 */
        /* <DEDUP_REMOVED lines=8> */
[----:B------:R-:W-:Y:S02]  /*189d0*/  HADD2.F32 R89, -RZ, R12.H0_H0 ;  /* 0x2000000cff597230 */ /* 0x000fe40000004100 */
[----:B------:R-:W-:-:S02]  /*189e0*/  HADD2.F32 R91, -RZ, R33.H0_H0 ;  /* 0x20000021ff5b7230 */ /* 0x000fc40000004100 */
[----:B------:R-:W-:Y:S01]  /*189f0*/  FFMA.FTZ R83, R83, R94, R96 ;  /* 0x0000005e53537223 */ /* 0x000fe20000010060 */
[----:B------:R-:W-:Y:S01]  /*18a00*/  HADD2.F32 R93, -RZ, R13.H0_H0 ;  /* 0x2000000dff5d7230 */ /* 0x000fe20000004100 */
[----:B------:R-:W-:Y:S01]  /*18a10*/  F2FP.F16.F32.PACK_AB R46, R81, R46 ;  /* 0x0000002e512e723e */ /* 0x000fe200000000ff */
[----:B------:R-:W-:Y:S02]  /*18a20*/  HADD2.F32 R95, -RZ, R34.H0_H0 ;  /* 0x20000022ff5f7230 */ /* 0x000fe40000004100 */
[----:B------:R-:W-:Y:S01]  /*18a30*/  FFMA.FTZ R80, R80, R89, R91 ;  /* 0x0000005950507223 */ /* 0x000fe2000001005b */
[----:B------:R-:W-:Y:S02]  /*18a40*/  HADD2.F32 R90, -RZ, R12.H1_H1 ;  /* 0x3000000cff5a7230 */ /* 0x000fe40000004100 */
[----:B------:R-:W-:Y:S02]  /*18a50*/  HADD2.F32 R92, -RZ, R33.H1_H1 ;  /* 0x30000021ff5c7230 */ /* 0x000fe40000004100 */
[----:B------:R-:W-:Y:S01]  /*18a60*/  FFMA.FTZ R88, R88, R93, R95 ;  /* 0x0000005d58587223 */ /* 0x000fe2000001005f */
[----:B------:R-:W-:-:S02]  /*18a70*/  HADD2.F32 R97, -RZ, R13.H1_H1 ;  /* 0x3000000dff617230 */ /* 0x000fc40000004100 */
[----:B------:R-:W-:Y:S02]  /*18a80*/  HADD2.F32 R99, -RZ, R34.H1_H1 ;  /* 0x30000022ff637230 */ /* 0x000fe40000004100 */
[----:B------:R-:W-:Y:S01]  /*18a90*/  FFMA.FTZ R87, R87, R90, R92 ;  /* 0x0000005a57577223 */ /* 0x000fe2000001005c */
[--C-:B------:R-:W-:Y:S02]  /*18aa0*/  HADD2.F32 R94, -RZ, R14.reuse.H0_H0 ;  /* 0x2000000eff5e7230 */ /* 0x100fe40000004100 */
[--C-:B------:R-:W-:Y:S02]  /*18ab0*/  HADD2.F32 R96, -RZ, R35.reuse.H0_H0 ;  /* 0x20000023ff607230 */ /* 0x100fe40000004100 */
[----:B------:R-:W-:Y:S01]  /*18ac0*/  FFMA.FTZ R89, R86, R97, R99 ;  /* 0x0000006156597223 */ /* 0x000fe20000010063 */
[----:B------:R-:W-:Y:S01]  /*18ad0*/  HADD2.F32 R91, -RZ, R14.H1_H1 ;  /* 0x3000000eff5b7230 */ /* 0x000fe20000004100 */
[----:B------:R-:W-:Y:S01]  /*18ae0*/  F2FP.F16.F32.PACK_AB R49, R87, R80 ;  /* 0x000000505731723e */ /* 0x000fe200000000ff */
[----:B------:R-:W-:-:S02]  /*18af0*/  HADD2.F32 R93, -RZ, R35.H1_H1 ;  /* 0x30000023ff5d7230 */ /* 0x000fc40000004100 */
[----:B------:R-:W-:Y:S01]  /*18b00*/  FFMA.FTZ R85, R85, R94, R96 ;  /* 0x0000005e55557223 */ /* 0x000fe20000010060 */
[--C-:B------:R-:W-:Y:S01]  /*18b10*/  HADD2.F32 R90, -RZ, R15.reuse.H0_H0 ;  /* 0x2000000fff5a7230 */ /* 0x100fe20000004100 */
[----:B------:R-:W-:Y:S01]  /*18b20*/  F2FP.F16.F32.PACK_AB R50, R89, R88 ;  /* 0x000000585932723e */ /* 0x000fe200000000ff */
[--C-:B------:R-:W-:Y:S02]  /*18b30*/  HADD2.F32 R92, -RZ, R28.reuse.H0_H0 ;  /* 0x2000001cff5c7230 */ /* 0x100fe40000004100 */
[----:B------:R-:W-:Y:S01]  /*18b40*/  FFMA.FTZ R86, R84, R91, R93 ;  /* 0x0000005b54567223 */ /* 0x000fe2000001005d */
[----:B------:R-:W-:Y:S02]  /*18b50*/  HADD2.F32 R95, -RZ, R15.H1_H1 ;  /* 0x3000000fff5f7230 */ /* 0x000fe40000004100 */
[----:B------:R-:W-:Y:S02]  /*18b60*/  HADD2.F32 R97, -RZ, R28.H1_H1 ;  /* 0x3000001cff617230 */ /* 0x000fe40000004100 */
[----:B------:R-:W-:Y:S01]  /*18b70*/  FFMA.FTZ R84, R77, R90, R92 ;  /* 0x0000005a4d547223 */ /* 0x000fe2000001005c */
[----:B------:R-:W-:-:S02]  /*18b80*/  HADD2.F32 R94, -RZ, R16.H0_H0 ;  /* 0x20000010ff5e7230 */ /* 0x000fc40000004100 */
[--C-:B------:R-:W-:Y:S02]  /*18b90*/  HADD2.F32 R96, -RZ, R29.reuse.H0_H0 ;  /* 0x2000001dff607230 */ /* 0x100fe40000004100 */
        /* <DEDUP_REMOVED lines=13> */
[----:B------:R-:W-:Y:S01]  /*18c70*/  HADD2.F32 R95, -RZ, R17.H1_H1 ;  /* 0x30000011ff5f7230 */ /* 0x000fe20000004100 */
[----:B------:R-:W0:Y:S01]  /*18c80*/  LDC.64 R76, c[0x0][0x428] ;  /* 0x00010a00ff4c7b82 */ /* 0x000e220000000a00 */
[----:B------:R-:W-:-:S02]  /*18c90*/  HADD2.F32 R75, -RZ, R30.H1_H1 ;  /* 0x3000001eff4b7230 */ /* 0x000fc40000004100 */
        /* <DEDUP_REMOVED lines=8> */
[--C-:B------:R-:W-:Y:S02]  /*18d20*/  HADD2.F32 R72, -RZ, R25.reuse.H0_H0 ;  /* 0x20000019ff487230 */ /* 0x100fe40000004100 */
        /* <DEDUP_REMOVED lines=9> */
[----:B------:R-:W-:Y:S01]  /*18dc0*/  HADD2.F32 R71, -RZ, R21.H1_H1 ;  /* 0x30000015ff477230 */ /* 0x000fe20000004100 */
[----:B------:R-:W-:Y:S01]  /*18dd0*/  LEA.HI.SX32 R59, R59, R2, 0x1d ;  /* 0x000000023b3b7211 */ /* 0x000fe200078feaff */
[----:B------:R-:W-:Y:S02]  /*18de0*/  HADD2.F32 R73, -RZ, R26.H1_H1 ;  /* 0x3000001aff497230 */ /* 0x000fe40000004100 */
[----:B------:R-:W-:Y:S01]  /*18df0*/  FFMA.FTZ R58, R55, R58, R70 ;  /* 0x0000003a373a7223 */ /* 0x000fe20000010046 */
[--C-:B------:R-:W-:Y:S01]  /*18e00*/  HADD2.F32 R48, -RZ, R22.reuse.H0_H0 ;  /* 0x20000016ff307230 */ /* 0x100fe20000004100 */
[----:B------:R-:W-:Y:S01]  /*18e10*/  F2FP.F16.F32.PACK_AB R55, R99, R96 ;  /* 0x000000606337723e */ /* 0x000fe200000000ff */
[--C-:B------:R-:W-:Y:S02]  /*18e20*/  HADD2.F32 R70, -RZ, R27.reuse.H0_H0 ;  /* 0x2000001bff467230 */ /* 0x100fe40000004100 */
[----:B------:R-:W-:Y:S01]  /*18e30*/  FFMA.FTZ R101, R54, R71, R73 ;  /* 0x0000004736657223 */ /* 0x000fe20000010049 */
[----:B------:R-:W-:Y:S01]  /*18e40*/  HADD2.F32 R54, -RZ, R22.H1_H1 ;  /* 0x30000016ff367230 */ /* 0x000fe20000004100 */
[----:B------:R-:W-:Y:S01]  /*18e50*/  IADD3 R73, PT, PT, R59, 0x20, RZ ;  /* 0x000000203b497810 */ /* 0x000fe20007ffe0ff */
[----:B------:R-:W-:-:S02]  /*18e60*/  HADD2.F32 R72, -RZ, R27.H1_H1 ;  /* 0x3000001bff487230 */ /* 0x000fc40000004100 */
[----:B------:R-:W-:Y:S01]  /*18e70*/  FFMA.FTZ R98, R47, R48, R70 ;  /* 0x000000302f627223 */ /* 0x000fe20000010046 */
[C---:B------:R-:W-:Y:S01]  /*18e80*/  VIADD R75, R59.reuse, 0x40 ;  /* 0x000000403b4b7836 */ /* 0x040fe20000000000 */
[C---:B------:R-:W-:Y:S01]  /*18e90*/  IADD3 R47, PT, PT, R59.reuse, 0x60, RZ ;  /* 0x000000603b2f7810 */ /* 0x040fe20007ffe0ff */
[----:B0-----:R-:W-:-:S04]  /*18ea0*/  IMAD.WIDE.U32 R70, R59, 0x10, R76 ;  /* 0x000000103b467825 */ /* 0x001fc800078e004c */
[----:B------:R-:W-:Y:S01]  /*18eb0*/  FFMA.FTZ R103, R51, R54, R72 ;  /* 0x0000003633677223 */ /* 0x000fe20000010048 */
[----:B------:R-:W-:Y:S01]  /*18ec0*/  F2FP.F16.F32.PACK_AB R51, R86, R85 ;  /* 0x000000555633723e */ /* 0x000fe200000000ff */
[--C-:B------:R-:W-:Y:S01]  /*18ed0*/  IMAD.WIDE.U32 R72, R73, 0x10, R76.reuse ;  /* 0x0000001049487825 */ /* 0x100fe200078e004c */
[----:B------:R-:W-:Y:S02]  /*18ee0*/  F2FP.F16.F32.PACK_AB R48, R53, R52 ;  /* 0x000000343530723e */ /* 0x000fe400000000ff */
[----:B------:R-:W-:Y:S01]  /*18ef0*/  F2FP.F16.F32.PACK_AB R54, R95, R92 ;  /* 0x0000005c5f36723e */ /* 0x000fe200000000ff */
[--C-:B------:R-:W-:Y:S01]  /*18f00*/  IMAD.WIDE.U32 R74, R75, 0x10, R76.reuse ;  /* 0x000000104b4a7825 */ /* 0x100fe200078e004c */
[----:B------:R-:W-:Y:S02]  /*18f10*/  F2FP.F16.F32.PACK_AB R53, R93, R90 ;  /* 0x0000005a5d35723e */ /* 0x000fe400000000ff */
[----:B------:R-:W-:Y:S01]  /*18f20*/  F2FP.F16.F32.PACK_AB R52, R91, R84 ;  /* 0x000000545b34723e */ /* 0x000fe200000000ff */
[----:B------:R-:W-:Y:S01]  /*18f30*/  IMAD.WIDE.U32 R76, R47, 0x10, R76 ;  /* 0x000000102f4c7825 */ /* 0x000fe200078e004c */
[----:B------:R-:W-:-:S02]  /*18f40*/  F2FP.F16.F32.PACK_AB R47, R83, R82 ;  /* 0x00000052532f723e */ /* 0x000fc400000000ff */
[----:B------:R-:W-:Y:S02]  /*18f50*/  F2FP.F16.F32.PACK_AB R57, R56, R57 ;  /* 0x000000393839723e */ /* 0x000fe400000000ff */
[----:B------:R-:W-:Y:S01]  /*18f60*/  F2FP.F16.F32.PACK_AB R59, R103, R98 ;  /* 0x00000062673b723e */ /* 0x000fe200000000ff */
[----:B------:R1:W-:Y:S01]  /*18f70*/  STG.E.128 desc[UR8][R70.64], R44 ;  /* 0x0000002c46007986 */ /* 0x0003e2000c101d08 */
[----:B------:R-:W-:Y:S02]  /*18f80*/  F2FP.F16.F32.PACK_AB R58, R101, R58 ;  /* 0x0000003a653a723e */ /* 0x000fe400000000ff */
[----:B------:R-:W-:Y:S01]  /*18f90*/  F2FP.F16.F32.PACK_AB R56, R97, R94 ;  /* 0x0000005e6138723e */ /* 0x000fe200000000ff */
[----:B------:R1:W-:Y:S04]  /*18fa0*/  STG.E.128 desc[UR8][R72.64], R48 ;  /* 0x0000003048007986 */ /* 0x0003e8000c101d08 */
[----:B------:R1:W-:Y:S04]  /*18fb0*/  STG.E.128 desc[UR8][R74.64], R52 ;  /* 0x000000344a007986 */ /* 0x0003e8000c101d08 */
[----:B------:R1:W-:Y:S02]  /*18fc0*/  STG.E.128 desc[UR8][R76.64], R56 ;  /* 0x000000384c007986 */ /* 0x0003e4000c101d08 */
.L_x_5675:
[----:B------:R-:W-:Y:S05]  /*18fd0*/  BSYNC.RECONVERGENT B1 ;  /* 0x0000000000017941 */ /* 0x000fea0003800200 */
.L_x_5674:
[----:B-1----:R-:W1:Y:S02]  /*18fe0*/  LDC.64 R44, c[0x0][0x380] ;  /* 0x0000e000ff2c7b82 */ /* 0x002e640000000a00 */
[----:B-1----:R-:W-:-:S05]  /*18ff0*/  IMAD R3, R44, 0x4, R3 ;  /* 0x000000042c037824 */ /* 0x002fca00078e0203 */
[----:B------:R-:W-:-:S13]  /*19000*/  ISETP.GE.AND P0, PT, R3, R45, PT ;  /* 0x0000002d0300720c */ /* 0x000fda0003f06270 */
[----:B------:R-:W-:Y:S05]  /*19010*/  @!P0 BRA `(.L_x_5676) ;  /* 0xfffffe7800ac8947 */ /* 0x000fea000383ffff */
[----:B------:R-:W-:Y:S05]  /*19020*/  BSYNC B0 ;  /* 0x0000000000007941 */ /* 0x000fea0003800000 */
.L_x_5202:
[----:B------:R-:W-:Y:S05]  /*19030*/  EXIT ;  /* 0x000000000000794d */ /* 0x000fea0003800000 */
.L_x_5673:
[----:B------:R-:W-:Y:S01]  /*19040*/  HFMA2 R99, -RZ, RZ, 0, 5.9604644775390625e-08 ;  /* 0x00000001ff637431 */ /* 0x000fe200000001ff */
[----:B------:R-:W-:Y:S01]  /*19050*/  BSSY B1, `(.L_x_5677) ;  /* 0x0000006000017945 */ /* 0x000fe20003800000 */
[----:B------:R-:W-:Y:S01]  /*19060*/  IMAD.MOV.U32 R102, RZ, RZ, 0x1f ;  /* 0x0000001fff667424 */ /* 0x000fe200078e00ff */
[----:B------:R-:W-:-:S07]  /*19070*/  MOV R92, 0xffffffff ;  /* 0xffffffff005c7802 */ /* 0x000fce0000000f00 */
[----:B0----5:R-:W-:Y:S05]  /*19080*/  WARPSYNC.COLLECTIVE R92, `(.L_x_5678) ;  /* 0x000000005c087348 */ /* 0x021fea0003c00000 */
[----:B------:R1:W2:Y:S02]  /*19090*/  SHFL.BFLY P2, R98, R93, R99, R102 ;  /* 0x0c0000635d627389 */ /* 0x0002a40000040066 */
[----:B012--5:R-:W-:Y:S05]  /*190a0*/  ENDCOLLECTIVE ;  /* 0x000000000000791b */ /* 0x027fea0003800000 */
.L_x_5678:
[----:B------:R-:W-:Y:S05]  /*190b0*/  BSYNC B1 ;  /* 0x0000000000017941 */ /* 0x000fea0003800000 */
.L_x_5677:
        /* <DEDUP_REMOVED lines=10> */
.L_x_5679:
[----:B------:R-:W-:Y:S01]  /*19160*/  HFMA2 R99, -RZ, RZ, 0, 2.384185791015625e-07 ;  /* 0x00000004ff637431 */ /* 0x000fe200000001ff */
[----:B------:R-:W-:-:S05]  /*19170*/  MOV R44, R98 ;  /* 0x00000062002c7202 */ /* 0x000fca0000000f00 */
[----:B------:R-:W-:-:S04]  /*19180*/  FADD.FTZ R46, R45, R44 ;  /* 0x0000002c2d2e7221 */ /* 0x000fc80000010000 */
[----:B------:R-:W-:-:S07]  /*19190*/  IMAD.MOV.U32 R93, RZ, RZ, R46 ;  /* 0x000000ffff5d7224 */ /* 0x000fce00078e002e */
[----:B------:R-:W-:Y:S05]  /*191a0*/  WARPSYNC.COLLECTIVE R92, `(.L_x_5680) ;  /* 0x000000005c087348 */ /* 0x000fea0003c00000 */
[----:B------:R0:W1:Y:S02]  /*191b0*/  SHFL.BFLY P2, R98, R93, R99, R102 ;  /* 0x0c0000635d627389 */ /* 0x0000640000040066 */
[----:B01----:R-:W-:Y:S05]  /*191c0*/  ENDCOLLECTIVE ;  /* 0x000000000000791b */ /* 0x003fea0003800000 */
.L_x_5680:
[----:B------:R-:W-:Y:S02]  /*191d0*/  IMAD.MOV.U32 R99, RZ, RZ, 0x8 ;  /* 0x00000008ff637424 */ /* 0x000fe400078e00ff */
[----:B------:R-:W-:-:S04]  /*191e0*/  IMAD.MOV.U32 R47, RZ, RZ, R98 ;  /* 0x000000ffff2f7224 */ /* 0x000fc800078e0062 */
[----:B------:R-:W-:-:S05]  /*191f0*/  FADD.FTZ R47, R46, R47 ;  /* 0x0000002f2e2f7221 */ /* 0x000fca0000010000 */
[----:B------:R-:W-:-:S07]  /*19200*/  MOV R93, R47 ;  /* 0x0000002f005d7202 */ /* 0x000fce0000000f00 */
[----:B------:R-:W-:Y:S05]  /*19210*/  WARPSYNC.COLLECTIVE R92, `(.L_x_5681) ;  /* 0x000000005c087348 */ /* 0x000fea0003c00000 */
[----:B------:R0:W1:Y:S02]  /*19220*/  SHFL.BFLY P2, R98, R93, R99, R102 ;  /* 0x0c0000635d627389 */ /* 0x0000640000040066 */
[----:B01----:R-:W-:Y:S05]  /*19230*/  ENDCOLLECTIVE ;  /* 0x000000000000791b */ /* 0x003fea0003800000 */
.L_x_5681:
[----:B------:R-:W-:Y:S01]  /*19240*/  HFMA2 R99, -RZ, RZ, 0, 9.5367431640625e-07 ;  /* 0x00000010ff637431 */ /* 0x000fe200000001ff */
[----:B------:R-:W-:-:S05]  /*19250*/  MOV R44, R98 ;  /* 0x00000062002c7202 */ /* 0x000fca0000000f00 */
[----:B------:R-:W-:-:S04]  /*19260*/  FADD.FTZ R53, R47, R44 ;  /* 0x0000002c2f357221 */ /* 0x000fc80000010000 */
[----:B------:R-:W-:-:S07]  /*19270*/  IMAD.MOV.U32 R93, RZ, RZ, R53 ;  /* 0x000000ffff5d7224 */ /* 0x000fce00078e0035 */
[----:B------:R-:W-:Y:S05]  /*19280*/  WARPSYNC.COLLECTIVE R92, `(.L_x_5682) ;  /* 0x000000005c087348 */ /* 0x000fea0003c00000 */
[----:B------:R0:W1:Y:S02]  /*19290*/  SHFL.BFLY P2, R98, R93, R99, R102 ;  /* 0x0c0000635d627389 */ /* 0x0000640000040066 */
[----:B01----:R-:W-:Y:S05]  /*192a0*/  ENDCOLLECTIVE ;  /* 0x000000000000791b */ /* 0x003fea0003800000 */
.L_x_5682:
        /* <DEDUP_REMOVED lines=72> */
.L_x_5683:
[----:B------:R-:W-:Y:S01]  /*19730*/  HFMA2 R99, -RZ, RZ, 0, 1.1920928955078125e-07 ;  /* 0x00000002ff637431 */ /* 0x000fe200000001ff */
[----:B------:R-:W-:-:S05]  /*19740*/  MOV R45, R98 ;  /* 0x00000062002d7202 */ /* 0x000fca0000000f00 */
[----:B------:R-:W-:-:S04]  /*19750*/  FADD.FTZ R45, R44, R45 ;  /* 0x0000002d2c2d7221 */ /* 0x000fc80000010000 */
[----:B------:R-:W-:-:S07]  /*19760*/  IMAD.MOV.U32 R93, RZ, RZ, R45 ;  /* 0x000000ffff5d7224 */ /* 0x000fce00078e002d */
[----:B------:R-:W-:Y:S05]  /*19770*/  WARPSYNC.COLLECTIVE R92, `(.L_x_5684) ;  /* 0x000000005c087348 */ /* 0x000fea0003c00000 */
[----:B------:R0:W1:Y:S02]  /*19780*/  SHFL.BFLY P2, R98, R93, R99, R102 ;  /* 0x0c0000635d627389 */ /* 0x0000640000040066 */
[----:B01----:R-:W-:Y:S05]  /*19790*/  ENDCOLLECTIVE ;  /* 0x000000000000791b */ /* 0x003fea0003800000 */
.L_x_5684:
[----:B------:R-:W-:Y:S02]  /*197a0*/  IMAD.MOV.U32 R99, RZ, RZ, 0x4 ;  /* 0x00000004ff637424 */ /* 0x000fe400078e00ff */
[----:B------:R-:W-:-:S04]  /*197b0*/  IMAD.MOV.U32 R46, RZ, RZ, R98 ;  /* 0x000000ffff2e7224 */ /* 0x000fc800078e0062 */
[----:B------:R-:W-:-:S05]  /*197c0*/  FADD.FTZ R46, R45, R46 ;  /* 0x0000002e2d2e7221 */ /* 0x000fca0000010000 */
[----:B------:R-:W-:-:S07]  /*197d0*/  MOV R93, R46 ;  /* 0x0000002e005d7202 */ /* 0x000fce0000000f00 */
[----:B------:R-:W-:Y:S05]  /*197e0*/  WARPSYNC.COLLECTIVE R92, `(.L_x_5685) ;  /* 0x000000005c087348 */ /* 0x000fea0003c00000 */
[----:B------:R0:W1:Y:S02]  /*197f0*/  SHFL.BFLY P2, R98, R93, R99, R102 ;  /* 0x0c0000635d627389 */ /* 0x0000640000040066 */
[----:B01----:R-:W-:Y:S05]  /*19800*/  ENDCOLLECTIVE ;  /* 0x000000000000791b */ /* 0x003fea0003800000 */
.L_x_5685:
[----:B------:R-:W-:Y:S01]  /*19810*/  HFMA2 R99, -RZ, RZ, 0, 4.76837158203125e-07 ;  /* 0x00000008ff637431 */ /* 0x000fe200000001ff */
[----:B------:R-:W-:-:S05]  /*19820*/  MOV R47, R98 ;  /* 0x00000062002f7202 */ /* 0x000fca0000000f00 */
[----:B------:R-:W-:-:S04]  /*19830*/  FADD.FTZ R47, R46, R47 ;  /* 0x0000002f2e2f7221 */ /* 0x000fc80000010000 */
[----:B------:R-:W-:-:S07]  /*19840*/  IMAD.MOV.U32 R93, RZ, RZ, R47 ;  /* 0x000000ffff5d7224 */ /* 0x000fce00078e002f */
[----:B------:R-:W-:Y:S05]  /*19850*/  WARPSYNC.COLLECTIVE R92, `(.L_x_5686) ;  /* 0x000000005c087348 */ /* 0x000fea0003c00000 */
[----:B------:R0:W1:Y:S02]  /*19860*/  SHFL.BFLY P2, R98, R93, R99, R102 ;  /* 0x0c0000635d627389 */ /* 0x0000640000040066 */
[----:B01----:R-:W-:Y:S05]  /*19870*/  ENDCOLLECTIVE ;  /* 0x000000000000791b */ /* 0x003fea0003800000 */
.L_x_5686:
[----:B------:R-:W-:Y:S02]  /*19880*/  IMAD.MOV.U32 R99, RZ, RZ, 0x10 ;  /* 0x00000010ff637424 */ /* 0x000fe400078e00ff */
[----:B------:R-:W-:-:S04]  /*19890*/  IMAD.MOV.U32 R80, RZ, RZ, R98 ;  /* 0x000000ffff507224 */ /* 0x000fc800078e0062 */
[----:B------:R-:W-:-:S05]  /*198a0*/  FADD.FTZ R80, R47, R80 ;  /* 0x000000502f507221 */ /* 0x000fca0000010000 */
[----:B------:R-:W-:-:S07]  /*198b0*/  MOV R93, R80 ;  /* 0x00000050005d7202 */ /* 0x000fce0000000f00 */
[----:B------:R-:W-:Y:S05]  /*198c0*/  WARPSYNC.COLLECTIVE R92, `(.L_x_5687) ;  /* 0x000000005c087348 */ /* 0x000fea0003c00000 */
[----:B------:R0:W1:Y:S02]  /*198d0*/  SHFL.BFLY P2, R98, R93, R99, R102 ;  /* 0x0c0000635d627389 */ /* 0x0000640000040066 */
[----:B01----:R-:W-:Y:S05]  /*198e0*/  ENDCOLLECTIVE ;  /* 0x000000000000791b */ /* 0x003fea0003800000 */
.L_x_5687:
[----:B------:R-:W-:Y:S01]  /*198f0*/  MOV R53, R98 ;  /* 0x0000006200357202 */ /* 0x000fe20000000f00 */
[----:B------:R-:W-:Y:S06]  /*19900*/  BRA `(.L_x_5688) ;  /* 0xffffffe8006c7947 */ /* 0x000fec000383ffff */
.L_x_5689:
        /* <DEDUP_REMOVED lines=15> */
.L_x_37255:


//--------------------- .text._ZN10layer_norm13ln_fwd_kernelINS_13Kernel_traitsI6__halfS2_S2_S2_fjLj1024ELj1ELj4ELj1ELj16ENS_18Kernel_traits_baseILj1024ES2_S2_S2_S2_fjLj128EEEEELb1ELb1ELb0ELb0EEEvNS_9FwdParamsE --------------------------
	.section	.text._ZN10layer_norm13ln_fwd_kernelINS_13Kernel_traitsI6__halfS2_S2_S2_fjLj1024ELj1ELj4ELj1ELj16ENS_18Kernel_traits_baseILj1024ES2_S2_S2_S2_fjLj128EEEEELb1ELb1ELb0ELb0EEEvNS_9FwdParamsE,"ax",@progbits
	.align	128
        .global         _ZN10layer_norm13ln_fwd_kernelINS_13Kernel_traitsI6__halfS2_S2_S2_fjLj1024ELj1ELj4ELj1ELj16ENS_18Kernel_traits_baseILj1024ES2_S2_S2_S2_fjLj128EEEEELb1ELb1ELb0ELb0EEEvNS_9FwdParamsE
        .type           _ZN10layer_norm13ln_fwd_kernelINS_13Kernel_traitsI6__halfS2_S2_S2_fjLj1024ELj1ELj4ELj1ELj16ENS_18Kernel_traits_baseILj1024ES2_S2_S2_S2_fjLj128EEEEELb1ELb1ELb0ELb0EEEvNS_9FwdParamsE,@function
        .size           _ZN10layer_norm13ln_fwd_kernelINS_13Kernel_traitsI6__halfS2_S2_S2_fjLj1024ELj1ELj4ELj1ELj16ENS_18Kernel_traits_baseILj1024ES2_S2_S2_S2_fjLj128EEEEELb1ELb1ELb0ELb0EEEvNS_9FwdParamsE,(.L_x_37256 - _ZN10layer_norm13ln_fwd_kernelINS_13Kernel_traitsI6__halfS2_S2_S2_fjLj1024ELj1ELj4ELj1ELj16ENS_18Kernel_traits_baseILj1024ES2_S2_S2_S2_fjLj128EEEEELb1ELb1ELb0ELb0EEEvNS_9FwdParamsE)
        .other          _ZN10layer_norm13ln_fwd_kernelINS_13Kernel_traitsI6__halfS2_S2_S2_fjLj1024ELj1ELj4ELj1ELj16ENS_18Kernel_traits_baseILj1024ES2_S2_S2_S2_fjLj128EEEEELb1ELb1ELb0ELb0EEEvNS_9FwdParamsE,@"STO_CUDA_ENTRY STV_DEFAULT"
_ZN10layer_norm13ln_fwd_kernelINS_13Kernel_traitsI6__halfS2_S2_S2_fjLj1024ELj1ELj4ELj1ELj16ENS_18Kernel_traits_baseILj1024ES2_S2_S2_S2_fjLj128EEEEELb1ELb1ELb0ELb0EEEvNS_9FwdParamsE:
.text._ZN10layer_norm13ln_fwd_kernelINS_13Kernel_traitsI6__halfS2_S2_S2_fjLj1024ELj1ELj4ELj1ELj16ENS_18Kernel_traits_baseILj1024ES2_S2_S2_S2_fjLj128EEEEELb1ELb1ELb0ELb0EEEvNS_9FwdParamsE:
        /* <DEDUP_REMOVED lines=99> */
.L_x_5691:
        /* <DEDUP_REMOVED lines=38> */
[----:B------:R-:W-:Y:S01]  /*0890*/  @P3 CS2R R28, SRZ ;  /* 0x00000000001c3805 */ /* 0x000fe2000001ff00 */
[----:B------:R-:W-:Y:S01]  /*08a0*/  @P0 IMAD.MOV.U32 R67, RZ, RZ, RZ ;  /* 0x000000ffff430224 */ /* 0x000fe200078e00ff */
[----:B------:R-:W-:Y:S01]  /*08b0*/  @P1 MOV R55, RZ ;  /* 0x000000ff00371202 */ /* 0x000fe20000000f00 */
[----:B0-----:R-:W-:-:S07]  /*08c0*/  @P2 IMAD.MOV.U32 R43, RZ, RZ, RZ ;  /* 0x000000ffff2b2224 */ /* 0x001fce00078e00ff */
.L_x_5692:
[----:B------:R-:W-:Y:S05]  /*08d0*/  BSYNC.RECONVERGENT B0 ;  /* 0x0000000000007941 */ /* 0x000fea0003800200 */
.L_x_5690:
[----:B------:R-:W0:Y:S02]  /*08e0*/  LDCU UR8, c[0x0][0x384] ;  /* 0x00007080ff0877ac */ /* 0x000e240008000800 */
[----:B0-----:R-:W-:-:S13]  /*08f0*/  ISETP.GE.AND P0, PT, R9, UR8, PT ;  /* 0x0000000809007c0c */ /* 0x001fda000bf06270 */
[----:B------:R-:W-:Y:S05]  /*0900*/  @P0 EXIT ;  /* 0x000000000000094d */ /* 0x000fea0003800000 */
[----:B------:R-:W-:Y:S01]  /*0910*/  IMAD.HI.U32 R0, R11, -0x326172a9, RZ ;  /* 0xcd9e8d570b007827 */ /* 0x000fe200078e00ff */
[----:B------:R-:W-:Y:S01]  /*0920*/  BSSY B0, `(.L_x_5693) ;  /* 0x0001987000007945 */ /* 0x000fe20003800000 */
[----:B------:R-:W-:Y:S01]  /*0930*/  LOP3.LUT R4, R4, 0x3, RZ, 0xc0, !PT ;  /* 0x0000000304047812 */ /* 0x000fe200078ec0ff */
[----:B------:R-:W0:Y:S01]  /*0940*/  LDCU.U8 UR19, c[0x0][0x410] ;  /* 0x00008200ff1377ac */ /* 0x000e220008000000 */
[C---:B------:R-:W-:Y:S01]  /*0950*/  IMAD.HI.U32 R2, R8.reuse, -0x2daee0ad, RZ ;  /* 0xd2511f5308027827 */ /* 0x040fe200078e00ff */
[----:B------:R-:W-:Y:S01]  /*0960*/  LOP3.LUT R0, R7, UR4, R0, 0x96, !PT ;  /* 0x0000000407007c12 */ /* 0x000fe2000f8e9600 */
[----:B------:R-:W1:Y:S02]  /*0970*/  LDCU.64 UR8, c[0x0][0x3a0] ;  /* 0x00007400ff0877ac */ /* 0x000e640008000a00 */
[----:B------:R-:W-:Y:S01]  /*0980*/  IMAD R12, R8, -0x2daee0ad, RZ ;  /* 0xd2511f53080c7824 */ /* 0x000fe200078e02ff */
[----:B------:R-:W-:Y:S01]  /*0990*/  LOP3.LUT R2, R2, UR5, RZ, 0x3c, !PT ;  /* 0x0000000502027c12 */ /* 0x000fe2000f8e3cff */
[----:B------:R-:W-:-:S04]  /*09a0*/  IMAD.HI.U32 R5, R0, -0x2daee0ad, RZ ;  /* 0xd2511f5300057827 */ /* 0x000fc800078e00ff */
[----:B------:R-:W-:Y:S01]  /*09b0*/  IMAD R6, R11, -0x326172a9, RZ ;  /* 0xcd9e8d570b067824 */ /* 0x000fe200078e02ff */
[----:B------:R-:W-:Y:S01]  /*09c0*/  LOP3.LUT R5, R12, UR18, R5, 0x96, !PT ;  /* 0x000000120c057c12 */ /* 0x000fe2000f8e9605 */
[----:B------:R-:W-:Y:S01]  /*09d0*/  IMAD.HI.U32 R3, R2, -0x326172a9, RZ ;  /* 0xcd9e8d5702037827 */ /* 0x000fe200078e00ff */
[----:B------:R-:W2:Y:S03]  /*09e0*/  LDCU UR18, c[0x0][0x388] ;  /* 0x00007100ff1277ac */ /* 0x000ea60008000800 */
[----:B------:R-:W-:Y:S01]  /*09f0*/  IMAD R15, R0, -0x2daee0ad, RZ ;  /* 0xd2511f53000f7824 */ /* 0x000fe200078e02ff */
[----:B------:R-:W-:Y:S01]  /*0a00*/  LOP3.LUT R3, R6, UR10, R3, 0x96, !PT ;  /* 0x0000000a06037c12 */ /* 0x000fe2000f8e9603 */
[----:B------:R-:W-:Y:S02]  /*0a10*/  IMAD R13, R2, -0x326172a9, RZ ;  /* 0xcd9e8d57020d7824 */ /* 0x000fe400078e02ff */
[----:B------:R-:W-:-:S04]  /*0a20*/  IMAD.HI.U32 R0, R5, -0x326172a9, RZ ;  /* 0xcd9e8d5705007827 */ /* 0x000fc800078e00ff */
[----:B------:R-:W-:Y:S01]  /*0a30*/  IMAD.HI.U32 R2, R3, -0x2daee0ad, RZ ;  /* 0xd2511f5303027827 */ /* 0x000fe200078e00ff */
[----:B------:R-:W-:Y:S01]  /*0a40*/  LOP3.LUT R0, R13, UR20, R0, 0x96, !PT ;  /* 0x000000140d007c12 */ /* 0x000fe2000f8e9600 */
[----:B------:R-:W3:Y:S02]  /*0a50*/  LDCU UR20, c[0x0][0x448] ;  /* 0x00008900ff1477ac */ /* 0x000ee40008000800 */
        /* <DEDUP_REMOVED lines=23> */
[----:B------:R-:W-:Y:S01]  /*0bd0*/  LOP3.LUT R0, R13, UR23, R0, 0x96, !PT ;  /* 0x000000170d007c12 */ /* 0x000fe2000f8e9600 */
[----:B------:R-:W4:Y:S02]  /*0be0*/  LDCU.64 UR22, c[0x0][0x3e0] ;  /* 0x00007c00ff1677ac */ /* 0x000f240008000a00 */
        /* <DEDUP_REMOVED lines=9> */
[----:B------:R-:W-:Y:S01]  /*0c80*/  IMAD.HI.U32 R0, R5, -0x326172a9, RZ ;  /* 0xcd9e8d5705007827 */ /* 0x000fe200078e00ff */
[----:B----4-:R-:W-:-:S03]  /*0c90*/  UISETP.NE.U32.AND UP0, UPT, UR22, URZ, UPT ;  /* 0x000000ff1600728c */ /* 0x010fc6000bf05070 */
[----:B------:R-:W-:Y:S01]  /*0ca0*/  IMAD.HI.U32 R2, R3, -0x2daee0ad, RZ ;  /* 0xd2511f5303027827 */ /* 0x000fe200078e00ff */
[----:B------:R-:W-:Y:S01]  /*0cb0*/  LOP3.LUT R0, R13, UR16, R0, 0x96, !PT ;  /* 0x000000100d007c12 */ /* 0x000fe2000f8e9600 */
[----:B------:R-:W-:Y:S02]  /*0cc0*/  UISETP.NE.AND.EX UP0, UPT, UR23, URZ, UPT, UP0 ;  /* 0x000000ff1700728c */ /* 0x000fe4000bf05300 */
[----:B------:R-:W-:Y:S01]  /*0cd0*/  IMAD R3, R3, -0x2daee0ad, RZ ;  /* 0xd2511f5303037824 */ /* 0x000fe200078e02ff */
[----:B------:R-:W-:Y:S01]  /*0ce0*/  LOP3.LUT R2, R15, UR17, R2, 0x96, !PT ;  /* 0x000000110f027c12 */ /* 0x000fe2000f8e9602 */
[----:B------:R-:W-:-:S04]  /*0cf0*/  IMAD.HI.U32 R6, R0, -0x2daee0ad, RZ ;  /* 0xd2511f5300067827 */ /* 0x000fc800078e00ff */
[----:B------:R-:W-:Y:S01]  /*0d00*/  IMAD R12, R5, -0x326172a9, RZ ;  /* 0xcd9e8d57050c7824 */ /* 0x000fe200078e02ff */
[----:B------:R-:W-:Y:S01]  /*0d10*/  LOP3.LUT R6, R3, UR28, R6, 0x96, !PT ;  /* 0x0000001c03067c12 */ /* 0x000fe2000f8e9606 */
[----:B------:R-:W-:-:S04]  /*0d20*/  IMAD.HI.U32 R5, R2, -0x326172a9, RZ ;  /* 0xcd9e8d5702057827 */ /* 0x000fc800078e00ff */
[----:B------:R-:W-:Y:S02]  /*0d30*/  HFMA2 R3, -RZ, RZ, 0, 0 ;  /* 0x00000000ff037431 */ /* 0x000fe400000001ff */
[----:B------:R-:W-:Y:S01]  /*0d40*/  IMAD R100, R0, -0x2daee0ad, RZ ;  /* 0xd2511f5300647824 */ /* 0x000fe200078e02ff */
[----:B------:R-:W-:Y:S01]  /*0d50*/  LOP3.LUT R5, R12, UR27, R5, 0x96, !PT ;  /* 0x0000001b0c057c12 */ /* 0x000fe2000f8e9605 */
[----:B0123--:R-:W-:-:S07]  /*0d60*/  IMAD R2, R2, -0x326172a9, RZ ;  /* 0xcd9e8d5702027824 */ /* 0x00ffce00078e02ff */
.L_x_6038:
        /* <DEDUP_REMOVED lines=8> */
[----:B------:R-:W-:Y:S01]  /*0df0*/  BSSY.RECONVERGENT B1, `(.L_x_5694) ;  /* 0x00005ff000017945 */ /* 0x000fe20003800200 */
[----:B------:R-:W0:Y:S01]  /*0e00*/  S2R R101, SR_TID.X ;  /* 0x0000000000657919 */ /* 0x000e220000002100 */
[----:B------:R-:W-:Y:S02]  /*0e10*/  PLOP3.LUT P0, PT, PT, PT, UP0, 0x80, 0x8 ;  /* 0x000000000008781c */ /* 0x000fe40003f0f008 */
[----:B------:R-:W-:Y:S02]  /*0e20*/  SHF.R.S32.HI R75, RZ, 0x1f, R74 ;  /* 0x0000001fff4b7819 */ /* 0x000fe4000001144a */
[----:B------:R-:W-:Y:S02]  /*0e30*/  MOV R103, 0x3f800000 ;  /* 0x3f80000000677802 */ /* 0x000fe40000000f00 */
[----:B------:R-:W-:-:S02]  /*0e40*/  LEA.HI R75, R75, R74, RZ, 0x3 ;  /* 0x0000004a4b4b7211 */ /* 0x000fc400078f18ff */
[----:B------:R-:W-:Y:S02]  /*0e50*/  P2R R102, PR, RZ, 0x4 ;  /* 0x00000004ff667803 */ /* 0x000fe40000000000 */
[----:B0-----:R-:W-:-:S04]  /*0e60*/  LOP3.LUT R74, R101, 0x1f, RZ, 0xc0, !PT ;  /* 0x0000001f654a7812 */ /* 0x001fc800078ec0ff */
[----:B------:R-:W-:-:S05]  /*0e70*/  LEA.HI.SX32 R99, R75, R74, 0x1d ;  /* 0x0000004a4b637211 */ /* 0x000fca00078feaff */
[----:B------:R-:W-:Y:S02]  /*0e80*/  IMAD.MOV.U32 R105, RZ, RZ, R99 ;  /* 0x000000ffff697224 */ /* 0x000fe400078e0063 */
        /* <DEDUP_REMOVED lines=13> */
[----:B------:R-:W-:Y:S01]  /*0f60*/  MOV R15, 0x2 ;  /* 0x00000002000f7802 */ /* 0x000fe20000000f00 */
[----:B------:R-:W-:Y:S01]  /*0f70*/  IMAD.MOV.U32 R0, RZ, RZ, R2 ;  /* 0x000000ffff007224 */ /* 0x000fe200078e0002 */
[----:B------:R-:W-:-:S09]  /*0f80*/  MOV R106, R100 ;  /* 0x00000064006a7202 */ /* 0x000fd20000000f00 */
[----:B------:R-:W-:Y:S05]  /*0f90*/  @!P0 BRA `(.L_x_5698) ;  /* 0x0000000400408947 */ /* 0x000fea0003800000 */
[----:B------:R-:W-:-:S05]  /*0fa0*/  IMAD.MOV.U32 R15, RZ, RZ, 0x2 ;  /* 0x00000002ff0f7424 */ /* 0x000fca00078e00ff */
[----:B------:R-:W-:-:S04]  /*0fb0*/  VIADDMNMX.U32 R0, R4, 0xfffffffe, R15, PT ;  /* 0xfffffffe04007846 */ /* 0x000fc8000380000f */
[----:B------:R-:W-:-:S04]  /*0fc0*/  SHF.L.U32 R0, R0, 0x2, RZ ;  /* 0x0000000200007819 */ /* 0x000fc800000006ff */
[----:B------:R-:W0:Y:S02]  /*0fd0*/  LDC R72, c[0x2][R0] ;  /* 0x0080000000487b82 */ /* 0x000e240000000800 */
[----:B0-----:R-:W-:-:S04]  /*0fe0*/  SHF.R.S32.HI R73, RZ, 0x1f, R72 ;  /* 0x0000001fff497819 */ /* 0x001fc80000011448 */
.L_x_37092:
[----:B------:R-:W-:Y:S05]  /*0ff0*/  BRX R72 -0x1000                                        (*"BRANCH_TARGETS .L_x_37093,.L_x_37094,.L_x_37095"*) ;  /* 0xfffffff048007949 */ /* 0x000fea000383ffff */
.L_x_37095:
[----:B------:R-:W-:Y:S01]  /*1000*/  VIADD R15, R4, 0x1 ;  /* 0x00000001040f7836 */ /* 0x000fe20000000000 */
[----:B------:R-:W-:Y:S01]  /*1010*/  MOV R106, R100 ;  /* 0x00000064006a7202 */ /* 0x000fe20000000f00 */
[----:B------:R-:W-:Y:S01]  /*1020*/  IMAD.MOV.U32 R0, RZ, RZ, R5 ;  /* 0x000000ffff007224 */ /* 0x000fe200078e0005 */
[----:B------:R-:W-:Y:S06]  /*1030*/  BRA `(.L_x_5698) ;  /* 0x0000000400187947 */ /* 0x000fec0003800000 */
.L_x_37093:
[----:B------:R-:W-:Y:S01]  /*1040*/  MOV R106, R100 ;  /* 0x00000064006a7202 */ /* 0x000fe20000000f00 */
[----:B------:R-:W-:Y:S01]  /*1050*/  IMAD.MOV.U32 R15, RZ, RZ, 0x3 ;  /* 0x00000003ff0f7424 */ /* 0x000fe200078e00ff */
[----:B------:R-:W-:Y:S01]  /*1060*/  MOV R0, R6 ;  /* 0x0000000600007202 */ /* 0x000fe20000000f00 */
[----:B------:R-:W-:Y:S06]  /*1070*/  BRA `(.L_x_5698) ;  /* 0x0000000400087947 */ /* 0x000fec0003800000 */
.L_x_37094:
        /* <DEDUP_REMOVED lines=13> */
.L_x_5700:
[----:B------:R-:W-:Y:S05]  /*1150*/  BSYNC.RECONVERGENT B3 ;  /* 0x0000000000037941 */ /* 0x000fea0003800200 */
.L_x_5699:
        /* <DEDUP_REMOVED lines=52> */
.L_x_5698:
[----:B------:R-:W-:Y:S05]  /*14a0*/  BSYNC.RECONVERGENT B2 ;  /* 0x0000000000027941 */ /* 0x000fea0003800200 */
.L_x_5697:
[----:B------:R-:W0:Y:S01]  /*14b0*/  LDC R109, c[0x0][0x408] ;  /* 0x00010200ff6d7b82 */ /* 0x000e220000000800 */
[----:B------:R-:W-:Y:S01]  /*14c0*/  I2FP.F32.U32 R0, R0 ;  /* 0x0000000000007245 */ /* 0x000fe20000201000 */
[----:B-----5:R-:W-:Y:S01]  /*14d0*/  HADD2.F32 R4, -RZ, R16.H0_H0 ;  /* 0x20000010ff047230 */ /* 0x020fe20000004100 */
[----:B------:R-:W-:Y:S01]  /*14e0*/  ISETP.NE.AND P1, PT, R15, 0x1, PT ;  /* 0x000000010f00780c */ /* 0x000fe20003f25270 */
[----:B------:R-:W-:Y:S01]  /*14f0*/  IMAD.MOV.U32 R107, RZ, RZ, 0x2f800000 ;  /* 0x2f800000ff6b7424 */ /* 0x000fe200078e00ff */
[----:B------:R-:W-:Y:S01]  /*1500*/  BSSY.RECONVERGENT B2, `(.L_x_5701) ;  /* 0x000005a000027945 */ /* 0x000fe20003800200 */
[----:B------:R-:W-:Y:S02]  /*1510*/  HADD2.F32 R75, -RZ, R20.H0_H0 ;  /* 0x20000014ff4b7230 */ /* 0x000fe40000004100 */
[----:B------:R-:W-:Y:S01]  /*1520*/  FMUL.FTZ R4, R4, R103 ;  /* 0x0000006704047220 */ /* 0x000fe20000410000 */
[----:B------:R-:W1:Y:S01]  /*1530*/  LDC R108, c[0x0][0x404] ;  /* 0x00010100ff6c7b82 */ /* 0x000e620000000800 */
[----:B------:R-:W-:Y:S01]  /*1540*/  FFMA.FTZ R73, R0, R107, 1.1641532182693481445e-10 ;  /* 0x2f00000000497423 */ /* 0x000fe2000001006b */
[----:B------:R-:W-:-:S02]  /*1550*/  HFMA2 R72, -RZ, RZ, 0, 1.1920928955078125e-07 ;  /* 0x00000002ff487431 */ /* 0x000fc400000001ff */
[----:B0-----:R-:W-:Y:S02]  /*1560*/  FMUL.FTZ R4, R4, R109 ;  /* 0x0000006d04047220 */ /* 0x001fe40000410000 */
[----:B-1----:R-:W-:Y:S01]  /*1570*/  FSETP.GTU.FTZ.AND P0, PT, R73, R108, PT ;  /* 0x0000006c4900720b */ /* 0x002fe20003f1c000 */
[----:B------:R-:W-:-:S03]  /*1580*/  HADD2.F32 R73, -RZ, R60.H0_H0 ;  /* 0x2000003cff497230 */ /* 0x000fc60000004100 */
[----:B------:R-:W-:Y:S01]  /*1590*/  FSEL R0, R4, RZ, !P0 ;  /* 0x000000ff04007208 */ /* 0x000fe20004000000 */
[----:B------:R-:W-:Y:S01]  /*15a0*/  IMAD.MOV.U32 R4, RZ, RZ, R2 ;  /* 0x000000ffff047224 */ /* 0x000fe200078e0002 */
        /* <DEDUP_REMOVED lines=12> */
.L_x_5703:
        /* <DEDUP_REMOVED lines=13> */
.L_x_5705:
[----:B------:R-:W-:Y:S05]  /*1740*/  BSYNC.RECONVERGENT B3 ;  /* 0x0000000000037941 */ /* 0x000fea0003800200 */
.L_x_5704:
        /* <DEDUP_REMOVED lines=53> */
.L_x_5702:
[----:B------:R-:W-:Y:S05]  /*1aa0*/  BSYNC.RECONVERGENT B2 ;  /* 0x0000000000027941 */ /* 0x000fea0003800200 */
.L_x_5701:
        /* <DEDUP_REMOVED lines=10> */
[----:B------:R-:W-:-:S03]  /*1b50*/  HADD2.F32 R15, -RZ, R60.H1_H1 ;  /* 0x3000003cff0f7230 */ /* 0x000fc60000004100 */
        /* <DEDUP_REMOVED lines=13> */
.L_x_5708:
        /* <DEDUP_REMOVED lines=13> */
.L_x_5710:
[----:B------:R-:W-:Y:S05]  /*1d00*/  BSYNC.RECONVERGENT B3 ;  /* 0x0000000000037941 */ /* 0x000fea0003800200 */
.L_x_5709:
        /* <DEDUP_REMOVED lines=53> */
.L_x_5707:
[----:B------:R-:W-:Y:S05]  /*2060*/  BSYNC.RECONVERGENT B2 ;  /* 0x0000000000027941 */ /* 0x000fea0003800200 */
.L_x_5706:
[----:B------:R-:W-:Y:S01]  /*2070*/  I2FP.F32.U32 R4, R4 ;  /* 0x0000000400047245 */ /* 0x000fe20000201000 */
[----:B------:R-:W-:Y:S01]  /*2080*/  HADD2.F32 R72, -RZ, R17.H0_H0 ;  /* 0x20000011ff487230 */ /* 0x000fe20000004100 */
[----:B------:R-:W-:Y:S01]  /*2090*/  ISETP.NE.AND P2, PT, R73, 0x1, PT ;  /* 0x000000014900780c */ /* 0x000fe20003f45270 */
[----:B------:R-:W-:Y:S01]  /*20a0*/  HADD2.F32 R74, -RZ, R21.H0_H0 ;  /* 0x20000015ff4a7230 */ /* 0x000fe20000004100 */
[----:B------:R-:W-:Y:S01]  /*20b0*/  BSSY.RECONVERGENT B2, `(.L_x_5711) ;  /* 0x0000057000027945 */ /* 0x000fe20003800200 */
[----:B------:R-:W-:Y:S01]  /*20c0*/  FFMA.FTZ R15, R4, R107, 1.1641532182693481445e-10 ;  /* 0x2f000000040f7423 */ /* 0x000fe2000001006b */
[----:B------:R-:W-:Y:S01]  /*20d0*/  FMUL.FTZ R72, R72, R103 ;  /* 0x0000006748487220 */ /* 0x000fe20000410000 */
[----:B------:R-:W-:-:S03]  /*20e0*/  HADD2.F32 R4, -RZ, R61.H0_H0 ;  /* 0x2000003dff047230 */ /* 0x000fc60000004100 */
[----:B------:R-:W-:Y:S01]  /*20f0*/  FMUL.FTZ R72, R72, R109 ;  /* 0x0000006d48487220 */ /* 0x000fe20000410000 */
[----:B------:R-:W-:-:S04]  /*2100*/  FSETP.GTU.FTZ.AND P1, PT, R15, R108, PT ;  /* 0x0000006c0f00720b */ /* 0x000fc80003f3c000 */
        /* <DEDUP_REMOVED lines=14> */
.L_x_5713:
        /* <DEDUP_REMOVED lines=13> */
.L_x_5715:
[----:B------:R-:W-:Y:S05]  /*22c0*/  BSYNC.RECONVERGENT B3 ;  /* 0x0000000000037941 */ /* 0x000fea0003800200 */
.L_x_5714:
        /* <DEDUP_REMOVED lines=53> */
.L_x_5712:
[----:B------:R-:W-:Y:S05]  /*2620*/  BSYNC.RECONVERGENT B2 ;  /* 0x0000000000027941 */ /* 0x000fea0003800200 */
.L_x_5711:
        /* <DEDUP_REMOVED lines=10> */
[----:B------:R-:W-:Y:S01]  /*26d0*/  FSETP.GTU.FTZ.AND P2, PT, R17, R108, PT ;  /* 0x0000006c1100720b */ /* 0x000fe20003f5c000 */
[----:B------:R-:W-:-:S03]  /*26e0*/  HADD2.F32 R17, -RZ, R21.H1_H1 ;  /* 0x30000015ff117230 */ /* 0x000fc60000004100 */
        /* <DEDUP_REMOVED lines=12> */
.L_x_5718:
        /* <DEDUP_REMOVED lines=13> */
.L_x_5720:
[----:B------:R-:W-:Y:S05]  /*2880*/  BSYNC.RECONVERGENT B3 ;  /* 0x0000000000037941 */ /* 0x000fea0003800200 */
.L_x_5719:
        /* <DEDUP_REMOVED lines=53> */
.L_x_5717:
[----:B------:R-:W-:Y:S05]  /*2be0*/  BSYNC.RECONVERGENT B2 ;  /* 0x0000000000027941 */ /* 0x000fea0003800200 */
.L_x_5716:
        /* <DEDUP_REMOVED lines=10> */
[----:B------:R-:W-:Y:S01]  /*2c90*/  FSEL R17, R72, RZ, !P3 ;  /* 0x000000ff48117208 */ /* 0x000fe20005800000 */
[----:B------:R-:W-:Y:S01]  /*2ca0*/  HFMA2 R72, -RZ, RZ, 0, 1.1920928955078125e-07 ;  /* 0x00000002ff487431 */ /* 0x000fe200000001ff */
        /* <DEDUP_REMOVED lines=12> */
.L_x_5723:
        /* <DEDUP_REMOVED lines=13> */
.L_x_5725:
[----:B------:R-:W-:Y:S05]  /*2e40*/  BSYNC.RECONVERGENT B3 ;  /* 0x0000000000037941 */ /* 0x000fea0003800200 */
.L_x_5724:
        /* <DEDUP_REMOVED lines=53> */
.L_x_5722:
[----:B------:R-:W-:Y:S05]  /*31a0*/  BSYNC.RECONVERGENT B2 ;  /* 0x0000000000027941 */ /* 0x000fea0003800200 */
.L_x_5721:
        /* <DEDUP_REMOVED lines=24> */
.L_x_5728:
        /* <DEDUP_REMOVED lines=13> */
.L_x_5730:
[----:B------:R-:W-:Y:S05]  /*3400*/  BSYNC.RECONVERGENT B3 ;  /* 0x0000000000037941 */ /* 0x000fea0003800200 */
.L_x_5729:
        /* <DEDUP_REMOVED lines=53> */
.L_x_5727:
[----:B------:R-:W-:Y:S05]  /*3760*/  BSYNC.RECONVERGENT B2 ;  /* 0x0000000000027941 */ /* 0x000fea0003800200 */
.L_x_5726:
[----:B------:R-:W-:Y:S01]  /*3770*/  I2FP.F32.U32 R4, R4 ;  /* 0x0000000400047245 */ /* 0x000fe20000201000 */
[----:B------:R-:W-:Y:S01]  /*3780*/  HADD2.F32 R72, -RZ, R19.H0_H0 ;  /* 0x20000013ff487230 */ /* 0x000fe20000004100 */
[----:B------:R-:W-:Y:S01]  /*3790*/  ISETP.NE.AND P6, PT, R74, 0x1, PT ;  /* 0x000000014a00780c */ /* 0x000fe20003fc5270 */
[----:B------:R-:W-:Y:S01]  /*37a0*/  HADD2.F32 R89, -RZ, R63.H0_H0 ;  /* 0x2000003fff597230 */ /* 0x000fe20000004100 */
[----:B------:R-:W-:Y:S01]  /*37b0*/  BSSY.RECONVERGENT B2, `(.L_x_5731) ;  /* 0x0000059000027945 */ /* 0x000fe20003800200 */
[----:B------:R-:W-:Y:S01]  /*37c0*/  FFMA.FTZ R73, R4, R107, 1.1641532182693481445e-10 ;  /* 0x2f00000004497423 */ /* 0x000fe2000001006b */
[----:B------:R-:W-:Y:S01]  /*37d0*/  FMUL.FTZ R72, R72, R103 ;  /* 0x0000006748487220 */ /* 0x000fe20000410000 */
[----:B------:R-:W-:Y:S02]  /*37e0*/  HADD2.F32 R75, -RZ, R23.H0_H0 ;  /* 0x20000017ff4b7230 */ /* 0x000fe40000004100 */
[----:B------:R-:W-:Y:S02]  /*37f0*/  HFMA2 R4, -RZ, RZ, 0, 1.1920928955078125e-07 ;  /* 0x00000002ff047431 */ /* 0x000fe400000001ff */
[----:B------:R-:W-:Y:S01]  /*3800*/  FMUL.FTZ R72, R72, R109 ;  /* 0x0000006d48487220 */ /* 0x000fe20000410000 */
[----:B------:R-:W-:Y:S01]  /*3810*/  FSETP.GTU.FTZ.AND P5, PT, R73, R108, PT ;  /* 0x0000006c4900720b */ /* 0x000fe20003fbc000 */
[----:B------:R-:W-:-:S03]  /*3820*/  IMAD.MOV.U32 R73, RZ, RZ, R2 ;  /* 0x000000ffff497224 */ /* 0x000fc600078e0002 */
        /* <DEDUP_REMOVED lines=12> */
.L_x_5733:
        /* <DEDUP_REMOVED lines=15> */
.L_x_5735:
[----:B------:R-:W-:Y:S05]  /*39e0*/  BSYNC.RECONVERGENT B3 ;  /* 0x0000000000037941 */ /* 0x000fea0003800200 */
.L_x_5734:
        /* <DEDUP_REMOVED lines=53> */
.L_x_5732:
[----:B------:R-:W-:Y:S05]  /*3d40*/  BSYNC.RECONVERGENT B2 ;  /* 0x0000000000027941 */ /* 0x000fea0003800200 */
.L_x_5731:
[----:B------:R-:W-:Y:S01]  /*3d50*/  HADD2.F32 R74, -RZ, R19.H1_H1 ;  /* 0x30000013ff4a7230 */ /* 0x000fe20000004100 */
[----:B------:R-:W-:Y:S01]  /*3d60*/  I2FP.F32.U32 R72, R73 ;  /* 0x0000004900487245 */ /* 0x000fe20000201000 */
[----:B------:R-:W-:Y:S02]  /*3d70*/  HADD2.F32 R19, -RZ, R63.H1_H1 ;  /* 0x3000003fff137230 */ /* 0x000fe40000004100 */
[----:B------:R-:W-:Y:S02]  /*3d80*/  HADD2.F32 R73, -RZ, R23.H1_H1 ;  /* 0x30000017ff497230 */ /* 0x000fe40000004100 */
[----:B------:R-:W-:Y:S01]  /*3d90*/  FMUL.FTZ R74, R74, R103 ;  /* 0x000000674a4a7220 */ /* 0x000fe20000410000 */
[----:B------:R-:W-:Y:S01]  /*3da0*/  FFMA.FTZ R107, R72, R107, 1.1641532182693481445e-10 ;  /* 0x2f000000486b7423 */ /* 0x000fe2000001006b */
[----:B------:R-:W-:Y:S02]  /*3db0*/  F2FP.F16.F32.PACK_AB R72, R16, R0 ;  /* 0x000000001048723e */ /* 0x000fe400000000ff */
[----:B------:R-:W-:-:S02]  /*3dc0*/  FMUL.FTZ R74, R74, R109 ;  /* 0x0000006d4a4a7220 */ /* 0x000fc40000410000 */
[----:B------:R-:W-:-:S04]  /*3dd0*/  FSETP.GTU.FTZ.AND P6, PT, R107, R108, PT ;  /* 0x0000006c6b00720b */ /* 0x000fc80003fdc000 */
[----:B------:R-:W-:Y:S02]  /*3de0*/  FSEL R74, R74, RZ, !P6 ;  /* 0x000000ff4a4a7208 */ /* 0x000fe40007000000 */
[----:B------:R-:W-:-:S03]  /*3df0*/  PLOP3.LUT P6, PT, P6, PT, PT, 0x8, 0x80 ;  /* 0x000000000080781c */ /* 0x000fc600037ce170 */
[----:B------:R-:W-:Y:S01]  /*3e00*/  FFMA.FTZ R19, R74, R19, R73 ;  /* 0x000000134a137223 */ /* 0x000fe20000010049 */
[----:B------:R-:W-:Y:S02]  /*3e10*/  F2FP.F16.F32.PACK_AB R74, R18, R17 ;  /* 0x00000011124a723e */ /* 0x000fe400000000ff */
[----:B------:R-:W-:Y:S02]  /*3e20*/  F2FP.F16.F32.PACK_AB R73, R85, R15 ;  /* 0x0000000f5549723e */ /* 0x000fe400000000ff */
[----:B------:R-:W-:Y:S01]  /*3e30*/  F2FP.F16.F32.PACK_AB R75, R19, R89 ;  /* 0x00000059134b723e */ /* 0x000fe200000000ff */
[----:B------:R-:W-:Y:S06]  /*3e40*/  BRA `(.L_x_5736) ;  /* 0x0000002c00907947 */ /* 0x000fec0003800000 */
.L_x_5696:
        /* <DEDUP_REMOVED lines=16> */
.L_x_5739:
        /* <DEDUP_REMOVED lines=13> */
.L_x_5741:
[----:B------:R-:W-:Y:S05]  /*4020*/  BSYNC.RECONVERGENT B3 ;  /* 0x0000000000037941 */ /* 0x000fea0003800200 */
.L_x_5740:
        /* <DEDUP_REMOVED lines=52> */
.L_x_5738:
[----:B------:R-:W-:Y:S05]  /*4370*/  BSYNC.RECONVERGENT B2 ;  /* 0x0000000000027941 */ /* 0x000fea0003800200 */
.L_x_5737:
        /* <DEDUP_REMOVED lines=10> */
[----:B0-----:R-:W-:Y:S01]  /*4420*/  FMUL.FTZ R0, R4, R109 ;  /* 0x0000006d04007220 */ /* 0x001fe20000410000 */
[----:B------:R-:W-:Y:S02]  /*4430*/  MOV R4, R2 ;  /* 0x0000000200047202 */ /* 0x000fe40000000f00 */
[----:B-1----:R-:W-:Y:S01]  /*4440*/  FSETP.GTU.FTZ.AND P0, PT, R15, R108, PT ;  /* 0x0000006c0f00720b */ /* 0x002fe20003f1c000 */
[----:B------:R-:W-:-:S03]  /*4450*/  HADD2.F32 R15, -RZ, R60.H0_H0 ;  /* 0x2000003cff0f7230 */ /* 0x000fc60000004100 */
        /* <DEDUP_REMOVED lines=13> */
.L_x_5744:
        /* <DEDUP_REMOVED lines=13> */
.L_x_5746:
[----:B------:R-:W-:Y:S05]  /*4600*/  BSYNC.RECONVERGENT B3 ;  /* 0x0000000000037941 */ /* 0x000fea0003800200 */
.L_x_5745:
        /* <DEDUP_REMOVED lines=53> */
.L_x_5743:
[----:B------:R-:W-:Y:S05]  /*4960*/  BSYNC.RECONVERGENT B2 ;  /* 0x0000000000027941 */ /* 0x000fea0003800200 */
.L_x_5742:
[----:B------:R-:W-:Y:S01]  /*4970*/  I2FP.F32.U32 R4, R4 ;  /* 0x0000000400047245 */ /* 0x000fe20000201000 */
[----:B------:R-:W-:Y:S01]  /*4980*/  HADD2.F32 R16, -RZ, R16.H1_H1 ;  /* 0x30000010ff107230 */ /* 0x000fe20000004100 */
[----:B------:R-:W-:Y:S01]  /*4990*/  ISETP.NE.AND P1, PT, R73, 0x1, PT ;  /* 0x000000014900780c */ /* 0x000fe20003f25270 */
[----:B------:R-:W-:Y:S01]  /*49a0*/  BSSY.RECONVERGENT B2, `(.L_x_5747) ;  /* 0x0000057000027945 */ /* 0x000fe20003800200 */
[----:B------:R-:W-:Y:S02]  /*49b0*/  HFMA2 R74, -RZ, RZ, 0, 1.1920928955078125e-07 ;  /* 0x00000002ff4a7431 */ /* 0x000fe400000001ff */
[----:B------:R-:W-:Y:S01]  /*49c0*/  FFMA.FTZ R15, R4, R107, 1.1641532182693481445e-10 ;  /* 0x2f000000040f7423 */ /* 0x000fe2000001006b */
[----:B------:R-:W-:Y:S01]  /*49d0*/  FMUL.FTZ R16, R16, R103 ;  /* 0x0000006710107220 */ /* 0x000fe20000410000 */
[----:B------:R-:W-:-:S03]  /*49e0*/  IMAD.MOV.U32 R4, RZ, RZ, R2 ;  /* 0x000000ffff047224 */ /* 0x000fc600078e0002 */
[----:B------:R-:W-:Y:S01]  /*49f0*/  FMUL.FTZ R16, R16, R109 ;  /* 0x0000006d10107220 */ /* 0x000fe20000410000 */
[----:B------:R-:W-:Y:S01]  /*4a00*/  FSETP.GTU.FTZ.AND P0, PT, R15, R108, PT ;  /* 0x0000006c0f00720b */ /* 0x000fe20003f1c000 */
[----:B------:R-:W-:-:S03]  /*4a10*/  HADD2.F32 R15, -RZ, R60.H1_H1 ;  /* 0x3000003cff0f7230 */ /* 0x000fc60000004100 */
        /* <DEDUP_REMOVED lines=12> */
.L_x_5749:
        /* <DEDUP_REMOVED lines=13> */
.L_x_5751:
[----:B------:R-:W-:Y:S05]  /*4bb0*/  BSYNC.RECONVERGENT B3 ;  /* 0x0000000000037941 */ /* 0x000fea0003800200 */
.L_x_5750:
        /* <DEDUP_REMOVED lines=53> */
.L_x_5748:
[----:B------:R-:W-:Y:S05]  /*4f10*/  BSYNC.RECONVERGENT B2 ;  /* 0x0000000000027941 */ /* 0x000fea0003800200 */
.L_x_5747:
        /* <DEDUP_REMOVED lines=23> */
.L_x_5754:
        /* <DEDUP_REMOVED lines=13> */
.L_x_5756:
[----:B------:R-:W-:Y:S05]  /*5160*/  BSYNC.RECONVERGENT B3 ;  /* 0x0000000000037941 */ /* 0x000fea0003800200 */
.L_x_5755:
        /* <DEDUP_REMOVED lines=53> */
.L_x_5753:
[----:B------:R-:W-:Y:S05]  /*54c0*/  BSYNC.RECONVERGENT B2 ;  /* 0x0000000000027941 */ /* 0x000fea0003800200 */
.L_x_5752:
[----:B------:R-:W-:Y:S01]  /*54d0*/  I2FP.F32.U32 R4, R4 ;  /* 0x0000000400047245 */ /* 0x000fe20000201000 */
[----:B------:R-:W-:Y:S01]  /*54e0*/  HADD2.F32 R72, -RZ, R17.H1_H1 ;  /* 0x30000011ff487230 */ /* 0x000fe20000004100 */
[----:B------:R-:W-:Y:S01]  /*54f0*/  ISETP.NE.AND P3, PT, R73, 0x1, PT ;  /* 0x000000014900780c */ /* 0x000fe20003f65270 */
[----:B------:R-:W-:Y:S01]  /*5500*/  BSSY.RECONVERGENT B2, `(.L_x_5757) ;  /* 0x0000057000027945 */ /* 0x000fe20003800200 */
[----:B------:R-:W-:Y:S02]  /*5510*/  HFMA2 R74, -RZ, RZ, 0, 1.1920928955078125e-07 ;  /* 0x00000002ff4a7431 */ /* 0x000fe400000001ff */
[----:B------:R-:W-:Y:S01]  /*5520*/  FFMA.FTZ R17, R4, R107, 1.1641532182693481445e-10 ;  /* 0x2f00000004117423 */ /* 0x000fe2000001006b */
[----:B------:R-:W-:Y:S01]  /*5530*/  FMUL.FTZ R72, R72, R103 ;  /* 0x0000006748487220 */ /* 0x000fe20000410000 */
[----:B------:R-:W-:-:S03]  /*5540*/  HADD2.F32 R4, -RZ, R61.H1_H1 ;  /* 0x3000003dff047230 */ /* 0x000fc60000004100 */
        /* <DEDUP_REMOVED lines=15> */
.L_x_5759:
        /* <DEDUP_REMOVED lines=13> */
.L_x_5761:
[----:B------:R-:W-:Y:S05]  /*5710*/  BSYNC.RECONVERGENT B3 ;  /* 0x0000000000037941 */ /* 0x000fea0003800200 */
.L_x_5760:
        /* <DEDUP_REMOVED lines=53> */
.L_x_5758:
[----:B------:R-:W-:Y:S05]  /*5a70*/  BSYNC.RECONVERGENT B2 ;  /* 0x0000000000027941 */ /* 0x000fea0003800200 */
.L_x_5757:
        /* <DEDUP_REMOVED lines=23> */
.L_x_5764:
        /* <DEDUP_REMOVED lines=13> */
.L_x_5766:
[----:B------:R-:W-:Y:S05]  /*5cc0*/  BSYNC.RECONVERGENT B3 ;  /* 0x0000000000037941 */ /* 0x000fea0003800200 */
.L_x_5765:
        /* <DEDUP_REMOVED lines=53> */
.L_x_5763:
[----:B------:R-:W-:Y:S05]  /*6020*/  BSYNC.RECONVERGENT B2 ;  /* 0x0000000000027941 */ /* 0x000fea0003800200 */
.L_x_5762:
        /* <DEDUP_REMOVED lines=23> */
.L_x_5769:
        /* <DEDUP_REMOVED lines=13> */
.L_x_5771:
[----:B------:R-:W-:Y:S05]  /*6270*/  BSYNC.RECONVERGENT B3 ;  /* 0x0000000000037941 */ /* 0x000fea0003800200 */
.L_x_5770:
        /* <DEDUP_REMOVED lines=53> */
.L_x_5768:
[----:B------:R-:W-:Y:S05]  /*65d0*/  BSYNC.RECONVERGENT B2 ;  /* 0x0000000000027941 */ /* 0x000fea0003800200 */
.L_x_5767:
        /* <DEDUP_REMOVED lines=8> */
[----:B------:R-:W-:Y:S02]  /*6660*/  FSETP.GTU.FTZ.AND P5, PT, R73, R108, PT ;  /* 0x0000006c4900720b */ /* 0x000fe40003fbc000 */
[----:B------:R-:W-:Y:S02]  /*6670*/  MOV R73, R2 ;  /* 0x0000000200497202 */ /* 0x000fe40000000f00 */
        /* <DEDUP_REMOVED lines=13> */
.L_x_5774:
        /* <DEDUP_REMOVED lines=15> */
.L_x_5776:
[----:B------:R-:W-:Y:S05]  /*6840*/  BSYNC.RECONVERGENT B3 ;  /* 0x0000000000037941 */ /* 0x000fea0003800200 */
.L_x_5775:
        /* <DEDUP_REMOVED lines=53> */
.L_x_5773:
[----:B------:R-:W-:Y:S05]  /*6ba0*/  BSYNC.RECONVERGENT B2 ;  /* 0x0000000000027941 */ /* 0x000fea0003800200 */
.L_x_5772:
[----:B------:R-:W-:Y:S01]  /*6bb0*/  I2FP.F32.U32 R72, R73 ;  /* 0x0000004900487245 */ /* 0x000fe20000201000 */
[----:B------:R-:W-:Y:S01]  /*6bc0*/  HADD2.F32 R74, -RZ, R19.H1_H1 ;  /* 0x30000013ff4a7230 */ /* 0x000fe20000004100 */
[----:B------:R-:W-:-:S03]  /*6bd0*/  F2FP.F16.F32.PACK_AB R73, R85, R15 ;  /* 0x0000000f5549723e */ /* 0x000fc600000000ff */
        /* <DEDUP_REMOVED lines=8> */
[----:B------:R-:W-:Y:S01]  /*6c60*/  FMUL.FTZ R19, R19, R72 ;  /* 0x0000004813137220 */ /* 0x000fe20000410000 */
[----:B------:R-:W-:-:S04]  /*6c70*/  F2FP.F16.F32.PACK_AB R72, R16, R0 ;  /* 0x000000001048723e */ /* 0x000fc800000000ff */
[----:B------:R-:W-:-:S07]  /*6c80*/  F2FP.F16.F32.PACK_AB R75, R19, R89 ;  /* 0x00000059134b723e */ /* 0x000fce00000000ff */
.L_x_5736:
        /* <DEDUP_REMOVED lines=21> */
.L_x_5695:
[----:B------:R-:W-:Y:S05]  /*6de0*/  BSYNC.RECONVERGENT B1 ;  /* 0x0000000000017941 */ /* 0x000fea0003800200 */
.L_x_5694:
        /* <DEDUP_REMOVED lines=29> */
.L_x_5782:
        /* <DEDUP_REMOVED lines=13> */
.L_x_5784:
[----:B------:R-:W-:Y:S05]  /*7090*/  BSYNC.RECONVERGENT B3 ;  /* 0x0000000000037941 */ /* 0x000fea0003800200 */
.L_x_5783:
        /* <DEDUP_REMOVED lines=51> */
[----:B------:R-:W-:-:S07]  /*73d0*/  LOP3.LUT R6, R4, UR22, R111, 0x96, !PT ;  /* 0x0000001604067c12 */ /* 0x000fce000f8e966f */
.L_x_5781:
[----:B------:R-:W-:Y:S05]  /*73e0*/  BSYNC.RECONVERGENT B2 ;  /* 0x0000000000027941 */ /* 0x000fea0003800200 */
.L_x_5780:
[----:B------:R-:W0:Y:S01]  /*73f0*/  LDC R112, c[0x0][0x408] ;  /* 0x00010200ff707b82 */ /* 0x000e220000000800 */
[----:B------:R-:W-:Y:S01]  /*7400*/  I2FP.F32.U32 R77, R12 ;  /* 0x0000000c004d7245 */ /* 0x000fe20000201000 */
[----:B------:R-:W-:Y:S01]  /*7410*/  IMAD.MOV.U32 R96, RZ, RZ, 0x2f800000 ;  /* 0x2f800000ff607424 */ /* 0x000fe200078e00ff */
[----:B------:R-:W-:Y:S01]  /*7420*/  ISETP.NE.AND P1, PT, R76, 0x1, PT ;  /* 0x000000014c00780c */ /* 0x000fe20003f25270 */
[----:B-----5:R-:W-:Y:S01]  /*7430*/  HADD2.F32 R12, -RZ, R72.H0_H0 ;  /* 0x20000048ff0c7230 */ /* 0x020fe20000004100 */
[----:B------:R-:W-:Y:S01]  /*7440*/  BSSY.RECONVERGENT B2, `(.L_x_5785) ;  /* 0x000005a000027945 */ /* 0x000fe20003800200 */
[----:B------:R-:W-:Y:S01]  /*7450*/  FFMA.FTZ R4, R77, R96, 1.1641532182693481445e-10 ;  /* 0x2f0000004d047423 */ /* 0x000fe20000010060 */
[----:B------:R-:W-:Y:S01]  /*7460*/  HADD2.F32 R83, -RZ, R48.H0_H0 ;  /* 0x20000030ff537230 */ /* 0x000fe20000004100 */
[----:B------:R-:W1:Y:S01]  /*7470*/  LDC R111, c[0x0][0x404] ;  /* 0x00010100ff6f7b82 */ /* 0x000e620000000800 */
[----:B------:R-:W-:Y:S01]  /*7480*/  FMUL.FTZ R77, R12, R103 ;  /* 0x000000670c4d7220 */ /* 0x000fe20000410000 */
[----:B------:R-:W-:-:S02]  /*7490*/  HADD2.F32 R91, -RZ, R20.H0_H0 ;  /* 0x20000014ff5b7230 */ /* 0x000fc40000004100 */
[----:B------:R-:W-:Y:S02]  /*74a0*/  HFMA2 R84, -RZ, RZ, 0, 1.1920928955078125e-07 ;  /* 0x00000002ff547431 */ /* 0x000fe400000001ff */
[----:B0-----:R-:W-:Y:S01]  /*74b0*/  FMUL.FTZ R77, R77, R112 ;  /* 0x000000704d4d7220 */ /* 0x001fe20000410000 */
        /* <DEDUP_REMOVED lines=15> */
.L_x_5787:
        /* <DEDUP_REMOVED lines=13> */
.L_x_5789:
[----:B------:R-:W-:Y:S05]  /*7680*/  BSYNC.RECONVERGENT B3 ;  /* 0x0000000000037941 */ /* 0x000fea0003800200 */
.L_x_5788:
        /* <DEDUP_REMOVED lines=53> */
.L_x_5786:
[----:B------:R-:W-:Y:S05]  /*79e0*/  BSYNC.RECONVERGENT B2 ;  /* 0x0000000000027941 */ /* 0x000fea0003800200 */
.L_x_5785:
[----:B------:R-:W-:Y:S01]  /*79f0*/  I2FP.F32.U32 R77, R4 ;  /* 0x00000004004d7245 */ /* 0x000fe20000201000 */
[----:B------:R-:W-:Y:S01]  /*7a00*/  HADD2.F32 R72, -RZ, R72.H1_H1 ;  /* 0x30000048ff487230 */ /* 0x000fe20000004100 */
[----:B------:R-:W-:Y:S01]  /*7a10*/  ISETP.NE.AND P1, PT, R84, 0x1, PT ;  /* 0x000000015400780c */ /* 0x000fe20003f25270 */
[----:B------:R-:W-:Y:S01]  /*7a20*/  HADD2.F32 R83, -RZ, R48.H1_H1 ;  /* 0x30000030ff537230 */ /* 0x000fe20000004100 */
[----:B------:R-:W-:Y:S01]  /*7a30*/  BSSY.RECONVERGENT B2, `(.L_x_5790) ;  /* 0x0000057000027945 */ /* 0x000fe20003800200 */
[----:B------:R-:W-:Y:S01]  /*7a40*/  FFMA.FTZ R4, R77, R96, 1.1641532182693481445e-10 ;  /* 0x2f0000004d047423 */ /* 0x000fe20000010060 */
[----:B------:R-:W-:Y:S01]  /*7a50*/  FMUL.FTZ R77, R72, R103 ;  /* 0x00000067484d7220 */ /* 0x000fe20000410000 */
[----:B------:R-:W-:-:S03]  /*7a60*/  HADD2.F32 R91, -RZ, R20.H1_H1 ;  /* 0x30000014ff5b7230 */ /* 0x000fc60000004100 */
[----:B------:R-:W-:Y:S01]  /*7a70*/  FMUL.FTZ R77, R77, R112 ;  /* 0x000000704d4d7220 */ /* 0x000fe20000410000 */
[----:B------:R-:W-:Y:S02]  /*7a80*/  FSETP.GTU.FTZ.AND P0, PT, R4, R111, PT ;  /* 0x0000006f0400720b */ /* 0x000fe40003f1c000 */
[----:B------:R-:W-:Y:S02]  /*7a90*/  MOV R4, R2 ;  /* 0x0000000200047202 */ /* 0x000fe40000000f00 */
        /* <DEDUP_REMOVED lines=13> */
.L_x_5792:
        /* <DEDUP_REMOVED lines=13> */
.L_x_5794:
[----:B------:R-:W-:Y:S05]  /*7c40*/  BSYNC.RECONVERGENT B3 ;  /* 0x0000000000037941 */ /* 0x000fea0003800200 */
.L_x_5793:
        /* <DEDUP_REMOVED lines=53> */
.L_x_5791:
[----:B------:R-:W-:Y:S05]  /*7fa0*/  BSYNC.RECONVERGENT B2 ;  /* 0x0000000000027941 */ /* 0x000fea0003800200 */
.L_x_5790:
        /* <DEDUP_REMOVED lines=9> */
[----:B------:R-:W-:Y:S01]  /*8040*/  FSETP.GTU.FTZ.AND P1, PT, R4, R111, PT ;  /* 0x0000006f0400720b */ /* 0x000fe20003f3c000 */
[----:B------:R-:W-:-:S03]  /*8050*/  HADD2.F32 R4, -RZ, R49.H0_H0 ;  /* 0x20000031ff047230 */ /* 0x000fc60000004100 */
        /* <DEDUP_REMOVED lines=13> */
.L_x_5797:
        /* <DEDUP_REMOVED lines=13> */
.L_x_5799:
[----:B------:R-:W-:Y:S05]  /*8200*/  BSYNC.RECONVERGENT B3 ;  /* 0x0000000000037941 */ /* 0x000fea0003800200 */
.L_x_5798:
        /* <DEDUP_REMOVED lines=53> */
.L_x_5796:
[----:B------:R-:W-:Y:S05]  /*8560*/  BSYNC.RECONVERGENT B2 ;  /* 0x0000000000027941 */ /* 0x000fea0003800200 */
.L_x_5795:
        /* <DEDUP_REMOVED lines=9> */
[----:B------:R-:W-:Y:S01]  /*8600*/  FSETP.GTU.FTZ.AND P2, PT, R4, R111, PT ;  /* 0x0000006f0400720b */ /* 0x000fe20003f5c000 */
[----:B------:R-:W-:-:S03]  /*8610*/  HADD2.F32 R4, -RZ, R21.H1_H1 ;  /* 0x30000015ff047230 */ /* 0x000fc60000004100 */
        /* <DEDUP_REMOVED lines=13> */
.L_x_5802:
        /* <DEDUP_REMOVED lines=13> */
.L_x_5804:
[----:B------:R-:W-:Y:S05]  /*87c0*/  BSYNC.RECONVERGENT B3 ;  /* 0x0000000000037941 */ /* 0x000fea0003800200 */
.L_x_5803:
        /* <DEDUP_REMOVED lines=53> */
.L_x_5801:
[----:B------:R-:W-:Y:S05]  /*8b20*/  BSYNC.RECONVERGENT B2 ;  /* 0x0000000000027941 */ /* 0x000fea0003800200 */
.L_x_5800:
        /* <DEDUP_REMOVED lines=24> */
.L_x_5807:
        /* <DEDUP_REMOVED lines=13> */
.L_x_5809:
[----:B------:R-:W-:Y:S05]  /*8d80*/  BSYNC.RECONVERGENT B3 ;  /* 0x0000000000037941 */ /* 0x000fea0003800200 */
.L_x_5808:
        /* <DEDUP_REMOVED lines=50> */
[----:B------:R-:W-:Y:S02]  /*90b0*/  LOP3.LUT R6, R4, UR22, R73, 0x96, !PT ;  /* 0x0000001604067c12 */ /* 0x000fe4000f8e9649 */
[----:B------:R-:W-:Y:S01]  /*90c0*/  MOV R4, R110 ;  /* 0x0000006e00047202 */ /* 0x000fe20000000f00 */
[----:B------:R-:W-:-:S07]  /*90d0*/  IMAD.MOV.U32 R110, RZ, RZ, R72 ;  /* 0x000000ffff6e7224 */ /* 0x000fce00078e0048 */
.L_x_5806:
[----:B------:R-:W-:Y:S05]  /*90e0*/  BSYNC.RECONVERGENT B2 ;  /* 0x0000000000027941 */ /* 0x000fea0003800200 */
.L_x_5805:
[----:B------:R-:W-:Y:S01]  /*90f0*/  I2FP.F32.U32 R73, R4 ;  /* 0x0000000400497245 */ /* 0x000fe20000201000 */
[----:B------:R-:W-:Y:S01]  /*9100*/  HADD2.F32 R74, -RZ, R74.H1_H1 ;  /* 0x3000004aff4a7230 */ /* 0x000fe20000004100 */
[----:B------:R-:W-:Y:S01]  /*9110*/  ISETP.NE.AND P5, PT, R106, 0x1, PT ;  /* 0x000000016a00780c */ /* 0x000fe20003fa5270 */
[----:B------:R-:W-:Y:S01]  /*9120*/  HADD2.F32 R90, -RZ, R50.H1_H1 ;  /* 0x30000032ff5a7230 */ /* 0x000fe20000004100 */
[----:B------:R-:W-:Y:S01]  /*9130*/  BSSY.RECONVERGENT B2, `(.L_x_5810) ;  /* 0x0000057000027945 */ /* 0x000fe20003800200 */
[----:B------:R-:W-:Y:S01]  /*9140*/  FFMA.FTZ R4, R73, R96, 1.1641532182693481445e-10 ;  /* 0x2f00000049047423 */ /* 0x000fe20000010060 */
[----:B------:R-:W-:Y:S01]  /*9150*/  FMUL.FTZ R73, R74, R103 ;  /* 0x000000674a497220 */ /* 0x000fe20000410000 */
[----:B------:R-:W-:Y:S02]  /*9160*/  HADD2.F32 R72, -RZ, R22.H1_H1 ;  /* 0x30000016ff487230 */ /* 0x000fe40000004100 */
        /* <DEDUP_REMOVED lines=16> */
.L_x_5812:
        /* <DEDUP_REMOVED lines=13> */
.L_x_5814:
[----:B------:R-:W-:Y:S05]  /*9340*/  BSYNC.RECONVERGENT B3 ;  /* 0x0000000000037941 */ /* 0x000fea0003800200 */
.L_x_5813:
        /* <DEDUP_REMOVED lines=53> */
.L_x_5811:
[----:B------:R-:W-:Y:S05]  /*96a0*/  BSYNC.RECONVERGENT B2 ;  /* 0x0000000000027941 */ /* 0x000fea0003800200 */
.L_x_5810:
        /* <DEDUP_REMOVED lines=9> */
[----:B------:R-:W-:Y:S01]  /*9740*/  FSETP.GTU.FTZ.AND P5, PT, R4, R111, PT ;  /* 0x0000006f0400720b */ /* 0x000fe20003fbc000 */
[----:B------:R-:W-:-:S03]  /*9750*/  HFMA2 R4, -RZ, RZ, 0, 1.1920928955078125e-07 ;  /* 0x00000002ff047431 */ /* 0x000fc600000001ff */
        /* <DEDUP_REMOVED lines=13> */
.L_x_5817:
        /* <DEDUP_REMOVED lines=15> */
.L_x_5819:
[----:B------:R-:W-:Y:S05]  /*9920*/  BSYNC.RECONVERGENT B3 ;  /* 0x0000000000037941 */ /* 0x000fea0003800200 */
.L_x_5818:
        /* <DEDUP_REMOVED lines=53> */
.L_x_5816:
[----:B------:R-:W-:Y:S05]  /*9c80*/  BSYNC.RECONVERGENT B2 ;  /* 0x0000000000027941 */ /* 0x000fea0003800200 */
.L_x_5815:
[----:B------:R-:W-:Y:S01]  /*9c90*/  HADD2.F32 R72, -RZ, R75.H1_H1 ;  /* 0x3000004bff487230 */ /* 0x000fe20000004100 */
[----:B------:R-:W-:Y:S01]  /*9ca0*/  I2FP.F32.U32 R73, R73 ;  /* 0x0000004900497245 */ /* 0x000fe20000201000 */
[----:B------:R-:W-:-:S03]  /*9cb0*/  HADD2.F32 R74, -RZ, R23.H1_H1 ;  /* 0x30000017ff4a7230 */ /* 0x000fc60000004100 */
[----:B------:R-:W-:Y:S01]  /*9cc0*/  FMUL.FTZ R75, R72, R103 ;  /* 0x00000067484b7220 */ /* 0x000fe20000410000 */
[----:B------:R-:W-:Y:S01]  /*9cd0*/  FFMA.FTZ R96, R73, R96, 1.1641532182693481445e-10 ;  /* 0x2f00000049607423 */ /* 0x000fe20000010060 */
[----:B------:R-:W-:Y:S01]  /*9ce0*/  HADD2.F32 R72, -RZ, R51.H1_H1 ;  /* 0x30000033ff487230 */ /* 0x000fe20000004100 */
[----:B------:R-:W-:Y:S01]  /*9cf0*/  F2FP.F16.F32.PACK_AB R73, R84, R77 ;  /* 0x0000004d5449723e */ /* 0x000fe200000000ff */
[----:B------:R-:W-:Y:S02]  /*9d00*/  FMUL.FTZ R75, R75, R112 ;  /* 0x000000704b4b7220 */ /* 0x000fe40000410000 */
        /* <DEDUP_REMOVED lines=8> */
.L_x_5779:
        /* <DEDUP_REMOVED lines=16> */
.L_x_5823:
        /* <DEDUP_REMOVED lines=13> */
.L_x_5825:
[----:B------:R-:W-:Y:S05]  /*9f60*/  BSYNC.RECONVERGENT B3 ;  /* 0x0000000000037941 */ /* 0x000fea0003800200 */
.L_x_5824:
        /* <DEDUP_REMOVED lines=52> */
.L_x_5822:
[----:B------:R-:W-:Y:S05]  /*a2b0*/  BSYNC.RECONVERGENT B2 ;  /* 0x0000000000027941 */ /* 0x000fea0003800200 */
.L_x_5821:
        /* <DEDUP_REMOVED lines=11> */
[----:B------:R-:W-:Y:S01]  /*a370*/  HADD2.F32 R77, -RZ, R48.H0_H0 ;  /* 0x20000030ff4d7230 */ /* 0x000fe20000004100 */
[----:B-1----:R-:W-:Y:S02]  /*a380*/  FSETP.GTU.FTZ.AND P0, PT, R4, R111, PT ;  /* 0x0000006f0400720b */ /* 0x002fe40003f1c000 */
[----:B------:R-:W-:Y:S02]  /*a390*/  MOV R4, R2 ;  /* 0x0000000200047202 */ /* 0x000fe40000000f00 */
        /* <DEDUP_REMOVED lines=13> */
.L_x_5828:
        /* <DEDUP_REMOVED lines=13> */
.L_x_5830:
[----:B------:R-:W-:Y:S05]  /*a540*/  BSYNC.RECONVERGENT B3 ;  /* 0x0000000000037941 */ /* 0x000fea0003800200 */
.L_x_5829:
        /* <DEDUP_REMOVED lines=53> */
.L_x_5827:
[----:B------:R-:W-:Y:S05]  /*a8a0*/  BSYNC.RECONVERGENT B2 ;  /* 0x0000000000027941 */ /* 0x000fea0003800200 */
.L_x_5826:
        /* <DEDUP_REMOVED lines=23> */
.L_x_5833:
        /* <DEDUP_REMOVED lines=13> */
.L_x_5835:
[----:B------:R-:W-:Y:S05]  /*aaf0*/  BSYNC.RECONVERGENT B3 ;  /* 0x0000000000037941 */ /* 0x000fea0003800200 */
.L_x_5834:
        /* <DEDUP_REMOVED lines=53> */
.L_x_5832:
[----:B------:R-:W-:Y:S05]  /*ae50*/  BSYNC.RECONVERGENT B2 ;  /* 0x0000000000027941 */ /* 0x000fea0003800200 */
.L_x_5831:
        /* <DEDUP_REMOVED lines=23> */
.L_x_5838:
        /* <DEDUP_REMOVED lines=13> */
.L_x_5840:
[----:B------:R-:W-:Y:S05]  /*b0a0*/  BSYNC.RECONVERGENT B3 ;  /* 0x0000000000037941 */ /* 0x000fea0003800200 */
.L_x_5839:
        /* <DEDUP_REMOVED lines=53> */
.L_x_5837:
[----:B------:R-:W-:Y:S05]  /*b400*/  BSYNC.RECONVERGENT B2 ;  /* 0x0000000000027941 */ /* 0x000fea0003800200 */
.L_x_5836:
        /* <DEDUP_REMOVED lines=23> */
.L_x_5843:
        /* <DEDUP_REMOVED lines=13> */
.L_x_5845:
[----:B------:R-:W-:Y:S05]  /*b650*/  BSYNC.RECONVERGENT B3 ;  /* 0x0000000000037941 */ /* 0x000fea0003800200 */
.L_x_5844:
        /* <DEDUP_REMOVED lines=53> */
.L_x_5842:
[----:B------:R-:W-:Y:S05]  /*b9b0*/  BSYNC.RECONVERGENT B2 ;  /* 0x0000000000027941 */ /* 0x000fea0003800200 */
.L_x_5841:
        /* <DEDUP_REMOVED lines=23> */
.L_x_5848:
        /* <DEDUP_REMOVED lines=13> */
.L_x_5850:
[----:B------:R-:W-:Y:S05]  /*bc00*/  BSYNC.RECONVERGENT B3 ;  /* 0x0000000000037941 */ /* 0x000fea0003800200 */
.L_x_5849:
        /* <DEDUP_REMOVED lines=53> */
.L_x_5847:
[----:B------:R-:W-:Y:S05]  /*bf60*/  BSYNC.RECONVERGENT B2 ;  /* 0x0000000000027941 */ /* 0x000fea0003800200 */
.L_x_5846:
        /* <DEDUP_REMOVED lines=23> */
.L_x_5853:
        /* <DEDUP_REMOVED lines=13> */
.L_x_5855:
[----:B------:R-:W-:Y:S05]  /*c1b0*/  BSYNC.RECONVERGENT B3 ;  /* 0x0000000000037941 */ /* 0x000fea0003800200 */
.L_x_5854:
        /* <DEDUP_REMOVED lines=53> */
.L_x_5852:
[----:B------:R-:W-:Y:S05]  /*c510*/  BSYNC.RECONVERGENT B2 ;  /* 0x0000000000027941 */ /* 0x000fea0003800200 */
.L_x_5851:
        /* <DEDUP_REMOVED lines=9> */
[----:B------:R-:W-:-:S03]  /*c5b0*/  IMAD.MOV.U32 R4, RZ, RZ, 0x2 ;  /* 0x00000002ff047424 */ /* 0x000fc600078e00ff */
[----:B------:R-:W-:Y:S02]  /*c5c0*/  FSEL R91, R73, RZ, !P5 ;  /* 0x000000ff495b7208 */ /* 0x000fe40006800000 */
[----:B------:R-:W-:Y:S02]  /*c5d0*/  MOV R73, R2 ;  /* 0x0000000200497202 */ /* 0x000fe40000000f00 */
[----:B------:R-:W-:Y:S01]  /*c5e0*/  PLOP3.LUT P5, PT, P5, PT, PT, 0x8, 0x80 ;  /* 0x000000000080781c */ /* 0x000fe20002fae170 */
[----:B------:R-:W-:Y:S01]  /*c5f0*/  FMUL.FTZ R91, R72, R91 ;  /* 0x0000005b485b7220 */ /* 0x000fe20000410000 */
[----:B------:R-:W-:Y:S11]  /*c600*/  @!P6 BRA `(.L_x_5857) ;  /* 0x000000040034e947 */ /* 0x000ff60003800000 */
        /* <DEDUP_REMOVED lines=8> */
.L_x_5858:
        /* <DEDUP_REMOVED lines=15> */
.L_x_5860:
[----:B------:R-:W-:Y:S05]  /*c780*/  BSYNC.RECONVERGENT B3 ;  /* 0x0000000000037941 */ /* 0x000fea0003800200 */
.L_x_5859:
        /* <DEDUP_REMOVED lines=53> */
.L_x_5857:
[----:B------:R-:W-:Y:S05]  /*cae0*/  BSYNC.RECONVERGENT B2 ;  /* 0x0000000000027941 */ /* 0x000fea0003800200 */
.L_x_5856:
        /* <DEDUP_REMOVED lines=10> */
[----:B------:R-:W-:Y:S02]  /*cb90*/  PLOP3.LUT P6, PT, P6, PT, PT, 0x8, 0x80 ;  /* 0x000000000080781c */ /* 0x000fe400037ce170 */
[----:B------:R-:W-:Y:S01]  /*cba0*/  F2FP.F16.F32.PACK_AB R73, R84, R77 ;  /* 0x0000004d5449723e */ /* 0x000fe200000000ff */
[----:B------:R-:W-:-:S05]  /*cbb0*/  FMUL.FTZ R96, R75, R96 ;  /* 0x000000604b607220 */ /* 0x000fca0000410000 */
[----:B------:R-:W-:-:S07]  /*cbc0*/  F2FP.F16.F32.PACK_AB R75, R96, R91 ;  /* 0x0000005b604b723e */ /* 0x000fce00000000ff */
.L_x_5820:
        /* <DEDUP_REMOVED lines=10> */
[----:B------:R-:W-:Y:S02]  /*cc70*/  LOP3.LUT R100, R100, R112, R111, 0xfe, !PT ;  /* 0x0000007064647212 */ /* 0x000fe400078efe6f */
[----:B------:R-:W-:Y:S02]  /*cc80*/  SEL R113, RZ, 0x1, !P3 ;  /* 0x00000001ff717807 */ /* 0x000fe40005800000 */
        /* <DEDUP_REMOVED lines=9> */
.L_x_5778:
[----:B------:R-:W-:Y:S05]  /*cd20*/  BSYNC.RECONVERGENT B1 ;  /* 0x0000000000017941 */ /* 0x000fea0003800200 */
.L_x_5777:
[----:B------:R-:W-:Y:S01]  /*cd30*/  ISETP.GE.U32.AND P0, PT, R10, 0x60, PT ;  /* 0x000000600a00780c */ /* 0x000fe20003f06070 */
[----:B------:R-:W-:Y:S03]  /*cd40*/  BSSY.RECONVERGENT B1, `(.L_x_5861) ;  /* 0x00005f2000017945 */ /* 0x000fe60003800200 */
[----:B--2---:R-:W-:-:S09]  /*cd50*/  P2R R106, PR, RZ, 0x1 ;  /* 0x00000001ff6a7803 */ /* 0x004fd20000000000 */
        /* <DEDUP_REMOVED lines=26> */
.L_x_5866:
        /* <DEDUP_REMOVED lines=13> */
.L_x_5868:
[----:B------:R-:W-:Y:S05]  /*cfd0*/  BSYNC.RECONVERGENT B3 ;  /* 0x0000000000037941 */ /* 0x000fea0003800200 */
.L_x_5867:
        /* <DEDUP_REMOVED lines=51> */
[----:B------:R-:W-:-:S07]  /*d310*/  LOP3.LUT R6, R4, UR22, R113, 0x96, !PT ;  /* 0x0000001604067c12 */ /* 0x000fce000f8e9671 */
.L_x_5865:
[----:B------:R-:W-:Y:S05]  /*d320*/  BSYNC.RECONVERGENT B2 ;  /* 0x0000000000027941 */ /* 0x000fea0003800200 */
.L_x_5864:
        /* <DEDUP_REMOVED lines=9> */
[----:B------:R-:W-:-:S02]  /*d3c0*/  FFMA.FTZ R4, R4, R97, 1.1641532182693481445e-10 ;  /* 0x2f00000004047423 */ /* 0x000fc40000010061 */
[----:B0-----:R-:W-:-:S03]  /*d3d0*/  FMUL.FTZ R78, R78, R113 ;  /* 0x000000714e4e7220 */ /* 0x001fc60000410000 */
[----:B-1----:R-:W-:Y:S01]  /*d3e0*/  FSETP.GTU.FTZ.AND P0, PT, R4, R107, PT ;  /* 0x0000006b0400720b */ /* 0x002fe20003f1c000 */
[----:B------:R-:W-:-:S03]  /*d3f0*/  HADD2.F32 R4, -RZ, R36.H0_H0 ;  /* 0x20000024ff047230 */ /* 0x000fc60000004100 */
[----:B------:R-:W-:Y:S02]  /*d400*/  FSEL R13, R78, RZ, !P0 ;  /* 0x000000ff4e0d7208 */ /* 0x000fe40004000000 */
[----:B------:R-:W-:-:S03]  /*d410*/  PLOP3.LUT P0, PT, P0, PT, PT, 0x8, 0x80 ;  /* 0x000000000080781c */ /* 0x000fc6000070e170 */
[----:B------:R-:W-:Y:S01]  /*d420*/  FFMA.FTZ R13, R13, R4, R82 ;  /* 0x000000040d0d7223 */ /* 0x000fe20000010052 */
[----:B------:R-:W-:Y:S01]  /*d430*/  HFMA2 R82, -RZ, RZ, 0, 1.1920928955078125e-07 ;  /* 0x00000002ff527431 */ /* 0x000fe200000001ff */
[----:B------:R-:W-:Y:S01]  /*d440*/  P2R R100, PR, RZ, 0x1 ;  /* 0x00000001ff647803 */ /* 0x000fe20000000000 */
        /* <DEDUP_REMOVED lines=10> */
.L_x_5871:
        /* <DEDUP_REMOVED lines=13> */
.L_x_5873:
[----:B------:R-:W-:Y:S05]  /*d5c0*/  BSYNC.RECONVERGENT B3 ;  /* 0x0000000000037941 */ /* 0x000fea0003800200 */
.L_x_5872:
        /* <DEDUP_REMOVED lines=53> */
.L_x_5870:
[----:B------:R-:W-:Y:S05]  /*d920*/  BSYNC.RECONVERGENT B2 ;  /* 0x0000000000027941 */ /* 0x000fea0003800200 */
.L_x_5869:
        /* <DEDUP_REMOVED lines=24> */
.L_x_5876:
        /* <DEDUP_REMOVED lines=13> */
.L_x_5878:
[----:B------:R-:W-:Y:S05]  /*db80*/  BSYNC.RECONVERGENT B3 ;  /* 0x0000000000037941 */ /* 0x000fea0003800200 */
.L_x_5877:
        /* <DEDUP_REMOVED lines=53> */
.L_x_5875:
[----:B------:R-:W-:Y:S05]  /*dee0*/  BSYNC.RECONVERGENT B2 ;  /* 0x0000000000027941 */ /* 0x000fea0003800200 */
.L_x_5874:
        /* <DEDUP_REMOVED lines=24> */
.L_x_5881:
        /* <DEDUP_REMOVED lines=13> */
.L_x_5883:
[----:B------:R-:W-:Y:S05]  /*e140*/  BSYNC.RECONVERGENT B3 ;  /* 0x0000000000037941 */ /* 0x000fea0003800200 */
.L_x_5882:
        /* <DEDUP_REMOVED lines=53> */
.L_x_5880:
[----:B------:R-:W-:Y:S05]  /*e4a0*/  BSYNC.RECONVERGENT B2 ;  /* 0x0000000000027941 */ /* 0x000fea0003800200 */
.L_x_5879:
        /* <DEDUP_REMOVED lines=24> */
.L_x_5886:
        /* <DEDUP_REMOVED lines=13> */
.L_x_5888:
[----:B------:R-:W-:Y:S05]  /*e700*/  BSYNC.RECONVERGENT B3 ;  /* 0x0000000000037941 */ /* 0x000fea0003800200 */
.L_x_5887:
        /* <DEDUP_REMOVED lines=53> */
.L_x_5885:
[----:B------:R-:W-:Y:S05]  /*ea60*/  BSYNC.RECONVERGENT B2 ;  /* 0x0000000000027941 */ /* 0x000fea0003800200 */
.L_x_5884:
        /* <DEDUP_REMOVED lines=24> */
.L_x_5891:
        /* <DEDUP_REMOVED lines=13> */
.L_x_5893:
[----:B------:R-:W-:Y:S05]  /*ecc0*/  BSYNC.RECONVERGENT B3 ;  /* 0x0000000000037941 */ /* 0x000fea0003800200 */
.L_x_5892:
        /* <DEDUP_REMOVED lines=53> */
.L_x_5890:
[----:B------:R-:W-:Y:S05]  /*f020*/  BSYNC.RECONVERGENT B2 ;  /* 0x0000000000027941 */ /* 0x000fea0003800200 */
.L_x_5889:
        /* <DEDUP_REMOVED lines=24> */
.L_x_5896:
        /* <DEDUP_REMOVED lines=13> */
.L_x_5898:
[----:B------:R-:W-:Y:S05]  /*f280*/  BSYNC.RECONVERGENT B3 ;  /* 0x0000000000037941 */ /* 0x000fea0003800200 */
.L_x_5897:
        /* <DEDUP_REMOVED lines=53> */
.L_x_5895:
[----:B------:R-:W-:Y:S05]  /*f5e0*/  BSYNC.RECONVERGENT B2 ;  /* 0x0000000000027941 */ /* 0x000fea0003800200 */
.L_x_5894:
        /* <DEDUP_REMOVED lines=24> */
.L_x_5901:
        /* <DEDUP_REMOVED lines=15> */
.L_x_5903:
[----:B------:R-:W-:Y:S05]  /*f860*/  BSYNC.RECONVERGENT B3 ;  /* 0x0000000000037941 */ /* 0x000fea0003800200 */
.L_x_5902:
        /* <DEDUP_REMOVED lines=53> */
.L_x_5900:
[----:B------:R-:W-:Y:S05]  /*fbc0*/  BSYNC.RECONVERGENT B2 ;  /* 0x0000000000027941 */ /* 0x000fea0003800200 */
.L_x_5899:
[----:B------:R-:W-:Y:S01]  /*fbd0*/  HADD2.F32 R74, -RZ, R75.H1_H1 ;  /* 0x3000004bff4a7230 */ /* 0x000fe20000004100 */
[----:B------:R-:W-:Y:S01]  /*fbe0*/  I2FP.F32.U32 R72, R73 ;  /* 0x0000004900487245 */ /* 0x000fe20000201000 */
[----:B------:R-:W-:-:S03]  /*fbf0*/  HADD2.F32 R73, -RZ, R23.H1_H1 ;  /* 0x30000017ff497230 */ /* 0x000fc60000004100 */
[----:B------:R-:W-:Y:S01]  /*fc00*/  FMUL.FTZ R74, R74, R103 ;  /* 0x000000674a4a7220 */ /* 0x000fe20000410000 */
[----:B------:R-:W-:Y:S01]  /*fc10*/  FFMA.FTZ R72, R72, R97, 1.1641532182693481445e-10 ;  /* 0x2f00000048487423 */ /* 0x000fe20000010061 */
[----:B------:R-:W-:Y:S02]  /*fc20*/  HADD2.F32 R97, -RZ, R39.H1_H1 ;  /* 0x30000027ff617230 */ /* 0x000fe40000004100 */
[----:B------:R-:W-:Y:S02]  /*fc30*/  FMUL.FTZ R74, R74, R113 ;  /* 0x000000714a4a7220 */ /* 0x000fe40000410000 */
[----:B------:R-:W-:Y:S02]  /*fc40*/  FSETP.GTU.FTZ.AND P6, PT, R72, R107, PT ;  /* 0x0000006b4800720b */ /* 0x000fe40003fdc000 */
[----:B------:R-:W-:Y:S02]  /*fc50*/  F2FP.F16.F32.PACK_AB R72, R78, R13 ;  /* 0x0000000d4e48723e */ /* 0x000fe400000000ff */
[----:B------:R-:W-:-:S02]  /*fc60*/  FSEL R74, R74, RZ, !P6 ;  /* 0x000000ff4a4a7208 */ /* 0x000fc40007000000 */
[----:B------:R-:W-:-:S03]  /*fc70*/  PLOP3.LUT P6, PT, P6, PT, PT, 0x8, 0x80 ;  /* 0x000000000080781c */ /* 0x000fc600037ce170 */
[----:B------:R-:W-:Y:S01]  /*fc80*/  FFMA.FTZ R97, R74, R97, R73 ;  /* 0x000000614a617223 */ /* 0x000fe20000010049 */
[----:B------:R-:W-:Y:S02]  /*fc90*/  F2FP.F16.F32.PACK_AB R74, R92, R86 ;  /* 0x000000565c4a723e */ /* 0x000fe400000000ff */
[----:B------:R-:W-:Y:S02]  /*fca0*/  F2FP.F16.F32.PACK_AB R73, R82, R79 ;  /* 0x0000004f5249723e */ /* 0x000fe400000000ff */
[----:B------:R-:W-:Y:S01]  /*fcb0*/  F2FP.F16.F32.PACK_AB R75, R97, R93 ;  /* 0x0000005d614b723e */ /* 0x000fe200000000ff */
[----:B------:R-:W-:Y:S06]  /*fcc0*/  BRA `(.L_x_5904) ;  /* 0x0000002c00907947 */ /* 0x000fec0003800000 */
.L_x_5863:
        /* <DEDUP_REMOVED lines=16> */
.L_x_5907:
        /* <DEDUP_REMOVED lines=13> */
.L_x_5909:
[----:B------:R-:W-:Y:S05]  /*fea0*/  BSYNC.RECONVERGENT B3 ;  /* 0x0000000000037941 */ /* 0x000fea0003800200 */
.L_x_5908:
        /* <DEDUP_REMOVED lines=52> */
.L_x_5906:
[----:B------:R-:W-:Y:S05]  /*101f0*/  BSYNC.RECONVERGENT B2 ;  /* 0x0000000000027941 */ /* 0x000fea0003800200 */
.L_x_5905:
        /* <DEDUP_REMOVED lines=27> */
.L_x_5912:
        /* <DEDUP_REMOVED lines=13> */
.L_x_5914:
[----:B------:R-:W-:Y:S05]  /*10480*/  BSYNC.RECONVERGENT B3 ;  /* 0x0000000000037941 */ /* 0x000fea0003800200 */
.L_x_5913:
        /* <DEDUP_REMOVED lines=53> */
.L_x_5911:
[----:B------:R-:W-:Y:S05]  /*107e0*/  BSYNC.RECONVERGENT B2 ;  /* 0x0000000000027941 */ /* 0x000fea0003800200 */
.L_x_5910:
        /* <DEDUP_REMOVED lines=23> */
.L_x_5917:
        /* <DEDUP_REMOVED lines=13> */
.L_x_5919:
[----:B------:R-:W-:Y:S05]  /*10a30*/  BSYNC.RECONVERGENT B3 ;  /* 0x0000000000037941 */ /* 0x000fea0003800200 */
.L_x_5918:
        /* <DEDUP_REMOVED lines=53> */
.L_x_5916:
[----:B------:R-:W-:Y:S05]  /*10d90*/  BSYNC.RECONVERGENT B2 ;  /* 0x0000000000027941 */ /* 0x000fea0003800200 */
.L_x_5915:
        /* <DEDUP_REMOVED lines=23> */
.L_x_5922:
        /* <DEDUP_REMOVED lines=13> */
.L_x_5924:
[----:B------:R-:W-:Y:S05]  /*10fe0*/  BSYNC.RECONVERGENT B3 ;  /* 0x0000000000037941 */ /* 0x000fea0003800200 */
.L_x_5923:
        /* <DEDUP_REMOVED lines=53> */
.L_x_5921:
[----:B------:R-:W-:Y:S05]  /*11340*/  BSYNC.RECONVERGENT B2 ;  /* 0x0000000000027941 */ /* 0x000fea0003800200 */
.L_x_5920:
        /* <DEDUP_REMOVED lines=23> */
.L_x_5927:
        /* <DEDUP_REMOVED lines=13> */
.L_x_5929:
[----:B------:R-:W-:Y:S05]  /*11590*/  BSYNC.RECONVERGENT B3 ;  /* 0x0000000000037941 */ /* 0x000fea0003800200 */
.L_x_5928:
        /* <DEDUP_REMOVED lines=53> */
.L_x_5926:
[----:B------:R-:W-:Y:S05]  /*118f0*/  BSYNC.RECONVERGENT B2 ;  /* 0x0000000000027941 */ /* 0x000fea0003800200 */
.L_x_5925:
        /* <DEDUP_REMOVED lines=23> */
.L_x_5932:
        /* <DEDUP_REMOVED lines=13> */
.L_x_5934:
[----:B------:R-:W-:Y:S05]  /*11b40*/  BSYNC.RECONVERGENT B3 ;  /* 0x0000000000037941 */ /* 0x000fea0003800200 */
.L_x_5933:
        /* <DEDUP_REMOVED lines=53> */
.L_x_5931:
[----:B------:R-:W-:Y:S05]  /*11ea0*/  BSYNC.RECONVERGENT B2 ;  /* 0x0000000000027941 */ /* 0x000fea0003800200 */
.L_x_5930:
        /* <DEDUP_REMOVED lines=23> */
.L_x_5937:
        /* <DEDUP_REMOVED lines=13> */
.L_x_5939:
[----:B------:R-:W-:Y:S05]  /*120f0*/  BSYNC.RECONVERGENT B3 ;  /* 0x0000000000037941 */ /* 0x000fea0003800200 */
.L_x_5938:
        /* <DEDUP_REMOVED lines=53> */
.L_x_5936:
[----:B------:R-:W-:Y:S05]  /*12450*/  BSYNC.RECONVERGENT B2 ;  /* 0x0000000000027941 */ /* 0x000fea0003800200 */
.L_x_5935:
[----:B------:R-:W-:Y:S01]  /*12460*/  I2FP.F32.U32 R4, R4 ;  /* 0x0000000400047245 */ /* 0x000fe20000201000 */
[----:B------:R-:W-:Y:S01]  /*12470*/  HADD2.F32 R72, -RZ, R75.H0_H0 ;  /* 0x2000004bff487230 */ /* 0x000fe20000004100 */
[----:B------:R-:W-:Y:S01]  /*12480*/  ISETP.NE.AND P6, PT, R108, 0x1, PT ;  /* 0x000000016c00780c */ /* 0x000fe20003fc5270 */
[----:B------:R-:W-:Y:S01]  /*12490*/  HADD2.F32 R74, -RZ, R39.H0_H0 ;  /* 0x20000027ff4a7230 */ /* 0x000fe20000004100 */
        /* <DEDUP_REMOVED lines=19> */
.L_x_5942:
        /* <DEDUP_REMOVED lines=15> */
.L_x_5944:
[----:B------:R-:W-:Y:S05]  /*126c0*/  BSYNC.RECONVERGENT B3 ;  /* 0x0000000000037941 */ /* 0x000fea0003800200 */
.L_x_5943:
        /* <DEDUP_REMOVED lines=53> */
.L_x_5941:
[----:B------:R-:W-:Y:S05]  /*12a20*/  BSYNC.RECONVERGENT B2 ;  /* 0x0000000000027941 */ /* 0x000fea0003800200 */
.L_x_5940:
        /* <DEDUP_REMOVED lines=10> */
[----:B------:R-:W-:Y:S02]  /*12ad0*/  PLOP3.LUT P6, PT, P6, PT, PT, 0x8, 0x80 ;  /* 0x000000000080781c */ /* 0x000fe400037ce170 */
[----:B------:R-:W-:Y:S01]  /*12ae0*/  F2FP.F16.F32.PACK_AB R74, R92, R86 ;  /* 0x000000565c4a723e */ /* 0x000fe200000000ff */
[----:B------:R-:W-:-:S05]  /*12af0*/  FMUL.FTZ R97, R108, R97 ;  /* 0x000000616c617220 */ /* 0x000fca0000410000 */
[----:B------:R-:W-:-:S07]  /*12b00*/  F2FP.F16.F32.PACK_AB R75, R97, R93 ;  /* 0x0000005d614b723e */ /* 0x000fce00000000ff */
.L_x_5904:
        /* <DEDUP_REMOVED lines=21> */
.L_x_5862:
[----:B------:R-:W-:Y:S05]  /*12c60*/  BSYNC.RECONVERGENT B1 ;  /* 0x0000000000017941 */ /* 0x000fea0003800200 */
.L_x_5861:
[----:B------:R-:W-:Y:S01]  /*12c70*/  ISETP.GE.U32.AND P0, PT, R10, 0x80, PT ;  /* 0x000000800a00780c */ /* 0x000fe20003f06070 */
[----:B------:R-:W-:-:S12]  /*12c80*/  BSSY.RECONVERGENT B1, `(.L_x_5945) ;  /* 0x00005f3000017945 */ /* 0x000fd80003800200 */
        /* <DEDUP_REMOVED lines=26> */
.L_x_5950:
        /* <DEDUP_REMOVED lines=13> */
.L_x_5952:
[----:B------:R-:W-:Y:S05]  /*12f00*/  BSYNC.RECONVERGENT B3 ;  /* 0x0000000000037941 */ /* 0x000fea0003800200 */
.L_x_5951:
        /* <DEDUP_REMOVED lines=52> */
.L_x_5949:
[----:B------:R-:W-:Y:S05]  /*13250*/  BSYNC.RECONVERGENT B2 ;  /* 0x0000000000027941 */ /* 0x000fea0003800200 */
.L_x_5948:
        /* <DEDUP_REMOVED lines=28> */
.L_x_5955:
        /* <DEDUP_REMOVED lines=13> */
.L_x_5957:
[----:B------:R-:W-:Y:S05]  /*134f0*/  BSYNC.RECONVERGENT B3 ;  /* 0x0000000000037941 */ /* 0x000fea0003800200 */
.L_x_5956:
        /* <DEDUP_REMOVED lines=53> */
.L_x_5954:
[----:B------:R-:W-:Y:S05]  /*13850*/  BSYNC.RECONVERGENT B2 ;  /* 0x0000000000027941 */ /* 0x000fea0003800200 */
.L_x_5953:
        /* <DEDUP_REMOVED lines=25> */
.L_x_5960:
        /* <DEDUP_REMOVED lines=13> */
.L_x_5962:
[----:B------:R-:W-:Y:S05]  /*13ac0*/  BSYNC.RECONVERGENT B3 ;  /* 0x0000000000037941 */ /* 0x000fea0003800200 */
.L_x_5961:
        /* <DEDUP_REMOVED lines=53> */
.L_x_5959:
[----:B------:R-:W-:Y:S05]  /*13e20*/  BSYNC.RECONVERGENT B2 ;  /* 0x0000000000027941 */ /* 0x000fea0003800200 */
.L_x_5958:
        /* <DEDUP_REMOVED lines=24> */
.L_x_5965:
        /* <DEDUP_REMOVED lines=13> */
.L_x_5967:
[----:B------:R-:W-:Y:S05]  /*14080*/  BSYNC.RECONVERGENT B3 ;  /* 0x0000000000037941 */ /* 0x000fea0003800200 */
.L_x_5966:
        /* <DEDUP_REMOVED lines=53> */
.L_x_5964:
[----:B------:R-:W-:Y:S05]  /*143e0*/  BSYNC.RECONVERGENT B2 ;  /* 0x0000000000027941 */ /* 0x000fea0003800200 */
.L_x_5963:
        /* <DEDUP_REMOVED lines=24> */
.L_x_5970:
        /* <DEDUP_REMOVED lines=13> */
.L_x_5972:
[----:B------:R-:W-:Y:S05]  /*14640*/  BSYNC.RECONVERGENT B3 ;  /* 0x0000000000037941 */ /* 0x000fea0003800200 */
.L_x_5971:
        /* <DEDUP_REMOVED lines=53> */
.L_x_5969:
[----:B------:R-:W-:Y:S05]  /*149a0*/  BSYNC.RECONVERGENT B2 ;  /* 0x0000000000027941 */ /* 0x000fea0003800200 */
.L_x_5968:
        /* <DEDUP_REMOVED lines=24> */
.L_x_5975:
        /* <DEDUP_REMOVED lines=13> */
.L_x_5977:
[----:B------:R-:W-:Y:S05]  /*14c00*/  BSYNC.RECONVERGENT B3 ;  /* 0x0000000000037941 */ /* 0x000fea0003800200 */
.L_x_5976:
        /* <DEDUP_REMOVED lines=50> */
[----:B------:R-:W-:Y:S02]  /*14f30*/  LOP3.LUT R6, R4, UR22, R73, 0x96, !PT ;  /* 0x0000001604067c12 */ /* 0x000fe4000f8e9649 */
[----:B------:R-:W-:Y:S01]  /*14f40*/  MOV R4, R112 ;  /* 0x0000007000047202 */ /* 0x000fe20000000f00 */
[----:B------:R-:W-:-:S07]  /*14f50*/  IMAD.MOV.U32 R112, RZ, RZ, R72 ;  /* 0x000000ffff707224 */ /* 0x000fce00078e0048 */
.L_x_5974:
[----:B------:R-:W-:Y:S05]  /*14f60*/  BSYNC.RECONVERGENT B2 ;  /* 0x0000000000027941 */ /* 0x000fea0003800200 */
.L_x_5973:
        /* <DEDUP_REMOVED lines=24> */
.L_x_5980:
        /* <DEDUP_REMOVED lines=13> */
.L_x_5982:
[----:B------:R-:W-:Y:S05]  /*151c0*/  BSYNC.RECONVERGENT B3 ;  /* 0x0000000000037941 */ /* 0x000fea0003800200 */
.L_x_5981:
        /* <DEDUP_REMOVED lines=53> */
.L_x_5979:
[----:B------:R-:W-:Y:S05]  /*15520*/  BSYNC.RECONVERGENT B2 ;  /* 0x0000000000027941 */ /* 0x000fea0003800200 */
.L_x_5978:
        /* <DEDUP_REMOVED lines=24> */
.L_x_5985:
        /* <DEDUP_REMOVED lines=15> */
.L_x_5987:
[----:B------:R-:W-:Y:S05]  /*157a0*/  BSYNC.RECONVERGENT B3 ;  /* 0x0000000000037941 */ /* 0x000fea0003800200 */
.L_x_5986:
        /* <DEDUP_REMOVED lines=53> */
.L_x_5984:
[----:B------:R-:W-:Y:S05]  /*15b00*/  BSYNC.RECONVERGENT B2 ;  /* 0x0000000000027941 */ /* 0x000fea0003800200 */
.L_x_5983:
        /* <DEDUP_REMOVED lines=16> */
.L_x_5947:
        /* <DEDUP_REMOVED lines=16> */
.L_x_5991:
        /* <DEDUP_REMOVED lines=13> */
.L_x_5993:
[----:B------:R-:W-:Y:S05]  /*15de0*/  BSYNC.RECONVERGENT B3 ;  /* 0x0000000000037941 */ /* 0x000fea0003800200 */
.L_x_5992:
        /* <DEDUP_REMOVED lines=52> */
.L_x_5990:
[----:B------:R-:W-:Y:S05]  /*16130*/  BSYNC.RECONVERGENT B2 ;  /* 0x0000000000027941 */ /* 0x000fea0003800200 */
.L_x_5989:
        /* <DEDUP_REMOVED lines=27> */
.L_x_5996:
        /* <DEDUP_REMOVED lines=13> */
.L_x_5998:
[----:B------:R-:W-:Y:S05]  /*163c0*/  BSYNC.RECONVERGENT B3 ;  /* 0x0000000000037941 */ /* 0x000fea0003800200 */
.L_x_5997:
        /* <DEDUP_REMOVED lines=53> */
.L_x_5995:
[----:B------:R-:W-:Y:S05]  /*16720*/  BSYNC.RECONVERGENT B2 ;  /* 0x0000000000027941 */ /* 0x000fea0003800200 */
.L_x_5994:
        /* <DEDUP_REMOVED lines=24> */
.L_x_6001:
        /* <DEDUP_REMOVED lines=13> */
.L_x_6003:
[----:B------:R-:W-:Y:S05]  /*16980*/  BSYNC.RECONVERGENT B3 ;  /* 0x0000000000037941 */ /* 0x000fea0003800200 */
.L_x_6002:
        /* <DEDUP_REMOVED lines=53> */
.L_x_6000:
[----:B------:R-:W-:Y:S05]  /*16ce0*/  BSYNC.RECONVERGENT B2 ;  /* 0x0000000000027941 */ /* 0x000fea0003800200 */
.L_x_5999:
        /* <DEDUP_REMOVED lines=23> */
.L_x_6006:
        /* <DEDUP_REMOVED lines=13> */
.L_x_6008:
[----:B------:R-:W-:Y:S05]  /*16f30*/  BSYNC.RECONVERGENT B3 ;  /* 0x0000000000037941 */ /* 0x000fea0003800200 */
.L_x_6007:
        /* <DEDUP_REMOVED lines=53> */
.L_x_6005:
[----:B------:R-:W-:Y:S05]  /*17290*/  BSYNC.RECONVERGENT B2 ;  /* 0x0000000000027941 */ /* 0x000fea0003800200 */
.L_x_6004:
        /* <DEDUP_REMOVED lines=23> */
.L_x_6011:
        /* <DEDUP_REMOVED lines=13> */
.L_x_6013:
[----:B------:R-:W-:Y:S05]  /*174e0*/  BSYNC.RECONVERGENT B3 ;  /* 0x0000000000037941 */ /* 0x000fea0003800200 */
.L_x_6012:
        /* <DEDUP_REMOVED lines=53> */
.L_x_6010:
[----:B------:R-:W-:Y:S05]  /*17840*/  BSYNC.RECONVERGENT B2 ;  /* 0x0000000000027941 */ /* 0x000fea0003800200 */
.L_x_6009:
        /* <DEDUP_REMOVED lines=23> */
.L_x_6016:
        /* <DEDUP_REMOVED lines=13> */
.L_x_6018:
[----:B------:R-:W-:Y:S05]  /*17a90*/  BSYNC.RECONVERGENT B3 ;  /* 0x0000000000037941 */ /* 0x000fea0003800200 */
.L_x_6017:
        /* <DEDUP_REMOVED lines=53> */
.L_x_6015:
[----:B------:R-:W-:Y:S05]  /*17df0*/  BSYNC.RECONVERGENT B2 ;  /* 0x0000000000027941 */ /* 0x000fea0003800200 */
.L_x_6014:
        /* <DEDUP_REMOVED lines=23> */
.L_x_6021:
        /* <DEDUP_REMOVED lines=13> */
.L_x_6023:
[----:B------:R-:W-:Y:S05]  /*18040*/  BSYNC.RECONVERGENT B3 ;  /* 0x0000000000037941 */ /* 0x000fea0003800200 */
.L_x_6022:
        /* <DEDUP_REMOVED lines=53> */
.L_x_6020:
[----:B------:R-:W-:Y:S05]  /*183a0*/  BSYNC.RECONVERGENT B2 ;  /* 0x0000000000027941 */ /* 0x000fea0003800200 */
.L_x_6019:
        /* <DEDUP_REMOVED lines=23> */
.L_x_6026:
        /* <DEDUP_REMOVED lines=15> */
.L_x_6028:
[----:B------:R-:W-:Y:S05]  /*18610*/  BSYNC.RECONVERGENT B3 ;  /* 0x0000000000037941 */ /* 0x000fea0003800200 */
.L_x_6027:
        /* <DEDUP_REMOVED lines=53> */
.L_x_6025:
[----:B------:R-:W-:Y:S05]  /*18970*/  BSYNC.RECONVERGENT B2 ;  /* 0x0000000000027941 */ /* 0x000fea0003800200 */
.L_x_6024:
[----:B------:R-:W-:Y:S01]  /*18980*/  I2FP.F32.U32 R73, R73 ;  /* 0x0000004900497245 */ /* 0x000fe20000201000 */
[----:B------:R-:W-:Y:S01]  /*18990*/  HADD2.F32 R72, -RZ, R75.H1_H1 ;  /* 0x3000004bff487230 */ /* 0x000fe20000004100 */
[----:B------:R-:W-:-:S03]  /*189a0*/  F2FP.F16.F32.PACK_AB R74, R94, R88 ;  /* 0x000000585e4a723e */ /* 0x000fc600000000ff */
[----:B------:R-:W-:Y:S01]  /*189b0*/  FFMA.FTZ R98, R73, R98, 1.1641532182693481445e-10 ;  /* 0x2f00000049627423 */ /* 0x000fe20000010062 */
[----:B------:R-:W-:Y:S01]  /*189c0*/  FMUL.FTZ R103, R72, R103 ;  /* 0x0000006748677220 */ /* 0x000fe20000410000 */
[----:B------:R-:W-:Y:S01]  /*189d0*/  HADD2.F32 R73, -RZ, R27.H1_H1 ;  /* 0x3000001bff497230 */ /* 0x000fe20000004100 */
[----:B------:R-:W-:Y:S02]  /*189e0*/  F2FP.F16.F32.PACK_AB R72, R80, R14 ;  /* 0x0000000e5048723e */ /* 0x000fe400000000ff */
[----:B------:R-:W-:Y:S01]  /*189f0*/  FMUL.FTZ R103, R103, R114 ;  /* 0x0000007267677220 */ /* 0x000fe20000410000 */
[----:B------:R-:W-:-:S04]  /*18a00*/  FSETP.GTU.FTZ.AND P6, PT, R98, R113, PT ;  /* 0x000000716200720b */ /* 0x000fc80003fdc000 */
[----:B------:R-:W-:Y:S02]  /*18a10*/  FSEL R98, R103, RZ, !P6 ;  /* 0x000000ff67627208 */ /* 0x000fe40007000000 */
[----:B------:R-:W-:-:S03]  /*18a20*/  PLOP3.LUT P6, PT, P6, PT, PT, 0x8, 0x80 ;  /* 0x000000000080781c */ /* 0x000fc600037ce170 */
[----:B------:R-:W-:Y:S01]  /*18a30*/  FMUL.FTZ R98, R73, R98 ;  /* 0x0000006249627220 */ /* 0x000fe20000410000 */
[----:B------:R-:W-:-:S04]  /*18a40*/  F2FP.F16.F32.PACK_AB R73, R87, R81 ;  /* 0x000000515749723e */ /* 0x000fc800000000ff */
[----:B------:R-:W-:-:S07]  /*18a50*/  F2FP.F16.F32.PACK_AB R75, R98, R95 ;  /* 0x0000005f624b723e */ /* 0x000fce00000000ff */
.L_x_5988:
        /* <DEDUP_REMOVED lines=11> */
[----:B------:R-:W-:Y:S02]  /*18b10*/  SEL R114, RZ, 0x1, !P3 ;  /* 0x00000001ff727807 */ /* 0x000fe40005800000 */
[----:B------:R-:W-:Y:S02]  /*18b20*/  LOP3.LUT R100, R100, R107, R103, 0xfe, !PT ;  /* 0x0000006b64647212 */ /* 0x000fe400078efe67 */
[----:B------:R-:W-:Y:S01]  /*18b30*/  SEL R103, RZ, 0x1, !P6 ;  /* 0x00000001ff677807 */ /* 0x000fe20007000000 */
[----:B0-----:R-:W-:Y:S01]  /*18b40*/  IMAD.WIDE.U32 R110, R105, 0x10, R110 ;  /* 0x00000010696e7825 */ /* 0x001fe200078e006e */
[----:B------:R-:W-:-:S02]  /*18b50*/  LOP3.LUT R115, R115, R114, RZ, 0xfc, !PT ;  /* 0x0000007273737212 */ /* 0x000fc400078efcff */
[----:B------:R-:W-:Y:S02]  /*18b60*/  LOP3.LUT R114, R100, R103, RZ, 0xfc, !PT ;  /* 0x0000006764727212 */ /* 0x000fe400078efcff */
[----:B------:R3:W-:Y:S01]  /*18b70*/  STG.E.128 desc[UR6][R110.64], R72 ;  /* 0x000000486e007986 */ /* 0x0007e2000c101d06 */
[----:B------:R-:W-:Y:S01]  /*18b80*/  MOV R100, R112 ;  /* 0x0000007000647202 */ /* 0x000fe20000000f00 */
[----:B-1----:R-:W-:-:S05]  /*18b90*/  IMAD.WIDE.U32 R108, R105, 0x8, R108 ;  /* 0x00000008696c7825 */ /* 0x002fca00078e006c */
[----:B------:R3:W-:Y:S02]  /*18ba0*/  STG.E.64 desc[UR6][R108.64], R114 ;  /* 0x000000726c007986 */ /* 0x0007e4000c101b06 */
.L_x_5946:
[----:B------:R-:W-:Y:S05]  /*18bb0*/  BSYNC.RECONVERGENT B1 ;  /* 0x0000000000017941 */ /* 0x000fea0003800200 */
.L_x_5945:
[----:B0-23--:R-:W-:Y:S01]  /*18bc0*/  FADD.FTZ R73, RZ, R0 ;  /* 0x00000000ff497221 */ /* 0x00dfe20000010000 */
        /* <DEDUP_REMOVED lines=125> */
.L_x_6050:
[----:B-1----:R-:W-:Y:S01]  /*193a0*/  FADD.FTZ R108, R102, R105 ;  /* 0x00000069666c7221 */ /* 0x002fe20000010000 */
[----:B0-----:R-:W-:Y:S01]  /*193b0*/  FMUL.FTZ R102, R103, R103 ;  /* 0x0000006767667220 */ /* 0x001fe20000410000 */
[----:B------:R-:W0:Y:S01]  /*193c0*/  @!P4 LDC.64 R74, c[0x0][0x3c0] ;  /* 0x0000f000ff4acb82 */ /* 0x000e220000000a00 */
[----:B------:R-:W-:Y:S01]  /*193d0*/  ISETP.NE.AND P1, PT, RZ, UR19, PT ;  /* 0x00000013ff007c0c */ /* 0x000fe2000bf25270 */
[----:B------:R-:W-:Y:S01]  /*193e0*/  FFMA.FTZ R101, R108, R101, UR20 ;  /* 0x000000146c657e23 */ /* 0x000fe20008010065 */
[----:B------:R-:W-:Y:S02]  /*193f0*/  BSSY.RECONVERGENT B1, `(.L_x_6030) ;  /* 0x000003b000017945 */ /* 0x000fe40003800200 */
[----:B------:R-:W-:-:S03]  /*19400*/  FSEL R102, R102, RZ, P1 ;  /* 0x000000ff66667208 */ /* 0x000fc60000800000 */
[----:B------:R-:W1:Y:S02]  /*19410*/  @!P4 LDC.64 R72, c[0x0][0x3c8] ;  /* 0x0000f200ff48cb82 */ /* 0x000e640000000a00 */
[----:B------:R-:W-:Y:S01]  /*19420*/  FADD.FTZ R102, R101, R102 ;  /* 0x0000006665667221 */ /* 0x000fe20000010000 */
[----:B------:R-:W-:-:S03]  /*19430*/  FSEL R101, R103, RZ, !P1 ;  /* 0x000000ff67657208 */ /* 0x000fc60004800000 */
[----:B------:R-:W2:Y:S01]  /*19440*/  MUFU.RSQ R105, R102 ;  /* 0x0000006600697308 */ /* 0x000ea20000001400 */
[----:B0-----:R-:W-:-:S05]  /*19450*/  @!P4 IMAD.WIDE R74, R9, 0x4, R74 ;  /* 0x00000004094ac825 */ /* 0x001fca00078e024a */
[----:B------:R0:W-:Y:S01]  /*19460*/  @!P4 STG.E desc[UR6][R74.64], R103 ;  /* 0x000000674a00c986 */ /* 0x0001e2000c101906 */
[----:B-1----:R-:W-:-:S05]  /*19470*/  @!P4 IMAD.WIDE R72, R9, 0x4, R72 ;  /* 0x000000040948c825 */ /* 0x002fca00078e0248 */
[----:B--2---:R0:W-:Y:S01]  /*19480*/  @!P4 STG.E desc[UR6][R72.64], R105 ;  /* 0x000000694800c986 */ /* 0x0041e2000c101906 */
[----:B------:R-:W-:Y:S05]  /*19490*/  @!P6 BRA `(.L_x_6031) ;  /* 0x0000000000c0e947 */ /* 0x000fea0003800000 */
[--C-:B0-----:R-:W-:Y:S01]  /*194a0*/  FADD.FTZ R72, R0, -R101.reuse ;  /* 0x8000006500487221 */ /* 0x101fe20000010000 */
        /* <DEDUP_REMOVED lines=8> */
[----:B------:R-:W-:Y:S01]  /*19530*/  FFMA.FTZ R72, R72, R73, R75 ;  /* 0x0000004948487223 */ /* 0x000fe2000001004b */
[----:B------:R-:W-:Y:S02]  /*19540*/  HADD2.F32 R75, -RZ, R70.H0_H0 ;  /* 0x20000046ff4b7230 */ /* 0x000fe40000004100 */
[--C-:B------:R-:W-:Y:S01]  /*19550*/  FADD.FTZ R108, R89, -R101.reuse ;  /* 0x80000065596c7221 */ /* 0x100fe20000010000 */
[----:B------:R-:W-:Y:S01]  /*19560*/  FADD.FTZ R110, R19, -R101 ;  /* 0x80000065136e7221 */ /* 0x000fe20000010000 */
[----:B------:R-:W-:Y:S01]  /*19570*/  FFMA.FTZ R73, R74, R103, R107 ;  /* 0x000000674a497223 */ /* 0x000fe2000001006b */
[----:B------:R-:W-:Y:S02]  /*19580*/  HADD2.F32 R103, -RZ, R66.H0_H0 ;  /* 0x20000042ff677230 */ /* 0x000fe40000004100 */
[C---:B------:R-:W-:Y:S01]  /*19590*/  FMUL.FTZ R74, R105.reuse, R102 ;  /* 0x00000066694a7220 */ /* 0x040fe20000410000 */
[----:B------:R-:W-:Y:S02]  /*195a0*/  HADD2.F32 R107, -RZ, R71.H0_H0 ;  /* 0x20000047ff6b7230 */ /* 0x000fe40000004100 */
[----:B------:R-:W-:Y:S01]  /*195b0*/  FMUL.FTZ R108, R105, R108 ;  /* 0x0000006c696c7220 */ /* 0x000fe20000410000 */
[----:B------:R-:W-:-:S02]  /*195c0*/  HADD2.F32 R109, -RZ, R67.H0_H0 ;  /* 0x20000043ff6d7230 */ /* 0x000fc40000004100 */
[----:B------:R-:W-:Y:S01]  /*195d0*/  FFMA.FTZ R74, R74, R75, R103 ;  /* 0x0000004b4a4a7223 */ /* 0x000fe20000010067 */
[----:B------:R-:W-:Y:S01]  /*195e0*/  HADD2.F32 R111, -RZ, R71.H1_H1 ;  /* 0x30000047ff6f7230 */ /* 0x000fe20000004100 */
[----:B------:R-:W0:Y:S01]  /*195f0*/  LDC.64 R102, c[0x0][0x428] ;  /* 0x00010a00ff667b82 */ /* 0x000e220000000a00 */
[----:B------:R-:W-:Y:S02]  /*19600*/  HADD2.F32 R113, -RZ, R67.H1_H1 ;  /* 0x30000043ff717230 */ /* 0x000fe40000004100 */
[----:B------:R-:W-:Y:S01]  /*19610*/  FMUL.FTZ R110, R105, R110 ;  /* 0x0000006e696e7220 */ /* 0x000fe20000410000 */
[----:B------:R-:W-:Y:S01]  /*19620*/  FFMA.FTZ R114, R108, R107, R109 ;  /* 0x0000006b6c727223 */ /* 0x000fe2000001006d */
[--C-:B------:R-:W-:Y:S01]  /*19630*/  FADD.FTZ R108, R16, -R101.reuse ;  /* 0x80000065106c7221 */ /* 0x100fe20000010000 */
[----:B------:R-:W-:Y:S01]  /*19640*/  FADD.FTZ R112, R18, -R101 ;  /* 0x8000006512707221 */ /* 0x000fe20000010000 */
[----:B------:R-:W-:Y:S01]  /*19650*/  FFMA.FTZ R117, R110, R111, R113 ;  /* 0x0000006f6e757223 */ /* 0x000fe20000010071 */
[----:B------:R-:W-:Y:S01]  /*19660*/  FADD.FTZ R110, R85, -R101 ;  /* 0x80000065556e7221 */ /* 0x000fe20000010000 */
        /* <DEDUP_REMOVED lines=10> */
[----:B------:R-:W-:Y:S02]  /*19710*/  FFMA.FTZ R113, R112, R113, R115 ;  /* 0x0000007170717223 */ /* 0x000fe40000010073 */
[----:B------:R-:W-:Y:S01]  /*19720*/  F2FP.F16.F32.PACK_AB R73, R110, R73 ;  /* 0x000000496e49723e */ /* 0x000fe200000000ff */
[----:B------:R-:W-:Y:S01]  /*19730*/  FFMA.FTZ R107, R108, R75, R107 ;  /* 0x0000004b6c6b7223 */ /* 0x000fe2000001006b */
[----:B------:R-:W-:Y:S01]  /*19740*/  F2FP.F16.F32.PACK_AB R75, R117, R114 ;  /* 0x00000072754b723e */ /* 0x000fe200000000ff */
[----:B0-----:R-:W-:Y:S01]  /*19750*/  IMAD.WIDE.U32 R102, R99, 0x10, R102 ;  /* 0x0000001063667825 */ /* 0x001fe200078e0066 */
[----:B------:R-:W-:Y:S02]  /*19760*/  F2FP.F16.F32.PACK_AB R74, R113, R74 ;  /* 0x0000004a714a723e */ /* 0x000fe400000000ff */
[----:B------:R-:W-:Y:S01]  /*19770*/  F2FP.F16.F32.PACK_AB R72, R107, R72 ;  /* 0x000000486b48723e */ /* 0x000fe200000000ff */
[----:B------:R-:W-:-:S04]  /*19780*/  VIADD R99, R99, 0x20 ;  /* 0x0000002063637836 */ /* 0x000fc80000000000 */
[----:B------:R1:W-:Y:S03]  /*19790*/  STG.E.128 desc[UR6][R102.64], R72 ;  /* 0x0000004866007986 */ /* 0x0003e6000c101d06 */
.L_x_6031:
[----:B------:R-:W-:Y:S05]  /*197a0*/  BSYNC.RECONVERGENT B1 ;  /* 0x0000000000017941 */ /* 0x000fea0003800200 */
.L_x_6030:
[----:B------:R-:W-:Y:S01]  /*197b0*/  ISETP.NE.AND P1, PT, R104, RZ, PT ;  /* 0x000000ff6800720c */ /* 0x000fe20003f25270 */
[----:B------:R-:W-:-:S12]  /*197c0*/  BSSY.RECONVERGENT B1, `(.L_x_6032) ;  /* 0x0000032000017945 */ /* 0x000fd80003800200 */
[----:B------:R-:W-:Y:S05]  /*197d0*/  @!P1 BRA `(.L_x_6033) ;  /* 0x0000000000c09947 */ /* 0x000fea0003800000 */
[--C-:B01----:R-:W-:Y:S01]  /*197e0*/  FADD.FTZ R72, R12, -R101.reuse ;  /* 0x800000650c487221 */ /* 0x103fe20000010000 */
        /* <DEDUP_REMOVED lines=44> */
[----:B------:R-:W-:Y:S02]  /*19ab0*/  F2FP.F16.F32.PACK_AB R72, R107, R72 ;  /* 0x000000486b48723e */ /* 0x000fe400000000ff */
[----:B------:R-:W-:-:S03]  /*19ac0*/  IADD3 R99, PT, PT, R99, 0x20, RZ ;  /* 0x0000002063637810 */ /* 0x000fc60007ffe0ff */
[----:B------:R2:W-:Y:S04]  /*19ad0*/  STG.E.128 desc[UR6][R102.64], R72 ;  /* 0x0000004866007986 */ /* 0x0005e8000c101d06 */
.L_x_6033:
[----:B------:R-:W-:Y:S05]  /*19ae0*/  BSYNC.RECONVERGENT B1 ;  /* 0x0000000000017941 */ /* 0x000fea0003800200 */
.L_x_6032:
[----:B------:R-:W-:Y:S01]  /*19af0*/  ISETP.NE.AND P1, PT, R106, RZ, PT ;  /* 0x000000ff6a00720c */ /* 0x000fe20003f25270 */
[----:B------:R-:W-:-:S12]  /*19b00*/  BSSY.RECONVERGENT B1, `(.L_x_6034) ;  /* 0x0000032000017945 */ /* 0x000fd80003800200 */
[----:B------:R-:W-:Y:S05]  /*19b10*/  @!P1 BRA `(.L_x_6035) ;  /* 0x0000000000c09947 */ /* 0x000fea0003800000 */
[--C-:B012---:R-:W-:Y:S01]  /*19b20*/  FADD.FTZ R72, R13, -R101.reuse ;  /* 0x800000650d487221 */ /* 0x107fe20000010000 */
        /* <DEDUP_REMOVED lines=47> */
.L_x_6035:
[----:B------:R-:W-:Y:S05]  /*19e20*/  BSYNC.RECONVERGENT B1 ;  /* 0x0000000000017941 */ /* 0x000fea0003800200 */
.L_x_6034:
[----:B------:R-:W-:Y:S04]  /*19e30*/  BSSY.RECONVERGENT B1, `(.L_x_6036) ;  /* 0x0000031000017945 */ /* 0x000fe80003800200 */
[----:B------:R-:W-:Y:S05]  /*19e40*/  @!P0 BRA `(.L_x_6037) ;  /* 0x0000000000bc8947 */ /* 0x000fea0003800000 */
[--C-:B0123--:R-:W-:Y:S01]  /*19e50*/  FADD.FTZ R72, R14, -R101.reuse ;  /* 0x800000650e487221 */ /* 0x10ffe20000010000 */
[----:B-----5:R-:W-:Y:S02]  /*19e60*/  HADD2.F32 R73, -RZ, R32.H0_H0 ;  /* 0x20000020ff497230 */ /* 0x020fe40000004100 */
[--C-:B------:R-:W-:Y:S01]  /*19e70*/  FADD.FTZ R102, R81, -R101.reuse ;  /* 0x8000006551667221 */ /* 0x100fe20000010000 */
[----:B------:R-:W-:Y:S02]  /*19e80*/  HADD2.F32 R75, -RZ, R28.H0_H0 ;  /* 0x2000001cff4b7230 */ /* 0x000fe40000004100 */
[----:B------:R-:W-:Y:S01]  /*19e90*/  FMUL.FTZ R72, R105, R72 ;  /* 0x0000004869487220 */ /* 0x000fe20000410000 */
[--C-:B------:R-:W-:Y:S01]  /*19ea0*/  FADD.FTZ R112, R88, -R101.reuse ;  /* 0x8000006558707221 */ /* 0x100fe20000010000 */
[--C-:B------:R-:W-:Y:S01]  /*19eb0*/  FADD.FTZ R116, R95, -R101.reuse ;  /* 0x800000655f747221 */ /* 0x100fe20000010000 */
[----:B------:R-:W-:Y:S01]  /*19ec0*/  FADD.FTZ R74, R80, -R101 ;  /* 0x80000065504a7221 */ /* 0x000fe20000010000 */
[----:B------:R-:W-:Y:S01]  /*19ed0*/  FFMA.FTZ R104, R72, R73, R75 ;  /* 0x0000004948687223 */ /* 0x000fe2000001004b */
[--C-:B------:R-:W-:Y:S01]  /*19ee0*/  FADD.FTZ R110, R87, -R101.reuse ;  /* 0x80000065576e7221 */ /* 0x100fe20000010000 */
[----:B------:R-:W0:Y:S01]  /*19ef0*/  LDC.64 R72, c[0x0][0x428] ;  /* 0x00010a00ff487b82 */ /* 0x000e220000000a00 */
[--C-:B------:R-:W-:Y:S01]  /*19f00*/  FADD.FTZ R114, R94, -R101.reuse ;  /* 0x800000655e727221 */ /* 0x100fe20000010000 */
        /* <DEDUP_REMOVED lines=11> */
[----:B------:R-:W-:Y:S02]  /*19fc0*/  HADD2.F32 R111, -RZ, R31.H0_H0 ;  /* 0x2000001fff6f7230 */ /* 0x000fe40000004100 */
[C---:B------:R-:W-:Y:S01]  /*19fd0*/  FMUL.FTZ R102, R105.reuse, R114 ;  /* 0x0000007269667220 */ /* 0x040fe20000410000 */
[----:B------:R-:W-:Y:S01]  /*19fe0*/  FMUL.FTZ R118, R105, R118 ;  /* 0x0000007669767220 */ /* 0x000fe20000410000 */
[----:B------:R-:W-:Y:S01]  /*19ff0*/  FFMA.FTZ R101, R101, R106, R108 ;  /* 0x0000006a65657223 */ /* 0x000fe2000001006c */
[----:B------:R-:W-:Y:S01]  /*1a000*/  FFMA.FTZ R107, R112, R103, R107 ;  /* 0x00000067706b7223 */ /* 0x000fe2000001006b */
[----:B------:R-:W-:Y:S01]  /*1a010*/  FFMA.FTZ R116, R116, R109, R111 ;  /* 0x0000006d74747223 */ /* 0x000fe2000001006f */
[----:B------:R-:W-:Y:S02]  /*1a020*/  HADD2.F32 R103, -RZ, R32.H1_H1 ;  /* 0x30000020ff677230 */ /* 0x000fe40000004100 */
[----:B------:R-:W-:-:S02]  /*1a030*/  HADD2.F32 R106, -RZ, R33.H1_H1 ;  /* 0x30000021ff6a7230 */ /* 0x000fc40000004100 */
[----:B------:R-:W-:Y:S02]  /*1a040*/  HADD2.F32 R109, -RZ, R34.H1_H1 ;  /* 0x30000022ff6d7230 */ /* 0x000fe40000004100 */
[----:B------:R-:W-:Y:S02]  /*1a050*/  HADD2.F32 R113, -RZ, R35.H1_H1 ;  /* 0x30000023ff717230 */ /* 0x000fe40000004100 */
[----:B------:R-:W-:Y:S02]  /*1a060*/  HADD2.F32 R115, -RZ, R31.H1_H1 ;  /* 0x3000001fff737230 */ /* 0x000fe40000004100 */
[----:B------:R-:W-:Y:S02]  /*1a070*/  HADD2.F32 R111, -RZ, R30.H1_H1 ;  /* 0x3000001eff6f7230 */ /* 0x000fe40000004100 */
[----:B------:R-:W-:Y:S02]  /*1a080*/  HADD2.F32 R108, -RZ, R29.H1_H1 ;  /* 0x3000001dff6c7230 */ /* 0x000fe40000004100 */
[----:B------:R-:W-:Y:S01]  /*1a090*/  FFMA.FTZ R113, R118, R113, R115 ;  /* 0x0000007176717223 */ /* 0x000fe20000010073 */
[----:B------:R-:W-:-:S02]  /*1a0a0*/  HADD2.F32 R105, -RZ, R28.H1_H1 ;  /* 0x3000001cff697230 */ /* 0x000fc40000004100 */
[----:B------:R-:W-:Y:S01]  /*1a0b0*/  FFMA.FTZ R110, R102, R109, R111 ;  /* 0x0000006d666e7223 */ /* 0x000fe2000001006f */
[----:B------:R-:W-:Y:S01]  /*1a0c0*/  FFMA.FTZ R106, R75, R106, R108 ;  /* 0x0000006a4b6a7223 */ /* 0x000fe2000001006c */
[----:B------:R-:W-:Y:S01]  /*1a0d0*/  F2FP.F16.F32.PACK_AB R75, R113, R116 ;  /* 0x00000074714b723e */ /* 0x000fe200000000ff */
[----:B------:R-:W-:Y:S01]  /*1a0e0*/  FFMA.FTZ R105, R74, R103, R105 ;  /* 0x000000674a697223 */ /* 0x000fe20000010069 */
[----:B0-----:R-:W-:Y:S01]  /*1a0f0*/  IMAD.WIDE.U32 R102, R99, 0x10, R72 ;  /* 0x0000001063667825 */ /* 0x001fe200078e0048 */
[----:B------:R-:W-:Y:S02]  /*1a100*/  F2FP.F16.F32.PACK_AB R74, R110, R107 ;  /* 0x0000006b6e4a723e */ /* 0x000fe400000000ff */
[----:B------:R-:W-:Y:S02]  /*1a110*/  F2FP.F16.F32.PACK_AB R73, R106, R101 ;  /* 0x000000656a49723e */ /* 0x000fe400000000ff */
[----:B------:R-:W-:-:S05]  /*1a120*/  F2FP.F16.F32.PACK_AB R72, R105, R104 ;  /* 0x000000686948723e */ /* 0x000fca00000000ff */
[----:B------:R4:W-:Y:S02]  /*1a130*/  STG.E.128 desc[UR6][R102.64], R72 ;  /* 0x0000004866007986 */ /* 0x0009e4000c101d06 */
.L_x_6037:
[----:B------:R-:W-:Y:S05]  /*1a140*/  BSYNC.RECONVERGENT B1 ;  /* 0x0000000000017941 */ /* 0x000fea0003800200 */
.L_x_6036:
[----:B01234-:R-:W0:Y:S02]  /*1a150*/  LDC.64 R72, c[0x0][0x380] ;  /* 0x0000e000ff487b82 */ /* 0x01fe240000000a00 */
[----:B0-----:R-:W-:-:S04]  /*1a160*/  LEA R9, R72, R9, 0x2 ;  /* 0x0000000948097211 */ /* 0x001fc800078e10ff */
[----:B------:R-:W-:-:S13]  /*1a170*/  ISETP.GE.AND P0, PT, R9, R73, PT ;  /* 0x000000490900720c */ /* 0x000fda0003f06270 */
[----:B------:R-:W-:Y:S05]  /*1a180*/  @!P0 BRA `(.L_x_6038) ;  /* 0xfffffe6800f88947 */ /* 0x000fea000383ffff */
[----:B------:R-:W-:Y:S05]  /*1a190*/  BSYNC B0 ;  /* 0x0000000000007941 */ /* 0x000fea0003800000 */
.L_x_5693:
[----:B------:R-:W-:Y:S05]  /*1a1a0*/  EXIT ;  /* 0x000000000000794d */ /* 0x000fea0003800000 */
.L_x_6029:
        /* <DEDUP_REMOVED lines=8> */
.L_x_6040:
[----:B------:R-:W-:Y:S05]  /*1a230*/  BSYNC B1 ;  /* 0x0000000000017941 */ /* 0x000fea0003800000 */
.L_x_6039:
        /* <DEDUP_REMOVED lines=9> */
.L_x_6041:
[----:B------:R-:W-:Y:S01]  /*1a2d0*/  HFMA2 R109, -RZ, RZ, 0, 2.384185791015625e-07 ;  /* 0x00000004ff6d7431 */ /* 0x000fe200000001ff */
[----:B------:R-:W-:-:S05]  /*1a2e0*/  MOV R75, R108 ;  /* 0x0000006c004b7202 */ /* 0x000fca0000000f00 */
[----:B------:R-:W-:-:S04]  /*1a2f0*/  FADD.FTZ R75, R74, R75 ;  /* 0x0000004b4a4b7221 */ /* 0x000fc80000010000 */
[----:B------:R-:W-:-:S07]  /*1a300*/  IMAD.MOV.U32 R110, RZ, RZ, R75 ;  /* 0x000000ffff6e7224 */ /* 0x000fce00078e004b */
[----:B------:R-:W-:Y:S05]  /*1a310*/  WARPSYNC.COLLECTIVE R107, `(.L_x_6042) ;  /* 0x000000006b087348 */ /* 0x000fea0003c00000 */
[----:B------:R0:W1:Y:S02]  /*1a320*/  SHFL.BFLY P5, R108, R110, R109, R112 ;  /* 0x0c00006d6e6c7389 */ /* 0x00006400000a0070 */
[----:B01----:R-:W-:Y:S05]  /*1a330*/  ENDCOLLECTIVE ;  /* 0x000000000000791b */ /* 0x003fea0003800000 */
.L_x_6042:
[----:B------:R-:W-:Y:S02]  /*1a340*/  IMAD.MOV.U32 R109, RZ, RZ, 0x8 ;  /* 0x00000008ff6d7424 */ /* 0x000fe400078e00ff */
[----:B------:R-:W-:-:S04]  /*1a350*/  IMAD.MOV.U32 R72, RZ, RZ, R108 ;  /* 0x000000ffff487224 */ /* 0x000fc800078e006c */
[----:B------:R-:W-:-:S05]  /*1a360*/  FADD.FTZ R102, R75, R72 ;  /* 0x000000484b667221 */ /* 0x000fca0000010000 */
[----:B------:R-:W-:-:S07]  /*1a370*/  MOV R110, R102 ;  /* 0x00000066006e7202 */ /* 0x000fce0000000f00 */
[----:B------:R-:W-:Y:S05]  /*1a380*/  WARPSYNC.COLLECTIVE R107, `(.L_x_6043) ;  /* 0x000000006b087348 */ /* 0x000fea0003c00000 */
[----:B------:R0:W1:Y:S02]  /*1a390*/  SHFL.BFLY P5, R108, R110, R109, R112 ;  /* 0x0c00006d6e6c7389 */ /* 0x00006400000a0070 */
[----:B01----:R-:W-:Y:S05]  /*1a3a0*/  ENDCOLLECTIVE ;  /* 0x000000000000791b */ /* 0x003fea0003800000 */
.L_x_6043:
        /* <DEDUP_REMOVED lines=8> */
.L_x_6044:
        /* <DEDUP_REMOVED lines=73> */
.L_x_6045:
[----:B------:R-:W-:Y:S01]  /*1a8c0*/  HFMA2 R109, -RZ, RZ, 0, 1.1920928955078125e-07 ;  /* 0x00000002ff6d7431 */ /* 0x000fe200000001ff */
[----:B------:R-:W-:-:S05]  /*1a8d0*/  MOV R73, R108 ;  /* 0x0000006c00497202 */ /* 0x000fca0000000f00 */
[----:B------:R-:W-:-:S04]  /*1a8e0*/  FADD.FTZ R73, R72, R73 ;  /* 0x0000004948497221 */ /* 0x000fc80000010000 */
[----:B------:R-:W-:-:S07]  /*1a8f0*/  IMAD.MOV.U32 R110, RZ, RZ, R73 ;  /* 0x000000ffff6e7224 */ /* 0x000fce00078e0049 */
[----:B------:R-:W-:Y:S05]  /*1a900*/  WARPSYNC.COLLECTIVE R107, `(.L_x_6046) ;  /* 0x000000006b087348 */ /* 0x000fea0003c00000 */
[----:B------:R0:W1:Y:S02]  /*1a910*/  SHFL.BFLY P5, R108, R110, R109, R112 ;  /* 0x0c00006d6e6c7389 */ /* 0x00006400000a0070 */
[----:B01----:R-:W-:Y:S05]  /*1a920*/  ENDCOLLECTIVE ;  /* 0x000000000000791b */ /* 0x003fea0003800000 */
.L_x_6046:
[----:B------:R-:W-:Y:S02]  /*1a930*/  IMAD.MOV.U32 R109, RZ, RZ, 0x4 ;  /* 0x00000004ff6d7424 */ /* 0x000fe400078e00ff */
[----:B------:R-:W-:-:S04]  /*1a940*/  IMAD.MOV.U32 R74, RZ, RZ, R108 ;  /* 0x000000ffff4a7224 */ /* 0x000fc800078e006c */
[----:B------:R-:W-:-:S05]  /*1a950*/  FADD.FTZ R74, R73, R74 ;  /* 0x0000004a494a7221 */ /* 0x000fca0000010000 */
[----:B------:R-:W-:-:S07]  /*1a960*/  MOV R110, R74 ;  /* 0x0000004a006e7202 */ /* 0x000fce0000000f00 */
[----:B------:R-:W-:Y:S05]  /*1a970*/  WARPSYNC.COLLECTIVE R107, `(.L_x_6047) ;  /* 0x000000006b087348 */ /* 0x000fea0003c00000 */
[----:B------:R0:W1:Y:S02]  /*1a980*/  SHFL.BFLY P5, R108, R110, R109, R112 ;  /* 0x0c00006d6e6c7389 */ /* 0x00006400000a0070 */
[----:B01----:R-:W-:Y:S05]  /*1a990*/  ENDCOLLECTIVE ;  /* 0x000000000000791b */ /* 0x003fea0003800000 */
.L_x_6047:
[----:B------:R-:W-:Y:S01]  /*1a9a0*/  HFMA2 R109, -RZ, RZ, 0, 4.76837158203125e-07 ;  /* 0x00000008ff6d7431 */ /* 0x000fe200000001ff */
[----:B------:R-:W-:-:S05]  /*1a9b0*/  MOV R75, R108 ;  /* 0x0000006c004b7202 */ /* 0x000fca0000000f00 */
[----:B------:R-:W-:-:S04]  /*1a9c0*/  FADD.FTZ R75, R74, R75 ;  /* 0x0000004b4a4b7221 */ /* 0x000fc80000010000 */
[----:B------:R-:W-:-:S07]  /*1a9d0*/  IMAD.MOV.U32 R110, RZ, RZ, R75 ;  /* 0x000000ffff6e7224 */ /* 0x000fce00078e004b */
[----:B------:R-:W-:Y:S05]  /*1a9e0*/  WARPSYNC.COLLECTIVE R107, `(.L_x_6048) ;  /* 0x000000006b087348 */ /* 0x000fea0003c00000 */
[----:B------:R0:W1:Y:S02]  /*1a9f0*/  SHFL.BFLY P5, R108, R110, R109, R112 ;  /* 0x0c00006d6e6c7389 */ /* 0x00006400000a0070 */
[----:B01----:R-:W-:Y:S05]  /*1aa00*/  ENDCOLLECTIVE ;  /* 0x000000000000791b */ /* 0x003fea0003800000 */
.L_x_6048:
[----:B------:R-:W-:Y:S02]  /*1aa10*/  IMAD.MOV.U32 R109, RZ, RZ, 0x10 ;  /* 0x00000010ff6d7424 */ /* 0x000fe400078e00ff */
[----:B------:R-:W-:-:S04]  /*1aa20*/  IMAD.MOV.U32 R102, RZ, RZ, R108 ;  /* 0x000000ffff667224 */ /* 0x000fc800078e006c */
[----:B------:R-:W-:-:S05]  /*1aa30*/  FADD.FTZ R102, R75, R102 ;  /* 0x000000664b667221 */ /* 0x000fca0000010000 */
[----:B------:R-:W-:-:S07]  /*1aa40*/  MOV R110, R102 ;  /* 0x00000066006e7202 */ /* 0x000fce0000000f00 */
[----:B------:R-:W-:Y:S05]  /*1aa50*/  WARPSYNC.COLLECTIVE R107, `(.L_x_6049) ;  /* 0x000000006b087348 */ /* 0x000fea0003c00000 */
[----:B------:R0:W1:Y:S02]  /*1aa60*/  SHFL.BFLY P5, R108, R110, R109, R112 ;  /* 0x0c00006d6e6c7389 */ /* 0x00006400000a0070 */
[----:B01----:R-:W-:Y:S05]  /*1aa70*/  ENDCOLLECTIVE ;  /* 0x000000000000791b */ /* 0x003fea0003800000 */
.L_x_6049:
[----:B------:R-:W-:Y:S01]  /*1aa80*/  MOV R105, R108 ;  /* 0x0000006c00697202 */ /* 0x000fe20000000f00 */
[----:B------:R-:W-:Y:S06]  /*1aa90*/  BRA `(.L_x_6050) ;  /* 0xffffffe800407947 */ /* 0x000fec000383ffff */
.L_x_6051:
        /* <DEDUP_REMOVED lines=14> */
.L_x_37256:


//--------------------- .text._ZN10layer_norm13ln_fwd_kernelINS_13Kernel_traitsI6__halfS2_S2_S2_fjLj1024ELj1ELj4ELj1ELj16ENS_18Kernel_traits_baseILj1024ES2_S2_S2_S2_fjLj128EEEEELb1ELb1ELb0ELb1EEEvNS_9FwdParamsE --------------------------
	.section	.text._ZN10layer_norm13ln_fwd_kernelINS_13Kernel_traitsI6__halfS2_S2_S2_fjLj1024ELj1ELj4ELj1ELj16ENS_18Kernel_traits_baseILj1024ES2_S2_S2_S2_fjLj128EEEEELb1ELb1ELb0ELb1EEEvNS_9FwdParamsE,"ax",@progbits
	.align	128
        .global         _ZN10layer_norm13ln_fwd_kernelINS_13Kernel_traitsI6__halfS2_S2_S2_fjLj1024ELj1ELj4ELj1ELj16ENS_18Kernel_traits_baseILj1024ES2_S2_S2_S2_fjLj128EEEEELb1ELb1ELb0ELb1EEEvNS_9FwdParamsE
        .type           _ZN10layer_norm13ln_fwd_kernelINS_13Kernel_traitsI6__halfS2_S2_S2_fjLj1024ELj1ELj4ELj1ELj16ENS_18Kernel_traits_baseILj1024ES2_S2_S2_S2_fjLj128EEEEELb1ELb1ELb0ELb1EEEvNS_9FwdParamsE,@function
        .size           _ZN10layer_norm13ln_fwd_kernelINS_13Kernel_traitsI6__halfS2_S2_S2_fjLj1024ELj1ELj4ELj1ELj16ENS_18Kernel_traits_baseILj1024ES2_S2_S2_S2_fjLj128EEEEELb1ELb1ELb0ELb1EEEvNS_9FwdParamsE,(.L_x_37257 - _ZN10layer_norm13ln_fwd_kernelINS_13Kernel_traitsI6__halfS2_S2_S2_fjLj1024ELj1ELj4ELj1ELj16ENS_18Kernel_traits_baseILj1024ES2_S2_S2_S2_fjLj128EEEEELb1ELb1ELb0ELb1EEEvNS_9FwdParamsE)
        .other          _ZN10layer_norm13ln_fwd_kernelINS_13Kernel_traitsI6__halfS2_S2_S2_fjLj1024ELj1ELj4ELj1ELj16ENS_18Kernel_traits_baseILj1024ES2_S2_S2_S2_fjLj128EEEEELb1ELb1ELb0ELb1EEEvNS_9FwdParamsE,@"STO_CUDA_ENTRY STV_DEFAULT"
_ZN10layer_norm13ln_fwd_kernelINS_13Kernel_traitsI6__halfS2_S2_S2_fjLj1024ELj1ELj4ELj1ELj16ENS_18Kernel_traits_baseILj1024ES2_S2_S2_S2_fjLj128EEEEELb1ELb1ELb0ELb1EEEvNS_9FwdParamsE:
.text._ZN10layer_norm13ln_fwd_kernelINS_13Kernel_traitsI6__halfS2_S2_S2_fjLj1024ELj1ELj4ELj1ELj16ENS_18Kernel_traits_baseILj1024ES2_S2_S2_S2_fjLj128EEEEELb1ELb1ELb0ELb1EEEvNS_9FwdParamsE:
[----:B------:R-:W-:Y:S01]  /*0000*/  LDC R1, c[0x0][0x37c] ;  /* 0x0000df00ff017b82 */ /* 0x000fe20000000800 */
[----:B------:R-:W0:Y:S07]  /*0010*/  LDCU.U8 UR4, c[0x0][0x464] ;  /* 0x00008c80ff0477ac */ /* 0x000e2e0008000000 */
[----:B------:R-:W1:Y:S01]  /*0020*/  LDC R100, c[0x0][0x458] ;  /* 0x00011600ff647b82 */ /* 0x000e620000000800 */
[----:B------:R-:W2:Y:S01]  /*0030*/  S2R R16, SR_TID.X ;  /* 0x0000000000107919 */ /* 0x000ea20000002100 */
[----:B------:R-:W1:Y:S01]  /*0040*/  LDCU.64 UR8, c[0x0][0x358] ;  /* 0x00006b00ff0877ac */ /* 0x000e620008000a00 */
[----:B------:R-:W3:Y:S05]  /*0050*/  LDCU.64 UR6, c[0x0][0x450] ;  /* 0x00008a00ff0677ac */ /* 0x000eea0008000a00 */
[----:B------:R-:W1:Y:S01]  /*0060*/  LDC R101, c[0x0][0x45c] ;  /* 0x00011700ff657b82 */ /* 0x000e620000000800 */
[----:B------:R-:W4:Y:S07]  /*0070*/  LDCU UR10, c[0x0][0x384] ;  /* 0x00007080ff0a77ac */ /* 0x000f2e0008000800 */
[----:B------:R-:W4:Y:S01]  /*0080*/  LDC.64 R10, c[0x0][0x3d0] ;  /* 0x0000f400ff0a7b82 */ /* 0x000f220000000a00 */
[----:B0-----:R-:W-:Y:S01]  /*0090*/  ISETP.NE.AND P1, PT, RZ, UR4, PT ;  /* 0x00000004ff007c0c */ /* 0x001fe2000bf25270 */
[----:B------:R-:W0:Y:S06]  /*00a0*/  LDCU.64 UR4, c[0x0][0x438] ;  /* 0x00008700ff0477ac */ /* 0x000e2c0008000a00 */
[----:B------:R-:W0:Y:S01]  /*00b0*/  LDC.64 R14, c[0x0][0x3e8] ;  /* 0x0000fa00ff0e7b82 */ /* 0x000e220000000a00 */
[----:B---3--:R-:W-:-:S02]  /*00c0*/  MOV R2, UR6 ;  /* 0x0000000600027c02 */ /* 0x008fc40008000f00 */
[----:B------:R-:W-:-:S03]  /*00d0*/  MOV R3, UR7 ;  /* 0x0000000700037c02 */ /* 0x000fc60008000f00 */
[----:B-1----:R-:W3:Y:S01]  /*00e0*/  @P1 LDG.E.64 R8, desc[UR8][R100.64] ;  /* 0x0000000864081981 */ /* 0x002ee2000c1e1b00 */
[----:B--2---:R-:W-:-:S03]  /*00f0*/  LOP3.LUT R17, R16, 0x1f, RZ, 0xc0, !PT ;  /* 0x0000001f10117812 */ /* 0x004fc600078ec0ff */
[----:B------:R-:W2:Y:S02]  /*0100*/  @P1 LDG.E.64 R2, desc[UR8][R2.64] ;  /* 0x0000000802021981 */ /* 0x000ea4000c1e1b00 */
[----:B----4-:R-:W-:-:S05]  /*0110*/  IMAD.WIDE.U32 R10, R17, 0x10, R10 ;  /* 0x00000010110a7825 */ /* 0x010fca00078e000a */
[----:B------:R-:W4:Y:S01]  /*0120*/  LDG.E.128 R20, desc[UR8][R10.64] ;  /* 0x000000080a147981 */ /* 0x000f22000c1e1d00 */
[----:B0-----:R-:W-:-:S03]  /*0130*/  IMAD.WIDE.U32 R14, R17, 0x10, R14 ;  /* 0x00000010110e7825 */ /* 0x001fc600078e000e */
[----:B------:R-:W4:Y:S04]  /*0140*/  LDG.E.128 R60, desc[UR8][R10.64+0x200] ;  /* 0x000200080a3c7981 */ /* 0x000f28000c1e1d00 */
[----:B------:R-:W4:Y:S01]  /*0150*/  LDG.E.128 R4, desc[UR8][R14.64] ;  /* 0x000000080e047981 */ /* 0x000f22000c1e1d00 */
[----:B------:R-:W-:-:S03]  /*0160*/  ISETP.NE.U32.AND P0, PT, RZ, UR4, PT ;  /* 0x00000004ff007c0c */ /* 0x000fc6000bf05070 */
[----:B------:R-:W5:Y:S01]  /*0170*/  LDG.E.128 R52, desc[UR8][R10.64+0x400] ;  /* 0x000400080a347981 */ /* 0x000f62000c1e1d00 */
[----:B------:R-:W-:-:S03]  /*0180*/  ISETP.NE.AND.EX P0, PT, RZ, UR5, PT, P0 ;  /* 0x00000005ff007c0c */ /* 0x000fc6000bf05300 */
[----:B------:R0:W5:Y:S04]  /*0190*/  LDG.E.128 R44, desc[UR8][R10.64+0x600] ;  /* 0x000600080a2c7981 */ /* 0x000168000c1e1d00 */
[----:B------:R-:W5:Y:S04]  /*01a0*/  LDG.E.128 R56, desc[UR8][R14.64+0x200] ;  /* 0x000200080e387981 */ /* 0x000f68000c1e1d00 */
[----:B------:R-:W5:Y:S02]  /*01b0*/  LDG.E.128 R48, desc[UR8][R14.64+0x400] ;  /* 0x000400080e307981 */ /* 0x000f64000c1e1d00 */
[----:B------:R-:W1:Y:S02]  /*01c0*/  @P0 LDC.64 R12, c[0x0][0x438] ;  /* 0x00010e00ff0c0b82 */ /* 0x000e640000000a00 */
[----:B------:R4:W5:Y:S06]  /*01d0*/  LDG.E.128 R40, desc[UR8][R14.64+0x600] ;  /* 0x000600080e287981 */ /* 0x00096c000c1e1d00 */
[----:B------:R-:W1:Y:S08]  /*01e0*/  S2UR UR5, SR_CTAID.X ;  /* 0x00000000000579c3 */ /* 0x000e700000002500 */
[----:B0-----:R-:W0:Y:S01]  /*01f0*/  LDC R11, c[0x0][0x360] ;  /* 0x0000d800ff0b7b82 */ /* 0x001e220000000800 */
[----:B-1----:R-:W-:-:S07]  /*0200*/  @P0 IMAD.WIDE.U32 R12, R17, 0x10, R12 ;  /* 0x00000010110c0825 */ /* 0x002fce00078e000c */
[----:B------:R-:W3:Y:S01]  /*0210*/  @P1 LDC R17, c[0x0][0x460] ;  /* 0x00011800ff111b82 */ /* 0x000ee20000000800 */
[----:B------:R-:W5:Y:S01]  /*0220*/  @P0 LDG.E.128 R36, desc[UR8][R12.64] ;  /* 0x000000080c240981 */ /* 0x000f62000c1e1d00 */
[----:B------:R-:W-:-:S03]  /*0230*/  USHF.L.U32 UR4, UR5, 0x2, URZ ;  /* 0x0000000205047899 */ /* 0x000fc600080006ff */
[----:B------:R-:W5:Y:S04]  /*0240*/  @P0 LDG.E.128 R32, desc[UR8][R12.64+0x200] ;  /* 0x000200080c200981 */ /* 0x000f68000c1e1d00 */
[----:B------:R-:W5:Y:S04]  /*0250*/  @P0 LDG.E.128 R28, desc[UR8][R12.64+0x400] ;  /* 0x000400080c1c0981 */ /* 0x000f68000c1e1d00 */
[----:B------:R1:W5:Y:S01]  /*0260*/  @P0 LDG.E.128 R24, desc[UR8][R12.64+0x600] ;  /* 0x000600080c180981 */ /* 0x000362000c1e1d00 */
[----:B---3--:R-:W-:-:S05]  /*0270*/  @P1 IADD3 R100, P2, PT, R8, R17, RZ ;  /* 0x0000001108641210 */ /* 0x008fca0007f5e0ff */
[----:B------:R-:W-:Y:S02]  /*0280*/  @P1 IMAD.X R101, RZ, RZ, R9, P2 ;  /* 0x000000ffff651224 */ /* 0x000fe400010e0609 */
[--C-:B0-----:R-:W-:Y:S01]  /*0290*/  IMAD R9, R11, UR5, R16.reuse ;  /* 0x000000050b097c24 */ /* 0x101fe2000f8e0210 */
[----:B------:R-:W-:-:S04]  /*02a0*/  SHF.R.U32.HI R16, RZ, 0x5, R16 ;  /* 0x00000005ff107819 */ /* 0x000fc80000011610 */
[----:B------:R-:W-:Y:S02]  /*02b0*/  LOP3.LUT R16, R16, UR4, RZ, 0xfc, !PT ;  /* 0x0000000410107c12 */ /* 0x000fe4000f8efcff */
[----:B--2---:R-:W-:Y:S02]  /*02c0*/  @P1 R2UR UR6, R2 ;  /* 0x00000000020612ca */ /* 0x004fe400000e0000 */
[----:B------:R-:W-:Y:S02]  /*02d0*/  @P1 R2UR UR7, R3 ;  /* 0x00000000030712ca */ /* 0x000fe400000e0000 */
[----:B------:R-:W-:Y:S01]  /*02e0*/  ISETP.GE.AND P1, PT, R16, UR10, PT ;  /* 0x0000000a10007c0c */ /* 0x000fe2000bf26270 */
[----:B----4-:R-:W-:Y:S01]  /*02f0*/  @P0 IMAD.MOV.U32 R18, RZ, RZ, R22 ;  /* 0x000000ffff120224 */ /* 0x010fe200078e0016 */
[----:B------:R-:W-:Y:S01]  /*0300*/  @P0 MOV R19, R21 ;  /* 0x0000001500130202 */ /* 0x000fe20000000f00 */
[----:B------:R-:W-:Y:S01]  /*0310*/  @P0 IMAD.MOV.U32 R14, RZ, RZ, R5 ;  /* 0x000000ffff0e0224 */ /* 0x000fe200078e0005 */
[----:B------:R-:W-:Y:S01]  /*0320*/  @P0 MOV R17, R23 ;  /* 0x0000001700110202 */ /* 0x000fe20000000f00 */
[----:B-1----:R-:W-:Y:S01]  /*0330*/  @P0 IMAD.MOV.U32 R12, RZ, RZ, R7 ;  /* 0x000000ffff0c0224 */ /* 0x002fe200078e0007 */
[----:B------:R-:W-:Y:S01]  /*0340*/  @P0 MOV R15, R4 ;  /* 0x00000004000f0202 */ /* 0x000fe20000000f00 */
[----:B------:R-:W-:Y:S01]  /*0350*/  @!P0 IMAD.MOV.U32 R19, RZ, RZ, R21 ;  /* 0x000000ffff138224 */ /* 0x000fe200078e0015 */
[----:B------:R-:W-:Y:S01]  /*0360*/  @P0 MOV R13, R6 ;  /* 0x00000006000d0202 */ /* 0x000fe20000000f00 */
[----:B------:R-:W-:Y:S01]  /*0370*/  @!P0 IMAD.MOV.U32 R17, RZ, RZ, R23 ;  /* 0x000000ffff118224 */ /* 0x000fe200078e0017 */
[----:B------:R-:W-:Y:S01]  /*0380*/  @!P0 MOV R18, R22 ;  /* 0x0000001600128202 */ /* 0x000fe20000000f00 */
[----:B------:R-:W-:Y:S01]  /*0390*/  @!P0 IMAD.MOV.U32 R14, RZ, RZ, R5 ;  /* 0x000000ffff0e8224 */ /* 0x000fe200078e0005 */
[----:B------:R-:W-:Y:S01]  /*03a0*/  @!P0 MOV R15, R4 ;  /* 0x00000004000f8202 */ /* 0x000fe20000000f00 */
[----:B------:R-:W-:Y:S01]  /*03b0*/  @!P0 IMAD.MOV.U32 R12, RZ, RZ, R7 ;  /* 0x000000ffff0c8224 */ /* 0x000fe200078e0007 */
[----:B------:R-:W-:-:S02]  /*03c0*/  @!P0 MOV R13, R6 ;  /* 0x00000006000d8202 */ /* 0x000fc40000000f00 */
[----:B------:R-:W-:Y:S01]  /*03d0*/  @P0 MOV R11, R60 ;  /* 0x0000003c000b0202 */ /* 0x000fe20000000f00 */
[----:B------:R-:W-:Y:S06]  /*03e0*/  @P1 EXIT ;  /* 0x000000000000194d */ /* 0x000fec0003800000 */
[--C-:B------:R-:W-:Y:S01]  /*03f0*/  SHF.R.U64 R10, R100, 0x2, R101.reuse ;  /* 0x00000002640a7819 */ /* 0x100fe20000001265 */
[C---:B------:R-:W-:Y:S01]  /*0400*/  IMAD.HI.U32 R3, R9.reuse, -0x326172a9, RZ ;  /* 0xcd9e8d5709037827 */ /* 0x040fe200078e00ff */
[----:B------:R-:W-:Y:S01]  /*0410*/  SHF.R.U32.HI R6, RZ, 0x2, R101 ;  /* 0x00000002ff067819 */ /* 0x000fe20000011665 */
[----:B------:R-:W-:Y:S01]  /*0420*/  UIADD3 UR4, UPT, UPT, UR6, -0x61c88647, URZ ;  /* 0x9e3779b906047890 */ /* 0x000fe2000fffe0ff */
[----:B------:R-:W-:Y:S01]  /*0430*/  @P0 MOV R8, R61 ;  /* 0x0000003d00080202 */ /* 0x000fe20000000f00 */
[C---:B------:R-:W-:Y:S01]  /*0440*/  IMAD.HI.U32 R0, R10.reuse, -0x2daee0ad, RZ ;  /* 0xd2511f530a007827 */ /* 0x040fe200078e00ff */
[----:B------:R-:W-:Y:S01]  /*0450*/  UIADD3 UR5, UPT, UPT, UR7, -0x4498517b, URZ ;  /* 0xbb67ae8507057890 */ /* 0x000fe2000fffe0ff */
[----:B------:R-:W-:Y:S01]  /*0460*/  @P0 MOV R5, R63 ;  /* 0x0000003f00050202 */ /* 0x000fe20000000f00 */
[----:B------:R-:W-:Y:S01]  /*0470*/  UIADD3 UR15, UPT, UPT, UR6, 0x3c6ef372, URZ ;  /* 0x3c6ef372060f7890 */ /* 0x000fe2000fffe0ff */
[----:B------:R-:W-:Y:S01]  /*0480*/  IMAD R65, R10, -0x2daee0ad, RZ ;  /* 0xd2511f530a417824 */ /* 0x000fe200078e02ff */
[----:B------:R-:W-:Y:S01]  /*0490*/  LOP3.LUT R21, R0, UR7, RZ, 0x3c, !PT ;  /* 0x0000000700157c12 */ /* 0x000fe2000f8e3cff */
[----:B------:R-:W-:Y:S01]  /*04a0*/  @!P0 IMAD.MOV.U32 R8, RZ, RZ, R61 ;  /* 0x000000ffff088224 */ /* 0x000fe200078e003d */
[----:B------:R-:W-:Y:S01]  /*04b0*/  LOP3.LUT R0, R6, UR6, R3, 0x96, !PT ;  /* 0x0000000606007c12 */ /* 0x000fe2000f8e9603 */
[----:B------:R-:W-:Y:S01]  /*04c0*/  IMAD R3, R9, -0x326172a9, RZ ;  /* 0xcd9e8d5709037824 */ /* 0x000fe200078e02ff */
[----:B------:R-:W-:Y:S01]  /*04d0*/  UIADD3 UR16, UPT, UPT, UR6, 0x78dde6e4, URZ ;  /* 0x78dde6e406107890 */ /* 0x000fe2000fffe0ff */
[----:B------:R-:W-:Y:S01]  /*04e0*/  IMAD.HI.U32 R2, R21, -0x326172a9, RZ ;  /* 0xcd9e8d5715027827 */ /* 0x000fe200078e00ff */
[----:B------:R-:W-:Y:S01]  /*04f0*/  UIADD3 UR17, UPT, UPT, UR7, -0x126145ec, URZ ;  /* 0xed9eba1407117890 */ /* 0x000fe2000fffe0ff */
[----:B-----5:R-:W-:Y:S01]  /*0500*/  @P0 MOV R64, R49 ;  /* 0x0000003100400202 */ /* 0x020fe20000000f00 */
[----:B------:R-:W-:Y:S01]  /*0510*/  UIADD3 UR18, UPT, UPT, UR6, 0x1715609d, URZ ;  /* 0x1715609d06127890 */ /* 0x000fe2000fffe0ff */
[C---:B------:R-:W-:Y:S01]  /*0520*/  IMAD.HI.U32 R4, R0.reuse, -0x2daee0ad, RZ ;  /* 0xd2511f5300047827 */ /* 0x040fe200078e00ff */
[----:B------:R-:W-:Y:S01]  /*0530*/  LOP3.LUT R23, R3, UR4, R2, 0x96, !PT ;  /* 0x0000000403177c12 */ /* 0x000fe2000f8e9602 */
[----:B------:R-:W-:Y:S01]  /*0540*/  UIADD3 UR4, UPT, UPT, UR7, 0x76cf5d0a, URZ ;  /* 0x76cf5d0a07047890 */ /* 0x000fe2000fffe0ff */
[----:B------:R-:W-:Y:S01]  /*0550*/  @P0 MOV R2, R58 ;  /* 0x0000003a00020202 */ /* 0x000fe20000000f00 */
[----:B------:R-:W-:Y:S01]  /*0560*/  IMAD R61, R0, -0x2daee0ad, RZ ;  /* 0xd2511f53003d7824 */ /* 0x000fe200078e02ff */
[----:B------:R-:W-:Y:S01]  /*0570*/  LOP3.LUT R65, R65, UR5, R4, 0x96, !PT ;  /* 0x0000000541417c12 */ /* 0x000fe2000f8e9604 */
[----:B------:R-:W-:Y:S01]  /*0580*/  IMAD R21, R21, -0x326172a9, RZ ;  /* 0xcd9e8d5715157824 */ /* 0x000fe200078e02ff */
[----:B------:R-:W-:Y:S01]  /*0590*/  @P0 MOV R4, R56 ;  /* 0x0000003800040202 */ /* 0x000fe20000000f00 */
[----:B------:R-:W-:Y:S01]  /*05a0*/  IMAD.HI.U32 R22, R23, -0x2daee0ad, RZ ;  /* 0xd2511f5317167827 */ /* 0x000fe200078e00ff */
[----:B------:R-:W-:Y:S01]  /*05b0*/  UIADD3 UR5, UPT, UPT, UR7, 0x32370b8f, URZ ;  /* 0x32370b8f07057890 */ /* 0x000fe2000fffe0ff */
[----:B------:R-:W-:Y:S01]  /*05c0*/  @P0 MOV R67, R44 ;  /* 0x0000002c00430202 */ /* 0x000fe20000000f00 */
[----:B------:R-:W-:Y:S01]  /*05d0*/  UIADD3 UR19, UPT, UPT, UR7, -0x56f99767, URZ ;  /* 0xa906689907137890 */ /* 0x000fe2000fffe0ff */
[----:B------:R-:W-:Y:S01]  /*05e0*/  IMAD.HI.U32 R0, R65, -0x326172a9, RZ ;  /* 0xcd9e8d5741007827 */ /* 0x000fe200078e00ff */
[----:B------:R-:W-:Y:S01]  /*05f0*/  UIADD3 UR10, UPT, UPT, UR6, -0x4ab325aa, URZ ;  /* 0xb54cda56060a7890 */ /* 0x000fe2000fffe0ff */
[----:B------:R-:W-:Y:S01]  /*0600*/  @P0 MOV R69, R47 ;  /* 0x0000002f00450202 */ /* 0x000fe20000000f00 */
[----:B------:R-:W-:Y:S01]  /*0610*/  UIADD3 UR11, UPT, UPT, UR7, 0x646e171e, URZ ;  /* 0x646e171e070b7890 */ /* 0x000fe2000fffe0ff */
[----:B------:R-:W-:Y:S01]  /*0620*/  @P0 IMAD.MOV.U32 R3, RZ, RZ, R57 ;  /* 0x000000ffff030224 */ /* 0x000fe200078e0039 */
[----:B------:R-:W-:Y:S01]  /*0630*/  @!P0 MOV R3, R57 ;  /* 0x0000003900038202 */ /* 0x000fe20000000f00 */
[----:B------:R-:W-:Y:S01]  /*0640*/  @!P0 IMAD.MOV.U32 R4, RZ, RZ, R56 ;  /* 0x000000ffff048224 */ /* 0x000fe200078e0038 */
[----:B------:R-:W-:Y:S01]  /*0650*/  LOP3.LUT R56, R21, UR15, R0, 0x96, !PT ;  /* 0x0000000f15387c12 */ /* 0x000fe2000f8e9600 */
[----:B------:R-:W-:Y:S01]  /*0660*/  @!P0 IMAD.MOV.U32 R11, RZ, RZ, R60 ;  /* 0x000000ffff0b8224 */ /* 0x000fe200078e003c */
[----:B------:R-:W-:Y:S01]  /*0670*/  LOP3.LUT R57, R61, UR4, R22, 0x96, !PT ;  /* 0x000000043d397c12 */ /* 0x000fe2000f8e9616 */
[----:B------:R-:W-:Y:S01]  /*0680*/  @!P0 IMAD.MOV.U32 R2, RZ, RZ, R58 ;  /* 0x000000ffff028224 */ /* 0x000fe200078e003a */
[----:B------:R-:W-:Y:S01]  /*0690*/  UIADD3 UR4, UPT, UPT, UR6, -0x255992d5, URZ ;  /* 0xdaa66d2b06047890 */ /* 0x000fe2000fffe0ff */
[----:B------:R-:W-:Y:S01]  /*06a0*/  IMAD R61, R23, -0x2daee0ad, RZ ;  /* 0xd2511f53173d7824 */ /* 0x000fe200078e02ff */
[----:B------:R-:W-:Y:S01]  /*06b0*/  @P0 MOV R21, R53 ;  /* 0x0000003500150202 */ /* 0x000fe20000000f00 */
[----:B------:R-:W-:Y:S01]  /*06c0*/  IMAD R58, R65, -0x326172a9, RZ ;  /* 0xcd9e8d57413a7824 */ /* 0x000fe200078e02ff */
[----:B------:R-:W-:Y:S01]  /*06d0*/  @P0 MOV R65, R46 ;  /* 0x0000002e00410202 */ /* 0x000fe20000000f00 */
[----:B------:R-:W-:Y:S01]  /*06e0*/  IMAD.HI.U32 R23, R57, -0x326172a9, RZ ;  /* 0xcd9e8d5739177827 */ /* 0x000fe200078e00ff */
[----:B------:R-:W-:Y:S01]  /*06f0*/  UIADD3 UR20, UPT, UPT, UR6, 0x5384540f, URZ ;  /* 0x5384540f06147890 */ /* 0x000fe2000fffe0ff */
[----:B------:R-:W-:Y:S01]  /*0700*/  @!P0 MOV R69, R47 ;  /* 0x0000002f00458202 */ /* 0x000fe20000000f00 */
[----:B------:R-:W-:Y:S01]  /*0710*/  UIADD3 UR21, UPT, UPT, UR7, 0x1fd5c5a3, URZ ;  /* 0x1fd5c5a307157890 */ /* 0x000fe2000fffe0ff */
[----:B------:R-:W-:Y:S01]  /*0720*/  IMAD.HI.U32 R60, R56, -0x2daee0ad, RZ ;  /* 0xd2511f53383c7827 */ /* 0x000fe200078e00ff */
[----:B------:R-:W-:Y:S01]  /*0730*/  LOP3.LUT R58, R58, UR4, R23, 0x96, !PT ;  /* 0x000000043a3a7c12 */ /* 0x000fe2000f8e9617 */
[----:B------:R-:W-:Y:S01]  /*0740*/  UIADD3 UR22, UPT, UPT, UR6, -0xe443238, URZ ;  /* 0xf1bbcdc806167890 */ /* 0x000fe2000fffe0ff */
[----:B------:R-:W-:Y:S01]  /*0750*/  @P0 MOV R23, R48 ;  /* 0x0000003000170202 */ /* 0x000fe20000000f00 */
[----:B------:R-:W-:Y:S01]  /*0760*/  @P0 IMAD.MOV.U32 R22, RZ, RZ, R52 ;  /* 0x000000ffff160224 */ /* 0x000fe200078e0034 */
[----:B------:R-:W-:Y:S01]  /*0770*/  @!P0 MOV R22, R52 ;  /* 0x0000003400168202 */ /* 0x000fe20000000f00 */
[----:B------:R-:W-:Y:S01]  /*0780*/  @P0 IMAD.MOV.U32 R7, RZ, RZ, R62 ;  /* 0x000000ffff070224 */ /* 0x000fe200078e003e */
[----:B------:R-:W-:Y:S01]  /*0790*/  LOP3.LUT R52, R61, UR5, R60, 0x96, !PT ;  /* 0x000000053d347c12 */ /* 0x000fe2000f8e963c */
[----:B------:R-:W-:Y:S01]  /*07a0*/  @!P0 IMAD.MOV.U32 R21, RZ, RZ, R53 ;  /* 0x000000ffff158224 */ /* 0x000fe200078e0035 */
[----:B------:R-:W-:Y:S01]  /*07b0*/  @!P0 MOV R7, R62 ;  /* 0x0000003e00078202 */ /* 0x000fe20000000f00 */
[----:B------:R-:W-:Y:S01]  /*07c0*/  IMAD R62, R57, -0x326172a9, RZ ;  /* 0xcd9e8d57393e7824 */ /* 0x000fe200078e02ff */
[----:B------:R-:W0:Y:S01]  /*07d0*/  LDCU.64 UR4, c[0x0][0x3e0] ;  /* 0x00007c00ff0477ac */ /* 0x000e220008000a00 */
[----:B------:R-:W-:Y:S01]  /*07e0*/  IMAD R57, R56, -0x2daee0ad, RZ ;  /* 0xd2511f5338397824 */ /* 0x000fe200078e02ff */
[----:B------:R-:W-:Y:S01]  /*07f0*/  @P0 MOV R70, R41 ;  /* 0x0000002900460202 */ /* 0x000fe20000000f00 */
[----:B------:R-:W-:Y:S01]  /*0800*/  IMAD.HI.U32 R53, R52, -0x326172a9, RZ ;  /* 0xcd9e8d5734357827 */ /* 0x000fe200078e00ff */
[----:B------:R-:W-:-:S03]  /*0810*/  UIADD3 UR23, UPT, UPT, UR7, -0x24c28bd8, URZ ;  /* 0xdb3d742807177890 */ /* 0x000fc6000fffe0ff */
[----:B------:R-:W-:Y:S01]  /*0820*/  HFMA2 R73, -RZ, RZ, 0, 0 ;  /* 0x00000000ff497431 */ /* 0x000fe200000001ff */
[----:B------:R-:W-:Y:S01]  /*0830*/  UIADD3 UR24, UPT, UPT, UR6, -0x700cb87f, URZ ;  /* 0x8ff3478106187890 */ /* 0x000fe2000fffe0ff */
[----:B------:R-:W-:Y:S01]  /*0840*/  IMAD.HI.U32 R56, R58, -0x2daee0ad, RZ ;  /* 0xd2511f533a387827 */ /* 0x000fe200078e00ff */
[----:B------:R-:W-:Y:S01]  /*0850*/  LOP3.LUT R53, R62, UR16, R53, 0x96, !PT ;  /* 0x000000103e357c12 */ /* 0x000fe2000f8e9635 */
[----:B------:R-:W-:Y:S01]  /*0860*/  BSSY B0, `(.L_x_6052) ;  /* 0x0001695000007945 */ /* 0x000fe20003800000 */
[----:B------:R-:W-:Y:S01]  /*0870*/  @P0 MOV R62, R51 ;  /* 0x00000033003e0202 */ /* 0x000fe20000000f00 */
[----:B------:R-:W-:Y:S01]  /*0880*/  @P0 IMAD.MOV.U32 R60, RZ, RZ, R55 ;  /* 0x000000ffff3c0224 */ /* 0x000fe200078e0037 */
[----:B------:R-:W-:Y:S01]  /*0890*/  LOP3.LUT R56, R57, UR17, R56, 0x96, !PT ;  /* 0x0000001139387c12 */ /* 0x000fe2000f8e9638 */
[----:B------:R-:W-:Y:S01]  /*08a0*/  @!P0 IMAD.MOV.U32 R23, RZ, RZ, R48 ;  /* 0x000000ffff178224 */ /* 0x000fe200078e0030 */
[----:B------:R-:W-:Y:S01]  /*08b0*/  @!P0 MOV R60, R55 ;  /* 0x00000037003c8202 */ /* 0x000fe20000000f00 */
[----:B------:R-:W-:Y:S01]  /*08c0*/  IMAD R55, R52, -0x326172a9, RZ ;  /* 0xcd9e8d5734377824 */ /* 0x000fe200078e02ff */
[----:B------:R-:W-:Y:S01]  /*08d0*/  @P0 MOV R0, R59 ;  /* 0x0000003b00000202 */ /* 0x000fe20000000f00 */
[----:B------:R-:W-:Y:S01]  /*08e0*/  IMAD R57, R58, -0x2daee0ad, RZ ;  /* 0xd2511f533a397824 */ /* 0x000fe200078e02ff */
[----:B0-----:R-:W-:Y:S01]  /*08f0*/  UISETP.NE.U32.AND UP0, UPT, UR4, URZ, UPT ;  /* 0x000000ff0400728c */ /* 0x001fe2000bf05070 */
[----:B------:R-:W-:Y:S01]  /*0900*/  IMAD.HI.U32 R48, R56, -0x326172a9, RZ ;  /* 0xcd9e8d5738307827 */ /* 0x000fe200078e00ff */
[----:B------:R-:W-:Y:S01]  /*0910*/  UIADD3 UR4, UPT, UPT, UR7, -0x695add53, URZ ;  /* 0x96a522ad07047890 */ /* 0x000fe2000fffe0ff */
[----:B------:R-:W-:-:S02]  /*0920*/  @P0 MOV R61, R54 ;  /* 0x00000036003d0202 */ /* 0x000fc40000000f00 */
[----:B------:R-:W-:Y:S01]  /*0930*/  @!P0 CS2R R38, SRZ ;  /* 0x0000000000268805 */ /* 0x000fe2000001ff00 */
[----:B------:R-:W-:Y:S01]  /*0940*/  IMAD.HI.U32 R52, R53, -0x2daee0ad, RZ ;  /* 0xd2511f5335347827 */ /* 0x000fe200078e00ff */
[----:B------:R-:W-:Y:S02]  /*0950*/  LOP3.LUT R48, R55, UR18, R48, 0x96, !PT ;  /* 0x0000001237307c12 */ /* 0x000fe4000f8e9630 */
[----:B------:R-:W-:Y:S02]  /*0960*/  @!P0 CS2R R36, SRZ ;  /* 0x0000000000248805 */ /* 0x000fe4000001ff00 */
[----:B------:R-:W-:Y:S01]  /*0970*/  @P0 MOV R71, R42 ;  /* 0x0000002a00470202 */ /* 0x000fe20000000f00 */
[----:B------:R-:W-:Y:S01]  /*0980*/  @!P0 IMAD.MOV.U32 R5, RZ, RZ, R63 ;  /* 0x000000ffff058224 */ /* 0x000fe200078e003f */
[----:B------:R-:W-:Y:S01]  /*0990*/  LOP3.LUT R52, R57, UR19, R52, 0x96, !PT ;  /* 0x0000001339347c12 */ /* 0x000fe2000f8e9634 */
[----:B------:R-:W-:Y:S01]  /*09a0*/  @P0 IMAD.MOV.U32 R63, RZ, RZ, R50 ;  /* 0x000000ffff3f0224 */ /* 0x000fe200078e0032 */
[----:B------:R-:W-:Y:S01]  /*09b0*/  @!P0 MOV R63, R50 ;  /* 0x00000032003f8202 */ /* 0x000fe20000000f00 */
[----:B------:R-:W-:Y:S01]  /*09c0*/  @!P0 IMAD.MOV.U32 R64, RZ, RZ, R49 ;  /* 0x000000ffff408224 */ /* 0x000fe200078e0031 */
[----:B------:R-:W-:Y:S01]  /*09d0*/  @!P0 MOV R71, R42 ;  /* 0x0000002a00478202 */ /* 0x000fe20000000f00 */
[----:B------:R-:W-:Y:S01]  /*09e0*/  IMAD R56, R56, -0x326172a9, RZ ;  /* 0xcd9e8d5738387824 */ /* 0x000fe200078e02ff */
[----:B------:R-:W-:Y:S01]  /*09f0*/  @!P0 CS2R R34, SRZ ;  /* 0x0000000000228805 */ /* 0x000fe2000001ff00 */
[----:B------:R-:W-:Y:S01]  /*0a00*/  IMAD R53, R53, -0x2daee0ad, RZ ;  /* 0xd2511f5335357824 */ /* 0x000fe200078e02ff */
[----:B------:R-:W-:Y:S01]  /*0a10*/  @!P0 CS2R R32, SRZ ;  /* 0x0000000000208805 */ /* 0x000fe2000001ff00 */
[----:B------:R-:W-:Y:S01]  /*0a20*/  IMAD.HI.U32 R49, R52, -0x326172a9, RZ ;  /* 0xcd9e8d5734317827 */ /* 0x000fe200078e00ff */
[----:B------:R-:W-:-:S02]  /*0a30*/  @!P0 CS2R R30, SRZ ;  /* 0x00000000001e8805 */ /* 0x000fc4000001ff00 */
[----:B------:R-:W-:Y:S02]  /*0a40*/  @!P0 CS2R R28, SRZ ;  /* 0x00000000001c8805 */ /* 0x000fe4000001ff00 */
[----:B------:R-:W-:Y:S01]  /*0a50*/  @!P0 CS2R R26, SRZ ;  /* 0x00000000001a8805 */ /* 0x000fe2000001ff00 */
[----:B------:R-:W-:Y:S01]  /*0a60*/  IMAD.HI.U32 R50, R48, -0x2daee0ad, RZ ;  /* 0xd2511f5330327827 */ /* 0x000fe200078e00ff */
[----:B------:R-:W-:Y:S02]  /*0a70*/  LOP3.LUT R49, R56, UR10, R49, 0x96, !PT ;  /* 0x0000000a38317c12 */ /* 0x000fe4000f8e9631 */
[----:B------:R-:W-:Y:S02]  /*0a80*/  @!P0 CS2R R24, SRZ ;  /* 0x0000000000188805 */ /* 0x000fe4000001ff00 */
[----:B------:R-:W-:Y:S01]  /*0a90*/  LOP3.LUT R100, R100, 0x3, RZ, 0xc0, !PT ;  /* 0x0000000364647812 */ /* 0x000fe200078ec0ff */
[----:B------:R-:W-:Y:S01]  /*0aa0*/  @P0 IMAD.MOV.U32 R66, RZ, RZ, R45 ;  /* 0x000000ffff420224 */ /* 0x000fe200078e002d */
[----:B------:R-:W-:Y:S01]  /*0ab0*/  LOP3.LUT R50, R53, UR11, R50, 0x96, !PT ;  /* 0x0000000b35327c12 */ /* 0x000fe2000f8e9632 */
[----:B------:R-:W-:Y:S01]  /*0ac0*/  @!P0 IMAD.MOV.U32 R62, RZ, RZ, R51 ;  /* 0x000000ffff3e8224 */ /* 0x000fe200078e0033 */
[----:B------:R-:W-:Y:S01]  /*0ad0*/  @!P0 MOV R66, R45 ;  /* 0x0000002d00428202 */ /* 0x000fe20000000f00 */
[----:B------:R-:W-:Y:S01]  /*0ae0*/  @!P0 IMAD.MOV.U32 R67, RZ, RZ, R44 ;  /* 0x000000ffff438224 */ /* 0x000fe200078e002c */
[----:B------:R-:W-:Y:S01]  /*0af0*/  UISETP.NE.AND.EX UP0, UPT, UR5, URZ, UPT, UP0 ;  /* 0x000000ff0500728c */ /* 0x000fe2000bf05300 */
[----:B------:R-:W-:Y:S01]  /*0b00*/  @!P0 IMAD.MOV.U32 R65, RZ, RZ, R46 ;  /* 0x000000ffff418224 */ /* 0x000fe200078e002e */
[----:B------:R-:W0:Y:S01]  /*0b10*/  LDCU UR25, c[0x0][0x404] ;  /* 0x00008080ff1977ac */ /* 0x000e220008000800 */
[----:B------:R-:W-:-:S02]  /*0b20*/  IMAD R45, R52, -0x326172a9, RZ ;  /* 0xcd9e8d57342d7824 */ /* 0x000fc400078e02ff */
[----:B------:R-:W-:Y:S01]  /*0b30*/  IMAD.HI.U32 R44, R50, -0x326172a9, RZ ;  /* 0xcd9e8d57322c7827 */ /* 0x000fe200078e00ff */
[----:B------:R-:W1:Y:S03]  /*0b40*/  LDCU UR26, c[0x0][0x408] ;  /* 0x00008100ff1a77ac */ /* 0x000e660008000800 */
[----:B------:R-:W-:Y:S01]  /*0b50*/  IMAD R51, R48, -0x2daee0ad, RZ ;  /* 0xd2511f5330337824 */ /* 0x000fe200078e02ff */
[----:B------:R-:W-:Y:S01]  /*0b60*/  LOP3.LUT R44, R45, UR20, R44, 0x96, !PT ;  /* 0x000000142d2c7c12 */ /* 0x000fe2000f8e962c */
[----:B------:R-:W-:Y:S01]  /*0b70*/  IMAD.HI.U32 R46, R49, -0x2daee0ad, RZ ;  /* 0xd2511f53312e7827 */ /* 0x000fe200078e00ff */
[----:B------:R-:W2:Y:S03]  /*0b80*/  LDCU UR12, c[0x0][0x388] ;  /* 0x00007100ff0c77ac */ /* 0x000ea60008000800 */
[----:B------:R-:W-:Y:S01]  /*0b90*/  @P0 IMAD.MOV.U32 R68, RZ, RZ, R40 ;  /* 0x000000ffff440224 */ /* 0x000fe200078e0028 */
[----:B------:R-:W-:Y:S01]  /*0ba0*/  LOP3.LUT R46, R51, UR21, R46, 0x96, !PT ;  /* 0x00000015332e7c12 */ /* 0x000fe2000f8e962e */
[----:B------:R-:W-:Y:S01]  /*0bb0*/  @!P0 IMAD.MOV.U32 R68, RZ, RZ, R40 ;  /* 0x000000ffff448224 */ /* 0x000fe200078e0028 */
[----:B------:R-:W3:Y:S01]  /*0bc0*/  LDCU.U8 UR13, c[0x0][0x410] ;  /* 0x00008200ff0d77ac */ /* 0x000ee20008000000 */
[----:B------:R-:W-:-:S02]  /*0bd0*/  IMAD R45, R50, -0x326172a9, RZ ;  /* 0xcd9e8d57322d7824 */ /* 0x000fc400078e02ff */
[----:B------:R-:W-:Y:S01]  /*0be0*/  IMAD.HI.U32 R40, R46, -0x326172a9, RZ ;  /* 0xcd9e8d572e287827 */ /* 0x000fe200078e00ff */
[----:B------:R-:W4:Y:S03]  /*0bf0*/  LDCU UR14, c[0x0][0x448] ;  /* 0x00008900ff0e77ac */ /* 0x000f260008000800 */
[----:B------:R-:W-:Y:S01]  /*0c00*/  IMAD R48, R49, -0x2daee0ad, RZ ;  /* 0xd2511f5331307824 */ /* 0x000fe200078e02ff */
[----:B------:R-:W-:Y:S01]  /*0c10*/  LOP3.LUT R40, R45, UR22, R40, 0x96, !PT ;  /* 0x000000162d287c12 */ /* 0x000fe2000f8e9628 */
[----:B------:R-:W-:Y:S01]  /*0c20*/  IMAD.HI.U32 R47, R44, -0x2daee0ad, RZ ;  /* 0xd2511f532c2f7827 */ /* 0x000fe200078e00ff */
[----:B------:R-:W0:Y:S03]  /*0c30*/  LDCU.64 UR10, c[0x0][0x3a0] ;  /* 0x00007400ff0a77ac */ /* 0x000e260008000a00 */
[----:B------:R-:W-:Y:S01]  /*0c40*/  @!P0 IMAD.MOV.U32 R70, RZ, RZ, R41 ;  /* 0x000000ffff468224 */ /* 0x000fe200078e0029 */
[----:B------:R-:W-:Y:S01]  /*0c50*/  LOP3.LUT R47, R48, UR23, R47, 0x96, !PT ;  /* 0x00000017302f7c12 */ /* 0x000fe2000f8e962f */
[----:B------:R-:W-:-:S02]  /*0c60*/  IMAD R46, R46, -0x326172a9, RZ ;  /* 0xcd9e8d572e2e7824 */ /* 0x000fc400078e02ff */
[----:B------:R-:W-:Y:S02]  /*0c70*/  IMAD R41, R44, -0x2daee0ad, RZ ;  /* 0xd2511f532c297824 */ /* 0x000fe400078e02ff */
[----:B------:R-:W-:-:S04]  /*0c80*/  IMAD.HI.U32 R76, R40, -0x2daee0ad, RZ ;  /* 0xd2511f53284c7827 */ /* 0x000fc800078e00ff */
[----:B------:R-:W-:Y:S01]  /*0c90*/  IMAD.HI.U32 R75, R47, -0x326172a9, RZ ;  /* 0xcd9e8d572f4b7827 */ /* 0x000fe200078e00ff */
[----:B------:R-:W-:-:S03]  /*0ca0*/  LOP3.LUT R76, R41, UR4, R76, 0x96, !PT ;  /* 0x00000004294c7c12 */ /* 0x000fc6000f8e964c */
[----:B------:R-:W-:Y:S01]  /*0cb0*/  @P0 IMAD.MOV.U32 R72, RZ, RZ, R43 ;  /* 0x000000ffff480224 */ /* 0x000fe200078e002b */
[----:B------:R-:W-:Y:S01]  /*0cc0*/  LOP3.LUT R75, R46, UR24, R75, 0x96, !PT ;  /* 0x000000182e4b7c12 */ /* 0x000fe2000f8e964b */
[----:B------:R-:W-:Y:S02]  /*0cd0*/  @!P0 IMAD.MOV.U32 R0, RZ, RZ, R59 ;  /* 0x000000ffff008224 */ /* 0x000fe400078e003b */
[----:B------:R-:W-:Y:S02]  /*0ce0*/  @!P0 IMAD.MOV.U32 R61, RZ, RZ, R54 ;  /* 0x000000ffff3d8224 */ /* 0x000fe400078e0036 */
[----:B------:R-:W-:Y:S02]  /*0cf0*/  @!P0 IMAD.MOV.U32 R72, RZ, RZ, R43 ;  /* 0x000000ffff488224 */ /* 0x000fe400078e002b */
[----:B------:R-:W-:Y:S02]  /*0d00*/  IMAD R96, R40, -0x2daee0ad, RZ ;  /* 0xd2511f5328607824 */ /* 0x000fe400078e02ff */
[----:B01234-:R-:W-:-:S07]  /*0d10*/  IMAD R74, R47, -0x326172a9, RZ ;  /* 0xcd9e8d572f4a7824 */ /* 0x01ffce00078e02ff */
.L_x_6381:
[----:B-1----:R-:W0:Y:S01]  /*0d20*/  S2R R56, SR_TID.X ;  /* 0x0000000000387919 */ /* 0x002e220000002100 */
[----:B------:R-:W1:Y:S01]  /*0d30*/  @UP0 LDCU.64 UR4, c[0x0][0x3e0] ;  /* 0x00007c00ff0407ac */ /* 0x000e620008000a00 */
[----:B------:R-:W2:Y:S01]  /*0d40*/  LDC.64 R112, c[0x0][0x390] ;  /* 0x0000e400ff707b82 */ /* 0x000ea20000000a00 */
[----:B------:R-:W-:Y:S01]  /*0d50*/  IMAD R44, R16, UR12, RZ ;  /* 0x0000000c102c7c24 */ /* 0x000fe2000f8e02ff */
[----:B------:R-:W-:Y:S02]  /*0d60*/  PLOP3.LUT P0, PT, PT, PT, UP0, 0x80, 0x8 ;  /* 0x000000000008781c */ /* 0x000fe40003f0f008 */
[----:B------:R-:W-:Y:S02]  /*0d70*/  PLOP3.LUT P1, PT, PT, PT, UP0, 0x80, 0x8 ;  /* 0x000000000008781c */ /* 0x000fe40003f2f008 */
[----:B------:R-:W-:-:S04]  /*0d80*/  SHF.R.S32.HI R45, RZ, 0x1f, R44 ;  /* 0x0000001fff2d7819 */ /* 0x000fc8000001142c */
[----:B------:R-:W-:Y:S02]  /*0d90*/  LEA.HI R45, R45, R44, RZ, 0x3 ;  /* 0x0000002c2d2d7211 */ /* 0x000fe400078f18ff */
[----:B-1----:R-:W-:Y:S01]  /*0da0*/  MOV R49, UR5 ;  /* 0x0000000500317c02 */ /* 0x002fe20008000f00 */
[----:B------:R-:W-:-:S04]  /*0db0*/  IMAD.U32 R48, RZ, RZ, UR4 ;  /* 0x00000004ff307e24 */ /* 0x000fc8000f8e00ff */
[----:B------:R-:W-:-:S06]  /*0dc0*/  @P0 IMAD.WIDE R48, R16, 0x2, R48 ;  /* 0x0000000210300825 */ /* 0x000fcc00078e0230 */
[----:B------:R-:W3:Y:S01]  /*0dd0*/  @P1 LDG.E.U16 R48, desc[UR8][R48.64] ;  /* 0x0000000830301981 */ /* 0x000ee2000c1e1500 */
[----:B0-----:R-:W-:-:S04]  /*0de0*/  LOP3.LUT R44, R56, 0x1f, RZ, 0xc0, !PT ;  /* 0x0000001f382c7812 */ /* 0x001fc800078ec0ff */
[----:B------:R-:W-:-:S05]  /*0df0*/  LEA.HI.SX32 R57, R45, R44, 0x1d ;  /* 0x0000002c2d397211 */ /* 0x000fca00078feaff */
[----:B--2---:R-:W-:-:S06]  /*0e00*/  IMAD.WIDE.U32 R44, R57, 0x10, R112 ;  /* 0x00000010392c7825 */ /* 0x004fcc00078e0070 */
[----:B------:R-:W5:Y:S01]  /*0e10*/  LDG.E.128 R44, desc[UR8][R44.64] ;  /* 0x000000082c2c7981 */ /* 0x000f62000c1e1d00 */
[----:B------:R-:W-:Y:S01]  /*0e20*/  ISETP.NE.U32.AND P0, PT, RZ, UR10, PT ;  /* 0x0000000aff007c0c */ /* 0x000fe2000bf05070 */
        /* <DEDUP_REMOVED lines=8> */
[----:B------:R-:W-:Y:S01]  /*0eb0*/  IMAD.MOV.U32 R95, RZ, RZ, 0x3f800000 ;  /* 0x3f800000ff5f7424 */ /* 0x000fe200078e00ff */
[----:B------:R-:W-:Y:S01]  /*0ec0*/  MOV R89, UR7 ;  /* 0x0000000700597c02 */ /* 0x000fe20008000f00 */
[----:B------:R-:W-:Y:S01]  /*0ed0*/  VIADD R93, R93, 0xdaa66d2b ;  /* 0xdaa66d2b5d5d7836 */ /* 0x000fe20000000000 */
[----:B------:R-:W-:Y:S01]  /*0ee0*/  MOV R87, UR7 ;  /* 0x0000000700577c02 */ /* 0x000fe20008000f00 */
[----:B------:R-:W-:Y:S01]  /*0ef0*/  VIADD R91, R91, 0x9e3779b9 ;  /* 0x9e3779b95b5b7836 */ /* 0x000fe20000000000 */
[----:B------:R-:W-:Y:S01]  /*0f00*/  MOV R94, 0x2f800000 ;  /* 0x2f800000005e7802 */ /* 0x000fe20000000f00 */
[----:B------:R-:W-:Y:S01]  /*0f10*/  VIADD R89, R89, 0x76cf5d0a ;  /* 0x76cf5d0a59597836 */ /* 0x000fe20000000000 */
[----:B------:R-:W-:Y:S01]  /*0f20*/  IADD3 R92, PT, PT, R92, 0x646e171e, RZ ;  /* 0x646e171e5c5c7810 */ /* 0x000fe20007ffe0ff */
[----:B------:R-:W-:Y:S01]  /*0f30*/  VIADD R87, R87, 0xbb67ae85 ;  /* 0xbb67ae8557577836 */ /* 0x000fe20000000000 */
[----:B------:R-:W-:-:S02]  /*0f40*/  IADD3 R90, PT, PT, R90, -0x695add53, RZ ;  /* 0x96a522ad5a5a7810 */ /* 0x000fc40007ffe0ff */
[----:B------:R-:W-:Y:S02]  /*0f50*/  IADD3 R88, PT, PT, R88, -0x4ab325aa, RZ ;  /* 0xb54cda5658587810 */ /* 0x000fe40007ffe0ff */
[----:B------:R-:W-:Y:S01]  /*0f60*/  IADD3 R86, PT, PT, R86, 0x32370b8f, RZ ;  /* 0x32370b8f56567810 */ /* 0x000fe20007ffe0ff */
[----:B---3--:R-:W-:Y:S01]  /*0f70*/  @P1 HADD2.F32 R95, -RZ, R48.H0_H0 ;  /* 0x20000030ff5f1230 */ /* 0x008fe20000004100 */
        /* <DEDUP_REMOVED lines=10> */
[----:B------:R-:W-:-:S05]  /*1020*/  HFMA2 R49, -RZ, RZ, 0, 1.1920928955078125e-07 ;  /* 0x00000002ff317431 */ /* 0x000fca00000001ff */
[----:B------:R-:W-:-:S05]  /*1030*/  VIADDMNMX.U32 R48, R100, 0xfffffffe, R49, PT ;  /* 0xfffffffe64307846 */ /* 0x000fca0003800031 */
[----:B------:R-:W-:-:S04]  /*1040*/  IMAD.SHL.U32 R50, R48, 0x4, RZ ;  /* 0x0000000430327824 */ /* 0x000fc800078e00ff */
[----:B------:R-:W0:Y:S02]  /*1050*/  LDC R48, c[0x2][R50] ;  /* 0x0080000032307b82 */ /* 0x000e240000000800 */
[----:B0-----:R-:W-:-:S04]  /*1060*/  SHF.R.S32.HI R49, RZ, 0x1f, R48 ;  /* 0x0000001fff317819 */ /* 0x001fc80000011430 */
.L_x_37096:
[----:B------:R-:W-:Y:S05]  /*1070*/  BRX R48 -0x1080                                        (*"BRANCH_TARGETS .L_x_37097,.L_x_37098,.L_x_37099"*) ;  /* 0xffffffec30e07949 */ /* 0x000fea000383ffff */
.L_x_37099:
[----:B------:R-:W-:Y:S01]  /*1080*/  IADD3 R48, PT, PT, R100, 0x1, RZ ;  /* 0x0000000164307810 */ /* 0x000fe20007ffe0ff */
[----:B------:R-:W-:Y:S01]  /*1090*/  IMAD.MOV.U32 R98, RZ, RZ, R96 ;  /* 0x000000ffff627224 */ /* 0x000fe200078e0060 */
[----:B------:R-:W-:Y:S01]  /*10a0*/  MOV R49, R75 ;  /* 0x0000004b00317202 */ /* 0x000fe20000000f00 */
[----:B------:R-:W-:Y:S06]  /*10b0*/  BRA `(.L_x_6055) ;  /* 0x0000000000ec7947 */ /* 0x000fec0003800000 */
.L_x_37097:
[----:B------:R-:W-:Y:S01]  /*10c0*/  IMAD.MOV.U32 R98, RZ, RZ, R96 ;  /* 0x000000ffff627224 */ /* 0x000fe200078e0060 */
[----:B------:R-:W-:Y:S01]  /*10d0*/  MOV R48, 0x3 ;  /* 0x0000000300307802 */ /* 0x000fe20000000f00 */
[----:B------:R-:W-:Y:S01]  /*10e0*/  IMAD.MOV.U32 R49, RZ, RZ, R76 ;  /* 0x000000ffff317224 */ /* 0x000fe200078e004c */
[----:B------:R-:W-:Y:S06]  /*10f0*/  BRA `(.L_x_6055) ;  /* 0x0000000000dc7947 */ /* 0x000fec0003800000 */
.L_x_37098:
        /* <DEDUP_REMOVED lines=13> */
.L_x_6057:
[----:B------:R-:W-:Y:S05]  /*11d0*/  BSYNC.RECONVERGENT B2 ;  /* 0x0000000000027941 */ /* 0x000fea0003800200 */
.L_x_6056:
        /* <DEDUP_REMOVED lines=40> */
[----:B------:R-:W-:-:S07]  /*1460*/  LOP3.LUT R76, R90, R76, R99, 0x96, !PT ;  /* 0x0000004c5a4c7212 */ /* 0x000fce00078e9663 */
.L_x_6055:
[----:B------:R-:W-:Y:S05]  /*1470*/  BSYNC.RECONVERGENT B1 ;  /* 0x0000000000017941 */ /* 0x000fea0003800200 */
.L_x_6054:
[----:B------:R-:W-:Y:S01]  /*1480*/  I2FP.F32.U32 R49, R49 ;  /* 0x0000003100317245 */ /* 0x000fe20000201000 */
[----:B-----5:R-:W-:Y:S01]  /*1490*/  HADD2.F32 R50, -RZ, R44.H0_H0 ;  /* 0x2000002cff327230 */ /* 0x020fe20000004100 */
[----:B------:R-:W-:Y:S01]  /*14a0*/  ISETP.NE.AND P2, PT, R48, 0x1, PT ;  /* 0x000000013000780c */ /* 0x000fe20003f45270 */
[----:B------:R-:W-:Y:S01]  /*14b0*/  IMAD.U32 R85, RZ, RZ, UR26 ;  /* 0x0000001aff557e24 */ /* 0x000fe2000f8e00ff */
[----:B------:R-:W-:Y:S01]  /*14c0*/  MOV R84, UR25 ;  /* 0x0000001900547c02 */ /* 0x000fe20008000f00 */
[----:B------:R-:W-:Y:S01]  /*14d0*/  FFMA.FTZ R49, R49, R94, 1.1641532182693481445e-10 ;  /* 0x2f00000031317423 */ /* 0x000fe2000001005e */
[----:B------:R-:W-:Y:S01]  /*14e0*/  FMUL.FTZ R50, R50, R95 ;  /* 0x0000005f32327220 */ /* 0x000fe20000410000 */
[----:B------:R-:W-:Y:S01]  /*14f0*/  HADD2.F32 R51, -RZ, R40.H0_H0 ;  /* 0x20000028ff337230 */ /* 0x000fe20000004100 */
[----:B------:R-:W-:Y:S02]  /*1500*/  BSSY.RECONVERGENT B1, `(.L_x_6058) ;  /* 0x000004b000017945 */ /* 0x000fe40003800200 */
[----:B------:R-:W-:Y:S01]  /*1510*/  FMUL.FTZ R50, R50, R85 ;  /* 0x0000005532327220 */ /* 0x000fe20000410000 */
[----:B------:R-:W-:Y:S01]  /*1520*/  FSETP.GTU.FTZ.AND P1, PT, R49, R84, PT ;  /* 0x000000543100720b */ /* 0x000fe20003f3c000 */
[----:B------:R-:W-:-:S03]  /*1530*/  HADD2.F32 R49, -RZ, R15.H0_H0 ;  /* 0x2000000fff317230 */ /* 0x000fc60000004100 */
[----:B------:R-:W-:Y:S02]  /*1540*/  FSEL R50, R50, RZ, !P1 ;  /* 0x000000ff32327208 */ /* 0x000fe40004800000 */
[----:B------:R-:W-:-:S03]  /*1550*/  PLOP3.LUT P1, PT, P1, PT, PT, 0x8, 0x80 ;  /* 0x000000000080781c */ /* 0x000fc60000f2e170 */
[----:B------:R-:W-:Y:S01]  /*1560*/  FFMA.FTZ R58, R50, R49, R51 ;  /* 0x00000031323a7223 */ /* 0x000fe20000010033 */
[----:B------:R-:W-:Y:S01]  /*1570*/  IMAD.MOV.U32 R50, RZ, RZ, 0x2 ;  /* 0x00000002ff327424 */ /* 0x000fe200078e00ff */
        /* <DEDUP_REMOVED lines=11> */
.L_x_6060:
        /* <DEDUP_REMOVED lines=13> */
.L_x_6062:
[----:B------:R-:W-:Y:S05]  /*1700*/  BSYNC.RECONVERGENT B2 ;  /* 0x0000000000027941 */ /* 0x000fea0003800200 */
.L_x_6061:
        /* <DEDUP_REMOVED lines=39> */
[----:B------:R-:W-:Y:S02]  /*1980*/  LOP3.LUT R76, R90, R76, R49, 0x96, !PT ;  /* 0x0000004c5a4c7212 */ /* 0x000fe400078e9631 */
[----:B------:R-:W-:Y:S01]  /*1990*/  MOV R49, R98 ;  /* 0x0000006200317202 */ /* 0x000fe20000000f00 */
[----:B------:R-:W-:-:S07]  /*19a0*/  IMAD.MOV.U32 R98, RZ, RZ, R48 ;  /* 0x000000ffff627224 */ /* 0x000fce00078e0030 */
.L_x_6059:
[----:B------:R-:W-:Y:S05]  /*19b0*/  BSYNC.RECONVERGENT B1 ;  /* 0x0000000000017941 */ /* 0x000fea0003800200 */
.L_x_6058:
        /* <DEDUP_REMOVED lines=25> */
.L_x_6065:
        /* <DEDUP_REMOVED lines=13> */
.L_x_6067:
[----:B------:R-:W-:Y:S05]  /*1c20*/  BSYNC.RECONVERGENT B2 ;  /* 0x0000000000027941 */ /* 0x000fea0003800200 */
.L_x_6066:
[----:B------:R-:W-:Y:S01]  /*1c30*/  IMAD.WIDE.U32 R50, R9, -0x326172a9, RZ ;  /* 0xcd9e8d5709327825 */ /* 0x000fe200078e00ff */
[----:B------:R-:W-:Y:S02]  /*1c40*/  LOP3.LUT R48, R73, UR7, R53, 0x96, !PT ;  /* 0x0000000749307c12 */ /* 0x000fe4000f8e9635 */
[----:B------:R-:W-:Y:S02]  /*1c50*/  MOV R44, R98 ;  /* 0x00000062002c7202 */ /* 0x000fe40000000f00 */
        /* <DEDUP_REMOVED lines=38> */
[----:B------:R-:W-:-:S07]  /*1ec0*/  LOP3.LUT R76, R90, R50, R49, 0x96, !PT ;  /* 0x000000325a4c7212 */ /* 0x000fce00078e9631 */
.L_x_6064:
[----:B------:R-:W-:Y:S05]  /*1ed0*/  BSYNC.RECONVERGENT B1 ;  /* 0x0000000000017941 */ /* 0x000fea0003800200 */
.L_x_6063:
        /* <DEDUP_REMOVED lines=24> */
.L_x_6070:
        /* <DEDUP_REMOVED lines=13> */
.L_x_6072:
[----:B------:R-:W-:Y:S05]  /*2130*/  BSYNC.RECONVERGENT B2 ;  /* 0x0000000000027941 */ /* 0x000fea0003800200 */
.L_x_6071:
        /* <DEDUP_REMOVED lines=41> */
[----:B------:R-:W-:-:S07]  /*23d0*/  HFMA2 R50, -RZ, RZ, 0, 0 ;  /* 0x00000000ff327431 */ /* 0x000fce00000001ff */
.L_x_6069:
[----:B------:R-:W-:Y:S05]  /*23e0*/  BSYNC.RECONVERGENT B1 ;  /* 0x0000000000017941 */ /* 0x000fea0003800200 */
.L_x_6068:
        /* <DEDUP_REMOVED lines=24> */
.L_x_6075:
        /* <DEDUP_REMOVED lines=13> */
.L_x_6077:
[----:B------:R-:W-:Y:S05]  /*2640*/  BSYNC.RECONVERGENT B2 ;  /* 0x0000000000027941 */ /* 0x000fea0003800200 */
.L_x_6076:
        /* <DEDUP_REMOVED lines=42> */
.L_x_6074:
[----:B------:R-:W-:Y:S05]  /*28f0*/  BSYNC.RECONVERGENT B1 ;  /* 0x0000000000017941 */ /* 0x000fea0003800200 */
.L_x_6073:
        /* <DEDUP_REMOVED lines=9> */
[----:B------:R-:W-:-:S03]  /*2990*/  HADD2.F32 R45, -RZ, R13.H0_H0 ;  /* 0x2000000dff2d7230 */ /* 0x000fc60000004100 */
[----:B------:R-:W-:Y:S02]  /*29a0*/  FSEL R44, R44, RZ, !P3 ;  /* 0x000000ff2c2c7208 */ /* 0x000fe40005800000 */
[----:B------:R-:W-:-:S03]  /*29b0*/  PLOP3.LUT P3, PT, P3, PT, PT, 0x8, 0x80 ;  /* 0x000000000080781c */ /* 0x000fc60001f6e170 */
[----:B------:R-:W-:Y:S01]  /*29c0*/  FFMA.FTZ R78, R44, R45, R49 ;  /* 0x0000002d2c4e7223 */ /* 0x000fe20000010031 */
[----:B------:R-:W-:Y:S01]  /*29d0*/  IMAD.MOV.U32 R44, RZ, RZ, 0x2 ;  /* 0x00000002ff2c7424 */ /* 0x000fe200078e00ff */
[----:B------:R-:W-:Y:S01]  /*29e0*/  MOV R45, R74 ;  /* 0x0000004a002d7202 */ /* 0x000fe20000000f00 */
        /* <DEDUP_REMOVED lines=9> */
.L_x_6080:
        /* <DEDUP_REMOVED lines=13> */
.L_x_6082:
[----:B------:R-:W-:Y:S05]  /*2b50*/  BSYNC.RECONVERGENT B2 ;  /* 0x0000000000027941 */ /* 0x000fea0003800200 */
.L_x_6081:
        /* <DEDUP_REMOVED lines=42> */
.L_x_6079:
[----:B------:R-:W-:Y:S05]  /*2e00*/  BSYNC.RECONVERGENT B1 ;  /* 0x0000000000017941 */ /* 0x000fea0003800200 */
.L_x_6078:
[----:B------:R-:W-:Y:S01]  /*2e10*/  I2FP.F32.U32 R45, R45 ;  /* 0x0000002d002d7245 */ /* 0x000fe20000201000 */
[----:B------:R-:W-:Y:S01]  /*2e20*/  HADD2.F32 R46, -RZ, R46.H1_H1 ;  /* 0x3000002eff2e7230 */ /* 0x000fe20000004100 */
[----:B------:R-:W-:Y:S01]  /*2e30*/  ISETP.NE.AND P5, PT, R44, 0x1, PT ;  /* 0x000000012c00780c */ /* 0x000fe20003fa5270 */
[----:B------:R-:W-:Y:S01]  /*2e40*/  HADD2.F32 R81, -RZ, R13.H1_H1 ;  /* 0x3000000dff517230 */ /* 0x000fe20000004100 */
[----:B------:R-:W-:Y:S01]  /*2e50*/  BSSY.RECONVERGENT B1, `(.L_x_6083) ;  /* 0x000004c000017945 */ /* 0x000fe20003800200 */
[----:B------:R-:W-:Y:S01]  /*2e60*/  FFMA.FTZ R45, R45, R94, 1.1641532182693481445e-10 ;  /* 0x2f0000002d2d7423 */ /* 0x000fe2000001005e */
[----:B------:R-:W-:-:S04]  /*2e70*/  FMUL.FTZ R46, R46, R95 ;  /* 0x0000005f2e2e7220 */ /* 0x000fc80000410000 */
[----:B------:R-:W-:Y:S01]  /*2e80*/  FMUL.FTZ R46, R46, R85 ;  /* 0x000000552e2e7220 */ /* 0x000fe20000410000 */
[----:B------:R-:W-:Y:S01]  /*2e90*/  FSETP.GTU.FTZ.AND P4, PT, R45, R84, PT ;  /* 0x000000542d00720b */ /* 0x000fe20003f9c000 */
[----:B------:R-:W-:-:S03]  /*2ea0*/  HADD2.F32 R45, -RZ, R42.H1_H1 ;  /* 0x3000002aff2d7230 */ /* 0x000fc60000004100 */
        /* <DEDUP_REMOVED lines=14> */
.L_x_6085:
        /* <DEDUP_REMOVED lines=13> */
.L_x_6087:
[----:B------:R-:W-:Y:S05]  /*3060*/  BSYNC.RECONVERGENT B2 ;  /* 0x0000000000027941 */ /* 0x000fea0003800200 */
.L_x_6086:
        /* <DEDUP_REMOVED lines=42> */
.L_x_6084:
[----:B------:R-:W-:Y:S05]  /*3310*/  BSYNC.RECONVERGENT B1 ;  /* 0x0000000000017941 */ /* 0x000fea0003800200 */
.L_x_6083:
        /* <DEDUP_REMOVED lines=24> */
.L_x_6090:
        /* <DEDUP_REMOVED lines=15> */
.L_x_6092:
[----:B------:R-:W-:Y:S05]  /*3590*/  BSYNC.RECONVERGENT B2 ;  /* 0x0000000000027941 */ /* 0x000fea0003800200 */
.L_x_6091:
        /* <DEDUP_REMOVED lines=42> */
.L_x_6089:
[----:B------:R-:W-:Y:S05]  /*3840*/  BSYNC.RECONVERGENT B1 ;  /* 0x0000000000017941 */ /* 0x000fea0003800200 */
.L_x_6088:
[----:B------:R-:W-:Y:S01]  /*3850*/  I2FP.F32.U32 R45, R45 ;  /* 0x0000002d002d7245 */ /* 0x000fe20000201000 */
[----:B------:R-:W-:Y:S01]  /*3860*/  HADD2.F32 R44, -RZ, R47.H1_H1 ;  /* 0x3000002fff2c7230 */ /* 0x000fe20000004100 */
[----:B------:R-:W-:Y:S01]  /*3870*/  F2FP.F16.F32.PACK_AB R46, R81, R78 ;  /* 0x0000004e512e723e */ /* 0x000fe200000000ff */
[----:B------:R-:W-:Y:S02]  /*3880*/  HADD2.F32 R47, -RZ, R12.H1_H1 ;  /* 0x3000000cff2f7230 */ /* 0x000fe40000004100 */
        /* <DEDUP_REMOVED lines=8> */
[----:B------:R-:W-:Y:S01]  /*3910*/  FFMA.FTZ R82, R44, R47, R49 ;  /* 0x0000002f2c527223 */ /* 0x000fe20000010031 */
[----:B------:R-:W-:-:S04]  /*3920*/  F2FP.F16.F32.PACK_AB R44, R77, R58 ;  /* 0x0000003a4d2c723e */ /* 0x000fc800000000ff */
[----:B------:R-:W-:Y:S01]  /*3930*/  F2FP.F16.F32.PACK_AB R47, R82, R80 ;  /* 0x00000050522f723e */ /* 0x000fe200000000ff */
[----:B------:R-:W-:Y:S06]  /*3940*/  BRA `(.L_x_6093) ;  /* 0x0000002800307947 */ /* 0x000fec0003800000 */
.L_x_6053:
        /* <DEDUP_REMOVED lines=16> */
.L_x_6096:
        /* <DEDUP_REMOVED lines=13> */
.L_x_6098:
[----:B------:R-:W-:Y:S05]  /*3b20*/  BSYNC.RECONVERGENT B2 ;  /* 0x0000000000027941 */ /* 0x000fea0003800200 */
.L_x_6097:
        /* <DEDUP_REMOVED lines=40> */
[----:B------:R-:W-:-:S07]  /*3db0*/  LOP3.LUT R76, R90, R76, R99, 0x96, !PT ;  /* 0x0000004c5a4c7212 */ /* 0x000fce00078e9663 */
.L_x_6095:
[----:B------:R-:W-:Y:S05]  /*3dc0*/  BSYNC.RECONVERGENT B1 ;  /* 0x0000000000017941 */ /* 0x000fea0003800200 */
.L_x_6094:
[----:B------:R-:W-:Y:S01]  /*3dd0*/  I2FP.F32.U32 R49, R48 ;  /* 0x0000003000317245 */ /* 0x000fe20000201000 */
[----:B-----5:R-:W-:Y:S01]  /*3de0*/  HADD2.F32 R48, -RZ, R44.H0_H0 ;  /* 0x2000002cff307230 */ /* 0x020fe20000004100 */
[----:B------:R-:W-:Y:S01]  /*3df0*/  ISETP.NE.AND P2, PT, R50, 0x1, PT ;  /* 0x000000013200780c */ /* 0x000fe20003f45270 */
[----:B------:R-:W-:Y:S01]  /*3e00*/  IMAD.U32 R85, RZ, RZ, UR26 ;  /* 0x0000001aff557e24 */ /* 0x000fe2000f8e00ff */
[----:B------:R-:W-:Y:S01]  /*3e10*/  MOV R84, UR25 ;  /* 0x0000001900547c02 */ /* 0x000fe20008000f00 */
[----:B------:R-:W-:Y:S01]  /*3e20*/  FFMA.FTZ R49, R49, R94, 1.1641532182693481445e-10 ;  /* 0x2f00000031317423 */ /* 0x000fe2000001005e */
[----:B------:R-:W-:Y:S01]  /*3e30*/  FMUL.FTZ R48, R48, R95 ;  /* 0x0000005f30307220 */ /* 0x000fe20000410000 */
[----:B------:R-:W-:Y:S01]  /*3e40*/  BSSY.RECONVERGENT B1, `(.L_x_6099) ;  /* 0x000004b000017945 */ /* 0x000fe20003800200 */
[----:B------:R-:W-:Y:S02]  /*3e50*/  IMAD.MOV.U32 R51, RZ, RZ, 0x2 ;  /* 0x00000002ff337424 */ /* 0x000fe400078e00ff */
[----:B------:R-:W-:Y:S01]  /*3e60*/  FMUL.FTZ R48, R48, R85 ;  /* 0x0000005530307220 */ /* 0x000fe20000410000 */
[----:B------:R-:W-:Y:S01]  /*3e70*/  FSETP.GTU.FTZ.AND P1, PT, R49, R84, PT ;  /* 0x000000543100720b */ /* 0x000fe20003f3c000 */
        /* <DEDUP_REMOVED lines=15> */
.L_x_6101:
        /* <DEDUP_REMOVED lines=13> */
.L_x_6103:
[----:B------:R-:W-:Y:S05]  /*4040*/  BSYNC.RECONVERGENT B2 ;  /* 0x0000000000027941 */ /* 0x000fea0003800200 */
.L_x_6102:
        /* <DEDUP_REMOVED lines=39> */
[----:B------:R-:W-:Y:S02]  /*42c0*/  LOP3.LUT R76, R90, R76, R49, 0x96, !PT ;  /* 0x0000004c5a4c7212 */ /* 0x000fe400078e9631 */
[----:B------:R-:W-:Y:S01]  /*42d0*/  MOV R49, R98 ;  /* 0x0000006200317202 */ /* 0x000fe20000000f00 */
[----:B------:R-:W-:-:S07]  /*42e0*/  IMAD.MOV.U32 R98, RZ, RZ, R48 ;  /* 0x000000ffff627224 */ /* 0x000fce00078e0030 */
.L_x_6100:
[----:B------:R-:W-:Y:S05]  /*42f0*/  BSYNC.RECONVERGENT B1 ;  /* 0x0000000000017941 */ /* 0x000fea0003800200 */
.L_x_6099:
        /* <DEDUP_REMOVED lines=24> */
.L_x_6106:
        /* <DEDUP_REMOVED lines=13> */
.L_x_6108:
[----:B------:R-:W-:Y:S05]  /*4550*/  BSYNC.RECONVERGENT B2 ;  /* 0x0000000000027941 */ /* 0x000fea0003800200 */
.L_x_6107:
        /* <DEDUP_REMOVED lines=42> */
.L_x_6105:
[----:B------:R-:W-:Y:S05]  /*4800*/  BSYNC.RECONVERGENT B1 ;  /* 0x0000000000017941 */ /* 0x000fea0003800200 */
.L_x_6104:
        /* <DEDUP_REMOVED lines=23> */
.L_x_6111:
        /* <DEDUP_REMOVED lines=13> */
.L_x_6113:
[----:B------:R-:W-:Y:S05]  /*4a50*/  BSYNC.RECONVERGENT B2 ;  /* 0x0000000000027941 */ /* 0x000fea0003800200 */
.L_x_6112:
        /* <DEDUP_REMOVED lines=42> */
.L_x_6110:
[----:B------:R-:W-:Y:S05]  /*4d00*/  BSYNC.RECONVERGENT B1 ;  /* 0x0000000000017941 */ /* 0x000fea0003800200 */
.L_x_6109:
        /* <DEDUP_REMOVED lines=23> */
.L_x_6116:
        /* <DEDUP_REMOVED lines=13> */
.L_x_6118:
[----:B------:R-:W-:Y:S05]  /*4f50*/  BSYNC.RECONVERGENT B2 ;  /* 0x0000000000027941 */ /* 0x000fea0003800200 */
.L_x_6117:
        /* <DEDUP_REMOVED lines=42> */
.L_x_6115:
[----:B------:R-:W-:Y:S05]  /*5200*/  BSYNC.RECONVERGENT B1 ;  /* 0x0000000000017941 */ /* 0x000fea0003800200 */
.L_x_6114:
        /* <DEDUP_REMOVED lines=23> */
.L_x_6121:
        /* <DEDUP_REMOVED lines=13> */
.L_x_6123:
[----:B------:R-:W-:Y:S05]  /*5450*/  BSYNC.RECONVERGENT B2 ;  /* 0x0000000000027941 */ /* 0x000fea0003800200 */
.L_x_6122:
        /* <DEDUP_REMOVED lines=39> */
[----:B------:R-:W-:Y:S02]  /*56d0*/  LOP3.LUT R76, R90, R48, R45, 0x96, !PT ;  /* 0x000000305a4c7212 */ /* 0x000fe400078e962d */
[----:B------:R-:W-:Y:S01]  /*56e0*/  MOV R45, R98 ;  /* 0x00000062002d7202 */ /* 0x000fe20000000f00 */
[----:B------:R-:W-:-:S07]  /*56f0*/  IMAD.MOV.U32 R98, RZ, RZ, R44 ;  /* 0x000000ffff627224 */ /* 0x000fce00078e002c */
.L_x_6120:
[----:B------:R-:W-:Y:S05]  /*5700*/  BSYNC.RECONVERGENT B1 ;  /* 0x0000000000017941 */ /* 0x000fea0003800200 */
.L_x_6119:
        /* <DEDUP_REMOVED lines=23> */
.L_x_6126:
        /* <DEDUP_REMOVED lines=13> */
.L_x_6128:
[----:B------:R-:W-:Y:S05]  /*5950*/  BSYNC.RECONVERGENT B2 ;  /* 0x0000000000027941 */ /* 0x000fea0003800200 */
.L_x_6127:
        /* <DEDUP_REMOVED lines=42> */
.L_x_6125:
[----:B------:R-:W-:Y:S05]  /*5c00*/  BSYNC.RECONVERGENT B1 ;  /* 0x0000000000017941 */ /* 0x000fea0003800200 */
.L_x_6124:
        /* <DEDUP_REMOVED lines=23> */
.L_x_6131:
        /* <DEDUP_REMOVED lines=15> */
.L_x_6133:
[----:B------:R-:W-:Y:S05]  /*5e70*/  BSYNC.RECONVERGENT B2 ;  /* 0x0000000000027941 */ /* 0x000fea0003800200 */
.L_x_6132:
        /* <DEDUP_REMOVED lines=42> */
.L_x_6130:
[----:B------:R-:W-:Y:S05]  /*6120*/  BSYNC.RECONVERGENT B1 ;  /* 0x0000000000017941 */ /* 0x000fea0003800200 */
.L_x_6129:
        /* <DEDUP_REMOVED lines=14> */
.L_x_6093:
        /* <DEDUP_REMOVED lines=19> */
[----:B------:R-:W-:Y:S01]  /*6340*/  IMAD.WIDE.U32 R48, R83, 0x10, R112 ;  /* 0x0000001053307825 */ /* 0x000fe200078e0070 */
[----:B------:R0:W-:Y:S03]  /*6350*/  STG.E.128 desc[UR8][R104.64], R44 ;  /* 0x0000002c68007986 */ /* 0x0001e6000c101d08 */
[----:B-1----:R-:W-:-:S05]  /*6360*/  IMAD.WIDE.U32 R102, R57, 0x8, R54 ;  /* 0x0000000839667825 */ /* 0x002fca00078e0036 */
[----:B------:R0:W-:Y:S01]  /*6370*/  STG.E.64 desc[UR8][R102.64], R96 ;  /* 0x0000006066007986 */ /* 0x0001e2000c101b08 */
[----:B--2---:R-:W-:-:S03]  /*6380*/  @P0 IMAD.WIDE.U32 R100, R83, 0x10, R100 ;  /* 0x0000001053640825 */ /* 0x004fc600078e0064 */
[----:B------:R-:W5:Y:S04]  /*6390*/  LDG.E.128 R48, desc[UR8][R48.64] ;  /* 0x0000000830307981 */ /* 0x000f68000c1e1d00 */
        /* <DEDUP_REMOVED lines=18> */
.L_x_6137:
        /* <DEDUP_REMOVED lines=13> */
.L_x_6139:
[----:B------:R-:W-:Y:S05]  /*6590*/  BSYNC.RECONVERGENT B2 ;  /* 0x0000000000027941 */ /* 0x000fea0003800200 */
.L_x_6138:
        /* <DEDUP_REMOVED lines=41> */
.L_x_6136:
[----:B------:R-:W-:Y:S05]  /*6830*/  BSYNC.RECONVERGENT B1 ;  /* 0x0000000000017941 */ /* 0x000fea0003800200 */
.L_x_6135:
[----:B------:R-:W-:Y:S01]  /*6840*/  I2FP.F32.U32 R45, R44 ;  /* 0x0000002c002d7245 */ /* 0x000fe20000201000 */
[----:B-----5:R-:W-:Y:S01]  /*6850*/  HADD2.F32 R44, -RZ, R48.H0_H0 ;  /* 0x20000030ff2c7230 */ /* 0x020fe20000004100 */
        /* <DEDUP_REMOVED lines=23> */
.L_x_6142:
        /* <DEDUP_REMOVED lines=13> */
.L_x_6144:
[----:B------:R-:W-:Y:S05]  /*6aa0*/  BSYNC.RECONVERGENT B2 ;  /* 0x0000000000027941 */ /* 0x000fea0003800200 */
.L_x_6143:
        /* <DEDUP_REMOVED lines=42> */
.L_x_6141:
[----:B------:R-:W-:Y:S05]  /*6d50*/  BSYNC.RECONVERGENT B1 ;  /* 0x0000000000017941 */ /* 0x000fea0003800200 */
.L_x_6140:
        /* <DEDUP_REMOVED lines=13> */
[----:B------:R-:W-:Y:S01]  /*6e30*/  FFMA.FTZ R99, R48, R99, R45 ;  /* 0x0000006330637223 */ /* 0x000fe2000001002d */
        /* <DEDUP_REMOVED lines=11> */
.L_x_6147:
        /* <DEDUP_REMOVED lines=13> */
.L_x_6149:
[----:B------:R-:W-:Y:S05]  /*6fc0*/  BSYNC.RECONVERGENT B2 ;  /* 0x0000000000027941 */ /* 0x000fea0003800200 */
.L_x_6148:
        /* <DEDUP_REMOVED lines=42> */
.L_x_6146:
[----:B------:R-:W-:Y:S05]  /*7270*/  BSYNC.RECONVERGENT B1 ;  /* 0x0000000000017941 */ /* 0x000fea0003800200 */
.L_x_6145:
        /* <DEDUP_REMOVED lines=24> */
.L_x_6152:
        /* <DEDUP_REMOVED lines=13> */
.L_x_6154:
[----:B------:R-:W-:Y:S05]  /*74d0*/  BSYNC.RECONVERGENT B2 ;  /* 0x0000000000027941 */ /* 0x000fea0003800200 */
.L_x_6153:
        /* <DEDUP_REMOVED lines=42> */
.L_x_6151:
[----:B------:R-:W-:Y:S05]  /*7780*/  BSYNC.RECONVERGENT B1 ;  /* 0x0000000000017941 */ /* 0x000fea0003800200 */
.L_x_6150:
        /* <DEDUP_REMOVED lines=24> */
.L_x_6157:
        /* <DEDUP_REMOVED lines=13> */
.L_x_6159:
[----:B------:R-:W-:Y:S05]  /*79e0*/  BSYNC.RECONVERGENT B2 ;  /* 0x0000000000027941 */ /* 0x000fea0003800200 */
.L_x_6158:
        /* <DEDUP_REMOVED lines=42> */
.L_x_6156:
[----:B------:R-:W-:Y:S05]  /*7c90*/  BSYNC.RECONVERGENT B1 ;  /* 0x0000000000017941 */ /* 0x000fea0003800200 */
.L_x_6155:
        /* <DEDUP_REMOVED lines=24> */
.L_x_6162:
        /* <DEDUP_REMOVED lines=13> */
.L_x_6164:
[----:B------:R-:W-:Y:S05]  /*7ef0*/  BSYNC.RECONVERGENT B2 ;  /* 0x0000000000027941 */ /* 0x000fea0003800200 */
.L_x_6163:
        /* <DEDUP_REMOVED lines=42> */
.L_x_6161:
[----:B------:R-:W-:Y:S05]  /*81a0*/  BSYNC.RECONVERGENT B1 ;  /* 0x0000000000017941 */ /* 0x000fea0003800200 */
.L_x_6160:
        /* <DEDUP_REMOVED lines=24> */
.L_x_6167:
        /* <DEDUP_REMOVED lines=13> */
.L_x_6169:
[----:B------:R-:W-:Y:S05]  /*8400*/  BSYNC.RECONVERGENT B2 ;  /* 0x0000000000027941 */ /* 0x000fea0003800200 */
.L_x_6168:
        /* <DEDUP_REMOVED lines=42> */
.L_x_6166:
[----:B------:R-:W-:Y:S05]  /*86b0*/  BSYNC.RECONVERGENT B1 ;  /* 0x0000000000017941 */ /* 0x000fea0003800200 */
.L_x_6165:
        /* <DEDUP_REMOVED lines=24> */
.L_x_6172:
        /* <DEDUP_REMOVED lines=15> */
.L_x_6174:
[----:B------:R-:W-:Y:S05]  /*8930*/  BSYNC.RECONVERGENT B2 ;  /* 0x0000000000027941 */ /* 0x000fea0003800200 */
.L_x_6173:
        /* <DEDUP_REMOVED lines=42> */
.L_x_6171:
[----:B------:R-:W-:Y:S05]  /*8be0*/  BSYNC.RECONVERGENT B1 ;  /* 0x0000000000017941 */ /* 0x000fea0003800200 */
.L_x_6170:
        /* <DEDUP_REMOVED lines=16> */
.L_x_6134:
        /* <DEDUP_REMOVED lines=16> */
.L_x_6178:
        /* <DEDUP_REMOVED lines=13> */
.L_x_6180:
[----:B------:R-:W-:Y:S05]  /*8ec0*/  BSYNC.RECONVERGENT B2 ;  /* 0x0000000000027941 */ /* 0x000fea0003800200 */
.L_x_6179:
        /* <DEDUP_REMOVED lines=41> */
.L_x_6177:
[----:B------:R-:W-:Y:S05]  /*9160*/  BSYNC.RECONVERGENT B1 ;  /* 0x0000000000017941 */ /* 0x000fea0003800200 */
.L_x_6176:
        /* <DEDUP_REMOVED lines=12> */
[----:B------:R-:W-:Y:S01]  /*9230*/  FMUL.FTZ R97, R46, R97 ;  /* 0x000000612e617220 */ /* 0x000fe20000410000 */
[----:B------:R-:W-:Y:S01]  /*9240*/  HFMA2 R46, -RZ, RZ, 0, 1.1920928955078125e-07 ;  /* 0x00000002ff2e7431 */ /* 0x000fe200000001ff */
[----:B------:R-:W-:Y:S01]  /*9250*/  P2R R100, PR, RZ, 0x2 ;  /* 0x00000002ff647803 */ /* 0x000fe20000000000 */
        /* <DEDUP_REMOVED lines=9> */
.L_x_6183:
        /* <DEDUP_REMOVED lines=13> */
.L_x_6185:
[----:B------:R-:W-:Y:S05]  /*93c0*/  BSYNC.RECONVERGENT B2 ;  /* 0x0000000000027941 */ /* 0x000fea0003800200 */
.L_x_6184:
        /* <DEDUP_REMOVED lines=42> */
.L_x_6182:
[----:B------:R-:W-:Y:S05]  /*9670*/  BSYNC.RECONVERGENT B1 ;  /* 0x0000000000017941 */ /* 0x000fea0003800200 */
.L_x_6181:
        /* <DEDUP_REMOVED lines=24> */
.L_x_6188:
        /* <DEDUP_REMOVED lines=13> */
.L_x_6190:
[----:B------:R-:W-:Y:S05]  /*98d0*/  BSYNC.RECONVERGENT B2 ;  /* 0x0000000000027941 */ /* 0x000fea0003800200 */
.L_x_6189:
        /* <DEDUP_REMOVED lines=42> */
.L_x_6187:
[----:B------:R-:W-:Y:S05]  /*9b80*/  BSYNC.RECONVERGENT B1 ;  /* 0x0000000000017941 */ /* 0x000fea0003800200 */
.L_x_6186:
        /* <DEDUP_REMOVED lines=23> */
.L_x_6193:
        /* <DEDUP_REMOVED lines=13> */
.L_x_6195:
[----:B------:R-:W-:Y:S05]  /*9dd0*/  BSYNC.RECONVERGENT B2 ;  /* 0x0000000000027941 */ /* 0x000fea0003800200 */
.L_x_6194:
        /* <DEDUP_REMOVED lines=42> */
.L_x_6192:
[----:B------:R-:W-:Y:S05]  /*a080*/  BSYNC.RECONVERGENT B1 ;  /* 0x0000000000017941 */ /* 0x000fea0003800200 */
.L_x_6191:
        /* <DEDUP_REMOVED lines=23> */
.L_x_6198:
        /* <DEDUP_REMOVED lines=13> */
.L_x_6200:
[----:B------:R-:W-:Y:S05]  /*a2d0*/  BSYNC.RECONVERGENT B2 ;  /* 0x0000000000027941 */ /* 0x000fea0003800200 */
.L_x_6199:
        /* <DEDUP_REMOVED lines=42> */
.L_x_6197:
[----:B------:R-:W-:Y:S05]  /*a580*/  BSYNC.RECONVERGENT B1 ;  /* 0x0000000000017941 */ /* 0x000fea0003800200 */
.L_x_6196:
        /* <DEDUP_REMOVED lines=23> */
.L_x_6203:
        /* <DEDUP_REMOVED lines=13> */
.L_x_6205:
[----:B------:R-:W-:Y:S05]  /*a7d0*/  BSYNC.RECONVERGENT B2 ;  /* 0x0000000000027941 */ /* 0x000fea0003800200 */
.L_x_6204:
        /* <DEDUP_REMOVED lines=42> */
.L_x_6202:
[----:B------:R-:W-:Y:S05]  /*aa80*/  BSYNC.RECONVERGENT B1 ;  /* 0x0000000000017941 */ /* 0x000fea0003800200 */
.L_x_6201:
        /* <DEDUP_REMOVED lines=23> */
.L_x_6208:
        /* <DEDUP_REMOVED lines=13> */
.L_x_6210:
[----:B------:R-:W-:Y:S05]  /*acd0*/  BSYNC.RECONVERGENT B2 ;  /* 0x0000000000027941 */ /* 0x000fea0003800200 */
.L_x_6209:
        /* <DEDUP_REMOVED lines=42> */
.L_x_6207:
[----:B------:R-:W-:Y:S05]  /*af80*/  BSYNC.RECONVERGENT B1 ;  /* 0x0000000000017941 */ /* 0x000fea0003800200 */
.L_x_6206:
        /* <DEDUP_REMOVED lines=23> */
.L_x_6213:
        /* <DEDUP_REMOVED lines=15> */
.L_x_6215:
[----:B------:R-:W-:Y:S05]  /*b1f0*/  BSYNC.RECONVERGENT B2 ;  /* 0x0000000000027941 */ /* 0x000fea0003800200 */
.L_x_6214:
        /* <DEDUP_REMOVED lines=42> */
.L_x_6212:
[----:B------:R-:W-:Y:S05]  /*b4a0*/  BSYNC.RECONVERGENT B1 ;  /* 0x0000000000017941 */ /* 0x000fea0003800200 */
.L_x_6211:
        /* <DEDUP_REMOVED lines=14> */
.L_x_6175:
        /* <DEDUP_REMOVED lines=11> */
[----:B------:R-:W-:Y:S01]  /*b640*/  LOP3.LUT R109, R109, R110, R108, 0xfe, !PT ;  /* 0x0000006e6d6d7212 */ /* 0x000fe200078efe6c */
[----:B------:R-:W-:Y:S01]  /*b650*/  IMAD.WIDE.U32 R110, R83, 0x8, R54 ;  /* 0x00000008536e7825 */ /* 0x000fe200078e0036 */
[----:B------:R-:W-:Y:S02]  /*b660*/  IADD3 R105, PT, PT, R57, 0x40, RZ ;  /* 0x0000004039697810 */ /* 0x000fe40007ffe0ff */
[----:B------:R-:W-:Y:S02]  /*b670*/  LOP3.LUT R50, R50, R100, R51, 0xfe, !PT ;  /* 0x0000006432327212 */ /* 0x000fe400078efe33 */
[----:B------:R-:W-:Y:S01]  /*b680*/  SEL R108, RZ, 0x1, !P3 ;  /* 0x00000001ff6c7807 */ /* 0x000fe20005800000 */
[----:B0-----:R-:W-:Y:S01]  /*b690*/  @P0 IMAD.WIDE.U32 R114, R105, 0x10, R48 ;  /* 0x0000001069720825 */ /* 0x001fe200078e0030 */
[----:B------:R-:W-:-:S02]  /*b6a0*/  SEL R51, RZ, 0x1, !P6 ;  /* 0x00000001ff337807 */ /* 0x000fc40007000000 */
[----:B------:R-:W-:Y:S01]  /*b6b0*/  LOP3.LUT R109, R109, R108, RZ, 0xfc, !PT ;  /* 0x0000006c6d6d7212 */ /* 0x000fe200078efcff */
[----:B------:R-:W-:Y:S01]  /*b6c0*/  IMAD.WIDE.U32 R48, R105, 0x10, R112 ;  /* 0x0000001069307825 */ /* 0x000fe200078e0070 */
[----:B------:R-:W-:-:S05]  /*b6d0*/  LOP3.LUT R108, R50, R51, RZ, 0xfc, !PT ;  /* 0x00000033326c7212 */ /* 0x000fca00078efcff */
        /* <DEDUP_REMOVED lines=20> */
.L_x_6219:
        /* <DEDUP_REMOVED lines=13> */
.L_x_6221:
[----:B------:R-:W-:Y:S05]  /*b8f0*/  BSYNC.RECONVERGENT B2 ;  /* 0x0000000000027941 */ /* 0x000fea0003800200 */
.L_x_6220:
        /* <DEDUP_REMOVED lines=42> */
.L_x_6218:
[----:B------:R-:W-:Y:S05]  /*bba0*/  BSYNC.RECONVERGENT B1 ;  /* 0x0000000000017941 */ /* 0x000fea0003800200 */
.L_x_6217:
        /* <DEDUP_REMOVED lines=25> */
.L_x_6224:
        /* <DEDUP_REMOVED lines=13> */
.L_x_6226:
[----:B------:R-:W-:Y:S05]  /*be10*/  BSYNC.RECONVERGENT B2 ;  /* 0x0000000000027941 */ /* 0x000fea0003800200 */
.L_x_6225:
        /* <DEDUP_REMOVED lines=42> */
.L_x_6223:
[----:B------:R-:W-:Y:S05]  /*c0c0*/  BSYNC.RECONVERGENT B1 ;  /* 0x0000000000017941 */ /* 0x000fea0003800200 */
.L_x_6222:
        /* <DEDUP_REMOVED lines=25> */
.L_x_6229:
        /* <DEDUP_REMOVED lines=13> */
.L_x_6231:
[----:B------:R-:W-:Y:S05]  /*c330*/  BSYNC.RECONVERGENT B2 ;  /* 0x0000000000027941 */ /* 0x000fea0003800200 */
.L_x_6230:
        /* <DEDUP_REMOVED lines=42> */
.L_x_6228:
[----:B------:R-:W-:Y:S05]  /*c5e0*/  BSYNC.RECONVERGENT B1 ;  /* 0x0000000000017941 */ /* 0x000fea0003800200 */
.L_x_6227:
        /* <DEDUP_REMOVED lines=24> */
.L_x_6234:
        /* <DEDUP_REMOVED lines=13> */
.L_x_6236:
[----:B------:R-:W-:Y:S05]  /*c840*/  BSYNC.RECONVERGENT B2 ;  /* 0x0000000000027941 */ /* 0x000fea0003800200 */
.L_x_6235:
        /* <DEDUP_REMOVED lines=42> */
.L_x_6233:
[----:B------:R-:W-:Y:S05]  /*caf0*/  BSYNC.RECONVERGENT B1 ;  /* 0x0000000000017941 */ /* 0x000fea0003800200 */
.L_x_6232:
        /* <DEDUP_REMOVED lines=24> */
.L_x_6239:
        /* <DEDUP_REMOVED lines=13> */
.L_x_6241:
[----:B------:R-:W-:Y:S05]  /*cd50*/  BSYNC.RECONVERGENT B2 ;  /* 0x0000000000027941 */ /* 0x000fea0003800200 */
.L_x_6240:
        /* <DEDUP_REMOVED lines=42> */
.L_x_6238:
[----:B------:R-:W-:Y:S05]  /*d000*/  BSYNC.RECONVERGENT B1 ;  /* 0x0000000000017941 */ /* 0x000fea0003800200 */
.L_x_6237:
        /* <DEDUP_REMOVED lines=24> */
.L_x_6244:
        /* <DEDUP_REMOVED lines=13> */
.L_x_6246:
[----:B------:R-:W-:Y:S05]  /*d260*/  BSYNC.RECONVERGENT B2 ;  /* 0x0000000000027941 */ /* 0x000fea0003800200 */
.L_x_6245:
        /* <DEDUP_REMOVED lines=40> */
[----:B------:R-:W-:Y:S01]  /*d4f0*/  MOV R100, R44 ;  /* 0x0000002c00647202 */ /* 0x000fe20000000f00 */
[----:B------:R-:W-:-:S07]  /*d500*/  IMAD.MOV.U32 R44, RZ, RZ, RZ ;  /* 0x000000ffff2c7224 */ /* 0x000fce00078e00ff */
.L_x_6243:
[----:B------:R-:W-:Y:S05]  /*d510*/  BSYNC.RECONVERGENT B1 ;  /* 0x0000000000017941 */ /* 0x000fea0003800200 */
.L_x_6242:
        /* <DEDUP_REMOVED lines=24> */
.L_x_6249:
        /* <DEDUP_REMOVED lines=13> */
.L_x_6251:
[----:B------:R-:W-:Y:S05]  /*d770*/  BSYNC.RECONVERGENT B2 ;  /* 0x0000000000027941 */ /* 0x000fea0003800200 */
.L_x_6250:
        /* <DEDUP_REMOVED lines=42> */
.L_x_6248:
[----:B------:R-:W-:Y:S05]  /*da20*/  BSYNC.RECONVERGENT B1 ;  /* 0x0000000000017941 */ /* 0x000fea0003800200 */
.L_x_6247:
        /* <DEDUP_REMOVED lines=24> */
.L_x_6254:
        /* <DEDUP_REMOVED lines=15> */
.L_x_6256:
[----:B------:R-:W-:Y:S05]  /*dca0*/  BSYNC.RECONVERGENT B2 ;  /* 0x0000000000027941 */ /* 0x000fea0003800200 */
.L_x_6255:
        /* <DEDUP_REMOVED lines=42> */
.L_x_6253:
[----:B------:R-:W-:Y:S05]  /*df50*/  BSYNC.RECONVERGENT B1 ;  /* 0x0000000000017941 */ /* 0x000fea0003800200 */
.L_x_6252:
[----:B------:R-:W-:Y:S01]  /*df60*/  I2FP.F32.U32 R45, R45 ;  /* 0x0000002d002d7245 */ /* 0x000fe20000201000 */
[----:B------:R-:W-:Y:S01]  /*df70*/  HADD2.F32 R44, -RZ, R51.H1_H1 ;  /* 0x30000033ff2c7230 */ /* 0x000fe20000004100 */
[----:B------:R-:W-:Y:S01]  /*df80*/  F2FP.F16.F32.PACK_AB R46, R110, R49 ;  /* 0x000000316e2e723e */ /* 0x000fe200000000ff */
[----:B------:R-:W-:Y:S02]  /*df90*/  HADD2.F32 R51, -RZ, R62.H1_H1 ;  /* 0x3000003eff337230 */ /* 0x000fe40000004100 */
        /* <DEDUP_REMOVED lines=8> */
[----:B------:R-:W-:Y:S02]  /*e020*/  F2FP.F16.F32.PACK_AB R45, R109, R48 ;  /* 0x000000306d2d723e */ /* 0x000fe400000000ff */
[----:B------:R-:W-:Y:S02]  /*e030*/  F2FP.F16.F32.PACK_AB R44, R108, R107 ;  /* 0x0000006b6c2c723e */ /* 0x000fe400000000ff */
[----:B------:R-:W-:Y:S01]  /*e040*/  F2FP.F16.F32.PACK_AB R47, R51, R50 ;  /* 0x00000032332f723e */ /* 0x000fe200000000ff */
[----:B------:R-:W-:Y:S06]  /*e050*/  BRA `(.L_x_6257) ;  /* 0x00000028002c7947 */ /* 0x000fec0003800000 */
.L_x_6216:
[----:B------:R-:W-:Y:S01]  /*e060*/  ISETP.NE.AND P1, PT, R107, 0x1, PT ;  /* 0x000000016b00780c */ /* 0x000fe20003f25270 */
[----:B------:R-:W-:Y:S01]  /*e070*/  BSSY.RECONVERGENT B1, `(.L_x_6258) ;  /* 0x0000047000017945 */ /* 0x000fe20003800200 */
[----:B-1----:R-:W-:Y:S02]  /*e080*/  HFMA2 R47, -RZ, RZ, 0, 1.1920928955078125e-07 ;  /* 0x00000002ff2f7431 */ /* 0x002fe400000001ff */
        /* <DEDUP_REMOVED lines=13> */
.L_x_6260:
        /* <DEDUP_REMOVED lines=13> */
.L_x_6262:
[----:B------:R-:W-:Y:S05]  /*e230*/  BSYNC.RECONVERGENT B2 ;  /* 0x0000000000027941 */ /* 0x000fea0003800200 */
.L_x_6261:
        /* <DEDUP_REMOVED lines=41> */
[----:B------:R-:W-:-:S07]  /*e4d0*/  LOP3.LUT R76, R90, R46, R45, 0x96, !PT ;  /* 0x0000002e5a4c7212 */ /* 0x000fce00078e962d */
.L_x_6259:
[----:B------:R-:W-:Y:S05]  /*e4e0*/  BSYNC.RECONVERGENT B1 ;  /* 0x0000000000017941 */ /* 0x000fea0003800200 */
.L_x_6258:
        /* <DEDUP_REMOVED lines=24> */
.L_x_6265:
        /* <DEDUP_REMOVED lines=13> */
.L_x_6267:
[----:B------:R-:W-:Y:S05]  /*e740*/  BSYNC.RECONVERGENT B2 ;  /* 0x0000000000027941 */ /* 0x000fea0003800200 */
.L_x_6266:
        /* <DEDUP_REMOVED lines=42> */
.L_x_6264:
[----:B------:R-:W-:Y:S05]  /*e9f0*/  BSYNC.RECONVERGENT B1 ;  /* 0x0000000000017941 */ /* 0x000fea0003800200 */
.L_x_6263:
        /* <DEDUP_REMOVED lines=24> */
.L_x_6270:
        /* <DEDUP_REMOVED lines=13> */
.L_x_6272:
[----:B------:R-:W-:Y:S05]  /*ec50*/  BSYNC.RECONVERGENT B2 ;  /* 0x0000000000027941 */ /* 0x000fea0003800200 */
.L_x_6271:
        /* <DEDUP_REMOVED lines=42> */
.L_x_6269:
[----:B------:R-:W-:Y:S05]  /*ef00*/  BSYNC.RECONVERGENT B1 ;  /* 0x0000000000017941 */ /* 0x000fea0003800200 */
.L_x_6268:
        /* <DEDUP_REMOVED lines=23> */
.L_x_6275:
        /* <DEDUP_REMOVED lines=13> */
.L_x_6277:
[----:B------:R-:W-:Y:S05]  /*f150*/  BSYNC.RECONVERGENT B2 ;  /* 0x0000000000027941 */ /* 0x000fea0003800200 */
.L_x_6276:
        /* <DEDUP_REMOVED lines=42> */
.L_x_6274:
[----:B------:R-:W-:Y:S05]  /*f400*/  BSYNC.RECONVERGENT B1 ;  /* 0x0000000000017941 */ /* 0x000fea0003800200 */
.L_x_6273:
        /* <DEDUP_REMOVED lines=23> */
.L_x_6280:
        /* <DEDUP_REMOVED lines=13> */
.L_x_6282:
[----:B------:R-:W-:Y:S05]  /*f650*/  BSYNC.RECONVERGENT B2 ;  /* 0x0000000000027941 */ /* 0x000fea0003800200 */
.L_x_6281:
        /* <DEDUP_REMOVED lines=42> */
.L_x_6279:
[----:B------:R-:W-:Y:S05]  /*f900*/  BSYNC.RECONVERGENT B1 ;  /* 0x0000000000017941 */ /* 0x000fea0003800200 */
.L_x_6278:
        /* <DEDUP_REMOVED lines=23> */
.L_x_6285:
        /* <DEDUP_REMOVED lines=13> */
.L_x_6287:
[----:B------:R-:W-:Y:S05]  /*fb50*/  BSYNC.RECONVERGENT B2 ;  /* 0x0000000000027941 */ /* 0x000fea0003800200 */
.L_x_6286:
        /* <DEDUP_REMOVED lines=40> */
[----:B------:R-:W-:Y:S02]  /*fde0*/  IMAD.MOV.U32 R100, RZ, RZ, R44 ;  /* 0x000000ffff647224 */ /* 0x000fe400078e002c */
[----:B------:R-:W-:-:S07]  /*fdf0*/  HFMA2 R44, -RZ, RZ, 0, 0 ;  /* 0x00000000ff2c7431 */ /* 0x000fce00000001ff */
.L_x_6284:
[----:B------:R-:W-:Y:S05]  /*fe00*/  BSYNC.RECONVERGENT B1 ;  /* 0x0000000000017941 */ /* 0x000fea0003800200 */
.L_x_6283:
        /* <DEDUP_REMOVED lines=23> */
.L_x_6290:
        /* <DEDUP_REMOVED lines=13> */
.L_x_6292:
[----:B------:R-:W-:Y:S05]  /*10050*/  BSYNC.RECONVERGENT B2 ;  /* 0x0000000000027941 */ /* 0x000fea0003800200 */
.L_x_6291:
        /* <DEDUP_REMOVED lines=42> */
.L_x_6289:
[----:B------:R-:W-:Y:S05]  /*10300*/  BSYNC.RECONVERGENT B1 ;  /* 0x0000000000017941 */ /* 0x000fea0003800200 */
.L_x_6288:
        /* <DEDUP_REMOVED lines=23> */
.L_x_6295:
        /* <DEDUP_REMOVED lines=15> */
.L_x_6297:
[----:B------:R-:W-:Y:S05]  /*10570*/  BSYNC.RECONVERGENT B2 ;  /* 0x0000000000027941 */ /* 0x000fea0003800200 */
.L_x_6296:
        /* <DEDUP_REMOVED lines=42> */
.L_x_6294:
[----:B------:R-:W-:Y:S05]  /*10820*/  BSYNC.RECONVERGENT B1 ;  /* 0x0000000000017941 */ /* 0x000fea0003800200 */
.L_x_6293:
[----:B------:R-:W-:Y:S01]  /*10830*/  I2FP.F32.U32 R45, R45 ;  /* 0x0000002d002d7245 */ /* 0x000fe20000201000 */
[----:B------:R-:W-:Y:S01]  /*10840*/  HADD2.F32 R44, -RZ, R51.H1_H1 ;  /* 0x30000033ff2c7230 */ /* 0x000fe20000004100 */
[----:B------:R-:W-:-:S03]  /*10850*/  F2FP.F16.F32.PACK_AB R46, R110, R49 ;  /* 0x000000316e2e723e */ /* 0x000fc600000000ff */
[----:B------:R-:W-:Y:S01]  /*10860*/  FFMA.FTZ R45, R45, R94, 1.1641532182693481445e-10 ;  /* 0x2f0000002d2d7423 */ /* 0x000fe2000001005e */
[----:B------:R-:W-:-:S04]  /*10870*/  FMUL.FTZ R44, R44, R95 ;  /* 0x0000005f2c2c7220 */ /* 0x000fc80000410000 */
[----:B------:R-:W-:Y:S01]  /*10880*/  FMUL.FTZ R44, R44, R85 ;  /* 0x000000552c2c7220 */ /* 0x000fe20000410000 */
[----:B------:R-:W-:Y:S02]  /*10890*/  FSETP.GTU.FTZ.AND P6, PT, R45, R84, PT ;  /* 0x000000542d00720b */ /* 0x000fe40003fdc000 */
[----:B------:R-:W-:Y:S02]  /*108a0*/  F2FP.F16.F32.PACK_AB R45, R109, R48 ;  /* 0x000000306d2d723e */ /* 0x000fe400000000ff */
[----:B------:R-:W-:Y:S01]  /*108b0*/  FSEL R51, R44, RZ, !P6 ;  /* 0x000000ff2c337208 */ /* 0x000fe20007000000 */
[----:B------:R-:W-:Y:S01]  /*108c0*/  HADD2.F32 R44, -RZ, R62.H1_H1 ;  /* 0x3000003eff2c7230 */ /* 0x000fe20000004100 */
[----:B------:R-:W-:-:S04]  /*108d0*/  PLOP3.LUT P6, PT, P6, PT, PT, 0x8, 0x80 ;  /* 0x000000000080781c */ /* 0x000fc800037ce170 */
[----:B------:R-:W-:Y:S01]  /*108e0*/  FMUL.FTZ R51, R44, R51 ;  /* 0x000000332c337220 */ /* 0x000fe20000410000 */
[----:B------:R-:W-:-:S04]  /*108f0*/  F2FP.F16.F32.PACK_AB R44, R108, R107 ;  /* 0x0000006b6c2c723e */ /* 0x000fc800000000ff */
[----:B------:R-:W-:-:S07]  /*10900*/  F2FP.F16.F32.PACK_AB R47, R51, R50 ;  /* 0x00000032332f723e */ /* 0x000fce00000000ff */
.L_x_6257:
[----:B------:R-:W0:Y:S01]  /*10910*/  @P0 LDC.64 R116, c[0x0][0x3a0] ;  /* 0x0000e800ff740b82 */ /* 0x000e220000000a00 */
[----:B------:R-:W-:Y:S01]  /*10920*/  SEL R115, RZ, 0x1000000, !P6 ;  /* 0x01000000ff737807 */ /* 0x000fe20007000000 */
[----:B------:R-:W-:Y:S01]  /*10930*/  IMAD.WIDE.U32 R120, R105, 0x10, R52 ;  /* 0x0000001069787825 */ /* 0x000fe200078e0034 */
[----:B------:R-:W-:Y:S02]  /*10940*/  ISETP.NE.AND P6, PT, R96, RZ, PT ;  /* 0x000000ff6000720c */ /* 0x000fe40003fc5270 */
[----:B------:R-:W-:Y:S02]  /*10950*/  SEL R96, RZ, 0x10000, !P5 ;  /* 0x00010000ff607807 */ /* 0x000fe40006800000 */
[----:B------:R-:W-:Y:S01]  /*10960*/  SEL R119, RZ, 0x100, !P4 ;  /* 0x00000100ff777807 */ /* 0x000fe20006000000 */
[----:B------:R1:W-:Y:S01]  /*10970*/  STG.E.128 desc[UR8][R120.64], R44 ;  /* 0x0000002c78007986 */ /* 0x0003e2000c101d08 */
[----:B------:R-:W-:Y:S02]  /*10980*/  ISETP.NE.AND P5, PT, R111, RZ, PT ;  /* 0x000000ff6f00720c */ /* 0x000fe40003fa5270 */
[----:B------:R-:W-:-:S02]  /*10990*/  LOP3.LUT R119, R119, R115, R96, 0xfe, !PT ;  /* 0x0000007377777212 */ /* 0x000fc400078efe60 */
[----:B------:R-:W-:Y:S02]  /*109a0*/  SEL R115, RZ, 0x1000000, !P2 ;  /* 0x01000000ff737807 */ /* 0x000fe40005000000 */
[----:B------:R-:W-:Y:S02]  /*109b0*/  SEL R111, RZ, 0x10000, !P1 ;  /* 0x00010000ff6f7807 */ /* 0x000fe40004800000 */
[----:B------:R-:W-:Y:S02]  /*109c0*/  SEL R96, RZ, 0x100, !P5 ;  /* 0x00000100ff607807 */ /* 0x000fe40006800000 */
[----:B------:R-:W-:Y:S02]  /*109d0*/  SEL R118, RZ, 0x1, !P3 ;  /* 0x00000001ff767807 */ /* 0x000fe40005800000 */
[----:B------:R-:W-:Y:S02]  /*109e0*/  LOP3.LUT R96, R96, R115, R111, 0xfe, !PT ;  /* 0x0000007360607212 */ /* 0x000fe400078efe6f */
[----:B------:R-:W-:-:S02]  /*109f0*/  SEL R111, RZ, 0x1, !P6 ;  /* 0x00000001ff6f7807 */ /* 0x000fc40007000000 */
[----:B------:R-:W-:Y:S01]  /*10a00*/  LOP3.LUT R119, R119, R118, RZ, 0xfc, !PT ;  /* 0x0000007677777212 */ /* 0x000fe200078efcff */
[----:B-1----:R-:W-:Y:S01]  /*10a10*/  IMAD.WIDE.U32 R120, R105, 0x8, R54 ;  /* 0x0000000869787825 */ /* 0x002fe200078e0036 */
[----:B------:R-:W-:-:S03]  /*10a20*/  LOP3.LUT R118, R96, R111, RZ, 0xfc, !PT ;  /* 0x0000006f60767212 */ /* 0x000fc600078efcff */
[----:B------:R-:W-:Y:S02]  /*10a30*/  VIADD R111, R57, 0x60 ;  /* 0x00000060396f7836 */ /* 0x000fe40000000000 */
[----:B------:R1:W-:Y:S02]  /*10a40*/  STG.E.64 desc[UR8][R120.64], R118 ;  /* 0x0000007678007986 */ /* 0x0003e4000c101b08 */
[----:B------:R-:W-:-:S04]  /*10a50*/  IMAD.WIDE.U32 R44, R111, 0x10, R112 ;  /* 0x000000106f2c7825 */ /* 0x000fc800078e0070 */
[----:B0-----:R-:W-:Y:S02]  /*10a60*/  @P0 IMAD.WIDE.U32 R116, R111, 0x10, R116 ;  /* 0x000000106f740825 */ /* 0x001fe400078e0074 */
[----:B------:R-:W5:Y:S04]  /*10a70*/  LDG.E.128 R44, desc[UR8][R44.64] ;  /* 0x000000082c2c7981 */ /* 0x000f68000c1e1d00 */
[----:B------:R1:W5:Y:S01]  /*10a80*/  @P0 LDG.E.128 R40, desc[UR8][R116.64] ;  /* 0x0000000874280981 */ /* 0x000362000c1e1d00 */
[----:B------:R-:W-:Y:S05]  /*10a90*/  @!P0 BRA `(.L_x_6298) ;  /* 0x00000028004c8947 */ /* 0x000fea0003800000 */
        /* <DEDUP_REMOVED lines=16> */
.L_x_6301:
[----:B------:R-:W-:Y:S01]  /*10ba0*/  VIADD R10, R10, 0x1 ;  /* 0x000000010a0a7836 */ /* 0x000fe20000000000 */
[----:B------:R-:W-:Y:S03]  /*10bb0*/  BSSY.RECONVERGENT B2, `(.L_x_6302) ;  /* 0x000000c000027945 */ /* 0x000fe60003800200 */
[C---:B-1----:R-:W-:Y:S01]  /*10bc0*/  IMAD.WIDE.U32 R116, R10.reuse, -0x2daee0ad, RZ ;  /* 0xd2511f530a747825 */ /* 0x042fe200078e00ff */
        /* <DEDUP_REMOVED lines=10> */
.L_x_6303:
[----:B------:R-:W-:Y:S05]  /*10c70*/  BSYNC.RECONVERGENT B2 ;  /* 0x0000000000027941 */ /* 0x000fea0003800200 */
.L_x_6302:
        /* <DEDUP_REMOVED lines=42> */
.L_x_6300:
[----:B------:R-:W-:Y:S05]  /*10f20*/  BSYNC.RECONVERGENT B1 ;  /* 0x0000000000017941 */ /* 0x000fea0003800200 */
.L_x_6299:
[----:B------:R-:W-:Y:S01]  /*10f30*/  I2FP.F32.U32 R113, R112 ;  /* 0x0000007000717245 */ /* 0x000fe20000201000 */
[----:B-----5:R-:W-:Y:S01]  /*10f40*/  HADD2.F32 R100, -RZ, R44.H0_H0 ;  /* 0x2000002cff647230 */ /* 0x020fe20000004100 */
[----:B------:R-:W-:Y:S01]  /*10f50*/  ISETP.NE.AND P1, PT, R115, 0x1, PT ;  /* 0x000000017300780c */ /* 0x000fe20003f25270 */
[----:B-1----:R-:W-:Y:S01]  /*10f60*/  HADD2.F32 R117, -RZ, R40.H0_H0 ;  /* 0x20000028ff757230 */ /* 0x002fe20000004100 */
        /* <DEDUP_REMOVED lines=21> */
.L_x_6306:
        /* <DEDUP_REMOVED lines=13> */
.L_x_6308:
[----:B------:R-:W-:Y:S05]  /*11190*/  BSYNC.RECONVERGENT B2 ;  /* 0x0000000000027941 */ /* 0x000fea0003800200 */
.L_x_6307:
        /* <DEDUP_REMOVED lines=39> */
[----:B------:R-:W-:Y:S02]  /*11410*/  IMAD.MOV.U32 R96, RZ, RZ, R114 ;  /* 0x000000ffff607224 */ /* 0x000fe400078e0072 */
[----:B------:R-:W-:Y:S01]  /*11420*/  HFMA2 R114, -RZ, RZ, 0, 0 ;  /* 0x00000000ff727431 */ /* 0x000fe200000001ff */
[----:B------:R-:W-:-:S07]  /*11430*/  LOP3.LUT R76, R90, R116, R115, 0x96, !PT ;  /* 0x000000745a4c7212 */ /* 0x000fce00078e9673 */
.L_x_6305:
[----:B------:R-:W-:Y:S05]  /*11440*/  BSYNC.RECONVERGENT B1 ;  /* 0x0000000000017941 */ /* 0x000fea0003800200 */
.L_x_6304:
        /* <DEDUP_REMOVED lines=24> */
.L_x_6311:
        /* <DEDUP_REMOVED lines=13> */
.L_x_6313:
[----:B------:R-:W-:Y:S05]  /*116a0*/  BSYNC.RECONVERGENT B2 ;  /* 0x0000000000027941 */ /* 0x000fea0003800200 */
.L_x_6312:
[----:B------:R-:W-:Y:S01]  /*116b0*/  LOP3.LUT R74, R73, UR7, R119, 0x96, !PT ;  /* 0x00000007494a7c12 */ /* 0x000fe2000f8e9677 */
[----:B------:R-:W-:-:S04]  /*116c0*/  IMAD.WIDE.U32 R116, R9, -0x326172a9, RZ ;  /* 0xcd9e8d5709747825 */ /* 0x000fc800078e00ff */
[----:B------:R-:W-:Y:S01]  /*116d0*/  HFMA2 R100, -RZ, RZ, 0, 0 ;  /* 0x00000000ff647431 */ /* 0x000fe200000001ff */
[----:B------:R-:W-:Y:S01]  /*116e0*/  MOV R44, R96 ;  /* 0x00000060002c7202 */ /* 0x000fe20000000f00 */
        /* <DEDUP_REMOVED lines=37> */
[----:B------:R-:W-:-:S07]  /*11940*/  LOP3.LUT R76, R90, R118, R117, 0x96, !PT ;  /* 0x000000765a4c7212 */ /* 0x000fce00078e9675 */
.L_x_6310:
[----:B------:R-:W-:Y:S05]  /*11950*/  BSYNC.RECONVERGENT B1 ;  /* 0x0000000000017941 */ /* 0x000fea0003800200 */
.L_x_6309:
        /* <DEDUP_REMOVED lines=24> */
.L_x_6316:
        /* <DEDUP_REMOVED lines=13> */
.L_x_6318:
[----:B------:R-:W-:Y:S05]  /*11bb0*/  BSYNC.RECONVERGENT B2 ;  /* 0x0000000000027941 */ /* 0x000fea0003800200 */
.L_x_6317:
        /* <DEDUP_REMOVED lines=42> */
.L_x_6315:
[----:B------:R-:W-:Y:S05]  /*11e60*/  BSYNC.RECONVERGENT B1 ;  /* 0x0000000000017941 */ /* 0x000fea0003800200 */
.L_x_6314:
        /* <DEDUP_REMOVED lines=24> */
.L_x_6321:
        /* <DEDUP_REMOVED lines=13> */
.L_x_6323:
[----:B------:R-:W-:Y:S05]  /*120c0*/  BSYNC.RECONVERGENT B2 ;  /* 0x0000000000027941 */ /* 0x000fea0003800200 */
.L_x_6322:
        /* <DEDUP_REMOVED lines=42> */
.L_x_6320:
[----:B------:R-:W-:Y:S05]  /*12370*/  BSYNC.RECONVERGENT B1 ;  /* 0x0000000000017941 */ /* 0x000fea0003800200 */
.L_x_6319:
        /* <DEDUP_REMOVED lines=24> */
.L_x_6326:
        /* <DEDUP_REMOVED lines=13> */
.L_x_6328:
[----:B------:R-:W-:Y:S05]  /*125d0*/  BSYNC.RECONVERGENT B2 ;  /* 0x0000000000027941 */ /* 0x000fea0003800200 */
.L_x_6327:
        /* <DEDUP_REMOVED lines=10> */
[----:B------:R-:W-:-:S05]  /*12680*/  LOP3.LUT R74, R74, UR15, R45, 0x96, !PT ;  /* 0x0000000f4a4a7c12 */ /* 0x000fca000f8e962d */
[----:B------:R-:W-:-:S05]  /*12690*/  IMAD.WIDE.U32 R74, R74, -0x2daee0ad, RZ ;  /* 0xd2511f534a4a7825 */ /* 0x000fca00078e00ff */
[----:B------:R-:W-:Y:S01]  /*126a0*/  LOP3.LUT R75, R86, R118, R75, 0x96, !PT ;  /* 0x00000076564b7212 */ /* 0x000fe200078e964b */
[----:B------:R-:W-:-:S05]  /*126b0*/  IMAD.WIDE.U32 R118, R119, -0x326172a9, RZ ;  /* 0xcd9e8d5777767825 */ /* 0x000fca00078e00ff */
[----:B------:R-:W-:-:S05]  /*126c0*/  LOP3.LUT R44, R93, R44, R119, 0x96, !PT ;  /* 0x0000002c5d2c7212 */ /* 0x000fca00078e9677 */
        /* <DEDUP_REMOVED lines=23> */
[----:B------:R-:W-:Y:S01]  /*12840*/  LOP3.LUT R76, R90, R118, R75, 0x96, !PT ;  /* 0x000000765a4c7212 */ /* 0x000fe200078e964b */
[----:B------:R-:W-:-:S04]  /*12850*/  IMAD.WIDE.U32 R74, R100, -0x326172a9, RZ ;  /* 0xcd9e8d57644a7825 */ /* 0x000fc800078e00ff */
[----:B------:R-:W-:Y:S01]  /*12860*/  HFMA2 R100, -RZ, RZ, 0, 0 ;  /* 0x00000000ff647431 */ /* 0x000fe200000001ff */
[----:B------:R-:W-:-:S07]  /*12870*/  LOP3.LUT R75, R44, UR24, R75, 0x96, !PT ;  /* 0x000000182c4b7c12 */ /* 0x000fce000f8e964b */
.L_x_6325:
[----:B------:R-:W-:Y:S05]  /*12880*/  BSYNC.RECONVERGENT B1 ;  /* 0x0000000000017941 */ /* 0x000fea0003800200 */
.L_x_6324:
        /* <DEDUP_REMOVED lines=24> */
.L_x_6331:
        /* <DEDUP_REMOVED lines=13> */
.L_x_6333:
[----:B------:R-:W-:Y:S05]  /*12ae0*/  BSYNC.RECONVERGENT B2 ;  /* 0x0000000000027941 */ /* 0x000fea0003800200 */
.L_x_6332:
        /* <DEDUP_REMOVED lines=39> */
[----:B------:R-:W-:-:S05]  /*12d60*/  IMAD.WIDE.U32 R74, R46, -0x326172a9, RZ ;  /* 0xcd9e8d572e4a7825 */ /* 0x000fca00078e00ff */
[----:B------:R-:W-:Y:S01]  /*12d70*/  LOP3.LUT R75, R44, UR24, R75, 0x96, !PT ;  /* 0x000000182c4b7c12 */ /* 0x000fe2000f8e964b */
[----:B------:R-:W-:-:S07]  /*12d80*/  HFMA2 R44, -RZ, RZ, 0, 0 ;  /* 0x00000000ff2c7431 */ /* 0x000fce00000001ff */
.L_x_6330:
[----:B------:R-:W-:Y:S05]  /*12d90*/  BSYNC.RECONVERGENT B1 ;  /* 0x0000000000017941 */ /* 0x000fea0003800200 */
.L_x_6329:
        /* <DEDUP_REMOVED lines=24> */
.L_x_6336:
        /* <DEDUP_REMOVED lines=15> */
.L_x_6338:
[----:B------:R-:W-:Y:S05]  /*13010*/  BSYNC.RECONVERGENT B2 ;  /* 0x0000000000027941 */ /* 0x000fea0003800200 */
.L_x_6337:
        /* <DEDUP_REMOVED lines=12> */
[----:B------:R-:W-:-:S05]  /*130e0*/  IMAD.WIDE.U32 R44, R45, -0x326172a9, RZ ;  /* 0xcd9e8d572d2c7825 */ /* 0x000fca00078e00ff */
[----:B------:R-:W-:Y:S01]  /*130f0*/  LOP3.LUT R45, R93, R120, R45, 0x96, !PT ;  /* 0x000000785d2d7212 */ /* 0x000fe200078e962d */
[----:B------:R-:W-:-:S05]  /*13100*/  IMAD.WIDE.U32 R120, R121, -0x2daee0ad, RZ ;  /* 0xd2511f5379787825 */ /* 0x000fca00078e00ff */
[----:B------:R-:W-:-:S05]  /*13110*/  LOP3.LUT R74, R86, R74, R121, 0x96, !PT ;  /* 0x0000004a564a7212 */ /* 0x000fca00078e9679 */
[----:B------:R-:W-:-:S05]  /*13120*/  IMAD.WIDE.U32 R74, R74, -0x326172a9, RZ ;  /* 0xcd9e8d574a4a7825 */ /* 0x000fca00078e00ff */
        /* <DEDUP_REMOVED lines=8> */
[----:B------:R-:W-:Y:S01]  /*131b0*/  LOP3.LUT R88, R88, R44, R75, 0x96, !PT ;  /* 0x0000002c58587212 */ /* 0x000fe200078e964b */
[----:B------:R-:W-:-:S04]  /*131c0*/  IMAD.WIDE.U32 R44, R45, -0x2daee0ad, RZ ;  /* 0xd2511f532d2c7825 */ /* 0x000fc800078e00ff */
[----:B------:R-:W-:Y:S01]  /*131d0*/  IMAD.WIDE.U32 R88, R88, -0x2daee0ad, RZ ;  /* 0xd2511f5358587825 */ /* 0x000fe200078e00ff */
[----:B------:R-:W-:-:S04]  /*131e0*/  LOP3.LUT R45, R92, R86, R45, 0x96, !PT ;  /* 0x000000565c2d7212 */ /* 0x000fc800078e962d */
        /* <DEDUP_REMOVED lines=13> */
.L_x_6335:
[----:B------:R-:W-:Y:S05]  /*132c0*/  BSYNC.RECONVERGENT B1 ;  /* 0x0000000000017941 */ /* 0x000fea0003800200 */
.L_x_6334:
[----:B------:R-:W-:Y:S01]  /*132d0*/  HADD2.F32 R44, -RZ, R47.H1_H1 ;  /* 0x3000002fff2c7230 */ /* 0x000fe20000004100 */
[----:B------:R-:W-:Y:S01]  /*132e0*/  I2FP.F32.U32 R45, R45 ;  /* 0x0000002d002d7245 */ /* 0x000fe20000201000 */
[----:B------:R-:W-:Y:S01]  /*132f0*/  HADD2.F32 R47, -RZ, R72.H1_H1 ;  /* 0x30000048ff2f7230 */ /* 0x000fe20000004100 */
[----:B------:R-:W-:Y:S02]  /*13300*/  F2FP.F16.F32.PACK_AB R46, R118, R116 ;  /* 0x00000074762e723e */ /* 0x000fe400000000ff */
[----:B------:R-:W-:Y:S01]  /*13310*/  FMUL.FTZ R44, R44, R95 ;  /* 0x0000005f2c2c7220 */ /* 0x000fe20000410000 */
[----:B------:R-:W-:-:S03]  /*13320*/  FFMA.FTZ R45, R45, R94, 1.1641532182693481445e-10 ;  /* 0x2f0000002d2d7423 */ /* 0x000fc6000001005e */
[----:B------:R-:W-:Y:S01]  /*13330*/  FMUL.FTZ R44, R44, R85 ;  /* 0x000000552c2c7220 */ /* 0x000fe20000410000 */
[----:B------:R-:W-:Y:S01]  /*13340*/  HADD2.F32 R85, -RZ, R43.H1_H1 ;  /* 0x3000002bff557230 */ /* 0x000fe20000004100 */
        /* <DEDUP_REMOVED lines=8> */
.L_x_6298:
        /* <DEDUP_REMOVED lines=16> */
.L_x_6342:
[----:B------:R-:W-:Y:S01]  /*134d0*/  IADD3 R10, PT, PT, R10, 0x1, RZ ;  /* 0x000000010a0a7810 */ /* 0x000fe20007ffe0ff */
[----:B------:R-:W-:Y:S03]  /*134e0*/  BSSY.RECONVERGENT B2, `(.L_x_6343) ;  /* 0x000000c000027945 */ /* 0x000fe60003800200 */
[C---:B------:R-:W-:Y:S01]  /*134f0*/  ISETP.NE.AND P0, PT, R10.reuse, RZ, PT ;  /* 0x000000ff0a00720c */ /* 0x040fe20003f05270 */
[----:B-1----:R-:W-:-:S12]  /*13500*/  IMAD.WIDE.U32 R116, R10, -0x2daee0ad, RZ ;  /* 0xd2511f530a747825 */ /* 0x002fd800078e00ff */
        /* <DEDUP_REMOVED lines=9> */
.L_x_6344:
[----:B------:R-:W-:Y:S05]  /*135a0*/  BSYNC.RECONVERGENT B2 ;  /* 0x0000000000027941 */ /* 0x000fea0003800200 */
.L_x_6343:
        /* <DEDUP_REMOVED lines=40> */
[----:B------:R-:W-:Y:S02]  /*13830*/  LOP3.LUT R76, R90, R114, R113, 0x96, !PT ;  /* 0x000000725a4c7212 */ /* 0x000fe400078e9671 */
[----:B------:R-:W-:-:S07]  /*13840*/  MOV R112, R100 ;  /* 0x0000006400707202 */ /* 0x000fce0000000f00 */
.L_x_6341:
[----:B------:R-:W-:Y:S05]  /*13850*/  BSYNC.RECONVERGENT B1 ;  /* 0x0000000000017941 */ /* 0x000fea0003800200 */
.L_x_6340:
        /* <DEDUP_REMOVED lines=24> */
.L_x_6347:
        /* <DEDUP_REMOVED lines=13> */
.L_x_6349:
[----:B------:R-:W-:Y:S05]  /*13ab0*/  BSYNC.RECONVERGENT B2 ;  /* 0x0000000000027941 */ /* 0x000fea0003800200 */
.L_x_6348:
        /* <DEDUP_REMOVED lines=42> */
.L_x_6346:
[----:B------:R-:W-:Y:S05]  /*13d60*/  BSYNC.RECONVERGENT B1 ;  /* 0x0000000000017941 */ /* 0x000fea0003800200 */
.L_x_6345:
[----:B------:R-:W-:Y:S01]  /*13d70*/  I2FP.F32.U32 R115, R100 ;  /* 0x0000006400737245 */ /* 0x000fe20000201000 */
[----:B------:R-:W-:Y:S01]  /*13d80*/  HADD2.F32 R44, -RZ, R44.H1_H1 ;  /* 0x3000002cff2c7230 */ /* 0x000fe20000004100 */
[----:B------:R-:W-:Y:S01]  /*13d90*/  ISETP.NE.AND P1, PT, R114, 0x1, PT ;  /* 0x000000017200780c */ /* 0x000fe20003f25270 */
[----:B------:R-:W-:Y:S01]  /*13da0*/  BSSY.RECONVERGENT B1, `(.L_x_6350) ;  /* 0x000004c000017945 */ /* 0x000fe20003800200 */
[----:B-1----:R-:W-:Y:S02]  /*13db0*/  HFMA2 R116, -RZ, RZ, 0, 1.1920928955078125e-07 ;  /* 0x00000002ff747431 */ /* 0x002fe400000001ff */
[----:B------:R-:W-:Y:S01]  /*13dc0*/  FFMA.FTZ R115, R115, R94, 1.1641532182693481445e-10 ;  /* 0x2f00000073737423 */ /* 0x000fe2000001005e */
[----:B------:R-:W-:-:S04]  /*13dd0*/  FMUL.FTZ R44, R44, R95 ;  /* 0x0000005f2c2c7220 */ /* 0x000fc80000410000 */
[----:B------:R-:W-:Y:S01]  /*13de0*/  FMUL.FTZ R44, R44, R85 ;  /* 0x000000552c2c7220 */ /* 0x000fe20000410000 */
[----:B------:R-:W-:-:S04]  /*13df0*/  FSETP.GTU.FTZ.AND P0, PT, R115, R84, PT ;  /* 0x000000547300720b */ /* 0x000fc80003f1c000 */
[----:B------:R-:W-:Y:S01]  /*13e00*/  FSEL R115, R44, RZ, !P0 ;  /* 0x000000ff2c737208 */ /* 0x000fe20004000000 */
[----:B------:R-:W-:Y:S01]  /*13e10*/  HADD2.F32 R44, -RZ, R68.H1_H1 ;  /* 0x30000044ff2c7230 */ /* 0x000fe20000004100 */
[----:B------:R-:W-:-:S04]  /*13e20*/  PLOP3.LUT P0, PT, P0, PT, PT, 0x8, 0x80 ;  /* 0x000000000080781c */ /* 0x000fc8000070e170 */
[----:B------:R-:W-:Y:S01]  /*13e30*/  FMUL.FTZ R115, R44, R115 ;  /* 0x000000732c737220 */ /* 0x000fe20000410000 */
        /* <DEDUP_REMOVED lines=10> */
.L_x_6352:
        /* <DEDUP_REMOVED lines=13> */
.L_x_6354:
[----:B------:R-:W-:Y:S05]  /*13fb0*/  BSYNC.RECONVERGENT B2 ;  /* 0x0000000000027941 */ /* 0x000fea0003800200 */
.L_x_6353:
        /* <DEDUP_REMOVED lines=42> */
.L_x_6351:
[----:B------:R-:W-:Y:S05]  /*14260*/  BSYNC.RECONVERGENT B1 ;  /* 0x0000000000017941 */ /* 0x000fea0003800200 */
.L_x_6350:
        /* <DEDUP_REMOVED lines=23> */
.L_x_6357:
        /* <DEDUP_REMOVED lines=13> */
.L_x_6359:
[----:B------:R-:W-:Y:S05]  /*144b0*/  BSYNC.RECONVERGENT B2 ;  /* 0x0000000000027941 */ /* 0x000fea0003800200 */
.L_x_6358:
[----:B------:R-:W-:Y:S01]  /*144c0*/  LOP3.LUT R74, R73, UR7, R119, 0x96, !PT ;  /* 0x00000007494a7c12 */ /* 0x000fe2000f8e9677 */
[----:B------:R-:W-:-:S04]  /*144d0*/  IMAD.WIDE.U32 R116, R9, -0x326172a9, RZ ;  /* 0xcd9e8d5709747825 */ /* 0x000fc800078e00ff */
[----:B------:R-:W-:Y:S01]  /*144e0*/  IMAD.WIDE.U32 R74, R74, -0x326172a9, RZ ;  /* 0xcd9e8d574a4a7825 */ /* 0x000fe200078e00ff */
[----:B------:R-:W-:-:S03]  /*144f0*/  LOP3.LUT R117, R6, UR6, R117, 0x96, !PT ;  /* 0x0000000606757c12 */ /* 0x000fc6000f8e9675 */
[----:B------:R-:W-:Y:S01]  /*14500*/  IMAD.MOV.U32 R44, RZ, RZ, R96 ;  /* 0x000000ffff2c7224 */ /* 0x000fe200078e0060 */
[----:B------:R-:W-:Y:S01]  /*14510*/  LOP3.LUT R119, R91, R116, R75, 0x96, !PT ;  /* 0x000000745b777212 */ /* 0x000fe200078e964b */
[----:B------:R-:W-:-:S04]  /*14520*/  IMAD.WIDE.U32 R116, R117, -0x2daee0ad, RZ ;  /* 0xd2511f5375747825 */ /* 0x000fc800078e00ff */
[----:B------:R-:W-:Y:S01]  /*14530*/  IMAD.MOV.U32 R100, RZ, RZ, RZ ;  /* 0x000000ffff647224 */ /* 0x000fe200078e00ff */
        /* <DEDUP_REMOVED lines=33> */
[----:B------:R-:W-:-:S07]  /*14750*/  MOV R96, R116 ;  /* 0x0000007400607202 */ /* 0x000fce0000000f00 */
.L_x_6356:
[----:B------:R-:W-:Y:S05]  /*14760*/  BSYNC.RECONVERGENT B1 ;  /* 0x0000000000017941 */ /* 0x000fea0003800200 */
.L_x_6355:
        /* <DEDUP_REMOVED lines=13> */
[----:B------:R-:W-:Y:S01]  /*14840*/  HFMA2 R44, -RZ, RZ, 0, 1.1920928955078125e-07 ;  /* 0x00000002ff2c7431 */ /* 0x000fe200000001ff */
        /* <DEDUP_REMOVED lines=9> */
.L_x_6362:
        /* <DEDUP_REMOVED lines=13> */
.L_x_6364:
[----:B------:R-:W-:Y:S05]  /*149b0*/  BSYNC.RECONVERGENT B2 ;  /* 0x0000000000027941 */ /* 0x000fea0003800200 */
.L_x_6363:
        /* <DEDUP_REMOVED lines=42> */
.L_x_6361:
[----:B------:R-:W-:Y:S05]  /*14c60*/  BSYNC.RECONVERGENT B1 ;  /* 0x0000000000017941 */ /* 0x000fea0003800200 */
.L_x_6360:
        /* <DEDUP_REMOVED lines=8> */
[----:B------:R-:W-:-:S03]  /*14cf0*/  HADD2.F32 R45, -RZ, R71.H0_H0 ;  /* 0x20000047ff2d7230 */ /* 0x000fc60000004100 */
[----:B------:R-:W-:Y:S01]  /*14d00*/  FSEL R116, R100, RZ, !P3 ;  /* 0x000000ff64747208 */ /* 0x000fe20005800000 */
[----:B------:R-:W-:Y:S01]  /*14d10*/  HFMA2 R100, -RZ, RZ, 0, 1.1920928955078125e-07 ;  /* 0x00000002ff647431 */ /* 0x000fe200000001ff */
        /* <DEDUP_REMOVED lines=12> */
.L_x_6367:
        /* <DEDUP_REMOVED lines=13> */
.L_x_6369:
[----:B------:R-:W-:Y:S05]  /*14eb0*/  BSYNC.RECONVERGENT B2 ;  /* 0x0000000000027941 */ /* 0x000fea0003800200 */
.L_x_6368:
        /* <DEDUP_REMOVED lines=37> */
[----:B------:R-:W-:Y:S02]  /*15110*/  LOP3.LUT R76, R90, R118, R75, 0x96, !PT ;  /* 0x000000765a4c7212 */ /* 0x000fe400078e964b */
[----:B------:R-:W-:Y:S01]  /*15120*/  MOV R96, R74 ;  /* 0x0000004a00607202 */ /* 0x000fe20000000f00 */
[----:B------:R-:W-:-:S04]  /*15130*/  IMAD.WIDE.U32 R74, R100, -0x326172a9, RZ ;  /* 0xcd9e8d57644a7825 */ /* 0x000fc800078e00ff */
[----:B------:R-:W-:Y:S01]  /*15140*/  IMAD.MOV.U32 R100, RZ, RZ, RZ ;  /* 0x000000ffff647224 */ /* 0x000fe200078e00ff */
[----:B------:R-:W-:-:S07]  /*15150*/  LOP3.LUT R75, R44, UR24, R75, 0x96, !PT ;  /* 0x000000182c4b7c12 */ /* 0x000fce000f8e964b */
.L_x_6366:
[----:B------:R-:W-:Y:S05]  /*15160*/  BSYNC.RECONVERGENT B1 ;  /* 0x0000000000017941 */ /* 0x000fea0003800200 */
.L_x_6365:
        /* <DEDUP_REMOVED lines=23> */
.L_x_6372:
        /* <DEDUP_REMOVED lines=13> */
.L_x_6374:
[----:B------:R-:W-:Y:S05]  /*153b0*/  BSYNC.RECONVERGENT B2 ;  /* 0x0000000000027941 */ /* 0x000fea0003800200 */
.L_x_6373:
        /* <DEDUP_REMOVED lines=39> */
[----:B------:R-:W-:-:S05]  /*15630*/  IMAD.WIDE.U32 R74, R46, -0x326172a9, RZ ;  /* 0xcd9e8d572e4a7825 */ /* 0x000fca00078e00ff */
[----:B------:R-:W-:Y:S01]  /*15640*/  LOP3.LUT R75, R44, UR24, R75, 0x96, !PT ;  /* 0x000000182c4b7c12 */ /* 0x000fe2000f8e964b */
[----:B------:R-:W-:-:S07]  /*15650*/  IMAD.MOV.U32 R44, RZ, RZ, RZ ;  /* 0x000000ffff2c7224 */ /* 0x000fce00078e00ff */
.L_x_6371:
[----:B------:R-:W-:Y:S05]  /*15660*/  BSYNC.RECONVERGENT B1 ;  /* 0x0000000000017941 */ /* 0x000fea0003800200 */
.L_x_6370:
        /* <DEDUP_REMOVED lines=10> */
[----:B------:R-:W-:Y:S01]  /*15710*/  FSEL R119, R46, RZ, !P5 ;  /* 0x000000ff2e777208 */ /* 0x000fe20006800000 */
[----:B------:R-:W-:Y:S01]  /*15720*/  HADD2.F32 R46, -RZ, R72.H0_H0 ;  /* 0x20000048ff2e7230 */ /* 0x000fe20000004100 */
[----:B------:R-:W-:-:S04]  /*15730*/  PLOP3.LUT P5, PT, P5, PT, PT, 0x8, 0x80 ;  /* 0x000000000080781c */ /* 0x000fc80002fae170 */
[----:B------:R-:W-:Y:S01]  /*15740*/  FMUL.FTZ R119, R46, R119 ;  /* 0x000000772e777220 */ /* 0x000fe20000410000 */
        /* <DEDUP_REMOVED lines=9> */
.L_x_6377:
        /* <DEDUP_REMOVED lines=15> */
.L_x_6379:
[----:B------:R-:W-:Y:S05]  /*158d0*/  BSYNC.RECONVERGENT B2 ;  /* 0x0000000000027941 */ /* 0x000fea0003800200 */
.L_x_6378:
        /* <DEDUP_REMOVED lines=38> */
[----:B------:R-:W-:-:S04]  /*15b40*/  IMAD.WIDE.U32 R74, R75, -0x326172a9, RZ ;  /* 0xcd9e8d574b4a7825 */ /* 0x000fc800078e00ff */
[----:B------:R-:W-:Y:S01]  /*15b50*/  IMAD.MOV.U32 R45, RZ, RZ, R96 ;  /* 0x000000ffff2d7224 */ /* 0x000fe200078e0060 */
[----:B------:R-:W-:Y:S02]  /*15b60*/  LOP3.LUT R75, R86, UR24, R75, 0x96, !PT ;  /* 0x00000018564b7c12 */ /* 0x000fe4000f8e964b */
[----:B------:R-:W-:-:S07]  /*15b70*/  MOV R96, R44 ;  /* 0x0000002c00607202 */ /* 0x000fce0000000f00 */
.L_x_6376:
[----:B------:R-:W-:Y:S05]  /*15b80*/  BSYNC.RECONVERGENT B1 ;  /* 0x0000000000017941 */ /* 0x000fea0003800200 */
.L_x_6375:
[----:B------:R-:W-:Y:S01]  /*15b90*/  HADD2.F32 R44, -RZ, R47.H1_H1 ;  /* 0x3000002fff2c7230 */ /* 0x000fe20000004100 */
[----:B------:R-:W-:Y:S01]  /*15ba0*/  I2FP.F32.U32 R45, R45 ;  /* 0x0000002d002d7245 */ /* 0x000fe20000201000 */
[----:B------:R-:W-:Y:S01]  /*15bb0*/  HADD2.F32 R47, -RZ, R72.H1_H1 ;  /* 0x30000048ff2f7230 */ /* 0x000fe20000004100 */
[----:B------:R-:W-:Y:S02]  /*15bc0*/  F2FP.F16.F32.PACK_AB R46, R118, R116 ;  /* 0x00000074762e723e */ /* 0x000fe400000000ff */
[----:B------:R-:W-:Y:S01]  /*15bd0*/  FMUL.FTZ R44, R44, R95 ;  /* 0x0000005f2c2c7220 */ /* 0x000fe20000410000 */
[----:B------:R-:W-:-:S03]  /*15be0*/  FFMA.FTZ R45, R45, R94, 1.1641532182693481445e-10 ;  /* 0x2f0000002d2d7423 */ /* 0x000fc6000001005e */
[----:B------:R-:W-:Y:S02]  /*15bf0*/  FMUL.FTZ R44, R44, R85 ;  /* 0x000000552c2c7220 */ /* 0x000fe40000410000 */
[----:B------:R-:W-:Y:S02]  /*15c00*/  FSETP.GTU.FTZ.AND P6, PT, R45, R84, PT ;  /* 0x000000542d00720b */ /* 0x000fe40003fdc000 */
[----:B------:R-:W-:Y:S02]  /*15c10*/  F2FP.F16.F32.PACK_AB R45, R117, R114 ;  /* 0x00000072752d723e */ /* 0x000fe400000000ff */
[----:B------:R-:W-:Y:S02]  /*15c20*/  FSEL R84, R44, RZ, !P6 ;  /* 0x000000ff2c547208 */ /* 0x000fe40007000000 */
[----:B------:R-:W-:Y:S02]  /*15c30*/  PLOP3.LUT P6, PT, P6, PT, PT, 0x8, 0x80 ;  /* 0x000000000080781c */ /* 0x000fe400037ce170 */
[----:B------:R-:W-:Y:S01]  /*15c40*/  F2FP.F16.F32.PACK_AB R44, R115, R113 ;  /* 0x00000071732c723e */ /* 0x000fe200000000ff */
[----:B------:R-:W-:-:S05]  /*15c50*/  FMUL.FTZ R84, R47, R84 ;  /* 0x000000542f547220 */ /* 0x000fca0000410000 */
[----:B------:R-:W-:-:S07]  /*15c60*/  F2FP.F16.F32.PACK_AB R47, R84, R119 ;  /* 0x00000077542f723e */ /* 0x000fce00000000ff */
.L_x_6339:
        /* <DEDUP_REMOVED lines=11> */
[----:B------:R-:W-:Y:S01]  /*15d20*/  ISETP.NE.AND P6, PT, R112, RZ, PT ;  /* 0x000000ff7000720c */ /* 0x000fe20003fc5270 */
[----:B------:R-:W-:Y:S01]  /*15d30*/  FADD.FTZ R87, R86, R79 ;  /* 0x0000004f56577221 */ /* 0x000fe20000010000 */
[----:B------:R-:W-:Y:S01]  /*15d40*/  LOP3.LUT R90, R90, R85, R91, 0xfe, !PT ;  /* 0x000000555a5a7212 */ /* 0x000fe200078efe5b */
[----:B------:R-:W-:Y:S01]  /*15d50*/  UMOV UR4, 0xffffffff ;  /* 0xffffffff00047882 */ /* 0x000fe20000000000 */
[----:B------:R-:W-:Y:S01]  /*15d60*/  SEL R85, RZ, 0x1, !P3 ;  /* 0x00000001ff557807 */ /* 0x000fe20005800000 */
[----:B------:R-:W-:Y:S01]  /*15d70*/  FADD.FTZ R86, R87, R78 ;  /* 0x0000004e57567221 */ /* 0x000fe20000010000 */
[----:B------:R-:W-:-:S03]  /*15d80*/  LOP3.LUT P0, RZ, R56, 0x1f, RZ, 0xc0, !PT ;  /* 0x0000001f38ff7812 */ /* 0x000fc6000780c0ff */
        /* <DEDUP_REMOVED lines=18> */
[----:B------:R-:W-:-:S03]  /*15eb0*/  SEL R87, RZ, 0x10000, !P1 ;  /* 0x00010000ff577807 */ /* 0x000fc60004800000 */
[----:B------:R-:W-:Y:S01]  /*15ec0*/  FADD.FTZ R86, R86, R51 ;  /* 0x0000003356567221 */ /* 0x000fe20000010000 */
[----:B------:R-:W-:Y:S02]  /*15ed0*/  LOP3.LUT R88, R88, R89, R87, 0xfe, !PT ;  /* 0x0000005958587212 */ /* 0x000fe400078efe57 */
[----:B------:R-:W-:Y:S01]  /*15ee0*/  SEL R89, RZ, 0x1, !P6 ;  /* 0x00000001ff597807 */ /* 0x000fe20007000000 */
        /* <DEDUP_REMOVED lines=97> */
.L_x_6393:
[----:B------:R-:W-:Y:S01]  /*16500*/  FMUL.FTZ R44, R52, R52 ;  /* 0x00000034342c7220 */ /* 0x000fe20000410000 */
[----:B------:R-:W-:Y:S01]  /*16510*/  ISETP.NE.AND P1, PT, RZ, UR13, PT ;  /* 0x0000000dff007c0c */ /* 0x000fe2000bf25270 */
[----:B01----:R-:W-:Y:S01]  /*16520*/  FADD.FTZ R54, R54, R55 ;  /* 0x0000003736367221 */ /* 0x003fe20000010000 */
[----:B------:R-:W-:Y:S02]  /*16530*/  HADD2.F32 R47, -RZ, R20.H0_H0 ;  /* 0x20000014ff2f7230 */ /* 0x000fe40000004100 */
[----:B------:R-:W-:Y:S01]  /*16540*/  FSEL R46, R44, RZ, P1 ;  /* 0x000000ff2c2e7208 */ /* 0x000fe20000800000 */
[----:B------:R-:W-:Y:S01]  /*16550*/  FFMA.FTZ R45, R54, R45, UR14 ;  /* 0x0000000e362d7e23 */ /* 0x000fe2000801002d */
[----:B------:R-:W-:Y:S01]  /*16560*/  FSEL R44, R52, RZ, !P1 ;  /* 0x000000ff342c7208 */ /* 0x000fe20004800000 */
[----:B------:R-:W-:Y:S02]  /*16570*/  HADD2.F32 R53, -RZ, R36.H1_H1 ;  /* 0x30000024ff357230 */ /* 0x000fe40000004100 */
[----:B------:R-:W-:Y:S01]  /*16580*/  FADD.FTZ R45, R45, R46 ;  /* 0x0000002e2d2d7221 */ /* 0x000fe20000010000 */
[----:B------:R-:W-:-:S02]  /*16590*/  HADD2.F32 R55, -RZ, R19.H0_H0 ;  /* 0x20000013ff377230 */ /* 0x000fc40000004100 */
[C---:B------:R-:W-:Y:S01]  /*165a0*/  FADD.FTZ R46, -R44.reuse, R77 ;  /* 0x0000004d2c2e7221 */ /* 0x040fe20000010100 */
[C---:B------:R-:W-:Y:S01]  /*165b0*/  FADD.FTZ R58, -R44.reuse, R58 ;  /* 0x0000003a2c3a7221 */ /* 0x040fe20000010100 */
[----:B------:R0:W1:Y:S01]  /*165c0*/  MUFU.RSQ R77, R45 ;  /* 0x0000002d004d7308 */ /* 0x0000620000001400 */
[C---:B------:R-:W-:Y:S01]  /*165d0*/  FADD.FTZ R54, -R44.reuse, R59 ;  /* 0x0000003b2c367221 */ /* 0x040fe20000010100 */
[C---:B------:R-:W-:Y:S01]  /*165e0*/  FADD.FTZ R56, -R44.reuse, R79 ;  /* 0x0000004f2c387221 */ /* 0x040fe20000010100 */
[C---:B------:R-:W-:Y:S01]  /*165f0*/  FADD.FTZ R122, -R44.reuse, R49 ;  /* 0x000000312c7a7221 */ /* 0x040fe20000010100 */
[C---:B------:R-:W-:Y:S01]  /*16600*/  FADD.FTZ R124, -R44.reuse, R50 ;  /* 0x000000322c7c7221 */ /* 0x040fe20000010100 */
        /* <DEDUP_REMOVED lines=27> */
[----:B0-----:R-:W-:-:S02]  /*167c0*/  HADD2.F32 R45, -RZ, R20.H1_H1 ;  /* 0x30000014ff2d7230 */ /* 0x001fc40000004100 */
[C---:B-1----:R-:W-:Y:S01]  /*167d0*/  FMUL.FTZ R58, R77.reuse, R58 ;  /* 0x0000003a4d3a7220 */ /* 0x042fe20000410000 */
[----:B------:R-:W-:Y:S02]  /*167e0*/  HADD2.F32 R59, -RZ, R37.H0_H0 ;  /* 0x20000025ff3b7230 */ /* 0x000fe40000004100 */
[C---:B------:R-:W-:Y:S01]  /*167f0*/  FMUL.FTZ R46, R77.reuse, R46 ;  /* 0x0000002e4d2e7220 */ /* 0x040fe20000410000 */
[----:B------:R-:W-:Y:S02]  /*16800*/  HADD2.F32 R81, -RZ, R19.H1_H1 ;  /* 0x30000013ff517230 */ /* 0x000fe40000004100 */
[C---:B------:R-:W-:Y:S01]  /*16810*/  FMUL.FTZ R44, R77.reuse, R54 ;  /* 0x000000364d2c7220 */ /* 0x040fe20000410000 */
[----:B------:R-:W-:Y:S02]  /*16820*/  HADD2.F32 R85, -RZ, R37.H1_H1 ;  /* 0x30000025ff557230 */ /* 0x000fe40000004100 */
[----:B------:R-:W-:Y:S01]  /*16830*/  FMUL.FTZ R79, R77, R56 ;  /* 0x000000384d4f7220 */ /* 0x000fe20000410000 */
[----:B------:R-:W-:Y:S01]  /*16840*/  FFMA.FTZ R54, R58, R47, R49 ;  /* 0x0000002f3a367223 */ /* 0x000fe20000010031 */
[----:B------:R-:W-:Y:S01]  /*16850*/  FFMA.FTZ R49, R46, R45, R53 ;  /* 0x0000002d2e317223 */ /* 0x000fe20000010035 */
[----:B------:R-:W-:Y:S01]  /*16860*/  FFMA.FTZ R56, R44, R55, R59 ;  /* 0x000000372c387223 */ /* 0x000fe2000001003b */
[----:B------:R-:W-:Y:S01]  /*16870*/  FFMA.FTZ R53, R79, R81, R85 ;  /* 0x000000514f357223 */ /* 0x000fe20000010055 */
[----:B------:R-:W-:-:S02]  /*16880*/  HADD2.F32 R47, -RZ, R18.H1_H1 ;  /* 0x30000012ff2f7230 */ /* 0x000fc40000004100 */
[C---:B------:R-:W-:Y:S01]  /*16890*/  FMUL.FTZ R46, R77.reuse, R86 ;  /* 0x000000564d2e7220 */ /* 0x040fe20000410000 */
[----:B------:R-:W-:Y:S02]  /*168a0*/  HADD2.F32 R55, -RZ, R38.H1_H1 ;  /* 0x30000026ff377230 */ /* 0x000fe40000004100 */
[C---:B------:R-:W-:Y:S01]  /*168b0*/  FMUL.FTZ R78, R77.reuse, R78 ;  /* 0x0000004e4d4e7220 */ /* 0x040fe20000410000 */
        /* <DEDUP_REMOVED lines=29> */
[C---:B------:R-:W-:Y:S01]  /*16a90*/  FMUL.FTZ R104, R77.reuse, R104 ;  /* 0x000000684d687220 */ /* 0x040fe20000410000 */
        /* <DEDUP_REMOVED lines=50> */
[--C-:B------:R-:W-:Y:S01]  /*16dc0*/  HADD2.F32 R48, -RZ, R66.reuse.H0_H0 ;  /* 0x20000042ff307230 */ /* 0x100fe20000004100 */
[----:B------:R-:W0:Y:S01]  /*16dd0*/  @!P0 LDC.64 R120, c[0x0][0x3c0] ;  /* 0x0000f000ff788b82 */ /* 0x000e220000000a00 */
[--C-:B------:R-:W-:Y:S02]  /*16de0*/  HADD2.F32 R58, -RZ, R25.reuse.H0_H0 ;  /* 0x20000019ff3a7230 */ /* 0x100fe40000004100 */
[----:B------:R-:W-:Y:S01]  /*16df0*/  FFMA.FTZ R98, R98, R59, R79 ;  /* 0x0000003b62627223 */ /* 0x000fe2000001004f */
[----:B------:R-:W-:Y:S02]  /*16e00*/  HADD2.F32 R85, -RZ, R66.H1_H1 ;  /* 0x30000042ff557230 */ /* 0x000fe40000004100 */
[----:B------:R-:W-:Y:S01]  /*16e10*/  FMUL.FTZ R104, R77, R117 ;  /* 0x000000754d687220 */ /* 0x000fe20000410000 */
[----:B------:R-:W-:-:S02]  /*16e20*/  HADD2.F32 R107, -RZ, R25.H1_H1 ;  /* 0x30000019ff6b7230 */ /* 0x000fc40000004100 */
[----:B------:R-:W-:Y:S01]  /*16e30*/  FFMA.FTZ R99, R99, R48, R58 ;  /* 0x0000003063637223 */ /* 0x000fe2000001003a */
[----:B------:R-:W-:Y:S01]  /*16e40*/  HADD2.F32 R95, -RZ, R67.H0_H0 ;  /* 0x20000043ff5f7230 */ /* 0x000fe20000004100 */
[----:B------:R-:W1:Y:S01]  /*16e50*/  LDC.64 R44, c[0x0][0x428] ;  /* 0x00010a00ff2c7b82 */ /* 0x000e620000000a00 */
[----:B------:R-:W-:Y:S01]  /*16e60*/  HADD2.F32 R51, -RZ, R24.H0_H0 ;  /* 0x20000018ff337230 */ /* 0x000fe20000004100 */
[----:B------:R-:W-:Y:S01]  /*16e70*/  F2FP.F16.F32.PACK_AB R47, R47, R80 ;  /* 0x000000502f2f723e */ /* 0x000fe200000000ff */
[----:B------:R-:W-:Y:S01]  /*16e80*/  FMUL.FTZ R50, R77, R50 ;  /* 0x000000324d327220 */ /* 0x000fe20000410000 */
[----:B------:R-:W-:Y:S01]  /*16e90*/  F2FP.F16.F32.PACK_AB R46, R46, R81 ;  /* 0x000000512e2e723e */ /* 0x000fe200000000ff */
[----:B------:R-:W-:Y:S01]  /*16ea0*/  FFMA.FTZ R104, R104, R85, R107 ;  /* 0x0000005568687223 */ /* 0x000fe2000001006b */
[----:B------:R-:W-:Y:S02]  /*16eb0*/  HADD2.F32 R85, -RZ, R69.H0_H0 ;  /* 0x20000045ff557230 */ /* 0x000fe40000004100 */
[----:B------:R-:W-:Y:S01]  /*16ec0*/  FFMA.FTZ R95, R50, R95, R51 ;  /* 0x0000005f325f7223 */ /* 0x000fe20000010033 */
[----:B------:R-:W2:Y:S01]  /*16ed0*/  @!P0 LDC.64 R58, c[0x0][0x3c8] ;  /* 0x0000f200ff3a8b82 */ /* 0x000ea20000000a00 */
[----:B------:R-:W-:-:S02]  /*16ee0*/  HADD2.F32 R109, -RZ, R27.H0_H0 ;  /* 0x2000001bff6d7230 */ /* 0x000fc40000004100 */
[C---:B------:R-:W-:Y:S01]  /*16ef0*/  FMUL.FTZ R112, R77.reuse, R119 ;  /* 0x000000774d707220 */ /* 0x040fe20000410000 */
[----:B------:R-:W-:Y:S02]  /*16f00*/  HADD2.F32 R51, -RZ, R65.H0_H0 ;  /* 0x20000041ff337230 */ /* 0x000fe40000004100 */
[C---:B------:R-:W-:Y:S01]  /*16f10*/  FMUL.FTZ R110, R77.reuse, R116 ;  /* 0x000000744d6e7220 */ /* 0x040fe20000410000 */
[----:B------:R-:W-:Y:S02]  /*16f20*/  HADD2.F32 R79, -RZ, R26.H0_H0 ;  /* 0x2000001aff4f7230 */ /* 0x000fe40000004100 */
[C---:B------:R-:W-:Y:S01]  /*16f30*/  FMUL.FTZ R84, R77.reuse, R84 ;  /* 0x000000544d547220 */ /* 0x040fe20000410000 */
[----:B------:R-:W-:Y:S01]  /*16f40*/  HADD2.F32 R113, -RZ, R69.H1_H1 ;  /* 0x30000045ff717230 */ /* 0x000fe20000004100 */
[----:B------:R-:W3:Y:S01]  /*16f50*/  LDC.64 R80, c[0x0][0x380] ;  /* 0x0000e000ff507b82 */ /* 0x000ee20000000a00 */
[----:B------:R-:W-:Y:S02]  /*16f60*/  HADD2.F32 R115, -RZ, R27.H1_H1 ;  /* 0x3000001bff737230 */ /* 0x000fe40000004100 */
[----:B------:R-:W-:Y:S01]  /*16f70*/  FMUL.FTZ R107, R77, R118 ;  /* 0x000000764d6b7220 */ /* 0x000fe20000410000 */
[----:B------:R-:W-:-:S02]  /*16f80*/  HADD2.F32 R48, -RZ, R65.H1_H1 ;  /* 0x30000041ff307230 */ /* 0x000fc40000004100 */
[----:B------:R-:W-:Y:S01]  /*16f90*/  FFMA.FTZ R112, R112, R85, R109 ;  /* 0x0000005570707223 */ /* 0x000fe2000001006d */
[----:B------:R-:W-:Y:S02]  /*16fa0*/  HADD2.F32 R50, -RZ, R26.H1_H1 ;  /* 0x3000001aff327230 */ /* 0x000fe40000004100 */
[----:B------:R-:W-:Y:S01]  /*16fb0*/  FFMA.FTZ R110, R110, R51, R79 ;  /* 0x000000336e6e7223 */ /* 0x000fe2000001004f */
[----:B------:R-:W-:Y:S01]  /*16fc0*/  FFMA.FTZ R109, R84, R113, R115 ;  /* 0x00000071546d7223 */ /* 0x000fe20000010073 */
[----:B0-----:R-:W-:Y:S01]  /*16fd0*/  @!P0 IMAD.WIDE R120, R16, 0x4, R120 ;  /* 0x0000000410788825 */ /* 0x001fe200078e0278 */
[----:B------:R-:W-:-:S03]  /*16fe0*/  F2FP.F16.F32.PACK_AB R51, R97, R102 ;  /* 0x000000666133723e */ /* 0x000fc600000000ff */
[----:B------:R-:W-:Y:S01]  /*16ff0*/  FFMA.FTZ R107, R107, R48, R50 ;  /* 0x000000306b6b7223 */ /* 0x000fe20000010032 */
[----:B------:R-:W-:Y:S01]  /*17000*/  F2FP.F16.F32.PACK_AB R48, R55, R86 ;  /* 0x000000563730723e */ /* 0x000fe200000000ff */
[--C-:B-1----:R-:W-:Y:S01]  /*17010*/  IMAD.WIDE.U32 R78, R57, 0x10, R44.reuse ;  /* 0x00000010394e7825 */ /* 0x102fe200078e002c */
[----:B------:R0:W-:Y:S01]  /*17020*/  @!P0 STG.E desc[UR8][R120.64], R52 ;  /* 0x0000003478008986 */ /* 0x0001e2000c101908 */
[----:B------:R-:W-:Y:S02]  /*17030*/  F2FP.F16.F32.PACK_AB R50, R94, R93 ;  /* 0x0000005d5e32723e */ /* 0x000fe400000000ff */
[--C-:B------:R-:W-:Y:S01]  /*17040*/  IMAD.WIDE.U32 R82, R83, 0x10, R44.reuse ;  /* 0x0000001053527825 */ /* 0x100fe200078e002c */
[----:B------:R-:W-:Y:S02]  /*17050*/  F2FP.F16.F32.PACK_AB R55, R103, R108 ;  /* 0x0000006c6737723e */ /* 0x000fe400000000ff */
[----:B------:R-:W-:Y:S01]  /*17060*/  F2FP.F16.F32.PACK_AB R57, R104, R99 ;  /* 0x000000636839723e */ /* 0x000fe200000000ff */
[----:B------:R-:W-:-:S04]  /*17070*/  IMAD.WIDE.U32 R84, R105, 0x10, R44 ;  /* 0x0000001069547825 */ /* 0x000fc800078e002c */
[----:B------:R-:W-:Y:S01]  /*17080*/  IMAD.WIDE.U32 R114, R111, 0x10, R44 ;  /* 0x000000106f727825 */ /* 0x000fe200078e002c */
[----:B------:R-:W-:Y:S02]  /*17090*/  F2FP.F16.F32.PACK_AB R44, R49, R54 ;  /* 0x00000036312c723e */ /* 0x000fe400000000ff */
[----:B------:R-:W-:Y:S01]  /*170a0*/  F2FP.F16.F32.PACK_AB R49, R87, R88 ;  /* 0x000000585731723e */ /* 0x000fe200000000ff */
[----:B--2---:R-:W-:Y:S01]  /*170b0*/  @!P0 IMAD.WIDE R86, R16, 0x4, R58 ;  /* 0x0000000410568825 */ /* 0x004fe200078e023a */
[----:B------:R-:W-:Y:S02]  /*170c0*/  F2FP.F16.F32.PACK_AB R45, R53, R56 ;  /* 0x00000038352d723e */ /* 0x000fe400000000ff */
[----:B------:R-:W-:Y:S02]  /*170d0*/  F2FP.F16.F32.PACK_AB R54, R101, R106 ;  /* 0x0000006a6536723e */ /* 0x000fe400000000ff */
[----:B------:R-:W-:Y:S01]  /*170e0*/  F2FP.F16.F32.PACK_AB R53, R91, R92 ;  /* 0x0000005c5b35723e */ /* 0x000fe200000000ff */
[----:B------:R1:W-:Y:S01]  /*170f0*/  @!P0 STG.E desc[UR8][R86.64], R77 ;  /* 0x0000004d56008986 */ /* 0x0003e2000c101908 */
[----:B0-----:R-:W-:-:S02]  /*17100*/  F2FP.F16.F32.PACK_AB R52, R89, R90 ;  /* 0x0000005a5934723e */ /* 0x001fc400000000ff */
[----:B------:R-:W-:Y:S01]  /*17110*/  F2FP.F16.F32.PACK_AB R59, R109, R112 ;  /* 0x000000706d3b723e */ /* 0x000fe200000000ff */
[----:B------:R1:W-:Y:S01]  /*17120*/  STG.E.128 desc[UR8][R78.64], R44 ;  /* 0x0000002c4e007986 */ /* 0x0003e2000c101d08 */
[----:B------:R-:W-:Y:S02]  /*17130*/  F2FP.F16.F32.PACK_AB R58, R107, R110 ;  /* 0x0000006e6b3a723e */ /* 0x000fe400000000ff */
[----:B------:R-:W-:Y:S01]  /*17140*/  F2FP.F16.F32.PACK_AB R56, R98, R95 ;  /* 0x0000005f6238723e */ /* 0x000fe200000000ff */
[----:B------:R1:W-:Y:S01]  /*17150*/  STG.E.128 desc[UR8][R82.64], R48 ;  /* 0x0000003052007986 */ /* 0x0003e2000c101d08 */
[----:B---3--:R-:W-:-:S03]  /*17160*/  LEA R16, R80, R16, 0x2 ;  /* 0x0000001050107211 */ /* 0x008fc600078e10ff */
[----:B------:R1:W-:Y:S01]  /*17170*/  STG.E.128 desc[UR8][R84.64], R52 ;  /* 0x0000003454007986 */ /* 0x0003e2000c101d08 */
[----:B------:R-:W-:-:S03]  /*17180*/  ISETP.GE.AND P0, PT, R16, R81, PT ;  /* 0x000000511000720c */ /* 0x000fc60003f06270 */
[----:B------:R1:W-:Y:S10]  /*17190*/  STG.E.128 desc[UR8][R114.64], R56 ;  /* 0x0000003872007986 */ /* 0x0003f4000c101d08 */
[----:B------:R-:W-:Y:S05]  /*171a0*/  @!P0 BRA `(.L_x_6381) ;  /* 0xfffffe9800dc8947 */ /* 0x000fea000383ffff */
[----:B------:R-:W-:Y:S05]  /*171b0*/  BSYNC B0 ;  /* 0x0000000000007941 */ /* 0x000fea0003800000 */
.L_x_6052:
[----:B------:R-:W-:Y:S05]  /*171c0*/  EXIT ;  /* 0x000000000000794d */ /* 0x000fea0003800000 */
.L_x_6380:
[----:B------:R-:W-:Y:S01]  /*171d0*/  HFMA2 R87, -RZ, RZ, 0, 1.847743988037109375e-06 ;  /* 0x0000001fff577431 */ /* 0x000fe200000001ff */
[----:B------:R-:W-:Y:S01]  /*171e0*/  BSSY B1, `(.L_x_6382) ;  /* 0x0000006000017945 */ /* 0x000fe20003800000 */
[----:B------:R-:W-:Y:S02]  /*171f0*/  IMAD.MOV.U32 R86, RZ, RZ, 0x1 ;  /* 0x00000001ff567424 */ /* 0x000fe400078e00ff */
[----:B------:R-:W-:-:S07]  /*17200*/  IMAD.MOV.U32 R56, RZ, RZ, -0x1 ;  /* 0xffffffffff387424 */ /* 0x000fce00078e00ff */
[----:B------:R-:W-:Y:S05]  /*17210*/  WARPSYNC.COLLECTIVE R56, `(.L_x_6383) ;  /* 0x0000000038087348 */ /* 0x000fea0003c00000 */
[----:B------:R0:W1:Y:S02]  /*17220*/  SHFL.BFLY P1, R55, R85, R86, R87 ;  /* 0x0c00005655377389 */ /* 0x0000640000020057 */
[----:B01----:R-:W-:Y:S05]  /*17230*/  ENDCOLLECTIVE ;  /* 0x000000000000791b */ /* 0x003fea0003800000 */
.L_x_6383:
[----:B------:R-:W-:Y:S05]  /*17240*/  BSYNC B1 ;  /* 0x0000000000017941 */ /* 0x000fea0003800000 */
.L_x_6382:
        /* <DEDUP_REMOVED lines=9> */
.L_x_6384:
        /* <DEDUP_REMOVED lines=8> */
.L_x_6385:
[----:B------:R-:W-:Y:S01]  /*17360*/  HFMA2 R86, -RZ, RZ, 0, 4.76837158203125e-07 ;  /* 0x00000008ff567431 */ /* 0x000fe200000001ff */
[----:B------:R-:W-:-:S05]  /*17370*/  MOV R44, R55 ;  /* 0x00000037002c7202 */ /* 0x000fca0000000f00 */
[----:B------:R-:W-:-:S04]  /*17380*/  FADD.FTZ R53, R47, R44 ;  /* 0x0000002c2f357221 */ /* 0x000fc80000010000 */
[----:B------:R-:W-:-:S07]  /*17390*/  IMAD.MOV.U32 R85, RZ, RZ, R53 ;  /* 0x000000ffff557224 */ /* 0x000fce00078e0035 */
[----:B------:R-:W-:Y:S05]  /*173a0*/  WARPSYNC.COLLECTIVE R56, `(.L_x_6386) ;  /* 0x0000000038087348 */ /* 0x000fea0003c00000 */
[----:B------:R0:W1:Y:S02]  /*173b0*/  SHFL.BFLY P1, R55, R85, R86, R87 ;  /* 0x0c00005655377389 */ /* 0x0000640000020057 */
[----:B01----:R-:W-:Y:S05]  /*173c0*/  ENDCOLLECTIVE ;  /* 0x000000000000791b */ /* 0x003fea0003800000 */
.L_x_6386:
[----:B------:R-:W-:Y:S02]  /*173d0*/  IMAD.MOV.U32 R86, RZ, RZ, 0x10 ;  /* 0x00000010ff567424 */ /* 0x000fe400078e00ff */
[----:B------:R-:W-:-:S04]  /*173e0*/  IMAD.MOV.U32 R44, RZ, RZ, R55 ;  /* 0x000000ffff2c7224 */ /* 0x000fc800078e0037 */
[----:B------:R-:W-:-:S05]  /*173f0*/  FADD.FTZ R54, R53, R44 ;  /* 0x0000002c35367221 */ /* 0x000fca0000010000 */
[----:B------:R-:W-:-:S07]  /*17400*/  MOV R85, R54 ;  /* 0x0000003600557202 */ /* 0x000fce0000000f00 */
[----:B------:R-:W-:Y:S05]  /*17410*/  WARPSYNC.COLLECTIVE R56, `(.L_x_6387) ;  /* 0x0000000038087348 */ /* 0x000fea0003c00000 */
[----:B------:R0:W1:Y:S02]  /*17420*/  SHFL.BFLY P1, R55, R85, R86, R87 ;  /* 0x0c00005655377389 */ /* 0x0000640000020057 */
[----:B01----:R-:W-:Y:S05]  /*17430*/  ENDCOLLECTIVE ;  /* 0x000000000000791b */ /* 0x003fea0003800000 */
.L_x_6387:
[----:B------:R-:W-:Y:S02]  /*17440*/  IMAD.MOV.U32 R86, RZ, RZ, 0x1 ;  /* 0x00000001ff567424 */ /* 0x000fe400078e00ff */
        /* <DEDUP_REMOVED lines=70> */
.L_x_6388:
[----:B------:R-:W-:Y:S01]  /*178b0*/  HFMA2 R86, -RZ, RZ, 0, 1.1920928955078125e-07 ;  /* 0x00000002ff567431 */ /* 0x000fe200000001ff */
[----:B------:R-:W-:-:S05]  /*178c0*/  MOV R47, R55 ;  /* 0x00000037002f7202 */ /* 0x000fca0000000f00 */
[----:B------:R-:W-:-:S04]  /*178d0*/  FADD.FTZ R47, R44, R47 ;  /* 0x0000002f2c2f7221 */ /* 0x000fc80000010000 */
[----:B------:R-:W-:-:S07]  /*178e0*/  IMAD.MOV.U32 R85, RZ, RZ, R47 ;  /* 0x000000ffff557224 */ /* 0x000fce00078e002f */
[----:B------:R-:W-:Y:S05]  /*178f0*/  WARPSYNC.COLLECTIVE R56, `(.L_x_6389) ;  /* 0x0000000038087348 */ /* 0x000fea0003c00000 */
[----:B------:R0:W1:Y:S02]  /*17900*/  SHFL.BFLY P1, R55, R85, R86, R87 ;  /* 0x0c00005655377389 */ /* 0x0000640000020057 */
[----:B01----:R-:W-:Y:S05]  /*17910*/  ENDCOLLECTIVE ;  /* 0x000000000000791b */ /* 0x003fea0003800000 */
.L_x_6389:
[----:B------:R-:W-:Y:S02]  /*17920*/  IMAD.MOV.U32 R86, RZ, RZ, 0x4 ;  /* 0x00000004ff567424 */ /* 0x000fe400078e00ff */
[----:B------:R-:W-:-:S04]  /*17930*/  IMAD.MOV.U32 R46, RZ, RZ, R55 ;  /* 0x000000ffff2e7224 */ /* 0x000fc800078e0037 */
[----:B------:R-:W-:-:S05]  /*17940*/  FADD.FTZ R46, R47, R46 ;  /* 0x0000002e2f2e7221 */ /* 0x000fca0000010000 */
[----:B------:R-:W-:-:S07]  /*17950*/  MOV R85, R46 ;  /* 0x0000002e00557202 */ /* 0x000fce0000000f00 */
[----:B------:R-:W-:Y:S05]  /*17960*/  WARPSYNC.COLLECTIVE R56, `(.L_x_6390) ;  /* 0x0000000038087348 */ /* 0x000fea0003c00000 */
[----:B------:R0:W1:Y:S02]  /*17970*/  SHFL.BFLY P1, R55, R85, R86, R87 ;  /* 0x0c00005655377389 */ /* 0x0000640000020057 */
[----:B01----:R-:W-:Y:S05]  /*17980*/  ENDCOLLECTIVE ;  /* 0x000000000000791b */ /* 0x003fea0003800000 */
.L_x_6390:
[----:B------:R-:W-:Y:S01]  /*17990*/  HFMA2 R86, -RZ, RZ, 0, 4.76837158203125e-07 ;  /* 0x00000008ff567431 */ /* 0x000fe200000001ff */
[----:B------:R-:W-:-:S05]  /*179a0*/  MOV R53, R55 ;  /* 0x0000003700357202 */ /* 0x000fca0000000f00 */
[----:B------:R-:W-:-:S04]  /*179b0*/  FADD.FTZ R53, R46, R53 ;  /* 0x000000352e357221 */ /* 0x000fc80000010000 */
[----:B------:R-:W-:-:S07]  /*179c0*/  IMAD.MOV.U32 R85, RZ, RZ, R53 ;  /* 0x000000ffff557224 */ /* 0x000fce00078e0035 */
[----:B------:R-:W-:Y:S05]  /*179d0*/  WARPSYNC.COLLECTIVE R56, `(.L_x_6391) ;  /* 0x0000000038087348 */ /* 0x000fea0003c00000 */
[----:B------:R0:W1:Y:S02]  /*179e0*/  SHFL.BFLY P1, R55, R85, R86, R87 ;  /* 0x0c00005655377389 */ /* 0x0000640000020057 */
[----:B01----:R-:W-:Y:S05]  /*179f0*/  ENDCOLLECTIVE ;  /* 0x000000000000791b */ /* 0x003fea0003800000 */
.L_x_6391:
[----:B------:R-:W-:Y:S02]  /*17a00*/  IMAD.MOV.U32 R86, RZ, RZ, 0x10 ;  /* 0x00000010ff567424 */ /* 0x000fe400078e00ff */
[----:B------:R-:W-:-:S04]  /*17a10*/  IMAD.MOV.U32 R54, RZ, RZ, R55 ;  /* 0x000000ffff367224 */ /* 0x000fc800078e0037 */
[----:B------:R-:W-:-:S05]  /*17a20*/  FADD.FTZ R54, R53, R54 ;  /* 0x0000003635367221 */ /* 0x000fca0000010000 */
[----:B------:R-:W-:-:S07]  /*17a30*/  MOV R85, R54 ;  /* 0x0000003600557202 */ /* 0x000fce0000000f00 */
[----:B------:R-:W-:Y:S05]  /*17a40*/  WARPSYNC.COLLECTIVE R56, `(.L_x_6392) ;  /* 0x0000000038087348 */ /* 0x000fea0003c00000 */
[----:B------:R0:W1:Y:S02]  /*17a50*/  SHFL.BFLY P1, R55, R85, R86, R87 ;  /* 0x0c00005655377389 */ /* 0x0000640000020057 */
[----:B01----:R-:W-:Y:S05]  /*17a60*/  ENDCOLLECTIVE ;  /* 0x000000000000791b */ /* 0x003fea0003800000 */
.L_x_6392:
[----:B------:R-:W-:Y:S05]  /*17a70*/  BRA `(.L_x_6393) ;  /* 0xffffffe800a07947 */ /* 0x000fea000383ffff */
.L_x_6394:
        /* <DEDUP_REMOVED lines=16> */
.L_x_37257:


//--------------------- .text._ZN10layer_norm13ln_fwd_kernelINS_13Kernel_traitsI6__halfS2_S2_S2_fjLj1024ELj1ELj4ELj1ELj16ENS_18Kernel_traits_baseILj1024ES2_S2_S2_S2_fjLj128EEEEELb1ELb1ELb1ELb0EEEvNS_9FwdParamsE --------------------------
	.section	.text._ZN10layer_norm13ln_fwd_kernelINS_13Kernel_traitsI6__halfS2_S2_S2_fjLj1024ELj1ELj4ELj1ELj16ENS_18Kernel_traits_baseILj1024ES2_S2_S2_S2_fjLj128EEEEELb1ELb1ELb1ELb0EEEvNS_9FwdParamsE,"ax",@progbits
	.align	128
        .global         _ZN10layer_norm13ln_fwd_kernelINS_13Kernel_traitsI6__halfS2_S2_S2_fjLj1024ELj1ELj4ELj1ELj16ENS_18Kernel_traits_baseILj1024ES2_S2_S2_S2_fjLj128EEEEELb1ELb1ELb1ELb0EEEvNS_9FwdParamsE
        .type           _ZN10layer_norm13ln_fwd_kernelINS_13Kernel_traitsI6__halfS2_S2_S2_fjLj1024ELj1ELj4ELj1ELj16ENS_18Kernel_traits_baseILj1024ES2_S2_S2_S2_fjLj128EEEEELb1ELb1ELb1ELb0EEEvNS_9FwdParamsE,@function
        .size           _ZN10layer_norm13ln_fwd_kernelINS_13Kernel_traitsI6__halfS2_S2_S2_fjLj1024ELj1ELj4ELj1ELj16ENS_18Kernel_traits_baseILj1024ES2_S2_S2_S2_fjLj128EEEEELb1ELb1ELb1ELb0EEEvNS_9FwdParamsE,(.L_x_37258 - _ZN10layer_norm13ln_fwd_kernelINS_13Kernel_traitsI6__halfS2_S2_S2_fjLj1024ELj1ELj4ELj1ELj16ENS_18Kernel_traits_baseILj1024ES2_S2_S2_S2_fjLj128EEEEELb1ELb1ELb1ELb0EEEvNS_9FwdParamsE)
        .other          _ZN10layer_norm13ln_fwd_kernelINS_13Kernel_traitsI6__halfS2_S2_S2_fjLj1024ELj1ELj4ELj1ELj16ENS_18Kernel_traits_baseILj1024ES2_S2_S2_S2_fjLj128EEEEELb1ELb1ELb1ELb0EEEvNS_9FwdParamsE,@"STO_CUDA_ENTRY STV_DEFAULT"
_ZN10layer_norm13ln_fwd_kernelINS_13Kernel_traitsI6__halfS2_S2_S2_fjLj1024ELj1ELj4ELj1ELj16ENS_18Kernel_traits_baseILj1024ES2_S2_S2_S2_fjLj128EEEEELb1ELb1ELb1ELb0EEEvNS_9FwdParamsE:
.text._ZN10layer_norm13ln_fwd_kernelINS_13Kernel_traitsI6__halfS2_S2_S2_fjLj1024ELj1ELj4ELj1ELj16ENS_18Kernel_traits_baseILj1024ES2_S2_S2_S2_fjLj128EEEEELb1ELb1ELb1ELb0EEEvNS_9FwdParamsE:
        /* <DEDUP_REMOVED lines=19> */
[----:B----4-:R-:W-:-:S02]  /*0130*/  LOP3.LUT R122, R121, 0x1f, RZ, 0xc0, !PT ;  /* 0x0000001f797a7812 */ /* 0x010fc400078ec0ff */
[----:B------:R-:W-:-:S04]  /*0140*/  SHF.R.S32.HI R0, RZ, 0x1f, R11 ;  /* 0x0000001fff007819 */ /* 0x000fc8000001140b */
[----:B------:R-:W3:Y:S01]  /*0150*/  LDC R8, c[0x0][0x360] ;  /* 0x0000d800ff087b82 */ /* 0x000ee20000000800 */
[----:B------:R-:W-:Y:S01]  /*0160*/  LEA.HI R120, R0, R11, RZ, 0x3 ;  /* 0x0000000b00787211 */ /* 0x000fe200078f18ff */
[----:B-1----:R-:W-:Y:S02]  /*0170*/  USHF.L.U32 UR8, UR9, 0x2, URZ ;  /* 0x0000000209087899 */ /* 0x002fe400080006ff */
[--C-:B---3--:R-:W-:Y:S01]  /*0180*/  IMAD R0, R8, UR9, R121.reuse ;  /* 0x0000000908007c24 */ /* 0x108fe2000f8e0279 */
[----:B------:R-:W-:-:S04]  /*0190*/  SHF.R.U32.HI R121, RZ, 0x5, R121 ;  /* 0x00000005ff797819 */ /* 0x000fc80000011679 */
[----:B------:R-:W-:Y:S02]  /*01a0*/  LOP3.LUT R121, R121, UR8, RZ, 0xfc, !PT ;  /* 0x0000000879797c12 */ /* 0x000fe4000f8efcff */
[----:B--2---:R-:W-:Y:S02]  /*01b0*/  @P0 R2UR UR4, R2 ;  /* 0x00000000020402ca */ /* 0x004fe400000e0000 */
[----:B------:R-:W-:Y:S02]  /*01c0*/  @P0 R2UR UR5, R3 ;  /* 0x00000000030502ca */ /* 0x000fe400000e0000 */
[----:B0-----:R-:W-:Y:S02]  /*01d0*/  @P0 IADD3 R6, P1, PT, R4, R9, RZ ;  /* 0x0000000904060210 */ /* 0x001fe40007f3e0ff */
[----:B------:R-:W-:-:S03]  /*01e0*/  MOV R4, R122 ;  /* 0x0000007a00047202 */ /* 0x000fc60000000f00 */
[----:B------:R-:W-:Y:S01]  /*01f0*/  @P0 IMAD.X R7, RZ, RZ, R5, P1 ;  /* 0x000000ffff070224 */ /* 0x000fe200008e0605 */
[----:B------:R-:W-:-:S03]  /*0200*/  LOP3.LUT R3, R4, 0x1f, RZ, 0x3c, !PT ;  /* 0x0000001f04037812 */ /* 0x000fc600078e3cff */
[----:B------:R-:W-:Y:S01]  /*0210*/  UIADD3 UR10, UPT, UPT, UR4, -0x61c88647, URZ ;  /* 0x9e3779b9040a7890 */ /* 0x000fe2000fffe0ff */
[----:B------:R-:W-:Y:S01]  /*0220*/  LEA.HI.SX32 R120, R120, R3, 0x1d ;  /* 0x0000000378787211 */ /* 0x000fe200078feaff */
        /* <DEDUP_REMOVED lines=65> */
.L_x_6396:
        /* <DEDUP_REMOVED lines=42> */
.L_x_6397:
[----:B------:R-:W-:Y:S05]  /*08e0*/  BSYNC.RECONVERGENT B0 ;  /* 0x0000000000007941 */ /* 0x000fea0003800200 */
.L_x_6395:
[----:B------:R-:W0:Y:S02]  /*08f0*/  LDCU UR8, c[0x0][0x384] ;  /* 0x00007080ff0877ac */ /* 0x000e240008000800 */
[----:B0-----:R-:W-:-:S13]  /*0900*/  ISETP.GE.AND P0, PT, R121, UR8, PT ;  /* 0x0000000879007c0c */ /* 0x001fda000bf06270 */
[----:B------:R-:W-:Y:S05]  /*0910*/  @P0 EXIT ;  /* 0x000000000000094d */ /* 0x000fea0003800000 */
[----:B------:R-:W-:Y:S01]  /*0920*/  IMAD.HI.U32 R4, R0, -0x326172a9, RZ ;  /* 0xcd9e8d5700047827 */ /* 0x000fe200078e00ff */
[----:B------:R-:W-:Y:S01]  /*0930*/  LOP3.LUT R6, R6, 0x3, RZ, 0xc0, !PT ;  /* 0x0000000306067812 */ /* 0x000fe200078ec0ff */
[----:B------:R-:W0:Y:S02]  /*0940*/  LDCU.64 UR8, c[0x0][0x408] ;  /* 0x00008100ff0877ac */ /* 0x000e240008000a00 */
[----:B------:R-:W-:Y:S01]  /*0950*/  IMAD.HI.U32 R5, R2, -0x2daee0ad, RZ ;  /* 0xd2511f5302057827 */ /* 0x000fe200078e00ff */
[----:B------:R-:W-:-:S03]  /*0960*/  LOP3.LUT R4, R3, UR4, R4, 0x96, !PT ;  /* 0x0000000403047c12 */ /* 0x000fc6000f8e9604 */
[----:B------:R-:W-:Y:S01]  /*0970*/  IMAD R10, R2, -0x2daee0ad, RZ ;  /* 0xd2511f53020a7824 */ /* 0x000fe200078e02ff */
[----:B------:R-:W-:Y:S01]  /*0980*/  LOP3.LUT R5, R5, UR5, RZ, 0x3c, !PT ;  /* 0x0000000505057c12 */ /* 0x000fe2000f8e3cff */
[----:B------:R-:W-:-:S04]  /*0990*/  IMAD.HI.U32 R9, R4, -0x2daee0ad, RZ ;  /* 0xd2511f5304097827 */ /* 0x000fc800078e00ff */
[----:B------:R-:W-:Y:S01]  /*09a0*/  IMAD R8, R0, -0x326172a9, RZ ;  /* 0xcd9e8d5700087824 */ /* 0x000fe200078e02ff */
[----:B------:R-:W-:Y:S01]  /*09b0*/  LOP3.LUT R9, R10, UR12, R9, 0x96, !PT ;  /* 0x0000000c0a097c12 */ /* 0x000fe2000f8e9609 */
[C---:B------:R-:W-:Y:S01]  /*09c0*/  IMAD.HI.U32 R7, R5.reuse, -0x326172a9, RZ ;  /* 0xcd9e8d5705077827 */ /* 0x040fe200078e00ff */
[----:B------:R-:W1:Y:S03]  /*09d0*/  LDCU UR12, c[0x0][0x404] ;  /* 0x00008080ff0c77ac */ /* 0x000e660008000800 */
[----:B------:R-:W-:Y:S01]  /*09e0*/  IMAD R11, R4, -0x2daee0ad, RZ ;  /* 0xd2511f53040b7824 */ /* 0x000fe200078e02ff */
[----:B------:R-:W-:Y:S01]  /*09f0*/  LOP3.LUT R7, R8, UR10, R7, 0x96, !PT ;  /* 0x0000000a08077c12 */ /* 0x000fe2000f8e9607 */
[----:B------:R-:W-:Y:S01]  /*0a00*/  IMAD R5, R5, -0x326172a9, RZ ;  /* 0xcd9e8d5705057824 */ /* 0x000fe200078e02ff */
[----:B------:R-:W2:Y:S01]  /*0a10*/  LDCU.64 UR10, c[0x0][0x3a0] ;  /* 0x00007400ff0a77ac */ /* 0x000ea20008000a00 */
[----:B------:R-:W-:-:S04]  /*0a20*/  IMAD.HI.U32 R4, R9, -0x326172a9, RZ ;  /* 0xcd9e8d5709047827 */ /* 0x000fc800078e00ff */
[----:B------:R-:W-:Y:S01]  /*0a30*/  IMAD.HI.U32 R8, R7, -0x2daee0ad, RZ ;  /* 0xd2511f5307087827 */ /* 0x000fe200078e00ff */
[----:B------:R-:W-:Y:S01]  /*0a40*/  LOP3.LUT R4, R5, UR13, R4, 0x96, !PT ;  /* 0x0000000d05047c12 */ /* 0x000fe2000f8e9604 */
[----:B------:R-:W3:Y:S02]  /*0a50*/  LDCU.U8 UR13, c[0x0][0x410] ;  /* 0x00008200ff0d77ac */ /* 0x000ee40008000000 */
[----:B------:R-:W-:Y:S01]  /*0a60*/  IMAD R12, R7, -0x2daee0ad, RZ ;  /* 0xd2511f53070c7824 */ /* 0x000fe200078e02ff */
[----:B------:R-:W-:Y:S01]  /*0a70*/  LOP3.LUT R8, R11, UR14, R8, 0x96, !PT ;  /* 0x0000000e0b087c12 */ /* 0x000fe2000f8e9608 */
[----:B------:R-:W-:Y:S01]  /*0a80*/  IMAD.HI.U32 R7, R4, -0x2daee0ad, RZ ;  /* 0xd2511f5304077827 */ /* 0x000fe200078e00ff */
[----:B------:R-:W4:Y:S03]  /*0a90*/  LDCU UR14, c[0x0][0x448] ;  /* 0x00008900ff0e77ac */ /* 0x000f260008000800 */
        /* <DEDUP_REMOVED lines=41> */
[----:B------:R-:W-:Y:S02]  /*0d30*/  HFMA2 R7, -RZ, RZ, 0, 0 ;  /* 0x00000000ff077431 */ /* 0x000fe400000001ff */
[----:B01234-:R-:W-:-:S07]  /*0d40*/  IMAD R8, R8, -0x326172a9, RZ ;  /* 0xcd9e8d5708087824 */ /* 0x01ffce00078e02ff */
.L_x_6879:
[----:B------:R-:W0:Y:S08]  /*0d50*/  LDC.64 R48, c[0x0][0x3f0] ;  /* 0x0000fc00ff307b82 */ /* 0x000e300000000a00 */
[----:B------:R-:W1:Y:S01]  /*0d60*/  LDC R125, c[0x0][0x388] ;  /* 0x0000e200ff7d7b82 */ /* 0x000e620000000800 */
[----:B0-----:R-:W-:-:S05]  /*0d70*/  IMAD.WIDE R48, R121, 0x4, R48 ;  /* 0x0000000479307825 */ /* 0x001fca00078e0230 */
[----:B------:R0:W2:Y:S02]  /*0d80*/  LDG.E R87, desc[UR6][R48.64] ;  /* 0x0000000630577981 */ /* 0x0000a4000c1e1900 */
[----:B0-----:R-:W0:Y:S02]  /*0d90*/  LDC.64 R48, c[0x0][0x3f8] ;  /* 0x0000fe00ff307b82 */ /* 0x001e240000000a00 */
[----:B0-----:R-:W-:-:S05]  /*0da0*/  IMAD.WIDE R48, R121, 0x4, R48 ;  /* 0x0000000479307825 */ /* 0x001fca00078e0230 */
[----:B-----5:R0:W5:Y:S01]  /*0db0*/  LDG.E R123, desc[UR6][R48.64] ;  /* 0x00000006307b7981 */ /* 0x020162000c1e1900 */
[----:B------:R-:W-:Y:S01]  /*0dc0*/  ISETP.GE.U32.AND P5, PT, R120, 0x20, PT ;  /* 0x000000207800780c */ /* 0x000fe20003fa6070 */
[----:B-1----:R-:W-:Y:S01]  /*0dd0*/  IMAD R50, R121, R125, RZ ;  /* 0x0000007d79327224 */ /* 0x002fe200078e02ff */
[----:B------:R-:W-:Y:S01]  /*0de0*/  BSSY.RECONVERGENT B0, `(.L_x_6398) ;  /* 0x0000709000007945 */ /* 0x000fe20003800200 */
[----:B------:R-:W-:-:S03]  /*0df0*/  MOV R78, RZ ;  /* 0x000000ff004e7202 */ /* 0x000fc60000000f00 */
[----:B------:R-:W-:-:S04]  /*0e00*/  SHF.R.S32.HI R51, RZ, 0x1f, R50 ;  /* 0x0000001fff337819 */ /* 0x000fc80000011432 */
[----:B------:R-:W-:-:S04]  /*0e10*/  LEA.HI R51, R51, R50, RZ, 0x3 ;  /* 0x0000003233337211 */ /* 0x000fc800078f18ff */
[----:B------:R-:W-:Y:S02]  /*0e20*/  LEA.HI.SX32 R79, R51, R122, 0x1d ;  /* 0x0000007a334f7211 */ /* 0x000fe400078feaff */
[----:B--2---:R-:W-:-:S13]  /*0e30*/  ISETP.GE.AND P0, PT, R87, 0x1, PT ;  /* 0x000000015700780c */ /* 0x004fda0003f06270 */
[----:B------:R-:W-:-:S04]  /*0e40*/  @P0 VIADD R76, R87, 0xffffffff ;  /* 0xffffffff574c0836 */ /* 0x000fc80000000000 */
[----:B------:R-:W-:-:S05]  /*0e50*/  @P0 IMAD R76, R76, R125, RZ ;  /* 0x0000007d4c4c0224 */ /* 0x000fca00078e02ff */
[----:B------:R-:W-:-:S04]  /*0e60*/  @P0 SHF.R.S32.HI R77, RZ, 0x1f, R76 ;  /* 0x0000001fff4d0819 */ /* 0x000fc8000001144c */
[----:B------:R-:W-:-:S04]  /*0e70*/  @P0 LEA.HI R77, R77, R76, RZ, 0x3 ;  /* 0x0000004c4d4d0211 */ /* 0x000fc800078f18ff */
[----:B------:R-:W-:Y:S01]  /*0e80*/  @P0 LEA.HI.SX32 R78, R77, R122, 0x1d ;  /* 0x0000007a4d4e0211 */ /* 0x000fe200078feaff */
[----:B0-----:R-:W-:Y:S06]  /*0e90*/  @!P5 BRA `(.L_x_6399) ;  /* 0x0000006c00f4d947 */ /* 0x001fec0003800000 */
[----:B------:R-:W-:Y:S04]  /*0ea0*/  BSSY.RECONVERGENT B1, `(.L_x_6400) ;  /* 0x0000005000017945 */ /* 0x000fe80003800200 */
[----:B------:R-:W-:Y:S05]  /*0eb0*/  @!P0 BRA `(.L_x_6401) ;  /* 0x00000000000c8947 */ /* 0x000fea0003800000 */
[----:B------:R-:W0:Y:S02]  /*0ec0*/  LDC.64 R28, c[0x0][0x390] ;  /* 0x0000e400ff1c7b82 */ /* 0x000e240000000a00 */
[----:B0-----:R-:W-:-:S06]  /*0ed0*/  IMAD.WIDE.U32 R28, R78, 0x10, R28 ;  /* 0x000000104e1c7825 */ /* 0x001fcc00078e001c */
[----:B------:R-:W5:Y:S02]  /*0ee0*/  LDG.E.128 R28, desc[UR6][R28.64] ;  /* 0x000000061c1c7981 */ /* 0x000f64000c1e1d00 */
.L_x_6401:
[----:B------:R-:W-:Y:S05]  /*0ef0*/  BSYNC.RECONVERGENT B1 ;  /* 0x0000000000017941 */ /* 0x000fea0003800200 */
.L_x_6400:
        /* <DEDUP_REMOVED lines=28> */
.L_x_6407:
        /* <DEDUP_REMOVED lines=13> */
.L_x_6409:
[----:B------:R-:W-:Y:S05]  /*1190*/  BSYNC.RECONVERGENT B3 ;  /* 0x0000000000037941 */ /* 0x000fea0003800200 */
.L_x_6408:
        /* <DEDUP_REMOVED lines=8> */
[----:B------:R-:W-:Y:S02]  /*1220*/  UIADD3 UR15, UPT, UPT, UR4, 0x3c6ef372, URZ ;  /* 0x3c6ef372040f7890 */ /* 0x000fe4000fffe0ff */
[----:B------:R-:W-:Y:S01]  /*1230*/  IMAD.MOV.U32 R17, RZ, RZ, RZ ;  /* 0x000000ffff117224 */ /* 0x000fe200078e00ff */
        /* <DEDUP_REMOVED lines=49> */
[----:B------:R-:W-:-:S07]  /*1550*/  LOP3.LUT R4, R4, UR16, R11, 0x96, !PT ;  /* 0x0000001004047c12 */ /* 0x000fce000f8e960b */
.L_x_6406:
[----:B------:R-:W-:Y:S05]  /*1560*/  BSYNC.RECONVERGENT B2 ;  /* 0x0000000000027941 */ /* 0x000fea0003800200 */
.L_x_6405:
[----:B------:R-:W-:Y:S01]  /*1570*/  HFMA2 R11, -RZ, RZ, 0.1171875, 0 ;  /* 0x2f800000ff0b7431 */ /* 0x000fe200000001ff */
[----:B------:R-:W-:Y:S01]  /*1580*/  I2FP.F32.U32 R6, R9 ;  /* 0x0000000900067245 */ /* 0x000fe20000201000 */
[----:B-----5:R-:W-:Y:S02]  /*1590*/  HADD2.F32 R9, -RZ, R28.H0_H0 ;  /* 0x2000001cff097230 */ /* 0x020fe40000004100 */
[----:B------:R-:W-:-:S03]  /*15a0*/  HADD2.F32 R48, -RZ, R24.H0_H0 ;  /* 0x20000018ff307230 */ /* 0x000fc60000004100 */
[----:B------:R-:W-:Y:S01]  /*15b0*/  FMUL.FTZ R9, R9, UR9 ;  /* 0x0000000909097c20 */ /* 0x000fe20008410000 */
[----:B------:R-:W-:-:S03]  /*15c0*/  FFMA.FTZ R6, R6, R11, 1.1641532182693481445e-10 ;  /* 0x2f00000006067423 */ /* 0x000fc6000001000b */
[----:B------:R-:W-:Y:S02]  /*15d0*/  FMUL.FTZ R9, R9, UR8 ;  /* 0x0000000809097c20 */ /* 0x000fe40008410000 */
[----:B------:R-:W-:Y:S01]  /*15e0*/  FSETP.GTU.FTZ.AND P2, PT, R6, UR12, PT ;  /* 0x0000000c06007c0b */ /* 0x000fe2000bf5c000 */
[----:B------:R-:W-:-:S03]  /*15f0*/  HADD2.F32 R6, -RZ, R44.H0_H0 ;  /* 0x2000002cff067230 */ /* 0x000fc60000004100 */
[----:B------:R-:W-:Y:S02]  /*1600*/  FSEL R9, R9, RZ, !P2 ;  /* 0x000000ff09097208 */ /* 0x000fe40005000000 */
[----:B------:R-:W-:-:S03]  /*1610*/  SEL R10, RZ, 0x1, P2 ;  /* 0x00000001ff0a7807 */ /* 0x000fc60001000000 */
[----:B------:R-:W-:-:S07]  /*1620*/  FFMA.FTZ R9, R9, R6, R48 ;  /* 0x0000000609097223 */ /* 0x000fce0000010030 */
.L_x_6404:
[----:B------:R-:W-:Y:S05]  /*1630*/  BSYNC.RECONVERGENT B1 ;  /* 0x0000000000017941 */ /* 0x000fea0003800200 */
.L_x_6403:
        /* <DEDUP_REMOVED lines=22> */
.L_x_6414:
        /* <DEDUP_REMOVED lines=13> */
.L_x_6416:
[----:B------:R-:W-:Y:S05]  /*1870*/  BSYNC.RECONVERGENT B3 ;  /* 0x0000000000037941 */ /* 0x000fea0003800200 */
.L_x_6415:
[----:B------:R-:W-:Y:S01]  /*1880*/  IMAD.WIDE.U32 R80, R0, -0x326172a9, RZ ;  /* 0xcd9e8d5700507825 */ /* 0x000fe200078e00ff */
[----:B------:R-:W-:Y:S01]  /*1890*/  LOP3.LUT R50, R7, UR5, R5, 0x96, !PT ;  /* 0x0000000507327c12 */ /* 0x000fe2000f8e9605 */
[----:B------:R-:W-:Y:S02]  /*18a0*/  UIADD3 UR15, UPT, UPT, UR4, -0x61c88647, URZ ;  /* 0x9e3779b9040f7890 */ /* 0x000fe4000fffe0ff */
[----:B------:R-:W-:Y:S01]  /*18b0*/  HFMA2 R15, -RZ, RZ, 0, 0 ;  /* 0x00000000ff0f7431 */ /* 0x000fe200000001ff */
[----:B------:R-:W-:Y:S01]  /*18c0*/  UIADD3 UR16, UPT, UPT, UR5, -0x4498517b, URZ ;  /* 0xbb67ae8505107890 */ /* 0x000fe2000fffe0ff */
[----:B------:R-:W-:Y:S01]  /*18d0*/  LOP3.LUT R76, R3, UR4, R81, 0x96, !PT ;  /* 0x00000004034c7c12 */ /* 0x000fe2000f8e9651 */
[----:B------:R-:W-:-:S04]  /*18e0*/  IMAD.WIDE.U32 R50, R50, -0x326172a9, RZ ;  /* 0xcd9e8d5732327825 */ /* 0x000fc800078e00ff */
[----:B------:R-:W-:Y:S01]  /*18f0*/  IMAD.WIDE.U32 R76, R76, -0x2daee0ad, RZ ;  /* 0xd2511f534c4c7825 */ /* 0x000fe200078e00ff */
[----:B------:R-:W-:Y:S01]  /*1900*/  LOP3.LUT R5, R80, UR15, R51, 0x96, !PT ;  /* 0x0000000f50057c12 */ /* 0x000fe2000f8e9633 */
[----:B------:R-:W-:Y:S02]  /*1910*/  UIADD3 UR15, UPT, UPT, UR4, 0x3c6ef372, URZ ;  /* 0x3c6ef372040f7890 */ /* 0x000fe4000fffe0ff */
[----:B------:R-:W-:Y:S01]  /*1920*/  IMAD.MOV.U32 R11, RZ, RZ, R13 ;  /* 0x000000ffff0b7224 */ /* 0x000fe200078e000d */
        /* <DEDUP_REMOVED lines=49> */
[----:B------:R-:W-:-:S07]  /*1c40*/  MOV R6, R50 ;  /* 0x0000003200067202 */ /* 0x000fce0000000f00 */
.L_x_6413:
[----:B------:R-:W-:Y:S05]  /*1c50*/  BSYNC.RECONVERGENT B2 ;  /* 0x0000000000027941 */ /* 0x000fea0003800200 */
.L_x_6412:
[----:B------:R-:W-:Y:S01]  /*1c60*/  I2FP.F32.U32 R11, R11 ;  /* 0x0000000b000b7245 */ /* 0x000fe20000201000 */
[----:B-----5:R-:W-:Y:S02]  /*1c70*/  HADD2.F32 R12, -RZ, R28.H1_H1 ;  /* 0x3000001cff0c7230 */ /* 0x020fe40000004100 */
[----:B------:R-:W-:Y:S02]  /*1c80*/  IMAD.MOV.U32 R50, RZ, RZ, 0x2f800000 ;  /* 0x2f800000ff327424 */ /* 0x000fe400078e00ff */
[----:B------:R-:W-:Y:S02]  /*1c90*/  HADD2.F32 R76, -RZ, R24.H1_H1 ;  /* 0x30000018ff4c7230 */ /* 0x000fe40000004100 */
[----:B------:R-:W-:Y:S01]  /*1ca0*/  FMUL.FTZ R12, R12, UR9 ;  /* 0x000000090c0c7c20 */ /* 0x000fe20008410000 */
[----:B------:R-:W-:Y:S01]  /*1cb0*/  FFMA.FTZ R11, R11, R50, 1.1641532182693481445e-10 ;  /* 0x2f0000000b0b7423 */ /* 0x000fe20000010032 */
[----:B------:R-:W-:Y:S02]  /*1cc0*/  HADD2.F32 R50, -RZ, R44.H1_H1 ;  /* 0x3000002cff327230 */ /* 0x000fe40000004100 */
[----:B------:R-:W-:-:S02]  /*1cd0*/  FMUL.FTZ R12, R12, UR8 ;  /* 0x000000080c0c7c20 */ /* 0x000fc40008410000 */
[----:B------:R-:W-:-:S04]  /*1ce0*/  FSETP.GTU.FTZ.AND P2, PT, R11, UR12, PT ;  /* 0x0000000c0b007c0b */ /* 0x000fc8000bf5c000 */
[----:B------:R-:W-:Y:S02]  /*1cf0*/  FSEL R11, R12, RZ, !P2 ;  /* 0x000000ff0c0b7208 */ /* 0x000fe40005000000 */
[----:B------:R-:W-:-:S03]  /*1d00*/  SEL R12, RZ, 0x1, P2 ;  /* 0x00000001ff0c7807 */ /* 0x000fc60001000000 */
[----:B------:R-:W-:-:S07]  /*1d10*/  FFMA.FTZ R11, R11, R50, R76 ;  /* 0x000000320b0b7223 */ /* 0x000fce000001004c */
.L_x_6411:
[----:B------:R-:W-:Y:S05]  /*1d20*/  BSYNC.RECONVERGENT B1 ;  /* 0x0000000000017941 */ /* 0x000fea0003800200 */
.L_x_6410:
        /* <DEDUP_REMOVED lines=22> */
.L_x_6421:
        /* <DEDUP_REMOVED lines=13> */
.L_x_6423:
[----:B------:R-:W-:Y:S05]  /*1f60*/  BSYNC.RECONVERGENT B3 ;  /* 0x0000000000037941 */ /* 0x000fea0003800200 */
.L_x_6422:
[----:B------:R-:W-:Y:S01]  /*1f70*/  IMAD.WIDE.U32 R80, R0, -0x326172a9, RZ ;  /* 0xcd9e8d5700507825 */ /* 0x000fe200078e00ff */
[----:B------:R-:W-:Y:S01]  /*1f80*/  LOP3.LUT R14, R7, UR5, R5, 0x96, !PT ;  /* 0x00000005070e7c12 */ /* 0x000fe2000f8e9605 */
[----:B------:R-:W-:Y:S01]  /*1f90*/  UIADD3 UR15, UPT, UPT, UR4, -0x61c88647, URZ ;  /* 0x9e3779b9040f7890 */ /* 0x000fe2000fffe0ff */
[----:B------:R-:W-:Y:S01]  /*1fa0*/  MOV R13, R6 ;  /* 0x00000006000d7202 */ /* 0x000fe20000000f00 */
        /* <DEDUP_REMOVED lines=57> */
.L_x_6420:
[----:B------:R-:W-:Y:S05]  /*2340*/  BSYNC.RECONVERGENT B2 ;  /* 0x0000000000027941 */ /* 0x000fea0003800200 */
.L_x_6419:
        /* <DEDUP_REMOVED lines=12> */
.L_x_6418:
[----:B------:R-:W-:Y:S05]  /*2410*/  BSYNC.RECONVERGENT B1 ;  /* 0x0000000000017941 */ /* 0x000fea0003800200 */
.L_x_6417:
        /* <DEDUP_REMOVED lines=22> */
.L_x_6428:
        /* <DEDUP_REMOVED lines=13> */
.L_x_6430:
[----:B------:R-:W-:Y:S05]  /*2650*/  BSYNC.RECONVERGENT B3 ;  /* 0x0000000000037941 */ /* 0x000fea0003800200 */
.L_x_6429:
        /* <DEDUP_REMOVED lines=61> */
.L_x_6427:
[----:B------:R-:W-:Y:S05]  /*2a30*/  BSYNC.RECONVERGENT B2 ;  /* 0x0000000000027941 */ /* 0x000fea0003800200 */
.L_x_6426:
        /* <DEDUP_REMOVED lines=12> */
.L_x_6425:
[----:B------:R-:W-:Y:S05]  /*2b00*/  BSYNC.RECONVERGENT B1 ;  /* 0x0000000000017941 */ /* 0x000fea0003800200 */
.L_x_6424:
        /* <DEDUP_REMOVED lines=22> */
.L_x_6435:
        /* <DEDUP_REMOVED lines=13> */
.L_x_6437:
[----:B------:R-:W-:Y:S05]  /*2d40*/  BSYNC.RECONVERGENT B3 ;  /* 0x0000000000037941 */ /* 0x000fea0003800200 */
.L_x_6436:
        /* <DEDUP_REMOVED lines=56> */
[----:B------:R-:W-:Y:S02]  /*30d0*/  MOV R8, R76 ;  /* 0x0000004c00087202 */ /* 0x000fe40000000f00 */
[----:B------:R-:W-:Y:S01]  /*30e0*/  LOP3.LUT R5, R80, UR15, R77, 0x96, !PT ;  /* 0x0000000f50057c12 */ /* 0x000fe2000f8e964d */
[----:B------:R-:W-:Y:S01]  /*30f0*/  IMAD.MOV.U32 R23, RZ, RZ, R18 ;  /* 0x000000ffff177224 */ /* 0x000fe200078e0012 */
[----:B------:R-:W-:Y:S01]  /*3100*/  LOP3.LUT R4, R4, UR16, R19, 0x96, !PT ;  /* 0x0000001004047c12 */ /* 0x000fe2000f8e9613 */
[----:B------:R-:W-:-:S07]  /*3110*/  IMAD.MOV.U32 R76, RZ, RZ, RZ ;  /* 0x000000ffff4c7224 */ /* 0x000fce00078e00ff */
.L_x_6434:
[----:B------:R-:W-:Y:S05]  /*3120*/  BSYNC.RECONVERGENT B2 ;  /* 0x0000000000027941 */ /* 0x000fea0003800200 */
.L_x_6433:
        /* <DEDUP_REMOVED lines=12> */
.L_x_6432:
[----:B------:R-:W-:Y:S05]  /*31f0*/  BSYNC.RECONVERGENT B1 ;  /* 0x0000000000017941 */ /* 0x000fea0003800200 */
.L_x_6431:
        /* <DEDUP_REMOVED lines=22> */
.L_x_6442:
        /* <DEDUP_REMOVED lines=13> */
.L_x_6444:
[----:B------:R-:W-:Y:S05]  /*3430*/  BSYNC.RECONVERGENT B3 ;  /* 0x0000000000037941 */ /* 0x000fea0003800200 */
.L_x_6443:
[----:B------:R-:W-:Y:S01]  /*3440*/  LOP3.LUT R76, R7, UR5, R5, 0x96, !PT ;  /* 0x00000005074c7c12 */ /* 0x000fe2000f8e9605 */
[----:B------:R-:W-:Y:S01]  /*3450*/  IMAD.WIDE.U32 R20, R0, -0x326172a9, RZ ;  /* 0xcd9e8d5700147825 */ /* 0x000fe200078e00ff */
[----:B------:R-:W-:-:S03]  /*3460*/  UIADD3 UR15, UPT, UPT, UR4, -0x61c88647, URZ ;  /* 0x9e3779b9040f7890 */ /* 0x000fc6000fffe0ff */
[----:B------:R-:W-:Y:S01]  /*3470*/  IMAD.WIDE.U32 R76, R76, -0x326172a9, RZ ;  /* 0xcd9e8d574c4c7825 */ /* 0x000fe200078e00ff */
[----:B------:R-:W-:-:S03]  /*3480*/  LOP3.LUT R21, R3, UR4, R21, 0x96, !PT ;  /* 0x0000000403157c12 */ /* 0x000fc6000f8e9615 */
[----:B------:R-:W-:Y:S01]  /*3490*/  IMAD.MOV.U32 R19, RZ, RZ, R23 ;  /* 0x000000ffff137224 */ /* 0x000fe200078e0017 */
        /* <DEDUP_REMOVED lines=52> */
[----:B------:R-:W-:Y:S01]  /*37e0*/  HFMA2 R77, -RZ, RZ, 0, 0 ;  /* 0x00000000ff4d7431 */ /* 0x000fe200000001ff */
[----:B------:R-:W-:Y:S02]  /*37f0*/  LOP3.LUT R4, R4, UR15, R21, 0x96, !PT ;  /* 0x0000000f04047c12 */ /* 0x000fe4000f8e9615 */
[----:B------:R-:W-:-:S07]  /*3800*/  MOV R6, R20 ;  /* 0x0000001400067202 */ /* 0x000fce0000000f00 */
.L_x_6441:
[----:B------:R-:W-:Y:S05]  /*3810*/  BSYNC.RECONVERGENT B2 ;  /* 0x0000000000027941 */ /* 0x000fea0003800200 */
.L_x_6440:
[----:B------:R-:W-:Y:S01]  /*3820*/  I2FP.F32.U32 R19, R19 ;  /* 0x0000001300137245 */ /* 0x000fe20000201000 */
[----:B-----5:R-:W-:Y:S02]  /*3830*/  HADD2.F32 R20, -RZ, R30.H1_H1 ;  /* 0x3000001eff147230 */ /* 0x020fe40000004100 */
[----:B------:R-:W-:Y:S02]  /*3840*/  IMAD.MOV.U32 R76, RZ, RZ, 0x2f800000 ;  /* 0x2f800000ff4c7424 */ /* 0x000fe400078e00ff */
[----:B------:R-:W-:Y:S02]  /*3850*/  HADD2.F32 R21, -RZ, R26.H1_H1 ;  /* 0x3000001aff157230 */ /* 0x000fe40000004100 */
[----:B------:R-:W-:Y:S01]  /*3860*/  FMUL.FTZ R20, R20, UR9 ;  /* 0x0000000914147c20 */ /* 0x000fe20008410000 */
[----:B------:R-:W-:-:S03]  /*3870*/  FFMA.FTZ R19, R19, R76, 1.1641532182693481445e-10 ;  /* 0x2f00000013137423 */ /* 0x000fc6000001004c */
[----:B------:R-:W-:Y:S02]  /*3880*/  FMUL.FTZ R20, R20, UR8 ;  /* 0x0000000814147c20 */ /* 0x000fe40008410000 */
[----:B------:R-:W-:Y:S01]  /*3890*/  FSETP.GTU.FTZ.AND P2, PT, R19, UR12, PT ;  /* 0x0000000c13007c0b */ /* 0x000fe2000bf5c000 */
[----:B------:R-:W-:-:S03]  /*38a0*/  HADD2.F32 R19, -RZ, R46.H1_H1 ;  /* 0x3000002eff137230 */ /* 0x000fc60000004100 */
[----:B------:R-:W-:-:S05]  /*38b0*/  FSEL R20, R20, RZ, !P2 ;  /* 0x000000ff14147208 */ /* 0x000fca0005000000 */
[----:B------:R-:W-:Y:S01]  /*38c0*/  FFMA.FTZ R19, R20, R19, R21 ;  /* 0x0000001314137223 */ /* 0x000fe20000010015 */
[----:B------:R-:W-:-:S07]  /*38d0*/  SEL R20, RZ, 0x1, P2 ;  /* 0x00000001ff147807 */ /* 0x000fce0001000000 */
.L_x_6439:
[----:B------:R-:W-:Y:S05]  /*38e0*/  BSYNC.RECONVERGENT B1 ;  /* 0x0000000000017941 */ /* 0x000fea0003800200 */
.L_x_6438:
        /* <DEDUP_REMOVED lines=19> */
[----:B------:R-:W-:Y:S01]  /*3a20*/  @!P2 IMAD.MOV.U32 R21, RZ, RZ, R4 ;  /* 0x000000ffff15a224 */ /* 0x000fe200078e0004 */
[----:B------:R-:W-:Y:S01]  /*3a30*/  @P2 MOV R21, R5 ;  /* 0x0000000500152202 */ /* 0x000fe20000000f00 */
[----:B------:R-:W-:Y:S06]  /*3a40*/  BRA `(.L_x_6448) ;  /* 0x00000004002c7947 */ /* 0x000fec0003800000 */
.L_x_6449:
        /* <DEDUP_REMOVED lines=13> */
.L_x_6451:
[----:B------:R-:W-:Y:S05]  /*3b20*/  BSYNC.RECONVERGENT B3 ;  /* 0x0000000000037941 */ /* 0x000fea0003800200 */
.L_x_6450:
        /* <DEDUP_REMOVED lines=56> */
[----:B------:R-:W-:Y:S01]  /*3eb0*/  IMAD.WIDE.U32 R22, R21, -0x2daee0ad, RZ ;  /* 0xd2511f5315167825 */ /* 0x000fe200078e00ff */
[----:B------:R-:W-:-:S03]  /*3ec0*/  MOV R21, R6 ;  /* 0x0000000600157202 */ /* 0x000fc60000000f00 */
[----:B------:R-:W-:Y:S01]  /*3ed0*/  IMAD.MOV.U32 R85, RZ, RZ, R22 ;  /* 0x000000ffff557224 */ /* 0x000fe200078e0016 */
[----:B------:R-:W-:Y:S01]  /*3ee0*/  LOP3.LUT R4, R4, UR15, R23, 0x96, !PT ;  /* 0x0000000f04047c12 */ /* 0x000fe2000f8e9617 */
[----:B------:R-:W-:-:S07]  /*3ef0*/  IMAD.MOV.U32 R76, RZ, RZ, RZ ;  /* 0x000000ffff4c7224 */ /* 0x000fce00078e00ff */
.L_x_6448:
[----:B------:R-:W-:Y:S05]  /*3f00*/  BSYNC.RECONVERGENT B2 ;  /* 0x0000000000027941 */ /* 0x000fea0003800200 */
.L_x_6447:
[----:B------:R-:W-:Y:S01]  /*3f10*/  I2FP.F32.U32 R6, R21 ;  /* 0x0000001500067245 */ /* 0x000fe20000201000 */
[----:B------:R-:W-:Y:S02]  /*3f20*/  HFMA2 R21, -RZ, RZ, 0.1171875, 0 ;  /* 0x2f800000ff157431 */ /* 0x000fe400000001ff */
[----:B------:R-:W-:-:S03]  /*3f30*/  HADD2.F32 R22, -RZ, R27.H0_H0 ;  /* 0x2000001bff167230 */ /* 0x000fc60000004100 */
[----:B------:R-:W-:Y:S01]  /*3f40*/  FFMA.FTZ R6, R6, R21, 1.1641532182693481445e-10 ;  /* 0x2f00000006067423 */ /* 0x000fe20000010015 */
[----:B-----5:R-:W-:-:S04]  /*3f50*/  HADD2.F32 R21, -RZ, R31.H0_H0 ;  /* 0x2000001fff157230 */ /* 0x020fc80000004100 */
[----:B------:R-:W-:Y:S01]  /*3f60*/  FSETP.GTU.FTZ.AND P2, PT, R6, UR12, PT ;  /* 0x0000000c06007c0b */ /* 0x000fe2000bf5c000 */
[----:B------:R-:W-:Y:S01]  /*3f70*/  FMUL.FTZ R21, R21, UR9 ;  /* 0x0000000915157c20 */ /* 0x000fe20008410000 */
[----:B------:R-:W-:-:S03]  /*3f80*/  HADD2.F32 R6, -RZ, R47.H0_H0 ;  /* 0x2000002fff067230 */ /* 0x000fc60000004100 */
[----:B------:R-:W-:-:S05]  /*3f90*/  FMUL.FTZ R21, R21, UR8 ;  /* 0x0000000815157c20 */ /* 0x000fca0008410000 */
[----:B------:R-:W-:-:S05]  /*3fa0*/  FSEL R21, R21, RZ, !P2 ;  /* 0x000000ff15157208 */ /* 0x000fca0005000000 */
[----:B------:R-:W-:Y:S01]  /*3fb0*/  FFMA.FTZ R21, R21, R6, R22 ;  /* 0x0000000615157223 */ /* 0x000fe20000010016 */
[----:B------:R-:W-:-:S07]  /*3fc0*/  SEL R22, RZ, 0x1, P2 ;  /* 0x00000001ff167807 */ /* 0x000fce0001000000 */
.L_x_6446:
[----:B------:R-:W-:Y:S05]  /*3fd0*/  BSYNC.RECONVERGENT B1 ;  /* 0x0000000000017941 */ /* 0x000fea0003800200 */
.L_x_6445:
        /* <DEDUP_REMOVED lines=22> */
.L_x_6456:
        /* <DEDUP_REMOVED lines=13> */
.L_x_6458:
[----:B------:R-:W-:Y:S05]  /*4210*/  BSYNC.RECONVERGENT B3 ;  /* 0x0000000000037941 */ /* 0x000fea0003800200 */
.L_x_6457:
        /* <DEDUP_REMOVED lines=61> */
.L_x_6455:
[----:B------:R-:W-:Y:S05]  /*45f0*/  BSYNC.RECONVERGENT B2 ;  /* 0x0000000000027941 */ /* 0x000fea0003800200 */
.L_x_6454:
[----:B------:R-:W-:Y:S01]  /*4600*/  I2FP.F32.U32 R23, R23 ;  /* 0x0000001700177245 */ /* 0x000fe20000201000 */
[----:B------:R-:W-:Y:S02]  /*4610*/  IMAD.MOV.U32 R52, RZ, RZ, 0x2f800000 ;  /* 0x2f800000ff347424 */ /* 0x000fe400078e00ff */
[----:B------:R-:W-:Y:S02]  /*4620*/  HADD2.F32 R77, -RZ, R27.H1_H1 ;  /* 0x3000001bff4d7230 */ /* 0x000fe40000004100 */
[----:B------:R-:W-:Y:S01]  /*4630*/  FFMA.FTZ R23, R23, R52, 1.1641532182693481445e-10 ;  /* 0x2f00000017177423 */ /* 0x000fe20000010034 */
[----:B-----5:R-:W-:-:S04]  /*4640*/  HADD2.F32 R52, -RZ, R31.H1_H1 ;  /* 0x3000001fff347230 */ /* 0x020fc80000004100 */
[----:B------:R-:W-:Y:S01]  /*4650*/  FSETP.GTU.FTZ.AND P1, PT, R23, UR12, PT ;  /* 0x0000000c17007c0b */ /* 0x000fe2000bf3c000 */
[----:B------:R-:W-:Y:S01]  /*4660*/  FMUL.FTZ R52, R52, UR9 ;  /* 0x0000000934347c20 */ /* 0x000fe20008410000 */
[----:B------:R-:W-:-:S03]  /*4670*/  HADD2.F32 R23, -RZ, R47.H1_H1 ;  /* 0x3000002fff177230 */ /* 0x000fc60000004100 */
[----:B------:R-:W-:-:S05]  /*4680*/  FMUL.FTZ R52, R52, UR8 ;  /* 0x0000000834347c20 */ /* 0x000fca0008410000 */
[----:B------:R-:W-:-:S05]  /*4690*/  FSEL R52, R52, RZ, !P1 ;  /* 0x000000ff34347208 */ /* 0x000fca0004800000 */
[----:B------:R-:W-:Y:S01]  /*46a0*/  FFMA.FTZ R23, R52, R23, R77 ;  /* 0x0000001734177223 */ /* 0x000fe2000001004d */
[----:B------:R-:W-:-:S07]  /*46b0*/  SEL R52, RZ, 0x1, P1 ;  /* 0x00000001ff347807 */ /* 0x000fce0000800000 */
.L_x_6453:
[----:B------:R-:W-:Y:S05]  /*46c0*/  BSYNC.RECONVERGENT B1 ;  /* 0x0000000000017941 */ /* 0x000fea0003800200 */
.L_x_6452:
[----:B------:R-:W-:Y:S02]  /*46d0*/  F2FP.F16.F32.PACK_AB R76, RZ, R23 ;  /* 0x00000017ff4c723e */ /* 0x000fe400000000ff */
[----:B------:R-:W-:Y:S02]  /*46e0*/  PRMT R48, R48, 0x5410, R51 ;  /* 0x0000541030307816 */ /* 0x000fe40000000033 */
[----:B------:R-:W-:Y:S02]  /*46f0*/  PRMT R50, R50, 0x5410, R82 ;  /* 0x0000541032327816 */ /* 0x000fe40000000052 */
[----:B------:R-:W-:Y:S02]  /*4700*/  PRMT R49, R49, 0x5410, R75 ;  /* 0x0000541031317816 */ /* 0x000fe4000000004b */
[----:B------:R-:W-:Y:S01]  /*4710*/  PRMT R51, R83, 0x5410, R76 ;  /* 0x0000541053337816 */ /* 0x000fe2000000004c */
[----:B------:R-:W-:Y:S06]  /*4720*/  BRA `(.L_x_6459) ;  /* 0x00000034005c7947 */ /* 0x000fec0003800000 */
.L_x_6402:
        /* <DEDUP_REMOVED lines=21> */
.L_x_6464:
        /* <DEDUP_REMOVED lines=13> */
.L_x_6466:
[----:B------:R-:W-:Y:S05]  /*4950*/  BSYNC.RECONVERGENT B3 ;  /* 0x0000000000037941 */ /* 0x000fea0003800200 */
.L_x_6465:
        /* <DEDUP_REMOVED lines=60> */
.L_x_6463:
[----:B------:R-:W-:Y:S05]  /*4d20*/  BSYNC.RECONVERGENT B2 ;  /* 0x0000000000027941 */ /* 0x000fea0003800200 */
.L_x_6462:
[----:B------:R-:W-:Y:S01]  /*4d30*/  I2FP.F32.U32 R6, R9 ;  /* 0x0000000900067245 */ /* 0x000fe20000201000 */
[----:B------:R-:W-:Y:S02]  /*4d40*/  HFMA2 R9, -RZ, RZ, 0.1171875, 0 ;  /* 0x2f800000ff097431 */ /* 0x000fe400000001ff */
        /* <DEDUP_REMOVED lines=8> */
[----:B------:R-:W-:-:S07]  /*4dd0*/  FMUL.FTZ R9, R9, R6 ;  /* 0x0000000609097220 */ /* 0x000fce0000410000 */
.L_x_6461:
[----:B------:R-:W-:Y:S05]  /*4de0*/  BSYNC.RECONVERGENT B1 ;  /* 0x0000000000017941 */ /* 0x000fea0003800200 */
.L_x_6460:
        /* <DEDUP_REMOVED lines=18> */
.L_x_6471:
        /* <DEDUP_REMOVED lines=13> */
.L_x_6473:
[----:B------:R-:W-:Y:S05]  /*4fe0*/  BSYNC.RECONVERGENT B3 ;  /* 0x0000000000037941 */ /* 0x000fea0003800200 */
.L_x_6472:
        /* <DEDUP_REMOVED lines=15> */
[----:B------:R-:W-:Y:S02]  /*50e0*/  UIADD3 UR16, UPT, UPT, UR5, 0x32370b8f, URZ ;  /* 0x32370b8f05107890 */ /* 0x000fe4000fffe0ff */
[----:B------:R-:W-:Y:S01]  /*50f0*/  IMAD.MOV.U32 R6, RZ, RZ, RZ ;  /* 0x000000ffff067224 */ /* 0x000fe200078e00ff */
        /* <DEDUP_REMOVED lines=42> */
[----:B------:R-:W-:Y:S02]  /*53a0*/  LOP3.LUT R4, R4, UR16, R13, 0x96, !PT ;  /* 0x0000001004047c12 */ /* 0x000fe4000f8e960d */
[----:B------:R-:W-:-:S07]  /*53b0*/  MOV R80, R12 ;  /* 0x0000000c00507202 */ /* 0x000fce0000000f00 */
.L_x_6470:
[----:B------:R-:W-:Y:S05]  /*53c0*/  BSYNC.RECONVERGENT B2 ;  /* 0x0000000000027941 */ /* 0x000fea0003800200 */
.L_x_6469:
        /* <DEDUP_REMOVED lines=10> */
[----:B------:R-:W-:-:S07]  /*5470*/  FMUL.FTZ R11, R11, R48 ;  /* 0x000000300b0b7220 */ /* 0x000fce0000410000 */
.L_x_6468:
[----:B------:R-:W-:Y:S05]  /*5480*/  BSYNC.RECONVERGENT B1 ;  /* 0x0000000000017941 */ /* 0x000fea0003800200 */
.L_x_6467:
        /* <DEDUP_REMOVED lines=18> */
.L_x_6478:
        /* <DEDUP_REMOVED lines=13> */
.L_x_6480:
[----:B------:R-:W-:Y:S05]  /*5680*/  BSYNC.RECONVERGENT B3 ;  /* 0x0000000000037941 */ /* 0x000fea0003800200 */
.L_x_6479:
        /* <DEDUP_REMOVED lines=61> */
.L_x_6477:
[----:B------:R-:W-:Y:S05]  /*5a60*/  BSYNC.RECONVERGENT B2 ;  /* 0x0000000000027941 */ /* 0x000fea0003800200 */
.L_x_6476:
        /* <DEDUP_REMOVED lines=11> */
.L_x_6475:
[----:B------:R-:W-:Y:S05]  /*5b20*/  BSYNC.RECONVERGENT B1 ;  /* 0x0000000000017941 */ /* 0x000fea0003800200 */
.L_x_6474:
        /* <DEDUP_REMOVED lines=18> */
.L_x_6485:
        /* <DEDUP_REMOVED lines=13> */
.L_x_6487:
[----:B------:R-:W-:Y:S05]  /*5d20*/  BSYNC.RECONVERGENT B3 ;  /* 0x0000000000037941 */ /* 0x000fea0003800200 */
.L_x_6486:
        /* <DEDUP_REMOVED lines=61> */
.L_x_6484:
[----:B------:R-:W-:Y:S05]  /*6100*/  BSYNC.RECONVERGENT B2 ;  /* 0x0000000000027941 */ /* 0x000fea0003800200 */
.L_x_6483:
        /* <DEDUP_REMOVED lines=11> */
.L_x_6482:
[----:B------:R-:W-:Y:S05]  /*61c0*/  BSYNC.RECONVERGENT B1 ;  /* 0x0000000000017941 */ /* 0x000fea0003800200 */
.L_x_6481:
        /* <DEDUP_REMOVED lines=18> */
.L_x_6492:
        /* <DEDUP_REMOVED lines=13> */
.L_x_6494:
[----:B------:R-:W-:Y:S05]  /*63c0*/  BSYNC.RECONVERGENT B3 ;  /* 0x0000000000037941 */ /* 0x000fea0003800200 */
.L_x_6493:
        /* <DEDUP_REMOVED lines=61> */
.L_x_6491:
[----:B------:R-:W-:Y:S05]  /*67a0*/  BSYNC.RECONVERGENT B2 ;  /* 0x0000000000027941 */ /* 0x000fea0003800200 */
.L_x_6490:
        /* <DEDUP_REMOVED lines=11> */
.L_x_6489:
[----:B------:R-:W-:Y:S05]  /*6860*/  BSYNC.RECONVERGENT B1 ;  /* 0x0000000000017941 */ /* 0x000fea0003800200 */
.L_x_6488:
        /* <DEDUP_REMOVED lines=18> */
.L_x_6499:
        /* <DEDUP_REMOVED lines=13> */
.L_x_6501:
[----:B------:R-:W-:Y:S05]  /*6a60*/  BSYNC.RECONVERGENT B3 ;  /* 0x0000000000037941 */ /* 0x000fea0003800200 */
.L_x_6500:
        /* <DEDUP_REMOVED lines=8> */
[----:B------:R-:W-:-:S04]  /*6af0*/  IMAD.WIDE.U32 R20, R21, -0x2daee0ad, RZ ;  /* 0xd2511f5315147825 */ /* 0x000fc800078e00ff */
[----:B------:R-:W-:Y:S01]  /*6b00*/  IMAD.MOV.U32 R6, RZ, RZ, RZ ;  /* 0x000000ffff067224 */ /* 0x000fe200078e00ff */
        /* <DEDUP_REMOVED lines=49> */
[----:B------:R-:W-:Y:S02]  /*6e20*/  LOP3.LUT R4, R4, UR15, R21, 0x96, !PT ;  /* 0x0000000f04047c12 */ /* 0x000fe4000f8e9615 */
[----:B------:R-:W-:-:S07]  /*6e30*/  MOV R80, R20 ;  /* 0x0000001400507202 */ /* 0x000fce0000000f00 */
.L_x_6498:
[----:B------:R-:W-:Y:S05]  /*6e40*/  BSYNC.RECONVERGENT B2 ;  /* 0x0000000000027941 */ /* 0x000fea0003800200 */
.L_x_6497:
[----:B------:R-:W-:Y:S01]  /*6e50*/  HFMA2 R20, -RZ, RZ, 0.1171875, 0 ;  /* 0x2f800000ff147431 */ /* 0x000fe200000001ff */
[----:B------:R-:W-:Y:S01]  /*6e60*/  I2FP.F32.U32 R19, R19 ;  /* 0x0000001300137245 */ /* 0x000fe20000201000 */
[----:B-----5:R-:W-:Y:S02]  /*6e70*/  HADD2.F32 R21, -RZ, R30.H1_H1 ;  /* 0x3000001eff157230 */ /* 0x020fe40000004100 */
[----:B------:R-:W-:-:S03]  /*6e80*/  HADD2.F32 R76, -RZ, R46.H1_H1 ;  /* 0x3000002eff4c7230 */ /* 0x000fc60000004100 */
[----:B------:R-:W-:Y:S01]  /*6e90*/  FMUL.FTZ R21, R21, UR9 ;  /* 0x0000000915157c20 */ /* 0x000fe20008410000 */
[----:B------:R-:W-:-:S05]  /*6ea0*/  FFMA.FTZ R19, R19, R20, 1.1641532182693481445e-10 ;  /* 0x2f00000013137423 */ /* 0x000fca0000010014 */
[----:B------:R-:W-:Y:S01]  /*6eb0*/  FSETP.GTU.FTZ.AND P1, PT, R19, UR12, PT ;  /* 0x0000000c13007c0b */ /* 0x000fe2000bf3c000 */
[----:B------:R-:W-:-:S03]  /*6ec0*/  FMUL.FTZ R19, R21, UR8 ;  /* 0x0000000815137c20 */ /* 0x000fc60008410000 */
[----:B------:R-:W-:Y:S02]  /*6ed0*/  SEL R20, RZ, 0x1, P1 ;  /* 0x00000001ff147807 */ /* 0x000fe40000800000 */
[----:B------:R-:W-:-:S05]  /*6ee0*/  FSEL R19, R19, RZ, !P1 ;  /* 0x000000ff13137208 */ /* 0x000fca0004800000 */
[----:B------:R-:W-:-:S07]  /*6ef0*/  FMUL.FTZ R19, R19, R76 ;  /* 0x0000004c13137220 */ /* 0x000fce0000410000 */
.L_x_6496:
[----:B------:R-:W-:Y:S05]  /*6f00*/  BSYNC.RECONVERGENT B1 ;  /* 0x0000000000017941 */ /* 0x000fea0003800200 */
.L_x_6495:
        /* <DEDUP_REMOVED lines=18> */
.L_x_6506:
        /* <DEDUP_REMOVED lines=13> */
.L_x_6508:
[----:B------:R-:W-:Y:S05]  /*7100*/  BSYNC.RECONVERGENT B3 ;  /* 0x0000000000037941 */ /* 0x000fea0003800200 */
.L_x_6507:
        /* <DEDUP_REMOVED lines=57> */
[----:B------:R-:W-:-:S04]  /*74a0*/  IMAD.WIDE.U32 R22, R6, -0x2daee0ad, RZ ;  /* 0xd2511f5306167825 */ /* 0x000fc800078e00ff */
[----:B------:R-:W-:Y:S01]  /*74b0*/  IMAD.MOV.U32 R76, RZ, RZ, RZ ;  /* 0x000000ffff4c7224 */ /* 0x000fe200078e00ff */
[----:B------:R-:W-:Y:S02]  /*74c0*/  LOP3.LUT R4, R4, UR15, R23, 0x96, !PT ;  /* 0x0000000f04047c12 */ /* 0x000fe4000f8e9617 */
[----:B------:R-:W-:-:S07]  /*74d0*/  MOV R80, R22 ;  /* 0x0000001600507202 */ /* 0x000fce0000000f00 */
.L_x_6505:
[----:B------:R-:W-:Y:S05]  /*74e0*/  BSYNC.RECONVERGENT B2 ;  /* 0x0000000000027941 */ /* 0x000fea0003800200 */
.L_x_6504:
[----:B------:R-:W-:Y:S01]  /*74f0*/  I2FP.F32.U32 R6, R21 ;  /* 0x0000001500067245 */ /* 0x000fe20000201000 */
[----:B------:R-:W-:-:S05]  /*7500*/  HFMA2 R21, -RZ, RZ, 0.1171875, 0 ;  /* 0x2f800000ff157431 */ /* 0x000fca00000001ff */
[----:B------:R-:W-:Y:S01]  /*7510*/  FFMA.FTZ R6, R6, R21, 1.1641532182693481445e-10 ;  /* 0x2f00000006067423 */ /* 0x000fe20000010015 */
[----:B-----5:R-:W-:-:S04]  /*7520*/  HADD2.F32 R21, -RZ, R31.H0_H0 ;  /* 0x2000001fff157230 */ /* 0x020fc80000004100 */
[----:B------:R-:W-:Y:S01]  /*7530*/  FSETP.GTU.FTZ.AND P1, PT, R6, UR12, PT ;  /* 0x0000000c06007c0b */ /* 0x000fe2000bf3c000 */
[----:B------:R-:W-:Y:S01]  /*7540*/  FMUL.FTZ R21, R21, UR9 ;  /* 0x0000000915157c20 */ /* 0x000fe20008410000 */
[----:B------:R-:W-:Y:S02]  /*7550*/  HADD2.F32 R6, -RZ, R47.H0_H0 ;  /* 0x2000002fff067230 */ /* 0x000fe40000004100 */
[----:B------:R-:W-:Y:S01]  /*7560*/  SEL R22, RZ, 0x1, P1 ;  /* 0x00000001ff167807 */ /* 0x000fe20000800000 */
[----:B------:R-:W-:-:S05]  /*7570*/  FMUL.FTZ R21, R21, UR8 ;  /* 0x0000000815157c20 */ /* 0x000fca0008410000 */
[----:B------:R-:W-:-:S05]  /*7580*/  FSEL R21, R21, RZ, !P1 ;  /* 0x000000ff15157208 */ /* 0x000fca0004800000 */
[----:B------:R-:W-:-:S07]  /*7590*/  FMUL.FTZ R21, R21, R6 ;  /* 0x0000000615157220 */ /* 0x000fce0000410000 */
.L_x_6503:
[----:B------:R-:W-:Y:S05]  /*75a0*/  BSYNC.RECONVERGENT B1 ;  /* 0x0000000000017941 */ /* 0x000fea0003800200 */
.L_x_6502:
        /* <DEDUP_REMOVED lines=18> */
.L_x_6513:
        /* <DEDUP_REMOVED lines=13> */
.L_x_6515:
[----:B------:R-:W-:Y:S05]  /*77a0*/  BSYNC.RECONVERGENT B3 ;  /* 0x0000000000037941 */ /* 0x000fea0003800200 */
.L_x_6514:
        /* <DEDUP_REMOVED lines=61> */
.L_x_6512:
[----:B------:R-:W-:Y:S05]  /*7b80*/  BSYNC.RECONVERGENT B2 ;  /* 0x0000000000027941 */ /* 0x000fea0003800200 */
.L_x_6511:
[----:B------:R-:W-:Y:S01]  /*7b90*/  HFMA2 R52, -RZ, RZ, 0.1171875, 0 ;  /* 0x2f800000ff347431 */ /* 0x000fe200000001ff */
[----:B------:R-:W-:-:S05]  /*7ba0*/  I2FP.F32.U32 R23, R23 ;  /* 0x0000001700177245 */ /* 0x000fca0000201000 */
[----:B------:R-:W-:Y:S01]  /*7bb0*/  FFMA.FTZ R23, R23, R52, 1.1641532182693481445e-10 ;  /* 0x2f00000017177423 */ /* 0x000fe20000010034 */
[----:B-----5:R-:W-:-:S04]  /*7bc0*/  HADD2.F32 R52, -RZ, R31.H1_H1 ;  /* 0x3000001fff347230 */ /* 0x020fc80000004100 */
[----:B------:R-:W-:Y:S01]  /*7bd0*/  FSETP.GTU.FTZ.AND P1, PT, R23, UR12, PT ;  /* 0x0000000c17007c0b */ /* 0x000fe2000bf3c000 */
[----:B------:R-:W-:-:S04]  /*7be0*/  FMUL.FTZ R52, R52, UR9 ;  /* 0x0000000934347c20 */ /* 0x000fc80008410000 */
[----:B------:R-:W-:Y:S01]  /*7bf0*/  FMUL.FTZ R23, R52, UR8 ;  /* 0x0000000834177c20 */ /* 0x000fe20008410000 */
[----:B------:R-:W-:-:S04]  /*7c00*/  HADD2.F32 R52, -RZ, R47.H1_H1 ;  /* 0x3000002fff347230 */ /* 0x000fc80000004100 */
[----:B------:R-:W-:-:S05]  /*7c10*/  FSEL R23, R23, RZ, !P1 ;  /* 0x000000ff17177208 */ /* 0x000fca0004800000 */
[----:B------:R-:W-:Y:S01]  /*7c20*/  FMUL.FTZ R23, R23, R52 ;  /* 0x0000003417177220 */ /* 0x000fe20000410000 */
[----:B------:R-:W-:-:S07]  /*7c30*/  SEL R52, RZ, 0x1, P1 ;  /* 0x00000001ff347807 */ /* 0x000fce0000800000 */
.L_x_6510:
[----:B------:R-:W-:Y:S05]  /*7c40*/  BSYNC.RECONVERGENT B1 ;  /* 0x0000000000017941 */ /* 0x000fea0003800200 */
.L_x_6509:
[----:B------:R-:W-:Y:S02]  /*7c50*/  F2FP.F16.F32.PACK_AB R76, RZ, R23 ;  /* 0x00000017ff4c723e */ /* 0x000fe400000000ff */
[----:B------:R-:W-:Y:S02]  /*7c60*/  PRMT R49, R49, 0x5410, R51 ;  /* 0x0000541031317816 */ /* 0x000fe40000000033 */
[----:B------:R-:W-:Y:S02]  /*7c70*/  PRMT R50, R50, 0x5410, R75 ;  /* 0x0000541032327816 */ /* 0x000fe4000000004b */
[----:B------:R-:W-:Y:S02]  /*7c80*/  PRMT R48, R81, 0x5410, R48 ;  /* 0x0000541051307816 */ /* 0x000fe40000000030 */
[----:B------:R-:W-:-:S07]  /*7c90*/  PRMT R51, R85, 0x5410, R76 ;  /* 0x0000541055337816 */ /* 0x000fce000000004c */
.L_x_6459:
[----:B------:R-:W0:Y:S01]  /*7ca0*/  LDC.64 R76, c[0x0][0x3a8] ;  /* 0x0000ea00ff4c7b82 */ /* 0x000e220000000a00 */
[----:B------:R-:W-:Y:S01]  /*7cb0*/  BSSY.RECONVERGENT B1, `(.L_x_6516) ;  /* 0x0000019000017945 */ /* 0x000fe20003800200 */
[----:B------:R-:W-:Y:S02]  /*7cc0*/  IMAD.MOV.U32 R75, RZ, RZ, R80 ;  /* 0x000000ffff4b7224 */ /* 0x000fe400078e0050 */
[----:B0-----:R-:W-:-:S05]  /*7cd0*/  IMAD.WIDE.U32 R76, R79, 0x10, R76 ;  /* 0x000000104f4c7825 */ /* 0x001fca00078e004c */
[----:B------:R0:W-:Y:S01]  /*7ce0*/  STG.E.128 desc[UR6][R76.64], R48 ;  /* 0x000000304c007986 */ /* 0x0001e2000c101d06 */
[----:B------:R-:W-:Y:S05]  /*7cf0*/  @!P0 BRA `(.L_x_6517) ;  /* 0x0000000000508947 */ /* 0x000fea0003800000 */
[----:B0-----:R-:W-:Y:S02]  /*7d00*/  SHF.L.U32 R48, R22, 0x10, RZ ;  /* 0x0000001016307819 */ /* 0x001fe400000006ff */
        /* <DEDUP_REMOVED lines=12> */
[----:B------:R-:W-:Y:S02]  /*7dd0*/  LOP3.LUT R49, R51, R81, R49, 0xfe, !PT ;  /* 0x0000005133317212 */ /* 0x000fe400078efe31 */
[----:B------:R-:W-:Y:S02]  /*7de0*/  LOP3.LUT R81, R76, R48, R50, 0xfe, !PT ;  /* 0x000000304c517212 */ /* 0x000fe400078efe32 */
[----:B------:R-:W0:Y:S01]  /*7df0*/  LDC.64 R50, c[0x0][0x3b0] ;  /* 0x0000ec00ff327b82 */ /* 0x000e220000000a00 */
[----:B------:R-:W-:Y:S02]  /*7e00*/  LOP3.LUT R49, R49, R77, RZ, 0xfc, !PT ;  /* 0x0000004d31317212 */ /* 0x000fe400078efcff */
[----:B------:R-:W-:Y:S01]  /*7e10*/  LOP3.LUT R48, R81, 0xff, R10, 0xf8, !PT ;  /* 0x000000ff51307812 */ /* 0x000fe200078ef80a */
[----:B0-----:R-:W-:-:S05]  /*7e20*/  IMAD.WIDE.U32 R50, R78, 0x8, R50 ;  /* 0x000000084e327825 */ /* 0x001fca00078e0032 */
[----:B------:R1:W-:Y:S02]  /*7e30*/  STG.E.64 desc[UR6][R50.64], R48 ;  /* 0x0000003032007986 */ /* 0x0003e4000c101b06 */
.L_x_6517:
[----:B------:R-:W-:Y:S05]  /*7e40*/  BSYNC.RECONVERGENT B1 ;  /* 0x0000000000017941 */ /* 0x000fea0003800200 */
.L_x_6516:
[----:B------:R-:W-:Y:S01]  /*7e50*/  VIADD R79, R79, 0x20 ;  /* 0x000000204f4f7836 */ /* 0x000fe20000000000 */
[----:B------:R-:W-:-:S07]  /*7e60*/  IADD3 R78, PT, PT, R78, 0x20, RZ ;  /* 0x000000204e4e7810 */ /* 0x000fce0007ffe0ff */
.L_x_6399:
[----:B------:R-:W-:Y:S05]  /*7e70*/  BSYNC.RECONVERGENT B0 ;  /* 0x0000000000007941 */ /* 0x000fea0003800200 */
.L_x_6398:
        /* <DEDUP_REMOVED lines=15> */
[----:B-----5:R-:W-:Y:S01]  /*7f70*/  @!P1 HADD2.F32 R53, -RZ, R24.H0_H0 ;  /* 0x20000018ff359230 */ /* 0x020fe20000004100 */
        /* <DEDUP_REMOVED lines=19> */
.L_x_6525:
        /* <DEDUP_REMOVED lines=13> */
.L_x_6527:
[----:B------:R-:W-:Y:S05]  /*8180*/  BSYNC.RECONVERGENT B3 ;  /* 0x0000000000037941 */ /* 0x000fea0003800200 */
.L_x_6526:
        /* <DEDUP_REMOVED lines=53> */
[----:B------:R-:W-:Y:S01]  /*84e0*/  IMAD.WIDE.U32 R50, R50, -0x326172a9, RZ ;  /* 0xcd9e8d5732327825 */ /* 0x000fe200078e00ff */
[----:B------:R-:W-:-:S03]  /*84f0*/  UIADD3 UR15, UPT, UPT, UR4, -0x700cb87f, URZ ;  /* 0x8ff34781040f7890 */ /* 0x000fc6000fffe0ff */
[----:B------:R-:W-:-:S03]  /*8500*/  IMAD.WIDE.U32 R48, R48, -0x2daee0ad, RZ ;  /* 0xd2511f5330307825 */ /* 0x000fc600078e00ff */
[----:B------:R-:W-:Y:S01]  /*8510*/  LOP3.LUT R5, R54, UR15, R51, 0x96, !PT ;  /* 0x0000000f36057c12 */ /* 0x000fe2000f8e9633 */
[----:B------:R-:W-:Y:S02]  /*8520*/  IMAD.MOV.U32 R8, RZ, RZ, R50 ;  /* 0x000000ffff087224 */ /* 0x000fe400078e0032 */
[----:B------:R-:W-:Y:S01]  /*8530*/  HFMA2 R50, -RZ, RZ, 0, 0 ;  /* 0x00000000ff327431 */ /* 0x000fe200000001ff */
[----:B------:R-:W-:Y:S02]  /*8540*/  LOP3.LUT R4, R4, UR16, R49, 0x96, !PT ;  /* 0x0000001004047c12 */ /* 0x000fe4000f8e9631 */
[----:B------:R-:W-:-:S07]  /*8550*/  MOV R49, R48 ;  /* 0x0000003000317202 */ /* 0x000fce0000000f00 */
.L_x_6524:
[----:B------:R-:W-:Y:S05]  /*8560*/  BSYNC.RECONVERGENT B2 ;  /* 0x0000000000027941 */ /* 0x000fea0003800200 */
.L_x_6523:
[----:B------:R-:W-:Y:S01]  /*8570*/  I2FP.F32.U32 R6, R10 ;  /* 0x0000000a00067245 */ /* 0x000fe20000201000 */
[----:B------:R-:W-:Y:S02]  /*8580*/  HADD2.F32 R10, -RZ, R28.H0_H0 ;  /* 0x2000001cff0a7230 */ /* 0x000fe40000004100 */
[----:B------:R-:W-:Y:S02]  /*8590*/  IMAD.MOV.U32 R51, RZ, RZ, 0x2f800000 ;  /* 0x2f800000ff337424 */ /* 0x000fe400078e00ff */
[----:B------:R-:W-:Y:S02]  /*85a0*/  HADD2.F32 R48, -RZ, R24.H0_H0 ;  /* 0x20000018ff307230 */ /* 0x000fe40000004100 */
        /* <DEDUP_REMOVED lines=8> */
.L_x_6522:
[----:B------:R-:W-:Y:S05]  /*8630*/  BSYNC.RECONVERGENT B1 ;  /* 0x0000000000017941 */ /* 0x000fea0003800200 */
.L_x_6521:
        /* <DEDUP_REMOVED lines=22> */
.L_x_6532:
        /* <DEDUP_REMOVED lines=13> */
.L_x_6534:
[----:B------:R-:W-:Y:S05]  /*8870*/  BSYNC.RECONVERGENT B3 ;  /* 0x0000000000037941 */ /* 0x000fea0003800200 */
.L_x_6533:
        /* <DEDUP_REMOVED lines=61> */
.L_x_6531:
[----:B------:R-:W-:Y:S05]  /*8c50*/  BSYNC.RECONVERGENT B2 ;  /* 0x0000000000027941 */ /* 0x000fea0003800200 */
.L_x_6530:
[----:B------:R-:W-:Y:S01]  /*8c60*/  HFMA2 R49, -RZ, RZ, 0.1171875, 0 ;  /* 0x2f800000ff317431 */ /* 0x000fe200000001ff */
[----:B------:R-:W-:Y:S01]  /*8c70*/  I2FP.F32.U32 R12, R12 ;  /* 0x0000000c000c7245 */ /* 0x000fe20000201000 */
[----:B------:R-:W-:Y:S02]  /*8c80*/  HADD2.F32 R50, -RZ, R28.H1_H1 ;  /* 0x3000001cff327230 */ /* 0x000fe40000004100 */
[----:B------:R-:W-:-:S03]  /*8c90*/  HADD2.F32 R51, -RZ, R24.H1_H1 ;  /* 0x30000018ff337230 */ /* 0x000fc60000004100 */
[----:B------:R-:W-:Y:S01]  /*8ca0*/  FMUL.FTZ R50, R50, UR9 ;  /* 0x0000000932327c20 */ /* 0x000fe20008410000 */
[----:B------:R-:W-:-:S03]  /*8cb0*/  FFMA.FTZ R12, R12, R49, 1.1641532182693481445e-10 ;  /* 0x2f0000000c0c7423 */ /* 0x000fc60000010031 */
[----:B------:R-:W-:Y:S01]  /*8cc0*/  FMUL.FTZ R50, R50, UR8 ;  /* 0x0000000832327c20 */ /* 0x000fe20008410000 */
[----:B------:R-:W-:Y:S01]  /*8cd0*/  HADD2.F32 R49, -RZ, R40.H1_H1 ;  /* 0x30000028ff317230 */ /* 0x000fe20000004100 */
[----:B------:R-:W-:-:S04]  /*8ce0*/  FSETP.GTU.FTZ.AND P2, PT, R12, UR12, PT ;  /* 0x0000000c0c007c0b */ /* 0x000fc8000bf5c000 */
[----:B------:R-:W-:Y:S02]  /*8cf0*/  FSEL R54, R50, RZ, !P2 ;  /* 0x000000ff32367208 */ /* 0x000fe40005000000 */
[----:B------:R-:W-:-:S03]  /*8d00*/  SEL R12, RZ, 0x1, P2 ;  /* 0x00000001ff0c7807 */ /* 0x000fc60001000000 */
[----:B------:R-:W-:-:S07]  /*8d10*/  FFMA.FTZ R54, R54, R49, R51 ;  /* 0x0000003136367223 */ /* 0x000fce0000010033 */
.L_x_6529:
[----:B------:R-:W-:Y:S05]  /*8d20*/  BSYNC.RECONVERGENT B1 ;  /* 0x0000000000017941 */ /* 0x000fea0003800200 */
.L_x_6528:
        /* <DEDUP_REMOVED lines=22> */
.L_x_6539:
        /* <DEDUP_REMOVED lines=13> */
.L_x_6541:
[----:B------:R-:W-:Y:S05]  /*8f60*/  BSYNC.RECONVERGENT B3 ;  /* 0x0000000000037941 */ /* 0x000fea0003800200 */
.L_x_6540:
        /* <DEDUP_REMOVED lines=60> */
[----:B------:R-:W-:-:S07]  /*9330*/  MOV R50, R56 ;  /* 0x0000003800327202 */ /* 0x000fce0000000f00 */
.L_x_6538:
[----:B------:R-:W-:Y:S05]  /*9340*/  BSYNC.RECONVERGENT B2 ;  /* 0x0000000000027941 */ /* 0x000fea0003800200 */
.L_x_6537:
        /* <DEDUP_REMOVED lines=12> */
.L_x_6536:
[----:B------:R-:W-:Y:S05]  /*9410*/  BSYNC.RECONVERGENT B1 ;  /* 0x0000000000017941 */ /* 0x000fea0003800200 */
.L_x_6535:
        /* <DEDUP_REMOVED lines=22> */
.L_x_6546:
        /* <DEDUP_REMOVED lines=13> */
.L_x_6548:
[----:B------:R-:W-:Y:S05]  /*9650*/  BSYNC.RECONVERGENT B3 ;  /* 0x0000000000037941 */ /* 0x000fea0003800200 */
.L_x_6547:
        /* <DEDUP_REMOVED lines=61> */
.L_x_6545:
[----:B------:R-:W-:Y:S05]  /*9a30*/  BSYNC.RECONVERGENT B2 ;  /* 0x0000000000027941 */ /* 0x000fea0003800200 */
.L_x_6544:
        /* <DEDUP_REMOVED lines=12> */
.L_x_6543:
[----:B------:R-:W-:Y:S05]  /*9b00*/  BSYNC.RECONVERGENT B1 ;  /* 0x0000000000017941 */ /* 0x000fea0003800200 */
.L_x_6542:
        /* <DEDUP_REMOVED lines=22> */
.L_x_6553:
        /* <DEDUP_REMOVED lines=13> */
.L_x_6555:
[----:B------:R-:W-:Y:S05]  /*9d40*/  BSYNC.RECONVERGENT B3 ;  /* 0x0000000000037941 */ /* 0x000fea0003800200 */
.L_x_6554:
        /* <DEDUP_REMOVED lines=61> */
.L_x_6552:
[----:B------:R-:W-:Y:S05]  /*a120*/  BSYNC.RECONVERGENT B2 ;  /* 0x0000000000027941 */ /* 0x000fea0003800200 */
.L_x_6551:
        /* <DEDUP_REMOVED lines=12> */
.L_x_6550:
[----:B------:R-:W-:Y:S05]  /*a1f0*/  BSYNC.RECONVERGENT B1 ;  /* 0x0000000000017941 */ /* 0x000fea0003800200 */
.L_x_6549:
        /* <DEDUP_REMOVED lines=19> */
[----:B------:R-:W-:Y:S01]  /*a330*/  @P2 IMAD.MOV.U32 R6, RZ, RZ, R60 ;  /* 0x000000ffff062224 */ /* 0x000fe200078e003c */
[----:B------:R-:W-:Y:S01]  /*a340*/  @P2 MOV R20, R5 ;  /* 0x0000000500142202 */ /* 0x000fe20000000f00 */
[----:B------:R-:W-:Y:S06]  /*a350*/  BRA `(.L_x_6559) ;  /* 0x00000004002c7947 */ /* 0x000fec0003800000 */
.L_x_6560:
        /* <DEDUP_REMOVED lines=13> */
.L_x_6562:
[----:B------:R-:W-:Y:S05]  /*a430*/  BSYNC.RECONVERGENT B3 ;  /* 0x0000000000037941 */ /* 0x000fea0003800200 */
.L_x_6561:
[----:B------:R-:W-:Y:S01]  /*a440*/  LOP3.LUT R76, R7, UR5, R5, 0x96, !PT ;  /* 0x00000005074c7c12 */ /* 0x000fe2000f8e9605 */
[----:B------:R-:W-:Y:S01]  /*a450*/  IMAD.WIDE.U32 R58, R0, -0x326172a9, RZ ;  /* 0xcd9e8d57003a7825 */ /* 0x000fe200078e00ff */
[----:B------:R-:W-:Y:S01]  /*a460*/  UIADD3 UR15, UPT, UPT, UR4, -0x61c88647, URZ ;  /* 0x9e3779b9040f7890 */ /* 0x000fe2000fffe0ff */
[----:B------:R-:W-:Y:S02]  /*a470*/  MOV R20, R60 ;  /* 0x0000003c00147202 */ /* 0x000fe40000000f00 */
        /* <DEDUP_REMOVED lines=56> */
[----:B------:R-:W-:-:S07]  /*a800*/  IMAD.MOV.U32 R76, RZ, RZ, RZ ;  /* 0x000000ffff4c7224 */ /* 0x000fce00078e00ff */
.L_x_6559:
[----:B------:R-:W-:Y:S05]  /*a810*/  BSYNC.RECONVERGENT B2 ;  /* 0x0000000000027941 */ /* 0x000fea0003800200 */
.L_x_6558:
        /* <DEDUP_REMOVED lines=12> */
.L_x_6557:
[----:B------:R-:W-:Y:S05]  /*a8e0*/  BSYNC.RECONVERGENT B1 ;  /* 0x0000000000017941 */ /* 0x000fea0003800200 */
.L_x_6556:
        /* <DEDUP_REMOVED lines=22> */
.L_x_6567:
        /* <DEDUP_REMOVED lines=13> */
.L_x_6569:
[----:B------:R-:W-:Y:S05]  /*ab20*/  BSYNC.RECONVERGENT B3 ;  /* 0x0000000000037941 */ /* 0x000fea0003800200 */
.L_x_6568:
        /* <DEDUP_REMOVED lines=59> */
[----:B------:R-:W-:Y:S01]  /*aee0*/  HFMA2 R77, -RZ, RZ, 0, 0 ;  /* 0x00000000ff4d7431 */ /* 0x000fe200000001ff */
[----:B------:R-:W-:-:S07]  /*aef0*/  MOV R85, R76 ;  /* 0x0000004c00557202 */ /* 0x000fce0000000f00 */
.L_x_6566:
[----:B------:R-:W-:Y:S05]  /*af00*/  BSYNC.RECONVERGENT B2 ;  /* 0x0000000000027941 */ /* 0x000fea0003800200 */
.L_x_6565:
[----:B------:R-:W-:Y:S01]  /*af10*/  I2FP.F32.U32 R6, R22 ;  /* 0x0000001600067245 */ /* 0x000fe20000201000 */
[----:B------:R-:W-:Y:S02]  /*af20*/  HADD2.F32 R22, -RZ, R31.H0_H0 ;  /* 0x2000001fff167230 */ /* 0x000fe40000004100 */
[----:B------:R-:W-:-:S03]  /*af30*/  IMAD.MOV.U32 R59, RZ, RZ, 0x2f800000 ;  /* 0x2f800000ff3b7424 */ /* 0x000fc600078e00ff */
[----:B------:R-:W-:Y:S01]  /*af40*/  FMUL.FTZ R22, R22, UR9 ;  /* 0x0000000916167c20 */ /* 0x000fe20008410000 */
[----:B------:R-:W-:-:S03]  /*af50*/  FFMA.FTZ R6, R6, R59, 1.1641532182693481445e-10 ;  /* 0x2f00000006067423 */ /* 0x000fc6000001003b */
[----:B------:R-:W-:Y:S02]  /*af60*/  FMUL.FTZ R22, R22, UR8 ;  /* 0x0000000816167c20 */ /* 0x000fe40008410000 */
[----:B------:R-:W-:Y:S01]  /*af70*/  FSETP.GTU.FTZ.AND P2, PT, R6, UR12, PT ;  /* 0x0000000c06007c0b */ /* 0x000fe2000bf5c000 */
[----:B------:R-:W-:-:S03]  /*af80*/  HADD2.F32 R6, -RZ, R43.H0_H0 ;  /* 0x2000002bff067230 */ /* 0x000fc60000004100 */
[----:B------:R-:W-:Y:S01]  /*af90*/  FSEL R59, R22, RZ, !P2 ;  /* 0x000000ff163b7208 */ /* 0x000fe20005000000 */
[----:B------:R-:W-:-:S05]  /*afa0*/  HADD2.F32 R22, -RZ, R27.H0_H0 ;  /* 0x2000001bff167230 */ /* 0x000fca0000004100 */
[----:B------:R-:W-:Y:S01]  /*afb0*/  FFMA.FTZ R59, R59, R6, R22 ;  /* 0x000000063b3b7223 */ /* 0x000fe20000010016 */
[----:B------:R-:W-:-:S07]  /*afc0*/  SEL R22, RZ, 0x1, P2 ;  /* 0x00000001ff167807 */ /* 0x000fce0001000000 */
.L_x_6564:
[----:B------:R-:W-:Y:S05]  /*afd0*/  BSYNC.RECONVERGENT B1 ;  /* 0x0000000000017941 */ /* 0x000fea0003800200 */
.L_x_6563:
        /* <DEDUP_REMOVED lines=22> */
.L_x_6574:
        /* <DEDUP_REMOVED lines=13> */
.L_x_6576:
[----:B------:R-:W-:Y:S05]  /*b210*/  BSYNC.RECONVERGENT B3 ;  /* 0x0000000000037941 */ /* 0x000fea0003800200 */
.L_x_6575:
        /* <DEDUP_REMOVED lines=58> */
[----:B------:R-:W-:Y:S01]  /*b5c0*/  IMAD.MOV.U32 R80, RZ, RZ, R76 ;  /* 0x000000ffff507224 */ /* 0x000fe200078e004c */
[----:B------:R-:W-:Y:S01]  /*b5d0*/  LOP3.LUT R4, R4, UR15, R77, 0x96, !PT ;  /* 0x0000000f04047c12 */ /* 0x000fe2000f8e964d */
[----:B------:R-:W-:-:S07]  /*b5e0*/  IMAD.MOV.U32 R6, RZ, RZ, RZ ;  /* 0x000000ffff067224 */ /* 0x000fce00078e00ff */
.L_x_6573:
[----:B------:R-:W-:Y:S05]  /*b5f0*/  BSYNC.RECONVERGENT B2 ;  /* 0x0000000000027941 */ /* 0x000fea0003800200 */
.L_x_6572:
        /* <DEDUP_REMOVED lines=12> */
.L_x_6571:
[----:B------:R-:W-:Y:S05]  /*b6c0*/  BSYNC.RECONVERGENT B1 ;  /* 0x0000000000017941 */ /* 0x000fea0003800200 */
.L_x_6570:
[----:B------:R-:W-:Y:S02]  /*b6d0*/  F2FP.F16.F32.PACK_AB R76, RZ, R60 ;  /* 0x0000003cff4c723e */ /* 0x000fe400000000ff */
[----:B------:R-:W-:Y:S02]  /*b6e0*/  PRMT R48, R48, 0x5410, R51 ;  /* 0x0000541030307816 */ /* 0x000fe40000000033 */
[----:B------:R-:W-:Y:S02]  /*b6f0*/  PRMT R50, R50, 0x5410, R82 ;  /* 0x0000541032327816 */ /* 0x000fe40000000052 */
[----:B------:R-:W-:Y:S02]  /*b700*/  PRMT R49, R49, 0x5410, R75 ;  /* 0x0000541031317816 */ /* 0x000fe4000000004b */
[----:B------:R-:W-:Y:S01]  /*b710*/  PRMT R51, R83, 0x5410, R76 ;  /* 0x0000541053337816 */ /* 0x000fe2000000004c */
[----:B------:R-:W-:Y:S06]  /*b720*/  BRA `(.L_x_6577) ;  /* 0x0000003400607947 */ /* 0x000fec0003800000 */
.L_x_6520:
        /* <DEDUP_REMOVED lines=21> */
.L_x_6582:
        /* <DEDUP_REMOVED lines=13> */
.L_x_6584:
[----:B------:R-:W-:Y:S05]  /*b950*/  BSYNC.RECONVERGENT B3 ;  /* 0x0000000000037941 */ /* 0x000fea0003800200 */
.L_x_6583:
        /* <DEDUP_REMOVED lines=61> */
.L_x_6581:
[----:B------:R-:W-:Y:S05]  /*bd30*/  BSYNC.RECONVERGENT B2 ;  /* 0x0000000000027941 */ /* 0x000fea0003800200 */
.L_x_6580:
        /* <DEDUP_REMOVED lines=11> */
.L_x_6579:
[----:B------:R-:W-:Y:S05]  /*bdf0*/  BSYNC.RECONVERGENT B1 ;  /* 0x0000000000017941 */ /* 0x000fea0003800200 */
.L_x_6578:
        /* <DEDUP_REMOVED lines=18> */
.L_x_6589:
        /* <DEDUP_REMOVED lines=13> */
.L_x_6591:
[----:B------:R-:W-:Y:S05]  /*bff0*/  BSYNC.RECONVERGENT B3 ;  /* 0x0000000000037941 */ /* 0x000fea0003800200 */
.L_x_6590:
        /* <DEDUP_REMOVED lines=59> */
[----:B------:R-:W-:Y:S01]  /*c3b0*/  IMAD.MOV.U32 R49, RZ, RZ, RZ ;  /* 0x000000ffff317224 */ /* 0x000fe200078e00ff */
[----:B------:R-:W-:-:S07]  /*c3c0*/  MOV R80, R48 ;  /* 0x0000003000507202 */ /* 0x000fce0000000f00 */
.L_x_6588:
[----:B------:R-:W-:Y:S05]  /*c3d0*/  BSYNC.RECONVERGENT B2 ;  /* 0x0000000000027941 */ /* 0x000fea0003800200 */
.L_x_6587:
        /* <DEDUP_REMOVED lines=10> */
[----:B------:R-:W-:-:S07]  /*c480*/  FMUL.FTZ R54, R51, R54 ;  /* 0x0000003633367220 */ /* 0x000fce0000410000 */
.L_x_6586:
[----:B------:R-:W-:Y:S05]  /*c490*/  BSYNC.RECONVERGENT B1 ;  /* 0x0000000000017941 */ /* 0x000fea0003800200 */
.L_x_6585:
        /* <DEDUP_REMOVED lines=18> */
.L_x_6596:
        /* <DEDUP_REMOVED lines=13> */
.L_x_6598:
[----:B------:R-:W-:Y:S05]  /*c690*/  BSYNC.RECONVERGENT B3 ;  /* 0x0000000000037941 */ /* 0x000fea0003800200 */
.L_x_6597:
        /* <DEDUP_REMOVED lines=61> */
.L_x_6595:
[----:B------:R-:W-:Y:S05]  /*ca70*/  BSYNC.RECONVERGENT B2 ;  /* 0x0000000000027941 */ /* 0x000fea0003800200 */
.L_x_6594:
        /* <DEDUP_REMOVED lines=10> */
[----:B------:R-:W-:-:S07]  /*cb20*/  FMUL.FTZ R55, R56, R55 ;  /* 0x0000003738377220 */ /* 0x000fce0000410000 */
.L_x_6593:
[----:B------:R-:W-:Y:S05]  /*cb30*/  BSYNC.RECONVERGENT B1 ;  /* 0x0000000000017941 */ /* 0x000fea0003800200 */
.L_x_6592:
        /* <DEDUP_REMOVED lines=18> */
.L_x_6603:
        /* <DEDUP_REMOVED lines=13> */
.L_x_6605:
[----:B------:R-:W-:Y:S05]  /*cd30*/  BSYNC.RECONVERGENT B3 ;  /* 0x0000000000037941 */ /* 0x000fea0003800200 */
.L_x_6604:
        /* <DEDUP_REMOVED lines=58> */
[----:B------:R-:W-:Y:S01]  /*d0e0*/  MOV R80, R50 ;  /* 0x0000003200507202 */ /* 0x000fe20000000f00 */
[----:B------:R-:W-:Y:S01]  /*d0f0*/  IMAD.MOV.U32 R50, RZ, RZ, RZ ;  /* 0x000000ffff327224 */ /* 0x000fe200078e00ff */
[----:B------:R-:W-:-:S07]  /*d100*/  LOP3.LUT R4, R4, UR16, R51, 0x96, !PT ;  /* 0x0000001004047c12 */ /* 0x000fce000f8e9633 */
.L_x_6602:
[----:B------:R-:W-:Y:S05]  /*d110*/  BSYNC.RECONVERGENT B2 ;  /* 0x0000000000027941 */ /* 0x000fea0003800200 */
.L_x_6601:
        /* <DEDUP_REMOVED lines=11> */
.L_x_6600:
[----:B------:R-:W-:Y:S05]  /*d1d0*/  BSYNC.RECONVERGENT B1 ;  /* 0x0000000000017941 */ /* 0x000fea0003800200 */
.L_x_6599:
        /* <DEDUP_REMOVED lines=18> */
.L_x_6610:
        /* <DEDUP_REMOVED lines=13> */
.L_x_6612:
[----:B------:R-:W-:Y:S05]  /*d3d0*/  BSYNC.RECONVERGENT B3 ;  /* 0x0000000000037941 */ /* 0x000fea0003800200 */
.L_x_6611:
        /* <DEDUP_REMOVED lines=61> */
.L_x_6609:
[----:B------:R-:W-:Y:S05]  /*d7b0*/  BSYNC.RECONVERGENT B2 ;  /* 0x0000000000027941 */ /* 0x000fea0003800200 */
.L_x_6608:
        /* <DEDUP_REMOVED lines=11> */
.L_x_6607:
[----:B------:R-:W-:Y:S05]  /*d870*/  BSYNC.RECONVERGENT B1 ;  /* 0x0000000000017941 */ /* 0x000fea0003800200 */
.L_x_6606:
        /* <DEDUP_REMOVED lines=18> */
.L_x_6617:
        /* <DEDUP_REMOVED lines=13> */
.L_x_6619:
[----:B------:R-:W-:Y:S05]  /*da70*/  BSYNC.RECONVERGENT B3 ;  /* 0x0000000000037941 */ /* 0x000fea0003800200 */
.L_x_6618:
        /* <DEDUP_REMOVED lines=61> */
.L_x_6616:
[----:B------:R-:W-:Y:S05]  /*de50*/  BSYNC.RECONVERGENT B2 ;  /* 0x0000000000027941 */ /* 0x000fea0003800200 */
.L_x_6615:
        /* <DEDUP_REMOVED lines=11> */
.L_x_6614:
[----:B------:R-:W-:Y:S05]  /*df10*/  BSYNC.RECONVERGENT B1 ;  /* 0x0000000000017941 */ /* 0x000fea0003800200 */
.L_x_6613:
        /* <DEDUP_REMOVED lines=18> */
.L_x_6624:
        /* <DEDUP_REMOVED lines=13> */
.L_x_6626:
[----:B------:R-:W-:Y:S05]  /*e110*/  BSYNC.RECONVERGENT B3 ;  /* 0x0000000000037941 */ /* 0x000fea0003800200 */
.L_x_6625:
        /* <DEDUP_REMOVED lines=57> */
[----:B------:R-:W-:-:S03]  /*e4b0*/  IMAD.WIDE.U32 R76, R6, -0x2daee0ad, RZ ;  /* 0xd2511f53064c7825 */ /* 0x000fc600078e00ff */
[----:B------:R-:W-:Y:S01]  /*e4c0*/  MOV R80, R76 ;  /* 0x0000004c00507202 */ /* 0x000fe20000000f00 */
[----:B------:R-:W-:Y:S01]  /*e4d0*/  IMAD.MOV.U32 R76, RZ, RZ, RZ ;  /* 0x000000ffff4c7224 */ /* 0x000fe200078e00ff */
[----:B------:R-:W-:-:S07]  /*e4e0*/  LOP3.LUT R4, R4, UR15, R77, 0x96, !PT ;  /* 0x0000000f04047c12 */ /* 0x000fce000f8e964d */
.L_x_6623:
[----:B------:R-:W-:Y:S05]  /*e4f0*/  BSYNC.RECONVERGENT B2 ;  /* 0x0000000000027941 */ /* 0x000fea0003800200 */
.L_x_6622:
        /* <DEDUP_REMOVED lines=11> */
.L_x_6621:
[----:B------:R-:W-:Y:S05]  /*e5b0*/  BSYNC.RECONVERGENT B1 ;  /* 0x0000000000017941 */ /* 0x000fea0003800200 */
.L_x_6620:
        /* <DEDUP_REMOVED lines=18> */
.L_x_6631:
        /* <DEDUP_REMOVED lines=13> */
.L_x_6633:
[----:B------:R-:W-:Y:S05]  /*e7b0*/  BSYNC.RECONVERGENT B3 ;  /* 0x0000000000037941 */ /* 0x000fea0003800200 */
.L_x_6632:
        /* <DEDUP_REMOVED lines=61> */
.L_x_6630:
[----:B------:R-:W-:Y:S05]  /*eb90*/  BSYNC.RECONVERGENT B2 ;  /* 0x0000000000027941 */ /* 0x000fea0003800200 */
.L_x_6629:
        /* <DEDUP_REMOVED lines=11> */
.L_x_6628:
[----:B------:R-:W-:Y:S05]  /*ec50*/  BSYNC.RECONVERGENT B1 ;  /* 0x0000000000017941 */ /* 0x000fea0003800200 */
.L_x_6627:
[----:B------:R-:W-:Y:S02]  /*ec60*/  F2FP.F16.F32.PACK_AB R76, RZ, R60 ;  /* 0x0000003cff4c723e */ /* 0x000fe400000000ff */
[----:B------:R-:W-:Y:S02]  /*ec70*/  PRMT R49, R49, 0x5410, R51 ;  /* 0x0000541031317816 */ /* 0x000fe40000000033 */
[----:B------:R-:W-:Y:S02]  /*ec80*/  PRMT R50, R50, 0x5410, R75 ;  /* 0x0000541032327816 */ /* 0x000fe4000000004b */
[----:B------:R-:W-:Y:S02]  /*ec90*/  PRMT R48, R81, 0x5410, R48 ;  /* 0x0000541051307816 */ /* 0x000fe40000000030 */
[----:B------:R-:W-:-:S07]  /*eca0*/  PRMT R51, R85, 0x5410, R76 ;  /* 0x0000541055337816 */ /* 0x000fce000000004c */
.L_x_6577:
        /* <DEDUP_REMOVED lines=26> */
.L_x_6635:
[----:B------:R-:W-:Y:S05]  /*ee50*/  BSYNC.RECONVERGENT B1 ;  /* 0x0000000000017941 */ /* 0x000fea0003800200 */
.L_x_6634:
[----:B------:R-:W-:Y:S01]  /*ee60*/  VIADD R79, R79, 0x20 ;  /* 0x000000204f4f7836 */ /* 0x000fe20000000000 */
[----:B------:R-:W-:-:S07]  /*ee70*/  IADD3 R78, PT, PT, R78, 0x20, RZ ;  /* 0x000000204e4e7810 */ /* 0x000fce0007ffe0ff */
.L_x_6519:
[----:B------:R-:W-:Y:S05]  /*ee80*/  BSYNC.RECONVERGENT B0 ;  /* 0x0000000000007941 */ /* 0x000fea0003800200 */
.L_x_6518:
        /* <DEDUP_REMOVED lines=34> */
.L_x_6643:
        /* <DEDUP_REMOVED lines=13> */
.L_x_6645:
[----:B------:R-:W-:Y:S05]  /*f180*/  BSYNC.RECONVERGENT B3 ;  /* 0x0000000000037941 */ /* 0x000fea0003800200 */
.L_x_6644:
        /* <DEDUP_REMOVED lines=61> */
.L_x_6642:
[----:B------:R-:W-:Y:S05]  /*f560*/  BSYNC.RECONVERGENT B2 ;  /* 0x0000000000027941 */ /* 0x000fea0003800200 */
.L_x_6641:
        /* <DEDUP_REMOVED lines=12> */
.L_x_6640:
[----:B------:R-:W-:Y:S05]  /*f630*/  BSYNC.RECONVERGENT B1 ;  /* 0x0000000000017941 */ /* 0x000fea0003800200 */
.L_x_6639:
        /* <DEDUP_REMOVED lines=22> */
.L_x_6650:
        /* <DEDUP_REMOVED lines=13> */
.L_x_6652:
[----:B------:R-:W-:Y:S05]  /*f870*/  BSYNC.RECONVERGENT B3 ;  /* 0x0000000000037941 */ /* 0x000fea0003800200 */
.L_x_6651:
        /* <DEDUP_REMOVED lines=61> */
.L_x_6649:
[----:B------:R-:W-:Y:S05]  /*fc50*/  BSYNC.RECONVERGENT B2 ;  /* 0x0000000000027941 */ /* 0x000fea0003800200 */
.L_x_6648:
        /* <DEDUP_REMOVED lines=12> */
.L_x_6647:
[----:B------:R-:W-:Y:S05]  /*fd20*/  BSYNC.RECONVERGENT B1 ;  /* 0x0000000000017941 */ /* 0x000fea0003800200 */
.L_x_6646:
        /* <DEDUP_REMOVED lines=22> */
.L_x_6657:
        /* <DEDUP_REMOVED lines=13> */
.L_x_6659:
[----:B------:R-:W-:Y:S05]  /*ff60*/  BSYNC.RECONVERGENT B3 ;  /* 0x0000000000037941 */ /* 0x000fea0003800200 */
.L_x_6658:
        /* <DEDUP_REMOVED lines=61> */
.L_x_6656:
[----:B------:R-:W-:Y:S05]  /*10340*/  BSYNC.RECONVERGENT B2 ;  /* 0x0000000000027941 */ /* 0x000fea0003800200 */
.L_x_6655:
        /* <DEDUP_REMOVED lines=12> */
.L_x_6654:
[----:B------:R-:W-:Y:S05]  /*10410*/  BSYNC.RECONVERGENT B1 ;  /* 0x0000000000017941 */ /* 0x000fea0003800200 */
.L_x_6653:
        /* <DEDUP_REMOVED lines=22> */
.L_x_6664:
        /* <DEDUP_REMOVED lines=13> */
.L_x_6666:
[----:B------:R-:W-:Y:S05]  /*10650*/  BSYNC.RECONVERGENT B3 ;  /* 0x0000000000037941 */ /* 0x000fea0003800200 */
.L_x_6665:
        /* <DEDUP_REMOVED lines=61> */
.L_x_6663:
[----:B------:R-:W-:Y:S05]  /*10a30*/  BSYNC.RECONVERGENT B2 ;  /* 0x0000000000027941 */ /* 0x000fea0003800200 */
.L_x_6662:
        /* <DEDUP_REMOVED lines=12> */
.L_x_6661:
[----:B------:R-:W-:Y:S05]  /*10b00*/  BSYNC.RECONVERGENT B1 ;  /* 0x0000000000017941 */ /* 0x000fea0003800200 */
.L_x_6660:
        /* <DEDUP_REMOVED lines=22> */
.L_x_6671:
        /* <DEDUP_REMOVED lines=13> */
.L_x_6673:
[----:B------:R-:W-:Y:S05]  /*10d40*/  BSYNC.RECONVERGENT B3 ;  /* 0x0000000000037941 */ /* 0x000fea0003800200 */
.L_x_6672:
        /* <DEDUP_REMOVED lines=61> */
.L_x_6670:
[----:B------:R-:W-:Y:S05]  /*11120*/  BSYNC.RECONVERGENT B2 ;  /* 0x0000000000027941 */ /* 0x000fea0003800200 */
.L_x_6669:
        /* <DEDUP_REMOVED lines=12> */
.L_x_6668:
[----:B------:R-:W-:Y:S05]  /*111f0*/  BSYNC.RECONVERGENT B1 ;  /* 0x0000000000017941 */ /* 0x000fea0003800200 */
.L_x_6667:
        /* <DEDUP_REMOVED lines=22> */
.L_x_6678:
        /* <DEDUP_REMOVED lines=13> */
.L_x_6680:
[----:B------:R-:W-:Y:S05]  /*11430*/  BSYNC.RECONVERGENT B3 ;  /* 0x0000000000037941 */ /* 0x000fea0003800200 */
.L_x_6679:
        /* <DEDUP_REMOVED lines=61> */
.L_x_6677:
[----:B------:R-:W-:Y:S05]  /*11810*/  BSYNC.RECONVERGENT B2 ;  /* 0x0000000000027941 */ /* 0x000fea0003800200 */
.L_x_6676:
        /* <DEDUP_REMOVED lines=12> */
.L_x_6675:
[----:B------:R-:W-:Y:S05]  /*118e0*/  BSYNC.RECONVERGENT B1 ;  /* 0x0000000000017941 */ /* 0x000fea0003800200 */
.L_x_6674:
        /* <DEDUP_REMOVED lines=22> */
.L_x_6685:
        /* <DEDUP_REMOVED lines=13> */
.L_x_6687:
[----:B------:R-:W-:Y:S05]  /*11b20*/  BSYNC.RECONVERGENT B3 ;  /* 0x0000000000037941 */ /* 0x000fea0003800200 */
.L_x_6686:
        /* <DEDUP_REMOVED lines=61> */
.L_x_6684:
[----:B------:R-:W-:Y:S05]  /*11f00*/  BSYNC.RECONVERGENT B2 ;  /* 0x0000000000027941 */ /* 0x000fea0003800200 */
.L_x_6683:
        /* <DEDUP_REMOVED lines=12> */
.L_x_6682:
[----:B------:R-:W-:Y:S05]  /*11fd0*/  BSYNC.RECONVERGENT B1 ;  /* 0x0000000000017941 */ /* 0x000fea0003800200 */
.L_x_6681:
        /* <DEDUP_REMOVED lines=22> */
.L_x_6692:
        /* <DEDUP_REMOVED lines=13> */
.L_x_6694:
[----:B------:R-:W-:Y:S05]  /*12210*/  BSYNC.RECONVERGENT B3 ;  /* 0x0000000000037941 */ /* 0x000fea0003800200 */
.L_x_6693:
        /* <DEDUP_REMOVED lines=61> */
.L_x_6691:
[----:B------:R-:W-:Y:S05]  /*125f0*/  BSYNC.RECONVERGENT B2 ;  /* 0x0000000000027941 */ /* 0x000fea0003800200 */
.L_x_6690:
        /* <DEDUP_REMOVED lines=12> */
.L_x_6689:
[----:B------:R-:W-:Y:S05]  /*126c0*/  BSYNC.RECONVERGENT B1 ;  /* 0x0000000000017941 */ /* 0x000fea0003800200 */
.L_x_6688:
[----:B------:R-:W-:Y:S02]  /*126d0*/  F2FP.F16.F32.PACK_AB R76, RZ, R68 ;  /* 0x00000044ff4c723e */ /* 0x000fe400000000ff */
[----:B------:R-:W-:Y:S02]  /*126e0*/  PRMT R48, R48, 0x5410, R51 ;  /* 0x0000541030307816 */ /* 0x000fe40000000033 */
[----:B------:R-:W-:Y:S02]  /*126f0*/  PRMT R50, R50, 0x5410, R82 ;  /* 0x0000541032327816 */ /* 0x000fe40000000052 */
[----:B------:R-:W-:Y:S02]  /*12700*/  PRMT R49, R49, 0x5410, R75 ;  /* 0x0000541031317816 */ /* 0x000fe4000000004b */
[----:B------:R-:W-:Y:S01]  /*12710*/  PRMT R51, R83, 0x5410, R76 ;  /* 0x0000541053337816 */ /* 0x000fe2000000004c */
[----:B------:R-:W-:Y:S06]  /*12720*/  BRA `(.L_x_6695) ;  /* 0x0000003400607947 */ /* 0x000fec0003800000 */
.L_x_6638:
        /* <DEDUP_REMOVED lines=21> */
.L_x_6700:
        /* <DEDUP_REMOVED lines=13> */
.L_x_6702:
[----:B------:R-:W-:Y:S05]  /*12950*/  BSYNC.RECONVERGENT B3 ;  /* 0x0000000000037941 */ /* 0x000fea0003800200 */
.L_x_6701:
        /* <DEDUP_REMOVED lines=61> */
.L_x_6699:
[----:B------:R-:W-:Y:S05]  /*12d30*/  BSYNC.RECONVERGENT B2 ;  /* 0x0000000000027941 */ /* 0x000fea0003800200 */
.L_x_6698:
        /* <DEDUP_REMOVED lines=11> */
.L_x_6697:
[----:B------:R-:W-:Y:S05]  /*12df0*/  BSYNC.RECONVERGENT B1 ;  /* 0x0000000000017941 */ /* 0x000fea0003800200 */
.L_x_6696:
        /* <DEDUP_REMOVED lines=18> */
.L_x_6707:
        /* <DEDUP_REMOVED lines=13> */
.L_x_6709:
[----:B------:R-:W-:Y:S05]  /*12ff0*/  BSYNC.RECONVERGENT B3 ;  /* 0x0000000000037941 */ /* 0x000fea0003800200 */
.L_x_6708:
        /* <DEDUP_REMOVED lines=61> */
.L_x_6706:
[----:B------:R-:W-:Y:S05]  /*133d0*/  BSYNC.RECONVERGENT B2 ;  /* 0x0000000000027941 */ /* 0x000fea0003800200 */
.L_x_6705:
        /* <DEDUP_REMOVED lines=11> */
.L_x_6704:
[----:B------:R-:W-:Y:S05]  /*13490*/  BSYNC.RECONVERGENT B1 ;  /* 0x0000000000017941 */ /* 0x000fea0003800200 */
.L_x_6703:
        /* <DEDUP_REMOVED lines=18> */
.L_x_6714:
        /* <DEDUP_REMOVED lines=13> */
.L_x_6716:
[----:B------:R-:W-:Y:S05]  /*13690*/  BSYNC.RECONVERGENT B3 ;  /* 0x0000000000037941 */ /* 0x000fea0003800200 */
.L_x_6715:
        /* <DEDUP_REMOVED lines=61> */
.L_x_6713:
[----:B------:R-:W-:Y:S05]  /*13a70*/  BSYNC.RECONVERGENT B2 ;  /* 0x0000000000027941 */ /* 0x000fea0003800200 */
.L_x_6712:
        /* <DEDUP_REMOVED lines=11> */
.L_x_6711:
[----:B------:R-:W-:Y:S05]  /*13b30*/  BSYNC.RECONVERGENT B1 ;  /* 0x0000000000017941 */ /* 0x000fea0003800200 */
.L_x_6710:
        /* <DEDUP_REMOVED lines=18> */
.L_x_6721:
        /* <DEDUP_REMOVED lines=13> */
.L_x_6723:
[----:B------:R-:W-:Y:S05]  /*13d30*/  BSYNC.RECONVERGENT B3 ;  /* 0x0000000000037941 */ /* 0x000fea0003800200 */
.L_x_6722:
        /* <DEDUP_REMOVED lines=61> */
.L_x_6720:
[----:B------:R-:W-:Y:S05]  /*14110*/  BSYNC.RECONVERGENT B2 ;  /* 0x0000000000027941 */ /* 0x000fea0003800200 */
.L_x_6719:
        /* <DEDUP_REMOVED lines=11> */
.L_x_6718:
[----:B------:R-:W-:Y:S05]  /*141d0*/  BSYNC.RECONVERGENT B1 ;  /* 0x0000000000017941 */ /* 0x000fea0003800200 */
.L_x_6717:
        /* <DEDUP_REMOVED lines=18> */
.L_x_6728:
        /* <DEDUP_REMOVED lines=13> */
.L_x_6730:
[----:B------:R-:W-:Y:S05]  /*143d0*/  BSYNC.RECONVERGENT B3 ;  /* 0x0000000000037941 */ /* 0x000fea0003800200 */
.L_x_6729:
        /* <DEDUP_REMOVED lines=61> */
.L_x_6727:
[----:B------:R-:W-:Y:S05]  /*147b0*/  BSYNC.RECONVERGENT B2 ;  /* 0x0000000000027941 */ /* 0x000fea0003800200 */
.L_x_6726:
        /* <DEDUP_REMOVED lines=11> */
.L_x_6725:
[----:B------:R-:W-:Y:S05]  /*14870*/  BSYNC.RECONVERGENT B1 ;  /* 0x0000000000017941 */ /* 0x000fea0003800200 */
.L_x_6724:
        /* <DEDUP_REMOVED lines=18> */
.L_x_6735:
        /* <DEDUP_REMOVED lines=13> */
.L_x_6737:
[----:B------:R-:W-:Y:S05]  /*14a70*/  BSYNC.RECONVERGENT B3 ;  /* 0x0000000000037941 */ /* 0x000fea0003800200 */
.L_x_6736:
        /* <DEDUP_REMOVED lines=61> */
.L_x_6734:
[----:B------:R-:W-:Y:S05]  /*14e50*/  BSYNC.RECONVERGENT B2 ;  /* 0x0000000000027941 */ /* 0x000fea0003800200 */
.L_x_6733:
        /* <DEDUP_REMOVED lines=11> */
.L_x_6732:
[----:B------:R-:W-:Y:S05]  /*14f10*/  BSYNC.RECONVERGENT B1 ;  /* 0x0000000000017941 */ /* 0x000fea0003800200 */
.L_x_6731:
        /* <DEDUP_REMOVED lines=18> */
.L_x_6742:
        /* <DEDUP_REMOVED lines=13> */
.L_x_6744:
[----:B------:R-:W-:Y:S05]  /*15110*/  BSYNC.RECONVERGENT B3 ;  /* 0x0000000000037941 */ /* 0x000fea0003800200 */
.L_x_6743:
        /* <DEDUP_REMOVED lines=61> */
.L_x_6741:
[----:B------:R-:W-:Y:S05]  /*154f0*/  BSYNC.RECONVERGENT B2 ;  /* 0x0000000000027941 */ /* 0x000fea0003800200 */
.L_x_6740:
        /* <DEDUP_REMOVED lines=11> */
.L_x_6739:
[----:B------:R-:W-:Y:S05]  /*155b0*/  BSYNC.RECONVERGENT B1 ;  /* 0x0000000000017941 */ /* 0x000fea0003800200 */
.L_x_6738:
        /* <DEDUP_REMOVED lines=18> */
.L_x_6749:
        /* <DEDUP_REMOVED lines=13> */
.L_x_6751:
[----:B------:R-:W-:Y:S05]  /*157b0*/  BSYNC.RECONVERGENT B3 ;  /* 0x0000000000037941 */ /* 0x000fea0003800200 */
.L_x_6750:
        /* <DEDUP_REMOVED lines=61> */
.L_x_6748:
[----:B------:R-:W-:Y:S05]  /*15b90*/  BSYNC.RECONVERGENT B2 ;  /* 0x0000000000027941 */ /* 0x000fea0003800200 */
.L_x_6747:
        /* <DEDUP_REMOVED lines=11> */
.L_x_6746:
[----:B------:R-:W-:Y:S05]  /*15c50*/  BSYNC.RECONVERGENT B1 ;  /* 0x0000000000017941 */ /* 0x000fea0003800200 */
.L_x_6745:
[----:B------:R-:W-:Y:S02]  /*15c60*/  F2FP.F16.F32.PACK_AB R76, RZ, R68 ;  /* 0x00000044ff4c723e */ /* 0x000fe400000000ff */
[----:B------:R-:W-:Y:S02]  /*15c70*/  PRMT R49, R49, 0x5410, R51 ;  /* 0x0000541031317816 */ /* 0x000fe40000000033 */
[----:B------:R-:W-:Y:S02]  /*15c80*/  PRMT R50, R50, 0x5410, R75 ;  /* 0x0000541032327816 */ /* 0x000fe4000000004b */
[----:B------:R-:W-:Y:S02]  /*15c90*/  PRMT R48, R81, 0x5410, R48 ;  /* 0x0000541051307816 */ /* 0x000fe40000000030 */
[----:B------:R-:W-:-:S07]  /*15ca0*/  PRMT R51, R85, 0x5410, R76 ;  /* 0x0000541055337816 */ /* 0x000fce000000004c */
.L_x_6695:
        /* <DEDUP_REMOVED lines=26> */
.L_x_6753:
[----:B------:R-:W-:Y:S05]  /*15e50*/  BSYNC.RECONVERGENT B1 ;  /* 0x0000000000017941 */ /* 0x000fea0003800200 */
.L_x_6752:
[----:B------:R-:W-:Y:S01]  /*15e60*/  VIADD R79, R79, 0x20 ;  /* 0x000000204f4f7836 */ /* 0x000fe20000000000 */
[----:B------:R-:W-:-:S07]  /*15e70*/  IADD3 R78, PT, PT, R78, 0x20, RZ ;  /* 0x000000204e4e7810 */ /* 0x000fce0007ffe0ff */
.L_x_6637:
[----:B------:R-:W-:Y:S05]  /*15e80*/  BSYNC.RECONVERGENT B0 ;  /* 0x0000000000007941 */ /* 0x000fea0003800200 */
.L_x_6636:
        /* <DEDUP_REMOVED lines=34> */
.L_x_6761:
        /* <DEDUP_REMOVED lines=13> */
.L_x_6763:
[----:B------:R-:W-:Y:S05]  /*16180*/  BSYNC.RECONVERGENT B3 ;  /* 0x0000000000037941 */ /* 0x000fea0003800200 */
.L_x_6762:
        /* <DEDUP_REMOVED lines=59> */
[----:B------:R-:W-:Y:S02]  /*16540*/  LOP3.LUT R4, R4, UR16, R49, 0x96, !PT ;  /* 0x0000001004047c12 */ /* 0x000fe4000f8e9631 */
[----:B------:R-:W-:-:S07]  /*16550*/  MOV R49, R48 ;  /* 0x0000003000317202 */ /* 0x000fce0000000f00 */
.L_x_6760:
[----:B------:R-:W-:Y:S05]  /*16560*/  BSYNC.RECONVERGENT B2 ;  /* 0x0000000000027941 */ /* 0x000fea0003800200 */
.L_x_6759:
        /* <DEDUP_REMOVED lines=12> */
.L_x_6758:
[----:B------:R-:W-:Y:S05]  /*16630*/  BSYNC.RECONVERGENT B1 ;  /* 0x0000000000017941 */ /* 0x000fea0003800200 */
.L_x_6757:
        /* <DEDUP_REMOVED lines=22> */
.L_x_6768:
        /* <DEDUP_REMOVED lines=13> */
.L_x_6770:
[----:B------:R-:W-:Y:S05]  /*16870*/  BSYNC.RECONVERGENT B3 ;  /* 0x0000000000037941 */ /* 0x000fea0003800200 */
.L_x_6769:
        /* <DEDUP_REMOVED lines=61> */
.L_x_6767:
[----:B------:R-:W-:Y:S05]  /*16c50*/  BSYNC.RECONVERGENT B2 ;  /* 0x0000000000027941 */ /* 0x000fea0003800200 */
.L_x_6766:
        /* <DEDUP_REMOVED lines=12> */
.L_x_6765:
[----:B------:R-:W-:Y:S05]  /*16d20*/  BSYNC.RECONVERGENT B1 ;  /* 0x0000000000017941 */ /* 0x000fea0003800200 */
.L_x_6764:
        /* <DEDUP_REMOVED lines=22> */
.L_x_6775:
        /* <DEDUP_REMOVED lines=13> */
.L_x_6777:
[----:B------:R-:W-:Y:S05]  /*16f60*/  BSYNC.RECONVERGENT B3 ;  /* 0x0000000000037941 */ /* 0x000fea0003800200 */
.L_x_6776:
        /* <DEDUP_REMOVED lines=61> */
.L_x_6774:
[----:B------:R-:W-:Y:S05]  /*17340*/  BSYNC.RECONVERGENT B2 ;  /* 0x0000000000027941 */ /* 0x000fea0003800200 */
.L_x_6773:
        /* <DEDUP_REMOVED lines=12> */
.L_x_6772:
[----:B------:R-:W-:Y:S05]  /*17410*/  BSYNC.RECONVERGENT B1 ;  /* 0x0000000000017941 */ /* 0x000fea0003800200 */
.L_x_6771:
        /* <DEDUP_REMOVED lines=22> */
.L_x_6782:
        /* <DEDUP_REMOVED lines=13> */
.L_x_6784:
[----:B------:R-:W-:Y:S05]  /*17650*/  BSYNC.RECONVERGENT B3 ;  /* 0x0000000000037941 */ /* 0x000fea0003800200 */
.L_x_6783:
        /* <DEDUP_REMOVED lines=61> */
.L_x_6781:
[----:B------:R-:W-:Y:S05]  /*17a30*/  BSYNC.RECONVERGENT B2 ;  /* 0x0000000000027941 */ /* 0x000fea0003800200 */
.L_x_6780:
        /* <DEDUP_REMOVED lines=12> */
.L_x_6779:
[----:B------:R-:W-:Y:S05]  /*17b00*/  BSYNC.RECONVERGENT B1 ;  /* 0x0000000000017941 */ /* 0x000fea0003800200 */
.L_x_6778:
        /* <DEDUP_REMOVED lines=22> */
.L_x_6789:
        /* <DEDUP_REMOVED lines=13> */
.L_x_6791:
[----:B------:R-:W-:Y:S05]  /*17d40*/  BSYNC.RECONVERGENT B3 ;  /* 0x0000000000037941 */ /* 0x000fea0003800200 */
.L_x_6790:
        /* <DEDUP_REMOVED lines=60> */
[----:B------:R-:W-:-:S07]  /*18110*/  LOP3.LUT R4, R4, UR16, R75, 0x96, !PT ;  /* 0x0000001004047c12 */ /* 0x000fce000f8e964b */
.L_x_6788:
[----:B------:R-:W-:Y:S05]  /*18120*/  BSYNC.RECONVERGENT B2 ;  /* 0x0000000000027941 */ /* 0x000fea0003800200 */
.L_x_6787:
[----:B------:R-:W-:Y:S01]  /*18130*/  I2FP.F32.U32 R6, R18 ;  /* 0x0000001200067245 */ /* 0x000fe20000201000 */
[----:B------:R-:W-:Y:S02]  /*18140*/  HADD2.F32 R18, -RZ, R30.H0_H0 ;  /* 0x2000001eff127230 */ /* 0x000fe40000004100 */
[----:B------:R-:W-:Y:S02]  /*18150*/  IMAD.MOV.U32 R75, RZ, RZ, 0x2f800000 ;  /* 0x2f800000ff4b7424 */ /* 0x000fe400078e00ff */
[----:B------:R-:W-:Y:S02]  /*18160*/  HADD2.F32 R77, -RZ, R26.H0_H0 ;  /* 0x2000001aff4d7230 */ /* 0x000fe40000004100 */
[----:B------:R-:W-:Y:S01]  /*18170*/  FMUL.FTZ R18, R18, UR9 ;  /* 0x0000000912127c20 */ /* 0x000fe20008410000 */
[----:B------:R-:W-:Y:S01]  /*18180*/  FFMA.FTZ R6, R6, R75, 1.1641532182693481445e-10 ;  /* 0x2f00000006067423 */ /* 0x000fe2000001004b */
[----:B------:R-:W-:Y:S02]  /*18190*/  HADD2.F32 R75, -RZ, R34.H0_H0 ;  /* 0x20000022ff4b7230 */ /* 0x000fe40000004100 */
[----:B------:R-:W-:-:S02]  /*181a0*/  FMUL.FTZ R18, R18, UR8 ;  /* 0x0000000812127c20 */ /* 0x000fc40008410000 */
[----:B------:R-:W-:-:S04]  /*181b0*/  FSETP.GTU.FTZ.AND P2, PT, R6, UR12, PT ;  /* 0x0000000c06007c0b */ /* 0x000fc8000bf5c000 */
[----:B------:R-:W-:Y:S02]  /*181c0*/  FSEL R86, R18, RZ, !P2 ;  /* 0x000000ff12567208 */ /* 0x000fe40005000000 */
[----:B------:R-:W-:-:S03]  /*181d0*/  SEL R18, RZ, 0x1, P2 ;  /* 0x00000001ff127807 */ /* 0x000fc60001000000 */
[----:B------:R-:W-:-:S07]  /*181e0*/  FFMA.FTZ R86, R86, R75, R77 ;  /* 0x0000004b56567223 */ /* 0x000fce000001004d */
.L_x_6786:
[----:B------:R-:W-:Y:S05]  /*181f0*/  BSYNC.RECONVERGENT B1 ;  /* 0x0000000000017941 */ /* 0x000fea0003800200 */
.L_x_6785:
        /* <DEDUP_REMOVED lines=22> */
.L_x_6796:
        /* <DEDUP_REMOVED lines=13> */
.L_x_6798:
[----:B------:R-:W-:Y:S05]  /*18430*/  BSYNC.RECONVERGENT B3 ;  /* 0x0000000000037941 */ /* 0x000fea0003800200 */
.L_x_6797:
        /* <DEDUP_REMOVED lines=61> */
.L_x_6795:
[----:B------:R-:W-:Y:S05]  /*18810*/  BSYNC.RECONVERGENT B2 ;  /* 0x0000000000027941 */ /* 0x000fea0003800200 */
.L_x_6794:
        /* <DEDUP_REMOVED lines=12> */
.L_x_6793:
[----:B------:R-:W-:Y:S05]  /*188e0*/  BSYNC.RECONVERGENT B1 ;  /* 0x0000000000017941 */ /* 0x000fea0003800200 */
.L_x_6792:
        /* <DEDUP_REMOVED lines=16> */
[--C-:B------:R-:W-:Y:S01]  /*189f0*/  @!P2 IMAD.MOV.U32 R83, RZ, RZ, R6.reuse ;  /* 0x000000ffff53a224 */ /* 0x100fe200078e0006 */
[----:B------:R-:W-:Y:S01]  /*18a00*/  @!P2 MOV R22, R4 ;  /* 0x000000040016a202 */ /* 0x000fe20000000f00 */
[----:B------:R-:W-:Y:S01]  /*18a10*/  @P2 VIADD R80, R75, 0x1 ;  /* 0x000000014b502836 */ /* 0x000fe20000000000 */
[----:B------:R-:W-:Y:S01]  /*18a20*/  @P2 MOV R22, R5 ;  /* 0x0000000500162202 */ /* 0x000fe20000000f00 */
[----:B------:R-:W-:Y:S01]  /*18a30*/  @P2 IMAD.MOV.U32 R83, RZ, RZ, R6 ;  /* 0x000000ffff532224 */ /* 0x000fe200078e0006 */
[----:B------:R-:W-:Y:S06]  /*18a40*/  BRA `(.L_x_6802) ;  /* 0x00000004002c7947 */ /* 0x000fec0003800000 */
.L_x_6803:
        /* <DEDUP_REMOVED lines=13> */
.L_x_6805:
[----:B------:R-:W-:Y:S05]  /*18b20*/  BSYNC.RECONVERGENT B3 ;  /* 0x0000000000037941 */ /* 0x000fea0003800200 */
.L_x_6804:
        /* <DEDUP_REMOVED lines=61> */
.L_x_6802:
[----:B------:R-:W-:Y:S05]  /*18f00*/  BSYNC.RECONVERGENT B2 ;  /* 0x0000000000027941 */ /* 0x000fea0003800200 */
.L_x_6801:
        /* <DEDUP_REMOVED lines=12> */
.L_x_6800:
[----:B------:R-:W-:Y:S05]  /*18fd0*/  BSYNC.RECONVERGENT B1 ;  /* 0x0000000000017941 */ /* 0x000fea0003800200 */
.L_x_6799:
        /* <DEDUP_REMOVED lines=22> */
.L_x_6810:
        /* <DEDUP_REMOVED lines=13> */
.L_x_6812:
[----:B------:R-:W-:Y:S05]  /*19210*/  BSYNC.RECONVERGENT B3 ;  /* 0x0000000000037941 */ /* 0x000fea0003800200 */
.L_x_6811:
        /* <DEDUP_REMOVED lines=59> */
[----:B------:R-:W-:Y:S01]  /*195d0*/  LOP3.LUT R4, R4, UR15, R75, 0x96, !PT ;  /* 0x0000000f04047c12 */ /* 0x000fe2000f8e964b */
[----:B------:R-:W-:-:S07]  /*195e0*/  IMAD.MOV.U32 R75, RZ, RZ, R74 ;  /* 0x000000ffff4b7224 */ /* 0x000fce00078e004a */
.L_x_6809:
[----:B------:R-:W-:Y:S05]  /*195f0*/  BSYNC.RECONVERGENT B2 ;  /* 0x0000000000027941 */ /* 0x000fea0003800200 */
.L_x_6808:
        /* <DEDUP_REMOVED lines=12> */
.L_x_6807:
[----:B------:R-:W-:Y:S05]  /*196c0*/  BSYNC.RECONVERGENT B1 ;  /* 0x0000000000017941 */ /* 0x000fea0003800200 */
.L_x_6806:
[----:B------:R-:W-:Y:S02]  /*196d0*/  F2FP.F16.F32.PACK_AB R80, RZ, R74 ;  /* 0x0000004aff50723e */ /* 0x000fe400000000ff */
[----:B------:R-:W-:Y:S02]  /*196e0*/  PRMT R48, R48, 0x5410, R51 ;  /* 0x0000541030307816 */ /* 0x000fe40000000033 */
[----:B------:R-:W-:Y:S02]  /*196f0*/  PRMT R50, R50, 0x5410, R77 ;  /* 0x0000541032327816 */ /* 0x000fe4000000004d */
[----:B------:R-:W-:Y:S02]  /*19700*/  PRMT R49, R76, 0x5410, R49 ;  /* 0x000054104c317816 */ /* 0x000fe40000000031 */
[----:B------:R-:W-:Y:S01]  /*19710*/  PRMT R51, R82, 0x5410, R80 ;  /* 0x0000541052337816 */ /* 0x000fe20000000050 */
[----:B------:R-:W-:Y:S06]  /*19720*/  BRA `(.L_x_6813) ;  /* 0x0000003400607947 */ /* 0x000fec0003800000 */
.L_x_6756:
[----:B------:R-:W-:Y:S01]  /*19730*/  BSSY.RECONVERGENT B1, `(.L_x_6814) ;  /* 0x000006b000017945 */ /* 0x000fe20003800200 */
[----:B------:R-:W-:Y:S01]  /*19740*/  IMAD.MOV.U32 R69, RZ, RZ, RZ ;  /* 0x000000ffff457224 */ /* 0x000fe200078e00ff */
[----:B0-----:R-:W-:Y:S01]  /*19750*/  MOV R50, R75 ;  /* 0x0000004b00327202 */ /* 0x001fe20000000f00 */
[----:B------:R-:W-:Y:S01]  /*19760*/  IMAD.MOV.U32 R48, RZ, RZ, R6 ;  /* 0x000000ffff307224 */ /* 0x000fe200078e0006 */
        /* <DEDUP_REMOVED lines=17> */
.L_x_6818:
        /* <DEDUP_REMOVED lines=13> */
.L_x_6820:
[----:B------:R-:W-:Y:S05]  /*19950*/  BSYNC.RECONVERGENT B3 ;  /* 0x0000000000037941 */ /* 0x000fea0003800200 */
.L_x_6819:
        /* <DEDUP_REMOVED lines=56> */
[----:B------:R-:W-:-:S03]  /*19ce0*/  MOV R8, R48 ;  /* 0x0000003000087202 */ /* 0x000fc60000000f00 */
[----:B------:R-:W-:Y:S01]  /*19cf0*/  HFMA2 R48, -RZ, RZ, 0, 0 ;  /* 0x00000000ff307431 */ /* 0x000fe200000001ff */
[----:B------:R-:W-:Y:S02]  /*19d00*/  LOP3.LUT R5, R70, UR15, R49, 0x96, !PT ;  /* 0x0000000f46057c12 */ /* 0x000fe4000f8e9631 */
[----:B------:R-:W-:-:S07]  /*19d10*/  LOP3.LUT R4, R4, UR16, R51, 0x96, !PT ;  /* 0x0000001004047c12 */ /* 0x000fce000f8e9633 */
.L_x_6817:
[----:B------:R-:W-:Y:S05]  /*19d20*/  BSYNC.RECONVERGENT B2 ;  /* 0x0000000000027941 */ /* 0x000fea0003800200 */
.L_x_6816:
        /* <DEDUP_REMOVED lines=11> */
.L_x_6815:
[----:B------:R-:W-:Y:S05]  /*19de0*/  BSYNC.RECONVERGENT B1 ;  /* 0x0000000000017941 */ /* 0x000fea0003800200 */
.L_x_6814:
        /* <DEDUP_REMOVED lines=18> */
.L_x_6825:
        /* <DEDUP_REMOVED lines=13> */
.L_x_6827:
[----:B------:R-:W-:Y:S05]  /*19fe0*/  BSYNC.RECONVERGENT B3 ;  /* 0x0000000000037941 */ /* 0x000fea0003800200 */
.L_x_6826:
[----:B------:R-:W-:Y:S01]  /*19ff0*/  IMAD.WIDE.U32 R72, R0, -0x326172a9, RZ ;  /* 0xcd9e8d5700487825 */ /* 0x000fe200078e00ff */
[----:B------:R-:W-:Y:S01]  /*1a000*/  LOP3.LUT R48, R7, UR5, R5, 0x96, !PT ;  /* 0x0000000507307c12 */ /* 0x000fe2000f8e9605 */
[----:B------:R-:W-:Y:S02]  /*1a010*/  UIADD3 UR15, UPT, UPT, UR4, -0x61c88647, URZ ;  /* 0x9e3779b9040f7890 */ /* 0x000fe4000fffe0ff */
[----:B------:R-:W-:Y:S01]  /*1a020*/  HFMA2 R6, -RZ, RZ, 0, 0 ;  /* 0x00000000ff067431 */ /* 0x000fe200000001ff */
[----:B------:R-:W-:Y:S01]  /*1a030*/  UIADD3 UR16, UPT, UPT, UR5, -0x4498517b, URZ ;  /* 0xbb67ae8505107890 */ /* 0x000fe2000fffe0ff */
[----:B------:R-:W-:Y:S01]  /*1a040*/  LOP3.LUT R70, R3, UR4, R73, 0x96, !PT ;  /* 0x0000000403467c12 */ /* 0x000fe2000f8e9649 */
[----:B------:R-:W-:Y:S01]  /*1a050*/  IMAD.WIDE.U32 R48, R48, -0x326172a9, RZ ;  /* 0xcd9e8d5730307825 */ /* 0x000fe200078e00ff */
[----:B------:R-:W-:-:S03]  /*1a060*/  MOV R12, R50 ;  /* 0x00000032000c7202 */ /* 0x000fc60000000f00 */
        /* <DEDUP_REMOVED lines=52> */
[----:B------:R-:W-:-:S07]  /*1a3b0*/  IMAD.MOV.U32 R50, RZ, RZ, R48 ;  /* 0x000000ffff327224 */ /* 0x000fce00078e0030 */
.L_x_6824:
[----:B------:R-:W-:Y:S05]  /*1a3c0*/  BSYNC.RECONVERGENT B2 ;  /* 0x0000000000027941 */ /* 0x000fea0003800200 */
.L_x_6823:
        /* <DEDUP_REMOVED lines=10> */
[----:B------:R-:W-:-:S07]  /*1a470*/  FMUL.FTZ R70, R49, R70 ;  /* 0x0000004631467220 */ /* 0x000fce0000410000 */
.L_x_6822:
[----:B------:R-:W-:Y:S05]  /*1a480*/  BSYNC.RECONVERGENT B1 ;  /* 0x0000000000017941 */ /* 0x000fea0003800200 */
.L_x_6821:
        /* <DEDUP_REMOVED lines=18> */
.L_x_6832:
        /* <DEDUP_REMOVED lines=13> */
.L_x_6834:
[----:B------:R-:W-:Y:S05]  /*1a680*/  BSYNC.RECONVERGENT B3 ;  /* 0x0000000000037941 */ /* 0x000fea0003800200 */
.L_x_6833:
        /* <DEDUP_REMOVED lines=61> */
.L_x_6831:
[----:B------:R-:W-:Y:S05]  /*1aa60*/  BSYNC.RECONVERGENT B2 ;  /* 0x0000000000027941 */ /* 0x000fea0003800200 */
.L_x_6830:
        /* <DEDUP_REMOVED lines=11> */
.L_x_6829:
[----:B------:R-:W-:Y:S05]  /*1ab20*/  BSYNC.RECONVERGENT B1 ;  /* 0x0000000000017941 */ /* 0x000fea0003800200 */
.L_x_6828:
        /* <DEDUP_REMOVED lines=18> */
.L_x_6839:
        /* <DEDUP_REMOVED lines=13> */
.L_x_6841:
[----:B------:R-:W-:Y:S05]  /*1ad20*/  BSYNC.RECONVERGENT B3 ;  /* 0x0000000000037941 */ /* 0x000fea0003800200 */
.L_x_6840:
        /* <DEDUP_REMOVED lines=61> */
.L_x_6838:
[----:B------:R-:W-:Y:S05]  /*1b100*/  BSYNC.RECONVERGENT B2 ;  /* 0x0000000000027941 */ /* 0x000fea0003800200 */
.L_x_6837:
        /* <DEDUP_REMOVED lines=11> */
.L_x_6836:
[----:B------:R-:W-:Y:S05]  /*1b1c0*/  BSYNC.RECONVERGENT B1 ;  /* 0x0000000000017941 */ /* 0x000fea0003800200 */
.L_x_6835:
        /* <DEDUP_REMOVED lines=18> */
.L_x_6846:
        /* <DEDUP_REMOVED lines=13> */
.L_x_6848:
[----:B------:R-:W-:Y:S05]  /*1b3c0*/  BSYNC.RECONVERGENT B3 ;  /* 0x0000000000037941 */ /* 0x000fea0003800200 */
.L_x_6847:
        /* <DEDUP_REMOVED lines=61> */
.L_x_6845:
[----:B------:R-:W-:Y:S05]  /*1b7a0*/  BSYNC.RECONVERGENT B2 ;  /* 0x0000000000027941 */ /* 0x000fea0003800200 */
.L_x_6844:
        /* <DEDUP_REMOVED lines=10> */
[----:B------:R-:W-:-:S07]  /*1b850*/  FMUL.FTZ R86, R75, R86 ;  /* 0x000000564b567220 */ /* 0x000fce0000410000 */
.L_x_6843:
[----:B------:R-:W-:Y:S05]  /*1b860*/  BSYNC.RECONVERGENT B1 ;  /* 0x0000000000017941 */ /* 0x000fea0003800200 */
.L_x_6842:
        /* <DEDUP_REMOVED lines=18> */
.L_x_6853:
        /* <DEDUP_REMOVED lines=13> */
.L_x_6855:
[----:B------:R-:W-:Y:S05]  /*1ba60*/  BSYNC.RECONVERGENT B3 ;  /* 0x0000000000037941 */ /* 0x000fea0003800200 */
.L_x_6854:
        /* <DEDUP_REMOVED lines=61> */
.L_x_6852:
[----:B------:R-:W-:Y:S05]  /*1be40*/  BSYNC.RECONVERGENT B2 ;  /* 0x0000000000027941 */ /* 0x000fea0003800200 */
.L_x_6851:
        /* <DEDUP_REMOVED lines=11> */
.L_x_6850:
[----:B------:R-:W-:Y:S05]  /*1bf00*/  BSYNC.RECONVERGENT B1 ;  /* 0x0000000000017941 */ /* 0x000fea0003800200 */
.L_x_6849:
        /* <DEDUP_REMOVED lines=18> */
.L_x_6860:
        /* <DEDUP_REMOVED lines=13> */
.L_x_6862:
[----:B------:R-:W-:Y:S05]  /*1c100*/  BSYNC.RECONVERGENT B3 ;  /* 0x0000000000037941 */ /* 0x000fea0003800200 */
.L_x_6861:
        /* <DEDUP_REMOVED lines=61> */
.L_x_6859:
[----:B------:R-:W-:Y:S05]  /*1c4e0*/  BSYNC.RECONVERGENT B2 ;  /* 0x0000000000027941 */ /* 0x000fea0003800200 */
.L_x_6858:
        /* <DEDUP_REMOVED lines=11> */
.L_x_6857:
[----:B------:R-:W-:Y:S05]  /*1c5a0*/  BSYNC.RECONVERGENT B1 ;  /* 0x0000000000017941 */ /* 0x000fea0003800200 */
.L_x_6856:
        /* <DEDUP_REMOVED lines=18> */
.L_x_6867:
        /* <DEDUP_REMOVED lines=13> */
.L_x_6869:
[----:B------:R-:W-:Y:S05]  /*1c7a0*/  BSYNC.RECONVERGENT B3 ;  /* 0x0000000000037941 */ /* 0x000fea0003800200 */
.L_x_6868:
        /* <DEDUP_REMOVED lines=58> */
[----:B------:R-:W-:Y:S02]  /*1cb50*/  HFMA2 R6, -RZ, RZ, 0, 0 ;  /* 0x00000000ff067431 */ /* 0x000fe400000001ff */
[----:B------:R-:W-:Y:S01]  /*1cb60*/  IMAD.MOV.U32 R50, RZ, RZ, R74 ;  /* 0x000000ffff327224 */ /* 0x000fe200078e004a */
[----:B------:R-:W-:-:S07]  /*1cb70*/  LOP3.LUT R4, R4, UR15, R75, 0x96, !PT ;  /* 0x0000000f04047c12 */ /* 0x000fce000f8e964b */
.L_x_6866:
[----:B------:R-:W-:Y:S05]  /*1cb80*/  BSYNC.RECONVERGENT B2 ;  /* 0x0000000000027941 */ /* 0x000fea0003800200 */
.L_x_6865:
        /* <DEDUP_REMOVED lines=11> */
.L_x_6864:
[----:B------:R-:W-:Y:S05]  /*1cc40*/  BSYNC.RECONVERGENT B1 ;  /* 0x0000000000017941 */ /* 0x000fea0003800200 */
.L_x_6863:
[----:B------:R-:W-:Y:S02]  /*1cc50*/  F2FP.F16.F32.PACK_AB R80, RZ, R74 ;  /* 0x0000004aff50723e */ /* 0x000fe400000000ff */
[----:B------:R-:W-:Y:S02]  /*1cc60*/  MOV R75, R50 ;  /* 0x00000032004b7202 */ /* 0x000fe40000000f00 */
[----:B------:R-:W-:Y:S02]  /*1cc70*/  PRMT R49, R51, 0x5410, R49 ;  /* 0x0000541033317816 */ /* 0x000fe40000000031 */
[----:B------:R-:W-:Y:S02]  /*1cc80*/  PRMT R50, R76, 0x5410, R77 ;  /* 0x000054104c327816 */ /* 0x000fe4000000004d */
[----:B------:R-:W-:Y:S02]  /*1cc90*/  PRMT R48, R85, 0x5410, R48 ;  /* 0x0000541055307816 */ /* 0x000fe40000000030 */
[----:B------:R-:W-:-:S07]  /*1cca0*/  PRMT R51, R82, 0x5410, R80 ;  /* 0x0000541052337816 */ /* 0x000fce0000000050 */
.L_x_6813:
[----:B------:R-:W0:Y:S02]  /*1ccb0*/  LDC.64 R76, c[0x0][0x3a8] ;  /* 0x0000ea00ff4c7b82 */ /* 0x000e240000000a00 */
[----:B0-----:R-:W-:-:S05]  /*1ccc0*/  IMAD.WIDE.U32 R76, R79, 0x10, R76 ;  /* 0x000000104f4c7825 */ /* 0x001fca00078e004c */
[----:B------:R2:W-:Y:S01]  /*1ccd0*/  STG.E.128 desc[UR6][R76.64], R48 ;  /* 0x000000304c007986 */ /* 0x0005e2000c101d06 */
[----:B------:R-:W-:Y:S05]  /*1cce0*/  @!P0 BRA `(.L_x_6755) ;  /* 0x0000000000508947 */ /* 0x000fea0003800000 */
[----:B--2---:R-:W-:Y:S01]  /*1ccf0*/  IMAD.U32 R49, R22, 0x10000, RZ ;  /* 0x0001000016317824 */ /* 0x004fe200078e00ff */
[----:B------:R-:W-:Y:S01]  /*1cd00*/  LOP3.LUT R48, R52, 0xffff, RZ, 0xc0, !PT ;  /* 0x0000ffff34307812 */ /* 0x000fe200078ec0ff */
[----:B------:R-:W0:Y:S01]  /*1cd10*/  LDC.64 R80, c[0x0][0x3b0] ;  /* 0x0000ec00ff507b82 */ /* 0x000e220000000a00 */
[----:B------:R-:W-:Y:S02]  /*1cd20*/  LOP3.LUT R50, R14, 0xff, RZ, 0xc0, !PT ;  /* 0x000000ff0e327812 */ /* 0x000fe400078ec0ff */
[----:B------:R-:W-:Y:S02]  /*1cd30*/  LOP3.LUT R49, R49, 0xff0000, RZ, 0xc0, !PT ;  /* 0x00ff000031317812 */ /* 0x000fe400078ec0ff */
[----:B------:R-:W-:Y:S01]  /*1cd40*/  LOP3.LUT R76, R12, 0xff, RZ, 0xc0, !PT ;  /* 0x000000ff0c4c7812 */ /* 0x000fe200078ec0ff */
[----:B------:R-:W-:Y:S01]  /*1cd50*/  IMAD.WIDE.U32 R50, R50, 0x10000, RZ ;  /* 0x0001000032327825 */ /* 0x000fe200078e00ff */
[----:B------:R-:W-:Y:S02]  /*1cd60*/  PRMT R48, R49, 0x4210, R48 ;  /* 0x0000421031307816 */ /* 0x000fe40000000030 */
[----:B------:R-:W-:Y:S01]  /*1cd70*/  PRMT R49, R20, 0x7104, RZ ;  /* 0x0000710414317816 */ /* 0x000fe200000000ff */
[----:B------:R-:W-:-:S03]  /*1cd80*/  IMAD.WIDE.U32 R76, R76, 0x100, RZ ;  /* 0x000001004c4c7825 */ /* 0x000fc600078e00ff */
[----:B------:R-:W-:Y:S02]  /*1cd90*/  LOP3.LUT R49, R48, 0xff00, R49, 0xf8, !PT ;  /* 0x0000ff0030317812 */ /* 0x000fe400078ef831 */
[----:B------:R-:W-:Y:S02]  /*1cda0*/  LOP3.LUT R48, R16, 0xff, RZ, 0xc0, !PT ;  /* 0x000000ff10307812 */ /* 0x000fe400078ec0ff */
[----:B------:R-:W-:-:S03]  /*1cdb0*/  LOP3.LUT R79, R49, 0xff, R18, 0xf8, !PT ;  /* 0x000000ff314f7812 */ /* 0x000fc600078ef812 */
[----:B------:R-:W-:-:S05]  /*1cdc0*/  IMAD.WIDE.U32 R48, R48, 0x1000000, RZ ;  /* 0x0100000030307825 */ /* 0x000fca00078e00ff */
[----:B------:R-:W-:Y:S02]  /*1cdd0*/  LOP3.LUT R79, R51, R79, R49, 0xfe, !PT ;  /* 0x0000004f334f7212 */ /* 0x000fe400078efe31 */
[----:B------:R-:W-:Y:S01]  /*1cde0*/  LOP3.LUT R83, R76, R48, R50, 0xfe, !PT ;  /* 0x000000304c537212 */ /* 0x000fe200078efe32 */
[----:B0-----:R-:W-:Y:S01]  /*1cdf0*/  IMAD.WIDE.U32 R50, R78, 0x8, R80 ;  /* 0x000000084e327825 */ /* 0x001fe200078e0050 */
[----:B------:R-:W-:Y:S02]  /*1ce00*/  LOP3.LUT R49, R79, R77, RZ, 0xfc, !PT ;  /* 0x0000004d4f317212 */ /* 0x000fe400078efcff */
[----:B------:R-:W-:-:S05]  /*1ce10*/  LOP3.LUT R48, R83, 0xff, R10, 0xf8, !PT ;  /* 0x000000ff53307812 */ /* 0x000fca00078ef80a */
[----:B------:R3:W-:Y:S02]  /*1ce20*/  STG.E.64 desc[UR6][R50.64], R48 ;  /* 0x0000003032007986 */ /* 0x0007e4000c101b06 */
.L_x_6755:
[----:B------:R-:W-:Y:S05]  /*1ce30*/  BSYNC.RECONVERGENT B0 ;  /* 0x0000000000007941 */ /* 0x000fea0003800200 */
.L_x_6754:
[----:B0123--:R-:W-:Y:S01]  /*1ce40*/  FADD.FTZ R48, RZ, R9 ;  /* 0x00000009ff307221 */ /* 0x00ffe20000010000 */
[C---:B------:R-:W-:Y:S01]  /*1ce50*/  ISETP.GT.U32.AND P2, PT, R120.reuse, 0x3f, PT ;  /* 0x0000003f7800780c */ /* 0x040fe20003f44070 */
[----:B------:R-:W0:Y:S01]  /*1ce60*/  S2R R76, SR_TID.X ;  /* 0x00000000004c7919 */ /* 0x000e220000002100 */
[C---:B------:R-:W-:Y:S01]  /*1ce70*/  ISETP.GT.U32.AND P1, PT, R120.reuse, 0x5f, PT ;  /* 0x0000005f7800780c */ /* 0x040fe20003f24070 */
        /* <DEDUP_REMOVED lines=123> */
.L_x_6891:
[----:B------:R-:W-:Y:S01]  /*1d630*/  LOP3.LUT P1, RZ, R76, 0x1f, RZ, 0xc0, !PT ;  /* 0x0000001f4cff7812 */ /* 0x000fe2000782c0ff */
[----:B------:R-:W-:Y:S01]  /*1d640*/  FMUL.FTZ R48, R80, R80 ;  /* 0x0000005050307220 */ /* 0x000fe20000410000 */
[----:B01----:R-:W-:Y:S01]  /*1d650*/  FADD.FTZ R82, R82, R83 ;  /* 0x0000005352527221 */ /* 0x003fe20000010000 */
[----:B------:R-:W-:Y:S01]  /*1d660*/  ISETP.NE.AND P0, PT, RZ, UR13, PT ;  /* 0x0000000dff007c0c */ /* 0x000fe2000bf05270 */
[----:B------:R-:W-:Y:S02]  /*1d670*/  BSSY.RECONVERGENT B0, `(.L_x_6871) ;  /* 0x00000de000007945 */ /* 0x000fe40003800200 */
[----:B------:R-:W-:Y:S01]  /*1d680*/  FFMA.FTZ R77, R82, R49, UR14 ;  /* 0x0000000e524d7e23 */ /* 0x000fe20008010031 */
[----:B------:R-:W-:-:S05]  /*1d690*/  FSEL R78, R48, RZ, P0 ;  /* 0x000000ff304e7208 */ /* 0x000fca0000000000 */
[----:B------:R-:W-:Y:S01]  /*1d6a0*/  FADD.FTZ R78, R77, R78 ;  /* 0x0000004e4d4e7221 */ /* 0x000fe20000010000 */
[----:B------:R-:W0:Y:S05]  /*1d6b0*/  @!P1 LDC.64 R50, c[0x0][0x3c0] ;  /* 0x0000f000ff329b82 */ /* 0x000e2a0000000a00 */
[----:B------:R-:W1:Y:S03]  /*1d6c0*/  MUFU.RSQ R78, R78 ;  /* 0x0000004e004e7308 */ /* 0x000e660000001400 */
[----:B------:R-:W2:Y:S01]  /*1d6d0*/  @!P1 LDC.64 R48, c[0x0][0x3c8] ;  /* 0x0000f200ff309b82 */ /* 0x000ea20000000a00 */
[----:B0-----:R-:W-:-:S05]  /*1d6e0*/  @!P1 IMAD.WIDE R50, R121, 0x4, R50 ;  /* 0x0000000479329825 */ /* 0x001fca00078e0232 */
[----:B------:R0:W-:Y:S01]  /*1d6f0*/  @!P1 STG.E desc[UR6][R50.64], R80 ;  /* 0x0000005032009986 */ /* 0x0001e2000c101906 */
[----:B--2---:R-:W-:-:S05]  /*1d700*/  @!P1 IMAD.WIDE R48, R121, 0x4, R48 ;  /* 0x0000000479309825 */ /* 0x004fca00078e0230 */
[----:B-1----:R0:W-:Y:S01]  /*1d710*/  @!P1 STG.E desc[UR6][R48.64], R78 ;  /* 0x0000004e30009986 */ /* 0x0021e2000c101906 */
[----:B-----5:R-:W-:-:S13]  /*1d720*/  ISETP.GE.AND P1, PT, R123, 0x1, PT ;  /* 0x000000017b00780c */ /* 0x020fda0003f26270 */
[----:B0-----:R-:W-:Y:S05]  /*1d730*/  @!P1 BRA `(.L_x_6872) ;  /* 0x0000000c00449947 */ /* 0x001fea0003800000 */
[----:B------:R-:W-:Y:S01]  /*1d740*/  IADD3 R48, PT, PT, R123, -0x1, RZ ;  /* 0xffffffff7b307810 */ /* 0x000fe20007ffe0ff */
[----:B------:R-:W-:Y:S01]  /*1d750*/  BSSY.RECONVERGENT B1, `(.L_x_6873) ;  /* 0x0000038000017945 */ /* 0x000fe20003800200 */
[----:B------:R-:W-:Y:S02]  /*1d760*/  LOP3.LUT R122, R76, 0x1f, RZ, 0xc0, !PT ;  /* 0x0000001f4c7a7812 */ /* 0x000fe400078ec0ff */
[----:B------:R-:W-:Y:S01]  /*1d770*/  FSEL R80, R80, RZ, !P0 ;  /* 0x000000ff50507208 */ /* 0x000fe20004000000 */
[----:B------:R-:W-:-:S05]  /*1d780*/  IMAD R48, R48, R125, RZ ;  /* 0x0000007d30307224 */ /* 0x000fca00078e02ff */
[----:B------:R-:W-:-:S04]  /*1d790*/  SHF.R.S32.HI R49, RZ, 0x1f, R48 ;  /* 0x0000001fff317819 */ /* 0x000fc80000011430 */
[----:B------:R-:W-:-:S04]  /*1d7a0*/  LEA.HI R49, R49, R48, RZ, 0x3 ;  /* 0x0000003031317211 */ /* 0x000fc800078f18ff */
[----:B------:R-:W-:Y:S01]  /*1d7b0*/  LEA.HI.SX32 R79, R49, R122, 0x1d ;  /* 0x0000007a314f7211 */ /* 0x000fe200078feaff */
[----:B------:R-:W-:Y:S06]  /*1d7c0*/  @!P5 BRA `(.L_x_6874) ;  /* 0x0000000000c0d947 */ /* 0x000fec0003800000 */
[--C-:B------:R-:W-:Y:S01]  /*1d7d0*/  FADD.FTZ R49, R9, -R80.reuse ;  /* 0x8000005009317221 */ /* 0x100fe20000010000 */
[----:B------:R-:W-:Y:S02]  /*1d7e0*/  HADD2.F32 R50, -RZ, R116.H1_H1 ;  /* 0x30000074ff327230 */ /* 0x000fe40000004100 */
[----:B------:R-:W-:Y:S02]  /*1d7f0*/  HADD2.F32 R76, -RZ, R96.H1_H1 ;  /* 0x30000060ff4c7230 */ /* 0x000fe40000004100 */
[C---:B------:R-:W-:Y:S01]  /*1d800*/  FMUL.FTZ R48, R78.reuse, R49 ;  /* 0x000000314e307220 */ /* 0x040fe20000410000 */
[----:B------:R-:W-:Y:S01]  /*1d810*/  FADD.FTZ R49, R11, -R80 ;  /* 0x800000500b317221 */ /* 0x000fe20000010000 */
[----:B------:R-:W-:Y:S02]  /*1d820*/  HADD2.F32 R51, -RZ, R116.H0_H0 ;  /* 0x20000074ff337230 */ /* 0x000fe40000004100 */
[----:B------:R-:W-:Y:S02]  /*1d830*/  HADD2.F32 R77, -RZ, R96.H0_H0 ;  /* 0x20000060ff4d7230 */ /* 0x000fe40000004100 */
[----:B------:R-:W-:Y:S01]  /*1d840*/  FMUL.FTZ R49, R78, R49 ;  /* 0x000000314e317220 */ /* 0x000fe20000410000 */
[----:B------:R-:W-:-:S02]  /*1d850*/  HADD2.F32 R82, -RZ, R117.H1_H1 ;  /* 0x30000075ff527230 */ /* 0x000fc40000004100 */
[--C-:B------:R-:W-:Y:S02]  /*1d860*/  HADD2.F32 R83, -RZ, R98.reuse.H1_H1 ;  /* 0x30000062ff537230 */ /* 0x100fe40000004100 */
[----:B------:R-:W-:Y:S01]  /*1d870*/  FFMA.FTZ R81, R49, R50, R76 ;  /* 0x0000003231517223 */ /* 0x000fe2000001004c */
[--C-:B------:R-:W-:Y:S01]  /*1d880*/  FADD.FTZ R49, R13, -R80.reuse ;  /* 0x800000500d317221 */ /* 0x100fe20000010000 */
[----:B------:R-:W-:Y:S02]  /*1d890*/  HADD2.F32 R50, -RZ, R117.H0_H0 ;  /* 0x20000075ff327230 */ /* 0x000fe40000004100 */
[----:B------:R-:W-:Y:S01]  /*1d8a0*/  FFMA.FTZ R48, R48, R51, R77 ;  /* 0x0000003330307223 */ /* 0x000fe2000001004d */
[--C-:B------:R-:W-:Y:S02]  /*1d8b0*/  HADD2.F32 R76, -RZ, R97.reuse.H0_H0 ;  /* 0x20000061ff4c7230 */ /* 0x100fe40000004100 */
[----:B------:R-:W-:Y:S01]  /*1d8c0*/  FMUL.FTZ R49, R78, R49 ;  /* 0x000000314e317220 */ /* 0x000fe20000410000 */
[----:B------:R-:W-:Y:S01]  /*1d8d0*/  FADD.FTZ R51, R15, -R80 ;  /* 0x800000500f337221 */ /* 0x000fe20000010000 */
[----:B------:R-:W-:Y:S01]  /*1d8e0*/  HADD2.F32 R77, -RZ, R98.H0_H0 ;  /* 0x20000062ff4d7230 */ /* 0x000fe20000004100 */
[----:B------:R-:W-:Y:S01]  /*1d8f0*/  F2FP.F16.F32.PACK_AB R48, R81, R48 ;  /* 0x000000305130723e */ /* 0x000fe200000000ff */
[----:B------:R-:W-:Y:S01]  /*1d900*/  FFMA.FTZ R49, R49, R50, R76 ;  /* 0x0000003231317223 */ /* 0x000fe2000001004c */
[----:B------:R-:W-:-:S02]  /*1d910*/  HADD2.F32 R50, -RZ, R97.H1_H1 ;  /* 0x30000061ff327230 */ /* 0x000fc40000004100 */
[----:B------:R-:W-:Y:S01]  /*1d920*/  FMUL.FTZ R51, R78, R51 ;  /* 0x000000334e337220 */ /* 0x000fe20000410000 */
[----:B------:R-:W-:Y:S02]  /*1d930*/  HADD2.F32 R76, -RZ, R118.H1_H1 ;  /* 0x30000076ff4c7230 */ /* 0x000fe40000004100 */
[----:B------:R-:W-:Y:S02]  /*1d940*/  HADD2.F32 R85, -RZ, R99.H1_H1 ;  /* 0x30000063ff557230 */ /* 0x000fe40000004100 */
[----:B------:R-:W-:Y:S01]  /*1d950*/  FFMA.FTZ R82, R51, R82, R50 ;  /* 0x0000005233527223 */ /* 0x000fe20000010032 */
[----:B------:R-:W-:-:S04]  /*1d960*/  FADD.FTZ R51, R17, -R80 ;  /* 0x8000005011337221 */ /* 0x000fc80000010000 */
[----:B------:R-:W-:Y:S01]  /*1d970*/  FMUL.FTZ R50, R78, R51 ;  /* 0x000000334e327220 */ /* 0x000fe20000410000 */
[----:B------:R-:W-:Y:S01]  /*1d980*/  HADD2.F32 R51, -RZ, R118.H0_H0 ;  /* 0x20000076ff337230 */ /* 0x000fe20000004100 */
[----:B------:R-:W-:-:S04]  /*1d990*/  F2FP.F16.F32.PACK_AB R49, R82, R49 ;  /* 0x000000315231723e */ /* 0x000fc800000000ff */
[----:B------:R-:W-:Y:S01]  /*1d9a0*/  FFMA.FTZ R50, R50, R51, R77 ;  /* 0x0000003332327223 */ /* 0x000fe2000001004d */
[----:B------:R-:W-:Y:S01]  /*1d9b0*/  FADD.FTZ R51, R19, -R80 ;  /* 0x8000005013337221 */ /* 0x000fe20000010000 */
[----:B------:R-:W-:-:S03]  /*1d9c0*/  HADD2.F32 R77, -RZ, R99.H0_H0 ;  /* 0x20000063ff4d7230 */ /* 0x000fc60000004100 */
[----:B------:R-:W-:-:S04]  /*1d9d0*/  FMUL.FTZ R51, R78, R51 ;  /* 0x000000334e337220 */ /* 0x000fc80000410000 */
        /* <DEDUP_REMOVED lines=15> */
.L_x_6874:
[----:B------:R-:W-:Y:S05]  /*1dad0*/  BSYNC.RECONVERGENT B1 ;  /* 0x0000000000017941 */ /* 0x000fea0003800200 */
.L_x_6873:
[----:B------:R-:W-:Y:S01]  /*1dae0*/  ISETP.NE.AND P0, PT, R124, RZ, PT ;  /* 0x000000ff7c00720c */ /* 0x000fe20003f05270 */
[----:B------:R-:W-:-:S12]  /*1daf0*/  BSSY.RECONVERGENT B1, `(.L_x_6875) ;  /* 0x0000032000017945 */ /* 0x000fd80003800200 */
[----:B------:R-:W-:Y:S05]  /*1db00*/  @!P0 BRA `(.L_x_6876) ;  /* 0x0000000000c08947 */ /* 0x000fea0003800000 */
[--C-:B0-----:R-:W-:Y:S01]  /*1db10*/  FADD.FTZ R49, R53, -R80.reuse ;  /* 0x8000005035317221 */ /* 0x101fe20000010000 */
[----:B------:R-:W-:Y:S02]  /*1db20*/  HADD2.F32 R50, -RZ, R112.H1_H1 ;  /* 0x30000070ff327230 */ /* 0x000fe40000004100 */
[----:B------:R-:W-:Y:S02]  /*1db30*/  HADD2.F32 R76, -RZ, R100.H1_H1 ;  /* 0x30000064ff4c7230 */ /* 0x000fe40000004100 */
[----:B------:R-:W-:Y:S01]  /*1db40*/  FMUL.FTZ R48, R78, R49 ;  /* 0x000000314e307220 */ /* 0x000fe20000410000 */
        /* <DEDUP_REMOVED lines=18> */
[----:B------:R-:W-:-:S03]  /*1dc70*/  HADD2.F32 R76, -RZ, R114.H1_H1 ;  /* 0x30000072ff4c7230 */ /* 0x000fc60000004100 */
[----:B------:R-:W-:Y:S01]  /*1dc80*/  FFMA.FTZ R82, R51, R82, R50 ;  /* 0x0000005233527223 */ /* 0x000fe20000010032 */
[----:B------:R-:W-:-:S04]  /*1dc90*/  FADD.FTZ R51, R57, -R80 ;  /* 0x8000005039337221 */ /* 0x000fc80000010000 */
[----:B------:R-:W-:Y:S01]  /*1dca0*/  FMUL.FTZ R50, R78, R51 ;  /* 0x000000334e327220 */ /* 0x000fe20000410000 */
[----:B------:R-:W-:Y:S01]  /*1dcb0*/  HADD2.F32 R51, -RZ, R114.H0_H0 ;  /* 0x20000072ff337230 */ /* 0x000fe20000004100 */
[----:B------:R-:W-:-:S04]  /*1dcc0*/  F2FP.F16.F32.PACK_AB R49, R82, R49 ;  /* 0x000000315231723e */ /* 0x000fc800000000ff */
[----:B------:R-:W-:Y:S01]  /*1dcd0*/  FFMA.FTZ R50, R50, R51, R77 ;  /* 0x0000003332327223 */ /* 0x000fe2000001004d */
[--C-:B------:R-:W-:Y:S01]  /*1dce0*/  FADD.FTZ R51, R58, -R80.reuse ;  /* 0x800000503a337221 */ /* 0x100fe20000010000 */
[----:B------:R-:W-:-:S03]  /*1dcf0*/  FADD.FTZ R77, R60, -R80 ;  /* 0x800000503c4d7221 */ /* 0x000fc60000010000 */
[C---:B------:R-:W-:Y:S01]  /*1dd00*/  FMUL.FTZ R51, R78.reuse, R51 ;  /* 0x000000334e337220 */ /* 0x040fe20000410000 */
[----:B------:R-:W-:-:S03]  /*1dd10*/  FMUL.FTZ R77, R78, R77 ;  /* 0x0000004d4e4d7220 */ /* 0x000fc60000410000 */
[----:B------:R-:W-:Y:S01]  /*1dd20*/  FFMA.FTZ R83, R51, R76, R124 ;  /* 0x0000004c33537223 */ /* 0x000fe2000001007c */
[----:B------:R-:W-:Y:S01]  /*1dd30*/  FADD.FTZ R51, R59, -R80 ;  /* 0x800000503b337221 */ /* 0x000fe20000010000 */
[----:B------:R-:W-:Y:S02]  /*1dd40*/  HADD2.F32 R76, -RZ, R115.H0_H0 ;  /* 0x20000073ff4c7230 */ /* 0x000fe40000004100 */
[----:B------:R-:W-:Y:S02]  /*1dd50*/  HADD2.F32 R124, -RZ, R103.H0_H0 ;  /* 0x20000067ff7c7230 */ /* 0x000fe40000004100 */
[----:B------:R-:W-:Y:S01]  /*1dd60*/  FMUL.FTZ R51, R78, R51 ;  /* 0x000000334e337220 */ /* 0x000fe20000410000 */
[----:B------:R-:W-:-:S03]  /*1dd70*/  F2FP.F16.F32.PACK_AB R50, R83, R50 ;  /* 0x000000325332723e */ /* 0x000fc600000000ff */
[----:B------:R-:W-:Y:S01]  /*1dd80*/  FFMA.FTZ R51, R51, R76, R124 ;  /* 0x0000004c33337223 */ /* 0x000fe2000001007c */
[----:B------:R-:W-:Y:S02]  /*1dd90*/  HADD2.F32 R76, -RZ, R115.H1_H1 ;  /* 0x30000073ff4c7230 */ /* 0x000fe40000004100 */
[----:B------:R-:W-:-:S05]  /*1dda0*/  HADD2.F32 R124, -RZ, R103.H1_H1 ;  /* 0x30000067ff7c7230 */ /* 0x000fca0000004100 */
[----:B------:R-:W-:Y:S02]  /*1ddb0*/  FFMA.FTZ R124, R77, R76, R124 ;  /* 0x0000004c4d7c7223 */ /* 0x000fe4000001007c */
[----:B------:R-:W0:Y:S03]  /*1ddc0*/  LDC.64 R76, c[0x0][0x428] ;  /* 0x00010a00ff4c7b82 */ /* 0x000e260000000a00 */
[----:B------:R-:W-:Y:S01]  /*1ddd0*/  F2FP.F16.F32.PACK_AB R51, R124, R51 ;  /* 0x000000337c33723e */ /* 0x000fe200000000ff */
[C---:B0-----:R-:W-:Y:S01]  /*1dde0*/  IMAD.WIDE.U32 R76, R79.reuse, 0x10, R76 ;  /* 0x000000104f4c7825 */ /* 0x041fe200078e004c */
[----:B------:R-:W-:-:S04]  /*1ddf0*/  IADD3 R79, PT, PT, R79, 0x20, RZ ;  /* 0x000000204f4f7810 */ /* 0x000fc80007ffe0ff */
[----:B------:R1:W-:Y:S03]  /*1de00*/  STG.E.128 desc[UR6][R76.64], R48 ;  /* 0x000000304c007986 */ /* 0x0003e6000c101d06 */
.L_x_6876:
[----:B------:R-:W-:Y:S05]  /*1de10*/  BSYNC.RECONVERGENT B1 ;  /* 0x0000000000017941 */ /* 0x000fea0003800200 */
.L_x_6875:
[----:B------:R-:W-:Y:S04]  /*1de20*/  BSSY.RECONVERGENT B1, `(.L_x_6877) ;  /* 0x0000032000017945 */ /* 0x000fe80003800200 */
[----:B------:R-:W-:Y:S05]  /*1de30*/  @!P4 BRA `(.L_x_6878) ;  /* 0x0000000000c0c947 */ /* 0x000fea0003800000 */
[--C-:B01----:R-:W-:Y:S01]  /*1de40*/  FADD.FTZ R49, R61, -R80.reuse ;  /* 0x800000503d317221 */ /* 0x103fe20000010000 */
        /* <DEDUP_REMOVED lines=44> */
[----:B0-----:R-:W-:-:S04]  /*1e110*/  IMAD.WIDE.U32 R76, R79, 0x10, R76 ;  /* 0x000000104f4c7825 */ /* 0x001fc800078e004c */
[----:B------:R-:W-:Y:S01]  /*1e120*/  VIADD R79, R79, 0x20 ;  /* 0x000000204f4f7836 */ /* 0x000fe20000000000 */
[----:B------:R2:W-:Y:S06]  /*1e130*/  STG.E.128 desc[UR6][R76.64], R48 ;  /* 0x000000304c007986 */ /* 0x0005ec000c101d06 */
.L_x_6878:
[----:B------:R-:W-:Y:S05]  /*1e140*/  BSYNC.RECONVERGENT B1 ;  /* 0x0000000000017941 */ /* 0x000fea0003800200 */
.L_x_6877:
[----:B------:R-:W-:Y:S05]  /*1e150*/  @!P3 BRA `(.L_x_6872) ;  /* 0x0000000000bcb947 */ /* 0x000fea0003800000 */
[--C-:B012---:R-:W-:Y:S01]  /*1e160*/  FADD.FTZ R49, R69, -R80.reuse ;  /* 0x8000005045317221 */ /* 0x107fe20000010000 */
[----:B------:R-:W-:Y:S02]  /*1e170*/  HADD2.F32 R50, -RZ, R92.H1_H1 ;  /* 0x3000005cff327230 */ /* 0x000fe40000004100 */
[--C-:B------:R-:W-:Y:S01]  /*1e180*/  FADD.FTZ R85, R74, -R80.reuse ;  /* 0x800000504a557221 */ /* 0x100fe20000010000 */
[----:B------:R-:W-:Y:S02]  /*1e190*/  HADD2.F32 R76, -RZ, R88.H1_H1 ;  /* 0x30000058ff4c7230 */ /* 0x000fe40000004100 */
[----:B------:R-:W-:Y:S01]  /*1e1a0*/  FMUL.FTZ R48, R78, R49 ;  /* 0x000000314e307220 */ /* 0x000fe20000410000 */
[----:B------:R-:W-:Y:S01]  /*1e1b0*/  FADD.FTZ R49, R70, -R80 ;  /* 0x8000005046317221 */ /* 0x000fe20000010000 */
[----:B------:R-:W-:Y:S02]  /*1e1c0*/  HADD2.F32 R51, -RZ, R92.H0_H0 ;  /* 0x2000005cff337230 */ /* 0x000fe40000004100 */
[----:B------:R-:W-:Y:S01]  /*1e1d0*/  FMUL.FTZ R85, R78, R85 ;  /* 0x000000554e557220 */ /* 0x000fe20000410000 */
[----:B------:R-:W-:-:S02]  /*1e1e0*/  HADD2.F32 R77, -RZ, R88.H0_H0 ;  /* 0x20000058ff4d7230 */ /* 0x000fc40000004100 */
[----:B------:R-:W-:Y:S01]  /*1e1f0*/  FMUL.FTZ R49, R78, R49 ;  /* 0x000000314e317220 */ /* 0x000fe20000410000 */
[--C-:B------:R-:W-:Y:S02]  /*1e200*/  HADD2.F32 R82, -RZ, R93.reuse.H1_H1 ;  /* 0x3000005dff527230 */ /* 0x100fe40000004100 */
[----:B------:R-:W-:Y:S02]  /*1e210*/  HADD2.F32 R124, -RZ, R90.H1_H1 ;  /* 0x3000005aff7c7230 */ /* 0x000fe40000004100 */
[----:B------:R-:W-:Y:S01]  /*1e220*/  FFMA.FTZ R81, R49, R50, R76 ;  /* 0x0000003231517223 */ /* 0x000fe2000001004c */
[----:B------:R-:W-:Y:S01]  /*1e230*/  FADD.FTZ R49, R71, -R80 ;  /* 0x8000005047317221 */ /* 0x000fe20000010000 */
[----:B------:R-:W-:Y:S02]  /*1e240*/  HADD2.F32 R50, -RZ, R93.H0_H0 ;  /* 0x2000005dff327230 */ /* 0x000fe40000004100 */
[----:B------:R-:W-:Y:S01]  /*1e250*/  FFMA.FTZ R48, R48, R51, R77 ;  /* 0x0000003330307223 */ /* 0x000fe2000001004d */
[----:B------:R-:W-:-:S02]  /*1e260*/  HADD2.F32 R76, -RZ, R89.H0_H0 ;  /* 0x20000059ff4c7230 */ /* 0x000fc40000004100 */
[----:B------:R-:W-:Y:S01]  /*1e270*/  FMUL.FTZ R49, R78, R49 ;  /* 0x000000314e317220 */ /* 0x000fe20000410000 */
[----:B------:R-:W-:Y:S01]  /*1e280*/  FADD.FTZ R51, R72, -R80 ;  /* 0x8000005048337221 */ /* 0x000fe20000010000 */
[----:B------:R-:W-:Y:S01]  /*1e290*/  HADD2.F32 R77, -RZ, R90.H0_H0 ;  /* 0x2000005aff4d7230 */ /* 0x000fe20000004100 */
[----:B------:R-:W-:Y:S01]  /*1e2a0*/  F2FP.F16.F32.PACK_AB R48, R81, R48 ;  /* 0x000000305130723e */ /* 0x000fe200000000ff */
[----:B------:R-:W-:Y:S01]  /*1e2b0*/  FFMA.FTZ R49, R49, R50, R76 ;  /* 0x0000003231317223 */ /* 0x000fe2000001004c */
[----:B------:R-:W-:Y:S02]  /*1e2c0*/  HADD2.F32 R50, -RZ, R89.H1_H1 ;  /* 0x30000059ff327230 */ /* 0x000fe40000004100 */
        /* <DEDUP_REMOVED lines=8> */
[----:B------:R-:W-:-:S04]  /*1e350*/  FADD.FTZ R51, R84, -R80 ;  /* 0x8000005054337221 */ /* 0x000fc80000010000 */
[----:B------:R-:W-:-:S04]  /*1e360*/  FMUL.FTZ R51, R78, R51 ;  /* 0x000000334e337220 */ /* 0x000fc80000410000 */
[----:B------:R-:W-:Y:S01]  /*1e370*/  FFMA.FTZ R83, R51, R76, R124 ;  /* 0x0000004c33537223 */ /* 0x000fe2000001007c */
[----:B------:R-:W-:Y:S01]  /*1e380*/  FADD.FTZ R51, R73, -R80 ;  /* 0x8000005049337221 */ /* 0x000fe20000010000 */
[----:B------:R-:W-:Y:S02]  /*1e390*/  HADD2.F32 R76, -RZ, R95.H0_H0 ;  /* 0x2000005fff4c7230 */ /* 0x000fe40000004100 */
[----:B------:R-:W-:Y:S02]  /*1e3a0*/  HADD2.F32 R124, -RZ, R91.H0_H0 ;  /* 0x2000005bff7c7230 */ /* 0x000fe40000004100 */
[----:B------:R-:W-:Y:S01]  /*1e3b0*/  FMUL.FTZ R51, R78, R51 ;  /* 0x000000334e337220 */ /* 0x000fe20000410000 */
[----:B------:R-:W-:Y:S01]  /*1e3c0*/  HADD2.F32 R78, -RZ, R95.H1_H1 ;  /* 0x3000005fff4e7230 */ /* 0x000fe20000004100 */
[----:B------:R-:W-:Y:S01]  /*1e3d0*/  F2FP.F16.F32.PACK_AB R50, R83, R50 ;  /* 0x000000325332723e */ /* 0x000fe200000000ff */
[----:B------:R-:W-:Y:S02]  /*1e3e0*/  HADD2.F32 R80, -RZ, R91.H1_H1 ;  /* 0x3000005bff507230 */ /* 0x000fe40000004100 */
[----:B------:R-:W-:-:S02]  /*1e3f0*/  FFMA.FTZ R51, R51, R76, R124 ;  /* 0x0000004c33337223 */ /* 0x000fc4000001007c */
[----:B------:R-:W0:Y:S01]  /*1e400*/  LDC.64 R76, c[0x0][0x428] ;  /* 0x00010a00ff4c7b82 */ /* 0x000e220000000a00 */
[----:B------:R-:W-:-:S05]  /*1e410*/  FFMA.FTZ R78, R85, R78, R80 ;  /* 0x0000004e554e7223 */ /* 0x000fca0000010050 */
[----:B------:R-:W-:Y:S01]  /*1e420*/  F2FP.F16.F32.PACK_AB R51, R78, R51 ;  /* 0x000000334e33723e */ /* 0x000fe200000000ff */
[----:B0-----:R-:W-:-:S05]  /*1e430*/  IMAD.WIDE.U32 R76, R79, 0x10, R76 ;  /* 0x000000104f4c7825 */ /* 0x001fca00078e004c */
[----:B------:R3:W-:Y:S02]  /*1e440*/  STG.E.128 desc[UR6][R76.64], R48 ;  /* 0x000000304c007986 */ /* 0x0007e4000c101d06 */
.L_x_6872:
[----:B------:R-:W-:Y:S05]  /*1e450*/  BSYNC.RECONVERGENT B0 ;  /* 0x0000000000007941 */ /* 0x000fea0003800200 */
.L_x_6871:
[----:B0123--:R-:W0:Y:S02]  /*1e460*/  LDC.64 R48, c[0x0][0x380] ;  /* 0x0000e000ff307b82 */ /* 0x00fe240000000a00 */
[----:B0-----:R-:W-:-:S04]  /*1e470*/  LEA R121, R48, R121, 0x2 ;  /* 0x0000007930797211 */ /* 0x001fc800078e10ff */
[----:B------:R-:W-:-:S13]  /*1e480*/  ISETP.GE.AND P0, PT, R121, R49, PT ;  /* 0x000000317900720c */ /* 0x000fda0003f06270 */
[----:B------:R-:W-:Y:S05]  /*1e490*/  @!P0 BRA `(.L_x_6879) ;  /* 0xfffffe28002c8947 */ /* 0x000fea000383ffff */
[----:B------:R-:W-:Y:S05]  /*1e4a0*/  EXIT ;  /* 0x000000000000794d */ /* 0x000fea0003800000 */
.L_x_6870:
        /* <DEDUP_REMOVED lines=8> */
.L_x_6881:
[----:B------:R-:W-:Y:S05]  /*1e530*/  BSYNC B0 ;  /* 0x0000000000007941 */ /* 0x000fea0003800000 */
.L_x_6880:
        /* <DEDUP_REMOVED lines=9> */
.L_x_6882:
        /* <DEDUP_REMOVED lines=8> */
.L_x_6883:
[----:B------:R-:W-:Y:S02]  /*1e650*/  IMAD.MOV.U32 R77, RZ, RZ, 0x8 ;  /* 0x00000008ff4d7424 */ /* 0x000fe400078e00ff */
[----:B------:R-:W-:-:S04]  /*1e660*/  IMAD.MOV.U32 R80, RZ, RZ, R83 ;  /* 0x000000ffff507224 */ /* 0x000fc800078e0053 */
[----:B------:R-:W-:-:S05]  /*1e670*/  FADD.FTZ R81, R79, R80 ;  /* 0x000000504f517221 */ /* 0x000fca0000010000 */
[----:B------:R-:W-:-:S07]  /*1e680*/  MOV R85, R81 ;  /* 0x0000005100557202 */ /* 0x000fce0000000f00 */
[----:B------:R-:W-:Y:S05]  /*1e690*/  WARPSYNC.COLLECTIVE R50, `(.L_x_6884) ;  /* 0x0000000032087348 */ /* 0x000fea0003c00000 */
[----:B------:R0:W1:Y:S02]  /*1e6a0*/  SHFL.BFLY P6, R83, R85, R77, R51 ;  /* 0x0c00004d55537389 */ /* 0x00006400000c0033 */
[----:B01----:R-:W-:Y:S05]  /*1e6b0*/  ENDCOLLECTIVE ;  /* 0x000000000000791b */ /* 0x003fea0003800000 */
.L_x_6884:
[----:B------:R-:W-:Y:S01]  /*1e6c0*/  HFMA2 R77, -RZ, RZ, 0, 9.5367431640625e-07 ;  /* 0x00000010ff4d7431 */ /* 0x000fe200000001ff */
[----:B------:R-:W-:-:S05]  /*1e6d0*/  MOV R80, R83 ;  /* 0x0000005300507202 */ /* 0x000fca0000000f00 */
[----:B------:R-:W-:-:S04]  /*1e6e0*/  FADD.FTZ R82, R81, R80 ;  /* 0x0000005051527221 */ /* 0x000fc80000010000 */
[----:B------:R-:W-:-:S07]  /*1e6f0*/  IMAD.MOV.U32 R85, RZ, RZ, R82 ;  /* 0x000000ffff557224 */ /* 0x000fce00078e0052 */
[----:B------:R-:W-:Y:S05]  /*1e700*/  WARPSYNC.COLLECTIVE R50, `(.L_x_6885) ;  /* 0x0000000032087348 */ /* 0x000fea0003c00000 */
[----:B------:R0:W1:Y:S02]  /*1e710*/  SHFL.BFLY P6, R83, R85, R77, R51 ;  /* 0x0c00004d55537389 */ /* 0x00006400000c0033 */
[----:B01----:R-:W-:Y:S05]  /*1e720*/  ENDCOLLECTIVE ;  /* 0x000000000000791b */ /* 0x003fea0003800000 */
.L_x_6885:
[----:B------:R-:W-:Y:S01]  /*1e730*/  MOV R77, 0x1 ;  /* 0x00000001004d7802 */ /* 0x000fe20000000f00 */
[----:B------:R-:W-:-:S04]  /*1e740*/  FADD.FTZ R80, R82, R83 ;  /* 0x0000005352507221 */ /* 0x000fc80000010000 */
[----:B------:R-:W-:-:S04]  /*1e750*/  FMUL.FTZ R80, R80, R49 ;  /* 0x0000003150507220 */ /* 0x000fc80000410000 */
[--C-:B------:R-:W-:Y:S01]  /*1e760*/  FADD.FTZ R48, R9, -R80.reuse ;  /* 0x8000005009307221 */ /* 0x100fe20000010000 */
[--C-:B------:R-:W-:Y:S01]  /*1e770*/  FADD.FTZ R79, R11, -R80.reuse ;  /* 0x800000500b4f7221 */ /* 0x100fe20000010000 */
[--C-:B------:R-:W-:Y:S01]  /*1e780*/  FADD.FTZ R51, R15, -R80.reuse ;  /* 0x800000500f337221 */ /* 0x100fe20000010000 */
[----:B------:R-:W-:Y:S01]  /*1e790*/  FADD.FTZ R50, R54, -R80 ;  /* 0x8000005036327221 */ /* 0x000fe20000010000 */
[----:B------:R-:W-:-:S04]  /*1e7a0*/  FFMA.FTZ R48, R48, R48, RZ ;  /* 0x0000003030307223 */ /* 0x000fc800000100ff */
[----:B------:R-:W-:Y:S01]  /*1e7b0*/  FFMA.FTZ R48, R79, R79, R48 ;  /* 0x0000004f4f307223 */ /* 0x000fe20000010030 */
[----:B------:R-:W-:-:S04]  /*1e7c0*/  FADD.FTZ R79, R13, -R80 ;  /* 0x800000500d4f7221 */ /* 0x000fc80000010000 */
        /* <DEDUP_REMOVED lines=58> */
[----:B------:R-:W-:Y:S01]  /*1eb70*/  IMAD.MOV.U32 R51, RZ, RZ, 0x1f ;  /* 0x0000001fff337424 */ /* 0x000fe200078e00ff */
[----:B------:R-:W-:Y:S02]  /*1eb80*/  MOV R50, 0xffffffff ;  /* 0xffffffff00327802 */ /* 0x000fe40000000f00 */
[----:B------:R-:W-:-:S07]  /*1eb90*/  IMAD.MOV.U32 R85, RZ, RZ, R48 ;  /* 0x000000ffff557224 */ /* 0x000fce00078e0030 */
[----:B------:R-:W-:Y:S05]  /*1eba0*/  WARPSYNC.COLLECTIVE R50, `(.L_x_6886) ;  /* 0x0000000032087348 */ /* 0x000fea0003c00000 */
[----:B------:R0:W1:Y:S02]  /*1ebb0*/  SHFL.BFLY P6, R83, R85, R77, R51 ;  /* 0x0c00004d55537389 */ /* 0x00006400000c0033 */
[----:B01----:R-:W-:Y:S05]  /*1ebc0*/  ENDCOLLECTIVE ;  /* 0x000000000000791b */ /* 0x003fea0003800000 */
.L_x_6886:
[----:B------:R-:W-:Y:S02]  /*1ebd0*/  IMAD.MOV.U32 R77, RZ, RZ, 0x2 ;  /* 0x00000002ff4d7424 */ /* 0x000fe400078e00ff */
[----:B------:R-:W-:-:S04]  /*1ebe0*/  IMAD.MOV.U32 R79, RZ, RZ, R83 ;  /* 0x000000ffff4f7224 */ /* 0x000fc800078e0053 */
[----:B------:R-:W-:-:S05]  /*1ebf0*/  FADD.FTZ R79, R48, R79 ;  /* 0x0000004f304f7221 */ /* 0x000fca0000010000 */
[----:B------:R-:W-:-:S07]  /*1ec00*/  MOV R85, R79 ;  /* 0x0000004f00557202 */ /* 0x000fce0000000f00 */
[----:B------:R-:W-:Y:S05]  /*1ec10*/  WARPSYNC.COLLECTIVE R50, `(.L_x_6887) ;  /* 0x0000000032087348 */ /* 0x000fea0003c00000 */
[----:B------:R0:W1:Y:S02]  /*1ec20*/  SHFL.BFLY P6, R83, R85, R77, R51 ;  /* 0x0c00004d55537389 */ /* 0x00006400000c0033 */
[----:B01----:R-:W-:Y:S05]  /*1ec30*/  ENDCOLLECTIVE ;  /* 0x000000000000791b */ /* 0x003fea0003800000 */
.L_x_6887:
[----:B------:R-:W-:Y:S01]  /*1ec40*/  HFMA2 R77, -RZ, RZ, 0, 2.384185791015625e-07 ;  /* 0x00000004ff4d7431 */ /* 0x000fe200000001ff */
[----:B------:R-:W-:-:S05]  /*1ec50*/  MOV R78, R83 ;  /* 0x00000053004e7202 */ /* 0x000fca0000000f00 */
[----:B------:R-:W-:-:S04]  /*1ec60*/  FADD.FTZ R78, R79, R78 ;  /* 0x0000004e4f4e7221 */ /* 0x000fc80000010000 */
[----:B------:R-:W-:-:S07]  /*1ec70*/  IMAD.MOV.U32 R85, RZ, RZ, R78 ;  /* 0x000000ffff557224 */ /* 0x000fce00078e004e */
[----:B------:R-:W-:Y:S05]  /*1ec80*/  WARPSYNC.COLLECTIVE R50, `(.L_x_6888) ;  /* 0x0000000032087348 */ /* 0x000fea0003c00000 */
[----:B------:R0:W1:Y:S02]  /*1ec90*/  SHFL.BFLY P6, R83, R85, R77, R51 ;  /* 0x0c00004d55537389 */ /* 0x00006400000c0033 */
[----:B01----:R-:W-:Y:S05]  /*1eca0*/  ENDCOLLECTIVE ;  /* 0x000000000000791b */ /* 0x003fea0003800000 */
.L_x_6888:
[----:B------:R-:W-:Y:S02]  /*1ecb0*/  IMAD.MOV.U32 R77, RZ, RZ, 0x8 ;  /* 0x00000008ff4d7424 */ /* 0x000fe400078e00ff */
[----:B------:R-:W-:-:S04]  /*1ecc0*/  IMAD.MOV.U32 R81, RZ, RZ, R83 ;  /* 0x000000ffff517224 */ /* 0x000fc800078e0053 */
[----:B------:R-:W-:-:S05]  /*1ecd0*/  FADD.FTZ R81, R78, R81 ;  /* 0x000000514e517221 */ /* 0x000fca0000010000 */
[----:B------:R-:W-:-:S07]  /*1ece0*/  MOV R85, R81 ;  /* 0x0000005100557202 */ /* 0x000fce0000000f00 */
[----:B------:R-:W-:Y:S05]  /*1ecf0*/  WARPSYNC.COLLECTIVE R50, `(.L_x_6889) ;  /* 0x0000000032087348 */ /* 0x000fea0003c00000 */
[----:B------:R0:W1:Y:S02]  /*1ed00*/  SHFL.BFLY P6, R83, R85, R77, R51 ;  /* 0x0c00004d55537389 */ /* 0x00006400000c0033 */
[----:B01----:R-:W-:Y:S05]  /*1ed10*/  ENDCOLLECTIVE ;  /* 0x000000000000791b */ /* 0x003fea0003800000 */
.L_x_6889:
[----:B------:R-:W-:Y:S01]  /*1ed20*/  HFMA2 R77, -RZ, RZ, 0, 9.5367431640625e-07 ;  /* 0x00000010ff4d7431 */ /* 0x000fe200000001ff */
[----:B------:R-:W-:-:S05]  /*1ed30*/  MOV R82, R83 ;  /* 0x0000005300527202 */ /* 0x000fca0000000f00 */
[----:B------:R-:W-:-:S04]  /*1ed40*/  FADD.FTZ R82, R81, R82 ;  /* 0x0000005251527221 */ /* 0x000fc80000010000 */
[----:B------:R-:W-:-:S07]  /*1ed50*/  IMAD.MOV.U32 R85, RZ, RZ, R82 ;  /* 0x000000ffff557224 */ /* 0x000fce00078e0052 */
[----:B------:R-:W-:Y:S05]  /*1ed60*/  WARPSYNC.COLLECTIVE R50, `(.L_x_6890) ;  /* 0x0000000032087348 */ /* 0x000fea0003c00000 */
[----:B------:R0:W1:Y:S02]  /*1ed70*/  SHFL.BFLY P6, R83, R85, R77, R51 ;  /* 0x0c00004d55537389 */ /* 0x00006400000c0033 */
[----:B01----:R-:W-:Y:S05]  /*1ed80*/  ENDCOLLECTIVE ;  /* 0x000000000000791b */ /* 0x003fea0003800000 */
.L_x_6890:
[----:B------:R-:W-:Y:S05]  /*1ed90*/  BRA `(.L_x_6891) ;  /* 0xffffffe800247947 */ /* 0x000fea000383ffff */
.L_x_6892:
        /* <DEDUP_REMOVED lines=14> */
.L_x_37258:


//--------------------- .text._ZN10layer_norm13ln_fwd_kernelINS_13Kernel_traitsI6__halfS2_S2_S2_fjLj1024ELj1ELj4ELj1ELj16ENS_18Kernel_traits_baseILj1024ES2_S2_S2_S2_fjLj128EEEEELb1ELb1ELb1ELb1EEEvNS_9FwdParamsE --------------------------
	.section	.text._ZN10layer_norm13ln_fwd_kernelINS_13Kernel_traitsI6__halfS2_S2_S2_fjLj1024ELj1ELj4ELj1ELj16ENS_18Kernel_traits_baseILj1024ES2_S2_S2_S2_fjLj128EEEEELb1ELb1ELb1ELb1EEEvNS_9FwdParamsE,"ax",@progbits
	.align	128
        .global         _ZN10layer_norm13ln_fwd_kernelINS_13Kernel_traitsI6__halfS2_S2_S2_fjLj1024ELj1ELj4ELj1ELj16ENS_18Kernel_traits_baseILj1024ES2_S2_S2_S2_fjLj128EEEEELb1ELb1ELb1ELb1EEEvNS_9FwdParamsE
        .type           _ZN10layer_norm13ln_fwd_kernelINS_13Kernel_traitsI6__halfS2_S2_S2_fjLj1024ELj1ELj4ELj1ELj16ENS_18Kernel_traits_baseILj1024ES2_S2_S2_S2_fjLj128EEEEELb1ELb1ELb1ELb1EEEvNS_9FwdParamsE,@function
        .size           _ZN10layer_norm13ln_fwd_kernelINS_13Kernel_traitsI6__halfS2_S2_S2_fjLj1024ELj1ELj4ELj1ELj16ENS_18Kernel_traits_baseILj1024ES2_S2_S2_S2_fjLj128EEEEELb1ELb1ELb1ELb1EEEvNS_9FwdParamsE,(.L_x_37259 - _ZN10layer_norm13ln_fwd_kernelINS_13Kernel_traitsI6__halfS2_S2_S2_fjLj1024ELj1ELj4ELj1ELj16ENS_18Kernel_traits_baseILj1024ES2_S2_S2_S2_fjLj128EEEEELb1ELb1ELb1ELb1EEEvNS_9FwdParamsE)
        .other          _ZN10layer_norm13ln_fwd_kernelINS_13Kernel_traitsI6__halfS2_S2_S2_fjLj1024ELj1ELj4ELj1ELj16ENS_18Kernel_traits_baseILj1024ES2_S2_S2_S2_fjLj128EEEEELb1ELb1ELb1ELb1EEEvNS_9FwdParamsE,@"STO_CUDA_ENTRY STV_DEFAULT"
_ZN10layer_norm13ln_fwd_kernelINS_13Kernel_traitsI6__halfS2_S2_S2_fjLj1024ELj1ELj4ELj1ELj16ENS_18Kernel_traits_baseILj1024ES2_S2_S2_S2_fjLj128EEEEELb1ELb1ELb1ELb1EEEvNS_9FwdParamsE:
.text._ZN10layer_norm13ln_fwd_kernelINS_13Kernel_traitsI6__halfS2_S2_S2_fjLj1024ELj1ELj4ELj1ELj16ENS_18Kernel_traits_baseILj1024ES2_S2_S2_S2_fjLj128EEEEELb1ELb1ELb1ELb1EEEvNS_9FwdParamsE:
[----:B------:R-:W-:Y:S01]  /*0000*/  LDC R1, c[0x0][0x37c] ;  /* 0x0000df00ff017b82 */ /* 0x000fe20000000800 */
[----:B------:R-:W0:Y:S01]  /*0010*/  LDCU.U8 UR4, c[0x0][0x464] ;  /* 0x00008c80ff0477ac */ /* 0x000e220008000000 */
[----:B------:R-:W1:Y:S06]  /*0020*/  S2R R24, SR_TID.X ;  /* 0x0000000000187919 */ /* 0x000e6c0000002100 */
[----:B------:R-:W2:Y:S01]  /*0030*/  LDC R60, c[0x0][0x458] ;  /* 0x00011600ff3c7b82 */ /* 0x000ea20000000800 */
[----:B------:R-:W2:Y:S01]  /*0040*/  LDCU.64 UR6, c[0x0][0x358] ;  /* 0x00006b00ff0677ac */ /* 0x000ea20008000a00 */
[----:B------:R-:W3:Y:S06]  /*0050*/  LDCU UR8, c[0x0][0x384] ;  /* 0x00007080ff0877ac */ /* 0x000eec0008000800 */
[----:B------:R-:W2:Y:S01]  /*0060*/  LDC R61, c[0x0][0x45c] ;  /* 0x00011700ff3d7b82 */ /* 0x000ea20000000800 */
[----:B0-----:R-:W-:-:S07]  /*0070*/  ISETP.NE.AND P1, PT, RZ, UR4, PT ;  /* 0x00000004ff007c0c */ /* 0x001fce000bf25270 */
[----:B------:R-:W0:Y:S08]  /*0080*/  LDC.64 R12, c[0x0][0x3d0] ;  /* 0x0000f400ff0c7b82 */ /* 0x000e300000000a00 */
[----:B------:R-:W4:Y:S01]  /*0090*/  LDC.64 R16, c[0x0][0x3e8] ;  /* 0x0000fa00ff107b82 */ /* 0x000f220000000a00 */
[----:B-1----:R-:W-:Y:S01]  /*00a0*/  LOP3.LUT R73, R24, 0x1f, RZ, 0xc0, !PT ;  /* 0x0000001f18497812 */ /* 0x002fe200078ec0ff */
[----:B--2---:R-:W2:Y:S01]  /*00b0*/  @P1 LDG.E.64 R2, desc[UR6][R60.64] ;  /* 0x000000063c021981 */ /* 0x004ea2000c1e1b00 */
[----:B------:R-:W1:Y:S05]  /*00c0*/  LDCU.64 UR4, c[0x0][0x450] ;  /* 0x00008a00ff0477ac */ /* 0x000e6a0008000a00 */
[----:B------:R-:W2:Y:S01]  /*00d0*/  @P1 LDC R19, c[0x0][0x460] ;  /* 0x00011800ff131b82 */ /* 0x000ea20000000800 */
[----:B0-----:R-:W-:-:S05]  /*00e0*/  IMAD.WIDE.U32 R12, R73, 0x10, R12 ;  /* 0x00000010490c7825 */ /* 0x001fca00078e000c */
[----:B------:R-:W3:Y:S01]  /*00f0*/  LDG.E.128 R20, desc[UR6][R12.64] ;  /* 0x000000060c147981 */ /* 0x000ee2000c1e1d00 */
[----:B----4-:R-:W-:-:S03]  /*0100*/  IMAD.WIDE.U32 R16, R73, 0x10, R16 ;  /* 0x0000001049107825 */ /* 0x010fc600078e0010 */
[----:B------:R-:W4:Y:S04]  /*0110*/  LDG.E.128 R68, desc[UR6][R12.64+0x200] ;  /* 0x000200060c447981 */ /* 0x000f28000c1e1d00 */
[----:B------:R-:W4:Y:S04]  /*0120*/  LDG.E.128 R64, desc[UR6][R16.64] ;  /* 0x0000000610407981 */ /* 0x000f28000c1e1d00 */
[----:B------:R-:W4:Y:S01]  /*0130*/  LDG.E.128 R8, desc[UR6][R16.64+0x200] ;  /* 0x0002000610087981 */ /* 0x000f22000c1e1d00 */
[----:B-1----:R-:W-:Y:S01]  /*0140*/  MOV R90, UR4 ;  /* 0x00000004005a7c02 */ /* 0x002fe20008000f00 */
[----:B------:R-:W-:Y:S01]  /*0150*/  IMAD.U32 R91, RZ, RZ, UR5 ;  /* 0x00000005ff5b7e24 */ /* 0x000fe2000f8e00ff */
[----:B------:R-:W0:Y:S01]  /*0160*/  LDCU.64 UR4, c[0x0][0x438] ;  /* 0x00008700ff0477ac */ /* 0x000e220008000a00 */
[----:B------:R-:W5:Y:S04]  /*0170*/  LDG.E.128 R4, desc[UR6][R12.64+0x400] ;  /* 0x000400060c047981 */ /* 0x000f68000c1e1d00 */
[----:B------:R1:W5:Y:S04]  /*0180*/  LDG.E.128 R52, desc[UR6][R12.64+0x600] ;  /* 0x000600060c347981 */ /* 0x000368000c1e1d00 */
[----:B------:R-:W5:Y:S04]  /*0190*/  @P1 LDG.E.64 R90, desc[UR6][R90.64] ;  /* 0x000000065a5a1981 */ /* 0x000f68000c1e1b00 */
[----:B------:R-:W5:Y:S04]  /*01a0*/  LDG.E.128 R56, desc[UR6][R16.64+0x400] ;  /* 0x0004000610387981 */ /* 0x000f68000c1e1d00 */
[----:B------:R-:W5:Y:S01]  /*01b0*/  LDG.E.128 R48, desc[UR6][R16.64+0x600] ;  /* 0x0006000610307981 */ /* 0x000f62000c1e1d00 */
[----:B0-----:R-:W-:-:S04]  /*01c0*/  ISETP.NE.U32.AND P0, PT, RZ, UR4, PT ;  /* 0x00000004ff007c0c */ /* 0x001fc8000bf05070 */
[----:B------:R-:W-:Y:S01]  /*01d0*/  ISETP.NE.AND.EX P0, PT, RZ, UR5, PT, P0 ;  /* 0x00000005ff007c0c */ /* 0x000fe2000bf05300 */
[----:B------:R-:W0:-:S12]  /*01e0*/  S2UR UR5, SR_CTAID.X ;  /* 0x00000000000579c3 */ /* 0x000e180000002500 */
[----:B------:R-:W0:Y:S08]  /*01f0*/  @P0 LDC.64 R14, c[0x0][0x438] ;  /* 0x00010e00ff0e0b82 */ /* 0x000e300000000a00 */
[----:B-1----:R-:W1:Y:S01]  /*0200*/  LDC R13, c[0x0][0x360] ;  /* 0x0000d800ff0d7b82 */ /* 0x002e620000000800 */
[----:B0-----:R-:W-:Y:S01]  /*0210*/  USHF.L.U32 UR4, UR5, 0x2, URZ ;  /* 0x0000000205047899 */ /* 0x001fe200080006ff */
[----:B------:R-:W-:-:S05]  /*0220*/  @P0 IMAD.WIDE.U32 R14, R73, 0x10, R14 ;  /* 0x00000010490e0825 */ /* 0x000fca00078e000e */
[----:B------:R-:W5:Y:S04]  /*0230*/  @P0 LDG.E.128 R44, desc[UR6][R14.64] ;  /* 0x000000060e2c0981 */ /* 0x000f68000c1e1d00 */
[----:B------:R-:W5:Y:S04]  /*0240*/  @P0 LDG.E.128 R40, desc[UR6][R14.64+0x200] ;  /* 0x000200060e280981 */ /* 0x000f68000c1e1d00 */
[----:B------:R-:W5:Y:S04]  /*0250*/  @P0 LDG.E.128 R36, desc[UR6][R14.64+0x400] ;  /* 0x000400060e240981 */ /* 0x000f68000c1e1d00 */
[----:B------:R1:W5:Y:S02]  /*0260*/  @P0 LDG.E.128 R32, desc[UR6][R14.64+0x600] ;  /* 0x000600060e200981 */ /* 0x000364000c1e1d00 */
[--C-:B-1----:R-:W-:Y:S01]  /*0270*/  IMAD R15, R13, UR5, R24.reuse ;  /* 0x000000050d0f7c24 */ /* 0x102fe2000f8e0218 */
[----:B------:R-:W-:-:S04]  /*0280*/  SHF.R.U32.HI R24, RZ, 0x5, R24 ;  /* 0x00000005ff187819 */ /* 0x000fc80000011618 */
[----:B------:R-:W-:Y:S02]  /*0290*/  LOP3.LUT R24, R24, UR4, RZ, 0xfc, !PT ;  /* 0x0000000418187c12 */ /* 0x000fe4000f8efcff */
[----:B--2---:R-:W-:-:S05]  /*02a0*/  @P1 IADD3 R60, P2, PT, R2, R19, RZ ;  /* 0x00000013023c1210 */ /* 0x004fca0007f5e0ff */
[----:B------:R-:W-:Y:S01]  /*02b0*/  @P1 IMAD.X R61, RZ, RZ, R3, P2 ;  /* 0x000000ffff3d1224 */ /* 0x000fe200010e0603 */
[----:B---3--:R-:W-:Y:S02]  /*02c0*/  ISETP.GE.AND P1, PT, R24, UR8, PT ;  /* 0x0000000818007c0c */ /* 0x008fe4000bf26270 */
[----:B------:R-:W-:Y:S01]  /*02d0*/  @P0 MOV R72, R20 ;  /* 0x0000001400480202 */ /* 0x000fe20000000f00 */
[----:B------:R-:W-:Y:S01]  /*02e0*/  @P0 IMAD.MOV.U32 R31, RZ, RZ, R21 ;  /* 0x000000ffff1f0224 */ /* 0x000fe200078e0015 */
[----:B------:R-:W-:Y:S01]  /*02f0*/  @P0 MOV R30, R22 ;  /* 0x00000016001e0202 */ /* 0x000fe20000000f00 */
[----:B------:R-:W-:Y:S01]  /*0300*/  @P0 IMAD.MOV.U32 R29, RZ, RZ, R23 ;  /* 0x000000ffff1d0224 */ /* 0x000fe200078e0017 */
[----:B------:R-:W-:Y:S01]  /*0310*/  @!P0 MOV R72, R20 ;  /* 0x0000001400488202 */ /* 0x000fe20000000f00 */
[----:B------:R-:W-:Y:S01]  /*0320*/  @!P0 IMAD.MOV.U32 R31, RZ, RZ, R21 ;  /* 0x000000ffff1f8224 */ /* 0x000fe200078e0015 */
[----:B------:R-:W-:Y:S01]  /*0330*/  @!P0 MOV R30, R22 ;  /* 0x00000016001e8202 */ /* 0x000fe20000000f00 */
[----:B------:R-:W-:Y:S01]  /*0340*/  @!P0 IMAD.MOV.U32 R29, RZ, RZ, R23 ;  /* 0x000000ffff1d8224 */ /* 0x000fe200078e0017 */
[----:B----4-:R-:W-:Y:S01]  /*0350*/  @P0 MOV R28, R64 ;  /* 0x00000040001c0202 */ /* 0x010fe20000000f00 */
[----:B------:R-:W-:Y:S01]  /*0360*/  @P0 IMAD.MOV.U32 R27, RZ, RZ, R65 ;  /* 0x000000ffff1b0224 */ /* 0x000fe200078e0041 */
[----:B------:R-:W-:Y:S01]  /*0370*/  @P0 MOV R26, R66 ;  /* 0x00000042001a0202 */ /* 0x000fe20000000f00 */
[----:B------:R-:W-:Y:S01]  /*0380*/  @P0 IMAD.MOV.U32 R25, RZ, RZ, R67 ;  /* 0x000000ffff190224 */ /* 0x000fe200078e0043 */
        /* <DEDUP_REMOVED lines=8> */
[----:B------:R-:W-:Y:S01]  /*0410*/  @!P0 MOV R25, R67 ;  /* 0x0000004300198202 */ /* 0x000fe20000000f00 */
[----:B------:R-:W-:Y:S01]  /*0420*/  @!P0 IMAD.MOV.U32 R21, RZ, RZ, R70 ;  /* 0x000000ffff158224 */ /* 0x000fe200078e0046 */
[----:B------:R-:W-:Y:S01]  /*0430*/  @!P0 MOV R22, R69 ;  /* 0x0000004500168202 */ /* 0x000fe20000000f00 */
[----:B------:R-:W-:Y:S01]  /*0440*/  @P0 IMAD.MOV.U32 R19, RZ, RZ, R8 ;  /* 0x000000ffff130224 */ /* 0x000fe200078e0008 */
[----:B------:R-:W-:Y:S01]  /*0450*/  @!P0 MOV R20, R71 ;  /* 0x0000004700148202 */ /* 0x000fe20000000f00 */
[----:B------:R-:W-:Y:S01]  /*0460*/  @P0 IMAD.MOV.U32 R17, RZ, RZ, R10 ;  /* 0x000000ffff110224 */ /* 0x000fe200078e000a */
[----:B------:R-:W-:Y:S01]  /*0470*/  @P0 MOV R18, R9 ;  /* 0x0000000900120202 */ /* 0x000fe20000000f00 */
[----:B------:R-:W-:Y:S06]  /*0480*/  @P1 EXIT ;  /* 0x000000000000194d */ /* 0x000fec0003800000 */
[----:B------:R-:W-:Y:S01]  /*0490*/  SHF.R.U64 R16, R60, 0x2, R61 ;  /* 0x000000023c107819 */ /* 0x000fe2000000123d */
[----:B------:R-:W-:Y:S01]  /*04a0*/  @!P0 IMAD.MOV.U32 R18, RZ, RZ, R9 ;  /* 0x000000ffff128224 */ /* 0x000fe200078e0009 */
[----:B------:R-:W-:Y:S01]  /*04b0*/  SHF.R.U32.HI R14, RZ, 0x2, R61 ;  /* 0x00000002ff0e7819 */ /* 0x000fe2000001163d */
[----:B------:R-:W-:Y:S01]  /*04c0*/  IMAD.HI.U32 R3, R15, -0x326172a9, RZ ;  /* 0xcd9e8d570f037827 */ /* 0x000fe200078e00ff */
[----:B------:R-:W-:Y:S02]  /*04d0*/  @!P0 MOV R19, R8 ;  /* 0x0000000800138202 */ /* 0x000fe40000000f00 */
[----:B-----5:R-:W-:Y:S02]  /*04e0*/  @!P0 CS2R R46, SRZ ;  /* 0x00000000002e8805 */ /* 0x020fe4000001ff00 */
[----:B------:R-:W-:Y:S01]  /*04f0*/  @!P0 MOV R17, R10 ;  /* 0x0000000a00118202 */ /* 0x000fe20000000f00 */
[----:B------:R-:W-:Y:S01]  /*0500*/  IMAD.HI.U32 R9, R16, -0x2daee0ad, RZ ;  /* 0xd2511f5310097827 */ /* 0x000fe200078e00ff */
[----:B------:R-:W-:-:S02]  /*0510*/  LOP3.LUT R3, R14, R3, R90, 0x96, !PT ;  /* 0x000000030e037212 */ /* 0x000fc400078e965a */
[----:B------:R-:W-:Y:S02]  /*0520*/  @!P0 CS2R R44, SRZ ;  /* 0x00000000002c8805 */ /* 0x000fe4000001ff00 */
[----:B------:R-:W-:Y:S01]  /*0530*/  IADD3 R10, PT, PT, R91, -0x4498517b, RZ ;  /* 0xbb67ae855b0a7810 */ /* 0x000fe20007ffe0ff */
[----:B------:R-:W-:Y:S01]  /*0540*/  IMAD R63, R16, -0x2daee0ad, RZ ;  /* 0xd2511f53103f7824 */ /* 0x000fe200078e02ff */
[----:B------:R-:W-:Y:S01]  /*0550*/  LOP3.LUT R9, R9, R91, RZ, 0x3c, !PT ;  /* 0x0000005b09097212 */ /* 0x000fe200078e3cff */
[----:B------:R-:W-:Y:S01]  /*0560*/  IMAD.HI.U32 R2, R3, -0x2daee0ad, RZ ;  /* 0xd2511f5303027827 */ /* 0x000fe200078e00ff */
[-C--:B------:R-:W-:Y:S02]  /*0570*/  @P0 MOV R12, R4.reuse ;  /* 0x00000004000c0202 */ /* 0x080fe40000000f00 */
[----:B------:R-:W-:Y:S02]  /*0580*/  @!P0 CS2R R42, SRZ ;  /* 0x00000000002a8805 */ /* 0x000fe4000001ff00 */
[----:B------:R-:W-:Y:S01]  /*0590*/  @!P0 MOV R12, R4 ;  /* 0x00000004000c8202 */ /* 0x000fe20000000f00 */
[----:B------:R-:W-:Y:S01]  /*05a0*/  VIADD R8, R90, 0x9e3779b9 ;  /* 0x9e3779b95a087836 */ /* 0x000fe20000000000 */
[----:B------:R-:W-:Y:S01]  /*05b0*/  LOP3.LUT R2, R10, R63, R2, 0x96, !PT ;  /* 0x0000003f0a027212 */ /* 0x000fe200078e9602 */
[----:B------:R-:W-:Y:S01]  /*05c0*/  IMAD R61, R15, -0x326172a9, RZ ;  /* 0xcd9e8d570f3d7824 */ /* 0x000fe200078e02ff */
[----:B------:R-:W-:Y:S01]  /*05d0*/  IADD3 R62, PT, PT, R91, 0x76cf5d0a, RZ ;  /* 0x76cf5d0a5b3e7810 */ /* 0x000fe20007ffe0ff */
[----:B------:R-:W-:Y:S01]  /*05e0*/  IMAD.HI.U32 R0, R9, -0x326172a9, RZ ;  /* 0xcd9e8d5709007827 */ /* 0x000fe200078e00ff */
[----:B------:R-:W-:-:S02]  /*05f0*/  @P0 MOV R10, R6 ;  /* 0x00000006000a0202 */ /* 0x000fc40000000f00 */
[----:B------:R-:W-:Y:S02]  /*0600*/  @!P0 CS2R R40, SRZ ;  /* 0x0000000000288805 */ /* 0x000fe4000001ff00 */
[----:B------:R-:W-:Y:S01]  /*0610*/  @!P0 MOV R10, R6 ;  /* 0x00000006000a8202 */ /* 0x000fe20000000f00 */
[----:B------:R-:W-:Y:S01]  /*0620*/  IMAD R4, R9, -0x326172a9, RZ ;  /* 0xcd9e8d5709047824 */ /* 0x000fe200078e02ff */
[----:B------:R-:W-:Y:S01]  /*0630*/  LOP3.LUT R0, R8, R61, R0, 0x96, !PT ;  /* 0x0000003d08007212 */ /* 0x000fe200078e9600 */
[----:B------:R-:W-:Y:S01]  /*0640*/  IMAD R9, R3, -0x2daee0ad, RZ ;  /* 0xd2511f5303097824 */ /* 0x000fe200078e02ff */
[-C--:B------:R-:W-:Y:S01]  /*0650*/  @P0 MOV R74, R48.reuse ;  /* 0x00000030004a0202 */ /* 0x080fe20000000f00 */
[----:B------:R-:W-:Y:S01]  /*0660*/  VIADD R61, R90, 0x3c6ef372 ;  /* 0x3c6ef3725a3d7836 */ /* 0x000fe20000000000 */
[----:B------:R-:W-:Y:S01]  /*0670*/  @!P0 MOV R74, R48 ;  /* 0x00000030004a8202 */ /* 0x000fe20000000f00 */
[----:B------:R-:W-:Y:S01]  /*0680*/  IMAD.HI.U32 R3, R2, -0x326172a9, RZ ;  /* 0xcd9e8d5702037827 */ /* 0x000fe200078e00ff */
[----:B------:R-:W-:-:S02]  /*0690*/  @P0 MOV R75, R50 ;  /* 0x00000032004b0202 */ /* 0x000fc40000000f00 */
[----:B------:R-:W-:Y:S02]  /*06a0*/  @!P0 CS2R R38, SRZ ;  /* 0x0000000000268805 */ /* 0x000fe4000001ff00 */
[----:B------:R-:W-:Y:S01]  /*06b0*/  @!P0 MOV R75, R50 ;  /* 0x00000032004b8202 */ /* 0x000fe20000000f00 */
[----:B------:R-:W-:Y:S01]  /*06c0*/  IMAD.HI.U32 R8, R0, -0x2daee0ad, RZ ;  /* 0xd2511f5300087827 */ /* 0x000fe200078e00ff */
[----:B------:R-:W-:Y:S02]  /*06d0*/  LOP3.LUT R3, R61, R4, R3, 0x96, !PT ;  /* 0x000000043d037212 */ /* 0x000fe400078e9603 */
[----:B------:R-:W-:Y:S02]  /*06e0*/  @!P0 CS2R R36, SRZ ;  /* 0x0000000000248805 */ /* 0x000fe4000001ff00 */
[----:B------:R-:W-:Y:S01]  /*06f0*/  @!P0 CS2R R34, SRZ ;  /* 0x0000000000228805 */ /* 0x000fe2000001ff00 */
[--C-:B------:R-:W-:Y:S01]  /*0700*/  @P0 IMAD.MOV.U32 R13, RZ, RZ, R11.reuse ;  /* 0x000000ffff0d0224 */ /* 0x100fe200078e000b */
[----:B------:R-:W-:Y:S01]  /*0710*/  LOP3.LUT R4, R62, R9, R8, 0x96, !PT ;  /* 0x000000093e047212 */ /* 0x000fe200078e9608 */
[----:B------:R-:W-:Y:S01]  /*0720*/  @!P0 IMAD.MOV.U32 R13, RZ, RZ, R11 ;  /* 0x000000ffff0d8224 */ /* 0x000fe200078e000b */
[----:B------:R-:W-:Y:S01]  /*0730*/  IADD3 R62, PT, PT, R91, 0x32370b8f, RZ ;  /* 0x32370b8f5b3e7810 */ /* 0x000fe20007ffe0ff */
[--C-:B------:R-:W-:Y:S01]  /*0740*/  @P0 IMAD.MOV.U32 R11, RZ, RZ, R5.reuse ;  /* 0x000000ffff0b0224 */ /* 0x100fe200078e0005 */
[-C--:B------:R-:W-:Y:S01]  /*0750*/  @P0 MOV R8, R56.reuse ;  /* 0x0000003800080202 */ /* 0x080fe20000000f00 */
[----:B------:R-:W-:Y:S01]  /*0760*/  @!P0 IMAD.MOV.U32 R11, RZ, RZ, R5 ;  /* 0x000000ffff0b8224 */ /* 0x000fe200078e0005 */
[----:B------:R-:W-:Y:S01]  /*0770*/  @!P0 MOV R8, R56 ;  /* 0x0000003800088202 */ /* 0x000fe20000000f00 */
[----:B------:R-:W-:Y:S01]  /*0780*/  IMAD R5, R2, -0x326172a9, RZ ;  /* 0xcd9e8d5702057824 */ /* 0x000fe200078e02ff */
[----:B------:R-:W-:Y:S01]  /*0790*/  @!P0 CS2R R32, SRZ ;  /* 0x0000000000208805 */ /* 0x000fe2000001ff00 */
[----:B------:R-:W-:Y:S01]  /*07a0*/  IMAD R61, R0, -0x2daee0ad, RZ ;  /* 0xd2511f53003d7824 */ /* 0x000fe200078e02ff */
[----:B------:R-:W-:Y:S01]  /*07b0*/  LOP3.LUT R99, R60, 0x3, RZ, 0xc0, !PT ;  /* 0x000000033c637812 */ /* 0x000fe200078ec0ff */
[----:B------:R-:W-:Y:S01]  /*07c0*/  VIADD R6, R90, 0xdaa66d2b ;  /* 0xdaa66d2b5a067836 */ /* 0x000fe20000000000 */
[----:B------:R-:W0:Y:S01]  /*07d0*/  LDCU UR8, c[0x0][0x404] ;  /* 0x00008080ff0877ac */ /* 0x000e220008000800 */
[----:B------:R-:W-:Y:S01]  /*07e0*/  IMAD.HI.U32 R0, R4, -0x326172a9, RZ ;  /* 0xcd9e8d5704007827 */ /* 0x000fe200078e00ff */
[----:B------:R-:W1:Y:S03]  /*07f0*/  LDCU.U8 UR9, c[0x0][0x410] ;  /* 0x00008200ff0977ac */ /* 0x000e660008000000 */
[----:B------:R-:W-:Y:S01]  /*0800*/  IMAD.HI.U32 R2, R3, -0x2daee0ad, RZ ;  /* 0xd2511f5303027827 */ /* 0x000fe200078e00ff */
[----:B------:R-:W-:-:S02]  /*0810*/  LOP3.LUT R0, R6, R5, R0, 0x96, !PT ;  /* 0x0000000506007212 */ /* 0x000fc400078e9600 */
[-C--:B------:R-:W-:Y:S01]  /*0820*/  @P0 MOV R6, R58.reuse ;  /* 0x0000003a00060202 */ /* 0x080fe20000000f00 */
[----:B------:R-:W-:Y:S01]  /*0830*/  VIADD R56, R90, 0x78dde6e4 ;  /* 0x78dde6e45a387836 */ /* 0x000fe20000000000 */
[----:B------:R-:W-:Y:S01]  /*0840*/  LOP3.LUT R2, R62, R61, R2, 0x96, !PT ;  /* 0x0000003d3e027212 */ /* 0x000fe200078e9602 */
[----:B------:R-:W-:Y:S01]  /*0850*/  IMAD R62, R3, -0x2daee0ad, RZ ;  /* 0xd2511f53033e7824 */ /* 0x000fe200078e02ff */
[----:B------:R-:W-:Y:S01]  /*0860*/  IADD3 R61, PT, PT, R91, -0x126145ec, RZ ;  /* 0xed9eba145b3d7810 */ /* 0x000fe20007ffe0ff */
[----:B------:R-:W-:Y:S01]  /*0870*/  IMAD R4, R4, -0x326172a9, RZ ;  /* 0xcd9e8d5704047824 */ /* 0x000fe200078e02ff */
[----:B------:R-:W-:Y:S01]  /*0880*/  @!P0 MOV R6, R58 ;  /* 0x0000003a00068202 */ /* 0x000fe20000000f00 */
[----:B------:R-:W-:Y:S01]  /*0890*/  IMAD.HI.U32 R3, R2, -0x326172a9, RZ ;  /* 0xcd9e8d5702037827 */ /* 0x000fe200078e00ff */
[----:B------:R-:W2:Y:S03]  /*08a0*/  LDCU UR12, c[0x0][0x448] ;  /* 0x00008900ff0c77ac */ /* 0x000ea60008000800 */
[----:B------:R-:W-:Y:S01]  /*08b0*/  IMAD.HI.U32 R5, R0, -0x2daee0ad, RZ ;  /* 0xd2511f5300057827 */ /* 0x000fe200078e00ff */
[----:B------:R-:W-:Y:S01]  /*08c0*/  LOP3.LUT R56, R56, R4, R3, 0x96, !PT ;  /* 0x0000000438387212 */ /* 0x000fe200078e9603 */
[----:B------:R-:W3:Y:S01]  /*08d0*/  LDCU.64 UR10, c[0x0][0x408] ;  /* 0x00008100ff0a77ac */ /* 0x000ee20008000a00 */
[----:B------:R-:W-:Y:S01]  /*08e0*/  @P0 MOV R4, R52 ;  /* 0x0000003400040202 */ /* 0x000fe20000000f00 */
[----:B------:R-:W-:Y:S01]  /*08f0*/  @P0 IMAD.MOV.U32 R9, RZ, RZ, R7 ;  /* 0x000000ffff090224 */ /* 0x000fe200078e0007 */
[----:B------:R-:W-:Y:S01]  /*0900*/  LOP3.LUT R62, R61, R62, R5, 0x96, !PT ;  /* 0x0000003e3d3e7212 */ /* 0x000fe200078e9605 */
[----:B------:R-:W-:Y:S01]  /*0910*/  @!P0 IMAD.MOV.U32 R9, RZ, RZ, R7 ;  /* 0x000000ffff098224 */ /* 0x000fe200078e0007 */
[----:B------:R-:W-:Y:S01]  /*0920*/  IADD3 R61, PT, PT, R91, -0x56f99767, RZ ;  /* 0xa90668995b3d7810 */ /* 0x000fe20007ffe0ff */
[--C-:B------:R-:W-:Y:S01]  /*0930*/  @P0 IMAD.MOV.U32 R7, RZ, RZ, R57.reuse ;  /* 0x000000ffff070224 */ /* 0x100fe200078e0039 */
[----:B------:R-:W-:Y:S01]  /*0940*/  @!P0 MOV R4, R52 ;  /* 0x0000003400048202 */ /* 0x000fe20000000f00 */
[----:B------:R-:W-:Y:S01]  /*0950*/  @!P0 IMAD.MOV.U32 R7, RZ, RZ, R57 ;  /* 0x000000ffff078224 */ /* 0x000fe200078e0039 */
[----:B------:R-:W4:Y:S01]  /*0960*/  LDCU.64 UR4, c[0x0][0x3a0] ;  /* 0x00007400ff0477ac */ /* 0x000f220008000a00 */
[----:B------:R-:W-:-:S02]  /*0970*/  IMAD R3, R2, -0x326172a9, RZ ;  /* 0xcd9e8d5702037824 */ /* 0x000fc400078e02ff */
[----:B------:R-:W-:Y:S02]  /*0980*/  IMAD R57, R0, -0x2daee0ad, RZ ;  /* 0xd2511f5300397824 */ /* 0x000fe400078e02ff */
[----:B------:R-:W-:Y:S02]  /*0990*/  VIADD R58, R90, 0x1715609d ;  /* 0x1715609d5a3a7836 */ /* 0x000fe40000000000 */
[----:B------:R-:W-:-:S04]  /*09a0*/  IMAD.HI.U32 R0, R62, -0x326172a9, RZ ;  /* 0xcd9e8d573e007827 */ /* 0x000fc800078e00ff */
[----:B------:R-:W-:Y:S01]  /*09b0*/  IMAD.HI.U32 R2, R56, -0x2daee0ad, RZ ;  /* 0xd2511f5338027827 */ /* 0x000fe200078e00ff */
[----:B------:R-:W-:-:S03]  /*09c0*/  LOP3.LUT R52, R58, R3, R0, 0x96, !PT ;  /* 0x000000033a347212 */ /* 0x000fc600078e9600 */
[--C-:B------:R-:W-:Y:S01]  /*09d0*/  @P0 IMAD.MOV.U32 R5, RZ, RZ, R59.reuse ;  /* 0x000000ffff050224 */ /* 0x100fe200078e003b */
[----:B------:R-:W-:Y:S01]  /*09e0*/  LOP3.LUT R57, R61, R57, R2, 0x96, !PT ;  /* 0x000000393d397212 */ /* 0x000fe200078e9602 */
[----:B------:R-:W-:Y:S01]  /*09f0*/  @!P0 IMAD.MOV.U32 R5, RZ, RZ, R59 ;  /* 0x000000ffff058224 */ /* 0x000fe200078e003b */
[-C--:B------:R-:W-:Y:S01]  /*0a00*/  @P0 MOV R2, R54.reuse ;  /* 0x0000003600020202 */ /* 0x080fe20000000f00 */
[----:B------:R-:W-:Y:S01]  /*0a10*/  IMAD R61, R56, -0x2daee0ad, RZ ;  /* 0xd2511f53383d7824 */ /* 0x000fe200078e02ff */
[----:B------:R-:W-:Y:S01]  /*0a20*/  @!P0 MOV R2, R54 ;  /* 0x0000003600028202 */ /* 0x000fe20000000f00 */
[----:B------:R-:W-:Y:S02]  /*0a30*/  VIADD R58, R90, 0xb54cda56 ;  /* 0xb54cda565a3a7836 */ /* 0x000fe40000000000 */
[----:B------:R-:W-:Y:S01]  /*0a40*/  IMAD R59, R62, -0x326172a9, RZ ;  /* 0xcd9e8d573e3b7824 */ /* 0x000fe200078e02ff */
[----:B------:R-:W-:Y:S01]  /*0a50*/  IADD3 R62, PT, PT, R91, 0x646e171e, RZ ;  /* 0x646e171e5b3e7810 */ /* 0x000fe20007ffe0ff */
[----:B------:R-:W-:-:S04]  /*0a60*/  IMAD.HI.U32 R0, R57, -0x326172a9, RZ ;  /* 0xcd9e8d5739007827 */ /* 0x000fc800078e00ff */
[----:B------:R-:W-:Y:S01]  /*0a70*/  IMAD.HI.U32 R56, R52, -0x2daee0ad, RZ ;  /* 0xd2511f5334387827 */ /* 0x000fe200078e00ff */
[----:B------:R-:W-:-:S03]  /*0a80*/  LOP3.LUT R59, R58, R59, R0, 0x96, !PT ;  /* 0x0000003b3a3b7212 */ /* 0x000fc600078e9600 */
[--C-:B------:R-:W-:Y:S01]  /*0a90*/  @P0 IMAD.MOV.U32 R3, RZ, RZ, R53.reuse ;  /* 0x000000ffff030224 */ /* 0x100fe200078e0035 */
[----:B------:R-:W-:Y:S01]  /*0aa0*/  LOP3.LUT R56, R62, R61, R56, 0x96, !PT ;  /* 0x0000003d3e387212 */ /* 0x000fe200078e9638 */
[----:B------:R-:W-:Y:S01]  /*0ab0*/  @!P0 IMAD.MOV.U32 R3, RZ, RZ, R53 ;  /* 0x000000ffff038224 */ /* 0x000fe200078e0035 */
[----:B------:R-:W-:Y:S01]  /*0ac0*/  IADD3 R61, PT, PT, R91, 0x1fd5c5a3, RZ ;  /* 0x1fd5c5a35b3d7810 */ /* 0x000fe20007ffe0ff */
[----:B------:R-:W-:Y:S02]  /*0ad0*/  IMAD R54, R52, -0x2daee0ad, RZ ;  /* 0xd2511f5334367824 */ /* 0x000fe400078e02ff */
[----:B------:R-:W-:Y:S02]  /*0ae0*/  VIADD R58, R90, 0x5384540f ;  /* 0x5384540f5a3a7836 */ /* 0x000fe40000000000 */
[----:B------:R-:W-:Y:S02]  /*0af0*/  IMAD R57, R57, -0x326172a9, RZ ;  /* 0xcd9e8d5739397824 */ /* 0x000fe400078e02ff */
[----:B------:R-:W-:-:S04]  /*0b00*/  IMAD.HI.U32 R52, R56, -0x326172a9, RZ ;  /* 0xcd9e8d5738347827 */ /* 0x000fc800078e00ff */
[----:B------:R-:W-:Y:S01]  /*0b10*/  IMAD.HI.U32 R53, R59, -0x2daee0ad, RZ ;  /* 0xd2511f533b357827 */ /* 0x000fe200078e00ff */
[----:B------:R-:W-:-:S03]  /*0b20*/  LOP3.LUT R52, R58, R57, R52, 0x96, !PT ;  /* 0x000000393a347212 */ /* 0x000fc600078e9634 */
[----:B------:R-:W-:Y:S01]  /*0b30*/  @P0 IMAD.MOV.U32 R0, RZ, RZ, R55 ;  /* 0x000000ffff000224 */ /* 0x000fe200078e0037 */
[----:B------:R-:W-:Y:S01]  /*0b40*/  LOP3.LUT R53, R61, R54, R53, 0x96, !PT ;  /* 0x000000363d357212 */ /* 0x000fe200078e9635 */
[----:B------:R-:W-:Y:S02]  /*0b50*/  @!P0 IMAD.MOV.U32 R0, RZ, RZ, R55 ;  /* 0x000000ffff008224 */ /* 0x000fe400078e0037 */
[----:B------:R-:W-:Y:S02]  /*0b60*/  VIADD R57, R90, 0xf1bbcdc8 ;  /* 0xf1bbcdc85a397836 */ /* 0x000fe40000000000 */
[----:B------:R-:W-:Y:S01]  /*0b70*/  IMAD R55, R56, -0x326172a9, RZ ;  /* 0xcd9e8d5738377824 */ /* 0x000fe200078e02ff */
[----:B------:R-:W-:Y:S01]  /*0b80*/  IADD3 R56, PT, PT, R91, -0x24c28bd8, RZ ;  /* 0xdb3d74285b387810 */ /* 0x000fe20007ffe0ff */
[----:B------:R-:W-:Y:S02]  /*0b90*/  IMAD R59, R59, -0x2daee0ad, RZ ;  /* 0xd2511f533b3b7824 */ /* 0x000fe400078e02ff */
[----:B------:R-:W-:-:S04]  /*0ba0*/  IMAD.HI.U32 R48, R53, -0x326172a9, RZ ;  /* 0xcd9e8d5735307827 */ /* 0x000fc800078e00ff */
[----:B------:R-:W-:Y:S01]  /*0bb0*/  IMAD.HI.U32 R54, R52, -0x2daee0ad, RZ ;  /* 0xd2511f5334367827 */ /* 0x000fe200078e00ff */
[----:B------:R-:W-:Y:S02]  /*0bc0*/  LOP3.LUT R48, R57, R55, R48, 0x96, !PT ;  /* 0x0000003739307212 */ /* 0x000fe400078e9630 */
[----:B------:R-:W-:Y:S01]  /*0bd0*/  IADD3 R55, PT, PT, R91, -0x695add53, RZ ;  /* 0x96a522ad5b377810 */ /* 0x000fe20007ffe0ff */
[--C-:B------:R-:W-:Y:S01]  /*0be0*/  @P0 IMAD.MOV.U32 R76, RZ, RZ, R49.reuse ;  /* 0x000000ffff4c0224 */ /* 0x100fe200078e0031 */
[----:B------:R-:W-:Y:S01]  /*0bf0*/  LOP3.LUT R54, R56, R59, R54, 0x96, !PT ;  /* 0x0000003b38367212 */ /* 0x000fe200078e9636 */
[----:B------:R-:W-:Y:S02]  /*0c00*/  @!P0 IMAD.MOV.U32 R76, RZ, RZ, R49 ;  /* 0x000000ffff4c8224 */ /* 0x000fe400078e0031 */
[----:B------:R-:W-:Y:S02]  /*0c10*/  IMAD R53, R53, -0x326172a9, RZ ;  /* 0xcd9e8d5735357824 */ /* 0x000fe400078e02ff */
[----:B------:R-:W-:-:S02]  /*0c20*/  IMAD R49, R52, -0x2daee0ad, RZ ;  /* 0xd2511f5334317824 */ /* 0x000fc400078e02ff */
[----:B------:R-:W-:-:S04]  /*0c30*/  IMAD.HI.U32 R100, R48, -0x2daee0ad, RZ ;  /* 0xd2511f5330647827 */ /* 0x000fc800078e00ff */
[----:B------:R-:W-:Y:S01]  /*0c40*/  IMAD.HI.U32 R98, R54, -0x326172a9, RZ ;  /* 0xcd9e8d5736627827 */ /* 0x000fe200078e00ff */
[----:B------:R-:W-:-:S03]  /*0c50*/  LOP3.LUT R100, R55, R49, R100, 0x96, !PT ;  /* 0x0000003137647212 */ /* 0x000fc600078e9664 */
[----:B------:R-:W-:Y:S02]  /*0c60*/  VIADD R50, R90, 0x8ff34781 ;  /* 0x8ff347815a327836 */ /* 0x000fe40000000000 */
[----:B------:R-:W-:Y:S01]  /*0c70*/  @P0 IMAD.MOV.U32 R78, RZ, RZ, R51 ;  /* 0x000000ffff4e0224 */ /* 0x000fe200078e0033 */
[----:B------:R-:W-:Y:S01]  /*0c80*/  @!P0 MOV R78, R51 ;  /* 0x00000033004e8202 */ /* 0x000fe20000000f00 */
[----:B------:R-:W-:Y:S01]  /*0c90*/  IMAD.MOV.U32 R77, RZ, RZ, RZ ;  /* 0x000000ffff4d7224 */ /* 0x000fe200078e00ff */
[----:B------:R-:W-:Y:S01]  /*0ca0*/  LOP3.LUT R98, R50, R53, R98, 0x96, !PT ;  /* 0x0000003532627212 */ /* 0x000fe200078e9662 */
[----:B------:R-:W-:Y:S02]  /*0cb0*/  IMAD R88, R48, -0x2daee0ad, RZ ;  /* 0xd2511f5330587824 */ /* 0x000fe400078e02ff */
[----:B01234-:R-:W-:-:S07]  /*0cc0*/  IMAD R128, R54, -0x326172a9, RZ ;  /* 0xcd9e8d5736807824 */ /* 0x01ffce00078e02ff */
.L_x_7360:
[----:B------:R-:W0:Y:S08]  /*0cd0*/  LDC.64 R130, c[0x0][0x3f0] ;  /* 0x0000fc00ff827b82 */ /* 0x000e300000000a00 */
[----:B------:R-:W1:Y:S08]  /*0ce0*/  LDC R69, c[0x0][0x388] ;  /* 0x0000e200ff457b82 */ /* 0x000e700000000800 */
[----:B------:R-:W2:Y:S01]  /*0cf0*/  LDC.64 R56, c[0x0][0x3f8] ;  /* 0x0000fe00ff387b82 */ /* 0x000ea20000000a00 */
[----:B0-----:R-:W-:-:S06]  /*0d00*/  IMAD.WIDE R130, R24, 0x4, R130 ;  /* 0x0000000418827825 */ /* 0x001fcc00078e0282 */
[----:B------:R-:W3:Y:S01]  /*0d10*/  LDG.E R130, desc[UR6][R130.64] ;  /* 0x0000000682827981 */ /* 0x000ee2000c1e1900 */
[----:B------:R-:W-:Y:S02]  /*0d20*/  IMAD.MOV.U32 R140, RZ, RZ, RZ ;  /* 0x000000ffff8c7224 */ /* 0x000fe400078e00ff */
[----:B--2---:R-:W-:-:S05]  /*0d30*/  IMAD.WIDE R56, R24, 0x4, R56 ;  /* 0x0000000418387825 */ /* 0x004fca00078e0238 */
[----:B-----5:R0:W5:Y:S01]  /*0d40*/  LDG.E R68, desc[UR6][R56.64] ;  /* 0x0000000638447981 */ /* 0x020162000c1e1900 */
[----:B---3--:R-:W-:-:S13]  /*0d50*/  ISETP.GE.AND P1, PT, R130, 0x1, PT ;  /* 0x000000018200780c */ /* 0x008fda0003f26270 */
        /* <DEDUP_REMOVED lines=8> */
[----:B------:R-:W-:Y:S01]  /*0de0*/  ISETP.NE.U32.AND P0, PT, RZ, UR4, PT ;  /* 0x00000004ff007c0c */ /* 0x000fe2000bf05070 */
[----:B------:R-:W-:-:S03]  /*0df0*/  IMAD R60, R24, R69, RZ ;  /* 0x00000045183c7224 */ /* 0x000fc600078e02ff */
[----:B------:R-:W-:Y:S02]  /*0e00*/  ISETP.NE.AND.EX P0, PT, RZ, UR5, PT, P0 ;  /* 0x00000005ff007c0c */ /* 0x000fe4000bf05300 */
[----:B------:R-:W-:-:S04]  /*0e10*/  SHF.R.S32.HI R61, RZ, 0x1f, R60 ;  /* 0x0000001fff3d7819 */ /* 0x000fc8000001143c */
[----:B------:R-:W-:Y:S01]  /*0e20*/  LEA.HI R60, R61, R60, RZ, 0x3 ;  /* 0x0000003c3d3c7211 */ /* 0x000fe200078f18ff */
[C---:B------:R-:W-:Y:S01]  /*0e30*/  VIADD R108, R90.reuse, 0xdaa66d2b ;  /* 0xdaa66d2b5a6c7836 */ /* 0x040fe20000000000 */
[C---:B------:R-:W-:Y:S01]  /*0e40*/  IADD3 R129, PT, PT, R90.reuse, -0x4ab325aa, RZ ;  /* 0xb54cda565a817810 */ /* 0x040fe20007ffe0ff */
[C---:B------:R-:W-:Y:S01]  /*0e50*/  VIADD R125, R91.reuse, 0xbb67ae85 ;  /* 0xbb67ae855b7d7836 */ /* 0x040fe20000000000 */
[C---:B------:R-:W-:Y:S01]  /*0e60*/  IADD3 R127, PT, PT, R91.reuse, 0x1fd5c5a3, RZ ;  /* 0x1fd5c5a35b7f7810 */ /* 0x040fe20007ffe0ff */
[C---:B------:R-:W-:Y:S01]  /*0e70*/  VIADD R104, R91.reuse, 0x32370b8f ;  /* 0x32370b8f5b687836 */ /* 0x040fe20000000000 */
[C---:B------:R-:W-:Y:S01]  /*0e80*/  IADD3 R106, PT, PT, R90.reuse, 0x78dde6e4, RZ ;  /* 0x78dde6e45a6a7810 */ /* 0x040fe20007ffe0ff */
[C---:B------:R-:W-:Y:S01]  /*0e90*/  VIADD R121, R91.reuse, 0x96a522ad ;  /* 0x96a522ad5b797836 */ /* 0x040fe20000000000 */
[C---:B------:R-:W-:Y:S01]  /*0ea0*/  IADD3 R123, PT, PT, R90.reuse, 0x1715609d, RZ ;  /* 0x1715609d5a7b7810 */ /* 0x040fe20007ffe0ff */
[C---:B------:R-:W-:Y:S01]  /*0eb0*/  VIADD R117, R90.reuse, 0xf1bbcdc8 ;  /* 0xf1bbcdc85a757836 */ /* 0x040fe20000000000 */
[C---:B------:R-:W-:Y:S01]  /*0ec0*/  IADD3 R119, PT, PT, R90.reuse, 0x5384540f, RZ ;  /* 0x5384540f5a777810 */ /* 0x040fe20007ffe0ff */
[C---:B------:R-:W-:Y:S01]  /*0ed0*/  VIADD R113, R91.reuse, 0x76cf5d0a ;  /* 0x76cf5d0a5b717836 */ /* 0x040fe20000000000 */
[C---:B------:R-:W-:Y:S01]  /*0ee0*/  IADD3 R115, PT, PT, R90.reuse, -0x700cb87f, RZ ;  /* 0x8ff347815a737810 */ /* 0x040fe20007ffe0ff */
[C---:B------:R-:W-:Y:S01]  /*0ef0*/  VIADD R109, R91.reuse, 0x646e171e ;  /* 0x646e171e5b6d7836 */ /* 0x040fe20000000000 */
[C---:B------:R-:W-:Y:S01]  /*0f00*/  IADD3 R111, PT, PT, R91.reuse, -0x56f99767, RZ ;  /* 0xa90668995b6f7810 */ /* 0x040fe20007ffe0ff */
[C---:B------:R-:W-:Y:S01]  /*0f10*/  VIADD R102, R91.reuse, 0xed9eba14 ;  /* 0xed9eba145b667836 */ /* 0x040fe20000000000 */
[----:B------:R-:W-:Y:S01]  /*0f20*/  IADD3 R107, PT, PT, R91, -0x24c28bd8, RZ ;  /* 0xdb3d74285b6b7810 */ /* 0x000fe20007ffe0ff */
[C---:B------:R-:W-:Y:S01]  /*0f30*/  VIADD R103, R90.reuse, 0x9e3779b9 ;  /* 0x9e3779b95a677836 */ /* 0x040fe20000000000 */
[----:B------:R-:W-:-:S02]  /*0f40*/  IADD3 R105, PT, PT, R90, 0x3c6ef372, RZ ;  /* 0x3c6ef3725a697810 */ /* 0x000fc40007ffe0ff */
[----:B------:R-:W-:Y:S01]  /*0f50*/  LEA.HI.SX32 R131, R60, R73, 0x1d ;  /* 0x000000493c837211 */ /* 0x000fe200078feaff */
        /* <DEDUP_REMOVED lines=26> */
.L_x_6898:
        /* <DEDUP_REMOVED lines=13> */
.L_x_6900:
[----:B------:R-:W-:Y:S05]  /*11d0*/  BSYNC.RECONVERGENT B2 ;  /* 0x0000000000027941 */ /* 0x000fea0003800200 */
.L_x_6899:
        /* <DEDUP_REMOVED lines=40> */
[----:B------:R-:W-:Y:S01]  /*1460*/  LOP3.LUT R100, R121, R100, R57, 0x96, !PT ;  /* 0x0000006479647212 */ /* 0x000fe200078e9639 */
[----:B------:R-:W-:Y:S01]  /*1470*/  IMAD.MOV.U32 R56, RZ, RZ, RZ ;  /* 0x000000ffff387224 */ /* 0x000fe200078e00ff */
[----:B------:R-:W-:-:S07]  /*1480*/  MOV R57, R88 ;  /* 0x0000005800397202 */ /* 0x000fce0000000f00 */
.L_x_6897:
[----:B------:R-:W-:Y:S05]  /*1490*/  BSYNC.RECONVERGENT B1 ;  /* 0x0000000000017941 */ /* 0x000fea0003800200 */
.L_x_6896:
        /* <DEDUP_REMOVED lines=12> */
.L_x_6895:
[----:B------:R-:W-:Y:S05]  /*1560*/  BSYNC.RECONVERGENT B0 ;  /* 0x0000000000007941 */ /* 0x000fea0003800200 */
.L_x_6894:
        /* <DEDUP_REMOVED lines=22> */
.L_x_6905:
        /* <DEDUP_REMOVED lines=13> */
.L_x_6907:
[----:B------:R-:W-:Y:S05]  /*17a0*/  BSYNC.RECONVERGENT B2 ;  /* 0x0000000000027941 */ /* 0x000fea0003800200 */
.L_x_6906:
        /* <DEDUP_REMOVED lines=40> */
[----:B------:R-:W-:Y:S01]  /*1a30*/  HFMA2 R57, -RZ, RZ, 0, 0 ;  /* 0x00000000ff397431 */ /* 0x000fe200000001ff */
[----:B------:R-:W-:Y:S01]  /*1a40*/  MOV R70, R56 ;  /* 0x0000003800467202 */ /* 0x000fe20000000f00 */
[----:B------:R-:W-:-:S07]  /*1a50*/  IMAD.MOV.U32 R58, RZ, RZ, R64 ;  /* 0x000000ffff3a7224 */ /* 0x000fce00078e0040 */
.L_x_6904:
[----:B------:R-:W-:Y:S05]  /*1a60*/  BSYNC.RECONVERGENT B1 ;  /* 0x0000000000017941 */ /* 0x000fea0003800200 */
.L_x_6903:
        /* <DEDUP_REMOVED lines=12> */
.L_x_6902:
[----:B------:R-:W-:Y:S05]  /*1b30*/  BSYNC.RECONVERGENT B0 ;  /* 0x0000000000007941 */ /* 0x000fea0003800200 */
.L_x_6901:
        /* <DEDUP_REMOVED lines=22> */
.L_x_6912:
        /* <DEDUP_REMOVED lines=13> */
.L_x_6914:
[----:B------:R-:W-:Y:S05]  /*1d70*/  BSYNC.RECONVERGENT B2 ;  /* 0x0000000000027941 */ /* 0x000fea0003800200 */
.L_x_6913:
        /* <DEDUP_REMOVED lines=37> */
[----:B------:R-:W-:Y:S02]  /*1fd0*/  MOV R128, R58 ;  /* 0x0000003a00807202 */ /* 0x000fe40000000f00 */
[----:B------:R-:W-:Y:S01]  /*1fe0*/  LOP3.LUT R98, R115, R98, R59, 0x96, !PT ;  /* 0x0000006273627212 */ /* 0x000fe200078e963b */
[----:B------:R-:W-:Y:S01]  /*1ff0*/  IMAD.MOV.U32 R71, RZ, RZ, R56 ;  /* 0x000000ffff477224 */ /* 0x000fe200078e0038 */
[----:B------:R-:W-:Y:S01]  /*2000*/  LOP3.LUT R100, R121, R100, R57, 0x96, !PT ;  /* 0x0000006479647212 */ /* 0x000fe200078e9639 */
[----:B------:R-:W-:Y:S01]  /*2010*/  IMAD.MOV.U32 R56, RZ, RZ, RZ ;  /* 0x000000ffff387224 */ /* 0x000fe200078e00ff */
[----:B------:R-:W-:-:S07]  /*2020*/  MOV R58, R70 ;  /* 0x00000046003a7202 */ /* 0x000fce0000000f00 */
.L_x_6911:
[----:B------:R-:W-:Y:S05]  /*2030*/  BSYNC.RECONVERGENT B1 ;  /* 0x0000000000017941 */ /* 0x000fea0003800200 */
.L_x_6910:
        /* <DEDUP_REMOVED lines=12> */
.L_x_6909:
[----:B------:R-:W-:Y:S05]  /*2100*/  BSYNC.RECONVERGENT B0 ;  /* 0x0000000000007941 */ /* 0x000fea0003800200 */
.L_x_6908:
        /* <DEDUP_REMOVED lines=22> */
.L_x_6919:
        /* <DEDUP_REMOVED lines=13> */
.L_x_6921:
[----:B------:R-:W-:Y:S05]  /*2340*/  BSYNC.RECONVERGENT B2 ;  /* 0x0000000000027941 */ /* 0x000fea0003800200 */
.L_x_6920:
        /* <DEDUP_REMOVED lines=43> */
.L_x_6918:
[----:B------:R-:W-:Y:S05]  /*2600*/  BSYNC.RECONVERGENT B1 ;  /* 0x0000000000017941 */ /* 0x000fea0003800200 */
.L_x_6917:
        /* <DEDUP_REMOVED lines=12> */
.L_x_6916:
[----:B------:R-:W-:Y:S05]  /*26d0*/  BSYNC.RECONVERGENT B0 ;  /* 0x0000000000007941 */ /* 0x000fea0003800200 */
.L_x_6915:
        /* <DEDUP_REMOVED lines=22> */
.L_x_6926:
        /* <DEDUP_REMOVED lines=13> */
.L_x_6928:
[----:B------:R-:W-:Y:S05]  /*2910*/  BSYNC.RECONVERGENT B2 ;  /* 0x0000000000027941 */ /* 0x000fea0003800200 */
.L_x_6927:
        /* <DEDUP_REMOVED lines=43> */
.L_x_6925:
[----:B------:R-:W-:Y:S05]  /*2bd0*/  BSYNC.RECONVERGENT B1 ;  /* 0x0000000000017941 */ /* 0x000fea0003800200 */
.L_x_6924:
        /* <DEDUP_REMOVED lines=12> */
.L_x_6923:
[----:B------:R-:W-:Y:S05]  /*2ca0*/  BSYNC.RECONVERGENT B0 ;  /* 0x0000000000007941 */ /* 0x000fea0003800200 */
.L_x_6922:
        /* <DEDUP_REMOVED lines=22> */
.L_x_6933:
        /* <DEDUP_REMOVED lines=13> */
.L_x_6935:
[----:B------:R-:W-:Y:S05]  /*2ee0*/  BSYNC.RECONVERGENT B2 ;  /* 0x0000000000027941 */ /* 0x000fea0003800200 */
.L_x_6934:
        /* <DEDUP_REMOVED lines=43> */
.L_x_6932:
[----:B------:R-:W-:Y:S05]  /*31a0*/  BSYNC.RECONVERGENT B1 ;  /* 0x0000000000017941 */ /* 0x000fea0003800200 */
.L_x_6931:
        /* <DEDUP_REMOVED lines=12> */
.L_x_6930:
[----:B------:R-:W-:Y:S05]  /*3270*/  BSYNC.RECONVERGENT B0 ;  /* 0x0000000000007941 */ /* 0x000fea0003800200 */
.L_x_6929:
        /* <DEDUP_REMOVED lines=22> */
.L_x_6940:
        /* <DEDUP_REMOVED lines=13> */
.L_x_6942:
[----:B------:R-:W-:Y:S05]  /*34b0*/  BSYNC.RECONVERGENT B2 ;  /* 0x0000000000027941 */ /* 0x000fea0003800200 */
.L_x_6941:
        /* <DEDUP_REMOVED lines=43> */
.L_x_6939:
[----:B------:R-:W-:Y:S05]  /*3770*/  BSYNC.RECONVERGENT B1 ;  /* 0x0000000000017941 */ /* 0x000fea0003800200 */
.L_x_6938:
        /* <DEDUP_REMOVED lines=12> */
.L_x_6937:
[----:B------:R-:W-:Y:S05]  /*3840*/  BSYNC.RECONVERGENT B0 ;  /* 0x0000000000007941 */ /* 0x000fea0003800200 */
.L_x_6936:
        /* <DEDUP_REMOVED lines=22> */
.L_x_6947:
        /* <DEDUP_REMOVED lines=13> */
.L_x_6949:
[----:B------:R-:W-:Y:S05]  /*3a80*/  BSYNC.RECONVERGENT B2 ;  /* 0x0000000000027941 */ /* 0x000fea0003800200 */
.L_x_6948:
        /* <DEDUP_REMOVED lines=41> */
[----:B------:R-:W-:Y:S01]  /*3d20*/  IMAD.MOV.U32 R57, RZ, RZ, R97 ;  /* 0x000000ffff397224 */ /* 0x000fe200078e0061 */
[----:B------:R-:W-:-:S07]  /*3d30*/  MOV R110, R56 ;  /* 0x00000038006e7202 */ /* 0x000fce0000000f00 */
.L_x_6946:
[----:B------:R-:W-:Y:S05]  /*3d40*/  BSYNC.RECONVERGENT B1 ;  /* 0x0000000000017941 */ /* 0x000fea0003800200 */
.L_x_6945:
        /* <DEDUP_REMOVED lines=9> */
[----:B------:R-:W-:Y:S02]  /*3de0*/  FSEL R57, R57, RZ, !P2 ;  /* 0x000000ff39397208 */ /* 0x000fe40005000000 */
[----:B------:R-:W-:-:S03]  /*3df0*/  SEL R85, RZ, 0x1, P2 ;  /* 0x00000001ff557807 */ /* 0x000fc60001000000 */
[----:B------:R-:W-:-:S07]  /*3e00*/  FFMA.FTZ R60, R57, R60, R56 ;  /* 0x0000003c393c7223 */ /* 0x000fce0000010038 */
.L_x_6944:
[----:B------:R-:W-:Y:S05]  /*3e10*/  BSYNC.RECONVERGENT B0 ;  /* 0x0000000000007941 */ /* 0x000fea0003800200 */
.L_x_6943:
[----:B------:R-:W-:Y:S02]  /*3e20*/  F2FP.F16.F32.PACK_AB R59, RZ, R60 ;  /* 0x0000003cff3b723e */ /* 0x000fe400000000ff */
[----:B------:R-:W-:Y:S02]  /*3e30*/  PRMT R58, R95, 0x5410, R96 ;  /* 0x000054105f3a7816 */ /* 0x000fe40000000060 */
[----:B------:R-:W-:Y:S02]  /*3e40*/  PRMT R57, R94, 0x5410, R93 ;  /* 0x000054105e397816 */ /* 0x000fe4000000005d */
[----:B------:R-:W-:Y:S02]  /*3e50*/  PRMT R56, R92, 0x5410, R87 ;  /* 0x000054105c387816 */ /* 0x000fe40000000057 */
[----:B------:R-:W-:Y:S01]  /*3e60*/  PRMT R59, R112, 0x5410, R59 ;  /* 0x00005410703b7816 */ /* 0x000fe2000000003b */
[----:B------:R-:W-:Y:S06]  /*3e70*/  BRA `(.L_x_6950) ;  /* 0x0000002c00207947 */ /* 0x000fec0003800000 */
.L_x_6893:
        /* <DEDUP_REMOVED lines=21> */
.L_x_6955:
        /* <DEDUP_REMOVED lines=13> */
.L_x_6957:
[----:B------:R-:W-:Y:S05]  /*40a0*/  BSYNC.RECONVERGENT B2 ;  /* 0x0000000000027941 */ /* 0x000fea0003800200 */
.L_x_6956:
        /* <DEDUP_REMOVED lines=39> */
[----:B------:R-:W-:Y:S01]  /*4320*/  MOV R110, R56 ;  /* 0x00000038006e7202 */ /* 0x000fe20000000f00 */
[----:B------:R-:W-:Y:S01]  /*4330*/  HFMA2 R56, -RZ, RZ, 0, 0 ;  /* 0x00000000ff387431 */ /* 0x000fe200000001ff */
[----:B------:R-:W-:Y:S01]  /*4340*/  LOP3.LUT R100, R121, R100, R57, 0x96, !PT ;  /* 0x0000006479647212 */ /* 0x000fe200078e9639 */
[----:B------:R-:W-:-:S07]  /*4350*/  IMAD.MOV.U32 R57, RZ, RZ, R88 ;  /* 0x000000ffff397224 */ /* 0x000fce00078e0058 */
.L_x_6954:
[----:B------:R-:W-:Y:S05]  /*4360*/  BSYNC.RECONVERGENT B1 ;  /* 0x0000000000017941 */ /* 0x000fea0003800200 */
.L_x_6953:
        /* <DEDUP_REMOVED lines=11> */
.L_x_6952:
[----:B------:R-:W-:Y:S05]  /*4420*/  BSYNC.RECONVERGENT B0 ;  /* 0x0000000000007941 */ /* 0x000fea0003800200 */
.L_x_6951:
        /* <DEDUP_REMOVED lines=18> */
.L_x_6962:
        /* <DEDUP_REMOVED lines=13> */
.L_x_6964:
[----:B------:R-:W-:Y:S05]  /*4620*/  BSYNC.RECONVERGENT B2 ;  /* 0x0000000000027941 */ /* 0x000fea0003800200 */
.L_x_6963:
        /* <DEDUP_REMOVED lines=43> */
.L_x_6961:
[----:B------:R-:W-:Y:S05]  /*48e0*/  BSYNC.RECONVERGENT B1 ;  /* 0x0000000000017941 */ /* 0x000fea0003800200 */
.L_x_6960:
        /* <DEDUP_REMOVED lines=11> */
.L_x_6959:
[----:B------:R-:W-:Y:S05]  /*49a0*/  BSYNC.RECONVERGENT B0 ;  /* 0x0000000000007941 */ /* 0x000fea0003800200 */
.L_x_6958:
        /* <DEDUP_REMOVED lines=18> */
.L_x_6969:
        /* <DEDUP_REMOVED lines=13> */
.L_x_6971:
[----:B------:R-:W-:Y:S05]  /*4ba0*/  BSYNC.RECONVERGENT B2 ;  /* 0x0000000000027941 */ /* 0x000fea0003800200 */
.L_x_6970:
        /* <DEDUP_REMOVED lines=40> */
[----:B------:R-:W-:Y:S02]  /*4e30*/  IMAD.MOV.U32 R110, RZ, RZ, R56 ;  /* 0x000000ffff6e7224 */ /* 0x000fe400078e0038 */
[----:B------:R-:W-:Y:S01]  /*4e40*/  HFMA2 R56, -RZ, RZ, 0, 0 ;  /* 0x00000000ff387431 */ /* 0x000fe200000001ff */
[----:B------:R-:W-:-:S07]  /*4e50*/  LOP3.LUT R100, R121, R100, R57, 0x96, !PT ;  /* 0x0000006479647212 */ /* 0x000fce00078e9639 */
.L_x_6968:
[----:B------:R-:W-:Y:S05]  /*4e60*/  BSYNC.RECONVERGENT B1 ;  /* 0x0000000000017941 */ /* 0x000fea0003800200 */
.L_x_6967:
        /* <DEDUP_REMOVED lines=11> */
.L_x_6966:
[----:B------:R-:W-:Y:S05]  /*4f20*/  BSYNC.RECONVERGENT B0 ;  /* 0x0000000000007941 */ /* 0x000fea0003800200 */
.L_x_6965:
        /* <DEDUP_REMOVED lines=18> */
.L_x_6976:
        /* <DEDUP_REMOVED lines=13> */
.L_x_6978:
[----:B------:R-:W-:Y:S05]  /*5120*/  BSYNC.RECONVERGENT B2 ;  /* 0x0000000000027941 */ /* 0x000fea0003800200 */
.L_x_6977:
        /* <DEDUP_REMOVED lines=43> */
.L_x_6975:
[----:B------:R-:W-:Y:S05]  /*53e0*/  BSYNC.RECONVERGENT B1 ;  /* 0x0000000000017941 */ /* 0x000fea0003800200 */
.L_x_6974:
        /* <DEDUP_REMOVED lines=11> */
.L_x_6973:
[----:B------:R-:W-:Y:S05]  /*54a0*/  BSYNC.RECONVERGENT B0 ;  /* 0x0000000000007941 */ /* 0x000fea0003800200 */
.L_x_6972:
        /* <DEDUP_REMOVED lines=18> */
.L_x_6983:
        /* <DEDUP_REMOVED lines=13> */
.L_x_6985:
[----:B------:R-:W-:Y:S05]  /*56a0*/  BSYNC.RECONVERGENT B2 ;  /* 0x0000000000027941 */ /* 0x000fea0003800200 */
.L_x_6984:
        /* <DEDUP_REMOVED lines=43> */
.L_x_6982:
[----:B------:R-:W-:Y:S05]  /*5960*/  BSYNC.RECONVERGENT B1 ;  /* 0x0000000000017941 */ /* 0x000fea0003800200 */
.L_x_6981:
        /* <DEDUP_REMOVED lines=11> */
.L_x_6980:
[----:B------:R-:W-:Y:S05]  /*5a20*/  BSYNC.RECONVERGENT B0 ;  /* 0x0000000000007941 */ /* 0x000fea0003800200 */
.L_x_6979:
        /* <DEDUP_REMOVED lines=18> */
.L_x_6990:
        /* <DEDUP_REMOVED lines=13> */
.L_x_6992:
[----:B------:R-:W-:Y:S05]  /*5c20*/  BSYNC.RECONVERGENT B2 ;  /* 0x0000000000027941 */ /* 0x000fea0003800200 */
.L_x_6991:
        /* <DEDUP_REMOVED lines=43> */
.L_x_6989:
[----:B------:R-:W-:Y:S05]  /*5ee0*/  BSYNC.RECONVERGENT B1 ;  /* 0x0000000000017941 */ /* 0x000fea0003800200 */
.L_x_6988:
        /* <DEDUP_REMOVED lines=11> */
.L_x_6987:
[----:B------:R-:W-:Y:S05]  /*5fa0*/  BSYNC.RECONVERGENT B0 ;  /* 0x0000000000007941 */ /* 0x000fea0003800200 */
.L_x_6986:
        /* <DEDUP_REMOVED lines=18> */
.L_x_6997:
        /* <DEDUP_REMOVED lines=13> */
.L_x_6999:
[----:B------:R-:W-:Y:S05]  /*61a0*/  BSYNC.RECONVERGENT B2 ;  /* 0x0000000000027941 */ /* 0x000fea0003800200 */
.L_x_6998:
        /* <DEDUP_REMOVED lines=43> */
.L_x_6996:
[----:B------:R-:W-:Y:S05]  /*6460*/  BSYNC.RECONVERGENT B1 ;  /* 0x0000000000017941 */ /* 0x000fea0003800200 */
.L_x_6995:
        /* <DEDUP_REMOVED lines=11> */
.L_x_6994:
[----:B------:R-:W-:Y:S05]  /*6520*/  BSYNC.RECONVERGENT B0 ;  /* 0x0000000000007941 */ /* 0x000fea0003800200 */
.L_x_6993:
        /* <DEDUP_REMOVED lines=18> */
.L_x_7004:
        /* <DEDUP_REMOVED lines=13> */
.L_x_7006:
[----:B------:R-:W-:Y:S05]  /*6720*/  BSYNC.RECONVERGENT B2 ;  /* 0x0000000000027941 */ /* 0x000fea0003800200 */
.L_x_7005:
        /* <DEDUP_REMOVED lines=40> */
[----:B------:R-:W-:Y:S02]  /*69b0*/  LOP3.LUT R100, R121, R100, R57, 0x96, !PT ;  /* 0x0000006479647212 */ /* 0x000fe400078e9639 */
[----:B------:R-:W-:Y:S01]  /*69c0*/  MOV R57, R110 ;  /* 0x0000006e00397202 */ /* 0x000fe20000000f00 */
[----:B------:R-:W-:-:S07]  /*69d0*/  IMAD.MOV.U32 R110, RZ, RZ, R56 ;  /* 0x000000ffff6e7224 */ /* 0x000fce00078e0038 */
.L_x_7003:
[----:B------:R-:W-:Y:S05]  /*69e0*/  BSYNC.RECONVERGENT B1 ;  /* 0x0000000000017941 */ /* 0x000fea0003800200 */
.L_x_7002:
        /* <DEDUP_REMOVED lines=11> */
.L_x_7001:
[----:B------:R-:W-:Y:S05]  /*6aa0*/  BSYNC.RECONVERGENT B0 ;  /* 0x0000000000007941 */ /* 0x000fea0003800200 */
.L_x_7000:
[----:B------:R-:W-:Y:S02]  /*6ab0*/  F2FP.F16.F32.PACK_AB R59, RZ, R60 ;  /* 0x0000003cff3b723e */ /* 0x000fe400000000ff */
[----:B------:R-:W-:Y:S02]  /*6ac0*/  PRMT R58, R95, 0x5410, R96 ;  /* 0x000054105f3a7816 */ /* 0x000fe40000000060 */
[----:B------:R-:W-:Y:S02]  /*6ad0*/  PRMT R57, R94, 0x5410, R93 ;  /* 0x000054105e397816 */ /* 0x000fe4000000005d */
[----:B------:R-:W-:Y:S02]  /*6ae0*/  PRMT R56, R92, 0x5410, R87 ;  /* 0x000054105c387816 */ /* 0x000fe40000000057 */
[----:B------:R-:W-:-:S07]  /*6af0*/  PRMT R59, R97, 0x5410, R59 ;  /* 0x00005410613b7816 */ /* 0x000fce000000003b */
.L_x_6950:
[----:B------:R-:W0:Y:S01]  /*6b00*/  LDC.64 R92, c[0x0][0x3a8] ;  /* 0x0000ea00ff5c7b82 */ /* 0x000e220000000a00 */
[----:B------:R-:W-:Y:S01]  /*6b10*/  @P1 IADD3 R87, PT, PT, R140, 0x20, RZ ;  /* 0x000000208c571810 */ /* 0x000fe20007ffe0ff */
[C---:B------:R-:W-:Y:S01]  /*6b20*/  @P0 VIADD R97, R131.reuse, 0x20 ;  /* 0x0000002083610836 */ /* 0x040fe20000000000 */
        /* <DEDUP_REMOVED lines=28> */
.L_x_7008:
[----:B------:R-:W-:Y:S05]  /*6cf0*/  BSYNC.RECONVERGENT B0 ;  /* 0x0000000000007941 */ /* 0x000fea0003800200 */
.L_x_7007:
[----:B-----5:R2:W5:Y:S04]  /*6d00*/  @P1 LDG.E.128 R48, desc[UR6][R88.64] ;  /* 0x0000000658301981 */ /* 0x020568000c1e1d00 */
[----:B------:R2:W5:Y:S01]  /*6d10*/  @P0 LDG.E.128 R52, desc[UR6][R70.64] ;  /* 0x0000000646340981 */ /* 0x000562000c1e1d00 */
[----:B------:R-:W-:Y:S05]  /*6d20*/  @!P0 BRA `(.L_x_7009) ;  /* 0x0000002c00b88947 */ /* 0x000fea0003800000 */
[----:B------:R-:W-:Y:S01]  /*6d30*/  ISETP.GT.AND P2, PT, R130, RZ, PT ;  /* 0x000000ff8200720c */ /* 0x000fe20003f44270 */
[----:B------:R-:W-:-:S12]  /*6d40*/  BSSY.RECONVERGENT B0, `(.L_x_7010) ;  /* 0x000005b000007945 */ /* 0x000fd80003800200 */
[----:B-----5:R-:W-:Y:S01]  /*6d50*/  @!P2 HADD2.F32 R97, -RZ, R52.H0_H0 ;  /* 0x20000034ff61a230 */ /* 0x020fe20000004100 */
        /* <DEDUP_REMOVED lines=19> */
.L_x_7014:
[----:B------:R-:W-:Y:S01]  /*6e90*/  IADD3 R16, PT, PT, R16, 0x1, RZ ;  /* 0x0000000110107810 */ /* 0x000fe20007ffe0ff */
[----:B------:R-:W-:Y:S03]  /*6ea0*/  BSSY.RECONVERGENT B2, `(.L_x_7015) ;  /* 0x000000c000027945 */ /* 0x000fe60003800200 */
[C---:B------:R-:W-:Y:S01]  /*6eb0*/  ISETP.NE.AND P3, PT, R16.reuse, RZ, PT ;  /* 0x000000ff1000720c */ /* 0x040fe20003f65270 */
[----:B--2---:R-:W-:-:S12]  /*6ec0*/  IMAD.WIDE.U32 R88, R16, -0x2daee0ad, RZ ;  /* 0xd2511f5310587825 */ /* 0x004fd800078e00ff */
        /* <DEDUP_REMOVED lines=9> */
.L_x_7016:
[----:B------:R-:W-:Y:S05]  /*6f60*/  BSYNC.RECONVERGENT B2 ;  /* 0x0000000000027941 */ /* 0x000fea0003800200 */
.L_x_7015:
        /* <DEDUP_REMOVED lines=43> */
.L_x_7013:
[----:B------:R-:W-:Y:S05]  /*7220*/  BSYNC.RECONVERGENT B1 ;  /* 0x0000000000017941 */ /* 0x000fea0003800200 */
.L_x_7012:
[----:B------:R-:W-:Y:S01]  /*7230*/  I2FP.F32.U32 R57, R57 ;  /* 0x0000003900397245 */ /* 0x000fe20000201000 */
[----:B------:R-:W-:Y:S02]  /*7240*/  HADD2.F32 R59, -RZ, R48.H0_H0 ;  /* 0x20000030ff3b7230 */ /* 0x000fe40000004100 */
[----:B------:R-:W-:Y:S02]  /*7250*/  IMAD.MOV.U32 R58, RZ, RZ, 0x2f800000 ;  /* 0x2f800000ff3a7424 */ /* 0x000fe400078e00ff */
[----:B--2---:R-:W-:Y:S02]  /*7260*/  HADD2.F32 R70, -RZ, R52.H0_H0 ;  /* 0x20000034ff467230 */ /* 0x004fe40000004100 */
        /* <DEDUP_REMOVED lines=8> */
.L_x_7011:
[----:B------:R-:W-:Y:S05]  /*72f0*/  BSYNC.RECONVERGENT B0 ;  /* 0x0000000000007941 */ /* 0x000fea0003800200 */
.L_x_7010:
        /* <DEDUP_REMOVED lines=22> */
.L_x_7021:
[----:B------:R-:W-:Y:S01]  /*7460*/  VIADD R16, R16, 0x1 ;  /* 0x0000000110107836 */ /* 0x000fe20000000000 */
[----:B------:R-:W-:Y:S03]  /*7470*/  BSSY.RECONVERGENT B2, `(.L_x_7022) ;  /* 0x000000c000027945 */ /* 0x000fe60003800200 */
[C---:B--2---:R-:W-:Y:S01]  /*7480*/  IMAD.WIDE.U32 R88, R16.reuse, -0x2daee0ad, RZ ;  /* 0xd2511f5310587825 */ /* 0x044fe200078e00ff */
        /* <DEDUP_REMOVED lines=10> */
.L_x_7023:
[----:B------:R-:W-:Y:S05]  /*7530*/  BSYNC.RECONVERGENT B2 ;  /* 0x0000000000027941 */ /* 0x000fea0003800200 */
.L_x_7022:
        /* <DEDUP_REMOVED lines=43> */
.L_x_7020:
[----:B------:R-:W-:Y:S05]  /*77f0*/  BSYNC.RECONVERGENT B1 ;  /* 0x0000000000017941 */ /* 0x000fea0003800200 */
.L_x_7019:
[----:B------:R-:W-:Y:S01]  /*7800*/  HFMA2 R59, -RZ, RZ, 0.1171875, 0 ;  /* 0x2f800000ff3b7431 */ /* 0x000fe200000001ff */
[----:B------:R-:W-:Y:S01]  /*7810*/  I2FP.F32.U32 R56, R58 ;  /* 0x0000003a00387245 */ /* 0x000fe20000201000 */
[----:B------:R-:W-:Y:S02]  /*7820*/  HADD2.F32 R58, -RZ, R48.H1_H1 ;  /* 0x30000030ff3a7230 */ /* 0x000fe40000004100 */
[----:B--2---:R-:W-:-:S03]  /*7830*/  HADD2.F32 R71, -RZ, R52.H1_H1 ;  /* 0x30000034ff477230 */ /* 0x004fc60000004100 */
        /* <DEDUP_REMOVED lines=8> */
.L_x_7018:
[----:B------:R-:W-:Y:S05]  /*78c0*/  BSYNC.RECONVERGENT B0 ;  /* 0x0000000000007941 */ /* 0x000fea0003800200 */
.L_x_7017:
        /* <DEDUP_REMOVED lines=22> */
.L_x_7028:
        /* <DEDUP_REMOVED lines=13> */
.L_x_7030:
[----:B------:R-:W-:Y:S05]  /*7b00*/  BSYNC.RECONVERGENT B2 ;  /* 0x0000000000027941 */ /* 0x000fea0003800200 */
.L_x_7029:
        /* <DEDUP_REMOVED lines=43> */
.L_x_7027:
[----:B------:R-:W-:Y:S05]  /*7dc0*/  BSYNC.RECONVERGENT B1 ;  /* 0x0000000000017941 */ /* 0x000fea0003800200 */
.L_x_7026:
        /* <DEDUP_REMOVED lines=12> */
.L_x_7025:
[----:B------:R-:W-:Y:S05]  /*7e90*/  BSYNC.RECONVERGENT B0 ;  /* 0x0000000000007941 */ /* 0x000fea0003800200 */
.L_x_7024:
        /* <DEDUP_REMOVED lines=22> */
.L_x_7035:
        /* <DEDUP_REMOVED lines=13> */
.L_x_7037:
[----:B------:R-:W-:Y:S05]  /*80d0*/  BSYNC.RECONVERGENT B2 ;  /* 0x0000000000027941 */ /* 0x000fea0003800200 */
.L_x_7036:
        /* <DEDUP_REMOVED lines=43> */
.L_x_7034:
[----:B------:R-:W-:Y:S05]  /*8390*/  BSYNC.RECONVERGENT B1 ;  /* 0x0000000000017941 */ /* 0x000fea0003800200 */
.L_x_7033:
        /* <DEDUP_REMOVED lines=12> */
.L_x_7032:
[----:B------:R-:W-:Y:S05]  /*8460*/  BSYNC.RECONVERGENT B0 ;  /* 0x0000000000007941 */ /* 0x000fea0003800200 */
.L_x_7031:
[----:B------:R-:W-:Y:S01]  /*8470*/  BSSY.RECONVERGENT B0, `(.L_x_7038) ;  /* 0x000005c000007945 */ /* 0x000fe20003800200 */
[----:B------:R-:W-:Y:S01]  /*8480*/  F2FP.F16.F32.PACK_AB R118, RZ, R94 ;  /* 0x0000005eff76723e */ /* 0x000fe200000000ff */
[----:B--2---:R-:W-:Y:S01]  /*8490*/  @!P2 HADD2.F32 R89, -RZ, R54.H0_H0 ;  /* 0x20000036ff59a230 */ /* 0x004fe20000004100 */
        /* <DEDUP_REMOVED lines=19> */
.L_x_7042:
        /* <DEDUP_REMOVED lines=13> */
.L_x_7044:
[----:B------:R-:W-:Y:S05]  /*86a0*/  BSYNC.RECONVERGENT B2 ;  /* 0x0000000000027941 */ /* 0x000fea0003800200 */
.L_x_7043:
        /* <DEDUP_REMOVED lines=43> */
.L_x_7041:
[----:B------:R-:W-:Y:S05]  /*8960*/  BSYNC.RECONVERGENT B1 ;  /* 0x0000000000017941 */ /* 0x000fea0003800200 */
.L_x_7040:
        /* <DEDUP_REMOVED lines=12> */
.L_x_7039:
[----:B------:R-:W-:Y:S05]  /*8a30*/  BSYNC.RECONVERGENT B0 ;  /* 0x0000000000007941 */ /* 0x000fea0003800200 */
.L_x_7038:
        /* <DEDUP_REMOVED lines=22> */
.L_x_7049:
        /* <DEDUP_REMOVED lines=13> */
.L_x_7051:
[----:B------:R-:W-:Y:S05]  /*8c70*/  BSYNC.RECONVERGENT B2 ;  /* 0x0000000000027941 */ /* 0x000fea0003800200 */
.L_x_7050:
        /* <DEDUP_REMOVED lines=43> */
.L_x_7048:
[----:B------:R-:W-:Y:S05]  /*8f30*/  BSYNC.RECONVERGENT B1 ;  /* 0x0000000000017941 */ /* 0x000fea0003800200 */
.L_x_7047:
[----:B------:R-:W-:Y:S01]  /*8f40*/  HFMA2 R59, -RZ, RZ, 0.1171875, 0 ;  /* 0x2f800000ff3b7431 */ /* 0x000fe200000001ff */
[----:B------:R-:W-:Y:S01]  /*8f50*/  I2FP.F32.U32 R56, R58 ;  /* 0x0000003a00387245 */ /* 0x000fe20000201000 */
[----:B------:R-:W-:Y:S02]  /*8f60*/  HADD2.F32 R58, -RZ, R50.H1_H1 ;  /* 0x30000032ff3a7230 */ /* 0x000fe40000004100 */
[----:B------:R-:W-:-:S03]  /*8f70*/  HADD2.F32 R70, -RZ, R54.H1_H1 ;  /* 0x30000036ff467230 */ /* 0x000fc60000004100 */
        /* <DEDUP_REMOVED lines=8> */
.L_x_7046:
[----:B------:R-:W-:Y:S05]  /*9000*/  BSYNC.RECONVERGENT B0 ;  /* 0x0000000000007941 */ /* 0x000fea0003800200 */
.L_x_7045:
        /* <DEDUP_REMOVED lines=22> */
.L_x_7056:
        /* <DEDUP_REMOVED lines=13> */
.L_x_7058:
[----:B------:R-:W-:Y:S05]  /*9240*/  BSYNC.RECONVERGENT B2 ;  /* 0x0000000000027941 */ /* 0x000fea0003800200 */
.L_x_7057:
        /* <DEDUP_REMOVED lines=43> */
.L_x_7055:
[----:B------:R-:W-:Y:S05]  /*9500*/  BSYNC.RECONVERGENT B1 ;  /* 0x0000000000017941 */ /* 0x000fea0003800200 */
.L_x_7054:
        /* <DEDUP_REMOVED lines=12> */
.L_x_7053:
[----:B------:R-:W-:Y:S05]  /*95d0*/  BSYNC.RECONVERGENT B0 ;  /* 0x0000000000007941 */ /* 0x000fea0003800200 */
.L_x_7052:
        /* <DEDUP_REMOVED lines=22> */
.L_x_7063:
        /* <DEDUP_REMOVED lines=13> */
.L_x_7065:
[----:B------:R-:W-:Y:S05]  /*9810*/  BSYNC.RECONVERGENT B2 ;  /* 0x0000000000027941 */ /* 0x000fea0003800200 */
.L_x_7064:
        /* <DEDUP_REMOVED lines=43> */
.L_x_7062:
[----:B------:R-:W-:Y:S05]  /*9ad0*/  BSYNC.RECONVERGENT B1 ;  /* 0x0000000000017941 */ /* 0x000fea0003800200 */
.L_x_7061:
[----:B------:R-:W-:Y:S01]  /*9ae0*/  I2FP.F32.U32 R56, R57 ;  /* 0x0000003900387245 */ /* 0x000fe20000201000 */
[----:B------:R-:W-:Y:S02]  /*9af0*/  HFMA2 R57, -RZ, RZ, 0.1171875, 0 ;  /* 0x2f800000ff397431 */ /* 0x000fe400000001ff */
        /* <DEDUP_REMOVED lines=10> */
.L_x_7060:
[----:B------:R-:W-:Y:S05]  /*9ba0*/  BSYNC.RECONVERGENT B0 ;  /* 0x0000000000007941 */ /* 0x000fea0003800200 */
.L_x_7059:
[----:B------:R-:W-:Y:S02]  /*9bb0*/  F2FP.F16.F32.PACK_AB R59, RZ, R70 ;  /* 0x00000046ff3b723e */ /* 0x000fe400000000ff */
[----:B------:R-:W-:Y:S02]  /*9bc0*/  PRMT R58, R120, 0x5410, R122 ;  /* 0x00005410783a7816 */ /* 0x000fe4000000007a */
[----:B------:R-:W-:Y:S02]  /*9bd0*/  PRMT R57, R116, 0x5410, R118 ;  /* 0x0000541074397816 */ /* 0x000fe40000000076 */
[----:B------:R-:W-:Y:S02]  /*9be0*/  PRMT R56, R114, 0x5410, R112 ;  /* 0x0000541072387816 */ /* 0x000fe40000000070 */
[----:B------:R-:W-:Y:S01]  /*9bf0*/  PRMT R59, R110, 0x5410, R59 ;  /* 0x000054106e3b7816 */ /* 0x000fe2000000003b */
[----:B------:R-:W-:Y:S06]  /*9c00*/  BRA `(.L_x_7066) ;  /* 0x0000002c001c7947 */ /* 0x000fec0003800000 */
.L_x_7009:
[----:B------:R-:W-:Y:S01]  /*9c10*/  BSSY.RECONVERGENT B0, `(.L_x_7067) ;  /* 0x0000059000007945 */ /* 0x000fe20003800200 */
[----:B------:R-:W-:Y:S01]  /*9c20*/  IMAD.MOV.U32 R97, RZ, RZ, RZ ;  /* 0x000000ffff617224 */ /* 0x000fe200078e00ff */
[----:B--2---:R-:W-:Y:S01]  /*9c30*/  MOV R88, R110 ;  /* 0x0000006e00587202 */ /* 0x004fe20000000f00 */
        /* <DEDUP_REMOVED lines=18> */
.L_x_7071:
        /* <DEDUP_REMOVED lines=13> */
.L_x_7073:
[----:B------:R-:W-:Y:S05]  /*9e30*/  BSYNC.RECONVERGENT B2 ;  /* 0x0000000000027941 */ /* 0x000fea0003800200 */
.L_x_7072:
        /* <DEDUP_REMOVED lines=37> */
[----:B------:R-:W-:-:S03]  /*a090*/  MOV R128, R56 ;  /* 0x0000003800807202 */ /* 0x000fc60000000f00 */
[----:B------:R-:W-:Y:S01]  /*a0a0*/  HFMA2 R56, -RZ, RZ, 0, 0 ;  /* 0x00000000ff387431 */ /* 0x000fe200000001ff */
[----:B------:R-:W-:Y:S01]  /*a0b0*/  LOP3.LUT R98, R115, R98, R57, 0x96, !PT ;  /* 0x0000006273627212 */ /* 0x000fe200078e9639 */
[----:B------:R-:W-:Y:S01]  /*a0c0*/  IMAD.MOV.U32 R57, RZ, RZ, R110 ;  /* 0x000000ffff397224 */ /* 0x000fe200078e006e */
[----:B------:R-:W-:-:S07]  /*a0d0*/  LOP3.LUT R100, R121, R100, R89, 0x96, !PT ;  /* 0x0000006479647212 */ /* 0x000fce00078e9659 */
.L_x_7070:
[----:B------:R-:W-:Y:S05]  /*a0e0*/  BSYNC.RECONVERGENT B1 ;  /* 0x0000000000017941 */ /* 0x000fea0003800200 */
.L_x_7069:
        /* <DEDUP_REMOVED lines=11> */
.L_x_7068:
[----:B------:R-:W-:Y:S05]  /*a1a0*/  BSYNC.RECONVERGENT B0 ;  /* 0x0000000000007941 */ /* 0x000fea0003800200 */
.L_x_7067:
        /* <DEDUP_REMOVED lines=18> */
.L_x_7078:
        /* <DEDUP_REMOVED lines=13> */
.L_x_7080:
[----:B------:R-:W-:Y:S05]  /*a3a0*/  BSYNC.RECONVERGENT B2 ;  /* 0x0000000000027941 */ /* 0x000fea0003800200 */
.L_x_7079:
        /* <DEDUP_REMOVED lines=43> */
.L_x_7077:
[----:B------:R-:W-:Y:S05]  /*a660*/  BSYNC.RECONVERGENT B1 ;  /* 0x0000000000017941 */ /* 0x000fea0003800200 */
.L_x_7076:
        /* <DEDUP_REMOVED lines=11> */
.L_x_7075:
[----:B------:R-:W-:Y:S05]  /*a720*/  BSYNC.RECONVERGENT B0 ;  /* 0x0000000000007941 */ /* 0x000fea0003800200 */
.L_x_7074:
        /* <DEDUP_REMOVED lines=18> */
.L_x_7085:
        /* <DEDUP_REMOVED lines=13> */
.L_x_7087:
[----:B------:R-:W-:Y:S05]  /*a920*/  BSYNC.RECONVERGENT B2 ;  /* 0x0000000000027941 */ /* 0x000fea0003800200 */
.L_x_7086:
        /* <DEDUP_REMOVED lines=43> */
.L_x_7084:
[----:B------:R-:W-:Y:S05]  /*abe0*/  BSYNC.RECONVERGENT B1 ;  /* 0x0000000000017941 */ /* 0x000fea0003800200 */
.L_x_7083:
        /* <DEDUP_REMOVED lines=11> */
.L_x_7082:
[----:B------:R-:W-:Y:S05]  /*aca0*/  BSYNC.RECONVERGENT B0 ;  /* 0x0000000000007941 */ /* 0x000fea0003800200 */
.L_x_7081:
        /* <DEDUP_REMOVED lines=18> */
.L_x_7092:
        /* <DEDUP_REMOVED lines=13> */
.L_x_7094:
[----:B------:R-:W-:Y:S05]  /*aea0*/  BSYNC.RECONVERGENT B2 ;  /* 0x0000000000027941 */ /* 0x000fea0003800200 */
.L_x_7093:
        /* <DEDUP_REMOVED lines=43> */
.L_x_7091:
[----:B------:R-:W-:Y:S05]  /*b160*/  BSYNC.RECONVERGENT B1 ;  /* 0x0000000000017941 */ /* 0x000fea0003800200 */
.L_x_7090:
        /* <DEDUP_REMOVED lines=11> */
.L_x_7089:
[----:B------:R-:W-:Y:S05]  /*b220*/  BSYNC.RECONVERGENT B0 ;  /* 0x0000000000007941 */ /* 0x000fea0003800200 */
.L_x_7088:
        /* <DEDUP_REMOVED lines=18> */
.L_x_7099:
        /* <DEDUP_REMOVED lines=13> */
.L_x_7101:
[----:B------:R-:W-:Y:S05]  /*b420*/  BSYNC.RECONVERGENT B2 ;  /* 0x0000000000027941 */ /* 0x000fea0003800200 */
.L_x_7100:
        /* <DEDUP_REMOVED lines=43> */
.L_x_7098:
[----:B------:R-:W-:Y:S05]  /*b6e0*/  BSYNC.RECONVERGENT B1 ;  /* 0x0000000000017941 */ /* 0x000fea0003800200 */
.L_x_7097:
        /* <DEDUP_REMOVED lines=11> */
.L_x_7096:
[----:B------:R-:W-:Y:S05]  /*b7a0*/  BSYNC.RECONVERGENT B0 ;  /* 0x0000000000007941 */ /* 0x000fea0003800200 */
.L_x_7095:
        /* <DEDUP_REMOVED lines=18> */
.L_x_7106:
        /* <DEDUP_REMOVED lines=13> */
.L_x_7108:
[----:B------:R-:W-:Y:S05]  /*b9a0*/  BSYNC.RECONVERGENT B2 ;  /* 0x0000000000027941 */ /* 0x000fea0003800200 */
.L_x_7107:
        /* <DEDUP_REMOVED lines=43> */
.L_x_7105:
[----:B------:R-:W-:Y:S05]  /*bc60*/  BSYNC.RECONVERGENT B1 ;  /* 0x0000000000017941 */ /* 0x000fea0003800200 */
.L_x_7104:
        /* <DEDUP_REMOVED lines=10> */
[----:B------:R-:W-:-:S07]  /*bd10*/  FMUL.FTZ R87, R56, R87 ;  /* 0x0000005738577220 */ /* 0x000fce0000410000 */
.L_x_7103:
[----:B------:R-:W-:Y:S05]  /*bd20*/  BSYNC.RECONVERGENT B0 ;  /* 0x0000000000007941 */ /* 0x000fea0003800200 */
.L_x_7102:
        /* <DEDUP_REMOVED lines=18> */
.L_x_7113:
        /* <DEDUP_REMOVED lines=13> */
.L_x_7115:
[----:B------:R-:W-:Y:S05]  /*bf20*/  BSYNC.RECONVERGENT B2 ;  /* 0x0000000000027941 */ /* 0x000fea0003800200 */
.L_x_7114:
        /* <DEDUP_REMOVED lines=43> */
.L_x_7112:
[----:B------:R-:W-:Y:S05]  /*c1e0*/  BSYNC.RECONVERGENT B1 ;  /* 0x0000000000017941 */ /* 0x000fea0003800200 */
.L_x_7111:
        /* <DEDUP_REMOVED lines=11> */
.L_x_7110:
[----:B------:R-:W-:Y:S05]  /*c2a0*/  BSYNC.RECONVERGENT B0 ;  /* 0x0000000000007941 */ /* 0x000fea0003800200 */
.L_x_7109:
        /* <DEDUP_REMOVED lines=18> */
.L_x_7120:
        /* <DEDUP_REMOVED lines=13> */
.L_x_7122:
[----:B------:R-:W-:Y:S05]  /*c4a0*/  BSYNC.RECONVERGENT B2 ;  /* 0x0000000000027941 */ /* 0x000fea0003800200 */
.L_x_7121:
        /* <DEDUP_REMOVED lines=43> */
.L_x_7119:
[----:B------:R-:W-:Y:S05]  /*c760*/  BSYNC.RECONVERGENT B1 ;  /* 0x0000000000017941 */ /* 0x000fea0003800200 */
.L_x_7118:
        /* <DEDUP_REMOVED lines=11> */
.L_x_7117:
[----:B------:R-:W-:Y:S05]  /*c820*/  BSYNC.RECONVERGENT B0 ;  /* 0x0000000000007941 */ /* 0x000fea0003800200 */
.L_x_7116:
[----:B------:R-:W-:Y:S02]  /*c830*/  F2FP.F16.F32.PACK_AB R59, RZ, R70 ;  /* 0x00000046ff3b723e */ /* 0x000fe400000000ff */
[----:B------:R-:W-:Y:S02]  /*c840*/  PRMT R58, R120, 0x5410, R122 ;  /* 0x00005410783a7816 */ /* 0x000fe4000000007a */
[----:B------:R-:W-:Y:S02]  /*c850*/  PRMT R57, R116, 0x5410, R118 ;  /* 0x0000541074397816 */ /* 0x000fe40000000076 */
[----:B------:R-:W-:Y:S02]  /*c860*/  PRMT R56, R114, 0x5410, R112 ;  /* 0x0000541072387816 */ /* 0x000fe40000000070 */
[----:B------:R-:W-:-:S07]  /*c870*/  PRMT R59, R110, 0x5410, R59 ;  /* 0x000054106e3b7816 */ /* 0x000fce000000003b */
.L_x_7066:
[C---:B------:R-:W-:Y:S01]  /*c880*/  IADD3 R137, PT, PT, R131.reuse, 0x20, RZ ;  /* 0x0000002083897810 */ /* 0x040fe20007ffe0ff */
[----:B------:R-:W0:Y:S01]  /*c890*/  @P1 LDC.64 R134, c[0x0][0x390] ;  /* 0x0000e400ff861b82 */ /* 0x000e220000000a00 */
[----:B------:R-:W-:Y:S01]  /*c8a0*/  @P0 IADD3 R139, PT, PT, R131, 0x40, RZ ;  /* 0x00000040838b0810 */ /* 0x000fe20007ffe0ff */
[----:B------:R-:W-:Y:S01]  /*c8b0*/  @P1 VIADD R101, R140, 0x40 ;  /* 0x000000408c651836 */ /* 0x000fe20000000000 */
[----:B------:R-:W-:Y:S01]  /*c8c0*/  BSSY.RECONVERGENT B0, `(.L_x_7123) ;  /* 0x000001c000007945 */ /* 0x000fe20003800200 */
[----:B------:R-:W-:-:S04]  /*c8d0*/  IMAD.WIDE.U32 R136, R137, 0x10, R92 ;  /* 0x0000001089887825 */ /* 0x000fc800078e005c */
[----:B------:R-:W1:Y:S01]  /*c8e0*/  @P0 LDC.64 R132, c[0x0][0x3a0] ;  /* 0x0000e800ff840b82 */ /* 0x000e620000000a00 */
[----:B------:R2:W-:Y:S01]  /*c8f0*/  STG.E.128 desc[UR6][R136.64], R56 ;  /* 0x0000003888007986 */ /* 0x0005e2000c101d06 */
[----:B0-----:R-:W-:-:S04]  /*c900*/  @P1 IMAD.WIDE.U32 R134, R101, 0x10, R134 ;  /* 0x0000001065861825 */ /* 0x001fc800078e0086 */
[----:B-1----:R-:W-:Y:S01]  /*c910*/  @P0 IMAD.WIDE.U32 R132, R139, 0x10, R132 ;  /* 0x000000108b840825 */ /* 0x002fe200078e0084 */
[----:B--2---:R-:W-:Y:S06]  /*c920*/  @!P1 BRA `(.L_x_7124) ;  /* 0x0000000000549947 */ /* 0x004fec0003800000 */
        /* <DEDUP_REMOVED lines=14> */
[----:B------:R-:W-:Y:S02]  /*ca10*/  LOP3.LUT R110, R58, R138, R136, 0xfe, !PT ;  /* 0x0000008a3a6e7212 */ /* 0x000fe400078efe88 */
[----:B------:R-:W-:Y:S02]  /*ca20*/  LOP3.LUT R58, R137, R101, R139, 0xfe, !PT ;  /* 0x00000065893a7212 */ /* 0x000fe400078efe8b */
[----:B------:R-:W-:Y:S02]  /*ca30*/  IADD3 R101, PT, PT, R140, 0x20, RZ ;  /* 0x000000208c657810 */ /* 0x000fe40007ffe0ff */
[----:B------:R-:W-:Y:S02]  /*ca40*/  LOP3.LUT R59, R58, R59, RZ, 0xfc, !PT ;  /* 0x0000003b3a3b7212 */ /* 0x000fe400078efcff */
[----:B------:R-:W-:Y:S01]  /*ca50*/  LOP3.LUT R58, R110, 0xff, R79, 0xf8, !PT ;  /* 0x000000ff6e3a7812 */ /* 0x000fe200078ef84f */
[----:B0-----:R-:W-:-:S05]  /*ca60*/  IMAD.WIDE.U32 R56, R101, 0x8, R56 ;  /* 0x0000000865387825 */ /* 0x001fca00078e0038 */
[----:B------:R0:W-:Y:S02]  /*ca70*/  STG.E.64 desc[UR6][R56.64], R58 ;  /* 0x0000003a38007986 */ /* 0x0001e4000c101b06 */
.L_x_7124:
[----:B------:R-:W-:Y:S05]  /*ca80*/  BSYNC.RECONVERGENT B0 ;  /* 0x0000000000007941 */ /* 0x000fea0003800200 */
.L_x_7123:
[----:B-----5:R1:W5:Y:S04]  /*ca90*/  @P1 LDG.E.128 R48, desc[UR6][R134.64] ;  /* 0x0000000686301981 */ /* 0x020368000c1e1d00 */
        /* <DEDUP_REMOVED lines=24> */
.L_x_7130:
        /* <DEDUP_REMOVED lines=13> */
.L_x_7132:
[----:B------:R-:W-:Y:S05]  /*ccf0*/  BSYNC.RECONVERGENT B2 ;  /* 0x0000000000027941 */ /* 0x000fea0003800200 */
.L_x_7131:
        /* <DEDUP_REMOVED lines=43> */
.L_x_7129:
[----:B------:R-:W-:Y:S05]  /*cfb0*/  BSYNC.RECONVERGENT B1 ;  /* 0x0000000000017941 */ /* 0x000fea0003800200 */
.L_x_7128:
        /* <DEDUP_REMOVED lines=12> */
.L_x_7127:
[----:B------:R-:W-:Y:S05]  /*d080*/  BSYNC.RECONVERGENT B0 ;  /* 0x0000000000007941 */ /* 0x000fea0003800200 */
.L_x_7126:
[----:B------:R-:W-:Y:S01]  /*d090*/  BSSY.RECONVERGENT B0, `(.L_x_7133) ;  /* 0x000005c000007945 */ /* 0x000fe20003800200 */
[----:B-1----:R-:W-:Y:S01]  /*d0a0*/  F2FP.F16.F32.PACK_AB R132, RZ, R126 ;  /* 0x0000007eff84723e */ /* 0x002fe200000000ff */
        /* <DEDUP_REMOVED lines=20> */
.L_x_7137:
        /* <DEDUP_REMOVED lines=13> */
.L_x_7139:
[----:B------:R-:W-:Y:S05]  /*d2c0*/  BSYNC.RECONVERGENT B2 ;  /* 0x0000000000027941 */ /* 0x000fea0003800200 */
.L_x_7138:
        /* <DEDUP_REMOVED lines=43> */
.L_x_7136:
[----:B------:R-:W-:Y:S05]  /*d580*/  BSYNC.RECONVERGENT B1 ;  /* 0x0000000000017941 */ /* 0x000fea0003800200 */
.L_x_7135:
        /* <DEDUP_REMOVED lines=12> */
.L_x_7134:
[----:B------:R-:W-:Y:S05]  /*d650*/  BSYNC.RECONVERGENT B0 ;  /* 0x0000000000007941 */ /* 0x000fea0003800200 */
.L_x_7133:
        /* <DEDUP_REMOVED lines=22> */
.L_x_7144:
        /* <DEDUP_REMOVED lines=13> */
.L_x_7146:
[----:B------:R-:W-:Y:S05]  /*d890*/  BSYNC.RECONVERGENT B2 ;  /* 0x0000000000027941 */ /* 0x000fea0003800200 */
.L_x_7145:
        /* <DEDUP_REMOVED lines=43> */
.L_x_7143:
[----:B------:R-:W-:Y:S05]  /*db50*/  BSYNC.RECONVERGENT B1 ;  /* 0x0000000000017941 */ /* 0x000fea0003800200 */
.L_x_7142:
        /* <DEDUP_REMOVED lines=12> */
.L_x_7141:
[----:B------:R-:W-:Y:S05]  /*dc20*/  BSYNC.RECONVERGENT B0 ;  /* 0x0000000000007941 */ /* 0x000fea0003800200 */
.L_x_7140:
        /* <DEDUP_REMOVED lines=22> */
.L_x_7151:
        /* <DEDUP_REMOVED lines=13> */
.L_x_7153:
[----:B------:R-:W-:Y:S05]  /*de60*/  BSYNC.RECONVERGENT B2 ;  /* 0x0000000000027941 */ /* 0x000fea0003800200 */
.L_x_7152:
        /* <DEDUP_REMOVED lines=43> */
.L_x_7150:
[----:B------:R-:W-:Y:S05]  /*e120*/  BSYNC.RECONVERGENT B1 ;  /* 0x0000000000017941 */ /* 0x000fea0003800200 */
.L_x_7149:
        /* <DEDUP_REMOVED lines=12> */
.L_x_7148:
[----:B------:R-:W-:Y:S05]  /*e1f0*/  BSYNC.RECONVERGENT B0 ;  /* 0x0000000000007941 */ /* 0x000fea0003800200 */
.L_x_7147:
        /* <DEDUP_REMOVED lines=22> */
.L_x_7158:
        /* <DEDUP_REMOVED lines=13> */
.L_x_7160:
[----:B------:R-:W-:Y:S05]  /*e430*/  BSYNC.RECONVERGENT B2 ;  /* 0x0000000000027941 */ /* 0x000fea0003800200 */
.L_x_7159:
        /* <DEDUP_REMOVED lines=43> */
.L_x_7157:
[----:B------:R-:W-:Y:S05]  /*e6f0*/  BSYNC.RECONVERGENT B1 ;  /* 0x0000000000017941 */ /* 0x000fea0003800200 */
.L_x_7156:
        /* <DEDUP_REMOVED lines=12> */
.L_x_7155:
[----:B------:R-:W-:Y:S05]  /*e7c0*/  BSYNC.RECONVERGENT B0 ;  /* 0x0000000000007941 */ /* 0x000fea0003800200 */
.L_x_7154:
        /* <DEDUP_REMOVED lines=22> */
.L_x_7165:
        /* <DEDUP_REMOVED lines=13> */
.L_x_7167:
[----:B------:R-:W-:Y:S05]  /*ea00*/  BSYNC.RECONVERGENT B2 ;  /* 0x0000000000027941 */ /* 0x000fea0003800200 */
.L_x_7166:
        /* <DEDUP_REMOVED lines=43> */
.L_x_7164:
[----:B------:R-:W-:Y:S05]  /*ecc0*/  BSYNC.RECONVERGENT B1 ;  /* 0x0000000000017941 */ /* 0x000fea0003800200 */
.L_x_7163:
        /* <DEDUP_REMOVED lines=12> */
.L_x_7162:
[----:B------:R-:W-:Y:S05]  /*ed90*/  BSYNC.RECONVERGENT B0 ;  /* 0x0000000000007941 */ /* 0x000fea0003800200 */
.L_x_7161:
        /* <DEDUP_REMOVED lines=22> */
.L_x_7172:
        /* <DEDUP_REMOVED lines=13> */
.L_x_7174:
[----:B------:R-:W-:Y:S05]  /*efd0*/  BSYNC.RECONVERGENT B2 ;  /* 0x0000000000027941 */ /* 0x000fea0003800200 */
.L_x_7173:
        /* <DEDUP_REMOVED lines=35> */
[----:B------:R-:W-:Y:S01]  /*f210*/  LOP3.LUT R138, R117, R56, R99, 0x96, !PT ;  /* 0x00000038758a7212 */ /* 0x000fe200078e9663 */
[----:B------:R-:W-:-:S04]  /*f220*/  IMAD.WIDE.U32 R56, R57, -0x326172a9, RZ ;  /* 0xcd9e8d5739387825 */ /* 0x000fc800078e00ff */
[----:B------:R-:W-:Y:S01]  /*f230*/  IMAD.WIDE.U32 R138, R138, -0x2daee0ad, RZ ;  /* 0xd2511f538a8a7825 */ /* 0x000fe200078e00ff */
[----:B------:R-:W-:-:S03]  /*f240*/  LOP3.LUT R98, R115, R98, R57, 0x96, !PT ;  /* 0x0000006273627212 */ /* 0x000fc600078e9639 */
[----:B------:R-:W-:Y:S01]  /*f250*/  IMAD.MOV.U32 R128, RZ, RZ, R56 ;  /* 0x000000ffff807224 */ /* 0x000fe200078e0038 */
[----:B------:R-:W-:Y:S01]  /*f260*/  LOP3.LUT R100, R121, R100, R139, 0x96, !PT ;  /* 0x0000006479647212 */ /* 0x000fe200078e968b */
[----:B------:R-:W-:-:S07]  /*f270*/  IMAD.MOV.U32 R56, RZ, RZ, RZ ;  /* 0x000000ffff387224 */ /* 0x000fce00078e00ff */
.L_x_7171:
[----:B------:R-:W-:Y:S05]  /*f280*/  BSYNC.RECONVERGENT B1 ;  /* 0x0000000000017941 */ /* 0x000fea0003800200 */
.L_x_7170:
[----:B------:R-:W-:Y:S01]  /*f290*/  I2FP.F32.U32 R57, R58 ;  /* 0x0000003a00397245 */ /* 0x000fe20000201000 */
[----:B------:R-:W-:Y:S02]  /*f2a0*/  HFMA2 R58, -RZ, RZ, 0.1171875, 0 ;  /* 0x2f800000ff3a7431 */ /* 0x000fe400000001ff */
[----:B------:R-:W-:Y:S02]  /*f2b0*/  HADD2.F32 R59, -RZ, R51.H0_H0 ;  /* 0x20000033ff3b7230 */ /* 0x000fe40000004100 */
        /* <DEDUP_REMOVED lines=9> */
.L_x_7169:
[----:B------:R-:W-:Y:S05]  /*f350*/  BSYNC.RECONVERGENT B0 ;  /* 0x0000000000007941 */ /* 0x000fea0003800200 */
.L_x_7168:
        /* <DEDUP_REMOVED lines=22> */
.L_x_7179:
        /* <DEDUP_REMOVED lines=13> */
.L_x_7181:
[----:B------:R-:W-:Y:S05]  /*f590*/  BSYNC.RECONVERGENT B2 ;  /* 0x0000000000027941 */ /* 0x000fea0003800200 */
.L_x_7180:
        /* <DEDUP_REMOVED lines=41> */
[----:B------:R-:W-:-:S07]  /*f830*/  IMAD.MOV.U32 R99, RZ, RZ, RZ ;  /* 0x000000ffff637224 */ /* 0x000fce00078e00ff */
.L_x_7178:
[----:B------:R-:W-:Y:S05]  /*f840*/  BSYNC.RECONVERGENT B1 ;  /* 0x0000000000017941 */ /* 0x000fea0003800200 */
.L_x_7177:
        /* <DEDUP_REMOVED lines=12> */
.L_x_7176:
[----:B------:R-:W-:Y:S05]  /*f910*/  BSYNC.RECONVERGENT B0 ;  /* 0x0000000000007941 */ /* 0x000fea0003800200 */
.L_x_7175:
[----:B------:R-:W-:Y:S02]  /*f920*/  F2FP.F16.F32.PACK_AB R59, RZ, R112 ;  /* 0x00000070ff3b723e */ /* 0x000fe400000000ff */
[----:B------:R-:W-:Y:S02]  /*f930*/  PRMT R58, R135, 0x5410, R136 ;  /* 0x00005410873a7816 */ /* 0x000fe40000000088 */
[----:B------:R-:W-:Y:S02]  /*f940*/  PRMT R57, R133, 0x5410, R134 ;  /* 0x0000541085397816 */ /* 0x000fe40000000086 */
[----:B------:R-:W-:Y:S02]  /*f950*/  PRMT R56, R132, 0x5410, R110 ;  /* 0x0000541084387816 */ /* 0x000fe4000000006e */
[----:B------:R-:W-:Y:S01]  /*f960*/  PRMT R59, R88, 0x5410, R59 ;  /* 0x00005410583b7816 */ /* 0x000fe2000000003b */
[----:B------:R-:W-:Y:S06]  /*f970*/  BRA `(.L_x_7182) ;  /* 0x0000002c001c7947 */ /* 0x000fec0003800000 */
.L_x_7125:
        /* <DEDUP_REMOVED lines=21> */
.L_x_7187:
        /* <DEDUP_REMOVED lines=13> */
.L_x_7189:
[----:B------:R-:W-:Y:S05]  /*fba0*/  BSYNC.RECONVERGENT B2 ;  /* 0x0000000000027941 */ /* 0x000fea0003800200 */
.L_x_7188:
        /* <DEDUP_REMOVED lines=42> */
.L_x_7186:
[----:B------:R-:W-:Y:S05]  /*fe50*/  BSYNC.RECONVERGENT B1 ;  /* 0x0000000000017941 */ /* 0x000fea0003800200 */
.L_x_7185:
        /* <DEDUP_REMOVED lines=11> */
.L_x_7184:
[----:B------:R-:W-:Y:S05]  /*ff10*/  BSYNC.RECONVERGENT B0 ;  /* 0x0000000000007941 */ /* 0x000fea0003800200 */
.L_x_7183:
[----:B------:R-:W-:Y:S01]  /*ff20*/  BSSY.RECONVERGENT B0, `(.L_x_7190) ;  /* 0x0000057000007945 */ /* 0x000fe20003800200 */
[----:B-1----:R-:W-:Y:S01]  /*ff30*/  F2FP.F16.F32.PACK_AB R132, RZ, R126 ;  /* 0x0000007eff84723e */ /* 0x002fe200000000ff */
        /* <DEDUP_REMOVED lines=16> */
.L_x_7194:
        /* <DEDUP_REMOVED lines=13> */
.L_x_7196:
[----:B------:R-:W-:Y:S05]  /*10110*/  BSYNC.RECONVERGENT B2 ;  /* 0x0000000000027941 */ /* 0x000fea0003800200 */
.L_x_7195:
        /* <DEDUP_REMOVED lines=43> */
.L_x_7193:
[----:B------:R-:W-:Y:S05]  /*103d0*/  BSYNC.RECONVERGENT B1 ;  /* 0x0000000000017941 */ /* 0x000fea0003800200 */
.L_x_7192:
        /* <DEDUP_REMOVED lines=11> */
.L_x_7191:
[----:B------:R-:W-:Y:S05]  /*10490*/  BSYNC.RECONVERGENT B0 ;  /* 0x0000000000007941 */ /* 0x000fea0003800200 */
.L_x_7190:
        /* <DEDUP_REMOVED lines=18> */
.L_x_7201:
        /* <DEDUP_REMOVED lines=13> */
.L_x_7203:
[----:B------:R-:W-:Y:S05]  /*10690*/  BSYNC.RECONVERGENT B2 ;  /* 0x0000000000027941 */ /* 0x000fea0003800200 */
.L_x_7202:
        /* <DEDUP_REMOVED lines=43> */
.L_x_7200:
[----:B------:R-:W-:Y:S05]  /*10950*/  BSYNC.RECONVERGENT B1 ;  /* 0x0000000000017941 */ /* 0x000fea0003800200 */
.L_x_7199:
        /* <DEDUP_REMOVED lines=11> */
.L_x_7198:
[----:B------:R-:W-:Y:S05]  /*10a10*/  BSYNC.RECONVERGENT B0 ;  /* 0x0000000000007941 */ /* 0x000fea0003800200 */
.L_x_7197:
        /* <DEDUP_REMOVED lines=18> */
.L_x_7208:
        /* <DEDUP_REMOVED lines=13> */
.L_x_7210:
[----:B------:R-:W-:Y:S05]  /*10c10*/  BSYNC.RECONVERGENT B2 ;  /* 0x0000000000027941 */ /* 0x000fea0003800200 */
.L_x_7209:
        /* <DEDUP_REMOVED lines=43> */
.L_x_7207:
[----:B------:R-:W-:Y:S05]  /*10ed0*/  BSYNC.RECONVERGENT B1 ;  /* 0x0000000000017941 */ /* 0x000fea0003800200 */
.L_x_7206:
        /* <DEDUP_REMOVED lines=11> */
.L_x_7205:
[----:B------:R-:W-:Y:S05]  /*10f90*/  BSYNC.RECONVERGENT B0 ;  /* 0x0000000000007941 */ /* 0x000fea0003800200 */
.L_x_7204:
        /* <DEDUP_REMOVED lines=18> */
.L_x_7215:
        /* <DEDUP_REMOVED lines=13> */
.L_x_7217:
[----:B------:R-:W-:Y:S05]  /*11190*/  BSYNC.RECONVERGENT B2 ;  /* 0x0000000000027941 */ /* 0x000fea0003800200 */
.L_x_7216:
        /* <DEDUP_REMOVED lines=43> */
.L_x_7214:
[----:B------:R-:W-:Y:S05]  /*11450*/  BSYNC.RECONVERGENT B1 ;  /* 0x0000000000017941 */ /* 0x000fea0003800200 */
.L_x_7213:
        /* <DEDUP_REMOVED lines=11> */
.L_x_7212:
[----:B------:R-:W-:Y:S05]  /*11510*/  BSYNC.RECONVERGENT B0 ;  /* 0x0000000000007941 */ /* 0x000fea0003800200 */
.L_x_7211:
        /* <DEDUP_REMOVED lines=18> */
.L_x_7222:
        /* <DEDUP_REMOVED lines=13> */
.L_x_7224:
[----:B------:R-:W-:Y:S05]  /*11710*/  BSYNC.RECONVERGENT B2 ;  /* 0x0000000000027941 */ /* 0x000fea0003800200 */
.L_x_7223:
        /* <DEDUP_REMOVED lines=43> */
.L_x_7221:
[----:B------:R-:W-:Y:S05]  /*119d0*/  BSYNC.RECONVERGENT B1 ;  /* 0x0000000000017941 */ /* 0x000fea0003800200 */
.L_x_7220:
        /* <DEDUP_REMOVED lines=11> */
.L_x_7219:
[----:B------:R-:W-:Y:S05]  /*11a90*/  BSYNC.RECONVERGENT B0 ;  /* 0x0000000000007941 */ /* 0x000fea0003800200 */
.L_x_7218:
        /* <DEDUP_REMOVED lines=18> */
.L_x_7229:
        /* <DEDUP_REMOVED lines=13> */
.L_x_7231:
[----:B------:R-:W-:Y:S05]  /*11c90*/  BSYNC.RECONVERGENT B2 ;  /* 0x0000000000027941 */ /* 0x000fea0003800200 */
.L_x_7230:
        /* <DEDUP_REMOVED lines=43> */
.L_x_7228:
[----:B------:R-:W-:Y:S05]  /*11f50*/  BSYNC.RECONVERGENT B1 ;  /* 0x0000000000017941 */ /* 0x000fea0003800200 */
.L_x_7227:
        /* <DEDUP_REMOVED lines=11> */
.L_x_7226:
[----:B------:R-:W-:Y:S05]  /*12010*/  BSYNC.RECONVERGENT B0 ;  /* 0x0000000000007941 */ /* 0x000fea0003800200 */
.L_x_7225:
        /* <DEDUP_REMOVED lines=18> */
.L_x_7236:
        /* <DEDUP_REMOVED lines=13> */
.L_x_7238:
[----:B------:R-:W-:Y:S05]  /*12210*/  BSYNC.RECONVERGENT B2 ;  /* 0x0000000000027941 */ /* 0x000fea0003800200 */
.L_x_7237:
        /* <DEDUP_REMOVED lines=43> */
.L_x_7235:
[----:B------:R-:W-:Y:S05]  /*124d0*/  BSYNC.RECONVERGENT B1 ;  /* 0x0000000000017941 */ /* 0x000fea0003800200 */
.L_x_7234:
        /* <DEDUP_REMOVED lines=11> */
.L_x_7233:
[----:B------:R-:W-:Y:S05]  /*12590*/  BSYNC.RECONVERGENT B0 ;  /* 0x0000000000007941 */ /* 0x000fea0003800200 */
.L_x_7232:
[----:B------:R-:W-:Y:S02]  /*125a0*/  F2FP.F16.F32.PACK_AB R59, RZ, R112 ;  /* 0x00000070ff3b723e */ /* 0x000fe400000000ff */
[----:B------:R-:W-:Y:S02]  /*125b0*/  PRMT R58, R135, 0x5410, R136 ;  /* 0x00005410873a7816 */ /* 0x000fe40000000088 */
[----:B------:R-:W-:Y:S02]  /*125c0*/  PRMT R57, R133, 0x5410, R134 ;  /* 0x0000541085397816 */ /* 0x000fe40000000086 */
[----:B------:R-:W-:Y:S02]  /*125d0*/  PRMT R56, R132, 0x5410, R110 ;  /* 0x0000541084387816 */ /* 0x000fe4000000006e */
[----:B------:R-:W-:-:S07]  /*125e0*/  PRMT R59, R88, 0x5410, R59 ;  /* 0x00005410583b7816 */ /* 0x000fce000000003b */
.L_x_7182:
[C---:B------:R-:W-:Y:S01]  /*125f0*/  IADD3 R137, PT, PT, R131.reuse, 0x40, RZ ;  /* 0x0000004083897810 */ /* 0x040fe20007ffe0ff */
[----:B------:R-:W0:Y:S01]  /*12600*/  @P1 LDC.64 R134, c[0x0][0x390] ;  /* 0x0000e400ff861b82 */ /* 0x000e220000000a00 */
[----:B------:R-:W-:Y:S01]  /*12610*/  IADD3 R131, PT, PT, R131, 0x60, RZ ;  /* 0x0000006083837810 */ /* 0x000fe20007ffe0ff */
[----:B------:R-:W-:Y:S01]  /*12620*/  VIADD R110, R140, 0x60 ;  /* 0x000000608c6e7836 */ /* 0x000fe20000000000 */
        /* <DEDUP_REMOVED lines=28> */
.L_x_7240:
[----:B------:R-:W-:Y:S05]  /*127f0*/  BSYNC.RECONVERGENT B0 ;  /* 0x0000000000007941 */ /* 0x000fea0003800200 */
.L_x_7239:
        /* <DEDUP_REMOVED lines=25> */
.L_x_7246:
        /* <DEDUP_REMOVED lines=13> */
.L_x_7248:
[----:B------:R-:W-:Y:S05]  /*12a60*/  BSYNC.RECONVERGENT B2 ;  /* 0x0000000000027941 */ /* 0x000fea0003800200 */
.L_x_7247:
        /* <DEDUP_REMOVED lines=43> */
.L_x_7245:
[----:B------:R-:W-:Y:S05]  /*12d20*/  BSYNC.RECONVERGENT B1 ;  /* 0x0000000000017941 */ /* 0x000fea0003800200 */
.L_x_7244:
        /* <DEDUP_REMOVED lines=12> */
.L_x_7243:
[----:B------:R-:W-:Y:S05]  /*12df0*/  BSYNC.RECONVERGENT B0 ;  /* 0x0000000000007941 */ /* 0x000fea0003800200 */
.L_x_7242:
[----:B------:R-:W-:Y:S01]  /*12e00*/  BSSY.RECONVERGENT B0, `(.L_x_7249) ;  /* 0x000005c000007945 */ /* 0x000fe20003800200 */
[----:B------:R-:W-:Y:S01]  /*12e10*/  F2FP.F16.F32.PACK_AB R138, RZ, R136 ;  /* 0x00000088ff8a723e */ /* 0x000fe200000000ff */
[----:B-1----:R-:W-:Y:S01]  /*12e20*/  @!P0 HADD2.F32 R135, -RZ, R52.H1_H1 ;  /* 0x30000034ff878230 */ /* 0x002fe20000004100 */
        /* <DEDUP_REMOVED lines=19> */
.L_x_7253:
        /* <DEDUP_REMOVED lines=13> */
.L_x_7255:
[----:B------:R-:W-:Y:S05]  /*13030*/  BSYNC.RECONVERGENT B2 ;  /* 0x0000000000027941 */ /* 0x000fea0003800200 */
.L_x_7254:
        /* <DEDUP_REMOVED lines=43> */
.L_x_7252:
[----:B------:R-:W-:Y:S05]  /*132f0*/  BSYNC.RECONVERGENT B1 ;  /* 0x0000000000017941 */ /* 0x000fea0003800200 */
.L_x_7251:
        /* <DEDUP_REMOVED lines=12> */
.L_x_7250:
[----:B------:R-:W-:Y:S05]  /*133c0*/  BSYNC.RECONVERGENT B0 ;  /* 0x0000000000007941 */ /* 0x000fea0003800200 */
.L_x_7249:
        /* <DEDUP_REMOVED lines=22> */
.L_x_7260:
        /* <DEDUP_REMOVED lines=13> */
.L_x_7262:
[----:B------:R-:W-:Y:S05]  /*13600*/  BSYNC.RECONVERGENT B2 ;  /* 0x0000000000027941 */ /* 0x000fea0003800200 */
.L_x_7261:
        /* <DEDUP_REMOVED lines=43> */
.L_x_7259:
[----:B------:R-:W-:Y:S05]  /*138c0*/  BSYNC.RECONVERGENT B1 ;  /* 0x0000000000017941 */ /* 0x000fea0003800200 */
.L_x_7258:
        /* <DEDUP_REMOVED lines=12> */
.L_x_7257:
[----:B------:R-:W-:Y:S05]  /*13990*/  BSYNC.RECONVERGENT B0 ;  /* 0x0000000000007941 */ /* 0x000fea0003800200 */
.L_x_7256:
        /* <DEDUP_REMOVED lines=22> */
.L_x_7267:
        /* <DEDUP_REMOVED lines=13> */
.L_x_7269:
[----:B------:R-:W-:Y:S05]  /*13bd0*/  BSYNC.RECONVERGENT B2 ;  /* 0x0000000000027941 */ /* 0x000fea0003800200 */
.L_x_7268:
        /* <DEDUP_REMOVED lines=43> */
.L_x_7266:
[----:B------:R-:W-:Y:S05]  /*13e90*/  BSYNC.RECONVERGENT B1 ;  /* 0x0000000000017941 */ /* 0x000fea0003800200 */
.L_x_7265:
        /* <DEDUP_REMOVED lines=12> */
.L_x_7264:
[----:B------:R-:W-:Y:S05]  /*13f60*/  BSYNC.RECONVERGENT B0 ;  /* 0x0000000000007941 */ /* 0x000fea0003800200 */
.L_x_7263:
        /* <DEDUP_REMOVED lines=22> */
.L_x_7274:
        /* <DEDUP_REMOVED lines=13> */
.L_x_7276:
[----:B------:R-:W-:Y:S05]  /*141a0*/  BSYNC.RECONVERGENT B2 ;  /* 0x0000000000027941 */ /* 0x000fea0003800200 */
.L_x_7275:
        /* <DEDUP_REMOVED lines=42> */
.L_x_7273:
[----:B------:R-:W-:Y:S05]  /*14450*/  BSYNC.RECONVERGENT B1 ;  /* 0x0000000000017941 */ /* 0x000fea0003800200 */
.L_x_7272:
        /* <DEDUP_REMOVED lines=12> */
.L_x_7271:
[----:B------:R-:W-:Y:S05]  /*14520*/  BSYNC.RECONVERGENT B0 ;  /* 0x0000000000007941 */ /* 0x000fea0003800200 */
.L_x_7270:
        /* <DEDUP_REMOVED lines=22> */
.L_x_7281:
        /* <DEDUP_REMOVED lines=13> */
.L_x_7283:
[----:B------:R-:W-:Y:S05]  /*14760*/  BSYNC.RECONVERGENT B2 ;  /* 0x0000000000027941 */ /* 0x000fea0003800200 */
.L_x_7282:
        /* <DEDUP_REMOVED lines=43> */
.L_x_7280:
[----:B------:R-:W-:Y:S05]  /*14a20*/  BSYNC.RECONVERGENT B1 ;  /* 0x0000000000017941 */ /* 0x000fea0003800200 */
.L_x_7279:
[----:B------:R-:W-:Y:S01]  /*14a30*/  I2FP.F32.U32 R56, R58 ;  /* 0x0000003a00387245 */ /* 0x000fe20000201000 */
[----:B------:R-:W-:Y:S02]  /*14a40*/  HADD2.F32 R58, -RZ, R50.H1_H1 ;  /* 0x30000032ff3a7230 */ /* 0x000fe40000004100 */
        /* <DEDUP_REMOVED lines=10> */
.L_x_7278:
[----:B------:R-:W-:Y:S05]  /*14af0*/  BSYNC.RECONVERGENT B0 ;  /* 0x0000000000007941 */ /* 0x000fea0003800200 */
.L_x_7277:
        /* <DEDUP_REMOVED lines=22> */
.L_x_7288:
        /* <DEDUP_REMOVED lines=13> */
.L_x_7290:
[----:B------:R-:W-:Y:S05]  /*14d30*/  BSYNC.RECONVERGENT B2 ;  /* 0x0000000000027941 */ /* 0x000fea0003800200 */
.L_x_7289:
        /* <DEDUP_REMOVED lines=43> */
.L_x_7287:
[----:B------:R-:W-:Y:S05]  /*14ff0*/  BSYNC.RECONVERGENT B1 ;  /* 0x0000000000017941 */ /* 0x000fea0003800200 */
.L_x_7286:
[----:B------:R-:W-:Y:S01]  /*15000*/  I2FP.F32.U32 R57, R58 ;  /* 0x0000003a00397245 */ /* 0x000fe20000201000 */
[----:B------:R-:W-:Y:S02]  /*15010*/  HFMA2 R58, -RZ, RZ, 0.1171875, 0 ;  /* 0x2f800000ff3a7431 */ /* 0x000fe400000001ff */
[----:B------:R-:W-:Y:S02]  /*15020*/  HADD2.F32 R59, -RZ, R51.H0_H0 ;  /* 0x20000033ff3b7230 */ /* 0x000fe40000004100 */
[----:B------:R-:W-:-:S03]  /*15030*/  HADD2.F32 R88, -RZ, R55.H0_H0 ;  /* 0x20000037ff587230 */ /* 0x000fc60000004100 */
[----:B------:R-:W-:Y:S01]  /*15040*/  FMUL.FTZ R59, R59, UR11 ;  /* 0x0000000b3b3b7c20 */ /* 0x000fe20008410000 */
[----:B------:R-:W-:-:S03]  /*15050*/  FFMA.FTZ R57, R57, R58, 1.1641532182693481445e-10 ;  /* 0x2f00000039397423 */ /* 0x000fc6000001003a */
[----:B------:R-:W-:Y:S01]  /*15060*/  FMUL.FTZ R59, R59, UR10 ;  /* 0x0000000a3b3b7c20 */ /* 0x000fe20008410000 */
[----:B------:R-:W-:Y:S01]  /*15070*/  HADD2.F32 R58, -RZ, R78.H0_H0 ;  /* 0x2000004eff3a7230 */ /* 0x000fe20000004100 */
[----:B------:R-:W-:-:S04]  /*15080*/  FSETP.GTU.FTZ.AND P2, PT, R57, UR8, PT ;  /* 0x0000000839007c0b */ /* 0x000fc8000bf5c000 */
[----:B------:R-:W-:Y:S02]  /*15090*/  FSEL R143, R59, RZ, !P2 ;  /* 0x000000ff3b8f7208 */ /* 0x000fe40005000000 */
[----:B------:R-:W-:-:S03]  /*150a0*/  SEL R86, RZ, 0x1, P2 ;  /* 0x00000001ff567807 */ /* 0x000fc60001000000 */
[----:B------:R-:W-:-:S07]  /*150b0*/  FFMA.FTZ R143, R143, R58, R88 ;  /* 0x0000003a8f8f7223 */ /* 0x000fce0000010058 */
.L_x_7285:
[----:B------:R-:W-:Y:S05]  /*150c0*/  BSYNC.RECONVERGENT B0 ;  /* 0x0000000000007941 */ /* 0x000fea0003800200 */
.L_x_7284:
        /* <DEDUP_REMOVED lines=22> */
.L_x_7295:
        /* <DEDUP_REMOVED lines=13> */
.L_x_7297:
[----:B------:R-:W-:Y:S05]  /*15300*/  BSYNC.RECONVERGENT B2 ;  /* 0x0000000000027941 */ /* 0x000fea0003800200 */
.L_x_7296:
        /* <DEDUP_REMOVED lines=42> */
.L_x_7294:
[----:B------:R-:W-:Y:S05]  /*155b0*/  BSYNC.RECONVERGENT B1 ;  /* 0x0000000000017941 */ /* 0x000fea0003800200 */
.L_x_7293:
[----:B------:R-:W-:Y:S01]  /*155c0*/  I2FP.F32.U32 R56, R57 ;  /* 0x0000003900387245 */ /* 0x000fe20000201000 */
[----:B------:R-:W-:Y:S02]  /*155d0*/  HFMA2 R57, -RZ, RZ, 0.1171875, 0 ;  /* 0x2f800000ff397431 */ /* 0x000fe400000001ff */
        /* <DEDUP_REMOVED lines=10> */
.L_x_7292:
[----:B------:R-:W-:Y:S05]  /*15680*/  BSYNC.RECONVERGENT B0 ;  /* 0x0000000000007941 */ /* 0x000fea0003800200 */
.L_x_7291:
[----:B------:R-:W-:Y:S02]  /*15690*/  F2FP.F16.F32.PACK_AB R59, RZ, R101 ;  /* 0x00000065ff3b723e */ /* 0x000fe400000000ff */
[----:B------:R-:W-:Y:S02]  /*156a0*/  PRMT R58, R141, 0x5410, R142 ;  /* 0x000054108d3a7816 */ /* 0x000fe4000000008e */
[----:B------:R-:W-:Y:S02]  /*156b0*/  PRMT R57, R140, 0x5410, R139 ;  /* 0x000054108c397816 */ /* 0x000fe4000000008b */
[----:B------:R-:W-:Y:S02]  /*156c0*/  PRMT R56, R138, 0x5410, R137 ;  /* 0x000054108a387816 */ /* 0x000fe40000000089 */
[----:B------:R-:W-:Y:S01]  /*156d0*/  PRMT R59, R144, 0x5410, R59 ;  /* 0x00005410903b7816 */ /* 0x000fe2000000003b */
[----:B------:R-:W-:Y:S06]  /*156e0*/  BRA `(.L_x_7298) ;  /* 0x0000002c001c7947 */ /* 0x000fec0003800000 */
.L_x_7241:
        /* <DEDUP_REMOVED lines=21> */
.L_x_7303:
        /* <DEDUP_REMOVED lines=13> */
.L_x_7305:
[----:B------:R-:W-:Y:S05]  /*15910*/  BSYNC.RECONVERGENT B2 ;  /* 0x0000000000027941 */ /* 0x000fea0003800200 */
.L_x_7304:
        /* <DEDUP_REMOVED lines=43> */
.L_x_7302:
[----:B------:R-:W-:Y:S05]  /*15bd0*/  BSYNC.RECONVERGENT B1 ;  /* 0x0000000000017941 */ /* 0x000fea0003800200 */
.L_x_7301:
        /* <DEDUP_REMOVED lines=11> */
.L_x_7300:
[----:B------:R-:W-:Y:S05]  /*15c90*/  BSYNC.RECONVERGENT B0 ;  /* 0x0000000000007941 */ /* 0x000fea0003800200 */
.L_x_7299:
[----:B------:R-:W-:Y:S01]  /*15ca0*/  BSSY.RECONVERGENT B0, `(.L_x_7306) ;  /* 0x0000057000007945 */ /* 0x000fe20003800200 */
[----:B------:R-:W-:Y:S01]  /*15cb0*/  F2FP.F16.F32.PACK_AB R138, RZ, R136 ;  /* 0x00000088ff8a723e */ /* 0x000fe200000000ff */
[----:B-1----:R-:W-:Y:S01]  /*15cc0*/  IMAD.MOV.U32 R135, RZ, RZ, RZ ;  /* 0x000000ffff877224 */ /* 0x002fe200078e00ff */
        /* <DEDUP_REMOVED lines=15> */
.L_x_7310:
        /* <DEDUP_REMOVED lines=13> */
.L_x_7312:
[----:B------:R-:W-:Y:S05]  /*15e90*/  BSYNC.RECONVERGENT B2 ;  /* 0x0000000000027941 */ /* 0x000fea0003800200 */
.L_x_7311:
        /* <DEDUP_REMOVED lines=43> */
.L_x_7309:
[----:B------:R-:W-:Y:S05]  /*16150*/  BSYNC.RECONVERGENT B1 ;  /* 0x0000000000017941 */ /* 0x000fea0003800200 */
.L_x_7308:
[----:B------:R-:W-:Y:S01]  /*16160*/  HFMA2 R59, -RZ, RZ, 0.1171875, 0 ;  /* 0x2f800000ff3b7431 */ /* 0x000fe200000001ff */
[----:B------:R-:W-:Y:S01]  /*16170*/  I2FP.F32.U32 R56, R58 ;  /* 0x0000003a00387245 */ /* 0x000fe20000201000 */
        /* <DEDUP_REMOVED lines=9> */
.L_x_7307:
[----:B------:R-:W-:Y:S05]  /*16210*/  BSYNC.RECONVERGENT B0 ;  /* 0x0000000000007941 */ /* 0x000fea0003800200 */
.L_x_7306:
        /* <DEDUP_REMOVED lines=18> */
.L_x_7317:
        /* <DEDUP_REMOVED lines=13> */
.L_x_7319:
[----:B------:R-:W-:Y:S05]  /*16410*/  BSYNC.RECONVERGENT B2 ;  /* 0x0000000000027941 */ /* 0x000fea0003800200 */
.L_x_7318:
        /* <DEDUP_REMOVED lines=40> */
[----:B------:R-:W-:Y:S01]  /*166a0*/  MOV R88, R56 ;  /* 0x0000003800587202 */ /* 0x000fe20000000f00 */
[----:B------:R-:W-:Y:S01]  /*166b0*/  IMAD.MOV.U32 R56, RZ, RZ, RZ ;  /* 0x000000ffff387224 */ /* 0x000fe200078e00ff */
[----:B------:R-:W-:-:S07]  /*166c0*/  LOP3.LUT R100, R121, R100, R57, 0x96, !PT ;  /* 0x0000006479647212 */ /* 0x000fce00078e9639 */
.L_x_7316:
[----:B------:R-:W-:Y:S05]  /*166d0*/  BSYNC.RECONVERGENT B1 ;  /* 0x0000000000017941 */ /* 0x000fea0003800200 */
.L_x_7315:
        /* <DEDUP_REMOVED lines=11> */
.L_x_7314:
[----:B------:R-:W-:Y:S05]  /*16790*/  BSYNC.RECONVERGENT B0 ;  /* 0x0000000000007941 */ /* 0x000fea0003800200 */
.L_x_7313:
        /* <DEDUP_REMOVED lines=18> */
.L_x_7324:
        /* <DEDUP_REMOVED lines=13> */
.L_x_7326:
[----:B------:R-:W-:Y:S05]  /*16990*/  BSYNC.RECONVERGENT B2 ;  /* 0x0000000000027941 */ /* 0x000fea0003800200 */
.L_x_7325:
        /* <DEDUP_REMOVED lines=43> */
.L_x_7323:
[----:B------:R-:W-:Y:S05]  /*16c50*/  BSYNC.RECONVERGENT B1 ;  /* 0x0000000000017941 */ /* 0x000fea0003800200 */
.L_x_7322:
        /* <DEDUP_REMOVED lines=11> */
.L_x_7321:
[----:B------:R-:W-:Y:S05]  /*16d10*/  BSYNC.RECONVERGENT B0 ;  /* 0x0000000000007941 */ /* 0x000fea0003800200 */
.L_x_7320:
        /* <DEDUP_REMOVED lines=18> */
.L_x_7331:
        /* <DEDUP_REMOVED lines=13> */
.L_x_7333:
[----:B------:R-:W-:Y:S05]  /*16f10*/  BSYNC.RECONVERGENT B2 ;  /* 0x0000000000027941 */ /* 0x000fea0003800200 */
.L_x_7332:
        /* <DEDUP_REMOVED lines=43> */
.L_x_7330:
[----:B------:R-:W-:Y:S05]  /*171d0*/  BSYNC.RECONVERGENT B1 ;  /* 0x0000000000017941 */ /* 0x000fea0003800200 */
.L_x_7329:
        /* <DEDUP_REMOVED lines=11> */
.L_x_7328:
[----:B------:R-:W-:Y:S05]  /*17290*/  BSYNC.RECONVERGENT B0 ;  /* 0x0000000000007941 */ /* 0x000fea0003800200 */
.L_x_7327:
        /* <DEDUP_REMOVED lines=18> */
.L_x_7338:
        /* <DEDUP_REMOVED lines=13> */
.L_x_7340:
[----:B------:R-:W-:Y:S05]  /*17490*/  BSYNC.RECONVERGENT B2 ;  /* 0x0000000000027941 */ /* 0x000fea0003800200 */
.L_x_7339:
        /* <DEDUP_REMOVED lines=43> */
.L_x_7337:
[----:B------:R-:W-:Y:S05]  /*17750*/  BSYNC.RECONVERGENT B1 ;  /* 0x0000000000017941 */ /* 0x000fea0003800200 */
.L_x_7336:
        /* <DEDUP_REMOVED lines=11> */
.L_x_7335:
[----:B------:R-:W-:Y:S05]  /*17810*/  BSYNC.RECONVERGENT B0 ;  /* 0x0000000000007941 */ /* 0x000fea0003800200 */
.L_x_7334:
        /* <DEDUP_REMOVED lines=18> */
.L_x_7345:
        /* <DEDUP_REMOVED lines=13> */
.L_x_7347:
[----:B------:R-:W-:Y:S05]  /*17a10*/  BSYNC.RECONVERGENT B2 ;  /* 0x0000000000027941 */ /* 0x000fea0003800200 */
.L_x_7346:
        /* <DEDUP_REMOVED lines=39> */
[----:B------:R-:W-:Y:S01]  /*17c90*/  IMAD.MOV.U32 R56, RZ, RZ, RZ ;  /* 0x000000ffff387224 */ /* 0x000fe200078e00ff */
[----:B------:R-:W-:Y:S01]  /*17ca0*/  LOP3.LUT R100, R121, R100, R59, 0x96, !PT ;  /* 0x0000006479647212 */ /* 0x000fe200078e963b */
[----:B------:R-:W-:Y:S01]  /*17cb0*/  IMAD.MOV.U32 R59, RZ, RZ, R88 ;  /* 0x000000ffff3b7224 */ /* 0x000fe200078e0058 */
[----:B------:R-:W-:-:S07]  /*17cc0*/  MOV R88, R58 ;  /* 0x0000003a00587202 */ /* 0x000fce0000000f00 */
.L_x_7344:
[----:B------:R-:W-:Y:S05]  /*17cd0*/  BSYNC.RECONVERGENT B1 ;  /* 0x0000000000017941 */ /* 0x000fea0003800200 */
.L_x_7343:
        /* <DEDUP_REMOVED lines=10> */
[----:B------:R-:W-:-:S07]  /*17d80*/  FMUL.FTZ R143, R58, R143 ;  /* 0x0000008f3a8f7220 */ /* 0x000fce0000410000 */
.L_x_7342:
[----:B------:R-:W-:Y:S05]  /*17d90*/  BSYNC.RECONVERGENT B0 ;  /* 0x0000000000007941 */ /* 0x000fea0003800200 */
.L_x_7341:
        /* <DEDUP_REMOVED lines=18> */
.L_x_7352:
        /* <DEDUP_REMOVED lines=13> */
.L_x_7354:
[----:B------:R-:W-:Y:S05]  /*17f90*/  BSYNC.RECONVERGENT B2 ;  /* 0x0000000000027941 */ /* 0x000fea0003800200 */
.L_x_7353:
        /* <DEDUP_REMOVED lines=41> */
[----:B------:R-:W-:-:S07]  /*18230*/  LOP3.LUT R100, R121, R56, R103, 0x96, !PT ;  /* 0x0000003879647212 */ /* 0x000fce00078e9667 */
.L_x_7351:
[----:B------:R-:W-:Y:S05]  /*18240*/  BSYNC.RECONVERGENT B1 ;  /* 0x0000000000017941 */ /* 0x000fea0003800200 */
.L_x_7350:
        /* <DEDUP_REMOVED lines=11> */
.L_x_7349:
[----:B------:R-:W-:Y:S05]  /*18300*/  BSYNC.RECONVERGENT B0 ;  /* 0x0000000000007941 */ /* 0x000fea0003800200 */
.L_x_7348:
[----:B------:R-:W-:Y:S02]  /*18310*/  F2FP.F16.F32.PACK_AB R59, RZ, R101 ;  /* 0x00000065ff3b723e */ /* 0x000fe400000000ff */
[----:B------:R-:W-:Y:S02]  /*18320*/  PRMT R58, R141, 0x5410, R142 ;  /* 0x000054108d3a7816 */ /* 0x000fe4000000008e */
[----:B------:R-:W-:Y:S02]  /*18330*/  PRMT R57, R139, 0x5410, R140 ;  /* 0x000054108b397816 */ /* 0x000fe4000000008c */
[----:B------:R-:W-:Y:S02]  /*18340*/  PRMT R56, R138, 0x5410, R137 ;  /* 0x000054108a387816 */ /* 0x000fe40000000089 */
[----:B------:R-:W-:-:S07]  /*18350*/  PRMT R59, R144, 0x5410, R59 ;  /* 0x00005410903b7816 */ /* 0x000fce000000003b */
.L_x_7298:
[----:B------:R-:W-:Y:S01]  /*18360*/  FADD.FTZ R103, RZ, R67 ;  /* 0x00000043ff677221 */ /* 0x000fe20000010000 */
[----:B------:R-:W0:Y:S01]  /*18370*/  S2R R104, SR_TID.X ;  /* 0x0000000000687919 */ /* 0x000e220000002100 */
[----:B------:R-:W-:Y:S01]  /*18380*/  IMAD.WIDE.U32 R92, R131, 0x10, R92 ;  /* 0x00000010835c7825 */ /* 0x000fe200078e005c */
[----:B------:R-:W-:Y:S03]  /*18390*/  BSSY.RECONVERGENT B0, `(.L_x_7355) ;  /* 0x0000036000007945 */ /* 0x000fe60003800200 */
        /* <DEDUP_REMOVED lines=32> */
[----:B-1----:R-:W-:Y:S06]  /*185a0*/  @!P1 BRA `(.L_x_7356) ;  /* 0x0000000000509947 */ /* 0x002fec0003800000 */
        /* <DEDUP_REMOVED lines=20> */
.L_x_7356:
[----:B------:R-:W-:Y:S05]  /*186f0*/  BSYNC.RECONVERGENT B0 ;  /* 0x0000000000007941 */ /* 0x000fea0003800200 */
.L_x_7355:
        /* <DEDUP_REMOVED lines=88> */
.L_x_7372:
[----:B-1----:R-:W-:Y:S01]  /*18c80*/  FADD.FTZ R105, R102, R103 ;  /* 0x0000006766697221 */ /* 0x002fe20000010000 */
[----:B0-----:R-:W-:Y:S01]  /*18c90*/  FMUL.FTZ R102, R93, R93 ;  /* 0x0000005d5d667220 */ /* 0x001fe20000410000 */
[----:B------:R-:W-:Y:S01]  /*18ca0*/  ISETP.NE.AND P1, PT, RZ, UR9, PT ;  /* 0x00000009ff007c0c */ /* 0x000fe2000bf25270 */
[----:B------:R-:W0:Y:S01]  /*18cb0*/  @!P0 LDC.64 R58, c[0x0][0x3c0] ;  /* 0x0000f000ff3a8b82 */ /* 0x000e220000000a00 */
[----:B------:R-:W-:Y:S01]  /*18cc0*/  FFMA.FTZ R92, R105, R92, UR12 ;  /* 0x0000000c695c7e23 */ /* 0x000fe2000801005c */
[----:B------:R-:W-:Y:S01]  /*18cd0*/  BSSY.RECONVERGENT B0, `(.L_x_7358) ;  /* 0x00000cd000007945 */ /* 0x000fe20003800200 */
[----:B------:R-:W-:-:S05]  /*18ce0*/  FSEL R103, R102, RZ, P1 ;  /* 0x000000ff66677208 */ /* 0x000fca0000800000 */
        /* <DEDUP_REMOVED lines=9> */
[----:B------:R-:W-:Y:S01]  /*18d80*/  FSEL R93, R93, RZ, !P1 ;  /* 0x000000ff5d5d7208 */ /* 0x000fe20004800000 */
[----:B------:R-:W-:Y:S02]  /*18d90*/  VIADD R68, R68, 0xffffffff ;  /* 0xffffffff44447836 */ /* 0x000fe40000000000 */
[----:B------:R-:W-:Y:S02]  /*18da0*/  HADD2.F32 R105, -RZ, R31.H0_H0 ;  /* 0x2000001fff697230 */ /* 0x000fe40000004100 */
[C---:B------:R-:W-:Y:S01]  /*18db0*/  FADD.FTZ R56, -R93.reuse, R67 ;  /* 0x000000435d387221 */ /* 0x040fe20000010100 */
[C---:B------:R-:W-:Y:S01]  /*18dc0*/  FADD.FTZ R66, -R93.reuse, R66 ;  /* 0x000000425d427221 */ /* 0x040fe20000010100 */
[C---:B------:R-:W-:Y:S01]  /*18dd0*/  FADD.FTZ R58, -R93.reuse, R65 ;  /* 0x000000415d3a7221 */ /* 0x040fe20000010100 */
[C---:B------:R-:W-:Y:S01]  /*18de0*/  FADD.FTZ R64, -R93.reuse, R64 ;  /* 0x000000405d407221 */ /* 0x040fe20000010100 */
[----:B------:R-:W-:Y:S01]  /*18df0*/  FADD.FTZ R102, -R93, R61 ;  /* 0x0000003d5d667221 */ /* 0x000fe20000010100 */
[----:B------:R-:W-:-:S02]  /*18e00*/  IMAD R69, R68, R69, RZ ;  /* 0x0000004544457224 */ /* 0x000fc400078e02ff */
[C---:B------:R-:W-:Y:S01]  /*18e10*/  FADD.FTZ R110, -R93.reuse, R60 ;  /* 0x0000003c5d6e7221 */ /* 0x040fe20000010100 */
[C---:B------:R-:W-:Y:S01]  /*18e20*/  FADD.FTZ R142, -R93.reuse, R89 ;  /* 0x000000595d8e7221 */ /* 0x040fe20000010100 */
[C---:B------:R-:W-:Y:S01]  /*18e30*/  FADD.FTZ R164, -R93.reuse, R101 ;  /* 0x000000655da47221 */ /* 0x040fe20000010100 */
[----:B------:R-:W-:Y:S02]  /*18e40*/  HADD2.F32 R61, -RZ, R72.H0_H0 ;  /* 0x20000048ff3d7230 */ /* 0x000fe40000004100 */
[C---:B------:R-:W-:Y:S01]  /*18e50*/  FADD.FTZ R68, -R93.reuse, R63 ;  /* 0x0000003f5d447221 */ /* 0x040fe20000010100 */
[----:B------:R-:W-:Y:S02]  /*18e60*/  HADD2.F32 R65, -RZ, R44.H0_H0 ;  /* 0x2000002cff417230 */ /* 0x000fe40000004100 */
[----:B------:R-:W-:Y:S01]  /*18e70*/  FADD.FTZ R92, -R93, R62 ;  /* 0x0000003e5d5c7221 */ /* 0x000fe20000010100 */
[----:B------:R-:W-:Y:S01]  /*18e80*/  FMUL.FTZ R60, R103, R56 ;  /* 0x00000038673c7220 */ /* 0x000fe20000410000 */
[----:B------:R-:W-:-:S02]  /*18e90*/  HADD2.F32 R89, -RZ, R72.H1_H1 ;  /* 0x30000048ff597230 */ /* 0x000fc40000004100 */
[----:B------:R-:W-:Y:S01]  /*18ea0*/  FADD.FTZ R148, -R93, R70 ;  /* 0x000000465d947221 */ /* 0x000fe20000010100 */
[----:B------:R-:W-:Y:S02]  /*18eb0*/  HADD2.F32 R101, -RZ, R44.H1_H1 ;  /* 0x3000002cff657230 */ /* 0x000fe40000004100 */
[C---:B------:R-:W-:Y:S01]  /*18ec0*/  FMUL.FTZ R62, R103.reuse, R66 ;  /* 0x00000042673e7220 */ /* 0x040fe20000410000 */
[----:B------:R-:W-:Y:S02]  /*18ed0*/  HADD2.F32 R111, -RZ, R45.H0_H0 ;  /* 0x2000002dff6f7230 */ /* 0x000fe40000004100 */
[C---:B------:R-:W-:Y:S01]  /*18ee0*/  FMUL.FTZ R70, R103.reuse, R58 ;  /* 0x0000003a67467220 */ /* 0x040fe20000410000 */
[----:B------:R-:W-:Y:S02]  /*18ef0*/  HADD2.F32 R113, -RZ, R31.H1_H1 ;  /* 0x3000001fff717230 */ /* 0x000fe40000004100 */
[----:B------:R-:W-:Y:S01]  /*18f00*/  FMUL.FTZ R106, R103, R64 ;  /* 0x00000040676a7220 */ /* 0x000fe20000410000 */
[----:B------:R-:W-:-:S02]  /*18f10*/  HADD2.F32 R115, -RZ, R45.H1_H1 ;  /* 0x3000002dff737230 */ /* 0x000fc40000004100 */
[----:B------:R-:W-:Y:S01]  /*18f20*/  FMUL.FTZ R108, R103, R68 ;  /* 0x00000044676c7220 */ /* 0x000fe20000410000 */
[----:B------:R-:W-:Y:S02]  /*18f30*/  HADD2.F32 R117, -RZ, R30.H0_H0 ;  /* 0x2000001eff757230 */ /* 0x000fe40000004100 */
[----:B------:R-:W-:Y:S01]  /*18f40*/  FFMA.FTZ R60, R60, R61, R65 ;  /* 0x0000003d3c3c7223 */ /* 0x000fe20000010041 */
[----:B------:R-:W-:Y:S02]  /*18f50*/  HADD2.F32 R119, -RZ, R46.H0_H0 ;  /* 0x2000002eff777230 */ /* 0x000fe40000004100 */
[C---:B------:R-:W-:Y:S01]  /*18f60*/  FADD.FTZ R96, -R93.reuse, R96 ;  /* 0x000000605d607221 */ /* 0x040fe20000010100 */
[----:B------:R-:W-:Y:S01]  /*18f70*/  FFMA.FTZ R61, R62, R89, R101 ;  /* 0x000000593e3d7223 */ /* 0x000fe20000010065 */
[C---:B------:R-:W-:Y:S01]  /*18f80*/  FADD.FTZ R138, -R93.reuse, R97 ;  /* 0x000000615d8a7221 */ /* 0x040fe20000010100 */
[----:B------:R-:W-:Y:S01]  /*18f90*/  FFMA.FTZ R62, R70, R105, R111 ;  /* 0x00000069463e7223 */ /* 0x000fe2000001006f */
[----:B------:R-:W-:Y:S01]  /*18fa0*/  FFMA.FTZ R65, R106, R113, R115 ;  /* 0x000000716a417223 */ /* 0x000fe20000010073 */
[C---:B------:R-:W-:Y:S01]  /*18fb0*/  FADD.FTZ R152, -R93.reuse, R116 ;  /* 0x000000745d987221 */ /* 0x040fe20000010100 */
[----:B------:R-:W-:Y:S01]  /*18fc0*/  FADD.FTZ R154, -R93, R114 ;  /* 0x000000725d9a7221 */ /* 0x000fe20000010100 */
[----:B------:R-:W-:-:S02]  /*18fd0*/  HADD2.F32 R105, -RZ, R29.H0_H0 ;  /* 0x2000001dff697230 */ /* 0x000fc40000004100 */
[C---:B------:R-:W-:Y:S01]  /*18fe0*/  FADD.FTZ R150, -R93.reuse, R118 ;  /* 0x000000765d967221 */ /* 0x040fe20000010100 */
[----:B------:R-:W-:Y:S02]  /*18ff0*/  HADD2.F32 R111, -RZ, R47.H0_H0 ;  /* 0x2000002fff6f7230 */ /* 0x000fe40000004100 */
[----:B------:R-:W-:Y:S01]  /*19000*/  FADD.FTZ R156, -R93, R112 ;  /* 0x000000705d9c7221 */ /* 0x000fe20000010100 */
[----:B------:R-:W-:Y:S02]  /*19010*/  HADD2.F32 R113, -RZ, R29.H1_H1 ;  /* 0x3000001dff717230 */ /* 0x000fe40000004100 */
[C---:B------:R-:W-:Y:S01]  /*19020*/  FMUL.FTZ R114, R103.reuse, R102 ;  /* 0x0000006667727220 */ /* 0x040fe20000410000 */
[----:B------:R-:W-:Y:S02]  /*19030*/  HADD2.F32 R115, -RZ, R47.H1_H1 ;  /* 0x3000002fff737230 */ /* 0x000fe40000004100 */
[----:B------:R-:W-:Y:S01]  /*19040*/  FMUL.FTZ R116, R103, R110 ;  /* 0x0000006e67747220 */ /* 0x000fe20000410000 */
[----:B------:R-:W-:Y:S01]  /*19050*/  FFMA.FTZ R70, R108, R117, R119 ;  /* 0x000000756c467223 */ /* 0x000fe20000010077 */
[----:B------:R-:W-:-:S02]  /*19060*/  HADD2.F32 R89, -RZ, R30.H1_H1 ;  /* 0x3000001eff597230 */ /* 0x000fc40000004100 */
[C---:B------:R-:W-:Y:S01]  /*19070*/  FADD.FTZ R122, -R93.reuse, R122 ;  /* 0x0000007a5d7a7221 */ /* 0x040fe20000010100 */
[----:B------:R-:W-:Y:S02]  /*19080*/  HADD2.F32 R101, -RZ, R46.H1_H1 ;  /* 0x3000002eff657230 */ /* 0x000fe40000004100 */
[----:B------:R-:W-:Y:S01]  /*19090*/  FADD.FTZ R120, -R93, R120 ;  /* 0x000000785d787221 */ /* 0x000fe20000010100 */
[--C-:B------:R-:W-:Y:S02]  /*190a0*/  HADD2.F32 R121, -RZ, R23.reuse.H1_H1 ;  /* 0x30000017ff797230 */ /* 0x100fe40000004100 */
[C---:B------:R-:W-:Y:S01]  /*190b0*/  FMUL.FTZ R112, R103.reuse, R92 ;  /* 0x0000005c67707220 */ /* 0x040fe20000410000 */
[----:B------:R-:W-:Y:S02]  /*190c0*/  HADD2.F32 R123, -RZ, R40.H1_H1 ;  /* 0x30000028ff7b7230 */ /* 0x000fe40000004100 */
[----:B------:R-:W-:Y:S01]  /*190d0*/  FMUL.FTZ R118, R103, R96 ;  /* 0x0000006067767220 */ /* 0x000fe20000410000 */
[----:B------:R-:W-:-:S02]  /*190e0*/  HADD2.F32 R117, -RZ, R23.H0_H0 ;  /* 0x20000017ff757230 */ /* 0x000fc40000004100 */
[----:B------:R-:W-:Y:S01]  /*190f0*/  FADD.FTZ R94, -R93, R94 ;  /* 0x0000005e5d5e7221 */ /* 0x000fe20000010100 */
[----:B------:R-:W-:Y:S02]  /*19100*/  HADD2.F32 R119, -RZ, R40.H0_H0 ;  /* 0x20000028ff777230 */ /* 0x000fe40000004100 */
[----:B------:R-:W-:Y:S01]  /*19110*/  FMUL.FTZ R138, R103, R138 ;  /* 0x0000008a678a7220 */ /* 0x000fe20000410000 */
        /* <DEDUP_REMOVED lines=12> */
[----:B------:R-:W-:Y:S01]  /*191e0*/  FFMA.FTZ R105, R114, R105, R111 ;  /* 0x0000006972697223 */ /* 0x000fe2000001006f */
[----:B------:R-:W-:Y:S01]  /*191f0*/  FFMA.FTZ R108, R116, R113, R115 ;  /* 0x00000071746c7223 */ /* 0x000fe20000010073 */
[C---:B------:R-:W-:Y:S01]  /*19200*/  FMUL.FTZ R93, R103.reuse, R122 ;  /* 0x0000007a675d7220 */ /* 0x040fe20000410000 */
[----:B------:R-:W-:Y:S01]  /*19210*/  FMUL.FTZ R92, R103, R120 ;  /* 0x00000078675c7220 */ /* 0x000fe20000410000 */
[----:B------:R-:W-:Y:S01]  /*19220*/  FFMA.FTZ R89, R112, R89, R101 ;  /* 0x0000005970597223 */ /* 0x000fe20000010065 */
[----:B------:R-:W-:Y:S01]  /*19230*/  FFMA.FTZ R106, R118, R121, R123 ;  /* 0x00000079766a7223 */ /* 0x000fe2000001007b */
[----:B------:R-:W-:-:S02]  /*19240*/  HADD2.F32 R111, -RZ, R22.H1_H1 ;  /* 0x30000016ff6f7230 */ /* 0x000fc40000004100 */
[C---:B------:R-:W-:Y:S01]  /*19250*/  FMUL.FTZ R110, R103.reuse, R94 ;  /* 0x0000005e676e7220 */ /* 0x040fe20000410000 */
[--C-:B------:R-:W-:Y:S02]  /*19260*/  HADD2.F32 R113, -RZ, R41.reuse.H1_H1 ;  /* 0x30000029ff717230 */ /* 0x100fe40000004100 */
[----:B------:R-:W-:Y:S01]  /*19270*/  FFMA.FTZ R101, R138, R117, R119 ;  /* 0x000000758a657223 */ /* 0x000fe20000010077 */
[----:B------:R-:W-:Y:S02]  /*19280*/  HADD2.F32 R112, -RZ, R22.H0_H0 ;  /* 0x20000016ff707230 */ /* 0x000fe40000004100 */
[C---:B------:R-:W-:Y:S01]  /*19290*/  FMUL.FTZ R107, R103.reuse, R140 ;  /* 0x0000008c676b7220 */ /* 0x040fe20000410000 */
[----:B------:R-:W-:Y:S02]  /*192a0*/  HADD2.F32 R114, -RZ, R41.H0_H0 ;  /* 0x20000029ff727230 */ /* 0x000fe40000004100 */
[----:B------:R-:W-:Y:S01]  /*192b0*/  FMUL.FTZ R97, R103, R142 ;  /* 0x0000008e67617220 */ /* 0x000fe20000410000 */
[----:B------:R-:W-:-:S02]  /*192c0*/  HADD2.F32 R116, -RZ, R21.H0_H0 ;  /* 0x20000015ff747230 */ /* 0x000fc40000004100 */
[C---:B------:R-:W-:Y:S01]  /*192d0*/  FMUL.FTZ R109, R103.reuse, R146 ;  /* 0x00000092676d7220 */ /* 0x040fe20000410000 */
[----:B------:R-:W-:Y:S02]  /*192e0*/  HADD2.F32 R118, -RZ, R42.H0_H0 ;  /* 0x2000002aff767230 */ /* 0x000fe40000004100 */
[----:B------:R-:W-:Y:S01]  /*192f0*/  FMUL.FTZ R102, R103, R144 ;  /* 0x0000009067667220 */ /* 0x000fe20000410000 */
[----:B------:R-:W-:Y:S02]  /*19300*/  HADD2.F32 R120, -RZ, R20.H0_H0 ;  /* 0x20000014ff787230 */ /* 0x000fe40000004100 */
[----:B------:R-:W-:Y:S01]  /*19310*/  FFMA.FTZ R110, R110, R111, R113 ;  /* 0x0000006f6e6e7223 */ /* 0x000fe20000010071 */
[----:B------:R-:W-:Y:S02]  /*19320*/  HADD2.F32 R122, -RZ, R43.H0_H0 ;  /* 0x2000002bff7a7230 */ /* 0x000fe40000004100 */
[----:B------:R-:W-:Y:S01]  /*19330*/  FFMA.FTZ R107, R107, R112, R114 ;  /* 0x000000706b6b7223 */ /* 0x000fe20000010072 */
        /* <DEDUP_REMOVED lines=11> */
[----:B------:R-:W-:Y:S01]  /*193f0*/  FMUL.FTZ R96, R103, R124 ;  /* 0x0000007c67607220 */ /* 0x000fe20000410000 */
[----:B------:R-:W-:Y:S02]  /*19400*/  HADD2.F32 R115, -RZ, R12.H1_H1 ;  /* 0x3000000cff737230 */ /* 0x000fe40000004100 */
[----:B------:R-:W-:Y:S01]  /*19410*/  FFMA.FTZ R116, R94, R97, R109 ;  /* 0x000000615e747223 */ /* 0x000fe2000001006d */
        /* <DEDUP_REMOVED lines=8> */
[----:B------:R-:W-:Y:S01]  /*194a0*/  FMUL.FTZ R56, R103, R136 ;  /* 0x0000008867387220 */ /* 0x000fe20000410000 */
[----:B------:R-:W-:Y:S01]  /*194b0*/  FFMA.FTZ R115, R93, R118, R120 ;  /* 0x000000765d737223 */ /* 0x000fe20000010078 */
[----:B------:R-:W-:Y:S02]  /*194c0*/  HADD2.F32 R120, -RZ, R10.H1_H1 ;  /* 0x3000000aff787230 */ /* 0x000fe40000004100 */
[----:B------:R-:W-:Y:S01]  /*194d0*/  FMUL.FTZ R68, R103, R154 ;  /* 0x0000009a67447220 */ /* 0x000fe20000410000 */
        /* <DEDUP_REMOVED lines=9> */
[C---:B------:R-:W-:Y:S01]  /*19570*/  FMUL.FTZ R66, R103.reuse, R158 ;  /* 0x0000009e67427220 */ /* 0x040fe20000410000 */
[----:B------:R-:W-:Y:S02]  /*19580*/  HADD2.F32 R121, -RZ, R37.H1_H1 ;  /* 0x30000025ff797230 */ /* 0x000fe40000004100 */
[----:B------:R-:W-:Y:S01]  /*19590*/  FFMA.FTZ R117, R56, R97, R117 ;  /* 0x0000006138757223 */ /* 0x000fe20000010075 */
[----:B------:R-:W-:Y:S01]  /*195a0*/  HADD2.F32 R93, -RZ, R9.H0_H0 ;  /* 0x20000009ff5d7230 */ /* 0x000fe20000004100 */
[----:B------:R-:W0:Y:S01]  /*195b0*/  LDC.64 R56, c[0x0][0x428] ;  /* 0x00010a00ff387b82 */ /* 0x000e220000000a00 */
[----:B------:R-:W-:Y:S02]  /*195c0*/  HADD2.F32 R95, -RZ, R39.H0_H0 ;  /* 0x20000027ff5f7230 */ /* 0x000fe40000004100 */
[----:B------:R-:W-:Y:S01]  /*195d0*/  FFMA.FTZ R118, R92, R119, R121 ;  /* 0x000000775c767223 */ /* 0x000fe20000010079 */
[----:B------:R-:W-:Y:S02]  /*195e0*/  HADD2.F32 R92, -RZ, R10.H0_H0 ;  /* 0x2000000aff5c7230 */ /* 0x000fe40000004100 */
[----:B------:R-:W-:Y:S01]  /*195f0*/  FMUL.FTZ R67, R103, R160 ;  /* 0x000000a067437220 */ /* 0x000fe20000410000 */
        /* <DEDUP_REMOVED lines=9> */
[----:B------:R-:W-:Y:S01]  /*19690*/  FFMA.FTZ R119, R64, R97, R119 ;  /* 0x0000006140777223 */ /* 0x000fe20000010077 */
[----:B------:R-:W-:Y:S01]  /*196a0*/  HADD2.F32 R92, -RZ, R3.H1_H1 ;  /* 0x30000003ff5c7230 */ /* 0x000fe20000004100 */
[----:B------:R-:W-:Y:S01]  /*196b0*/  SHF.R.S32.HI R64, RZ, 0x1f, R69 ;  /* 0x0000001fff407819 */ /* 0x000fe20000011445 */
[----:B------:R-:W-:Y:S02]  /*196c0*/  HADD2.F32 R94, -RZ, R33.H1_H1 ;  /* 0x30000021ff5e7230 */ /* 0x000fe40000004100 */
[----:B------:R-:W-:Y:S01]  /*196d0*/  FFMA.FTZ R122, R66, R93, R95 ;  /* 0x0000005d427a7223 */ /* 0x000fe2000001005f */
[----:B------:R-:W-:Y:S01]  /*196e0*/  HADD2.F32 R66, -RZ, R2.H0_H0 ;  /* 0x20000002ff427230 */ /* 0x000fe20000004100 */
[----:B------:R-:W-:Y:S01]  /*196f0*/  LEA.HI R69, R64, R69, RZ, 0x3 ;  /* 0x0000004540457211 */ /* 0x000fe200078f18ff */
[----:B------:R-:W-:Y:S02]  /*19700*/  HADD2.F32 R96, -RZ, R34.H0_H0 ;  /* 0x20000022ff607230 */ /* 0x000fe40000004100 */
[----:B------:R-:W-:Y:S01]  /*19710*/  FFMA.FTZ R124, R67, R92, R94 ;  /* 0x0000005c437c7223 */ /* 0x000fe2000001005e */
[----:B------:R-:W-:Y:S01]  /*19720*/  HADD2.F32 R92, -RZ, R2.H1_H1 ;  /* 0x30000002ff5c7230 */ /* 0x000fe20000004100 */
[----:B------:R-:W-:Y:S01]  /*19730*/  LEA.HI.SX32 R69, R69, R104, 0x1d ;  /* 0x0000006845457211 */ /* 0x000fe200078feaff */
[----:B------:R-:W-:-:S02]  /*19740*/  HADD2.F32 R94, -RZ, R34.H1_H1 ;  /* 0x30000022ff5e7230 */ /* 0x000fc40000004100 */
[----:B------:R-:W-:Y:S01]  /*19750*/  FFMA.FTZ R121, R63, R66, R96 ;  /* 0x000000423f797223 */ /* 0x000fe20000010060 */
[C---:B------:R-:W-:Y:S01]  /*19760*/  FMUL.FTZ R58, R103.reuse, R162 ;  /* 0x000000a2673a7220 */ /* 0x040fe20000410000 */
[--C-:B------:R-:W-:Y:S02]  /*19770*/  HADD2.F32 R63, -RZ, R0.reuse.H0_H0 ;  /* 0x20000000ff3f7230 */ /* 0x100fe40000004100 */
[----:B------:R-:W-:Y:S01]  /*19780*/  FMUL.FTZ R103, R103, R164 ;  /* 0x000000a467677220 */ /* 0x000fe20000410000 */
[--C-:B------:R-:W-:Y:S02]  /*19790*/  HADD2.F32 R67, -RZ, R35.reuse.H0_H0 ;  /* 0x20000023ff437230 */ /* 0x100fe40000004100 */
[----:B------:R-:W-:Y:S01]  /*197a0*/  FFMA.FTZ R126, R59, R92, R94 ;  /* 0x0000005c3b7e7223 */ /* 0x000fe2000001005e */
[----:B------:R-:W-:Y:S01]  /*197b0*/  HADD2.F32 R64, -RZ, R0.H1_H1 ;  /* 0x30000000ff407230 */ /* 0x000fe20000004100 */
[C---:B------:R-:W-:Y:S01]  /*197c0*/  IADD3 R95, PT, PT, R69.reuse, 0x20, RZ ;  /* 0x00000020455f7810 */ /* 0x040fe20007ffe0ff */
[----:B------:R-:W-:Y:S01]  /*197d0*/  HADD2.F32 R66, -RZ, R35.H1_H1 ;  /* 0x30000023ff427230 */ /* 0x000fe20000004100 */
[C---:B------:R-:W-:Y:S01]  /*197e0*/  IADD3 R59, PT, PT, R69.reuse, 0x60, RZ ;  /* 0x00000060453b7810 */ /* 0x040fe20007ffe0ff */
[----:B------:R-:W-:-:S02]  /*197f0*/  VIADD R97, R69, 0x40 ;  /* 0x0000004045617836 */ /* 0x000fc40000000000 */
[----:B------:R-:W-:Y:S01]  /*19800*/  FFMA.FTZ R104, R58, R63, R67 ;  /* 0x0000003f3a687223 */ /* 0x000fe20000010043 */
        /* <DEDUP_REMOVED lines=12> */
[----:B------:R-:W-:Y:S02]  /*198d0*/  F2FP.F16.F32.PACK_AB R56, R61, R60 ;  /* 0x0000003c3d38723e */ /* 0x000fe400000000ff */
[----:B------:R-:W-:Y:S02]  /*198e0*/  F2FP.F16.F32.PACK_AB R62, R112, R111 ;  /* 0x0000006f703e723e */ /* 0x000fe400000000ff */
[----:B------:R-:W-:Y:S01]  /*198f0*/  F2FP.F16.F32.PACK_AB R61, R110, R107 ;  /* 0x0000006b6e3d723e */ /* 0x000fe200000000ff */
[----:B------:R0:W-:Y:S01]  /*19900*/  STG.E.128 desc[UR6][R92.64], R56 ;  /* 0x000000385c007986 */ /* 0x0001e2000c101d06 */
[----:B------:R-:W-:Y:S02]  /*19910*/  F2FP.F16.F32.PACK_AB R60, R106, R101 ;  /* 0x000000656a3c723e */ /* 0x000fe400000000ff */
[----:B------:R-:W-:-:S02]  /*19920*/  F2FP.F16.F32.PACK_AB R65, R118, R115 ;  /* 0x000000737641723e */ /* 0x000fc400000000ff */
[----:B------:R-:W-:Y:S01]  /*19930*/  F2FP.F16.F32.PACK_AB R71, R123, R104 ;  /* 0x000000687b47723e */ /* 0x000fe200000000ff */
[----:B------:R0:W-:Y:S01]  /*19940*/  STG.E.128 desc[UR6][R94.64], R60 ;  /* 0x0000003c5e007986 */ /* 0x0001e2000c101d06 */
[----:B------:R-:W-:Y:S02]  /*19950*/  F2FP.F16.F32.PACK_AB R70, R126, R121 ;  /* 0x000000797e46723e */ /* 0x000fe400000000ff */
[----:B------:R-:W-:Y:S01]  /*19960*/  F2FP.F16.F32.PACK_AB R69, R124, R119 ;  /* 0x000000777c45723e */ /* 0x000fe200000000ff */
[----:B------:R0:W-:Y:S01]  /*19970*/  STG.E.128 desc[UR6][R96.64], R64 ;  /* 0x0000004060007986 */ /* 0x0001e2000c101d06 */
[----:B------:R-:W-:-:S05]  /*19980*/  F2FP.F16.F32.PACK_AB R68, R122, R117 ;  /* 0x000000757a44723e */ /* 0x000fca00000000ff */
[----:B------:R0:W-:Y:S02]  /*19990*/  STG.E.128 desc[UR6][R102.64], R68 ;  /* 0x0000004466007986 */ /* 0x0001e4000c101d06 */
.L_x_7359:
[----:B------:R-:W-:Y:S05]  /*199a0*/  BSYNC.RECONVERGENT B0 ;  /* 0x0000000000007941 */ /* 0x000fea0003800200 */
.L_x_7358:
[----:B0-----:R-:W0:Y:S02]  /*199b0*/  LDC.64 R56, c[0x0][0x380] ;  /* 0x0000e000ff387b82 */ /* 0x001e240000000a00 */
[----:B0-----:R-:W-:-:S05]  /*199c0*/  IMAD R24, R56, 0x4, R24 ;  /* 0x0000000438187824 */ /* 0x001fca00078e0218 */
[----:B------:R-:W-:-:S13]  /*199d0*/  ISETP.GE.AND P0, PT, R24, R57, PT ;  /* 0x000000391800720c */ /* 0x000fda0003f06270 */
[----:B------:R-:W-:Y:S05]  /*199e0*/  @!P0 BRA `(.L_x_7360) ;  /* 0xfffffe7000b88947 */ /* 0x000fea000383ffff */
[----:B------:R-:W-:Y:S05]  /*199f0*/  EXIT ;  /* 0x000000000000794d */ /* 0x000fea0003800000 */
.L_x_7357:
[----:B------:R-:W-:Y:S01]  /*19a00*/  HFMA2 R107, -RZ, RZ, 0, 5.9604644775390625e-08 ;  /* 0x00000001ff6b7431 */ /* 0x000fe200000001ff */
[----:B------:R-:W-:Y:S01]  /*19a10*/  BSSY B0, `(.L_x_7361) ;  /* 0x0000006000007945 */ /* 0x000fe20003800000 */
[----:B------:R-:W-:Y:S01]  /*19a20*/  IMAD.MOV.U32 R108, RZ, RZ, 0x1f ;  /* 0x0000001fff6c7424 */ /* 0x000fe200078e00ff */
[----:B------:R-:W-:-:S07]  /*19a30*/  MOV R105, 0xffffffff ;  /* 0xffffffff00697802 */ /* 0x000fce0000000f00 */
[----:B0----5:R-:W-:Y:S05]  /*19a40*/  WARPSYNC.COLLECTIVE R105, `(.L_x_7362) ;  /* 0x0000000069087348 */ /* 0x021fea0003c00000 */
[----:B------:R1:W2:Y:S02]  /*19a50*/  SHFL.BFLY P1, R103, R106, R107, R108 ;  /* 0x0c00006b6a677389 */ /* 0x0002a4000002006c */
[----:B012--5:R-:W-:Y:S05]  /*19a60*/  ENDCOLLECTIVE ;  /* 0x000000000000791b */ /* 0x027fea0003800000 */
.L_x_7362:
[----:B------:R-:W-:Y:S05]  /*19a70*/  BSYNC B0 ;  /* 0x0000000000007941 */ /* 0x000fea0003800000 */
.L_x_7361:
[----:B------:R-:W-:Y:S02]  /*19a80*/  IMAD.MOV.U32 R57, RZ, RZ, R103 ;  /* 0x000000ffff397224 */ /* 0x000fe400078e0067 */
[----:B------:R-:W-:Y:S02]  /*19a90*/  HFMA2 R108, -RZ, RZ, 0, 1.847743988037109375e-06 ;  /* 0x0000001fff6c7431 */ /* 0x000fe400000001ff */
[----:B------:R-:W-:Y:S01]  /*19aa0*/  IMAD.MOV.U32 R107, RZ, RZ, 0x2 ;  /* 0x00000002ff6b7424 */ /* 0x000fe200078e00ff */
[----:B------:R-:W-:Y:S01]  /*19ab0*/  MOV R105, 0xffffffff ;  /* 0xffffffff00697802 */ /* 0x000fe20000000f00 */
[----:B------:R-:W-:Y:S01]  /*19ac0*/  FADD.FTZ R57, R106, R57 ;  /* 0x000000396a397221 */ /* 0x000fe20000010000 */
[----:B------:R-:W0:Y:S04]  /*19ad0*/  LDC R92, c[0x0][0x400] ;  /* 0x00010000ff5c7b82 */ /* 0x000e280000000800 */
[----:B------:R-:W-:-:S07]  /*19ae0*/  MOV R106, R57 ;  /* 0x00000039006a7202 */ /* 0x000fce0000000f00 */
[----:B0-----:R-:W-:Y:S05]  /*19af0*/  WARPSYNC.COLLECTIVE R105, `(.L_x_7363) ;  /* 0x0000000069087348 */ /* 0x001fea0003c00000 */
[----:B------:R1:W2:Y:S02]  /*19b00*/  SHFL.BFLY P1, R103, R106, R107, R108 ;  /* 0x0c00006b6a677389 */ /* 0x0002a4000002006c */
[----:B012---:R-:W-:Y:S05]  /*19b10*/  ENDCOLLECTIVE ;  /* 0x000000000000791b */ /* 0x007fea0003800000 */
.L_x_7363:
[----:B------:R-:W-:Y:S02]  /*19b20*/  HFMA2 R107, -RZ, RZ, 0, 2.384185791015625e-07 ;  /* 0x00000004ff6b7431 */ /* 0x000fe400000001ff */
[----:B------:R-:W-:-:S04]  /*19b30*/  IMAD.MOV.U32 R56, RZ, RZ, R103 ;  /* 0x000000ffff387224 */ /* 0x000fc800078e0067 */
[----:B------:R-:W-:-:S05]  /*19b40*/  FADD.FTZ R58, R57, R56 ;  /* 0x00000038393a7221 */ /* 0x000fca0000010000 */
[----:B------:R-:W-:-:S07]  /*19b50*/  MOV R106, R58 ;  /* 0x0000003a006a7202 */ /* 0x000fce0000000f00 */
[----:B------:R-:W-:Y:S05]  /*19b60*/  WARPSYNC.COLLECTIVE R105, `(.L_x_7364) ;  /* 0x0000000069087348 */ /* 0x000fea0003c00000 */
[----:B------:R0:W1:Y:S02]  /*19b70*/  SHFL.BFLY P1, R103, R106, R107, R108 ;  /* 0x0c00006b6a677389 */ /* 0x000064000002006c */
[----:B01----:R-:W-:Y:S05]  /*19b80*/  ENDCOLLECTIVE ;  /* 0x000000000000791b */ /* 0x003fea0003800000 */
.L_x_7364:
[----:B------:R-:W-:Y:S02]  /*19b90*/  HFMA2 R107, -RZ, RZ, 0, 4.76837158203125e-07 ;  /* 0x00000008ff6b7431 */ /* 0x000fe400000001ff */
[----:B------:R-:W-:-:S04]  /*19ba0*/  IMAD.MOV.U32 R59, RZ, RZ, R103 ;  /* 0x000000ffff3b7224 */ /* 0x000fc800078e0067 */
[----:B------:R-:W-:-:S05]  /*19bb0*/  FADD.FTZ R59, R58, R59 ;  /* 0x0000003b3a3b7221 */ /* 0x000fca0000010000 */
[----:B------:R-:W-:-:S07]  /*19bc0*/  MOV R106, R59 ;  /* 0x0000003b006a7202 */ /* 0x000fce0000000f00 */
[----:B------:R-:W-:Y:S05]  /*19bd0*/  WARPSYNC.COLLECTIVE R105, `(.L_x_7365) ;  /* 0x0000000069087348 */ /* 0x000fea0003c00000 */
[----:B------:R0:W1:Y:S02]  /*19be0*/  SHFL.BFLY P1, R103, R106, R107, R108 ;  /* 0x0c00006b6a677389 */ /* 0x000064000002006c */
[----:B01----:R-:W-:Y:S05]  /*19bf0*/  ENDCOLLECTIVE ;  /* 0x000000000000791b */ /* 0x003fea0003800000 */
.L_x_7365:
[----:B------:R-:W-:Y:S02]  /*19c00*/  HFMA2 R107, -RZ, RZ, 0, 9.5367431640625e-07 ;  /* 0x00000010ff6b7431 */ /* 0x000fe400000001ff */
[----:B------:R-:W-:-:S04]  /*19c10*/  IMAD.MOV.U32 R56, RZ, RZ, R103 ;  /* 0x000000ffff387224 */ /* 0x000fc800078e0067 */
[----:B------:R-:W-:-:S05]  /*19c20*/  FADD.FTZ R102, R59, R56 ;  /* 0x000000383b667221 */ /* 0x000fca0000010000 */
[----:B------:R-:W-:-:S07]  /*19c30*/  MOV R106, R102 ;  /* 0x00000066006a7202 */ /* 0x000fce0000000f00 */
[----:B------:R-:W-:Y:S05]  /*19c40*/  WARPSYNC.COLLECTIVE R105, `(.L_x_7366) ;  /* 0x0000000069087348 */ /* 0x000fea0003c00000 */
[----:B------:R0:W1:Y:S02]  /*19c50*/  SHFL.BFLY P1, R103, R106, R107, R108 ;  /* 0x0c00006b6a677389 */ /* 0x000064000002006c */
[----:B01----:R-:W-:Y:S05]  /*19c60*/  ENDCOLLECTIVE ;  /* 0x000000000000791b */ /* 0x003fea0003800000 */
.L_x_7366:
[----:B------:R-:W-:Y:S02]  /*19c70*/  HFMA2 R107, -RZ, RZ, 0, 5.9604644775390625e-08 ;  /* 0x00000001ff6b7431 */ /* 0x000fe400000001ff */
        /* <DEDUP_REMOVED lines=71> */
.L_x_7367:
[----:B------:R-:W-:Y:S02]  /*1a0f0*/  HFMA2 R107, -RZ, RZ, 0, 1.1920928955078125e-07 ;  /* 0x00000002ff6b7431 */ /* 0x000fe400000001ff */
[----:B------:R-:W-:-:S04]  /*1a100*/  IMAD.MOV.U32 R57, RZ, RZ, R103 ;  /* 0x000000ffff397224 */ /* 0x000fc800078e0067 */
[----:B------:R-:W-:-:S05]  /*1a110*/  FADD.FTZ R57, R56, R57 ;  /* 0x0000003938397221 */ /* 0x000fca0000010000 */
[----:B------:R-:W-:-:S07]  /*1a120*/  MOV R106, R57 ;  /* 0x00000039006a7202 */ /* 0x000fce0000000f00 */
[----:B------:R-:W-:Y:S05]  /*1a130*/  WARPSYNC.COLLECTIVE R105, `(.L_x_7368) ;  /* 0x0000000069087348 */ /* 0x000fea0003c00000 */
[----:B------:R0:W1:Y:S02]  /*1a140*/  SHFL.BFLY P1, R103, R106, R107, R108 ;  /* 0x0c00006b6a677389 */ /* 0x000064000002006c */
[----:B01----:R-:W-:Y:S05]  /*1a150*/  ENDCOLLECTIVE ;  /* 0x000000000000791b */ /* 0x003fea0003800000 */
.L_x_7368:
[----:B------:R-:W-:Y:S02]  /*1a160*/  HFMA2 R107, -RZ, RZ, 0, 2.384185791015625e-07 ;  /* 0x00000004ff6b7431 */ /* 0x000fe400000001ff */
[----:B------:R-:W-:-:S04]  /*1a170*/  IMAD.MOV.U32 R58, RZ, RZ, R103 ;  /* 0x000000ffff3a7224 */ /* 0x000fc800078e0067 */
[----:B------:R-:W-:-:S05]  /*1a180*/  FADD.FTZ R58, R57, R58 ;  /* 0x0000003a393a7221 */ /* 0x000fca0000010000 */
[----:B------:R-:W-:-:S07]  /*1a190*/  MOV R106, R58 ;  /* 0x0000003a006a7202 */ /* 0x000fce0000000f00 */
[----:B------:R-:W-:Y:S05]  /*1a1a0*/  WARPSYNC.COLLECTIVE R105, `(.L_x_7369) ;  /* 0x0000000069087348 */ /* 0x000fea0003c00000 */
[----:B------:R0:W1:Y:S02]  /*1a1b0*/  SHFL.BFLY P1, R103, R106, R107, R108 ;  /* 0x0c00006b6a677389 */ /* 0x000064000002006c */
[----:B01----:R-:W-:Y:S05]  /*1a1c0*/  ENDCOLLECTIVE ;  /* 0x000000000000791b */ /* 0x003fea0003800000 */
.L_x_7369:
[----:B------:R-:W-:Y:S02]  /*1a1d0*/  HFMA2 R107, -RZ, RZ, 0, 4.76837158203125e-07 ;  /* 0x00000008ff6b7431 */ /* 0x000fe400000001ff */
[----:B------:R-:W-:-:S04]  /*1a1e0*/  IMAD.MOV.U32 R59, RZ, RZ, R103 ;  /* 0x000000ffff3b7224 */ /* 0x000fc800078e0067 */
[----:B------:R-:W-:-:S05]  /*1a1f0*/  FADD.FTZ R59, R58, R59 ;  /* 0x0000003b3a3b7221 */ /* 0x000fca0000010000 */
[----:B------:R-:W-:-:S07]  /*1a200*/  MOV R106, R59 ;  /* 0x0000003b006a7202 */ /* 0x000fce0000000f00 */
[----:B------:R-:W-:Y:S05]  /*1a210*/  WARPSYNC.COLLECTIVE R105, `(.L_x_7370) ;  /* 0x0000000069087348 */ /* 0x000fea0003c00000 */
[----:B------:R0:W1:Y:S02]  /*1a220*/  SHFL.BFLY P1, R103, R106, R107, R108 ;  /* 0x0c00006b6a677389 */ /* 0x000064000002006c */
[----:B01----:R-:W-:Y:S05]  /*1a230*/  ENDCOLLECTIVE ;  /* 0x000000000000791b */ /* 0x003fea0003800000 */
.L_x_7370:
[----:B------:R-:W-:Y:S02]  /*1a240*/  HFMA2 R107, -RZ, RZ, 0, 9.5367431640625e-07 ;  /* 0x00000010ff6b7431 */ /* 0x000fe400000001ff */
[----:B------:R-:W-:-:S04]  /*1a250*/  IMAD.MOV.U32 R102, RZ, RZ, R103 ;  /* 0x000000ffff667224 */ /* 0x000fc800078e0067 */
[----:B------:R-:W-:-:S05]  /*1a260*/  FADD.FTZ R102, R59, R102 ;  /* 0x000000663b667221 */ /* 0x000fca0000010000 */
[----:B------:R-:W-:-:S07]  /*1a270*/  MOV R106, R102 ;  /* 0x00000066006a7202 */ /* 0x000fce0000000f00 */
[----:B------:R-:W-:Y:S05]  /*1a280*/  WARPSYNC.COLLECTIVE R105, `(.L_x_7371) ;  /* 0x0000000069087348 */ /* 0x000fea0003c00000 */
[----:B------:R0:W1:Y:S02]  /*1a290*/  SHFL.BFLY P1, R103, R106, R107, R108 ;  /* 0x0c00006b6a677389 */ /* 0x000064000002006c */
[----:B01----:R-:W-:Y:S05]  /*1a2a0*/  ENDCOLLECTIVE ;  /* 0x000000000000791b */ /* 0x003fea0003800000 */
.L_x_7371:
[----:B------:R-:W-:Y:S05]  /*1a2b0*/  BRA `(.L_x_7372) ;  /* 0xffffffe800707947 */ /* 0x000fea000383ffff */
.L_x_7373:
        /* <DEDUP_REMOVED lines=12> */
.L_x_37259:


//--------------------- .text._ZN10layer_norm13ln_fwd_kernelINS_13Kernel_traitsIf13__nv_bfloat16S2_S2_fjLj1024ELj1ELj4ELj1ELj16ENS_18Kernel_traits_baseILj1024EfS2_S2_S2_fjLj128EEEEELb0ELb0ELb0ELb0EEEvNS_9FwdParamsE --------------------------
	.section	.text._ZN10layer_norm13ln_fwd_kernelINS_13Kernel_traitsIf13__nv_bfloat16S2_S2_fjLj1024ELj1ELj4ELj1ELj16ENS_18Kernel_traits_baseILj1024EfS2_S2_S2_fjLj128EEEEELb0ELb0ELb0ELb0EEEvNS_9FwdParamsE,"ax",@progbits
	.align	128
        .global         _ZN10layer_norm13ln_fwd_kernelINS_13Kernel_traitsIf13__nv_bfloat16S2_S2_fjLj1024ELj1ELj4ELj1ELj16ENS_18Kernel_traits_baseILj1024EfS2_S2_S2_fjLj128EEEEELb0ELb0ELb0ELb0EEEvNS_9FwdParamsE
        .type           _ZN10layer_norm13ln_fwd_kernelINS_13Kernel_traitsIf13__nv_bfloat16S2_S2_fjLj1024ELj1ELj4ELj1ELj16ENS_18Kernel_traits_baseILj1024EfS2_S2_S2_fjLj128EEEEELb0ELb0ELb0ELb0EEEvNS_9FwdParamsE,@function
        .size           _ZN10layer_norm13ln_fwd_kernelINS_13Kernel_traitsIf13__nv_bfloat16S2_S2_fjLj1024ELj1ELj4ELj1ELj16ENS_18Kernel_traits_baseILj1024EfS2_S2_S2_fjLj128EEEEELb0ELb0ELb0ELb0EEEvNS_9FwdParamsE,(.L_x_37260 - _ZN10layer_norm13ln_fwd_kernelINS_13Kernel_traitsIf13__nv_bfloat16S2_S2_fjLj1024ELj1ELj4ELj1ELj16ENS_18Kernel_traits_baseILj1024EfS2_S2_S2_fjLj128EEEEELb0ELb0ELb0ELb0EEEvNS_9FwdParamsE)
        .other          _ZN10layer_norm13ln_fwd_kernelINS_13Kernel_traitsIf13__nv_bfloat16S2_S2_fjLj1024ELj1ELj4ELj1ELj16ENS_18Kernel_traits_baseILj1024EfS2_S2_S2_fjLj128EEEEELb0ELb0ELb0ELb0EEEvNS_9FwdParamsE,@"STO_CUDA_ENTRY STV_DEFAULT"
_ZN10layer_norm13ln_fwd_kernelINS_13Kernel_traitsIf13__nv_bfloat16S2_S2_fjLj1024ELj1ELj4ELj1ELj16ENS_18Kernel_traits_baseILj1024EfS2_S2_S2_fjLj128EEEEELb0ELb0ELb0ELb0EEEvNS_9FwdParamsE:
.text._ZN10layer_norm13ln_fwd_kernelINS_13Kernel_traitsIf13__nv_bfloat16S2_S2_fjLj1024ELj1ELj4ELj1ELj16ENS_18Kernel_traits_baseILj1024EfS2_S2_S2_fjLj128EEEEELb0ELb0ELb0ELb0EEEvNS_9FwdParamsE:
        /* <DEDUP_REMOVED lines=34> */
[----:B------:R-:W-:Y:S02]  /*0220*/  @P1 IADD3 R17, PT, PT, R17, 0x20, RZ ;  /* 0x0000002011111810 */ /* 0x000fe40007ffe0ff */
[----:B------:R0:W5:Y:S01]  /*0230*/  @P1 LDG.E.128 R60, desc[UR6][R8.64+0x10] ;  /* 0x00001006083c1981 */ /* 0x000162000c1e1d00 */
[----:B------:R-:W1:Y:S03]  /*0240*/  @P0 LDC.64 R4, c[0x0][0x3d0] ;  /* 0x0000f400ff040b82 */ /* 0x000e660000000a00 */
[----:B------:R0:W5:Y:S01]  /*0250*/  @P1 LD.E.128 R56, desc[UR6][R10.64] ;  /* 0x000000060a381980 */ /* 0x000162000c101d00 */
[----:B---3--:R-:W-:-:S03]  /*0260*/  @P2 IMAD.WIDE.U32 R12, R17, 0x20, R12 ;  /* 0x00000020110c2825 */ /* 0x008fc600078e000c */
[----:B------:R0:W5:Y:S01]  /*0270*/  @P1 LD.E.128 R52, desc[UR6][R10.64+0x10] ;  /* 0x000010060a341980 */ /* 0x000162000c101d00 */
[----:B------:R-:W2:Y:S03]  /*0280*/  @P0 LDC.64 R6, c[0x0][0x438] ;  /* 0x00010e00ff060b82 */ /* 0x000ea60000000a00 */
[----:B------:R0:W5:Y:S01]  /*0290*/  @P2 LDG.E.128 R48, desc[UR6][R12.64] ;  /* 0x000000060c302981 */ /* 0x000162000c1e1d00 */
[----:B----4-:R-:W-:-:S03]  /*02a0*/  @P2 IMAD.WIDE.U32 R14, R17, 0x20, R14 ;  /* 0x00000020110e2825 */ /* 0x010fc600078e000e */
[----:B------:R0:W5:Y:S04]  /*02b0*/  @P2 LDG.E.128 R44, desc[UR6][R12.64+0x10] ;  /* 0x000010060c2c2981 */ /* 0x000168000c1e1d00 */
[----:B------:R0:W5:Y:S04]  /*02c0*/  @P2 LD.E.128 R40, desc[UR6][R14.64] ;  /* 0x000000060e282980 */ /* 0x000168000c101d00 */
[----:B------:R0:W5:Y:S01]  /*02d0*/  @P2 LD.E.128 R36, desc[UR6][R14.64+0x10] ;  /* 0x000010060e242980 */ /* 0x000162000c101d00 */
[----:B-1----:R-:W-:-:S05]  /*02e0*/  @P0 IMAD.WIDE.U32 R4, R2, 0x20, R4 ;  /* 0x0000002002040825 */ /* 0x002fca00078e0004 */
[----:B------:R0:W5:Y:S01]  /*02f0*/  @P0 LDG.E.128 R80, desc[UR6][R4.64] ;  /* 0x0000000604500981 */ /* 0x000162000c1e1d00 */
[----:B--2---:R-:W-:-:S03]  /*0300*/  @P0 IMAD.WIDE.U32 R6, R2, 0x20, R6 ;  /* 0x0000002002060825 */ /* 0x004fc600078e0006 */
[----:B------:R0:W5:Y:S04]  /*0310*/  @P0 LDG.E.128 R76, desc[UR6][R4.64+0x10] ;  /* 0x00001006044c0981 */ /* 0x000168000c1e1d00 */
[----:B------:R0:W5:Y:S04]  /*0320*/  @P0 LD.E.128 R72, desc[UR6][R6.64] ;  /* 0x0000000606480980 */ /* 0x000168000c101d00 */
[----:B------:R0:W5:Y:S01]  /*0330*/  @P0 LD.E.128 R68, desc[UR6][R6.64+0x10] ;  /* 0x0000100606440980 */ /* 0x000162000c101d00 */
[----:B------:R-:W-:Y:S02]  /*0340*/  ISETP.GE.U32.AND P0, PT, R3, 0x80, PT ;  /* 0x000000800300780c */ /* 0x000fe40003f06070 */
[----:B------:R-:W-:-:S11]  /*0350*/  @P2 IADD3 R17, PT, PT, R17, 0x20, RZ ;  /* 0x0000002011112810 */ /* 0x000fd60007ffe0ff */
[----:B0-----:R-:W-:Y:S05]  /*0360*/  @!P0 BRA `(.L_x_7376) ;  /* 0x0000000000c48947 */ /* 0x001fea0003800000 */
[----:B------:R-:W0:Y:S08]  /*0370*/  LDC.64 R4, c[0x0][0x3d0] ;  /* 0x0000f400ff047b82 */ /* 0x000e300000000a00 */
[----:B------:R-:W1:Y:S01]  /*0380*/  LDC.64 R6, c[0x0][0x438] ;  /* 0x00010e00ff067b82 */ /* 0x000e620000000a00 */
[----:B0-----:R-:W-:-:S05]  /*0390*/  IMAD.WIDE.U32 R4, R17, 0x20, R4 ;  /* 0x0000002011047825 */ /* 0x001fca00078e0004 */
[----:B------:R0:W5:Y:S01]  /*03a0*/  LDG.E.128 R32, desc[UR6][R4.64] ;  /* 0x0000000604207981 */ /* 0x000162000c1e1d00 */
[----:B-1----:R-:W-:-:S03]  /*03b0*/  IMAD.WIDE.U32 R6, R17, 0x20, R6 ;  /* 0x0000002011067825 */ /* 0x002fc600078e0006 */
[----:B------:R0:W5:Y:S04]  /*03c0*/  LDG.E.128 R28, desc[UR6][R4.64+0x10] ;  /* 0x00001006041c7981 */ /* 0x000168000c1e1d00 */
[----:B------:R0:W5:Y:S04]  /*03d0*/  LD.E.128 R24, desc[UR6][R6.64] ;  /* 0x0000000606187980 */ /* 0x000168000c101d00 */
[----:B------:R0:W5:Y:S01]  /*03e0*/  LD.E.128 R20, desc[UR6][R6.64+0x10] ;  /* 0x0000100606147980 */ /* 0x000162000c101d00 */
[----:B------:R-:W-:Y:S05]  /*03f0*/  BRA `(.L_x_7376) ;  /* 0x0000000000a07947 */ /* 0x000fea0003800000 */
.L_x_7375:
        /* <DEDUP_REMOVED lines=14> */
[----:B------:R-:W-:Y:S02]  /*04e0*/  @P2 IADD3 R15, PT, PT, R15, 0x20, RZ ;  /* 0x000000200f0f2810 */ /* 0x000fe40007ffe0ff */
[----:B------:R0:W5:Y:S04]  /*04f0*/  @P1 LDG.E.128 R60, desc[UR6][R4.64+0x10] ;  /* 0x00001006043c1981 */ /* 0x000168000c1e1d00 */
[----:B------:R0:W5:Y:S01]  /*0500*/  @P2 LDG.E.128 R48, desc[UR6][R10.64] ;  /* 0x000000060a302981 */ /* 0x000162000c1e1d00 */
[----:B---3--:R-:W-:-:S03]  /*0510*/  @P0 IMAD.WIDE.U32 R8, R2, 0x20, R6 ;  /* 0x0000002002080825 */ /* 0x008fc600078e0006 */
[----:B------:R0:W5:Y:S04]  /*0520*/  @P2 LDG.E.128 R44, desc[UR6][R10.64+0x10] ;  /* 0x000010060a2c2981 */ /* 0x000168000c1e1d00 */
[----:B------:R0:W5:Y:S01]  /*0530*/  @P0 LDG.E.128 R80, desc[UR6][R8.64] ;  /* 0x0000000608500981 */ /* 0x000162000c1e1d00 */
[----:B----4-:R-:W-:-:S03]  /*0540*/  @P3 IMAD.WIDE.U32 R6, R15, 0x20, R12 ;  /* 0x000000200f063825 */ /* 0x010fc600078e000c */
[----:B------:R0:W5:Y:S04]  /*0550*/  @P0 LDG.E.128 R76, desc[UR6][R8.64+0x10] ;  /* 0x00001006084c0981 */ /* 0x000168000c1e1d00 */
[----:B------:R0:W5:Y:S04]  /*0560*/  @P3 LDG.E.128 R32, desc[UR6][R6.64] ;  /* 0x0000000606203981 */ /* 0x000168000c1e1d00 */
[----:B------:R0:W5:Y:S01]  /*0570*/  @P3 LDG.E.128 R28, desc[UR6][R6.64+0x10] ;  /* 0x00001006061c3981 */ /* 0x000162000c1e1d00 */
[----:B------:R-:W-:Y:S02]  /*0580*/  CS2R R38, SRZ ;  /* 0x0000000000267805 */ /* 0x000fe4000001ff00 */
[----:B------:R-:W-:-:S02]  /*0590*/  CS2R R36, SRZ ;  /* 0x0000000000247805 */ /* 0x000fc4000001ff00 */
[----:B------:R-:W-:Y:S02]  /*05a0*/  CS2R R42, SRZ ;  /* 0x00000000002a7805 */ /* 0x000fe4000001ff00 */
[----:B------:R-:W-:Y:S02]  /*05b0*/  CS2R R40, SRZ ;  /* 0x0000000000287805 */ /* 0x000fe4000001ff00 */
[----:B------:R-:W-:Y:S02]  /*05c0*/  CS2R R54, SRZ ;  /* 0x0000000000367805 */ /* 0x000fe4000001ff00 */
[----:B------:R-:W-:Y:S02]  /*05d0*/  CS2R R52, SRZ ;  /* 0x0000000000347805 */ /* 0x000fe4000001ff00 */
[----:B------:R-:W-:Y:S02]  /*05e0*/  CS2R R58, SRZ ;  /* 0x00000000003a7805 */ /* 0x000fe4000001ff00 */
[----:B------:R-:W-:-:S02]  /*05f0*/  CS2R R56, SRZ ;  /* 0x0000000000387805 */ /* 0x000fc4000001ff00 */
[----:B------:R-:W-:Y:S02]  /*0600*/  CS2R R70, SRZ ;  /* 0x0000000000467805 */ /* 0x000fe4000001ff00 */
[----:B------:R-:W-:Y:S02]  /*0610*/  CS2R R68, SRZ ;  /* 0x0000000000447805 */ /* 0x000fe4000001ff00 */
[----:B------:R-:W-:Y:S02]  /*0620*/  CS2R R74, SRZ ;  /* 0x00000000004a7805 */ /* 0x000fe4000001ff00 */
[----:B------:R-:W-:Y:S02]  /*0630*/  CS2R R72, SRZ ;  /* 0x0000000000487805 */ /* 0x000fe4000001ff00 */
[----:B------:R-:W-:Y:S02]  /*0640*/  @P3 CS2R R22, SRZ ;  /* 0x0000000000163805 */ /* 0x000fe4000001ff00 */
[----:B------:R-:W-:-:S02]  /*0650*/  @P3 CS2R R20, SRZ ;  /* 0x0000000000143805 */ /* 0x000fc4000001ff00 */
[----:B------:R-:W-:Y:S02]  /*0660*/  @P3 CS2R R26, SRZ ;  /* 0x00000000001a3805 */ /* 0x000fe4000001ff00 */
[----:B0-----:R-:W-:-:S07]  /*0670*/  @P3 CS2R R24, SRZ ;  /* 0x0000000000183805 */ /* 0x001fce000001ff00 */
.L_x_7376:
[----:B------:R-:W-:Y:S05]  /*0680*/  BSYNC.RECONVERGENT B0 ;  /* 0x0000000000007941 */ /* 0x000fea0003800200 */
.L_x_7374:
[----:B------:R-:W1:Y:S02]  /*0690*/  LDCU UR4, c[0x0][0x384] ;  /* 0x00007080ff0477ac */ /* 0x000e640008000800 */
[----:B-1----:R-:W-:-:S13]  /*06a0*/  ISETP.GE.AND P0, PT, R0, UR4, PT ;  /* 0x0000000400007c0c */ /* 0x002fda000bf06270 */
[----:B------:R-:W-:Y:S05]  /*06b0*/  @P0 EXIT ;  /* 0x000000000000094d */ /* 0x000fea0003800000 */
[----:B------:R-:W1:Y:S01]  /*06c0*/  LDCU.U8 UR4, c[0x0][0x410] ;  /* 0x00008200ff0477ac */ /* 0x000e620008000000 */
[----:B------:R-:W-:Y:S01]  /*06d0*/  UISETP.NE.U32.AND UP1, UPT, UR8, URZ, UPT ;  /* 0x000000ff0800728c */ /* 0x000fe2000bf25070 */
[----:B------:R-:W2:Y:S03]  /*06e0*/  LDCU UR10, c[0x0][0x388] ;  /* 0x00007100ff0a77ac */ /* 0x000ea60008000800 */
[----:B------:R-:W-:Y:S01]  /*06f0*/  UISETP.NE.AND.EX UP1, UPT, UR9, URZ, UPT, UP1 ;  /* 0x000000ff0900728c */ /* 0x000fe2000bf25310 */
[----:B------:R-:W3:Y:S05]  /*0700*/  LDCU UR8, c[0x0][0x448] ;  /* 0x00008900ff0877ac */ /* 0x000eea0008000800 */
[----:B------:R-:W-:Y:S01]  /*0710*/  PLOP3.LUT P1, PT, PT, PT, UP1, 0x80, 0x8 ;  /* 0x000000000008781c */ /* 0x000fe20003f2f018 */
[----:B------:R-:W4:Y:S01]  /*0720*/  LDCU.64 UR12, c[0x0][0x3a0] ;  /* 0x00007400ff0c77ac */ /* 0x000f220008000a00 */
[----:B------:R-:W0:Y:S01]  /*0730*/  LDCU.64 UR14, c[0x0][0x3e0] ;  /* 0x00007c00ff0e77ac */ /* 0x000e220008000a00 */
[----:B-1----:R-:W-:-:S11]  /*0740*/  UISETP.NE.AND UP2, UPT, UR4, URZ, UPT ;  /* 0x000000ff0400728c */ /* 0x002fd6000bf45270 */
.L_x_7406:
[----:B------:R-:W1:Y:S02]  /*0750*/  @P1 LDC.64 R84, c[0x0][0x3e0] ;  /* 0x0000f800ff541b82 */ /* 0x000e640000000a00 */
[----:B-1----:R-:W-:-:S06]  /*0760*/  @P1 IMAD.WIDE R84, R0, 0x2, R84 ;  /* 0x0000000200541825 */ /* 0x002fcc00078e0254 */
[----:B------:R-:W3:Y:S01]  /*0770*/  @P1 LDG.E.U16 R84, desc[UR6][R84.64] ;  /* 0x0000000654541981 */ /* 0x000ee2000c1e1500 */
[----:B--2---:R-:W-:Y:S01]  /*0780*/  IMAD R86, R0, UR10, RZ ;  /* 0x0000000a00567c24 */ /* 0x004fe2000f8e02ff */
[----:B------:R-:W-:Y:S01]  /*0790*/  ISETP.GE.U32.AND P0, PT, R3, 0x20, PT ;  /* 0x000000200300780c */ /* 0x000fe20003f06070 */
[----:B------:R-:W-:Y:S01]  /*07a0*/  HFMA2 R109, -RZ, RZ, 1.875, 0 ;  /* 0x3f800000ff6d7431 */ /* 0x000fe200000001ff */
[----:B------:R-:W-:Y:S02]  /*07b0*/  BSSY.RECONVERGENT B0, `(.L_x_7377) ;  /* 0x000006d000007945 */ /* 0x000fe40003800200 */
[----:B------:R-:W-:-:S04]  /*07c0*/  SHF.R.S32.HI R87, RZ, 0x1f, R86 ;  /* 0x0000001fff577819 */ /* 0x000fc80000011456 */
[----:B------:R-:W-:-:S04]  /*07d0*/  LEA.HI R87, R87, R86, RZ, 0x3 ;  /* 0x0000005657577211 */ /* 0x000fc800078f18ff */
[----:B------:R-:W-:-:S04]  /*07e0*/  LEA.HI.SX32 R92, R87, R2, 0x1d ;  /* 0x00000002575c7211 */ /* 0x000fc800078feaff */
[----:B------:R-:W-:Y:S02]  /*07f0*/  MOV R110, R92 ;  /* 0x0000005c006e7202 */ /* 0x000fe40000000f00 */
[----:B---3--:R-:W-:Y:S01]  /*0800*/  @P1 SHF.L.U32 R109, R84, 0x10, RZ ;  /* 0x00000010546d1819 */ /* 0x008fe200000006ff */
[----:B------:R-:W-:Y:S06]  /*0810*/  @!P0 BRA `(.L_x_7378) ;  /* 0x0000000400988947 */ /* 0x000fec0003800000 */
[----:B------:R-:W1:Y:S02]  /*0820*/  LDC.64 R12, c[0x0][0x390] ;  /* 0x0000e400ff0c7b82 */ /* 0x000e640000000a00 */
[----:B-1----:R-:W-:-:S06]  /*0830*/  IMAD.WIDE.U32 R12, R92, 0x10, R12 ;  /* 0x000000105c0c7825 */ /* 0x002fcc00078e000c */
[----:B------:R-:W5:Y:S01]  /*0840*/  LDG.E.128 R12, desc[UR6][R12.64] ;  /* 0x000000060c0c7981 */ /* 0x000f62000c1e1d00 */
[----:B----4-:R-:W-:-:S04]  /*0850*/  UISETP.NE.U32.AND UP1, UPT, UR12, URZ, UPT ;  /* 0x000000ff0c00728c */ /* 0x010fc8000bf25070 */
[----:B------:R-:W-:-:S09]  /*0860*/  UISETP.NE.AND.EX UP1, UPT, UR13, URZ, UPT, UP1 ;  /* 0x000000ff0d00728c */ /* 0x000fd2000bf25310 */
[----:B------:R-:W-:Y:S05]  /*0870*/  BRA.U !UP1, `(.L_x_7379) ;  /* 0x0000000109a07547 */ /* 0x000fea000b800000 */
[----:B------:R-:W1:Y:S02]  /*0880*/  LDC.64 R16, c[0x0][0x3a0] ;  /* 0x0000e800ff107b82 */ /* 0x000e640000000a00 */
[----:B-1----:R-:W-:-:S06]  /*0890*/  IMAD.WIDE.U32 R16, R92, 0x10, R16 ;  /* 0x000000105c107825 */ /* 0x002fcc00078e0010 */
        /* <DEDUP_REMOVED lines=16> */
[C---:B------:R-:W-:Y:S02]  /*09a0*/  SHF.L.U32 R89, R18.reuse, 0x10, RZ ;  /* 0x0000001012597819 */ /* 0x040fe400000006ff */
[----:B------:R-:W-:Y:S01]  /*09b0*/  PRMT R88, R18, 0x7632, R88 ;  /* 0x0000763212587816 */ /* 0x000fe20000000058 */
[-C--:B------:R-:W-:Y:S01]  /*09c0*/  FFMA.FTZ R13, R86, R109.reuse, R17 ;  /* 0x0000006d560d7223 */ /* 0x080fe20000010011 */
[----:B------:R-:W-:Y:S01]  /*09d0*/  PRMT R111, R19, 0x7632, R111 ;  /* 0x00007632136f7816 */ /* 0x000fe2000000006f */
[----:B------:R-:W-:Y:S01]  /*09e0*/  FFMA.FTZ R14, R14, R109, R89 ;  /* 0x0000006d0e0e7223 */ /* 0x000fe20000010059 */
[----:B------:R-:W-:-:S02]  /*09f0*/  SHF.L.U32 R86, R91, 0x10, RZ ;  /* 0x000000105b567819 */ /* 0x000fc400000006ff */
[----:B------:R-:W-:Y:S02]  /*0a00*/  SHF.L.U32 R19, R19, 0x10, RZ ;  /* 0x0000001013137819 */ /* 0x000fe400000006ff */
[----:B------:R-:W-:Y:S02]  /*0a10*/  SHF.L.U32 R18, R87, 0x10, RZ ;  /* 0x0000001057127819 */ /* 0x000fe400000006ff */
[----:B------:R-:W-:Y:S02]  /*0a20*/  SHF.L.U32 R111, R111, 0x10, RZ ;  /* 0x000000106f6f7819 */ /* 0x000fe400000006ff */
[----:B------:R-:W-:Y:S02]  /*0a30*/  SHF.L.U32 R89, R88, 0x10, RZ ;  /* 0x0000001058597819 */ /* 0x000fe400000006ff */
[----:B------:R-:W-:Y:S01]  /*0a40*/  SHF.L.U32 R17, R16, 0x10, RZ ;  /* 0x0000001010117819 */ /* 0x000fe200000006ff */
[-C--:B------:R-:W-:Y:S01]  /*0a50*/  FFMA.FTZ R88, R86, R109.reuse, R111 ;  /* 0x0000006d56587223 */ /* 0x080fe2000001006f */
[----:B------:R-:W-:Y:S01]  /*0a60*/  SHF.L.U32 R91, R15, 0x10, RZ ;  /* 0x000000100f5b7819 */ /* 0x000fe200000006ff */
[-C--:B------:R-:W-:Y:S01]  /*0a70*/  FFMA.FTZ R15, R110, R109.reuse, R19 ;  /* 0x0000006d6e0f7223 */ /* 0x080fe20000010013 */
[-C--:B------:R-:W-:Y:S01]  /*0a80*/  FFMA.FTZ R89, R18, R109.reuse, R89 ;  /* 0x0000006d12597223 */ /* 0x080fe20000010059 */
[----:B------:R-:W-:-:S02]  /*0a90*/  FFMA.FTZ R90, R90, R109, R17 ;  /* 0x0000006d5a5a7223 */ /* 0x000fc40000010011 */
[----:B------:R-:W-:Y:S01]  /*0aa0*/  FFMA.FTZ R91, R84, R109, R91 ;  /* 0x0000006d545b7223 */ /* 0x000fe2000001005b */
[----:B------:R-:W-:Y:S02]  /*0ab0*/  F2FP.BF16.F32.PACK_AB R19, R88, R15 ;  /* 0x0000000f5813723e */ /* 0x000fe400000010ff */
[----:B------:R-:W-:Y:S02]  /*0ac0*/  F2FP.BF16.F32.PACK_AB R18, R89, R14 ;  /* 0x0000000e5912723e */ /* 0x000fe400000010ff */
[----:B------:R-:W-:Y:S02]  /*0ad0*/  F2FP.BF16.F32.PACK_AB R17, R90, R13 ;  /* 0x0000000d5a11723e */ /* 0x000fe400000010ff */
[----:B------:R-:W-:Y:S01]  /*0ae0*/  F2FP.BF16.F32.PACK_AB R16, R91, R12 ;  /* 0x0000000c5b10723e */ /* 0x000fe200000010ff */
[----:B------:R-:W-:Y:S06]  /*0af0*/  BRA `(.L_x_7380) ;  /* 0x0000000000c47947 */ /* 0x000fec0003800000 */
.L_x_7379:
[----:B0-----:R-:W-:-:S04]  /*0b00*/  UISETP.NE.U32.AND UP1, UPT, UR14, URZ, UPT ;  /* 0x000000ff0e00728c */ /* 0x001fc8000bf25070 */
        /* <DEDUP_REMOVED lines=8> */
[----:B------:R-:W-:Y:S02]  /*0b90*/  PRMT R84, R15, 0x7632, R84 ;  /* 0x000076320f547816 */ /* 0x000fe40000000054 */
        /* <DEDUP_REMOVED lines=12> */
[-C--:B------:R-:W-:Y:S01]  /*0c60*/  FMUL.FTZ R89, R18, R109.reuse ;  /* 0x0000006d12597220 */ /* 0x080fe20000410000 */
[----:B------:R-:W-:Y:S01]  /*0c70*/  F2FP.BF16.F32.PACK_AB R16, R91, R12 ;  /* 0x0000000c5b10723e */ /* 0x000fe200000010ff */
[----:B------:R-:W-:Y:S01]  /*0c80*/  FMUL.FTZ R90, R90, R109 ;  /* 0x0000006d5a5a7220 */ /* 0x000fe20000410000 */
[----:B------:R-:W-:Y:S02]  /*0c90*/  F2FP.BF16.F32.PACK_AB R19, R88, R15 ;  /* 0x0000000f5813723e */ /* 0x000fe400000010ff */
[----:B------:R-:W-:Y:S02]  /*0ca0*/  F2FP.BF16.F32.PACK_AB R18, R89, R14 ;  /* 0x0000000e5912723e */ /* 0x000fe400000010ff */
[----:B------:R-:W-:Y:S01]  /*0cb0*/  F2FP.BF16.F32.PACK_AB R17, R90, R13 ;  /* 0x0000000d5a11723e */ /* 0x000fe200000010ff */
[----:B------:R-:W-:Y:S06]  /*0cc0*/  BRA `(.L_x_7380) ;  /* 0x0000000000507947 */ /* 0x000fec0003800000 */
.L_x_7381:
        /* <DEDUP_REMOVED lines=20> */
.L_x_7380:
[----:B------:R-:W1:Y:S01]  /*0e10*/  @UP0 LDCU.64 UR4, c[0x0][0x3a8] ;  /* 0x00007500ff0407ac */ /* 0x000e620008000a00 */
[----:B------:R-:W-:Y:S01]  /*0e20*/  PLOP3.LUT P2, PT, PT, PT, UP0, 0x80, 0x8 ;  /* 0x000000000008781c */ /* 0x000fe20003f4f008 */
[----:B------:R-:W-:Y:S01]  /*0e30*/  HFMA2 R85, -RZ, RZ, 0, 9.5367431640625e-07 ;  /* 0x00000010ff557431 */ /* 0x000fe200000001ff */
[----:B------:R-:W-:Y:S02]  /*0e40*/  PLOP3.LUT P3, PT, PT, PT, UP0, 0x80, 0x8 ;  /* 0x000000000008781c */ /* 0x000fe40003f6f008 */
[----:B------:R-:W-:-:S09]  /*0e50*/  IADD3 R110, PT, PT, R92, 0x20, RZ ;  /* 0x000000205c6e7810 */ /* 0x000fd20007ffe0ff */
[----:B-1----:R-:W-:-:S05]  /*0e60*/  @P2 IMAD.WIDE.U32 R84, R92, R85, UR4 ;  /* 0x000000045c542e25 */ /* 0x002fca000f8e0055 */
[----:B------:R1:W-:Y:S02]  /*0e70*/  @P3 STG.E.128 desc[UR6][R84.64], R16 ;  /* 0x0000001054003986 */ /* 0x0003e4000c101d06 */
.L_x_7378:
[----:B0---4-:R-:W-:Y:S05]  /*0e80*/  BSYNC.RECONVERGENT B0 ;  /* 0x0000000000007941 */ /* 0x011fea0003800200 */
.L_x_7377:
[----:B------:R-:W-:Y:S01]  /*0e90*/  ISETP.GE.U32.AND P2, PT, R3, 0x40, PT ;  /* 0x000000400300780c */ /* 0x000fe20003f46070 */
[----:B------:R-:W-:Y:S03]  /*0ea0*/  BSSY.RECONVERGENT B0, `(.L_x_7382) ;  /* 0x0000068000007945 */ /* 0x000fe60003800200 */
[----:B-1----:R-:W-:-:S09]  /*0eb0*/  P2R R84, PR, RZ, 0x4 ;  /* 0x00000004ff547803 */ /* 0x002fd20000000000 */
        /* <DEDUP_REMOVED lines=25> */
[----:B------:R-:W-:Y:S02]  /*1050*/  PRMT R84, R10, 0x7632, R84 ;  /* 0x000076320a547816 */ /* 0x000fe40000000054 */
[C---:B------:R-:W-:Y:S01]  /*1060*/  PRMT R87, R11.reuse, 0x7632, R87 ;  /* 0x000076320b577816 */ /* 0x040fe20000000057 */
[----:B------:R-:W-:Y:S01]  /*1070*/  FFMA.FTZ R5, R18, R109, R9 ;  /* 0x0000006d12057223 */ /* 0x000fe20000010009 */
[----:B------:R-:W-:Y:S02]  /*1080*/  SHF.L.U32 R85, R10, 0x10, RZ ;  /* 0x000000100a557819 */ /* 0x000fe400000006ff */
[----:B------:R-:W-:-:S02]  /*1090*/  SHF.L.U32 R111, R11, 0x10, RZ ;  /* 0x000000100b6f7819 */ /* 0x000fc400000006ff */
[----:B------:R-:W-:Y:S01]  /*10a0*/  SHF.L.U32 R10, R17, 0x10, RZ ;  /* 0x00000010110a7819 */ /* 0x000fe200000006ff */
[-C--:B------:R-:W-:Y:S01]  /*10b0*/  FFMA.FTZ R6, R6, R109.reuse, R85 ;  /* 0x0000006d06067223 */ /* 0x080fe20000010055 */
        /* <DEDUP_REMOVED lines=15> */
.L_x_7384:
[----:B------:R-:W-:-:S04]  /*11b0*/  UISETP.NE.U32.AND UP1, UPT, UR14, URZ, UPT ;  /* 0x000000ff0e00728c */ /* 0x000fc8000bf25070 */
[----:B------:R-:W-:-:S09]  /*11c0*/  UISETP.NE.AND.EX UP1, UPT, UR15, URZ, UPT, UP1 ;  /* 0x000000ff0f00728c */ /* 0x000fd2000bf25310 */
[----:B------:R-:W-:Y:S05]  /*11d0*/  BRA.U UP1, `(.L_x_7386) ;  /* 0x0000000101547547 */ /* 0x000fea000b800000 */
        /* <DEDUP_REMOVED lines=21> */
.L_x_7386:
        /* <DEDUP_REMOVED lines=24> */
.L_x_7385:
[----:B------:R-:W0:Y:S01]  /*14b0*/  @UP0 LDCU.64 UR4, c[0x0][0x3a8] ;  /* 0x00007500ff0407ac */ /* 0x000e220008000a00 */
[----:B------:R-:W-:Y:S02]  /*14c0*/  PLOP3.LUT P2, PT, PT, PT, UP0, 0x80, 0x8 ;  /* 0x000000000008781c */ /* 0x000fe40003f4f008 */
[----:B------:R-:W-:Y:S02]  /*14d0*/  PLOP3.LUT P3, PT, PT, PT, UP0, 0x80, 0x8 ;  /* 0x000000000008781c */ /* 0x000fe40003f6f008 */
[----:B------:R-:W-:-:S09]  /*14e0*/  MOV R85, 0x10 ;  /* 0x0000001000557802 */ /* 0x000fd20000000f00 */
[C---:B0-----:R-:W-:Y:S01]  /*14f0*/  @P2 IMAD.WIDE.U32 R84, R110.reuse, R85, UR4 ;  /* 0x000000046e542e25 */ /* 0x041fe2000f8e0055 */
[----:B------:R-:W-:-:S04]  /*1500*/  IADD3 R110, PT, PT, R110, 0x20, RZ ;  /* 0x000000206e6e7810 */ /* 0x000fc80007ffe0ff */
[----:B------:R0:W-:Y:S03]  /*1510*/  @P3 STG.E.128 desc[UR6][R84.64], R16 ;  /* 0x0000001054003986 */ /* 0x0001e6000c101d06 */
.L_x_7383:
[----:B------:R-:W-:Y:S05]  /*1520*/  BSYNC.RECONVERGENT B0 ;  /* 0x0000000000007941 */ /* 0x000fea0003800200 */
.L_x_7382:
        /* <DEDUP_REMOVED lines=17> */
[----:B------:R-:W-:Y:S02]  /*1640*/  PRMT R94, R84, 0x7632, R94 ;  /* 0x00007632545e7816 */ /* 0x000fe4000000005e */
[----:B------:R-:W-:-:S02]  /*1650*/  PRMT R99, R86, 0x7632, R99 ;  /* 0x0000763256637816 */ /* 0x000fc40000000063 */
[----:B------:R-:W-:Y:S02]  /*1660*/  SHF.L.U32 R84, R84, 0x10, RZ ;  /* 0x0000001054547819 */ /* 0x000fe400000006ff */
[----:B------:R-:W-:Y:S02]  /*1670*/  SHF.L.U32 R86, R86, 0x10, RZ ;  /* 0x0000001056567819 */ /* 0x000fe400000006ff */
[----:B------:R-:W-:Y:S02]  /*1680*/  SHF.L.U32 R94, R94, 0x10, RZ ;  /* 0x000000105e5e7819 */ /* 0x000fe400000006ff */
[----:B------:R-:W-:Y:S02]  /*1690*/  SHF.L.U32 R96, R96, 0x10, RZ ;  /* 0x0000001060607819 */ /* 0x000fe400000006ff */
[----:B------:R-:W-:Y:S02]  /*16a0*/  SHF.L.U32 R100, R100, 0x10, RZ ;  /* 0x0000001064647819 */ /* 0x000fe400000006ff */
[----:B--2---:R-:W-:-:S02]  /*16b0*/  PRMT R85, R16, 0x7632, R85 ;  /* 0x0000763210557816 */ /* 0x004fc40000000055 */
[----:B------:R-:W-:Y:S02]  /*16c0*/  SHF.L.U32 R93, R16, 0x10, RZ ;  /* 0x00000010105d7819 */ /* 0x000fe400000006ff */
[C---:B------:R-:W-:Y:S02]  /*16d0*/  PRMT R16, R17.reuse, 0x7632, R16 ;  /* 0x0000763211107816 */ /* 0x040fe40000000010 */
[----:B------:R-:W-:Y:S01]  /*16e0*/  SHF.L.U32 R17, R17, 0x10, RZ ;  /* 0x0000001011117819 */ /* 0x000fe200000006ff */
[-C--:B------:R-:W-:Y:S01]  /*16f0*/  FFMA.FTZ R93, R84, R109.reuse, R93 ;  /* 0x0000006d545d7223 */ /* 0x080fe2000001005d */
[C---:B------:R-:W-:Y:S02]  /*1700*/  PRMT R87, R18.reuse, 0x7632, R87 ;  /* 0x0000763212577816 */ /* 0x040fe40000000057 */
[----:B------:R-:W-:Y:S01]  /*1710*/  SHF.L.U32 R97, R18, 0x10, RZ ;  /* 0x0000001012617819 */ /* 0x000fe200000006ff */
[----:B------:R-:W-:Y:S01]  /*1720*/  FFMA.FTZ R95, R98, R109, R17 ;  /* 0x0000006d625f7223 */ /* 0x000fe20000010011 */
[----:B------:R-:W-:-:S02]  /*1730*/  PRMT R18, R19, 0x7632, R18 ;  /* 0x0000763213127816 */ /* 0x000fc40000000012 */
[----:B------:R-:W-:Y:S01]  /*1740*/  SHF.L.U32 R19, R19, 0x10, RZ ;  /* 0x0000001013137819 */ /* 0x000fe200000006ff */
[-C--:B------:R-:W-:Y:S01]  /*1750*/  FFMA.FTZ R97, R86, R109.reuse, R97 ;  /* 0x0000006d56617223 */ /* 0x080fe20000010061 */
[----:B------:R-:W-:Y:S02]  /*1760*/  SHF.L.U32 R98, R99, 0x10, RZ ;  /* 0x0000001063627819 */ /* 0x000fe400000006ff */
[----:B------:R-:W-:Y:S01]  /*1770*/  SHF.L.U32 R111, R18, 0x10, RZ ;  /* 0x00000010126f7819 */ /* 0x000fe200000006ff */
[-C--:B------:R-:W-:Y:S01]  /*1780*/  FFMA.FTZ R99, R112, R109.reuse, R19 ;  /* 0x0000006d70637223 */ /* 0x080fe20000010013 */
[----:B------:R-:W-:Y:S02]  /*1790*/  SHF.L.U32 R87, R87, 0x10, RZ ;  /* 0x0000001057577819 */ /* 0x000fe400000006ff */
        /* <DEDUP_REMOVED lines=11> */
.L_x_7389:
        /* <DEDUP_REMOVED lines=24> */
.L_x_7391:
[C---:B-----5:R-:W-:Y:S02]  /*19d0*/  PRMT R17, R85.reuse, 0x7632, R17 ;  /* 0x0000763255117816 */ /* 0x060fe40000000011 */
[----:B------:R-:W-:Y:S02]  /*19e0*/  SHF.L.U32 R18, R85, 0x10, RZ ;  /* 0x0000001055127819 */ /* 0x000fe400000006ff */
[----:B------:R-:W-:Y:S02]  /*19f0*/  PRMT R16, R84, 0x7632, R16 ;  /* 0x0000763254107816 */ /* 0x000fe40000000010 */
        /* <DEDUP_REMOVED lines=21> */
.L_x_7390:
[----:B------:R-:W0:Y:S01]  /*1b50*/  @UP0 LDCU.64 UR4, c[0x0][0x3a8] ;  /* 0x00007500ff0407ac */ /* 0x000e220008000a00 */
[----:B------:R-:W-:Y:S01]  /*1b60*/  PLOP3.LUT P2, PT, PT, PT, UP0, 0x80, 0x8 ;  /* 0x000000000008781c */ /* 0x000fe20003f4f008 */
[----:B------:R-:W-:Y:S01]  /*1b70*/  HFMA2 R85, -RZ, RZ, 0, 9.5367431640625e-07 ;  /* 0x00000010ff557431 */ /* 0x000fe200000001ff */
[----:B------:R-:W-:-:S11]  /*1b80*/  PLOP3.LUT P3, PT, PT, PT, UP0, 0x80, 0x8 ;  /* 0x000000000008781c */ /* 0x000fd60003f6f008 */
[C---:B0-----:R-:W-:Y:S01]  /*1b90*/  @P2 IMAD.WIDE.U32 R84, R110.reuse, R85, UR4 ;  /* 0x000000046e542e25 */ /* 0x041fe2000f8e0055 */
[----:B------:R-:W-:-:S04]  /*1ba0*/  IADD3 R110, PT, PT, R110, 0x20, RZ ;  /* 0x000000206e6e7810 */ /* 0x000fc80007ffe0ff */
[----:B------:R0:W-:Y:S03]  /*1bb0*/  @P3 STG.E.128 desc[UR6][R84.64], R16 ;  /* 0x0000001054003986 */ /* 0x0001e6000c101d06 */
.L_x_7388:
[----:B------:R-:W-:Y:S05]  /*1bc0*/  BSYNC.RECONVERGENT B0 ;  /* 0x0000000000007941 */ /* 0x000fea0003800200 */
.L_x_7387:
        /* <DEDUP_REMOVED lines=13> */
[----:B-----5:R-:W-:Y:S02]  /*1ca0*/  SHF.L.U32 R108, R87, 0x10, RZ ;  /* 0x00000010576c7819 */ /* 0x020fe400000006ff */
[----:B------:R-:W-:Y:S02]  /*1cb0*/  SHF.L.U32 R102, R85, 0x10, RZ ;  /* 0x0000001055667819 */ /* 0x000fe400000006ff */
[----:B------:R-:W-:Y:S02]  /*1cc0*/  PRMT R106, R87, 0x7632, R106 ;  /* 0x00007632576a7816 */ /* 0x000fe4000000006a */
        /* <DEDUP_REMOVED lines=8> */
[----:B------:R-:W-:-:S02]  /*1d50*/  PRMT R19, R16, 0x7632, R19 ;  /* 0x0000763210137816 */ /* 0x000fc40000000013 */
[----:B------:R-:W-:Y:S01]  /*1d60*/  SHF.L.U32 R101, R16, 0x10, RZ ;  /* 0x0000001010657819 */ /* 0x000fe200000006ff */
[-C--:B------:R-:W-:Y:S01]  /*1d70*/  FFMA.FTZ R107, R108, R109.reuse, R107 ;  /* 0x0000006d6c6b7223 */ /* 0x080fe2000001006b */
[C---:B------:R-:W-:Y:S02]  /*1d80*/  PRMT R16, R17.reuse, 0x7632, R16 ;  /* 0x0000763211107816 */ /* 0x040fe40000000010 */
[----:B------:R-:W-:Y:S01]  /*1d90*/  SHF.L.U32 R17, R17, 0x10, RZ ;  /* 0x0000001011117819 */ /* 0x000fe200000006ff */
[-C--:B------:R-:W-:Y:S01]  /*1da0*/  FFMA.FTZ R101, R84, R109.reuse, R101 ;  /* 0x0000006d54657223 */ /* 0x080fe20000010065 */
[----:B------:R-:W-:Y:S02]  /*1db0*/  PRMT R105, R18, 0x7632, R105 ;  /* 0x0000763212697816 */ /* 0x000fe40000000069 */
[----:B------:R-:W-:Y:S01]  /*1dc0*/  SHF.L.U32 R108, R106, 0x10, RZ ;  /* 0x000000106a6c7819 */ /* 0x000fe200000006ff */
[----:B------:R-:W-:Y:S01]  /*1dd0*/  FFMA.FTZ R103, R102, R109, R17 ;  /* 0x0000006d66677223 */ /* 0x000fe20000010011 */
[----:B------:R-:W-:-:S02]  /*1de0*/  SHF.L.U32 R102, R87, 0x10, RZ ;  /* 0x0000001057667819 */ /* 0x000fc400000006ff */
[----:B------:R-:W-:Y:S02]  /*1df0*/  SHF.L.U32 R106, R85, 0x10, RZ ;  /* 0x00000010556a7819 */ /* 0x000fe400000006ff */
[----:B------:R-:W-:Y:S02]  /*1e00*/  SHF.L.U32 R111, R18, 0x10, RZ ;  /* 0x00000010126f7819 */ /* 0x000fe400000006ff */
[----:B------:R-:W-:Y:S02]  /*1e10*/  SHF.L.U32 R87, R112, 0x10, RZ ;  /* 0x0000001070577819 */ /* 0x000fe400000006ff */
[----:B------:R-:W-:Y:S01]  /*1e20*/  SHF.L.U32 R85, R105, 0x10, RZ ;  /* 0x0000001069557819 */ /* 0x000fe200000006ff */
[-C--:B------:R-:W-:Y:S01]  /*1e30*/  FFMA.FTZ R105, R86, R109.reuse, R111 ;  /* 0x0000006d56697223 */ /* 0x080fe2000001006f */
[----:B------:R-:W-:Y:S01]  /*1e40*/  SHF.L.U32 R17, R16, 0x10, RZ ;  /* 0x0000001010117819 */ /* 0x000fe200000006ff */
[-C--:B------:R-:W-:Y:S01]  /*1e50*/  FFMA.FTZ R108, R108, R109.reuse, R87 ;  /* 0x0000006d6c6c7223 */ /* 0x080fe20000010057 */
[----:B------:R-:W-:Y:S01]  /*1e60*/  SHF.L.U32 R19, R19, 0x10, RZ ;  /* 0x0000001013137819 */ /* 0x000fe200000006ff */
[----:B------:R-:W-:-:S02]  /*1e70*/  FFMA.FTZ R106, R106, R109, R85 ;  /* 0x0000006d6a6a7223 */ /* 0x000fc40000010055 */
[-C--:B------:R-:W-:Y:S02]  /*1e80*/  FFMA.FTZ R104, R104, R109.reuse, R17 ;  /* 0x0000006d68687223 */ /* 0x080fe40000010011 */
[----:B------:R-:W-:Y:S01]  /*1e90*/  FFMA.FTZ R102, R102, R109, R19 ;  /* 0x0000006d66667223 */ /* 0x000fe20000010013 */
[----:B------:R-:W-:Y:S02]  /*1ea0*/  F2FP.BF16.F32.PACK_AB R19, R108, R107 ;  /* 0x0000006b6c13723e */ /* 0x000fe400000010ff */
[----:B------:R-:W-:Y:S02]  /*1eb0*/  F2FP.BF16.F32.PACK_AB R18, R106, R105 ;  /* 0x000000696a12723e */ /* 0x000fe400000010ff */
[----:B------:R-:W-:Y:S02]  /*1ec0*/  F2FP.BF16.F32.PACK_AB R17, R104, R103 ;  /* 0x000000676811723e */ /* 0x000fe400000010ff */
[----:B------:R-:W-:Y:S01]  /*1ed0*/  F2FP.BF16.F32.PACK_AB R16, R102, R101 ;  /* 0x000000656610723e */ /* 0x000fe200000010ff */
[----:B------:R-:W-:Y:S06]  /*1ee0*/  BRA `(.L_x_7395) ;  /* 0x0000000000c07947 */ /* 0x000fec0003800000 */
.L_x_7394:
        /* <DEDUP_REMOVED lines=24> */
.L_x_7396:
[----:B-----5:R-:W-:Y:S02]  /*2070*/  PRMT R101, R87, 0x7632, R101 ;  /* 0x0000763257657816 */ /* 0x020fe40000000065 */
[----:B------:R-:W-:Y:S02]  /*2080*/  PRMT R16, R84, 0x7632, R16 ;  /* 0x0000763254107816 */ /* 0x000fe40000000010 */
[----:B------:R-:W-:Y:S02]  /*2090*/  PRMT R17, R85, 0x7632, R17 ;  /* 0x0000763255117816 */ /* 0x000fe40000000011 */
[----:B------:R-:W-:Y:S02]  /*20a0*/  PRMT R19, R86, 0x7632, R19 ;  /* 0x0000763256137816 */ /* 0x000fe40000000013 */
[----:B------:R-:W-:Y:S02]  /*20b0*/  SHF.L.U32 R102, R87, 0x10, RZ ;  /* 0x0000001057667819 */ /* 0x000fe400000006ff */
[----:B------:R-:W-:-:S02]  /*20c0*/  SHF.L.U32 R84, R84, 0x10, RZ ;  /* 0x0000001054547819 */ /* 0x000fc400000006ff */
        /* <DEDUP_REMOVED lines=18> */
.L_x_7395:
[----:B------:R-:W0:Y:S01]  /*21f0*/  @UP0 LDCU.64 UR4, c[0x0][0x3a8] ;  /* 0x00007500ff0407ac */ /* 0x000e220008000a00 */
[----:B------:R-:W-:Y:S02]  /*2200*/  PLOP3.LUT P2, PT, PT, PT, UP0, 0x80, 0x8 ;  /* 0x000000000008781c */ /* 0x000fe40003f4f008 */
[----:B------:R-:W-:Y:S02]  /*2210*/  PLOP3.LUT P3, PT, PT, PT, UP0, 0x80, 0x8 ;  /* 0x000000000008781c */ /* 0x000fe40003f6f008 */
[----:B------:R-:W-:-:S09]  /*2220*/  MOV R85, 0x10 ;  /* 0x0000001000557802 */ /* 0x000fd20000000f00 */
[----:B0-----:R-:W-:-:S05]  /*2230*/  @P2 IMAD.WIDE.U32 R84, R110, R85, UR4 ;  /* 0x000000046e542e25 */ /* 0x001fca000f8e0055 */
[----:B------:R0:W-:Y:S02]  /*2240*/  @P3 STG.E.128 desc[UR6][R84.64], R16 ;  /* 0x0000001054003986 */ /* 0x0001e4000c101d06 */
.L_x_7393:
[----:B------:R-:W-:Y:S05]  /*2250*/  BSYNC.RECONVERGENT B0 ;  /* 0x0000000000007941 */ /* 0x000fea0003800200 */
.L_x_7392:
        /* <DEDUP_REMOVED lines=125> */
.L_x_7418:
        /* <DEDUP_REMOVED lines=19> */
[----:B------:R-:W0:Y:S01]  /*2b60*/  LDC.64 R110, c[0x0][0x428] ;  /* 0x00010a00ff6e7b82 */ /* 0x000e220000000a00 */
[--C-:B------:R-:W-:Y:S01]  /*2b70*/  FADD.FTZ R115, R89, -R109.reuse ;  /* 0x8000006d59737221 */ /* 0x100fe20000010000 */
[C---:B------:R-:W-:Y:S01]  /*2b80*/  FMUL.FTZ R85, R112.reuse, R85 ;  /* 0x0000005570557220 */ /* 0x040fe20000410000 */
[----:B------:R-:W-:Y:S01]  /*2b90*/  FMUL.FTZ R86, R112, R87 ;  /* 0x0000005770567220 */ /* 0x000fe20000410000 */
[--C-:B------:R-:W-:Y:S01]  /*2ba0*/  FADD.FTZ R87, R13, -R109.reuse ;  /* 0x8000006d0d577221 */ /* 0x100fe20000010000 */
[----:B------:R-:W-:Y:S01]  /*2bb0*/  FADD.FTZ R113, R14, -R109 ;  /* 0x8000006d0e717221 */ /* 0x000fe20000010000 */
[----:B-----5:R-:W-:Y:S01]  /*2bc0*/  FFMA.FTZ R84, R85, R80, R72 ;  /* 0x0000005055547223 */ /* 0x020fe20000010048 */
[----:B------:R-:W-:Y:S01]  /*2bd0*/  FFMA.FTZ R85, R86, R81, R73 ;  /* 0x0000005156557223 */ /* 0x000fe20000010049 */
[--C-:B------:R-:W-:Y:S01]  /*2be0*/  FADD.FTZ R117, R88, -R109.reuse ;  /* 0x8000006d58757221 */ /* 0x100fe20000010000 */
[C---:B------:R-:W-:Y:S01]  /*2bf0*/  FMUL.FTZ R87, R112.reuse, R87 ;  /* 0x0000005770577220 */ /* 0x040fe20000410000 */
[C---:B------:R-:W-:Y:S01]  /*2c00*/  FMUL.FTZ R114, R112.reuse, R115 ;  /* 0x0000007370727220 */ /* 0x040fe20000410000 */
[----:B------:R-:W-:Y:S01]  /*2c10*/  FMUL.FTZ R113, R112, R113 ;  /* 0x0000007170717220 */ /* 0x000fe20000410000 */
[----:B------:R-:W-:Y:S01]  /*2c20*/  F2FP.BF16.F32.PACK_AB R84, R85, R84 ;  /* 0x000000545554723e */ /* 0x000fe200000010ff */
[----:B------:R-:W-:Y:S01]  /*2c30*/  FADD.FTZ R85, R90, -R109 ;  /* 0x8000006d5a557221 */ /* 0x000fe20000010000 */
[----:B------:R-:W-:Y:S01]  /*2c40*/  FMUL.FTZ R116, R112, R117 ;  /* 0x0000007570747220 */ /* 0x000fe20000410000 */
[----:B------:R-:W-:Y:S01]  /*2c50*/  FFMA.FTZ R113, R113, R76, R68 ;  /* 0x0000004c71717223 */ /* 0x000fe20000010044 */
[----:B------:R-:W-:Y:S01]  /*2c60*/  FFMA.FTZ R114, R114, R77, R69 ;  /* 0x0000004d72727223 */ /* 0x000fe20000010045 */
[----:B------:R-:W-:Y:S01]  /*2c70*/  FMUL.FTZ R86, R112, R85 ;  /* 0x0000005570567220 */ /* 0x000fe20000410000 */
[----:B------:R-:W-:Y:S01]  /*2c80*/  FADD.FTZ R85, R15, -R109 ;  /* 0x8000006d0f557221 */ /* 0x000fe20000010000 */
[----:B------:R-:W-:-:S02]  /*2c90*/  FFMA.FTZ R116, R116, R79, R71 ;  /* 0x0000004f74747223 */ /* 0x000fc40000010047 */
[----:B------:R-:W-:Y:S01]  /*2ca0*/  FFMA.FTZ R86, R86, R83, R75 ;  /* 0x0000005356567223 */ /* 0x000fe2000001004b */
[----:B------:R-:W-:Y:S01]  /*2cb0*/  FMUL.FTZ R115, R112, R85 ;  /* 0x0000005570737220 */ /* 0x000fe20000410000 */
[----:B------:R-:W-:Y:S01]  /*2cc0*/  FFMA.FTZ R85, R87, R82, R74 ;  /* 0x0000005257557223 */ /* 0x000fe2000001004a */
[C---:B0-----:R-:W-:Y:S01]  /*2cd0*/  IMAD.WIDE.U32 R110, R92.reuse, 0x10, R110 ;  /* 0x000000105c6e7825 */ /* 0x041fe200078e006e */
[----:B------:R-:W-:-:S03]  /*2ce0*/  IADD3 R92, PT, PT, R92, 0x20, RZ ;  /* 0x000000205c5c7810 */ /* 0x000fc60007ffe0ff */
[----:B------:R-:W-:Y:S01]  /*2cf0*/  FFMA.FTZ R87, R115, R78, R70 ;  /* 0x0000004e73577223 */ /* 0x000fe20000010046 */
[----:B------:R-:W-:Y:S02]  /*2d00*/  F2FP.BF16.F32.PACK_AB R85, R86, R85 ;  /* 0x000000555655723e */ /* 0x000fe400000010ff */
[----:B------:R-:W-:Y:S02]  /*2d10*/  F2FP.BF16.F32.PACK_AB R86, R114, R113 ;  /* 0x000000717256723e */ /* 0x000fe400000010ff */
[----:B------:R-:W-:-:S05]  /*2d20*/  F2FP.BF16.F32.PACK_AB R87, R116, R87 ;  /* 0x000000577457723e */ /* 0x000fca00000010ff */
[----:B------:R1:W-:Y:S02]  /*2d30*/  STG.E.128 desc[UR6][R110.64], R84 ;  /* 0x000000546e007986 */ /* 0x0003e4000c101d06 */
.L_x_7399:
[----:B------:R-:W-:Y:S05]  /*2d40*/  BSYNC.RECONVERGENT B0 ;  /* 0x0000000000007941 */ /* 0x000fea0003800200 */
.L_x_7398:
[----:B------:R-:W-:Y:S01]  /*2d50*/  ISETP.GE.U32.AND P0, PT, R3, 0x40, PT ;  /* 0x000000400300780c */ /* 0x000fe20003f06070 */
[----:B------:R-:W-:-:S12]  /*2d60*/  BSSY.RECONVERGENT B0, `(.L_x_7400) ;  /* 0x0000022000007945 */ /* 0x000fd80003800200 */
[----:B------:R-:W-:Y:S05]  /*2d70*/  @!P0 BRA `(.L_x_7401) ;  /* 0x0000000000808947 */ /* 0x000fea0003800000 */
[--C-:B01----:R-:W-:Y:S01]  /*2d80*/  FADD.FTZ R85, R4, -R109.reuse ;  /* 0x8000006d04557221 */ /* 0x103fe20000010000 */
        /* <DEDUP_REMOVED lines=31> */
.L_x_7401:
[----:B------:R-:W-:Y:S05]  /*2f80*/  BSYNC.RECONVERGENT B0 ;  /* 0x0000000000007941 */ /* 0x000fea0003800200 */
.L_x_7400:
[----:B------:R-:W-:Y:S01]  /*2f90*/  ISETP.GE.U32.AND P0, PT, R3, 0x60, PT ;  /* 0x000000600300780c */ /* 0x000fe20003f06070 */
[----:B------:R-:W-:-:S12]  /*2fa0*/  BSSY.RECONVERGENT B0, `(.L_x_7402) ;  /* 0x0000022000007945 */ /* 0x000fd80003800200 */
[----:B------:R-:W-:Y:S05]  /*2fb0*/  @!P0 BRA `(.L_x_7403) ;  /* 0x0000000000808947 */ /* 0x000fea0003800000 */
[--C-:B012---:R-:W-:Y:S01]  /*2fc0*/  FADD.FTZ R85, R93, -R109.reuse ;  /* 0x8000006d5d557221 */ /* 0x107fe20000010000 */
        /* <DEDUP_REMOVED lines=31> */
.L_x_7403:
[----:B------:R-:W-:Y:S05]  /*31c0*/  BSYNC.RECONVERGENT B0 ;  /* 0x0000000000007941 */ /* 0x000fea0003800200 */
.L_x_7402:
        /* <DEDUP_REMOVED lines=20> */
[----:B-----5:R-:W-:Y:S01]  /*3310*/  FFMA.FTZ R109, R87, R32, R24 ;  /* 0x00000020576d7223 */ /* 0x020fe20000010018 */
[----:B------:R-:W-:Y:S01]  /*3320*/  FFMA.FTZ R116, R114, R29, R21 ;  /* 0x0000001d72747223 */ /* 0x000fe20000010015 */
[----:B------:R-:W-:Y:S01]  /*3330*/  FFMA.FTZ R113, R113, R34, R26 ;  /* 0x0000002271717223 */ /* 0x000fe2000001001a */
[----:B------:R-:W-:Y:S01]  /*3340*/  FFMA.FTZ R118, R112, R31, R23 ;  /* 0x0000001f70767223 */ /* 0x000fe20000010017 */
        /* <DEDUP_REMOVED lines=8> */
[----:B------:R-:W-:-:S05]  /*33d0*/  F2FP.BF16.F32.PACK_AB R84, R112, R109 ;  /* 0x0000006d7054723e */ /* 0x000fca00000010ff */
[----:B------:R4:W-:Y:S02]  /*33e0*/  STG.E.128 desc[UR6][R110.64], R84 ;  /* 0x000000546e007986 */ /* 0x0009e4000c101d06 */
.L_x_7405:
[----:B------:R-:W-:Y:S05]  /*33f0*/  BSYNC.RECONVERGENT B0 ;  /* 0x0000000000007941 */ /* 0x000fea0003800200 */
.L_x_7404:
[----:B01234-:R-:W0:Y:S02]  /*3400*/  LDC.64 R84, c[0x0][0x380] ;  /* 0x0000e000ff547b82 */ /* 0x01fe240000000a00 */
[----:B0-----:R-:W-:-:S04]  /*3410*/  LEA R0, R84, R0, 0x2 ;  /* 0x0000000054007211 */ /* 0x001fc800078e10ff */
[----:B------:R-:W-:-:S13]  /*3420*/  ISETP.GE.AND P0, PT, R0, R85, PT ;  /* 0x000000550000720c */ /* 0x000fda0003f06270 */
[----:B------:R-:W-:Y:S05]  /*3430*/  @!P0 BRA `(.L_x_7406) ;  /* 0xffffffd000c48947 */ /* 0x000fea000383ffff */
[----:B------:R-:W-:Y:S05]  /*3440*/  EXIT ;  /* 0x000000000000794d */ /* 0x000fea0003800000 */
.L_x_7397:
        /* <DEDUP_REMOVED lines=8> */
.L_x_7408:
[----:B------:R-:W-:Y:S05]  /*34d0*/  BSYNC B0 ;  /* 0x0000000000007941 */ /* 0x000fea0003800000 */
.L_x_7407:
        /* <DEDUP_REMOVED lines=10> */
.L_x_7409:
[----:B------:R-:W-:Y:S01]  /*3580*/  HFMA2 R114, -RZ, RZ, 0, 2.384185791015625e-07 ;  /* 0x00000004ff727431 */ /* 0x000fe200000001ff */
[----:B------:R-:W-:-:S05]  /*3590*/  MOV R86, R113 ;  /* 0x0000007100567202 */ /* 0x000fca0000000f00 */
[----:B------:R-:W-:-:S05]  /*35a0*/  FADD.FTZ R86, R85, R86 ;  /* 0x0000005655567221 */ /* 0x000fca0000010000 */
[----:B------:R-:W-:-:S07]  /*35b0*/  MOV R115, R86 ;  /* 0x0000005600737202 */ /* 0x000fce0000000f00 */
[----:B------:R-:W-:Y:S05]  /*35c0*/  WARPSYNC.COLLECTIVE R112, `(.L_x_7410) ;  /* 0x0000000070087348 */ /* 0x000fea0003c00000 */
[----:B------:R0:W1:Y:S02]  /*35d0*/  SHFL.BFLY P6, R113, R115, R114, R117 ;  /* 0x0c00007273717389 */ /* 0x00006400000c0075 */
[----:B01----:R-:W-:Y:S05]  /*35e0*/  ENDCOLLECTIVE ;  /* 0x000000000000791b */ /* 0x003fea0003800000 */
.L_x_7410:
[----:B------:R-:W-:Y:S01]  /*35f0*/  HFMA2 R114, -RZ, RZ, 0, 4.76837158203125e-07 ;  /* 0x00000008ff727431 */ /* 0x000fe200000001ff */
[----:B------:R-:W-:-:S05]  /*3600*/  MOV R87, R113 ;  /* 0x0000007100577202 */ /* 0x000fca0000000f00 */
[----:B------:R-:W-:-:S05]  /*3610*/  FADD.FTZ R87, R86, R87 ;  /* 0x0000005756577221 */ /* 0x000fca0000010000 */
[----:B------:R-:W-:-:S07]  /*3620*/  MOV R115, R87 ;  /* 0x0000005700737202 */ /* 0x000fce0000000f00 */
[----:B------:R-:W-:Y:S05]  /*3630*/  WARPSYNC.COLLECTIVE R112, `(.L_x_7411) ;  /* 0x0000000070087348 */ /* 0x000fea0003c00000 */
[----:B------:R0:W1:Y:S02]  /*3640*/  SHFL.BFLY P6, R113, R115, R114, R117 ;  /* 0x0c00007273717389 */ /* 0x00006400000c0075 */
[----:B01----:R-:W-:Y:S05]  /*3650*/  ENDCOLLECTIVE ;  /* 0x000000000000791b */ /* 0x003fea0003800000 */
.L_x_7411:
[----:B------:R-:W-:Y:S01]  /*3660*/  HFMA2 R114, -RZ, RZ, 0, 9.5367431640625e-07 ;  /* 0x00000010ff727431 */ /* 0x000fe200000001ff */
[----:B------:R-:W-:-:S05]  /*3670*/  MOV R110, R113 ;  /* 0x00000071006e7202 */ /* 0x000fca0000000f00 */
[----:B------:R-:W-:-:S05]  /*3680*/  FADD.FTZ R110, R87, R110 ;  /* 0x0000006e576e7221 */ /* 0x000fca0000010000 */
[----:B------:R-:W-:-:S07]  /*3690*/  MOV R115, R110 ;  /* 0x0000006e00737202 */ /* 0x000fce0000000f00 */
[----:B------:R-:W-:Y:S05]  /*36a0*/  WARPSYNC.COLLECTIVE R112, `(.L_x_7412) ;  /* 0x0000000070087348 */ /* 0x000fea0003c00000 */
[----:B------:R0:W1:Y:S02]  /*36b0*/  SHFL.BFLY P6, R113, R115, R114, R117 ;  /* 0x0c00007273717389 */ /* 0x00006400000c0075 */
[----:B01----:R-:W-:Y:S05]  /*36c0*/  ENDCOLLECTIVE ;  /* 0x000000000000791b */ /* 0x003fea0003800000 */
.L_x_7412:
        /* <DEDUP_REMOVED lines=73> */
.L_x_7413:
[----:B------:R-:W-:Y:S01]  /*3b60*/  HFMA2 R114, -RZ, RZ, 0, 1.1920928955078125e-07 ;  /* 0x00000002ff727431 */ /* 0x000fe200000001ff */
[----:B------:R-:W-:-:S05]  /*3b70*/  MOV R85, R113 ;  /* 0x0000007100557202 */ /* 0x000fca0000000f00 */
[----:B------:R-:W-:-:S05]  /*3b80*/  FADD.FTZ R85, R84, R85 ;  /* 0x0000005554557221 */ /* 0x000fca0000010000 */
[----:B------:R-:W-:-:S07]  /*3b90*/  MOV R115, R85 ;  /* 0x0000005500737202 */ /* 0x000fce0000000f00 */
[----:B------:R-:W-:Y:S05]  /*3ba0*/  WARPSYNC.COLLECTIVE R112, `(.L_x_7414) ;  /* 0x0000000070087348 */ /* 0x000fea0003c00000 */
[----:B------:R0:W1:Y:S02]  /*3bb0*/  SHFL.BFLY P6, R113, R115, R114, R117 ;  /* 0x0c00007273717389 */ /* 0x00006400000c0075 */
[----:B01----:R-:W-:Y:S05]  /*3bc0*/  ENDCOLLECTIVE ;  /* 0x000000000000791b */ /* 0x003fea0003800000 */
.L_x_7414:
[----:B------:R-:W-:Y:S01]  /*3bd0*/  HFMA2 R114, -RZ, RZ, 0, 2.384185791015625e-07 ;  /* 0x00000004ff727431 */ /* 0x000fe200000001ff */
[----:B------:R-:W-:-:S05]  /*3be0*/  MOV R86, R113 ;  /* 0x0000007100567202 */ /* 0x000fca0000000f00 */
[----:B------:R-:W-:-:S05]  /*3bf0*/  FADD.FTZ R86, R85, R86 ;  /* 0x0000005655567221 */ /* 0x000fca0000010000 */
[----:B------:R-:W-:-:S07]  /*3c00*/  MOV R115, R86 ;  /* 0x0000005600737202 */ /* 0x000fce0000000f00 */
[----:B------:R-:W-:Y:S05]  /*3c10*/  WARPSYNC.COLLECTIVE R112, `(.L_x_7415) ;  /* 0x0000000070087348 */ /* 0x000fea0003c00000 */
[----:B------:R0:W1:Y:S02]  /*3c20*/  SHFL.BFLY P6, R113, R115, R114, R117 ;  /* 0x0c00007273717389 */ /* 0x00006400000c0075 */
[----:B01----:R-:W-:Y:S05]  /*3c30*/  ENDCOLLECTIVE ;  /* 0x000000000000791b */ /* 0x003fea0003800000 */
.L_x_7415:
[----:B------:R-:W-:Y:S01]  /*3c40*/  HFMA2 R114, -RZ, RZ, 0, 4.76837158203125e-07 ;  /* 0x00000008ff727431 */ /* 0x000fe200000001ff */
[----:B------:R-:W-:-:S05]  /*3c50*/  MOV R87, R113 ;  /* 0x0000007100577202 */ /* 0x000fca0000000f00 */
[----:B------:R-:W-:-:S05]  /*3c60*/  FADD.FTZ R87, R86, R87 ;  /* 0x0000005756577221 */ /* 0x000fca0000010000 */
[----:B------:R-:W-:-:S07]  /*3c70*/  MOV R115, R87 ;  /* 0x0000005700737202 */ /* 0x000fce0000000f00 */
[----:B------:R-:W-:Y:S05]  /*3c80*/  WARPSYNC.COLLECTIVE R112, `(.L_x_7416) ;  /* 0x0000000070087348 */ /* 0x000fea0003c00000 */
[----:B------:R0:W1:Y:S02]  /*3c90*/  SHFL.BFLY P6, R113, R115, R114, R117 ;  /* 0x0c00007273717389 */ /* 0x00006400000c0075 */
[----:B01----:R-:W-:Y:S05]  /*3ca0*/  ENDCOLLECTIVE ;  /* 0x000000000000791b */ /* 0x003fea0003800000 */
.L_x_7416:
[----:B------:R-:W-:Y:S01]  /*3cb0*/  HFMA2 R114, -RZ, RZ, 0, 9.5367431640625e-07 ;  /* 0x00000010ff727431 */ /* 0x000fe200000001ff */
[----:B------:R-:W-:-:S05]  /*3cc0*/  MOV R110, R113 ;  /* 0x00000071006e7202 */ /* 0x000fca0000000f00 */
[----:B------:R-:W-:-:S05]  /*3cd0*/  FADD.FTZ R110, R87, R110 ;  /* 0x0000006e576e7221 */ /* 0x000fca0000010000 */
[----:B------:R-:W-:-:S07]  /*3ce0*/  MOV R115, R110 ;  /* 0x0000006e00737202 */ /* 0x000fce0000000f00 */
[----:B------:R-:W-:Y:S05]  /*3cf0*/  WARPSYNC.COLLECTIVE R112, `(.L_x_7417) ;  /* 0x0000000070087348 */ /* 0x000fea0003c00000 */
[----:B------:R0:W1:Y:S02]  /*3d00*/  SHFL.BFLY P6, R113, R115, R114, R117 ;  /* 0x0c00007273717389 */ /* 0x00006400000c0075 */
[----:B01----:R-:W-:Y:S05]  /*3d10*/  ENDCOLLECTIVE ;  /* 0x000000000000791b */ /* 0x003fea0003800000 */
.L_x_7417:
[----:B------:R-:W-:Y:S05]  /*3d20*/  BRA `(.L_x_7418) ;  /* 0xffffffec00407947 */ /* 0x000fea000383ffff */
.L_x_7419:
        /* <DEDUP_REMOVED lines=13> */
.L_x_37260:


//--------------------- .text._ZN10layer_norm13ln_fwd_kernelINS_13Kernel_traitsIf13__nv_bfloat16S2_S2_fjLj1024ELj1ELj4ELj1ELj16ENS_18Kernel_traits_baseILj1024EfS2_S2_S2_fjLj128EEEEELb0ELb0ELb0ELb1EEEvNS_9FwdParamsE --------------------------
	.section	.text._ZN10layer_norm13ln_fwd_kernelINS_13Kernel_traitsIf13__nv_bfloat16S2_S2_fjLj1024ELj1ELj4ELj1ELj16ENS_18Kernel_traits_baseILj1024EfS2_S2_S2_fjLj128EEEEELb0ELb0ELb0ELb1EEEvNS_9FwdParamsE,"ax",@progbits
	.align	128
        .global         _ZN10layer_norm13ln_fwd_kernelINS_13Kernel_traitsIf13__nv_bfloat16S2_S2_fjLj1024ELj1ELj4ELj1ELj16ENS_18Kernel_traits_baseILj1024EfS2_S2_S2_fjLj128EEEEELb0ELb0ELb0ELb1EEEvNS_9FwdParamsE
        .type           _ZN10layer_norm13ln_fwd_kernelINS_13Kernel_traitsIf13__nv_bfloat16S2_S2_fjLj1024ELj1ELj4ELj1ELj16ENS_18Kernel_traits_baseILj1024EfS2_S2_S2_fjLj128EEEEELb0ELb0ELb0ELb1EEEvNS_9FwdParamsE,@function
        .size           _ZN10layer_norm13ln_fwd_kernelINS_13Kernel_traitsIf13__nv_bfloat16S2_S2_fjLj1024ELj1ELj4ELj1ELj16ENS_18Kernel_traits_baseILj1024EfS2_S2_S2_fjLj128EEEEELb0ELb0ELb0ELb1EEEvNS_9FwdParamsE,(.L_x_37261 - _ZN10layer_norm13ln_fwd_kernelINS_13Kernel_traitsIf13__nv_bfloat16S2_S2_fjLj1024ELj1ELj4ELj1ELj16ENS_18Kernel_traits_baseILj1024EfS2_S2_S2_fjLj128EEEEELb0ELb0ELb0ELb1EEEvNS_9FwdParamsE)
        .other          _ZN10layer_norm13ln_fwd_kernelINS_13Kernel_traitsIf13__nv_bfloat16S2_S2_fjLj1024ELj1ELj4ELj1ELj16ENS_18Kernel_traits_baseILj1024EfS2_S2_S2_fjLj128EEEEELb0ELb0ELb0ELb1EEEvNS_9FwdParamsE,@"STO_CUDA_ENTRY STV_DEFAULT"
_ZN10layer_norm13ln_fwd_kernelINS_13Kernel_traitsIf13__nv_bfloat16S2_S2_fjLj1024ELj1ELj4ELj1ELj16ENS_18Kernel_traits_baseILj1024EfS2_S2_S2_fjLj128EEEEELb0ELb0ELb0ELb1EEEvNS_9FwdParamsE:
.text._ZN10layer_norm13ln_fwd_kernelINS_13Kernel_traitsIf13__nv_bfloat16S2_S2_fjLj1024ELj1ELj4ELj1ELj16ENS_18Kernel_traits_baseILj1024EfS2_S2_S2_fjLj128EEEEELb0ELb0ELb0ELb1EEEvNS_9FwdParamsE:
[----:B------:R-:W-:Y:S01]  /*0000*/  LDC R1, c[0x0][0x37c] ;  /* 0x0000df00ff017b82 */ /* 0x000fe20000000800 */
[----:B------:R-:W0:Y:S01]  /*0010*/  S2R R12, SR_TID.X ;  /* 0x00000000000c7919 */ /* 0x000e220000002100 */
[----:B------:R-:W1:Y:S06]  /*0020*/  LDCU.64 UR10, c[0x0][0x438] ;  /* 0x00008700ff0a77ac */ /* 0x000e6c0008000a00 */
[----:B------:R-:W2:Y:S01]  /*0030*/  S2UR UR4, SR_CTAID.X ;  /* 0x00000000000479c3 */ /* 0x000ea20000002500 */
[----:B------:R-:W3:Y:S01]  /*0040*/  LDCU.64 UR8, c[0x0][0x3a0] ;  /* 0x00007400ff0877ac */ /* 0x000ee20008000a00 */
[----:B------:R-:W4:Y:S06]  /*0050*/  LDCU.64 UR6, c[0x0][0x358] ;  /* 0x00006b00ff0677ac */ /* 0x000f2c0008000a00 */
[----:B------:R-:W3:Y:S01]  /*0060*/  LDC.64 R6, c[0x0][0x3e0] ;  /* 0x0000f800ff067b82 */ /* 0x000ee20000000a00 */
[----:B-1----:R-:W-:-:S04]  /*0070*/  UISETP.NE.U32.AND UP0, UPT, UR10, URZ, UPT ;  /* 0x000000ff0a00728c */ /* 0x002fc8000bf05070 */
[----:B------:R-:W-:Y:S02]  /*0080*/  UISETP.NE.AND.EX UP0, UPT, UR11, URZ, UPT, UP0 ;  /* 0x000000ff0b00728c */ /* 0x000fe4000bf05300 */
[----:B--2---:R-:W-:Y:S01]  /*0090*/  USHF.L.U32 UR4, UR4, 0x2, URZ ;  /* 0x0000000204047899 */ /* 0x004fe200080006ff */
[----:B0-----:R-:W-:Y:S02]  /*00a0*/  SHF.R.U32.HI R11, RZ, 0x5, R12 ;  /* 0x00000005ff0b7819 */ /* 0x001fe4000001160c */
[----:B---3--:R-:W-:Y:S02]  /*00b0*/  LOP3.LUT P0, RZ, R6, UR8, RZ, 0xfc, !PT ;  /* 0x0000000806ff7c12 */ /* 0x008fe4000f80fcff */
[----:B------:R-:W-:Y:S02]  /*00c0*/  LOP3.LUT R12, R12, 0x1f, RZ, 0xc0, !PT ;  /* 0x0000001f0c0c7812 */ /* 0x000fe400078ec0ff */
[----:B------:R-:W-:Y:S02]  /*00d0*/  LOP3.LUT P0, RZ, R7, UR9, RZ, 0xfc, P0 ;  /* 0x0000000907ff7c12 */ /* 0x000fe4000800fcff */
[----:B------:R-:W-:Y:S01]  /*00e0*/  LOP3.LUT R11, R11, UR4, RZ, 0xfc, !PT ;  /* 0x000000040b0b7c12 */ /* 0x000fe2000f8efcff */
[----:B----4-:R-:W-:Y:S10]  /*00f0*/  BRA.U !UP0, `(.L_x_7420) ;  /* 0x0000000108547547 */ /* 0x010ff4000b800000 */
[----:B------:R-:W0:Y:S08]  /*0100*/  LDC.64 R2, c[0x0][0x3d0] ;  /* 0x0000f400ff027b82 */ /* 0x000e300000000a00 */
[----:B------:R-:W1:Y:S01]  /*0110*/  LDC.64 R4, c[0x0][0x438] ;  /* 0x00010e00ff047b82 */ /* 0x000e620000000a00 */
[----:B0-----:R-:W-:-:S05]  /*0120*/  IMAD.WIDE.U32 R2, R12, 0x20, R2 ;  /* 0x000000200c027825 */ /* 0x001fca00078e0002 */
[----:B------:R0:W5:Y:S01]  /*0130*/  LDG.E.128 R80, desc[UR6][R2.64] ;  /* 0x0000000602507981 */ /* 0x000162000c1e1d00 */
[----:B-1----:R-:W-:-:S03]  /*0140*/  IMAD.WIDE.U32 R4, R12, 0x20, R4 ;  /* 0x000000200c047825 */ /* 0x002fc600078e0004 */
[----:B------:R0:W5:Y:S04]  /*0150*/  LDG.E.128 R76, desc[UR6][R2.64+0x10] ;  /* 0x00001006024c7981 */ /* 0x000168000c1e1d00 */
        /* <DEDUP_REMOVED lines=13> */
[----:B------:R0:W5:Y:S01]  /*0230*/  LDG.E.128 R20, desc[UR6][R4.64+0xc10] ;  /* 0x000c100604147981 */ /* 0x000162000c1e1d00 */
[----:B------:R-:W-:Y:S05]  /*0240*/  BRA `(.L_x_7421) ;  /* 0x0000000000687947 */ /* 0x000fea0003800000 */
.L_x_7420:
[----:B------:R-:W0:Y:S02]  /*0250*/  LDC.64 R2, c[0x0][0x3d0] ;  /* 0x0000f400ff027b82 */ /* 0x000e240000000a00 */
[----:B0-----:R-:W-:-:S05]  /*0260*/  IMAD.WIDE.U32 R2, R12, 0x20, R2 ;  /* 0x000000200c027825 */ /* 0x001fca00078e0002 */
        /* <DEDUP_REMOVED lines=23> */
[----:B0-----:R-:W-:-:S07]  /*03e0*/  CS2R R48, SRZ ;  /* 0x0000000000307805 */ /* 0x001fce000001ff00 */
.L_x_7421:
[----:B------:R-:W1:Y:S02]  /*03f0*/  LDCU UR4, c[0x0][0x384] ;  /* 0x00007080ff0477ac */ /* 0x000e640008000800 */
[----:B-1----:R-:W-:-:S13]  /*0400*/  ISETP.GE.AND P1, PT, R11, UR4, PT ;  /* 0x000000040b007c0c */ /* 0x002fda000bf26270 */
[----:B------:R-:W-:Y:S05]  /*0410*/  @P1 EXIT ;  /* 0x000000000000194d */ /* 0x000fea0003800000 */
[----:B------:R-:W1:Y:S01]  /*0420*/  LDCU.U8 UR4, c[0x0][0x410] ;  /* 0x00008200ff0477ac */ /* 0x000e620008000000 */
[----:B------:R-:W-:Y:S01]  /*0430*/  ISETP.NE.U32.AND P1, PT, R6, RZ, PT ;  /* 0x000000ff0600720c */ /* 0x000fe20003f25070 */
[----:B------:R-:W2:Y:S03]  /*0440*/  LDCU UR5, c[0x0][0x388] ;  /* 0x00007100ff0577ac */ /* 0x000ea60008000800 */
[----:B------:R-:W-:Y:S01]  /*0450*/  ISETP.NE.AND.EX P1, PT, R7, RZ, PT, P1 ;  /* 0x000000ff0700720c */ /* 0x000fe20003f25310 */
[----:B------:R-:W3:Y:S01]  /*0460*/  LDCU UR8, c[0x0][0x448] ;  /* 0x00008900ff0877ac */ /* 0x000ee20008000800 */
[----:B------:R-:W4:Y:S01]  /*0470*/  LDCU.64 UR12, c[0x0][0x3e0] ;  /* 0x00007c00ff0c77ac */ /* 0x000f220008000a00 */
[----:B------:R-:W0:Y:S01]  /*0480*/  LDCU.64 UR10, c[0x0][0x3a0] ;  /* 0x00007400ff0a77ac */ /* 0x000e220008000a00 */
[----:B-1----:R-:W-:-:S13]  /*0490*/  ISETP.NE.AND P2, PT, RZ, UR4, PT ;  /* 0x00000004ff007c0c */ /* 0x002fda000bf45270 */
.L_x_7435:
[----:B0-----:R-:W0:Y:S01]  /*04a0*/  @P1 LDC.64 R2, c[0x0][0x3e0] ;  /* 0x0000f800ff021b82 */ /* 0x001e220000000a00 */
[----:B--2---:R-:W-:-:S05]  /*04b0*/  IMAD R0, R11, UR5, RZ ;  /* 0x000000050b007c24 */ /* 0x004fca000f8e02ff */
[----:B------:R-:W-:Y:S02]  /*04c0*/  SHF.R.S32.HI R5, RZ, 0x1f, R0 ;  /* 0x0000001fff057819 */ /* 0x000fe40000011400 */
[----:B------:R-:W1:Y:S02]  /*04d0*/  LDC.64 R104, c[0x0][0x390] ;  /* 0x0000e400ff687b82 */ /* 0x000e640000000a00 */
[----:B------:R-:W-:-:S04]  /*04e0*/  LEA.HI R5, R5, R0, RZ, 0x3 ;  /* 0x0000000005057211 */ /* 0x000fc800078f18ff */
[----:B------:R-:W-:Y:S01]  /*04f0*/  LEA.HI.SX32 R10, R5, R12, 0x1d ;  /* 0x0000000c050a7211 */ /* 0x000fe200078feaff */
[----:B0-----:R-:W-:-:S06]  /*0500*/  @P1 IMAD.WIDE R2, R11, 0x2, R2 ;  /* 0x000000020b021825 */ /* 0x001fcc00078e0202 */
[----:B------:R-:W2:Y:S01]  /*0510*/  @P1 LDG.E.U16 R2, desc[UR6][R2.64] ;  /* 0x0000000602021981 */ /* 0x000ea2000c1e1500 */
[----:B-1----:R-:W-:-:S06]  /*0520*/  IMAD.WIDE.U32 R4, R10, 0x10, R104 ;  /* 0x000000100a047825 */ /* 0x002fcc00078e0068 */
[----:B-----5:R-:W5:Y:S01]  /*0530*/  LDG.E.128 R4, desc[UR6][R4.64] ;  /* 0x0000000604047981 */ /* 0x020f62000c1e1d00 */
        /* <DEDUP_REMOVED lines=9> */
[C---:B------:R-:W-:Y:S02]  /*05d0*/  PRMT R3, R5.reuse, 0x7632, R3 ;  /* 0x0000763205037816 */ /* 0x040fe40000000003 */
[----:B------:R-:W-:Y:S02]  /*05e0*/  SHF.L.U32 R8, R5, 0x10, RZ ;  /* 0x0000001005087819 */ /* 0x000fe400000006ff */
[----:B------:R-:W-:Y:S02]  /*05f0*/  SHF.L.U32 R4, R4, 0x10, RZ ;  /* 0x0000001004047819 */ /* 0x000fe400000006ff */
[C---:B------:R-:W-:Y:S02]  /*0600*/  PRMT R84, R7.reuse, 0x7632, R84 ;  /* 0x0000763207547816 */ /* 0x040fe40000000054 */
[----:B------:R-:W-:-:S02]  /*0610*/  SHF.L.U32 R86, R7, 0x10, RZ ;  /* 0x0000001007567819 */ /* 0x000fc400000006ff */
[C---:B------:R-:W-:Y:S02]  /*0620*/  PRMT R15, R6.reuse, 0x7632, R15 ;  /* 0x00007632060f7816 */ /* 0x040fe4000000000f */
[----:B------:R-:W-:Y:S02]  /*0630*/  SHF.L.U32 R6, R6, 0x10, RZ ;  /* 0x0000001006067819 */ /* 0x000fe400000006ff */
[----:B------:R-:W-:Y:S02]  /*0640*/  SHF.L.U32 R14, R3, 0x10, RZ ;  /* 0x00000010030e7819 */ /* 0x000fe400000006ff */
[----:B------:R-:W-:Y:S02]  /*0650*/  SHF.L.U32 R0, R0, 0x10, RZ ;  /* 0x0000001000007819 */ /* 0x000fe400000006ff */
[----:B------:R-:W-:Y:S02]  /*0660*/  SHF.L.U32 R84, R84, 0x10, RZ ;  /* 0x0000001054547819 */ /* 0x000fe400000006ff */
[----:B--2---:R-:W-:-:S02]  /*0670*/  SHF.L.U32 R9, R16, 0x10, RZ ;  /* 0x0000001010097819 */ /* 0x004fc400000006ff */
[C---:B------:R-:W-:Y:S02]  /*0680*/  PRMT R5, R17.reuse, 0x7632, R5 ;  /* 0x0000763211057816 */ /* 0x040fe40000000005 */
[----:B------:R-:W-:Y:S01]  /*0690*/  PRMT R2, R16, 0x7632, R2 ;  /* 0x0000763210027816 */ /* 0x000fe20000000002 */
[-C--:B------:R-:W-:Y:S01]  /*06a0*/  FFMA.FTZ R9, R4, R13.reuse, R9 ;  /* 0x0000000d04097223 */ /* 0x080fe20000010009 */
[----:B------:R-:W-:Y:S02]  /*06b0*/  SHF.L.U32 R17, R17, 0x10, RZ ;  /* 0x0000001011117819 */ /* 0x000fe400000006ff */
[C---:B------:R-:W-:Y:S02]  /*06c0*/  PRMT R16, R18.reuse, 0x7632, R16 ;  /* 0x0000763212107816 */ /* 0x040fe40000000010 */
[----:B------:R-:W-:Y:S01]  /*06d0*/  SHF.L.U32 R7, R18, 0x10, RZ ;  /* 0x0000001012077819 */ /* 0x000fe200000006ff */
[----:B------:R-:W-:Y:S01]  /*06e0*/  FFMA.FTZ R8, R8, R13, R17 ;  /* 0x0000000d08087223 */ /* 0x000fe20000010011 */
[----:B------:R-:W-:-:S02]  /*06f0*/  PRMT R18, R19, 0x7632, R18 ;  /* 0x0000763213127816 */ /* 0x000fc40000000012 */
        /* <DEDUP_REMOVED lines=10> */
[-C--:B------:R-:W-:Y:S01]  /*07a0*/  FFMA.FTZ R3, R14, R13.reuse, R3 ;  /* 0x0000000d0e037223 */ /* 0x080fe20000010003 */
[----:B------:R-:W-:Y:S01]  /*07b0*/  F2FP.BF16.F32.PACK_AB R19, R5, R6 ;  /* 0x000000060513723e */ /* 0x000fe200000010ff */
[----:B------:R-:W-:Y:S01]  /*07c0*/  FFMA.FTZ R2, R0, R13, R15 ;  /* 0x0000000d00027223 */ /* 0x000fe2000001000f */
[----:B------:R-:W-:Y:S02]  /*07d0*/  F2FP.BF16.F32.PACK_AB R18, R4, R7 ;  /* 0x000000070412723e */ /* 0x000fe400000010ff */
[----:B------:R-:W-:Y:S02]  /*07e0*/  F2FP.BF16.F32.PACK_AB R17, R3, R8 ;  /* 0x000000080311723e */ /* 0x000fe400000010ff */
[----:B------:R-:W-:Y:S01]  /*07f0*/  F2FP.BF16.F32.PACK_AB R16, R2, R9 ;  /* 0x000000090210723e */ /* 0x000fe200000010ff */
[----:B------:R-:W-:Y:S06]  /*0800*/  BRA `(.L_x_7423) ;  /* 0x0000000000c47947 */ /* 0x000fec0003800000 */
.L_x_7422:
[----:B----4-:R-:W-:-:S04]  /*0810*/  UISETP.NE.U32.AND UP1, UPT, UR12, URZ, UPT ;  /* 0x000000ff0c00728c */ /* 0x010fc8000bf25070 */
[----:B------:R-:W-:-:S06]  /*0820*/  UISETP.NE.AND.EX UP1, UPT, UR13, URZ, UPT, UP1 ;  /* 0x000000ff0d00728c */ /* 0x000fcc000bf25310 */
[----:B------:R-:W-:-:S13]  /*0830*/  PLOP3.LUT P1, PT, PT, PT, UP1, 0x80, 0x8 ;  /* 0x000000000008781c */ /* 0x000fda0003f2f018 */
[----:B------:R-:W-:Y:S05]  /*0840*/  @!P1 BRA `(.L_x_7424) ;  /* 0x0000000000649947 */ /* 0x000fea0003800000 */
[C---:B-----5:R-:W-:Y:S02]  /*0850*/  PRMT R0, R4.reuse, 0x7632, R0 ;  /* 0x0000763204007816 */ /* 0x060fe40000000000 */
[----:B------:R-:W-:Y:S02]  /*0860*/  SHF.L.U32 R4, R4, 0x10, RZ ;  /* 0x0000001004047819 */ /* 0x000fe400000006ff */
[C---:B------:R-:W-:Y:S02]  /*0870*/  PRMT R2, R5.reuse, 0x7632, R2 ;  /* 0x0000763205027816 */ /* 0x040fe40000000002 */
[----:B------:R-:W-:Y:S01]  /*0880*/  SHF.L.U32 R8, R5, 0x10, RZ ;  /* 0x0000001005087819 */ /* 0x000fe200000006ff */
[-C--:B------:R-:W-:Y:S01]  /*0890*/  FMUL.FTZ R9, R4, R13.reuse ;  /* 0x0000000d04097220 */ /* 0x080fe20000410000 */
[----:B------:R-:W-:Y:S02]  /*08a0*/  PRMT R3, R6, 0x7632, R3 ;  /* 0x0000763206037816 */ /* 0x000fe40000000003 */
[----:B------:R-:W-:Y:S01]  /*08b0*/  PRMT R5, R7, 0x7632, R5 ;  /* 0x0000763207057816 */ /* 0x000fe20000000005 */
[----:B------:R-:W-:Y:S01]  /*08c0*/  FMUL.FTZ R8, R8, R13 ;  /* 0x0000000d08087220 */ /* 0x000fe20000410000 */
[----:B------:R-:W-:-:S02]  /*08d0*/  SHF.L.U32 R6, R6, 0x10, RZ ;  /* 0x0000001006067819 */ /* 0x000fc400000006ff */
[----:B------:R-:W-:Y:S02]  /*08e0*/  SHF.L.U32 R2, R2, 0x10, RZ ;  /* 0x0000001002027819 */ /* 0x000fe400000006ff */
[----:B------:R-:W-:Y:S01]  /*08f0*/  SHF.L.U32 R14, R7, 0x10, RZ ;  /* 0x00000010070e7819 */ /* 0x000fe200000006ff */
[-C--:B------:R-:W-:Y:S01]  /*0900*/  FMUL.FTZ R7, R6, R13.reuse ;  /* 0x0000000d06077220 */ /* 0x080fe20000410000 */
        /* <DEDUP_REMOVED lines=11> */
[----:B------:R-:W-:Y:S01]  /*09c0*/  F2FP.BF16.F32.PACK_AB R16, R2, R9 ;  /* 0x000000090210723e */ /* 0x000fe200000010ff */
[----:B------:R-:W-:Y:S06]  /*09d0*/  BRA `(.L_x_7423) ;  /* 0x0000000000507947 */ /* 0x000fec0003800000 */
.L_x_7424:
        /* <DEDUP_REMOVED lines=19> */
[----:B------:R-:W-:-:S07]  /*0b10*/  FMUL.FTZ R5, R86, R13 ;  /* 0x0000000d56057220 */ /* 0x000fce0000410000 */
.L_x_7423:
        /* <DEDUP_REMOVED lines=32> */
[----:B------:R-:W-:Y:S01]  /*0d20*/  SHF.L.U32 R90, R95, 0x10, RZ ;  /* 0x000000105f5a7819 */ /* 0x000fe200000006ff */
[-C--:B------:R-:W-:Y:S01]  /*0d30*/  FFMA.FTZ R91, R96, R13.reuse, R19 ;  /* 0x0000000d605b7223 */ /* 0x080fe20000010013 */
[----:B------:R-:W-:Y:S02]  /*0d40*/  SHF.L.U32 R97, R97, 0x10, RZ ;  /* 0x0000001061617819 */ /* 0x000fe400000006ff */
        /* <DEDUP_REMOVED lines=12> */
.L_x_7425:
[----:B----4-:R-:W-:-:S04]  /*0e10*/  UISETP.NE.U32.AND UP1, UPT, UR12, URZ, UPT ;  /* 0x000000ff0c00728c */ /* 0x010fc8000bf25070 */
        /* <DEDUP_REMOVED lines=23> */
.L_x_7427:
[C---:B0----5:R-:W-:Y:S02]  /*0f90*/  SHF.L.U32 R16, R85.reuse, 0x10, RZ ;  /* 0x0000001055107819 */ /* 0x061fe400000006ff */
[----:B------:R-:W-:Y:S02]  /*0fa0*/  PRMT R14, R84, 0x7632, R14 ;  /* 0x00007632540e7816 */ /* 0x000fe4000000000e */
[----:B------:R-:W-:Y:S01]  /*0fb0*/  PRMT R15, R85, 0x7632, R15 ;  /* 0x00007632550f7816 */ /* 0x000fe2000000000f */
[----:B------:R-:W-:Y:S01]  /*0fc0*/  FMUL.FTZ R93, R16, R13 ;  /* 0x0000000d105d7220 */ /* 0x000fe20000410000 */
[----:B------:R-:W-:Y:S02]  /*0fd0*/  PRMT R17, R86, 0x7632, R17 ;  /* 0x0000763256117816 */ /* 0x000fe40000000011 */
        /* <DEDUP_REMOVED lines=19> */
.L_x_7426:
        /* <DEDUP_REMOVED lines=24> */
[----:B------:R-:W-:Y:S02]  /*1290*/  PRMT R101, R18, 0x7632, R101 ;  /* 0x0000763212657816 */ /* 0x000fe40000000065 */
[----:B------:R-:W-:Y:S01]  /*12a0*/  PRMT R107, R19, 0x7632, R107 ;  /* 0x00007632136b7816 */ /* 0x000fe2000000006b */
[----:B------:R-:W-:Y:S01]  /*12b0*/  FFMA.FTZ R95, R98, R13, R17 ;  /* 0x0000000d625f7223 */ /* 0x000fe20000010011 */
[----:B------:R-:W-:Y:S02]  /*12c0*/  SHF.L.U32 R98, R96, 0x10, RZ ;  /* 0x0000001060627819 */ /* 0x000fe400000006ff */
[----:B------:R-:W-:Y:S02]  /*12d0*/  SHF.L.U32 R103, R18, 0x10, RZ ;  /* 0x0000001012677819 */ /* 0x000fe400000006ff */
[----:B------:R-:W-:-:S02]  /*12e0*/  SHF.L.U32 R96, R99, 0x10, RZ ;  /* 0x0000001063607819 */ /* 0x000fc400000006ff */
        /* <DEDUP_REMOVED lines=17> */
.L_x_7428:
[----:B----4-:R-:W-:-:S04]  /*1400*/  UISETP.NE.U32.AND UP1, UPT, UR12, URZ, UPT ;  /* 0x000000ff0c00728c */ /* 0x010fc8000bf25070 */
[----:B------:R-:W-:-:S09]  /*1410*/  UISETP.NE.AND.EX UP1, UPT, UR13, URZ, UPT, UP1 ;  /* 0x000000ff0d00728c */ /* 0x000fd2000bf25310 */
[----:B------:R-:W-:Y:S05]  /*1420*/  BRA.U UP1, `(.L_x_7430) ;  /* 0x0000000101547547 */ /* 0x000fea000b800000 */
[C---:B0----5:R-:W-:Y:S02]  /*1430*/  PRMT R96, R85.reuse, 0x7632, R96 ;  /* 0x0000763255607816 */ /* 0x061fe40000000060 */
[----:B------:R-:W-:Y:S02]  /*1440*/  SHF.L.U32 R100, R85, 0x10, RZ ;  /* 0x0000001055647819 */ /* 0x000fe400000006ff */
[----:B------:R-:W-:Y:S02]  /*1450*/  PRMT R95, R84, 0x7632, R95 ;  /* 0x00007632545f7816 */ /* 0x000fe4000000005f */
[----:B------:R-:W-:Y:S02]  /*1460*/  PRMT R85, R86, 0x7632, R85 ;  /* 0x0000763256557816 */ /* 0x000fe40000000055 */
[----:B------:R-:W-:Y:S02]  /*1470*/  SHF.L.U32 R84, R84, 0x10, RZ ;  /* 0x0000001054547819 */ /* 0x000fe400000006ff */
[----:B------:R-:W-:-:S02]  /*1480*/  SHF.L.U32 R86, R86, 0x10, RZ ;  /* 0x0000001056567819 */ /* 0x000fc400000006ff */
[----:B------:R-:W-:Y:S01]  /*1490*/  PRMT R97, R87, 0x7632, R97 ;  /* 0x0000763257617816 */ /* 0x000fe20000000061 */
        /* <DEDUP_REMOVED lines=14> */
.L_x_7430:
[C---:B0----5:R-:W-:Y:S02]  /*1580*/  PRMT R16, R84.reuse, 0x7632, R16 ;  /* 0x0000763254107816 */ /* 0x061fe40000000010 */
        /* <DEDUP_REMOVED lines=22> */
[----:B------:R-:W-:-:S07]  /*16f0*/  F2FP.BF16.F32.PACK_AB R17, R99, R95 ;  /* 0x0000005f6311723e */ /* 0x000fce00000010ff */
.L_x_7429:
[----:B------:R-:W0:Y:S01]  /*1700*/  @P0 LDC.64 R84, c[0x0][0x3a8] ;  /* 0x0000ea00ff540b82 */ /* 0x000e220000000a00 */
[----:B------:R-:W-:-:S05]  /*1710*/  IADD3 R103, PT, PT, R10, 0x60, RZ ;  /* 0x000000600a677810 */ /* 0x000fca0007ffe0ff */
[----:B------:R-:W-:-:S04]  /*1720*/  IMAD.WIDE.U32 R86, R103, 0x10, R104 ;  /* 0x0000001067567825 */ /* 0x000fc800078e0068 */
[----:B0-----:R-:W-:-:S05]  /*1730*/  @P0 IMAD.WIDE.U32 R84, R14, 0x10, R84 ;  /* 0x000000100e540825 */ /* 0x001fca00078e0054 */
[----:B------:R0:W-:Y:S04]  /*1740*/  @P0 STG.E.128 desc[UR6][R84.64], R16 ;  /* 0x0000001054000986 */ /* 0x0001e8000c101d06 */
[----:B0-----:R-:W5:Y:S01]  /*1750*/  LDG.E.128 R84, desc[UR6][R86.64] ;  /* 0x0000000656547981 */ /* 0x001f62000c1e1d00 */
        /* <DEDUP_REMOVED lines=12> */
[----:B--2---:R-:W-:Y:S02]  /*1820*/  SHF.L.U32 R111, R16, 0x10, RZ ;  /* 0x00000010106f7819 */ /* 0x004fe400000006ff */
[C---:B------:R-:W-:Y:S02]  /*1830*/  PRMT R85, R17.reuse, 0x7632, R85 ;  /* 0x0000763211557816 */ /* 0x040fe40000000055 */
[----:B------:R-:W-:Y:S01]  /*1840*/  SHF.L.U32 R17, R17, 0x10, RZ ;  /* 0x0000001011117819 */ /* 0x000fe200000006ff */
[----:B------:R-:W-:Y:S01]  /*1850*/  FFMA.FTZ R111, R84, R13, R111 ;  /* 0x0000000d546f7223 */ /* 0x000fe2000001006f */
        /* <DEDUP_REMOVED lines=25> */
.L_x_7431:
[----:B----4-:R-:W-:-:S04]  /*19f0*/  UISETP.NE.U32.AND UP0, UPT, UR12, URZ, UPT ;  /* 0x000000ff0c00728c */ /* 0x010fc8000bf05070 */
[----:B------:R-:W-:-:S09]  /*1a00*/  UISETP.NE.AND.EX UP0, UPT, UR13, URZ, UPT, UP0 ;  /* 0x000000ff0d00728c */ /* 0x000fd2000bf05300 */
[----:B------:R-:W-:Y:S05]  /*1a10*/  BRA.U UP0, `(.L_x_7433) ;  /* 0x0000000100547547 */ /* 0x000fea000b800000 */
[C---:B-----5:R-:W-:Y:S02]  /*1a20*/  PRMT R107, R87.reuse, 0x7632, R107 ;  /* 0x00007632576b7816 */ /* 0x060fe4000000006b */
[----:B------:R-:W-:Y:S02]  /*1a30*/  SHF.L.U32 R110, R87, 0x10, RZ ;  /* 0x00000010576e7819 */ /* 0x000fe400000006ff */
[C---:B------:R-:W-:Y:S02]  /*1a40*/  PRMT R87, R84.reuse, 0x7632, R87 ;  /* 0x0000763254577816 */ /* 0x040fe40000000057 */
[----:B------:R-:W-:Y:S01]  /*1a50*/  SHF.L.U32 R84, R84, 0x10, RZ ;  /* 0x0000001054547819 */ /* 0x000fe200000006ff */
        /* <DEDUP_REMOVED lines=16> */
[----:B------:R-:W-:Y:S06]  /*1b60*/  BRA `(.L_x_7432) ;  /* 0x0000000000607947 */ /* 0x000fec0003800000 */
.L_x_7433:
        /* <DEDUP_REMOVED lines=20> */
[----:B------:R-:W-:Y:S02]  /*1cb0*/  F2FP.BF16.F32.PACK_AB R19, R106, R110 ;  /* 0x0000006e6a13723e */ /* 0x000fe400000010ff */
[----:B------:R-:W-:Y:S02]  /*1cc0*/  F2FP.BF16.F32.PACK_AB R18, R108, R109 ;  /* 0x0000006d6c12723e */ /* 0x000fe400000010ff */
[----:B------:R-:W-:Y:S02]  /*1cd0*/  F2FP.BF16.F32.PACK_AB R17, R107, R104 ;  /* 0x000000686b11723e */ /* 0x000fe400000010ff */
[----:B------:R-:W-:-:S07]  /*1ce0*/  F2FP.BF16.F32.PACK_AB R16, R105, R111 ;  /* 0x0000006f6910723e */ /* 0x000fce00000010ff */
.L_x_7432:
        /* <DEDUP_REMOVED lines=22> */
[----:B------:R-:W0:Y:S02]  /*1e50*/  @P0 LDC.64 R84, c[0x0][0x3a8] ;  /* 0x0000ea00ff540b82 */ /* 0x000e240000000a00 */
        /* <DEDUP_REMOVED lines=100> */
.L_x_7447:
[C---:B------:R-:W-:Y:S01]  /*24a0*/  FMUL.FTZ R13, R112.reuse, R112 ;  /* 0x00000070700d7220 */ /* 0x040fe20000410000 */
[----:B01----:R-:W-:Y:S01]  /*24b0*/  FADD.FTZ R87, R87, R116 ;  /* 0x0000007457577221 */ /* 0x003fe20000010000 */
[----:B------:R-:W-:-:S03]  /*24c0*/  FSEL R113, R112, RZ, !P2 ;  /* 0x000000ff70717208 */ /* 0x000fc60005000000 */
[----:B------:R-:W-:Y:S01]  /*24d0*/  FSEL R86, R13, RZ, P2 ;  /* 0x000000ff0d567208 */ /* 0x000fe20001000000 */
[----:B---3--:R-:W-:Y:S01]  /*24e0*/  FFMA.FTZ R13, R87, R84, UR8 ;  /* 0x00000008570d7e23 */ /* 0x008fe20008010054 */
[C---:B------:R-:W-:Y:S01]  /*24f0*/  FADD.FTZ R7, -R113.reuse, R7 ;  /* 0x0000000771077221 */ /* 0x040fe20000010100 */
[----:B------:R-:W0:Y:S01]  /*2500*/  @!P3 LDC.64 R84, c[0x0][0x3c0] ;  /* 0x0000f000ff54bb82 */ /* 0x000e220000000a00 */
[----:B------:R-:W-:Y:S01]  /*2510*/  FADD.FTZ R4, -R113, R4 ;  /* 0x0000000471047221 */ /* 0x000fe20000010100 */
[----:B------:R-:W-:Y:S01]  /*2520*/  FADD.FTZ R13, R13, R86 ;  /* 0x000000560d0d7221 */ /* 0x000fe20000010000 */
[C---:B------:R-:W-:Y:S01]  /*2530*/  FADD.FTZ R6, -R113.reuse, R6 ;  /* 0x0000000671067221 */ /* 0x040fe20000010100 */
[C---:B------:R-:W-:Y:S01]  /*2540*/  FADD.FTZ R5, -R113.reuse, R5 ;  /* 0x0000000571057221 */ /* 0x040fe20000010100 */
[C---:B------:R-:W-:Y:S01]  /*2550*/  FADD.FTZ R9, -R113.reuse, R9 ;  /* 0x0000000971097221 */ /* 0x040fe20000010100 */
[C---:B------:R-:W-:Y:S01]  /*2560*/  FADD.FTZ R2, -R113.reuse, R2 ;  /* 0x0000000271027221 */ /* 0x040fe20000010100 */
[C---:B------:R-:W-:Y:S01]  /*2570*/  FADD.FTZ R8, -R113.reuse, R8 ;  /* 0x0000000871087221 */ /* 0x040fe20000010100 */
[----:B------:R-:W1:Y:S01]  /*2580*/  LDC.64 R86, c[0x0][0x428] ;  /* 0x00010a00ff567b82 */ /* 0x000e620000000a00 */
[----:B------:R-:W2:Y:S01]  /*2590*/  MUFU.RSQ R13, R13 ;  /* 0x0000000d000d7308 */ /* 0x000ea20000001400 */
        /* <DEDUP_REMOVED lines=14> */
[----:B0-----:R-:W-:-:S04]  /*2680*/  @!P3 IMAD.WIDE R84, R11, 0x4, R84 ;  /* 0x000000040b54b825 */ /* 0x001fc800078e0254 */
[----:B------:R-:W-:Y:S01]  /*2690*/  FADD.FTZ R96, -R113, R96 ;  /* 0x0000006071607221 */ /* 0x000fe20000010100 */
[C---:B--2---:R-:W-:Y:S01]  /*26a0*/  FMUL.FTZ R7, R13.reuse, R7 ;  /* 0x000000070d077220 */ /* 0x044fe20000410000 */
        /* <DEDUP_REMOVED lines=11> */
[----:B------:R0:W-:Y:S01]  /*2760*/  @!P3 STG.E desc[UR6][R84.64], R112 ;  /* 0x000000705400b986 */ /* 0x0001e2000c101906 */
[----:B------:R-:W-:Y:S01]  /*2770*/  FMUL.FTZ R115, R13, R6 ;  /* 0x000000060d737220 */ /* 0x000fe20000410000 */
[----:B------:R-:W-:Y:S01]  /*2780*/  FFMA.FTZ R6, R7, R76, R44 ;  /* 0x0000004c07067223 */ /* 0x000fe2000001002c */
[----:B-1----:R-:W-:-:S04]  /*2790*/  IMAD.WIDE.U32 R116, R14, 0x10, R86 ;  /* 0x000000100e747825 */ /* 0x002fc800078e0056 */
[----:B------:R-:W-:Y:S01]  /*27a0*/  FMUL.FTZ R9, R13, R9 ;  /* 0x000000090d097220 */ /* 0x000fe20000410000 */
[----:B------:R-:W-:Y:S01]  /*27b0*/  FFMA.FTZ R7, R115, R78, R46 ;  /* 0x0000004e73077223 */ /* 0x000fe2000001002e */
[----:B------:R-:W-:Y:S01]  /*27c0*/  FMUL.FTZ R2, R13, R2 ;  /* 0x000000020d027220 */ /* 0x000fe20000410000 */
[----:B------:R-:W-:-:S04]  /*27d0*/  IMAD.WIDE.U32 R114, R0, 0x10, R86 ;  /* 0x0000001000727825 */ /* 0x000fc800078e0056 */
[C---:B------:R-:W-:Y:S01]  /*27e0*/  FMUL.FTZ R0, R13.reuse, R3 ;  /* 0x000000030d007220 */ /* 0x040fe20000410000 */
[----:B------:R-:W-:Y:S01]  /*27f0*/  FMUL.FTZ R95, R13, R95 ;  /* 0x0000005f0d5f7220 */ /* 0x000fe20000410000 */
[----:B------:R-:W-:Y:S01]  /*2800*/  FFMA.FTZ R3, R2, R81, R49 ;  /* 0x0000005102037223 */ /* 0x000fe20000010031 */
[----:B------:R-:W-:-:S04]  /*2810*/  IMAD.WIDE.U32 R118, R103, 0x10, R86 ;  /* 0x0000001067767825 */ /* 0x000fc800078e0056 */
[----:B------:R-:W-:Y:S01]  /*2820*/  FFMA.FTZ R0, R0, R83, R51 ;  /* 0x0000005300007223 */ /* 0x000fe20000010033 */
[C---:B------:R-:W-:Y:S01]  /*2830*/  FMUL.FTZ R93, R13.reuse, R93 ;  /* 0x0000005d0d5d7220 */ /* 0x040fe20000410000 */
[----:B------:R-:W-:Y:S01]  /*2840*/  FMUL.FTZ R88, R13, R88 ;  /* 0x000000580d587220 */ /* 0x000fe20000410000 */
[----:B0-----:R-:W-:-:S04]  /*2850*/  IMAD.WIDE.U32 R112, R10, 0x10, R86 ;  /* 0x000000100a707825 */ /* 0x001fc800078e0056 */
[C---:B------:R-:W-:Y:S01]  /*2860*/  FMUL.FTZ R10, R13.reuse, R5 ;  /* 0x000000050d0a7220 */ /* 0x040fe20000410000 */
[----:B------:R-:W-:Y:S01]  /*2870*/  FFMA.FTZ R5, R4, R77, R45 ;  /* 0x0000004d04057223 */ /* 0x000fe2000001002d */
[----:B------:R-:W-:Y:S01]  /*2880*/  FMUL.FTZ R87, R13, R92 ;  /* 0x0000005c0d577220 */ /* 0x000fe20000410000 */
[----:B------:R-:W-:Y:S01]  /*2890*/  FFMA.FTZ R4, R9, R80, R48 ;  /* 0x0000005009047223 */ /* 0x000fe20000010030 */
[C---:B------:R-:W-:Y:S01]  /*28a0*/  FMUL.FTZ R91, R13.reuse, R91 ;  /* 0x0000005b0d5b7220 */ /* 0x040fe20000410000 */
[----:B------:R-:W-:Y:S01]  /*28b0*/  FMUL.FTZ R90, R13, R90 ;  /* 0x0000005a0d5a7220 */ /* 0x000fe20000410000 */
[----:B------:R-:W-:Y:S01]  /*28c0*/  F2FP.BF16.F32.PACK_AB R6, R5, R6 ;  /* 0x000000060506723e */ /* 0x000fe200000010ff */
[C---:B------:R-:W-:Y:S01]  /*28d0*/  FMUL.FTZ R5, R13.reuse, R8 ;  /* 0x000000080d057220 */ /* 0x040fe20000410000 */
[----:B------:R-:W-:Y:S01]  /*28e0*/  FMUL.FTZ R8, R13, R89 ;  /* 0x000000590d087220 */ /* 0x000fe20000410000 */
[----:B------:R-:W-:Y:S01]  /*28f0*/  FFMA.FTZ R86, R87, R68, R36 ;  /* 0x0000004457567223 */ /* 0x000fe20000010024 */
[----:B------:R-:W-:Y:S01]  /*2900*/  F2FP.BF16.F32.PACK_AB R4, R3, R4 ;  /* 0x000000040304723e */ /* 0x000fe200000010ff */
[----:B------:R-:W-:Y:S01]  /*2910*/  FFMA.FTZ R5, R5, R82, R50 ;  /* 0x0000005205057223 */ /* 0x000fe20000010032 */
[----:B------:R-:W-:Y:S01]  /*2920*/  FFMA.FTZ R9, R8, R69, R37 ;  /* 0x0000004508097223 */ /* 0x000fe20000010025 */
[----:B------:R-:W0:Y:S01]  /*2930*/  @!P3 LDC.64 R2, c[0x0][0x3c8] ;  /* 0x0000f200ff02bb82 */ /* 0x000e220000000a00 */
[C---:B------:R-:W-:Y:S01]  /*2940*/  FMUL.FTZ R8, R13.reuse, R99 ;  /* 0x000000630d087220 */ /* 0x040fe20000410000 */
[----:B------:R-:W-:Y:S01]  /*2950*/  FFMA.FTZ R10, R10, R79, R47 ;  /* 0x0000004f0a0a7223 */ /* 0x000fe2000001002f */
[----:B------:R-:W-:Y:S01]  /*2960*/  F2FP.BF16.F32.PACK_AB R5, R0, R5 ;  /* 0x000000050005723e */ /* 0x000fe200000010ff */
[----:B------:R-:W-:Y:S01]  /*2970*/  FMUL.FTZ R0, R13, R15 ;  /* 0x0000000f0d007220 */ /* 0x000fe20000410000 */
[----:B------:R-:W-:Y:S01]  /*2980*/  F2FP.BF16.F32.PACK_AB R86, R9, R86 ;  /* 0x000000560956723e */ /* 0x000fe200000010ff */
[----:B------:R-:W-:Y:S01]  /*2990*/  FMUL.FTZ R9, R13, R94 ;  /* 0x0000005e0d097220 */ /* 0x000fe20000410000 */
[----:B------:R-:W-:Y:S01]  /*29a0*/  FFMA.FTZ R89, R95, R66, R34 ;  /* 0x000000425f597223 */ /* 0x000fe20000010022 */
[----:B------:R-:W-:Y:S01]  /*29b0*/  FFMA.FTZ R0, R0, R73, R41 ;  /* 0x0000004900007223 */ /* 0x000fe20000010029 */
[----:B------:R-:W-:Y:S01]  /*29c0*/  FFMA.FTZ R8, R8, R67, R35 ;  /* 0x0000004308087223 */ /* 0x000fe20000010023 */
[----:B------:R-:W-:Y:S01]  /*29d0*/  FFMA.FTZ R9, R9, R72, R40 ;  /* 0x0000004809097223 */ /* 0x000fe20000010028 */
[----:B------:R-:W-:Y:S01]  /*29e0*/  FFMA.FTZ R85, R93, R74, R42 ;  /* 0x0000004a5d557223 */ /* 0x000fe2000001002a */
[----:B------:R-:W-:Y:S01]  /*29f0*/  FFMA.FTZ R87, R91, R70, R38 ;  /* 0x000000465b577223 */ /* 0x000fe20000010026 */
[----:B------:R-:W-:Y:S01]  /*2a00*/  FFMA.FTZ R90, R90, R71, R39 ;  /* 0x000000475a5a7223 */ /* 0x000fe20000010027 */
[----:B------:R-:W-:Y:S01]  /*2a10*/  FFMA.FTZ R88, R88, R75, R43 ;  /* 0x0000004b58587223 */ /* 0x000fe2000001002b */
[----:B------:R-:W-:Y:S01]  /*2a20*/  F2FP.BF16.F32.PACK_AB R7, R10, R7 ;  /* 0x000000070a07723e */ /* 0x000fe200000010ff */
[C---:B------:R-:W-:Y:S01]  /*2a30*/  FMUL.FTZ R15, R13.reuse, R102 ;  /* 0x000000660d0f7220 */ /* 0x040fe20000410000 */
[C---:B------:R-:W-:Y:S01]  /*2a40*/  FMUL.FTZ R98, R13.reuse, R98 ;  /* 0x000000620d627220 */ /* 0x040fe20000410000 */
[C---:B------:R-:W-:Y:S01]  /*2a50*/  FMUL.FTZ R91, R13.reuse, R100 ;  /* 0x000000640d5b7220 */ /* 0x040fe20000410000 */
[C---:B------:R-:W-:Y:S01]  /*2a60*/  FMUL.FTZ R101, R13.reuse, R101 ;  /* 0x000000650d657220 */ /* 0x040fe20000410000 */
[C---:B------:R-:W-:Y:S01]  /*2a70*/  FMUL.FTZ R10, R13.reuse, R97 ;  /* 0x000000610d0a7220 */ /* 0x040fe20000410000 */
[----:B------:R-:W-:Y:S01]  /*2a80*/  F2FP.BF16.F32.PACK_AB R84, R0, R9 ;  /* 0x000000090054723e */ /* 0x000fe200000010ff */
[----:B------:R-:W-:Y:S01]  /*2a90*/  FMUL.FTZ R96, R13, R96 ;  /* 0x000000600d607220 */ /* 0x000fe20000410000 */
[----:B------:R-:W-:Y:S01]  /*2aa0*/  F2FP.BF16.F32.PACK_AB R89, R8, R89 ;  /* 0x000000590859723e */ /* 0x000fe200000010ff */
[----:B------:R-:W-:Y:S01]  /*2ab0*/  FFMA.FTZ R15, R15, R64, R32 ;  /* 0x000000400f0f7223 */ /* 0x000fe20000010020 */
[----:B------:R-:W1:Y:S01]  /*2ac0*/  LDC.64 R8, c[0x0][0x380] ;  /* 0x0000e000ff087b82 */ /* 0x000e620000000a00 */
[----:B------:R-:W-:Y:S01]  /*2ad0*/  F2FP.BF16.F32.PACK_AB R87, R90, R87 ;  /* 0x000000575a57723e */ /* 0x000fe200000010ff */
[----:B------:R-:W-:Y:S01]  /*2ae0*/  FFMA.FTZ R90, R91, R60, R28 ;  /* 0x0000003c5b5a7223 */ /* 0x000fe2000001001c */
[----:B------:R-:W-:Y:S01]  /*2af0*/  F2FP.BF16.F32.PACK_AB R85, R88, R85 ;  /* 0x000000555855723e */ /* 0x000fe200000010ff */
[----:B------:R-:W-:Y:S01]  /*2b00*/  FFMA.FTZ R88, R98, R65, R33 ;  /* 0x0000004162587223 */ /* 0x000fe20000010021 */
[----:B------:R-:W-:Y:S01]  /*2b10*/  FFMA.FTZ R91, R101, R62, R30 ;  /* 0x0000003e655b7223 */ /* 0x000fe2000001001e */
[----:B------:R-:W-:Y:S01]  /*2b20*/  FFMA.FTZ R10, R10, R63, R31 ;  /* 0x0000003f0a0a7223 */ /* 0x000fe2000001001f */
[----:B------:R-:W-:Y:S01]  /*2b30*/  FFMA.FTZ R93, R96, R61, R29 ;  /* 0x0000003d605d7223 */ /* 0x000fe2000001001d */
[C---:B------:R-:W-:Y:S01]  /*2b40*/  FMUL.FTZ R111, R13.reuse, R111 ;  /* 0x0000006f0d6f7220 */ /* 0x040fe20000410000 */
[----:B------:R-:W-:Y:S01]  /*2b50*/  F2FP.BF16.F32.PACK_AB R88, R88, R15 ;  /* 0x0000000f5858723e */ /* 0x000fe200000010ff */
[C---:B------:R-:W-:Y:S01]  /*2b60*/  FMUL.FTZ R15, R13.reuse, R104 ;  /* 0x000000680d0f7220 */ /* 0x040fe20000410000 */
[----:B------:R-:W-:Y:S01]  /*2b70*/  F2FP.BF16.F32.PACK_AB R91, R10, R91 ;  /* 0x0000005b0a5b723e */ /* 0x000fe200000010ff */
[C---:B------:R-:W-:Y:S01]  /*2b80*/  FMUL.FTZ R0, R13.reuse, R105 ;  /* 0x000000690d007220 */ /* 0x040fe20000410000 */
[C---:B------:R-:W-:Y:S01]  /*2b90*/  FMUL.FTZ R10, R13.reuse, R107 ;  /* 0x0000006b0d0a7220 */ /* 0x040fe20000410000 */
[C---:B------:R-:W-:Y:S01]  /*2ba0*/  FMUL.FTZ R109, R13.reuse, R109 ;  /* 0x0000006d0d6d7220 */ /* 0x040fe20000410000 */
[C---:B------:R-:W-:Y:S01]  /*2bb0*/  FMUL.FTZ R108, R13.reuse, R108 ;  /* 0x0000006c0d6c7220 */ /* 0x040fe20000410000 */
[C---:B------:R-:W-:Y:S01]  /*2bc0*/  FMUL.FTZ R95, R13.reuse, R110 ;  /* 0x0000006e0d5f7220 */ /* 0x040fe20000410000 */
[----:B------:R-:W-:Y:S01]  /*2bd0*/  FMUL.FTZ R106, R13, R106 ;  /* 0x0000006a0d6a7220 */ /* 0x000fe20000410000 */
[----:B------:R-:W-:Y:S01]  /*2be0*/  F2FP.BF16.F32.PACK_AB R90, R93, R90 ;  /* 0x0000005a5d5a723e */ /* 0x000fe200000010ff */
        /* <DEDUP_REMOVED lines=8> */
[----:B0-----:R-:W-:Y:S01]  /*2c70*/  @!P3 IMAD.WIDE R2, R11, 0x4, R2 ;  /* 0x000000040b02b825 */ /* 0x001fe200078e0202 */
[----:B------:R-:W-:-:S02]  /*2c80*/  F2FP.BF16.F32.PACK_AB R95, R106, R95 ;  /* 0x0000005f6a5f723e */ /* 0x000fc400000010ff */
[----:B------:R-:W-:Y:S02]  /*2c90*/  F2FP.BF16.F32.PACK_AB R94, R97, R94 ;  /* 0x0000005e615e723e */ /* 0x000fe400000010ff */
[----:B------:R-:W-:Y:S01]  /*2ca0*/  F2FP.BF16.F32.PACK_AB R93, R10, R93 ;  /* 0x0000005d0a5d723e */ /* 0x000fe200000010ff */
[----:B------:R0:W-:Y:S01]  /*2cb0*/  @!P3 STG.E desc[UR6][R2.64], R13 ;  /* 0x0000000d0200b986 */ /* 0x0001e2000c101906 */
[----:B------:R-:W-:Y:S02]  /*2cc0*/  F2FP.BF16.F32.PACK_AB R92, R15, R92 ;  /* 0x0000005c0f5c723e */ /* 0x000fe400000010ff */
[----:B-1----:R-:W-:Y:S01]  /*2cd0*/  LEA R11, R8, R11, 0x2 ;  /* 0x0000000b080b7211 */ /* 0x002fe200078e10ff */
[----:B------:R0:W-:Y:S03]  /*2ce0*/  STG.E.128 desc[UR6][R112.64], R4 ;  /* 0x0000000470007986 */ /* 0x0001e6000c101d06 */
[----:B------:R-:W-:Y:S01]  /*2cf0*/  ISETP.GE.AND P3, PT, R11, R9, PT ;  /* 0x000000090b00720c */ /* 0x000fe20003f66270 */
[----:B------:R0:W-:Y:S04]  /*2d00*/  STG.E.128 desc[UR6][R114.64], R84 ;  /* 0x0000005472007986 */ /* 0x0001e8000c101d06 */
[----:B------:R0:W-:Y:S04]  /*2d10*/  STG.E.128 desc[UR6][R116.64], R88 ;  /* 0x0000005874007986 */ /* 0x0001e8000c101d06 */
[----:B------:R0:W-:Y:S04]  /*2d20*/  STG.E.128 desc[UR6][R118.64], R92 ;  /* 0x0000005c76007986 */ /* 0x0001e8000c101d06 */
[----:B------:R-:W-:Y:S05]  /*2d30*/  @!P3 BRA `(.L_x_7435) ;  /* 0xffffffd400d8b947 */ /* 0x000fea000383ffff */
[----:B----4-:R-:W-:Y:S05]  /*2d40*/  EXIT ;  /* 0x000000000000794d */ /* 0x010fea0003800000 */
.L_x_7434:
[----:B------:R-:W-:Y:S01]  /*2d50*/  HFMA2 R117, -RZ, RZ, 0, 5.9604644775390625e-08 ;  /* 0x00000001ff757431 */ /* 0x000fe200000001ff */
[----:B------:R-:W-:Y:S01]  /*2d60*/  BSSY B0, `(.L_x_7436) ;  /* 0x0000007000007945 */ /* 0x000fe20003800000 */
[----:B------:R-:W-:Y:S02]  /*2d70*/  MOV R118, R13 ;  /* 0x0000000d00767202 */ /* 0x000fe40000000f00 */
[----:B------:R-:W-:Y:S02]  /*2d80*/  MOV R120, 0x1f ;  /* 0x0000001f00787802 */ /* 0x000fe40000000f00 */
[----:B------:R-:W-:-:S07]  /*2d90*/  MOV R115, 0xffffffff ;  /* 0xffffffff00737802 */ /* 0x000fce0000000f00 */
[----:B---34-:R-:W-:Y:S05]  /*2da0*/  WARPSYNC.COLLECTIVE R115, `(.L_x_7437) ;  /* 0x0000000073087348 */ /* 0x018fea0003c00000 */
[----:B------:R0:W1:Y:S02]  /*2db0*/  SHFL.BFLY P4, R116, R118, R117, R120 ;  /* 0x0c00007576747389 */ /* 0x0000640000080078 */
[----:B01-34-:R-:W-:Y:S05]  /*2dc0*/  ENDCOLLECTIVE ;  /* 0x000000000000791b */ /* 0x01bfea0003800000 */
.L_x_7437:
[----:B------:R-:W-:Y:S05]  /*2dd0*/  BSYNC B0 ;  /* 0x0000000000007941 */ /* 0x000fea0003800000 */
.L_x_7436:
        /* <DEDUP_REMOVED lines=9> */
.L_x_7438:
[----:B------:R-:W-:Y:S01]  /*2e70*/  HFMA2 R117, -RZ, RZ, 0, 2.384185791015625e-07 ;  /* 0x00000004ff757431 */ /* 0x000fe200000001ff */
[----:B------:R-:W-:-:S05]  /*2e80*/  MOV R84, R116 ;  /* 0x0000007400547202 */ /* 0x000fca0000000f00 */
[----:B------:R-:W-:-:S05]  /*2e90*/  FADD.FTZ R86, R85, R84 ;  /* 0x0000005455567221 */ /* 0x000fca0000010000 */
[----:B------:R-:W-:-:S07]  /*2ea0*/  MOV R118, R86 ;  /* 0x0000005600767202 */ /* 0x000fce0000000f00 */
[----:B------:R-:W-:Y:S05]  /*2eb0*/  WARPSYNC.COLLECTIVE R115, `(.L_x_7439) ;  /* 0x0000000073087348 */ /* 0x000fea0003c00000 */
[----:B------:R0:W1:Y:S02]  /*2ec0*/  SHFL.BFLY P4, R116, R118, R117, R120 ;  /* 0x0c00007576747389 */ /* 0x0000640000080078 */
[----:B01----:R-:W-:Y:S05]  /*2ed0*/  ENDCOLLECTIVE ;  /* 0x000000000000791b */ /* 0x003fea0003800000 */
.L_x_7439:
[----:B------:R-:W-:Y:S01]  /*2ee0*/  HFMA2 R117, -RZ, RZ, 0, 4.76837158203125e-07 ;  /* 0x00000008ff757431 */ /* 0x000fe200000001ff */
[----:B------:R-:W-:-:S05]  /*2ef0*/  MOV R87, R116 ;  /* 0x0000007400577202 */ /* 0x000fca0000000f00 */
[----:B------:R-:W-:-:S05]  /*2f00*/  FADD.FTZ R87, R86, R87 ;  /* 0x0000005756577221 */ /* 0x000fca0000010000 */
[----:B------:R-:W-:-:S07]  /*2f10*/  MOV R118, R87 ;  /* 0x0000005700767202 */ /* 0x000fce0000000f00 */
[----:B------:R-:W-:Y:S05]  /*2f20*/  WARPSYNC.COLLECTIVE R115, `(.L_x_7440) ;  /* 0x0000000073087348 */ /* 0x000fea0003c00000 */
[----:B------:R0:W1:Y:S02]  /*2f30*/  SHFL.BFLY P4, R116, R118, R117, R120 ;  /* 0x0c00007576747389 */ /* 0x0000640000080078 */
[----:B01----:R-:W-:Y:S05]  /*2f40*/  ENDCOLLECTIVE ;  /* 0x000000000000791b */ /* 0x003fea0003800000 */
.L_x_7440:
        /* <DEDUP_REMOVED lines=8> */
.L_x_7441:
        /* <DEDUP_REMOVED lines=72> */
.L_x_7442:
[----:B------:R-:W-:Y:S01]  /*3450*/  HFMA2 R117, -RZ, RZ, 0, 1.1920928955078125e-07 ;  /* 0x00000002ff757431 */ /* 0x000fe200000001ff */
[----:B------:R-:W-:-:S05]  /*3460*/  MOV R86, R116 ;  /* 0x0000007400567202 */ /* 0x000fca0000000f00 */
[----:B------:R-:W-:-:S05]  /*3470*/  FADD.FTZ R86, R13, R86 ;  /* 0x000000560d567221 */ /* 0x000fca0000010000 */
[----:B------:R-:W-:-:S07]  /*3480*/  MOV R118, R86 ;  /* 0x0000005600767202 */ /* 0x000fce0000000f00 */
[----:B------:R-:W-:Y:S05]  /*3490*/  WARPSYNC.COLLECTIVE R115, `(.L_x_7443) ;  /* 0x0000000073087348 */ /* 0x000fea0003c00000 */
[----:B------:R0:W1:Y:S02]  /*34a0*/  SHFL.BFLY P4, R116, R118, R117, R120 ;  /* 0x0c00007576747389 */ /* 0x0000640000080078 */
[----:B01----:R-:W-:Y:S05]  /*34b0*/  ENDCOLLECTIVE ;  /* 0x000000000000791b */ /* 0x003fea0003800000 */
.L_x_7443:
[----:B------:R-:W-:Y:S01]  /*34c0*/  HFMA2 R117, -RZ, RZ, 0, 2.384185791015625e-07 ;  /* 0x00000004ff757431 */ /* 0x000fe200000001ff */
[----:B------:R-:W-:-:S05]  /*34d0*/  MOV R85, R116 ;  /* 0x0000007400557202 */ /* 0x000fca0000000f00 */
[----:B------:R-:W-:-:S05]  /*34e0*/  FADD.FTZ R85, R86, R85 ;  /* 0x0000005556557221 */ /* 0x000fca0000010000 */
[----:B------:R-:W-:-:S07]  /*34f0*/  MOV R118, R85 ;  /* 0x0000005500767202 */ /* 0x000fce0000000f00 */
[----:B------:R-:W-:Y:S05]  /*3500*/  WARPSYNC.COLLECTIVE R115, `(.L_x_7444) ;  /* 0x0000000073087348 */ /* 0x000fea0003c00000 */
[----:B------:R0:W1:Y:S02]  /*3510*/  SHFL.BFLY P4, R116, R118, R117, R120 ;  /* 0x0c00007576747389 */ /* 0x0000640000080078 */
[----:B01----:R-:W-:Y:S05]  /*3520*/  ENDCOLLECTIVE ;  /* 0x000000000000791b */ /* 0x003fea0003800000 */
.L_x_7444:
[----:B------:R-:W-:Y:S01]  /*3530*/  HFMA2 R117, -RZ, RZ, 0, 4.76837158203125e-07 ;  /* 0x00000008ff757431 */ /* 0x000fe200000001ff */
[----:B------:R-:W-:-:S05]  /*3540*/  MOV R114, R116 ;  /* 0x0000007400727202 */ /* 0x000fca0000000f00 */
[----:B------:R-:W-:-:S05]  /*3550*/  FADD.FTZ R114, R85, R114 ;  /* 0x0000007255727221 */ /* 0x000fca0000010000 */
[----:B------:R-:W-:-:S07]  /*3560*/  MOV R118, R114 ;  /* 0x0000007200767202 */ /* 0x000fce0000000f00 */
[----:B------:R-:W-:Y:S05]  /*3570*/  WARPSYNC.COLLECTIVE R115, `(.L_x_7445) ;  /* 0x0000000073087348 */ /* 0x000fea0003c00000 */
[----:B------:R0:W1:Y:S02]  /*3580*/  SHFL.BFLY P4, R116, R118, R117, R120 ;  /* 0x0c00007576747389 */ /* 0x0000640000080078 */
[----:B01----:R-:W-:Y:S05]  /*3590*/  ENDCOLLECTIVE ;  /* 0x000000000000791b */ /* 0x003fea0003800000 */
.L_x_7445:
[----:B------:R-:W-:Y:S01]  /*35a0*/  HFMA2 R117, -RZ, RZ, 0, 9.5367431640625e-07 ;  /* 0x00000010ff757431 */ /* 0x000fe200000001ff */
[----:B------:R-:W-:-:S05]  /*35b0*/  MOV R87, R116 ;  /* 0x0000007400577202 */ /* 0x000fca0000000f00 */
[----:B------:R-:W-:-:S05]  /*35c0*/  FADD.FTZ R87, R114, R87 ;  /* 0x0000005772577221 */ /* 0x000fca0000010000 */
[----:B------:R-:W-:-:S07]  /*35d0*/  MOV R118, R87 ;  /* 0x0000005700767202 */ /* 0x000fce0000000f00 */
[----:B------:R-:W-:Y:S05]  /*35e0*/  WARPSYNC.COLLECTIVE R115, `(.L_x_7446) ;  /* 0x0000000073087348 */ /* 0x000fea0003c00000 */
[----:B------:R0:W1:Y:S02]  /*35f0*/  SHFL.BFLY P4, R116, R118, R117, R120 ;  /* 0x0c00007576747389 */ /* 0x0000640000080078 */
[----:B01----:R-:W-:Y:S05]  /*3600*/  ENDCOLLECTIVE ;  /* 0x000000000000791b */ /* 0x003fea0003800000 */
.L_x_7446:
[----:B------:R-:W-:Y:S05]  /*3610*/  BRA `(.L_x_7447) ;  /* 0xffffffec00a07947 */ /* 0x000fea000383ffff */
.L_x_7448:
        /* <DEDUP_REMOVED lines=14> */
.L_x_37261:


//--------------------- .text._ZN10layer_norm13ln_fwd_kernelINS_13Kernel_traitsIf13__nv_bfloat16S2_S2_fjLj1024ELj1ELj4ELj1ELj16ENS_18Kernel_traits_baseILj1024EfS2_S2_S2_fjLj128EEEEELb0ELb0ELb1ELb0EEEvNS_9FwdParamsE --------------------------
	.section	.text._ZN10layer_norm13ln_fwd_kernelINS_13Kernel_traitsIf13__nv_bfloat16S2_S2_fjLj1024ELj1ELj4ELj1ELj16ENS_18Kernel_traits_baseILj1024EfS2_S2_S2_fjLj128EEEEELb0ELb0ELb1ELb0EEEvNS_9FwdParamsE,"ax",@progbits
	.align	128
        .global         _ZN10layer_norm13ln_fwd_kernelINS_13Kernel_traitsIf13__nv_bfloat16S2_S2_fjLj1024ELj1ELj4ELj1ELj16ENS_18Kernel_traits_baseILj1024EfS2_S2_S2_fjLj128EEEEELb0ELb0ELb1ELb0EEEvNS_9FwdParamsE
        .type           _ZN10layer_norm13ln_fwd_kernelINS_13Kernel_traitsIf13__nv_bfloat16S2_S2_fjLj1024ELj1ELj4ELj1ELj16ENS_18Kernel_traits_baseILj1024EfS2_S2_S2_fjLj128EEEEELb0ELb0ELb1ELb0EEEvNS_9FwdParamsE,@function
        .size           _ZN10layer_norm13ln_fwd_kernelINS_13Kernel_traitsIf13__nv_bfloat16S2_S2_fjLj1024ELj1ELj4ELj1ELj16ENS_18Kernel_traits_baseILj1024EfS2_S2_S2_fjLj128EEEEELb0ELb0ELb1ELb0EEEvNS_9FwdParamsE,(.L_x_37262 - _ZN10layer_norm13ln_fwd_kernelINS_13Kernel_traitsIf13__nv_bfloat16S2_S2_fjLj1024ELj1ELj4ELj1ELj16ENS_18Kernel_traits_baseILj1024EfS2_S2_S2_fjLj128EEEEELb0ELb0ELb1ELb0EEEvNS_9FwdParamsE)
        .other          _ZN10layer_norm13ln_fwd_kernelINS_13Kernel_traitsIf13__nv_bfloat16S2_S2_fjLj1024ELj1ELj4ELj1ELj16ENS_18Kernel_traits_baseILj1024EfS2_S2_S2_fjLj128EEEEELb0ELb0ELb1ELb0EEEvNS_9FwdParamsE,@"STO_CUDA_ENTRY STV_DEFAULT"
_ZN10layer_norm13ln_fwd_kernelINS_13Kernel_traitsIf13__nv_bfloat16S2_S2_fjLj1024ELj1ELj4ELj1ELj16ENS_18Kernel_traits_baseILj1024EfS2_S2_S2_fjLj128EEEEELb0ELb0ELb1ELb0EEEvNS_9FwdParamsE:
.text._ZN10layer_norm13ln_fwd_kernelINS_13Kernel_traitsIf13__nv_bfloat16S2_S2_fjLj1024ELj1ELj4ELj1ELj16ENS_18Kernel_traits_baseILj1024EfS2_S2_S2_fjLj128EEEEELb0ELb0ELb1ELb0EEEvNS_9FwdParamsE:
        /* <DEDUP_REMOVED lines=30> */
[----:B------:R-:W-:Y:S02]  /*01e0*/  @P1 IADD3 R17, PT, PT, R17, 0x20, RZ ;  /* 0x0000002011111810 */ /* 0x000fe40007ffe0ff */
[----:B------:R0:W5:Y:S01]  /*01f0*/  @P1 LDG.E.128 R60, desc[UR6][R8.64+0x10] ;  /* 0x00001006083c1981 */ /* 0x000162000c1e1d00 */
[----:B------:R-:W1:Y:S03]  /*0200*/  @P0 LDC.64 R4, c[0x0][0x3d0] ;  /* 0x0000f400ff040b82 */ /* 0x000e660000000a00 */
[----:B------:R0:W5:Y:S01]  /*0210*/  @P1 LD.E.128 R56, desc[UR6][R10.64] ;  /* 0x000000060a381980 */ /* 0x000162000c101d00 */
[----:B--2---:R-:W-:-:S03]  /*0220*/  @P2 IMAD.WIDE.U32 R12, R17, 0x20, R12 ;  /* 0x00000020110c2825 */ /* 0x004fc600078e000c */
[----:B------:R0:W5:Y:S01]  /*0230*/  @P1 LD.E.128 R52, desc[UR6][R10.64+0x10] ;  /* 0x000010060a341980 */ /* 0x000162000c101d00 */
[----:B------:R-:W2:Y:S03]  /*0240*/  @P0 LDC.64 R6, c[0x0][0x438] ;  /* 0x00010e00ff060b82 */ /* 0x000ea60000000a00 */
[----:B------:R0:W5:Y:S01]  /*0250*/  @P2 LDG.E.128 R48, desc[UR6][R12.64] ;  /* 0x000000060c302981 */ /* 0x000162000c1e1d00 */
[----:B---3--:R-:W-:-:S03]  /*0260*/  @P2 IMAD.WIDE.U32 R14, R17, 0x20, R14 ;  /* 0x00000020110e2825 */ /* 0x008fc600078e000e */
        /* <DEDUP_REMOVED lines=21> */
.L_x_7450:
        /* <DEDUP_REMOVED lines=14> */
[----:B------:R-:W-:Y:S02]  /*04a0*/  @P2 IADD3 R15, PT, PT, R15, 0x20, RZ ;  /* 0x000000200f0f2810 */ /* 0x000fe40007ffe0ff */
[----:B------:R0:W5:Y:S04]  /*04b0*/  @P1 LDG.E.128 R60, desc[UR6][R4.64+0x10] ;  /* 0x00001006043c1981 */ /* 0x000168000c1e1d00 */
[----:B------:R0:W5:Y:S01]  /*04c0*/  @P2 LDG.E.128 R48, desc[UR6][R10.64] ;  /* 0x000000060a302981 */ /* 0x000162000c1e1d00 */
[----:B--2---:R-:W-:-:S03]  /*04d0*/  @P0 IMAD.WIDE.U32 R8, R2, 0x20, R6 ;  /* 0x0000002002080825 */ /* 0x004fc600078e0006 */
[----:B------:R0:W5:Y:S04]  /*04e0*/  @P2 LDG.E.128 R44, desc[UR6][R10.64+0x10] ;  /* 0x000010060a2c2981 */ /* 0x000168000c1e1d00 */
[----:B------:R0:W5:Y:S01]  /*04f0*/  @P0 LDG.E.128 R80, desc[UR6][R8.64] ;  /* 0x0000000608500981 */ /* 0x000162000c1e1d00 */
[----:B---3--:R-:W-:-:S03]  /*0500*/  @P3 IMAD.WIDE.U32 R6, R15, 0x20, R12 ;  /* 0x000000200f063825 */ /* 0x008fc600078e000c */
        /* <DEDUP_REMOVED lines=19> */
.L_x_7451:
[----:B------:R-:W-:Y:S05]  /*0640*/  BSYNC.RECONVERGENT B0 ;  /* 0x0000000000007941 */ /* 0x000fea0003800200 */
.L_x_7449:
[----:B------:R-:W1:Y:S01]  /*0650*/  LDCU UR4, c[0x0][0x384] ;  /* 0x00007080ff0477ac */ /* 0x000e620008000800 */
[----:B------:R-:W2:Y:S01]  /*0660*/  LDCU.U8 UR5, c[0x0][0x410] ;  /* 0x00008200ff0577ac */ /* 0x000ea20008000000 */
[----:B------:R-:W3:Y:S01]  /*0670*/  LDCU UR10, c[0x0][0x448] ;  /* 0x00008900ff0a77ac */ /* 0x000ee20008000800 */
[----:B------:R-:W4:Y:S01]  /*0680*/  LDCU.64 UR8, c[0x0][0x3a0] ;  /* 0x00007400ff0877ac */ /* 0x000f220008000a00 */
[----:B-1----:R-:W-:-:S13]  /*0690*/  ISETP.GE.AND P0, PT, R3, UR4, PT ;  /* 0x0000000403007c0c */ /* 0x002fda000bf06270 */
[----:B--234-:R-:W-:Y:S05]  /*06a0*/  @P0 EXIT ;  /* 0x000000000000094d */ /* 0x01cfea0003800000 */
.L_x_7485:
[----:B------:R-:W1:Y:S08]  /*06b0*/  LDC.64 R84, c[0x0][0x3f0] ;  /* 0x0000fc00ff547b82 */ /* 0x000e700000000a00 */
[----:B------:R-:W2:Y:S01]  /*06c0*/  LDC R108, c[0x0][0x388] ;  /* 0x0000e200ff6c7b82 */ /* 0x000ea20000000800 */
[----:B-1----:R-:W-:-:S07]  /*06d0*/  IMAD.WIDE R86, R3, 0x4, R84 ;  /* 0x0000000403567825 */ /* 0x002fce00078e0254 */
[----:B------:R-:W1:Y:S01]  /*06e0*/  LDC.64 R84, c[0x0][0x3f8] ;  /* 0x0000fe00ff547b82 */ /* 0x000e620000000a00 */
[----:B------:R-:W3:Y:S01]  /*06f0*/  LDG.E R111, desc[UR6][R86.64] ;  /* 0x00000006566f7981 */ /* 0x000ee2000c1e1900 */
[----:B-1----:R-:W-:-:S05]  /*0700*/  IMAD.WIDE R84, R3, 0x4, R84 ;  /* 0x0000000403547825 */ /* 0x002fca00078e0254 */
[----:B-----5:R1:W5:Y:S01]  /*0710*/  LDG.E R109, desc[UR6][R84.64] ;  /* 0x00000006546d7981 */ /* 0x020362000c1e1900 */
[----:B------:R-:W-:Y:S01]  /*0720*/  ISETP.GE.U32.AND P0, PT, R0, 0x20, PT ;  /* 0x000000200000780c */ /* 0x000fe20003f06070 */
[----:B--2---:R-:W-:Y:S01]  /*0730*/  IMAD R110, R3, R108, RZ ;  /* 0x0000006c036e7224 */ /* 0x004fe200078e02ff */
[----:B------:R-:W-:Y:S01]  /*0740*/  BSSY.RECONVERGENT B0, `(.L_x_7452) ;  /* 0x0000083000007945 */ /* 0x000fe20003800200 */
[----:B---3--:R-:W-:-:S13]  /*0750*/  ISETP.GE.AND P2, PT, R111, 0x1, PT ;  /* 0x000000016f00780c */ /* 0x008fda0003f46270 */
        /* <DEDUP_REMOVED lines=9> */
[----:B-1----:R-:W-:Y:S06]  /*07f0*/  @!P0 BRA `(.L_x_7453) ;  /* 0x0000000400dc8947 */ /* 0x002fec0003800000 */
[----:B------:R-:W-:Y:S04]  /*0800*/  BSSY.RECONVERGENT B1, `(.L_x_7454) ;  /* 0x0000005000017945 */ /* 0x000fe80003800200 */
[----:B------:R-:W-:Y:S05]  /*0810*/  @!P2 BRA `(.L_x_7455) ;  /* 0x00000000000ca947 */ /* 0x000fea0003800000 */
[----:B------:R-:W1:Y:S02]  /*0820*/  LDC.64 R8, c[0x0][0x390] ;  /* 0x0000e400ff087b82 */ /* 0x000e640000000a00 */
[----:B-1----:R-:W-:-:S05]  /*0830*/  IMAD.WIDE.U32 R8, R112, 0x10, R8 ;  /* 0x0000001070087825 */ /* 0x002fca00078e0008 */
[----:B------:R1:W5:Y:S02]  /*0840*/  LDG.E.128 R16, desc[UR6][R8.64] ;  /* 0x0000000608107981 */ /* 0x000364000c1e1d00 */
.L_x_7455:
[----:B------:R-:W-:Y:S05]  /*0850*/  BSYNC.RECONVERGENT B1 ;  /* 0x0000000000017941 */ /* 0x000fea0003800200 */
.L_x_7454:
[----:B------:R-:W-:-:S04]  /*0860*/  UISETP.NE.U32.AND UP0, UPT, UR8, URZ, UPT ;  /* 0x000000ff0800728c */ /* 0x000fc8000bf05070 */
[----:B------:R-:W-:-:S09]  /*0870*/  UISETP.NE.AND.EX UP0, UPT, UR9, URZ, UPT, UP0 ;  /* 0x000000ff0900728c */ /* 0x000fd2000bf05300 */
[----:B------:R-:W-:Y:S05]  /*0880*/  BRA.U !UP0, `(.L_x_7456) ;  /* 0x0000000108ec7547 */ /* 0x000fea000b800000 */
[----:B-1----:R-:W1:Y:S02]  /*0890*/  LDC.64 R8, c[0x0][0x3a0] ;  /* 0x0000e800ff087b82 */ /* 0x002e640000000a00 */
[----:B-1----:R-:W-:-:S05]  /*08a0*/  IMAD.WIDE.U32 R8, R110, 0x10, R8 ;  /* 0x000000106e087825 */ /* 0x002fca00078e0008 */
[----:B------:R1:W2:Y:S01]  /*08b0*/  LDG.E.128 R84, desc[UR6][R8.64] ;  /* 0x0000000608547981 */ /* 0x0002a2000c1e1d00 */
[----:B------:R-:W-:-:S13]  /*08c0*/  ISETP.GT.AND P1, PT, R111, RZ, PT ;  /* 0x000000ff6f00720c */ /* 0x000fda0003f24270 */
[----:B------:R-:W3:Y:S01]  /*08d0*/  @P1 LDC R90, c[0x0][0x40c] ;  /* 0x00010300ff5a1b82 */ /* 0x000ee20000000800 */
[----:B0----5:R-:W-:Y:S02]  /*08e0*/  @P1 PRMT R7, R16, 0x7632, R7 ;  /* 0x0000763210071816 */ /* 0x021fe40000000007 */
[----:B-1----:R-:W-:Y:S02]  /*08f0*/  @P1 PRMT R9, R17, 0x7632, R9 ;  /* 0x0000763211091816 */ /* 0x002fe40000000009 */
[----:B------:R-:W-:Y:S02]  /*0900*/  @P1 SHF.L.U32 R7, R7, 0x10, RZ ;  /* 0x0000001007071819 */ /* 0x000fe400000006ff */
[----:B------:R-:W-:Y:S01]  /*0910*/  @P1 SHF.L.U32 R9, R9, 0x10, RZ ;  /* 0x0000001009091819 */ /* 0x000fe200000006ff */
[----:B------:R-:W0:Y:S08]  /*0920*/  @P1 LDC R100, c[0x0][0x40c] ;  /* 0x00010300ff641b82 */ /* 0x000e300000000800 */
[----:B------:R-:W1:Y:S08]  /*0930*/  @P1 LDC R91, c[0x0][0x40c] ;  /* 0x00010300ff5b1b82 */ /* 0x000e700000000800 */
[----:B------:R-:W4:Y:S08]  /*0940*/  @P1 LDC R101, c[0x0][0x40c] ;  /* 0x00010300ff651b82 */ /* 0x000f300000000800 */
[----:B------:R-:W4:Y:S08]  /*0950*/  @P1 LDC R113, c[0x0][0x40c] ;  /* 0x00010300ff711b82 */ /* 0x000f300000000800 */
[----:B------:R-:W4:Y:S01]  /*0960*/  @P1 LDC R114, c[0x0][0x40c] ;  /* 0x00010300ff721b82 */ /* 0x000f220000000800 */
[----:B--2---:R-:W-:-:S02]  /*0970*/  PRMT R4, R84, 0x7632, R4 ;  /* 0x0000763254047816 */ /* 0x004fc40000000004 */
[----:B------:R-:W-:Y:S02]  /*0980*/  PRMT R8, R85, 0x7632, R8 ;  /* 0x0000763255087816 */ /* 0x000fe40000000008 */
[----:B------:R-:W-:Y:S02]  /*0990*/  SHF.L.U32 R4, R4, 0x10, RZ ;  /* 0x0000001004047819 */ /* 0x000fe400000006ff */
[----:B------:R-:W-:-:S03]  /*09a0*/  SHF.L.U32 R8, R8, 0x10, RZ ;  /* 0x0000001008087819 */ /* 0x000fc600000006ff */
[----:B---3--:R-:W-:Y:S01]  /*09b0*/  @P1 FFMA.FTZ R4, R7, R90, R4 ;  /* 0x0000005a07041223 */ /* 0x008fe20000010004 */
[----:B------:R-:W-:Y:S01]  /*09c0*/  SHF.L.U32 R7, R85, 0x10, RZ ;  /* 0x0000001055077819 */ /* 0x000fe200000006ff */
[----:B------:R-:W-:Y:S01]  /*09d0*/  @P1 IMAD.U32 R90, R17, 0x10000, RZ ;  /* 0x00010000115a1824 */ /* 0x000fe200078e00ff */
[----:B------:R-:W2:Y:S01]  /*09e0*/  @P1 LDC R85, c[0x0][0x40c] ;  /* 0x00010300ff551b82 */ /* 0x000ea20000000800 */
[----:B0-----:R-:W-:Y:S02]  /*09f0*/  @P1 FFMA.FTZ R8, R9, R100, R8 ;  /* 0x0000006409081223 */ /* 0x001fe40000010008 */
[----:B-1----:R-:W-:Y:S01]  /*0a00*/  @P1 FFMA.FTZ R7, R90, R91, R7 ;  /* 0x0000005b5a071223 */ /* 0x002fe20000010007 */
[----:B------:R-:W-:Y:S02]  /*0a10*/  SHF.L.U32 R90, R86, 0x10, RZ ;  /* 0x00000010565a7819 */ /* 0x000fe400000006ff */
[----:B------:R-:W-:Y:S02]  /*0a20*/  @P1 SHF.L.U32 R91, R18, 0x10, RZ ;  /* 0x00000010125b1819 */ /* 0x000fe400000006ff */
[----:B------:R-:W0:Y:S01]  /*0a30*/  @P1 LDC R100, c[0x0][0x40c] ;  /* 0x00010300ff641b82 */ /* 0x000e220000000800 */
[----:B------:R-:W-:-:S02]  /*0a40*/  @!P1 MOV R9, R90 ;  /* 0x0000005a00099202 */ /* 0x000fc40000000f00 */
[----:B----4-:R-:W-:Y:S01]  /*0a50*/  @P1 FFMA.FTZ R9, R91, R101, R90 ;  /* 0x000000655b091223 */ /* 0x010fe2000001005a */
[----:B------:R-:W-:Y:S02]  /*0a60*/  PRMT R86, R86, 0x7632, R86 ;  /* 0x0000763256567816 */ /* 0x000fe40000000056 */
[----:B------:R-:W-:Y:S02]  /*0a70*/  @P1 PRMT R91, R18, 0x7632, R91 ;  /* 0x00007632125b1816 */ /* 0x000fe4000000005b */
[----:B------:R-:W-:Y:S02]  /*0a80*/  SHF.L.U32 R90, R86, 0x10, RZ ;  /* 0x00000010565a7819 */ /* 0x000fe400000006ff */
[----:B------:R-:W-:Y:S02]  /*0a90*/  @P1 SHF.L.U32 R91, R91, 0x10, RZ ;  /* 0x000000105b5b1819 */ /* 0x000fe400000006ff */
[C---:B------:R-:W-:Y:S02]  /*0aa0*/  SHF.L.U32 R86, R87.reuse, 0x10, RZ ;  /* 0x0000001057567819 */ /* 0x040fe400000006ff */
[----:B------:R-:W-:Y:S01]  /*0ab0*/  PRMT R87, R87, 0x7632, R87 ;  /* 0x0000763257577816 */ /* 0x000fe20000000057 */
[----:B--2---:R-:W-:Y:S01]  /*0ac0*/  @P1 FFMA.FTZ R90, R91, R85, R90 ;  /* 0x000000555b5a1223 */ /* 0x004fe2000001005a */
[----:B------:R-:W-:Y:S01]  /*0ad0*/  @P1 SHF.L.U32 R85, R19, 0x10, RZ ;  /* 0x0000001013551819 */ /* 0x000fe200000006ff */
[----:B------:R-:W-:Y:S01]  /*0ae0*/  @!P1 IMAD.MOV.U32 R91, RZ, RZ, R86 ;  /* 0x000000ffff5b9224 */ /* 0x000fe200078e0056 */
[----:B------:R-:W-:-:S02]  /*0af0*/  SHF.L.U32 R101, R87, 0x10, RZ ;  /* 0x0000001057657819 */ /* 0x000fc400000006ff */
[----:B------:R-:W-:Y:S01]  /*0b00*/  F2FP.BF16.F32.PACK_AB R115, RZ, R90 ;  /* 0x0000005aff73723e */ /* 0x000fe200000010ff */
[----:B0-----:R-:W-:Y:S01]  /*0b10*/  @P1 FFMA.FTZ R91, R85, R100, R86 ;  /* 0x00000064555b1223 */ /* 0x001fe20000010056 */
[----:B------:R-:W-:Y:S02]  /*0b20*/  @P1 PRMT R85, R19, 0x7632, R85 ;  /* 0x0000763213551816 */ /* 0x000fe40000000055 */
[----:B------:R-:W-:Y:S02]  /*0b30*/  SHF.L.U32 R100, R84, 0x10, RZ ;  /* 0x0000001054647819 */ /* 0x000fe400000006ff */
[----:B------:R-:W-:Y:S02]  /*0b40*/  @P1 SHF.L.U32 R84, R16, 0x10, RZ ;  /* 0x0000001010541819 */ /* 0x000fe400000006ff */
[----:B------:R-:W-:Y:S02]  /*0b50*/  @P1 SHF.L.U32 R86, R85, 0x10, RZ ;  /* 0x0000001055561819 */ /* 0x000fe400000006ff */
        /* <DEDUP_REMOVED lines=14> */
.L_x_7456:
[----:B------:R-:W2:Y:S01]  /*0c40*/  @P2 LDC R86, c[0x0][0x40c] ;  /* 0x00010300ff562b82 */ /* 0x000ea20000000800 */
[----:B-1---5:R-:W-:Y:S01]  /*0c50*/  @P2 PRMT R9, R17, 0x7632, R9 ;  /* 0x0000763211092816 */ /* 0x022fe20000000009 */
[----:B0-----:R-:W-:Y:S01]  /*0c60*/  HFMA2 R4, -RZ, RZ, 0, 0 ;  /* 0x00000000ff047431 */ /* 0x001fe200000001ff */
[----:B------:R-:W-:Y:S02]  /*0c70*/  @P2 PRMT R7, R16, 0x7632, R7 ;  /* 0x0000763210072816 */ /* 0x000fe40000000007 */
[----:B------:R-:W-:Y:S02]  /*0c80*/  CS2R R90, SRZ ;  /* 0x00000000005a7805 */ /* 0x000fe4000001ff00 */
[----:B------:R-:W-:Y:S02]  /*0c90*/  @P2 SHF.L.U32 R9, R9, 0x10, RZ ;  /* 0x0000001009092819 */ /* 0x000fe400000006ff */
[----:B------:R-:W-:Y:S02]  /*0ca0*/  CS2R R100, SRZ ;  /* 0x0000000000647805 */ /* 0x000fe4000001ff00 */
[----:B------:R-:W-:Y:S01]  /*0cb0*/  MOV R8, RZ ;  /* 0x000000ff00087202 */ /* 0x000fe20000000f00 */
[----:B------:R-:W0:Y:S01]  /*0cc0*/  @P2 LDC R84, c[0x0][0x40c] ;  /* 0x00010300ff542b82 */ /* 0x000e220000000800 */
[----:B------:R-:W-:-:S02]  /*0cd0*/  @P2 SHF.L.U32 R7, R7, 0x10, RZ ;  /* 0x0000001007072819 */ /* 0x000fc400000006ff */
[----:B------:R-:W-:-:S05]  /*0ce0*/  @P2 SHF.L.U32 R113, R19, 0x10, RZ ;  /* 0x0000001013712819 */ /* 0x000fca00000006ff */
[----:B------:R-:W1:Y:S08]  /*0cf0*/  @P2 LDC R114, c[0x0][0x40c] ;  /* 0x00010300ff722b82 */ /* 0x000e700000000800 */
[----:B------:R-:W3:Y:S01]  /*0d00*/  @P2 LDC R85, c[0x0][0x40c] ;  /* 0x00010300ff552b82 */ /* 0x000ee20000000800 */
[----:B--2---:R-:W-:Y:S01]  /*0d10*/  @P2 FMUL.FTZ R8, R9, R86 ;  /* 0x0000005609082220 */ /* 0x004fe20000410000 */
[----:B------:R-:W-:-:S04]  /*0d20*/  @P2 PRMT R9, R19, 0x7632, R9 ;  /* 0x0000763213092816 */ /* 0x000fc80000000009 */
[----:B------:R-:W-:Y:S02]  /*0d30*/  @P2 SHF.L.U32 R9, R9, 0x10, RZ ;  /* 0x0000001009092819 */ /* 0x000fe400000006ff */
[----:B------:R-:W2:Y:S01]  /*0d40*/  @P2 LDC R118, c[0x0][0x40c] ;  /* 0x00010300ff762b82 */ /* 0x000ea20000000800 */
[----:B0-----:R-:W-:Y:S01]  /*0d50*/  @P2 FMUL.FTZ R4, R7, R84 ;  /* 0x0000005407042220 */ /* 0x001fe20000410000 */
[----:B------:R-:W-:Y:S01]  /*0d60*/  @P2 PRMT R7, R18, 0x7632, R7 ;  /* 0x0000763212072816 */ /* 0x000fe20000000007 */
[----:B------:R-:W-:-:S03]  /*0d70*/  @P2 IMAD.U32 R84, R16, 0x10000, RZ ;  /* 0x0001000010542824 */ /* 0x000fc600078e00ff */
[----:B------:R-:W-:Y:S02]  /*0d80*/  @P2 SHF.L.U32 R7, R7, 0x10, RZ ;  /* 0x0000001007072819 */ /* 0x000fe400000006ff */
[----:B------:R-:W0:Y:S03]  /*0d90*/  @P2 LDC R87, c[0x0][0x40c] ;  /* 0x00010300ff572b82 */ /* 0x000e260000000800 */
[----:B-1----:R-:W-:Y:S01]  /*0da0*/  @P2 FMUL.FTZ R90, R7, R114 ;  /* 0x00000072075a2220 */ /* 0x002fe20000410000 */
[----:B------:R-:W-:-:S04]  /*0db0*/  HFMA2 R7, -RZ, RZ, 0, 0 ;  /* 0x00000000ff077431 */ /* 0x000fc800000001ff */
[----:B------:R-:W1:Y:S01]  /*0dc0*/  @P2 LDC R86, c[0x0][0x40c] ;  /* 0x00010300ff562b82 */ /* 0x000e620000000800 */
[----:B---3--:R-:W-:Y:S01]  /*0dd0*/  @P2 FMUL.FTZ R100, R84, R85 ;  /* 0x0000005554642220 */ /* 0x008fe20000410000 */
[----:B------:R-:W-:Y:S02]  /*0de0*/  @P2 SHF.L.U32 R84, R17, 0x10, RZ ;  /* 0x0000001011542819 */ /* 0x000fe400000006ff */
[----:B------:R-:W-:Y:S02]  /*0df0*/  @P2 SHF.L.U32 R85, R18, 0x10, RZ ;  /* 0x0000001012552819 */ /* 0x000fe400000006ff */
[----:B------:R-:W-:Y:S02]  /*0e00*/  F2FP.BF16.F32.PACK_AB R114, RZ, R90 ;  /* 0x0000005aff72723e */ /* 0x000fe400000010ff */
[----:B------:R-:W3:Y:S01]  /*0e10*/  @P2 LDC R116, c[0x0][0x40c] ;  /* 0x00010300ff742b82 */ /* 0x000ee20000000800 */
[----:B--2---:R-:W-:Y:S01]  /*0e20*/  @P2 FMUL.FTZ R101, R9, R118 ;  /* 0x0000007609652220 */ /* 0x004fe20000410000 */
[----:B------:R-:W-:Y:S01]  /*0e30*/  MOV R9, RZ ;  /* 0x000000ff00097202 */ /* 0x000fe20000000f00 */
[----:B0-----:R-:W-:Y:S01]  /*0e40*/  @P2 FMUL.FTZ R7, R84, R87 ;  /* 0x0000005754072220 */ /* 0x001fe20000410000 */
[----:B------:R-:W-:-:S02]  /*0e50*/  F2FP.BF16.F32.PACK_AB R84, RZ, R100 ;  /* 0x00000064ff54723e */ /* 0x000fc400000010ff */
[----:B------:R-:W-:Y:S01]  /*0e60*/  F2FP.BF16.F32.PACK_AB R87, RZ, R8 ;  /* 0x00000008ff57723e */ /* 0x000fe200000010ff */
[----:B-1----:R-:W-:Y:S01]  /*0e70*/  @P2 FMUL.FTZ R9, R85, R86 ;  /* 0x0000005655092220 */ /* 0x002fe20000410000 */
[----:B------:R-:W-:Y:S02]  /*0e80*/  F2FP.BF16.F32.PACK_AB R85, RZ, R4 ;  /* 0x00000004ff55723e */ /* 0x000fe400000010ff */
[----:B------:R-:W-:Y:S02]  /*0e90*/  F2FP.BF16.F32.PACK_AB R86, RZ, R7 ;  /* 0x00000007ff56723e */ /* 0x000fe400000010ff */
[----:B------:R-:W-:Y:S02]  /*0ea0*/  PRMT R84, R84, 0x5410, R85 ;  /* 0x0000541054547816 */ /* 0x000fe40000000055 */
[----:B------:R-:W-:Y:S01]  /*0eb0*/  PRMT R85, R86, 0x5410, R87 ;  /* 0x0000541056557816 */ /* 0x000fe20000000057 */
[----:B---3--:R-:W-:Y:S01]  /*0ec0*/  @P2 FMUL.FTZ R91, R113, R116 ;  /* 0x00000074715b2220 */ /* 0x008fe20000410000 */
[----:B------:R-:W-:-:S02]  /*0ed0*/  F2FP.BF16.F32.PACK_AB R116, RZ, R101 ;  /* 0x00000065ff74723e */ /* 0x000fc400000010ff */
[----:B------:R-:W-:Y:S02]  /*0ee0*/  F2FP.BF16.F32.PACK_AB R113, RZ, R9 ;  /* 0x00000009ff71723e */ /* 0x000fe400000010ff */
[----:B------:R-:W-:Y:S02]  /*0ef0*/  F2FP.BF16.F32.PACK_AB R115, RZ, R91 ;  /* 0x0000005bff73723e */ /* 0x000fe400000010ff */
[----:B------:R-:W-:Y:S02]  /*0f00*/  PRMT R86, R113, 0x5410, R114 ;  /* 0x0000541071567816 */ /* 0x000fe40000000072 */
[----:B------:R-:W-:-:S07]  /*0f10*/  PRMT R87, R115, 0x5410, R116 ;  /* 0x0000541073577816 */ /* 0x000fce0000000074 */
.L_x_7457:
[----:B------:R-:W0:Y:S01]  /*0f20*/  LDC.64 R114, c[0x0][0x3a8] ;  /* 0x0000ea00ff727b82 */ /* 0x000e220000000a00 */
[----:B------:R-:W-:Y:S01]  /*0f30*/  IADD3 R112, PT, PT, R112, 0x20, RZ ;  /* 0x0000002070707810 */ /* 0x000fe20007ffe0ff */
[C---:B0-----:R-:W-:Y:S01]  /*0f40*/  IMAD.WIDE.U32 R114, R110.reuse, 0x10, R114 ;  /* 0x000000106e727825 */ /* 0x041fe200078e0072 */
[----:B------:R-:W-:-:S04]  /*0f50*/  IADD3 R110, PT, PT, R110, 0x20, RZ ;  /* 0x000000206e6e7810 */ /* 0x000fc80007ffe0ff */
[----:B------:R1:W-:Y:S03]  /*0f60*/  STG.E.128 desc[UR6][R114.64], R84 ;  /* 0x0000005472007986 */ /* 0x0003e6000c101d06 */
.L_x_7453:
[----:B------:R-:W-:Y:S05]  /*0f70*/  BSYNC.RECONVERGENT B0 ;  /* 0x0000000000007941 */ /* 0x000fea0003800200 */
.L_x_7452:
[----:B------:R-:W-:Y:S01]  /*0f80*/  ISETP.GE.U32.AND P1, PT, R0, 0x40, PT ;  /* 0x000000400000780c */ /* 0x000fe20003f26070 */
[----:B------:R-:W-:Y:S03]  /*0f90*/  BSSY.RECONVERGENT B0, `(.L_x_7458) ;  /* 0x000007a000007945 */ /* 0x000fe60003800200 */
[----:B-1----:R-:W-:-:S09]  /*0fa0*/  P2R R84, PR, RZ, 0x2 ;  /* 0x00000002ff547803 */ /* 0x002fd20000000000 */
[----:B------:R-:W-:Y:S05]  /*0fb0*/  @!P1 BRA `(.L_x_7459) ;  /* 0x0000000400dc9947 */ /* 0x000fea0003800000 */
[----:B------:R-:W-:Y:S04]  /*0fc0*/  BSSY.RECONVERGENT B1, `(.L_x_7460) ;  /* 0x0000005000017945 */ /* 0x000fe80003800200 */
[----:B------:R-:W-:Y:S05]  /*0fd0*/  @!P2 BRA `(.L_x_7461) ;  /* 0x00000000000ca947 */ /* 0x000fea0003800000 */
[----:B------:R-:W1:Y:S02]  /*0fe0*/  LDC.64 R16, c[0x0][0x390] ;  /* 0x0000e400ff107b82 */ /* 0x000e640000000a00 */
[----:B-1----:R-:W-:-:S06]  /*0ff0*/  IMAD.WIDE.U32 R16, R112, 0x10, R16 ;  /* 0x0000001070107825 */ /* 0x002fcc00078e0010 */
[----:B------:R-:W5:Y:S02]  /*1000*/  LDG.E.128 R16, desc[UR6][R16.64] ;  /* 0x0000000610107981 */ /* 0x000f64000c1e1d00 */
.L_x_7461:
[----:B------:R-:W-:Y:S05]  /*1010*/  BSYNC.RECONVERGENT B1 ;  /* 0x0000000000017941 */ /* 0x000fea0003800200 */
.L_x_7460:
[----:B------:R-:W-:-:S04]  /*1020*/  UISETP.NE.U32.AND UP0, UPT, UR8, URZ, UPT ;  /* 0x000000ff0800728c */ /* 0x000fc8000bf05070 */
[----:B------:R-:W-:-:S09]  /*1030*/  UISETP.NE.AND.EX UP0, UPT, UR9, URZ, UPT, UP0 ;  /* 0x000000ff0900728c */ /* 0x000fd2000bf05300 */
[----:B------:R-:W-:Y:S05]  /*1040*/  BRA.U !UP0, `(.L_x_7462) ;  /* 0x0000000108ec7547 */ /* 0x000fea000b800000 */
[----:B------:R-:W1:Y:S02]  /*1050*/  LDC.64 R84, c[0x0][0x3a0] ;  /* 0x0000e800ff547b82 */ /* 0x000e640000000a00 */
[----:B-1----:R-:W-:-:S06]  /*1060*/  IMAD.WIDE.U32 R84, R110, 0x10, R84 ;  /* 0x000000106e547825 */ /* 0x002fcc00078e0054 */
[----:B------:R-:W0:Y:S01]  /*1070*/  LDG.E.128 R84, desc[UR6][R84.64] ;  /* 0x0000000654547981 */ /* 0x000e22000c1e1d00 */
[----:B------:R-:W-:-:S13]  /*1080*/  ISETP.GT.AND P1, PT, R111, RZ, PT ;  /* 0x000000ff6f00720c */ /* 0x000fda0003f24270 */
[----:B------:R-:W1:Y:S01]  /*1090*/  @P1 LDC R11, c[0x0][0x40c] ;  /* 0x00010300ff0b1b82 */ /* 0x000e620000000800 */
[----:B-----5:R-:W-:Y:S02]  /*10a0*/  @P1 PRMT R10, R16, 0x7632, R10 ;  /* 0x00007632100a1816 */ /* 0x020fe4000000000a */
[C---:B------:R-:W-:Y:S02]  /*10b0*/  @P1 PRMT R12, R17.reuse, 0x7632, R12 ;  /* 0x00007632110c1816 */ /* 0x040fe4000000000c */
[----:B------:R-:W-:Y:S02]  /*10c0*/  @P1 SHF.L.U32 R10, R10, 0x10, RZ ;  /* 0x000000100a0a1819 */ /* 0x000fe400000006ff */
[----:B------:R-:W-:Y:S01]  /*10d0*/  @P1 SHF.L.U32 R12, R12, 0x10, RZ ;  /* 0x000000100c0c1819 */ /* 0x000fe200000006ff */
[----:B------:R-:W2:Y:S01]  /*10e0*/  @P1 LDC R102, c[0x0][0x40c] ;  /* 0x00010300ff661b82 */ /* 0x000ea20000000800 */
[----:B------:R-:W-:-:S07]  /*10f0*/  @P1 SHF.L.U32 R93, R17, 0x10, RZ ;  /* 0x00000010115d1819 */ /* 0x000fce00000006ff */
[----:B------:R-:W3:Y:S08]  /*1100*/  @P1 LDC R92, c[0x0][0x40c] ;  /* 0x00010300ff5c1b82 */ /* 0x000ef00000000800 */
[----:B------:R-:W4:Y:S08]  /*1110*/  @P1 LDC R103, c[0x0][0x40c] ;  /* 0x00010300ff671b82 */ /* 0x000f300000000800 */
[----:B------:R-:W4:Y:S08]  /*1120*/  @P1 LDC R113, c[0x0][0x40c] ;  /* 0x00010300ff711b82 */ /* 0x000f300000000800 */
[----:B------:R-:W4:Y:S01]  /*1130*/  @P1 LDC R114, c[0x0][0x40c] ;  /* 0x00010300ff721b82 */ /* 0x000f220000000800 */
[----:B0-----:R-:W-:-:S04]  /*1140*/  PRMT R5, R84, 0x7632, R5 ;  /* 0x0000763254057816 */ /* 0x001fc80000000005 */
[----:B------:R-:W-:-:S05]  /*1150*/  SHF.L.U32 R5, R5, 0x10, RZ ;  /* 0x0000001005057819 */ /* 0x000fca00000006ff */
[----:B-1----:R-:W-:Y:S01]  /*1160*/  @P1 FFMA.FTZ R5, R10, R11, R5 ;  /* 0x0000000b0a051223 */ /* 0x002fe20000010005 */
[C---:B------:R-:W-:Y:S01]  /*1170*/  PRMT R11, R85.reuse, 0x7632, R11 ;  /* 0x00007632550b7816 */ /* 0x040fe2000000000b */
[----:B------:R-:W-:Y:S02]  /*1180*/  IMAD.U32 R10, R85, 0x10000, RZ ;  /* 0x00010000550a7824 */ /* 0x000fe400078e00ff */
[----:B------:R-:W0:Y:S01]  /*1190*/  @P1 LDC R85, c[0x0][0x40c] ;  /* 0x00010300ff551b82 */ /* 0x000e220000000800 */
[----:B------:R-:W-:Y:S01]  /*11a0*/  SHF.L.U32 R11, R11, 0x10, RZ ;  /* 0x000000100b0b7819 */ /* 0x000fe200000006ff */
[----:B---3--:R-:W-:Y:S01]  /*11b0*/  @P1 FFMA.FTZ R10, R93, R92, R10 ;  /* 0x0000005c5d0a1223 */ /* 0x008fe2000001000a */
[----:B------:R-:W-:Y:S02]  /*11c0*/  SHF.L.U32 R92, R86, 0x10, RZ ;  /* 0x00000010565c7819 */ /* 0x000fe400000006ff */
[----:B------:R-:W-:Y:S01]  /*11d0*/  @P1 SHF.L.U32 R93, R18, 0x10, RZ ;  /* 0x00000010125d1819 */ /* 0x000fe200000006ff */
[----:B--2---:R-:W-:Y:S01]  /*11e0*/  @P1 FFMA.FTZ R11, R12, R102, R11 ;  /* 0x000000660c0b1223 */ /* 0x004fe2000001000b */
[----:B------:R-:W-:Y:S01]  /*11f0*/  @!P1 MOV R12, R92 ;  /* 0x0000005c000c9202 */ /* 0x000fe20000000f00 */
[----:B------:R-:W1:Y:S01]  /*1200*/  @P1 LDC R102, c[0x0][0x40c] ;  /* 0x00010300ff661b82 */ /* 0x000e620000000800 */
[----:B------:R-:W-:Y:S01]  /*1210*/  PRMT R86, R86, 0x7632, R86 ;  /* 0x0000763256567816 */ /* 0x000fe20000000056 */
[----:B----4-:R-:W-:Y:S01]  /*1220*/  @P1 FFMA.FTZ R12, R93, R103, R92 ;  /* 0x000000675d0c1223 */ /* 0x010fe2000001005c */
[----:B------:R-:W-:-:S02]  /*1230*/  @P1 PRMT R93, R18, 0x7632, R93 ;  /* 0x00007632125d1816 */ /* 0x000fc4000000005d */
[----:B------:R-:W-:Y:S02]  /*1240*/  SHF.L.U32 R92, R86, 0x10, RZ ;  /* 0x00000010565c7819 */ /* 0x000fe400000006ff */
[----:B------:R-:W-:Y:S02]  /*1250*/  @P1 SHF.L.U32 R93, R93, 0x10, RZ ;  /* 0x000000105d5d1819 */ /* 0x000fe400000006ff */
[C---:B------:R-:W-:Y:S02]  /*1260*/  SHF.L.U32 R86, R87.reuse, 0x10, RZ ;  /* 0x0000001057567819 */ /* 0x040fe400000006ff */
        /* <DEDUP_REMOVED lines=25> */
.L_x_7462:
[----:B------:R-:W1:Y:S01]  /*1400*/  @P2 LDC R87, c[0x0][0x40c] ;  /* 0x00010300ff572b82 */ /* 0x000e620000000800 */
[----:B-----5:R-:W-:Y:S01]  /*1410*/  @P2 PRMT R10, R16, 0x7632, R10 ;  /* 0x00007632100a2816 */ /* 0x020fe2000000000a */
[----:B0-----:R-:W-:Y:S01]  /*1420*/  HFMA2 R5, -RZ, RZ, 0, 0 ;  /* 0x00000000ff057431 */ /* 0x001fe200000001ff */
[----:B------:R-:W-:Y:S02]  /*1430*/  @P2 PRMT R12, R17, 0x7632, R12 ;  /* 0x00007632110c2816 */ /* 0x000fe4000000000c */
[----:B------:R-:W-:Y:S02]  /*1440*/  CS2R R102, SRZ ;  /* 0x0000000000667805 */ /* 0x000fe4000001ff00 */
[----:B------:R-:W-:Y:S02]  /*1450*/  @P2 SHF.L.U32 R10, R10, 0x10, RZ ;  /* 0x000000100a0a2819 */ /* 0x000fe400000006ff */
[----:B------:R-:W-:Y:S01]  /*1460*/  @P2 SHF.L.U32 R12, R12, 0x10, RZ ;  /* 0x000000100c0c2819 */ /* 0x000fe200000006ff */
[----:B------:R-:W0:Y:S01]  /*1470*/  @P2 LDC R93, c[0x0][0x40c] ;  /* 0x00010300ff5d2b82 */ /* 0x000e220000000800 */
[----:B------:R-:W-:-:S02]  /*1480*/  MOV R11, RZ ;  /* 0x000000ff000b7202 */ /* 0x000fc40000000f00 */
[----:B------:R-:W-:-:S05]  /*1490*/  @P2 SHF.L.U32 R84, R16, 0x10, RZ ;  /* 0x0000001010542819 */ /* 0x000fca00000006ff */
[----:B------:R-:W2:Y:S08]  /*14a0*/  @P2 LDC R115, c[0x0][0x40c] ;  /* 0x00010300ff732b82 */ /* 0x000eb00000000800 */
[----:B------:R-:W3:Y:S01]  /*14b0*/  @P2 LDC R85, c[0x0][0x40c] ;  /* 0x00010300ff552b82 */ /* 0x000ee20000000800 */
[----:B-1----:R-:W-:Y:S01]  /*14c0*/  @P2 FMUL.FTZ R5, R10, R87 ;  /* 0x000000570a052220 */ /* 0x002fe20000410000 */
[----:B------:R-:W-:-:S04]  /*14d0*/  @P2 PRMT R10, R18, 0x7632, R10 ;  /* 0x00007632120a2816 */ /* 0x000fc8000000000a */
[----:B------:R-:W-:Y:S02]  /*14e0*/  @P2 SHF.L.U32 R10, R10, 0x10, RZ ;  /* 0x000000100a0a2819 */ /* 0x000fe400000006ff */
[----:B------:R-:W1:Y:S01]  /*14f0*/  @P2 LDC R113, c[0x0][0x40c] ;  /* 0x00010300ff712b82 */ /* 0x000e620000000800 */
[----:B0-----:R-:W-:Y:S01]  /*1500*/  @P2 FMUL.FTZ R11, R12, R93 ;  /* 0x0000005d0c0b2220 */ /* 0x001fe20000410000 */
[----:B------:R-:W-:Y:S02]  /*1510*/  @P2 PRMT R12, R19, 0x7632, R12 ;  /* 0x00007632130c2816 */ /* 0x000fe4000000000c */
[----:B------:R-:W-:Y:S02]  /*1520*/  CS2R R92, SRZ ;  /* 0x00000000005c7805 */ /* 0x000fe4000001ff00 */
[----:B------:R-:W-:Y:S02]  /*1530*/  @P2 SHF.L.U32 R12, R12, 0x10, RZ ;  /* 0x000000100c0c2819 */ /* 0x000fe400000006ff */
[----:B------:R-:W0:Y:S03]  /*1540*/  @P2 LDC R87, c[0x0][0x40c] ;  /* 0x00010300ff572b82 */ /* 0x000e260000000800 */
[----:B--2---:R-:W-:Y:S01]  /*1550*/  @P2 FMUL.FTZ R103, R12, R115 ;  /* 0x000000730c672220 */ /* 0x004fe20000410000 */
[----:B------:R-:W-:-:S04]  /*1560*/  HFMA2 R12, -RZ, RZ, 0, 0 ;  /* 0x00000000ff0c7431 */ /* 0x000fc800000001ff */
[----:B------:R-:W2:Y:S01]  /*1570*/  @P2 LDC R86, c[0x0][0x40c] ;  /* 0x00010300ff562b82 */ /* 0x000ea20000000800 */
[----:B---3--:R-:W-:Y:S01]  /*1580*/  @P2 FMUL.FTZ R102, R84, R85 ;  /* 0x0000005554662220 */ /* 0x008fe20000410000 */
[----:B------:R-:W-:Y:S02]  /*1590*/  @P2 SHF.L.U32 R84, R17, 0x10, RZ ;  /* 0x0000001011542819 */ /* 0x000fe400000006ff */
[----:B------:R-:W-:Y:S02]  /*15a0*/  @P2 SHF.L.U32 R85, R18, 0x10, RZ ;  /* 0x0000001012552819 */ /* 0x000fe400000006ff */
[----:B------:R-:W-:Y:S02]  /*15b0*/  F2FP.BF16.F32.PACK_AB R116, RZ, R103 ;  /* 0x00000067ff74723e */ /* 0x000fe400000010ff */
[----:B------:R-:W3:Y:S01]  /*15c0*/  @P2 LDC R114, c[0x0][0x40c] ;  /* 0x00010300ff722b82 */ /* 0x000ee20000000800 */
[----:B-1----:R-:W-:Y:S01]  /*15d0*/  @P2 FMUL.FTZ R92, R10, R113 ;  /* 0x000000710a5c2220 */ /* 0x002fe20000410000 */
[----:B------:R-:W-:Y:S01]  /*15e0*/  @P2 SHF.L.U32 R113, R19, 0x10, RZ ;  /* 0x0000001013712819 */ /* 0x000fe200000006ff */
[----:B------:R-:W-:-:S02]  /*15f0*/  IMAD.MOV.U32 R10, RZ, RZ, RZ ;  /* 0x000000ffff0a7224 */ /* 0x000fc400078e00ff */
[----:B0-----:R-:W-:Y:S01]  /*1600*/  @P2 FMUL.FTZ R10, R84, R87 ;  /* 0x00000057540a2220 */ /* 0x001fe20000410000 */
[----:B------:R-:W-:Y:S02]  /*1610*/  F2FP.BF16.F32.PACK_AB R84, RZ, R102 ;  /* 0x00000066ff54723e */ /* 0x000fe400000010ff */
[----:B------:R-:W-:Y:S01]  /*1620*/  F2FP.BF16.F32.PACK_AB R87, RZ, R11 ;  /* 0x0000000bff57723e */ /* 0x000fe200000010ff */
[----:B--2---:R-:W-:Y:S01]  /*1630*/  @P2 FMUL.FTZ R12, R85, R86 ;  /* 0x00000056550c2220 */ /* 0x004fe20000410000 */
        /* <DEDUP_REMOVED lines=10> */
.L_x_7463:
[----:B------:R-:W0:Y:S01]  /*16e0*/  LDC.64 R114, c[0x0][0x3a8] ;  /* 0x0000ea00ff727b82 */ /* 0x000e220000000a00 */
[----:B------:R-:W-:Y:S01]  /*16f0*/  IADD3 R112, PT, PT, R112, 0x20, RZ ;  /* 0x0000002070707810 */ /* 0x000fe20007ffe0ff */
[C---:B0-----:R-:W-:Y:S01]  /*1700*/  IMAD.WIDE.U32 R114, R110.reuse, 0x10, R114 ;  /* 0x000000106e727825 */ /* 0x041fe200078e0072 */
[----:B------:R-:W-:-:S04]  /*1710*/  IADD3 R110, PT, PT, R110, 0x20, RZ ;  /* 0x000000206e6e7810 */ /* 0x000fc80007ffe0ff */
[----:B------:R1:W-:Y:S03]  /*1720*/  STG.E.128 desc[UR6][R114.64], R84 ;  /* 0x0000005472007986 */ /* 0x0003e6000c101d06 */
.L_x_7459:
[----:B------:R-:W-:Y:S05]  /*1730*/  BSYNC.RECONVERGENT B0 ;  /* 0x0000000000007941 */ /* 0x000fea0003800200 */
.L_x_7458:
        /* <DEDUP_REMOVED lines=9> */
.L_x_7467:
[----:B------:R-:W-:Y:S05]  /*17d0*/  BSYNC.RECONVERGENT B1 ;  /* 0x0000000000017941 */ /* 0x000fea0003800200 */
.L_x_7466:
        /* <DEDUP_REMOVED lines=9> */
[----:B------:R-:W-:Y:S02]  /*1870*/  @P1 PRMT R15, R17, 0x7632, R15 ;  /* 0x00007632110f1816 */ /* 0x000fe4000000000f */
        /* <DEDUP_REMOVED lines=11> */
[C---:B------:R-:W-:Y:S02]  /*1930*/  PRMT R14, R85.reuse, 0x7632, R14 ;  /* 0x00007632550e7816 */ /* 0x040fe4000000000e */
[----:B------:R-:W-:Y:S02]  /*1940*/  SHF.L.U32 R13, R85, 0x10, RZ ;  /* 0x00000010550d7819 */ /* 0x000fe400000006ff */
[----:B------:R-:W0:Y:S01]  /*1950*/  @P1 LDC R85, c[0x0][0x40c] ;  /* 0x00010300ff551b82 */ /* 0x000e220000000800 */
[----:B------:R-:W-:Y:S02]  /*1960*/  IMAD.U32 R14, R14, 0x10000, RZ ;  /* 0x000100000e0e7824 */ /* 0x000fe400078e00ff */
[----:B---3--:R-:W-:Y:S01]  /*1970*/  @P1 FFMA.FTZ R13, R94, R95, R13 ;  /* 0x0000005f5e0d1223 */ /* 0x008fe2000001000d */
[----:B------:R-:W-:Y:S01]  /*1980*/  SHF.L.U32 R94, R86, 0x10, RZ ;  /* 0x00000010565e7819 */ /* 0x000fe200000006ff */
[----:B--2---:R-:W-:Y:S01]  /*1990*/  @P1 FFMA.FTZ R14, R15, R104, R14 ;  /* 0x000000680f0e1223 */ /* 0x004fe2000001000e */
[----:B------:R-:W-:-:S02]  /*19a0*/  @P1 SHF.L.U32 R95, R18, 0x10, RZ ;  /* 0x00000010125f1819 */ /* 0x000fc400000006ff */
[----:B------:R-:W1:Y:S01]  /*19b0*/  @P1 LDC R104, c[0x0][0x40c] ;  /* 0x00010300ff681b82 */ /* 0x000e620000000800 */
[----:B------:R-:W-:Y:S02]  /*19c0*/  @!P1 MOV R15, R94 ;  /* 0x0000005e000f9202 */ /* 0x000fe40000000f00 */
[----:B----4-:R-:W-:Y:S01]  /*19d0*/  @P1 FFMA.FTZ R15, R95, R105, R94 ;  /* 0x000000695f0f1223 */ /* 0x010fe2000001005e */
[----:B------:R-:W-:Y:S02]  /*19e0*/  PRMT R86, R86, 0x7632, R86 ;  /* 0x0000763256567816 */ /* 0x000fe40000000056 */
[----:B------:R-:W-:Y:S02]  /*19f0*/  @P1 PRMT R95, R18, 0x7632, R95 ;  /* 0x00007632125f1816 */ /* 0x000fe4000000005f */
[----:B------:R-:W-:Y:S02]  /*1a00*/  SHF.L.U32 R94, R86, 0x10, RZ ;  /* 0x00000010565e7819 */ /* 0x000fe400000006ff */
[----:B------:R-:W-:-:S02]  /*1a10*/  @P1 SHF.L.U32 R95, R95, 0x10, RZ ;  /* 0x000000105f5f1819 */ /* 0x000fc400000006ff */
[C---:B------:R-:W-:Y:S02]  /*1a20*/  SHF.L.U32 R86, R87.reuse, 0x10, RZ ;  /* 0x0000001057567819 */ /* 0x040fe400000006ff */
[----:B------:R-:W-:Y:S01]  /*1a30*/  PRMT R87, R87, 0x7632, R87 ;  /* 0x0000763257577816 */ /* 0x000fe20000000057 */
[----:B0-----:R-:W-:Y:S01]  /*1a40*/  @P1 FFMA.FTZ R94, R95, R85, R94 ;  /* 0x000000555f5e1223 */ /* 0x001fe2000001005e */
[----:B------:R-:W-:Y:S02]  /*1a50*/  @P1 SHF.L.U32 R85, R19, 0x10, RZ ;  /* 0x0000001013551819 */ /* 0x000fe400000006ff */
[----:B------:R-:W-:Y:S01]  /*1a60*/  @!P1 MOV R95, R86 ;  /* 0x00000056005f9202 */ /* 0x000fe20000000f00 */
[----:B------:R-:W-:Y:S01]  /*1a70*/  IMAD.U32 R105, R87, 0x10000, RZ ;  /* 0x0001000057697824 */ /* 0x000fe200078e00ff */
[----:B------:R-:W-:Y:S02]  /*1a80*/  @P1 SHF.L.U32 R87, R16, 0x10, RZ ;  /* 0x0000001010571819 */ /* 0x000fe400000006ff */
[----:B------:R-:W-:Y:S01]  /*1a90*/  F2FP.BF16.F32.PACK_AB R115, RZ, R94 ;  /* 0x0000005eff73723e */ /* 0x000fe200000010ff */
[----:B-1----:R-:W-:Y:S01]  /*1aa0*/  @P1 FFMA.FTZ R95, R85, R104, R86 ;  /* 0x00000068555f1223 */ /* 0x002fe20000010056 */
[----:B------:R-:W-:-:S02]  /*1ab0*/  @P1 PRMT R85, R19, 0x7632, R85 ;  /* 0x0000763213551816 */ /* 0x000fc40000000055 */
[----:B------:R-:W-:Y:S02]  /*1ac0*/  SHF.L.U32 R104, R84, 0x10, RZ ;  /* 0x0000001054687819 */ /* 0x000fe400000006ff */
[----:B------:R-:W-:Y:S02]  /*1ad0*/  @P1 SHF.L.U32 R84, R85, 0x10, RZ ;  /* 0x0000001055541819 */ /* 0x000fe400000006ff */
[----:B------:R-:W-:Y:S01]  /*1ae0*/  F2FP.BF16.F32.PACK_AB R85, RZ, R13 ;  /* 0x0000000dff55723e */ /* 0x000fe200000010ff */
        /* <DEDUP_REMOVED lines=8> */
[----:B------:R-:W-:Y:S02]  /*1b70*/  PRMT R85, R85, 0x5410, R86 ;  /* 0x0000541055557816 */ /* 0x000fe40000000056 */
[----:B------:R-:W-:Y:S02]  /*1b80*/  PRMT R86, R114, 0x5410, R115 ;  /* 0x0000541072567816 */ /* 0x000fe40000000073 */
[----:B------:R-:W-:-:S02]  /*1b90*/  PRMT R84, R84, 0x5410, R113 ;  /* 0x0000541054547816 */ /* 0x000fc40000000071 */
[----:B------:R-:W-:Y:S01]  /*1ba0*/  PRMT R87, R116, 0x5410, R87 ;  /* 0x0000541074577816 */ /* 0x000fe20000000057 */
[----:B------:R-:W-:Y:S06]  /*1bb0*/  BRA `(.L_x_7469) ;  /* 0x0000000000b87947 */ /* 0x000fec0003800000 */
.L_x_7468:
[----:B------:R-:W1:Y:S01]  /*1bc0*/  @P2 LDC R86, c[0x0][0x40c] ;  /* 0x00010300ff562b82 */ /* 0x000e620000000800 */
[----:B-----5:R-:W-:Y:S01]  /*1bd0*/  @P2 PRMT R15, R17, 0x7632, R15 ;  /* 0x00007632110f2816 */ /* 0x020fe2000000000f */
        /* <DEDUP_REMOVED lines=17> */
[----:B------:R-:W-:Y:S02]  /*1cf0*/  @P2 SHF.L.U32 R84, R16, 0x10, RZ ;  /* 0x0000001010542819 */ /* 0x000fe400000006ff */
[----:B------:R-:W-:Y:S02]  /*1d00*/  @P2 SHF.L.U32 R13, R13, 0x10, RZ ;  /* 0x000000100d0d2819 */ /* 0x000fe400000006ff */
[----:B------:R-:W0:Y:S03]  /*1d10*/  @P2 LDC R87, c[0x0][0x40c] ;  /* 0x00010300ff572b82 */ /* 0x000e260000000800 */
[----:B--2---:R-:W-:Y:S01]  /*1d20*/  @P2 FMUL.FTZ R94, R13, R114 ;  /* 0x000000720d5e2220 */ /* 0x004fe20000410000 */
[----:B------:R-:W-:-:S04]  /*1d30*/  HFMA2 R13, -RZ, RZ, 0, 0 ;  /* 0x00000000ff0d7431 */ /* 0x000fc800000001ff */
[----:B------:R-:W2:Y:S01]  /*1d40*/  @P2 LDC R86, c[0x0][0x40c] ;  /* 0x00010300ff562b82 */ /* 0x000ea20000000800 */
[----:B---3--:R-:W-:Y:S01]  /*1d50*/  @P2 FMUL.FTZ R104, R84, R85 ;  /* 0x0000005554682220 */ /* 0x008fe20000410000 */
[----:B------:R-:W-:Y:S01]  /*1d60*/  @P2 IMAD.U32 R84, R17, 0x10000, RZ ;  /* 0x0001000011542824 */ /* 0x000fe200078e00ff */
[----:B------:R-:W-:Y:S02]  /*1d70*/  @P2 SHF.L.U32 R85, R18, 0x10, RZ ;  /* 0x0000001012552819 */ /* 0x000fe400000006ff */
[----:B------:R-:W-:-:S03]  /*1d80*/  F2FP.BF16.F32.PACK_AB R114, RZ, R94 ;  /* 0x0000005eff72723e */ /* 0x000fc600000010ff */
[----:B------:R-:W3:Y:S01]  /*1d90*/  @P2 LDC R116, c[0x0][0x40c] ;  /* 0x00010300ff742b82 */ /* 0x000ee20000000800 */
[----:B-1----:R-:W-:Y:S01]  /*1da0*/  @P2 FMUL.FTZ R105, R15, R118 ;  /* 0x000000760f692220 */ /* 0x002fe20000410000 */
[----:B------:R-:W-:Y:S01]  /*1db0*/  MOV R15, RZ ;  /* 0x000000ff000f7202 */ /* 0x000fe20000000f00 */
[----:B0-----:R-:W-:Y:S01]  /*1dc0*/  @P2 FMUL.FTZ R13, R84, R87 ;  /* 0x00000057540d2220 */ /* 0x001fe20000410000 */
[----:B------:R-:W-:Y:S02]  /*1dd0*/  F2FP.BF16.F32.PACK_AB R84, RZ, R104 ;  /* 0x00000068ff54723e */ /* 0x000fe400000010ff */
[----:B------:R-:W-:Y:S01]  /*1de0*/  F2FP.BF16.F32.PACK_AB R87, RZ, R14 ;  /* 0x0000000eff57723e */ /* 0x000fe200000010ff */
[----:B--2---:R-:W-:Y:S01]  /*1df0*/  @P2 FMUL.FTZ R15, R85, R86 ;  /* 0x00000056550f2220 */ /* 0x004fe20000410000 */
[----:B------:R-:W-:Y:S02]  /*1e00*/  F2FP.BF16.F32.PACK_AB R85, RZ, R6 ;  /* 0x00000006ff55723e */ /* 0x000fe400000010ff */
[----:B------:R-:W-:-:S02]  /*1e10*/  F2FP.BF16.F32.PACK_AB R86, RZ, R13 ;  /* 0x0000000dff56723e */ /* 0x000fc400000010ff */
[----:B------:R-:W-:Y:S02]  /*1e20*/  PRMT R84, R84, 0x5410, R85 ;  /* 0x0000541054547816 */ /* 0x000fe40000000055 */
[----:B------:R-:W-:Y:S01]  /*1e30*/  PRMT R85, R86, 0x5410, R87 ;  /* 0x0000541056557816 */ /* 0x000fe20000000057 */
[----:B---3--:R-:W-:Y:S01]  /*1e40*/  @P2 FMUL.FTZ R95, R113, R116 ;  /* 0x00000074715f2220 */ /* 0x008fe20000410000 */
[----:B------:R-:W-:Y:S02]  /*1e50*/  F2FP.BF16.F32.PACK_AB R116, RZ, R105 ;  /* 0x00000069ff74723e */ /* 0x000fe400000010ff */
[----:B------:R-:W-:Y:S02]  /*1e60*/  F2FP.BF16.F32.PACK_AB R113, RZ, R15 ;  /* 0x0000000fff71723e */ /* 0x000fe400000010ff */
[----:B------:R-:W-:Y:S02]  /*1e70*/  F2FP.BF16.F32.PACK_AB R115, RZ, R95 ;  /* 0x0000005fff73723e */ /* 0x000fe400000010ff */
[----:B------:R-:W-:-:S02]  /*1e80*/  PRMT R86, R113, 0x5410, R114 ;  /* 0x0000541071567816 */ /* 0x000fc40000000072 */
[----:B------:R-:W-:-:S07]  /*1e90*/  PRMT R87, R115, 0x5410, R116 ;  /* 0x0000541073577816 */ /* 0x000fce0000000074 */
.L_x_7469:
[----:B------:R-:W0:Y:S01]  /*1ea0*/  LDC.64 R114, c[0x0][0x3a8] ;  /* 0x0000ea00ff727b82 */ /* 0x000e220000000a00 */
[----:B------:R-:W-:Y:S01]  /*1eb0*/  IADD3 R112, PT, PT, R112, 0x20, RZ ;  /* 0x0000002070707810 */ /* 0x000fe20007ffe0ff */
[C---:B0-----:R-:W-:Y:S01]  /*1ec0*/  IMAD.WIDE.U32 R114, R110.reuse, 0x10, R114 ;  /* 0x000000106e727825 */ /* 0x041fe200078e0072 */
[----:B------:R-:W-:-:S04]  /*1ed0*/  IADD3 R110, PT, PT, R110, 0x20, RZ ;  /* 0x000000206e6e7810 */ /* 0x000fc80007ffe0ff */
[----:B------:R1:W-:Y:S03]  /*1ee0*/  STG.E.128 desc[UR6][R114.64], R84 ;  /* 0x0000005472007986 */ /* 0x0003e6000c101d06 */
.L_x_7465:
[----:B------:R-:W-:Y:S05]  /*1ef0*/  BSYNC.RECONVERGENT B0 ;  /* 0x0000000000007941 */ /* 0x000fea0003800200 */
.L_x_7464:
[----:B------:R-:W-:Y:S01]  /*1f00*/  ISETP.GE.U32.AND P1, PT, R0, 0x80, PT ;  /* 0x000000800000780c */ /* 0x000fe20003f26070 */
[----:B------:R-:W-:-:S12]  /*1f10*/  BSSY.RECONVERGENT B0, `(.L_x_7470) ;  /* 0x0000077000007945 */ /* 0x000fd80003800200 */
[----:B------:R-:W-:Y:S05]  /*1f20*/  @!P1 BRA `(.L_x_7471) ;  /* 0x0000000400d49947 */ /* 0x000fea0003800000 */
[----:B------:R-:W-:Y:S04]  /*1f30*/  BSSY.RECONVERGENT B1, `(.L_x_7472) ;  /* 0x0000005000017945 */ /* 0x000fe80003800200 */
[----:B------:R-:W-:Y:S05]  /*1f40*/  @!P2 BRA `(.L_x_7473) ;  /* 0x00000000000ca947 */ /* 0x000fea0003800000 */
[----:B------:R-:W2:Y:S02]  /*1f50*/  LDC.64 R16, c[0x0][0x390] ;  /* 0x0000e400ff107b82 */ /* 0x000ea40000000a00 */
[----:B--2---:R-:W-:-:S06]  /*1f60*/  IMAD.WIDE.U32 R16, R112, 0x10, R16 ;  /* 0x0000001070107825 */ /* 0x004fcc00078e0010 */
[----:B------:R-:W5:Y:S02]  /*1f70*/  LDG.E.128 R16, desc[UR6][R16.64] ;  /* 0x0000000610107981 */ /* 0x000f64000c1e1d00 */
.L_x_7473:
[----:B------:R-:W-:Y:S05]  /*1f80*/  BSYNC.RECONVERGENT B1 ;  /* 0x0000000000017941 */ /* 0x000fea0003800200 */
.L_x_7472:
[----:B------:R-:W-:-:S04]  /*1f90*/  UISETP.NE.U32.AND UP0, UPT, UR8, URZ, UPT ;  /* 0x000000ff0800728c */ /* 0x000fc8000bf05070 */
[----:B------:R-:W-:-:S09]  /*1fa0*/  UISETP.NE.AND.EX UP0, UPT, UR9, URZ, UPT, UP0 ;  /* 0x000000ff0900728c */ /* 0x000fd2000bf05300 */
[----:B------:R-:W-:Y:S05]  /*1fb0*/  BRA.U !UP0, `(.L_x_7474) ;  /* 0x0000000108e47547 */ /* 0x000fea000b800000 */
[----:B-1----:R-:W1:Y:S02]  /*1fc0*/  LDC.64 R84, c[0x0][0x3a0] ;  /* 0x0000e800ff547b82 */ /* 0x002e640000000a00 */
[----:B-1----:R-:W-:-:S06]  /*1fd0*/  IMAD.WIDE.U32 R84, R110, 0x10, R84 ;  /* 0x000000106e547825 */ /* 0x002fcc00078e0054 */
[----:B------:R-:W2:Y:S01]  /*1fe0*/  LDG.E.128 R84, desc[UR6][R84.64] ;  /* 0x0000000654547981 */ /* 0x000ea2000c1e1d00 */
[----:B------:R-:W-:-:S13]  /*1ff0*/  ISETP.GT.AND P2, PT, R111, RZ, PT ;  /* 0x000000ff6f00720c */ /* 0x000fda0003f44270 */
[----:B------:R-:W1:Y:S01]  /*2000*/  @P2 LDC R99, c[0x0][0x40c] ;  /* 0x00010300ff632b82 */ /* 0x000e620000000800 */
[C---:B-----5:R-:W-:Y:S02]  /*2010*/  @P2 PRMT R96, R17.reuse, 0x7632, R96 ;  /* 0x0000763211602816 */ /* 0x060fe40000000060 */
[----:B------:R-:W-:Y:S02]  /*2020*/  @P2 SHF.L.U32 R97, R17, 0x10, RZ ;  /* 0x0000001011612819 */ /* 0x000fe400000006ff */
[----:B------:R-:W-:Y:S02]  /*2030*/  @P2 SHF.L.U32 R96, R96, 0x10, RZ ;  /* 0x0000001060602819 */ /* 0x000fe400000006ff */
[----:B------:R-:W-:Y:S01]  /*2040*/  @P2 SHF.L.U32 R106, R18, 0x10, RZ ;  /* 0x00000010126a2819 */ /* 0x000fe200000006ff */
[----:B------:R-:W3:Y:S08]  /*2050*/  @P2 LDC R98, c[0x0][0x40c] ;  /* 0x00010300ff622b82 */ /* 0x000ef00000000800 */
[----:B------:R-:W4:Y:S08]  /*2060*/  @P2 LDC R111, c[0x0][0x40c] ;  /* 0x00010300ff6f2b82 */ /* 0x000f300000000800 */
[----:B------:R-:W0:Y:S08]  /*2070*/  @P2 LDC R107, c[0x0][0x40c] ;  /* 0x00010300ff6b2b82 */ /* 0x000e300000000800 */
[----:B------:R-:W4:Y:S08]  /*2080*/  @P2 LDC R112, c[0x0][0x40c] ;  /* 0x00010300ff702b82 */ /* 0x000f300000000800 */
[----:B------:R-:W4:Y:S01]  /*2090*/  @P2 LDC R113, c[0x0][0x40c] ;  /* 0x00010300ff712b82 */ /* 0x000f220000000800 */
[----:B--2---:R-:W-:-:S02]  /*20a0*/  PRMT R89, R85, 0x7632, R89 ;  /* 0x0000763255597816 */ /* 0x004fc40000000059 */
[----:B------:R-:W-:Y:S02]  /*20b0*/  SHF.L.U32 R88, R85, 0x10, RZ ;  /* 0x0000001055587819 */ /* 0x000fe400000006ff */
[----:B------:R-:W-:Y:S02]  /*20c0*/  SHF.L.U32 R89, R89, 0x10, RZ ;  /* 0x0000001059597819 */ /* 0x000fe400000006ff */
[C---:B------:R-:W-:Y:S01]  /*20d0*/  PRMT R85, R86.reuse, 0x7632, R85 ;  /* 0x0000763256557816 */ /* 0x040fe20000000055 */
[----:B---3--:R-:W-:Y:S01]  /*20e0*/  @P2 FFMA.FTZ R88, R97, R98, R88 ;  /* 0x0000006261582223 */ /* 0x008fe20000010058 */
[----:B------:R-:W-:Y:S02]  /*20f0*/  IMAD.U32 R97, R86, 0x10000, RZ ;  /* 0x0001000056617824 */ /* 0x000fe400078e00ff */
[----:B-1----:R-:W-:Y:S01]  /*2100*/  @P2 FFMA.FTZ R89, R96, R99, R89 ;  /* 0x0000006360592223 */ /* 0x002fe20000010059 */
[----:B------:R-:W-:Y:S02]  /*2110*/  @P2 PRMT R96, R18, 0x7632, R96 ;  /* 0x0000763212602816 */ /* 0x000fe40000000060 */
[----:B------:R-:W-:Y:S01]  /*2120*/  SHF.L.U32 R98, R85, 0x10, RZ ;  /* 0x0000001055627819 */ /* 0x000fe200000006ff */
[----:B0-----:R-:W-:Y:S01]  /*2130*/  @P2 FFMA.FTZ R97, R106, R107, R97 ;  /* 0x0000006b6a612223 */ /* 0x001fe20000010061 */
[----:B------:R-:W0:Y:S01]  /*2140*/  @P2 LDC R85, c[0x0][0x40c] ;  /* 0x00010300ff552b82 */ /* 0x000e220000000800 */
[----:B------:R-:W-:-:S02]  /*2150*/  @P2 SHF.L.U32 R99, R96, 0x10, RZ ;  /* 0x0000001060632819 */ /* 0x000fc400000006ff */
[----:B------:R-:W-:Y:S02]  /*2160*/  @P2 SHF.L.U32 R106, R19, 0x10, RZ ;  /* 0x00000010136a2819 */ /* 0x000fe400000006ff */
[----:B------:R-:W-:Y:S01]  /*2170*/  PRMT R86, R84, 0x7632, R86 ;  /* 0x0000763254567816 */ /* 0x000fe20000000056 */
[----:B----4-:R-:W-:Y:S01]  /*2180*/  @P2 FFMA.FTZ R98, R99, R111, R98 ;  /* 0x0000006f63622223 */ /* 0x010fe20000010062 */
[----:B------:R-:W-:Y:S01]  /*2190*/  SHF.L.U32 R99, R87, 0x10, RZ ;  /* 0x0000001057637819 */ /* 0x000fe200000006ff */
[----:B------:R-:W1:Y:S01]  /*21a0*/  @P2 LDC R111, c[0x0][0x40c] ;  /* 0x00010300ff6f2b82 */ /* 0x000e620000000800 */
[----:B------:R-:W-:Y:S02]  /*21b0*/  @P2 PRMT R87, R16, 0x7632, R87 ;  /* 0x0000763210572816 */ /* 0x000fe40000000057 */
[----:B------:R-:W-:Y:S01]  /*21c0*/  SHF.L.U32 R96, R86, 0x10, RZ ;  /* 0x0000001056607819 */ /* 0x000fe200000006ff */
[----:B------:R-:W-:Y:S01]  /*21d0*/  @P2 FFMA.FTZ R99, R106, R112, R99 ;  /* 0x000000706a632223 */ /* 0x000fe20000010063 */
[----:B------:R-:W-:-:S02]  /*21e0*/  @P2 SHF.L.U32 R107, R87, 0x10, RZ ;  /* 0x00000010576b2819 */ /* 0x000fc400000006ff */
[----:B------:R-:W-:Y:S02]  /*21f0*/  SHF.L.U32 R106, R84, 0x10, RZ ;  /* 0x00000010546a7819 */ /* 0x000fe400000006ff */
[----:B------:R-:W-:Y:S02]  /*2200*/  PRMT R87, R87, 0x7632, R87 ;  /* 0x0000763257577816 */ /* 0x000fe40000000057 */
[----:B------:R-:W-:Y:S02]  /*2210*/  @P2 PRMT R84, R19, 0x7632, R84 ;  /* 0x0000763213542816 */ /* 0x000fe40000000054 */
[----:B------:R-:W-:Y:S02]  /*2220*/  F2FP.BF16.F32.PACK_AB R86, RZ, R89 ;  /* 0x00000059ff56723e */ /* 0x000fe400000010ff */
[----:B------:R-:W-:Y:S01]  /*2230*/  @P2 SHF.L.U32 R84, R84, 0x10, RZ ;  /* 0x0000001054542819 */ /* 0x000fe200000006ff */
[----:B0-----:R-:W-:Y:S01]  /*2240*/  @P2 FFMA.FTZ R96, R107, R85, R96 ;  /* 0x000000556b602223 */ /* 0x001fe20000010060 */
[----:B------:R-:W-:-:S02]  /*2250*/  SHF.L.U32 R107, R87, 0x10, RZ ;  /* 0x00000010576b7819 */ /* 0x000fc400000006ff */
[----:B------:R-:W-:Y:S02]  /*2260*/  @P2 SHF.L.U32 R85, R16, 0x10, RZ ;  /* 0x0000001010552819 */ /* 0x000fe400000006ff */
[----:B------:R-:W-:Y:S01]  /*2270*/  F2FP.BF16.F32.PACK_AB R112, RZ, R97 ;  /* 0x00000061ff70723e */ /* 0x000fe200000010ff */
[----:B------:R-:W-:Y:S01]  /*2280*/  @P2 FFMA.FTZ R107, R84, R113, R107 ;  /* 0x00000071546b2223 */ /* 0x000fe2000001006b */
[----:B------:R-:W-:Y:S01]  /*2290*/  F2FP.BF16.F32.PACK_AB R113, RZ, R98 ;  /* 0x00000062ff71723e */ /* 0x000fe200000010ff */
[----:B-1----:R-:W-:Y:S01]  /*22a0*/  @P2 FFMA.FTZ R106, R85, R111, R106 ;  /* 0x0000006f556a2223 */ /* 0x002fe2000001006a */
        /* <DEDUP_REMOVED lines=10> */
.L_x_7474:
[----:B------:R-:W2:Y:S01]  /*2350*/  @P2 LDC R111, c[0x0][0x40c] ;  /* 0x00010300ff6f2b82 */ /* 0x000ea20000000800 */
[----:B-----5:R-:W-:Y:S01]  /*2360*/  @P2 PRMT R88, R16, 0x7632, R88 ;  /* 0x0000763210582816 */ /* 0x020fe20000000058 */
[----:B------:R-:W-:Y:S01]  /*2370*/  HFMA2 R89, -RZ, RZ, 0, 0 ;  /* 0x00000000ff597431 */ /* 0x000fe200000001ff */
[----:B------:R-:W-:Y:S01]  /*2380*/  @P2 PRMT R99, R18, 0x7632, R99 ;  /* 0x0000763212632816 */ /* 0x000fe20000000063 */
[----:B------:R-:W-:Y:S01]  /*2390*/  HFMA2 R107, -RZ, RZ, 0, 0 ;  /* 0x00000000ff6b7431 */ /* 0x000fe200000001ff */
[----:B------:R-:W-:Y:S01]  /*23a0*/  @P2 PRMT R97, R17, 0x7632, R97 ;  /* 0x0000763211612816 */ /* 0x000fe20000000061 */
[----:B------:R-:W-:Y:S01]  /*23b0*/  IMAD.MOV.U32 R96, RZ, RZ, RZ ;  /* 0x000000ffff607224 */ /* 0x000fe200078e00ff */
[----:B------:R-:W-:Y:S01]  /*23c0*/  @P2 PRMT R106, R19, 0x7632, R106 ;  /* 0x00007632136a2816 */ /* 0x000fe2000000006a */
[----:B-1----:R-:W1:Y:S01]  /*23d0*/  @P2 LDC R114, c[0x0][0x40c] ;  /* 0x00010300ff722b82 */ /* 0x002e620000000800 */
[----:B------:R-:W-:Y:S02]  /*23e0*/  @P2 SHF.L.U32 R88, R88, 0x10, RZ ;  /* 0x0000001058582819 */ /* 0x000fe400000006ff */
[----:B------:R-:W-:-:S02]  /*23f0*/  @P2 SHF.L.U32 R99, R99, 0x10, RZ ;  /* 0x0000001063632819 */ /* 0x000fc400000006ff */
[----:B------:R-:W-:Y:S02]  /*2400*/  @P2 SHF.L.U32 R97, R97, 0x10, RZ ;  /* 0x0000001061612819 */ /* 0x000fe400000006ff */
[----:B------:R-:W-:Y:S01]  /*2410*/  @P2 SHF.L.U32 R106, R106, 0x10, RZ ;  /* 0x000000106a6a2819 */ /* 0x000fe200000006ff */
[----:B------:R-:W3:Y:S01]  /*2420*/  @P2 LDC R112, c[0x0][0x40c] ;  /* 0x00010300ff702b82 */ /* 0x000ee20000000800 */
[----:B------:R-:W-:-:S07]  /*2430*/  MOV R98, RZ ;  /* 0x000000ff00627202 */ /* 0x000fce0000000f00 */
[----:B------:R-:W4:Y:S01]  /*2440*/  @P2 LDC R113, c[0x0][0x40c] ;  /* 0x00010300ff712b82 */ /* 0x000f220000000800 */
[----:B--2---:R-:W-:Y:S01]  /*2450*/  @P2 FMUL.FTZ R96, R88, R111 ;  /* 0x0000006f58602220 */ /* 0x004fe20000410000 */
[----:B------:R-:W-:Y:S01]  /*2460*/  @P2 SHF.L.U32 R111, R16, 0x10, RZ ;  /* 0x00000010106f2819 */ /* 0x000fe200000006ff */
[----:B------:R-:W-:-:S05]  /*2470*/  HFMA2 R88, -RZ, RZ, 0, 0 ;  /* 0x00000000ff587431 */ /* 0x000fca00000001ff */
[----:B------:R-:W2:Y:S01]  /*2480*/  @P2 LDC R84, c[0x0][0x40c] ;  /* 0x00010300ff542b82 */ /* 0x000ea20000000800 */
[----:B-1----:R-:W-:Y:S01]  /*2490*/  @P2 FMUL.FTZ R98, R99, R114 ;  /* 0x0000007263622220 */ /* 0x002fe20000410000 */
[----:B------:R-:W-:Y:S01]  /*24a0*/  HFMA2 R99, -RZ, RZ, 0, 0 ;  /* 0x00000000ff637431 */ /* 0x000fe200000001ff */
[----:B------:R-:W-:-:S05]  /*24b0*/  @P2 SHF.L.U32 R114, R19, 0x10, RZ ;  /* 0x0000001013722819 */ /* 0x000fca00000006ff */
[----:B------:R-:W1:Y:S01]  /*24c0*/  @P2 LDC R85, c[0x0][0x40c] ;  /* 0x00010300ff552b82 */ /* 0x000e620000000800 */
[----:B---3--:R-:W-:Y:S01]  /*24d0*/  @P2 FMUL.FTZ R89, R97, R112 ;  /* 0x0000007061592220 */ /* 0x008fe20000410000 */
[----:B------:R-:W-:Y:S01]  /*24e0*/  @P2 IMAD.U32 R112, R17, 0x10000, RZ ;  /* 0x0001000011702824 */ /* 0x000fe200078e00ff */
[----:B------:R-:W-:-:S05]  /*24f0*/  MOV R97, RZ ;  /* 0x000000ff00617202 */ /* 0x000fca0000000f00 */
[----:B------:R-:W3:Y:S01]  /*2500*/  @P2 LDC R86, c[0x0][0x40c] ;  /* 0x00010300ff562b82 */ /* 0x000ee20000000800 */
[----:B----4-:R-:W-:Y:S01]  /*2510*/  @P2 FMUL.FTZ R107, R106, R113 ;  /* 0x000000716a6b2220 */ /* 0x010fe20000410000 */
[----:B------:R-:W-:Y:S02]  /*2520*/  @P2 SHF.L.U32 R113, R18, 0x10, RZ ;  /* 0x0000001012712819 */ /* 0x000fe400000006ff */
[----:B------:R-:W-:-:S04]  /*2530*/  MOV R106, RZ ;  /* 0x000000ff006a7202 */ /* 0x000fc80000000f00 */
[----:B------:R-:W4:Y:S01]  /*2540*/  @P2 LDC R87, c[0x0][0x40c] ;  /* 0x00010300ff572b82 */ /* 0x000f220000000800 */
[----:B--2---:R-:W-:-:S05]  /*2550*/  @P2 FMUL.FTZ R106, R111, R84 ;  /* 0x000000546f6a2220 */ /* 0x004fca0000410000 */
[----:B------:R-:W-:Y:S01]  /*2560*/  F2FP.BF16.F32.PACK_AB R84, RZ, R106 ;  /* 0x0000006aff54723e */ /* 0x000fe200000010ff */
[----:B-1----:R-:W-:Y:S01]  /*2570*/  @P2 FMUL.FTZ R88, R112, R85 ;  /* 0x0000005570582220 */ /* 0x002fe20000410000 */
[----:B------:R-:W-:Y:S02]  /*2580*/  F2FP.BF16.F32.PACK_AB R85, RZ, R96 ;  /* 0x00000060ff55723e */ /* 0x000fe400000010ff */
[----:B------:R-:W-:Y:S02]  /*2590*/  F2FP.BF16.F32.PACK_AB R112, RZ, R98 ;  /* 0x00000062ff70723e */ /* 0x000fe400000010ff */
[----:B------:R-:W-:Y:S01]  /*25a0*/  PRMT R84, R84, 0x5410, R85 ;  /* 0x0000541054547816 */ /* 0x000fe20000000055 */
[----:B---3--:R-:W-:Y:S01]  /*25b0*/  @P2 FMUL.FTZ R97, R113, R86 ;  /* 0x0000005671612220 */ /* 0x008fe20000410000 */
[----:B------:R-:W-:-:S04]  /*25c0*/  F2FP.BF16.F32.PACK_AB R86, RZ, R88 ;  /* 0x00000058ff56723e */ /* 0x000fc800000010ff */
[----:B------:R-:W-:Y:S01]  /*25d0*/  F2FP.BF16.F32.PACK_AB R111, RZ, R97 ;  /* 0x00000061ff6f723e */ /* 0x000fe200000010ff */
[----:B----4-:R-:W-:Y:S01]  /*25e0*/  @P2 FMUL.FTZ R99, R114, R87 ;  /* 0x0000005772632220 */ /* 0x010fe20000410000 */
[----:B------:R-:W-:Y:S02]  /*25f0*/  F2FP.BF16.F32.PACK_AB R87, RZ, R89 ;  /* 0x00000059ff57723e */ /* 0x000fe400000010ff */
[----:B------:R-:W-:Y:S02]  /*2600*/  F2FP.BF16.F32.PACK_AB R114, RZ, R107 ;  /* 0x0000006bff72723e */ /* 0x000fe400000010ff */
[----:B------:R-:W-:Y:S02]  /*2610*/  F2FP.BF16.F32.PACK_AB R113, RZ, R99 ;  /* 0x00000063ff71723e */ /* 0x000fe400000010ff */
[----:B------:R-:W-:Y:S02]  /*2620*/  PRMT R85, R86, 0x5410, R87 ;  /* 0x0000541056557816 */ /* 0x000fe40000000057 */
[----:B------:R-:W-:-:S02]  /*2630*/  PRMT R86, R111, 0x5410, R112 ;  /* 0x000054106f567816 */ /* 0x000fc40000000070 */
[----:B------:R-:W-:-:S07]  /*2640*/  PRMT R87, R113, 0x5410, R114 ;  /* 0x0000541071577816 */ /* 0x000fce0000000072 */
.L_x_7475:
[----:B------:R-:W1:Y:S02]  /*2650*/  LDC.64 R112, c[0x0][0x3a8] ;  /* 0x0000ea00ff707b82 */ /* 0x000e640000000a00 */
[----:B-1----:R-:W-:-:S05]  /*2660*/  IMAD.WIDE.U32 R112, R110, 0x10, R112 ;  /* 0x000000106e707825 */ /* 0x002fca00078e0070 */
[----:B------:R2:W-:Y:S02]  /*2670*/  STG.E.128 desc[UR6][R112.64], R84 ;  /* 0x0000005470007986 */ /* 0x0005e4000c101d06 */
.L_x_7471:
[----:B------:R-:W-:Y:S05]  /*2680*/  BSYNC.RECONVERGENT B0 ;  /* 0x0000000000007941 */ /* 0x000fea0003800200 */
.L_x_7470:
[----:B-12---:R-:W-:Y:S01]  /*2690*/  FADD.FTZ R85, RZ, R100 ;  /* 0x00000064ff557221 */ /* 0x006fe20000010000 */
        /* <DEDUP_REMOVED lines=38> */
[----:B------:R-:W1:Y:S01]  /*2900*/  SHFL.BFLY PT, R84, R85, 0x1, 0x1f ;  /* 0x0c201f0055547f89 */ /* 0x000e6200000e0000 */
[----:B------:R-:W2:Y:S01]  /*2910*/  LDC R110, c[0x0][0x400] ;  /* 0x00010000ff6e7b82 */ /* 0x000ea20000000800 */
        /* <DEDUP_REMOVED lines=9> */
[----:B--2---:R-:W-:-:S04]  /*29b0*/  FMUL.FTZ R111, R111, R110 ;  /* 0x0000006e6f6f7220 */ /* 0x004fc80000410000 */
        /* <DEDUP_REMOVED lines=73> */
[----:B------:R1:W2:Y:S02]  /*2e50*/  SHFL.BFLY PT, R113, R112, 0x10, 0x1f ;  /* 0x0e001f0070717f89 */ /* 0x0002a400000e0000 */
.L_x_7497:
[----:B--2---:R-:W-:Y:S01]  /*2e60*/  FADD.FTZ R115, R112, R113 ;  /* 0x0000007170737221 */ /* 0x004fe20000010000 */
[----:B-1----:R-:W-:Y:S01]  /*2e70*/  FMUL.FTZ R112, R111, R111 ;  /* 0x0000006f6f707220 */ /* 0x002fe20000410000 */
[----:B------:R-:W-:Y:S01]  /*2e80*/  ISETP.NE.AND P2, PT, RZ, UR5, PT ;  /* 0x00000005ff007c0c */ /* 0x000fe2000bf45270 */
        /* <DEDUP_REMOVED lines=15> */
[----:B-1----:R-:W-:-:S03]  /*2f80*/  FSEL R111, R111, RZ, !P2 ;  /* 0x000000ff6f6f7208 */ /* 0x002fc60005000000 */
[----:B------:R-:W-:-:S05]  /*2f90*/  IMAD R109, R109, R108, RZ ;  /* 0x0000006c6d6d7224 */ /* 0x000fca00078e02ff */
[----:B------:R-:W-:-:S04]  /*2fa0*/  SHF.R.S32.HI R84, RZ, 0x1f, R109 ;  /* 0x0000001fff547819 */ /* 0x000fc8000001146d */
[----:B------:R-:W-:-:S04]  /*2fb0*/  LEA.HI R109, R84, R109, RZ, 0x3 ;  /* 0x0000006d546d7211 */ /* 0x000fc800078f18ff */
[----:B------:R-:W-:Y:S01]  /*2fc0*/  LEA.HI.SX32 R113, R109, R2, 0x1d ;  /* 0x000000026d717211 */ /* 0x000fe200078feaff */
[----:B------:R-:W-:Y:S06]  /*2fd0*/  @!P0 BRA `(.L_x_7480) ;  /* 0x0000000000808947 */ /* 0x000fec0003800000 */
[--C-:B------:R-:W-:Y:S01]  /*2fe0*/  FADD.FTZ R85, R100, -R111.reuse ;  /* 0x8000006f64557221 */ /* 0x100fe20000010000 */
[--C-:B------:R-:W-:Y:S01]  /*2ff0*/  FADD.FTZ R87, R4, -R111.reuse ;  /* 0x8000006f04577221 */ /* 0x100fe20000010000 */
[----:B------:R-:W1:Y:S01]  /*3000*/  LDC.64 R108, c[0x0][0x428] ;  /* 0x00010a00ff6c7b82 */ /* 0x000e620000000a00 */
[--C-:B------:R-:W-:Y:S01]  /*3010*/  FADD.FTZ R117, R90, -R111.reuse ;  /* 0x8000006f5a757221 */ /* 0x100fe20000010000 */
[C---:B------:R-:W-:Y:S01]  /*3020*/  FMUL.FTZ R85, R110.reuse, R85 ;  /* 0x000000556e557220 */ /* 0x040fe20000410000 */
[----:B------:R-:W-:Y:S01]  /*3030*/  FMUL.FTZ R86, R110, R87 ;  /* 0x000000576e567220 */ /* 0x000fe20000410000 */
[--C-:B------:R-:W-:Y:S01]  /*3040*/  FADD.FTZ R87, R7, -R111.reuse ;  /* 0x8000006f07577221 */ /* 0x100fe20000010000 */
[----:B------:R-:W-:Y:S01]  /*3050*/  FADD.FTZ R115, R9, -R111 ;  /* 0x8000006f09737221 */ /* 0x000fe20000010000 */
[----:B------:R-:W-:Y:S01]  /*3060*/  FFMA.FTZ R84, R85, R80, R72 ;  /* 0x0000005055547223 */ /* 0x000fe20000010048 */
        /* <DEDUP_REMOVED lines=16> */
[C---:B-1----:R-:W-:Y:S01]  /*3170*/  IMAD.WIDE.U32 R108, R113.reuse, 0x10, R108 ;  /* 0x00000010716c7825 */ /* 0x042fe200078e006c */
[----:B------:R-:W-:-:S03]  /*3180*/  IADD3 R113, PT, PT, R113, 0x20, RZ ;  /* 0x0000002071717810 */ /* 0x000fc60007ffe0ff */
[----:B------:R-:W-:Y:S01]  /*3190*/  FFMA.FTZ R87, R117, R78, R70 ;  /* 0x0000004e75577223 */ /* 0x000fe20000010046 */
[----:B------:R-:W-:Y:S02]  /*31a0*/  F2FP.BF16.F32.PACK_AB R85, R86, R85 ;  /* 0x000000555655723e */ /* 0x000fe400000010ff */
[----:B------:R-:W-:Y:S02]  /*31b0*/  F2FP.BF16.F32.PACK_AB R86, R112, R115 ;  /* 0x000000737056723e */ /* 0x000fe400000010ff */
[----:B------:R-:W-:-:S05]  /*31c0*/  F2FP.BF16.F32.PACK_AB R87, R114, R87 ;  /* 0x000000577257723e */ /* 0x000fca00000010ff */
[----:B------:R1:W-:Y:S02]  /*31d0*/  STG.E.128 desc[UR6][R108.64], R84 ;  /* 0x000000546c007986 */ /* 0x0003e4000c101d06 */
.L_x_7480:
[----:B------:R-:W-:Y:S05]  /*31e0*/  BSYNC.RECONVERGENT B1 ;  /* 0x0000000000017941 */ /* 0x000fea0003800200 */
.L_x_7479:
[----:B------:R-:W-:Y:S01]  /*31f0*/  ISETP.GE.U32.AND P0, PT, R0, 0x40, PT ;  /* 0x000000400000780c */ /* 0x000fe20003f06070 */
[----:B------:R-:W-:-:S12]  /*3200*/  BSSY.RECONVERGENT B1, `(.L_x_7481) ;  /* 0x0000022000017945 */ /* 0x000fd80003800200 */
[----:B------:R-:W-:Y:S05]  /*3210*/  @!P0 BRA `(.L_x_7482) ;  /* 0x0000000000808947 */ /* 0x000fea0003800000 */
[--C-:B-1----:R-:W-:Y:S01]  /*3220*/  FADD.FTZ R85, R102, -R111.reuse ;  /* 0x8000006f66557221 */ /* 0x102fe20000010000 */
        /* <DEDUP_REMOVED lines=12> */
[C---:B------:R-:W-:Y:S01]  /*32f0*/  FMUL.FTZ R115, R110.reuse, R115 ;  /* 0x000000736e737220 */ /* 0x040fe20000410000 */
        /* <DEDUP_REMOVED lines=18> */
.L_x_7482:
[----:B------:R-:W-:Y:S05]  /*3420*/  BSYNC.RECONVERGENT B1 ;  /* 0x0000000000017941 */ /* 0x000fea0003800200 */
.L_x_7481:
[----:B------:R-:W-:Y:S01]  /*3430*/  ISETP.GE.U32.AND P0, PT, R0, 0x60, PT ;  /* 0x000000600000780c */ /* 0x000fe20003f06070 */
[----:B------:R-:W-:-:S12]  /*3440*/  BSSY.RECONVERGENT B1, `(.L_x_7483) ;  /* 0x0000022000017945 */ /* 0x000fd80003800200 */
[----:B------:R-:W-:Y:S05]  /*3450*/  @!P0 BRA `(.L_x_7484) ;  /* 0x0000000000808947 */ /* 0x000fea0003800000 */
[--C-:B-12---:R-:W-:Y:S01]  /*3460*/  FADD.FTZ R85, R104, -R111.reuse ;  /* 0x8000006f68557221 */ /* 0x106fe20000010000 */
        /* <DEDUP_REMOVED lines=31> */
.L_x_7484:
[----:B------:R-:W-:Y:S05]  /*3660*/  BSYNC.RECONVERGENT B1 ;  /* 0x0000000000017941 */ /* 0x000fea0003800200 */
.L_x_7483:
[----:B------:R-:W-:Y:S05]  /*3670*/  @!P1 BRA `(.L_x_7478) ;  /* 0x00000000007c9947 */ /* 0x000fea0003800000 */
[----:B-123--:R-:W1:Y:S01]  /*3680*/  LDC.64 R84, c[0x0][0x428] ;  /* 0x00010a00ff547b82 */ /* 0x00ee620000000a00 */
        /* <DEDUP_REMOVED lines=24> */
[----:B-1----:R-:W-:Y:S01]  /*3810*/  IMAD.WIDE.U32 R108, R113, 0x10, R84 ;  /* 0x00000010716c7825 */ /* 0x002fe200078e0054 */
[----:B------:R-:W-:-:S02]  /*3820*/  F2FP.BF16.F32.PACK_AB R86, R114, R119 ;  /* 0x000000777256723e */ /* 0x000fc400000010ff */
[----:B------:R-:W-:Y:S02]  /*3830*/  F2FP.BF16.F32.PACK_AB R87, R116, R87 ;  /* 0x000000577457723e */ /* 0x000fe400000010ff */
[----:B------:R-:W-:Y:S02]  /*3840*/  F2FP.BF16.F32.PACK_AB R85, R112, R115 ;  /* 0x000000737055723e */ /* 0x000fe400000010ff */
[----:B------:R-:W-:-:S05]  /*3850*/  F2FP.BF16.F32.PACK_AB R84, R111, R110 ;  /* 0x0000006e6f54723e */ /* 0x000fca00000010ff */
[----:B------:R4:W-:Y:S02]  /*3860*/  STG.E.128 desc[UR6][R108.64], R84 ;  /* 0x000000546c007986 */ /* 0x0009e4000c101d06 */
.L_x_7478:
[----:B------:R-:W-:Y:S05]  /*3870*/  BSYNC.RECONVERGENT B0 ;  /* 0x0000000000007941 */ /* 0x000fea0003800200 */
.L_x_7477:
[----:B-1234-:R-:W1:Y:S02]  /*3880*/  LDC.64 R84, c[0x0][0x380] ;  /* 0x0000e000ff547b82 */ /* 0x01ee640000000a00 */
[----:B-1----:R-:W-:-:S04]  /*3890*/  LEA R3, R84, R3, 0x2 ;  /* 0x0000000354037211 */ /* 0x002fc800078e10ff */
[----:B------:R-:W-:-:S13]  /*38a0*/  ISETP.GE.AND P0, PT, R3, R85, PT ;  /* 0x000000550300720c */ /* 0x000fda0003f06270 */
[----:B------:R-:W-:Y:S05]  /*38b0*/  @!P0 BRA `(.L_x_7485) ;  /* 0xffffffcc007c8947 */ /* 0x000fea000383ffff */
[----:B------:R-:W-:Y:S05]  /*38c0*/  EXIT ;  /* 0x000000000000794d */ /* 0x000fea0003800000 */
.L_x_7476:
[----:B------:R-:W-:Y:S01]  /*38d0*/  HFMA2 R119, -RZ, RZ, 0, 1.847743988037109375e-06 ;  /* 0x0000001fff777431 */ /* 0x000fe200000001ff */
[----:B------:R-:W-:Y:S01]  /*38e0*/  BSSY B0, `(.L_x_7486) ;  /* 0x0000007000007945 */ /* 0x000fe20003800000 */
[----:B------:R-:W-:Y:S01]  /*38f0*/  MOV R117, R85 ;  /* 0x0000005500757202 */ /* 0x000fe20000000f00 */
[----:B------:R-:W-:Y:S01]  /*3900*/  IMAD.MOV.U32 R116, RZ, RZ, 0x1 ;  /* 0x00000001ff747424 */ /* 0x000fe200078e00ff */
[----:B------:R-:W-:-:S07]  /*3910*/  MOV R114, 0xffffffff ;  /* 0xffffffff00727802 */ /* 0x000fce0000000f00 */
[----:B0----5:R-:W-:Y:S05]  /*3920*/  WARPSYNC.COLLECTIVE R114, `(.L_x_7487) ;  /* 0x0000000072087348 */ /* 0x021fea0003c00000 */
[----:B------:R1:W2:Y:S02]  /*3930*/  SHFL.BFLY P6, R115, R117, R116, R119 ;  /* 0x0c00007475737389 */ /* 0x0002a400000c0077 */
[----:B012--5:R-:W-:Y:S05]  /*3940*/  ENDCOLLECTIVE ;  /* 0x000000000000791b */ /* 0x027fea0003800000 */
.L_x_7487:
[----:B------:R-:W-:Y:S05]  /*3950*/  BSYNC B0 ;  /* 0x0000000000007941 */ /* 0x000fea0003800000 */
.L_x_7486:
        /* <DEDUP_REMOVED lines=10> */
.L_x_7488:
[----:B------:R-:W-:Y:S01]  /*3a00*/  HFMA2 R116, -RZ, RZ, 0, 2.384185791015625e-07 ;  /* 0x00000004ff747431 */ /* 0x000fe200000001ff */
[----:B------:R-:W-:-:S05]  /*3a10*/  MOV R87, R115 ;  /* 0x0000007300577202 */ /* 0x000fca0000000f00 */
[----:B------:R-:W-:-:S05]  /*3a20*/  FADD.FTZ R87, R86, R87 ;  /* 0x0000005756577221 */ /* 0x000fca0000010000 */
[----:B------:R-:W-:-:S07]  /*3a30*/  MOV R117, R87 ;  /* 0x0000005700757202 */ /* 0x000fce0000000f00 */
[----:B------:R-:W-:Y:S05]  /*3a40*/  WARPSYNC.COLLECTIVE R114, `(.L_x_7489) ;  /* 0x0000000072087348 */ /* 0x000fea0003c00000 */
[----:B------:R0:W1:Y:S02]  /*3a50*/  SHFL.BFLY P6, R115, R117, R116, R119 ;  /* 0x0c00007475737389 */ /* 0x00006400000c0077 */
[----:B01----:R-:W-:Y:S05]  /*3a60*/  ENDCOLLECTIVE ;  /* 0x000000000000791b */ /* 0x003fea0003800000 */
.L_x_7489:
[----:B------:R-:W-:Y:S02]  /*3a70*/  HFMA2 R116, -RZ, RZ, 0, 4.76837158203125e-07 ;  /* 0x00000008ff747431 */ /* 0x000fe400000001ff */
[----:B------:R-:W-:-:S04]  /*3a80*/  IMAD.MOV.U32 R84, RZ, RZ, R115 ;  /* 0x000000ffff547224 */ /* 0x000fc800078e0073 */
[----:B------:R-:W-:-:S05]  /*3a90*/  FADD.FTZ R112, R87, R84 ;  /* 0x0000005457707221 */ /* 0x000fca0000010000 */
[----:B------:R-:W-:-:S07]  /*3aa0*/  MOV R117, R112 ;  /* 0x0000007000757202 */ /* 0x000fce0000000f00 */
[----:B------:R-:W-:Y:S05]  /*3ab0*/  WARPSYNC.COLLECTIVE R114, `(.L_x_7490) ;  /* 0x0000000072087348 */ /* 0x000fea0003c00000 */
[----:B------:R0:W1:Y:S02]  /*3ac0*/  SHFL.BFLY P6, R115, R117, R116, R119 ;  /* 0x0c00007475737389 */ /* 0x00006400000c0077 */
[----:B01----:R-:W-:Y:S05]  /*3ad0*/  ENDCOLLECTIVE ;  /* 0x000000000000791b */ /* 0x003fea0003800000 */
.L_x_7490:
[----:B------:R-:W-:Y:S01]  /*3ae0*/  HFMA2 R116, -RZ, RZ, 0, 9.5367431640625e-07 ;  /* 0x00000010ff747431 */ /* 0x000fe200000001ff */
[----:B------:R-:W-:-:S05]  /*3af0*/  MOV R111, R115 ;  /* 0x00000073006f7202 */ /* 0x000fca0000000f00 */
[----:B------:R-:W-:-:S05]  /*3b00*/  FADD.FTZ R113, R112, R111 ;  /* 0x0000006f70717221 */ /* 0x000fca0000010000 */
[----:B------:R-:W-:-:S07]  /*3b10*/  MOV R117, R113 ;  /* 0x0000007100757202 */ /* 0x000fce0000000f00 */
[----:B------:R-:W-:Y:S05]  /*3b20*/  WARPSYNC.COLLECTIVE R114, `(.L_x_7491) ;  /* 0x0000000072087348 */ /* 0x000fea0003c00000 */
[----:B------:R0:W1:Y:S02]  /*3b30*/  SHFL.BFLY P6, R115, R117, R116, R119 ;  /* 0x0c00007475737389 */ /* 0x00006400000c0077 */
[----:B01----:R-:W-:Y:S05]  /*3b40*/  ENDCOLLECTIVE ;  /* 0x000000000000791b */ /* 0x003fea0003800000 */
.L_x_7491:
        /* <DEDUP_REMOVED lines=73> */
.L_x_7492:
[----:B------:R-:W-:Y:S01]  /*3fe0*/  IMAD.MOV.U32 R116, RZ, RZ, 0x2 ;  /* 0x00000002ff747424 */ /* 0x000fe200078e00ff */
[----:B------:R-:W-:-:S05]  /*3ff0*/  MOV R85, R115 ;  /* 0x0000007300557202 */ /* 0x000fca0000000f00 */
[----:B------:R-:W-:-:S05]  /*4000*/  FADD.FTZ R85, R84, R85 ;  /* 0x0000005554557221 */ /* 0x000fca0000010000 */
[----:B------:R-:W-:-:S07]  /*4010*/  MOV R117, R85 ;  /* 0x0000005500757202 */ /* 0x000fce0000000f00 */
[----:B------:R-:W-:Y:S05]  /*4020*/  WARPSYNC.COLLECTIVE R114, `(.L_x_7493) ;  /* 0x0000000072087348 */ /* 0x000fea0003c00000 */
[----:B------:R0:W1:Y:S02]  /*4030*/  SHFL.BFLY P6, R115, R117, R116, R119 ;  /* 0x0c00007475737389 */ /* 0x00006400000c0077 */
[----:B01----:R-:W-:Y:S05]  /*4040*/  ENDCOLLECTIVE ;  /* 0x000000000000791b */ /* 0x003fea0003800000 */
.L_x_7493:
[----:B------:R-:W-:Y:S01]  /*4050*/  HFMA2 R116, -RZ, RZ, 0, 2.384185791015625e-07 ;  /* 0x00000004ff747431 */ /* 0x000fe200000001ff */
[----:B------:R-:W-:-:S05]  /*4060*/  MOV R86, R115 ;  /* 0x0000007300567202 */ /* 0x000fca0000000f00 */
[----:B------:R-:W-:-:S05]  /*4070*/  FADD.FTZ R86, R85, R86 ;  /* 0x0000005655567221 */ /* 0x000fca0000010000 */
[----:B------:R-:W-:-:S07]  /*4080*/  MOV R117, R86 ;  /* 0x0000005600757202 */ /* 0x000fce0000000f00 */
[----:B------:R-:W-:Y:S05]  /*4090*/  WARPSYNC.COLLECTIVE R114, `(.L_x_7494) ;  /* 0x0000000072087348 */ /* 0x000fea0003c00000 */
[----:B------:R0:W1:Y:S02]  /*40a0*/  SHFL.BFLY P6, R115, R117, R116, R119 ;  /* 0x0c00007475737389 */ /* 0x00006400000c0077 */
[----:B01----:R-:W-:Y:S05]  /*40b0*/  ENDCOLLECTIVE ;  /* 0x000000000000791b */ /* 0x003fea0003800000 */
.L_x_7494:
[----:B------:R-:W-:Y:S01]  /*40c0*/  HFMA2 R116, -RZ, RZ, 0, 4.76837158203125e-07 ;  /* 0x00000008ff747431 */ /* 0x000fe200000001ff */
[----:B------:R-:W-:-:S05]  /*40d0*/  MOV R87, R115 ;  /* 0x0000007300577202 */ /* 0x000fca0000000f00 */
[----:B------:R-:W-:-:S05]  /*40e0*/  FADD.FTZ R87, R86, R87 ;  /* 0x0000005756577221 */ /* 0x000fca0000010000 */
[----:B------:R-:W-:-:S07]  /*40f0*/  MOV R117, R87 ;  /* 0x0000005700757202 */ /* 0x000fce0000000f00 */
[----:B------:R-:W-:Y:S05]  /*4100*/  WARPSYNC.COLLECTIVE R114, `(.L_x_7495) ;  /* 0x0000000072087348 */ /* 0x000fea0003c00000 */
[----:B------:R0:W1:Y:S02]  /*4110*/  SHFL.BFLY P6, R115, R117, R116, R119 ;  /* 0x0c00007475737389 */ /* 0x00006400000c0077 */
[----:B01----:R-:W-:Y:S05]  /*4120*/  ENDCOLLECTIVE ;  /* 0x000000000000791b */ /* 0x003fea0003800000 */
.L_x_7495:
[----:B------:R-:W-:Y:S01]  /*4130*/  HFMA2 R116, -RZ, RZ, 0, 9.5367431640625e-07 ;  /* 0x00000010ff747431 */ /* 0x000fe200000001ff */
[----:B------:R-:W-:-:S05]  /*4140*/  MOV R112, R115 ;  /* 0x0000007300707202 */ /* 0x000fca0000000f00 */
[----:B------:R-:W-:-:S05]  /*4150*/  FADD.FTZ R112, R87, R112 ;  /* 0x0000007057707221 */ /* 0x000fca0000010000 */
[----:B------:R-:W-:-:S07]  /*4160*/  MOV R117, R112 ;  /* 0x0000007000757202 */ /* 0x000fce0000000f00 */
[----:B------:R-:W-:Y:S05]  /*4170*/  WARPSYNC.COLLECTIVE R114, `(.L_x_7496) ;  /* 0x0000000072087348 */ /* 0x000fea0003c00000 */
[----:B------:R0:W1:Y:S02]  /*4180*/  SHFL.BFLY P6, R115, R117, R116, R119 ;  /* 0x0c00007475737389 */ /* 0x00006400000c0077 */
[----:B01----:R-:W-:Y:S05]  /*4190*/  ENDCOLLECTIVE ;  /* 0x000000000000791b */ /* 0x003fea0003800000 */
.L_x_7496:
[----:B------:R-:W-:Y:S01]  /*41a0*/  MOV R113, R115 ;  /* 0x0000007300717202 */ /* 0x000fe20000000f00 */
[----:B------:R-:W-:Y:S06]  /*41b0*/  BRA `(.L_x_7497) ;  /* 0xffffffec00287947 */ /* 0x000fec000383ffff */
.L_x_7498:
        /* <DEDUP_REMOVED lines=12> */
.L_x_37262:


//--------------------- .text._ZN10layer_norm13ln_fwd_kernelINS_13Kernel_traitsIf13__nv_bfloat16S2_S2_fjLj1024ELj1ELj4ELj1ELj16ENS_18Kernel_traits_baseILj1024EfS2_S2_S2_fjLj128EEEEELb0ELb0ELb1ELb1EEEvNS_9FwdParamsE --------------------------
	.section	.text._ZN10layer_norm13ln_fwd_kernelINS_13Kernel_traitsIf13__nv_bfloat16S2_S2_fjLj1024ELj1ELj4ELj1ELj16ENS_18Kernel_traits_baseILj1024EfS2_S2_S2_fjLj128EEEEELb0ELb0ELb1ELb1EEEvNS_9FwdParamsE,"ax",@progbits
	.align	128
        .global         _ZN10layer_norm13ln_fwd_kernelINS_13Kernel_traitsIf13__nv_bfloat16S2_S2_fjLj1024ELj1ELj4ELj1ELj16ENS_18Kernel_traits_baseILj1024EfS2_S2_S2_fjLj128EEEEELb0ELb0ELb1ELb1EEEvNS_9FwdParamsE
        .type           _ZN10layer_norm13ln_fwd_kernelINS_13Kernel_traitsIf13__nv_bfloat16S2_S2_fjLj1024ELj1ELj4ELj1ELj16ENS_18Kernel_traits_baseILj1024EfS2_S2_S2_fjLj128EEEEELb0ELb0ELb1ELb1EEEvNS_9FwdParamsE,@function
        .size           _ZN10layer_norm13ln_fwd_kernelINS_13Kernel_traitsIf13__nv_bfloat16S2_S2_fjLj1024ELj1ELj4ELj1ELj16ENS_18Kernel_traits_baseILj1024EfS2_S2_S2_fjLj128EEEEELb0ELb0ELb1ELb1EEEvNS_9FwdParamsE,(.L_x_37263 - _ZN10layer_norm13ln_fwd_kernelINS_13Kernel_traitsIf13__nv_bfloat16S2_S2_fjLj1024ELj1ELj4ELj1ELj16ENS_18Kernel_traits_baseILj1024EfS2_S2_S2_fjLj128EEEEELb0ELb0ELb1ELb1EEEvNS_9FwdParamsE)
        .other          _ZN10layer_norm13ln_fwd_kernelINS_13Kernel_traitsIf13__nv_bfloat16S2_S2_fjLj1024ELj1ELj4ELj1ELj16ENS_18Kernel_traits_baseILj1024EfS2_S2_S2_fjLj128EEEEELb0ELb0ELb1ELb1EEEvNS_9FwdParamsE,@"STO_CUDA_ENTRY STV_DEFAULT"
_ZN10layer_norm13ln_fwd_kernelINS_13Kernel_traitsIf13__nv_bfloat16S2_S2_fjLj1024ELj1ELj4ELj1ELj16ENS_18Kernel_traits_baseILj1024EfS2_S2_S2_fjLj128EEEEELb0ELb0ELb1ELb1EEEvNS_9FwdParamsE:
.text._ZN10layer_norm13ln_fwd_kernelINS_13Kernel_traitsIf13__nv_bfloat16S2_S2_fjLj1024ELj1ELj4ELj1ELj16ENS_18Kernel_traits_baseILj1024EfS2_S2_S2_fjLj128EEEEELb0ELb0ELb1ELb1EEEvNS_9FwdParamsE:
[----:B------:R-:W-:Y:S01]  /*0000*/  LDC R1, c[0x0][0x37c] ;  /* 0x0000df00ff017b82 */ /* 0x000fe20000000800 */
[----:B------:R-:W0:Y:S01]  /*0010*/  S2R R0, SR_TID.X ;  /* 0x0000000000007919 */ /* 0x000e220000002100 */
[----:B------:R-:W1:Y:S06]  /*0020*/  LDCU.64 UR8, c[0x0][0x438] ;  /* 0x00008700ff0877ac */ /* 0x000e6c0008000a00 */
[----:B------:R-:W2:Y:S01]  /*0030*/  S2UR UR4, SR_CTAID.X ;  /* 0x00000000000479c3 */ /* 0x000ea20000002500 */
[----:B------:R-:W3:Y:S01]  /*0040*/  LDCU.64 UR6, c[0x0][0x358] ;  /* 0x00006b00ff0677ac */ /* 0x000ee20008000a00 */
[----:B-1----:R-:W-:-:S04]  /*0050*/  UISETP.NE.U32.AND UP0, UPT, UR8, URZ, UPT ;  /* 0x000000ff0800728c */ /* 0x002fc8000bf05070 */
[----:B------:R-:W-:Y:S02]  /*0060*/  UISETP.NE.AND.EX UP0, UPT, UR9, URZ, UPT, UP0 ;  /* 0x000000ff0900728c */ /* 0x000fe4000bf05300 */
[----:B--2---:R-:W-:Y:S01]  /*0070*/  USHF.L.U32 UR4, UR4, 0x2, URZ ;  /* 0x0000000204047899 */ /* 0x004fe200080006ff */
[----:B0-----:R-:W-:Y:S02]  /*0080*/  SHF.R.U32.HI R2, RZ, 0x5, R0 ;  /* 0x00000005ff027819 */ /* 0x001fe40000011600 */
[----:B------:R-:W-:-:S03]  /*0090*/  LOP3.LUT R0, R0, 0x1f, RZ, 0xc0, !PT ;  /* 0x0000001f00007812 */ /* 0x000fc600078ec0ff */
[----:B------:R-:W-:Y:S01]  /*00a0*/  LOP3.LUT R2, R2, UR4, RZ, 0xfc, !PT ;  /* 0x0000000402027c12 */ /* 0x000fe2000f8efcff */
[----:B---3--:R-:W-:Y:S06]  /*00b0*/  BRA.U !UP0, `(.L_x_7499) ;  /* 0x0000000108547547 */ /* 0x008fec000b800000 */
        /* <DEDUP_REMOVED lines=21> */
.L_x_7499:
        /* <DEDUP_REMOVED lines=26> */
.L_x_7500:
[----:B------:R-:W1:Y:S02]  /*03b0*/  LDCU UR4, c[0x0][0x384] ;  /* 0x00007080ff0477ac */ /* 0x000e640008000800 */
[----:B-1----:R-:W-:-:S13]  /*03c0*/  ISETP.GE.AND P0, PT, R2, UR4, PT ;  /* 0x0000000402007c0c */ /* 0x002fda000bf06270 */
[----:B------:R-:W-:Y:S05]  /*03d0*/  @P0 EXIT ;  /* 0x000000000000094d */ /* 0x000fea0003800000 */
[----:B------:R-:W1:Y:S01]  /*03e0*/  LDCU.U8 UR4, c[0x0][0x410] ;  /* 0x00008200ff0477ac */ /* 0x000e620008000000 */
[----:B------:R-:W2:Y:S01]  /*03f0*/  LDCU UR5, c[0x0][0x448] ;  /* 0x00008900ff0577ac */ /* 0x000ea20008000800 */
[----:B------:R-:W3:Y:S01]  /*0400*/  LDCU.64 UR8, c[0x0][0x3a0] ;  /* 0x00007400ff0877ac */ /* 0x000ee20008000a00 */
[----:B-1----:R-:W-:-:S13]  /*0410*/  ISETP.NE.AND P0, PT, RZ, UR4, PT ;  /* 0x00000004ff007c0c */ /* 0x002fda000bf05270 */
.L_x_7512:
[----:B0-----:R-:W0:Y:S08]  /*0420*/  LDC.64 R4, c[0x0][0x3f0] ;  /* 0x0000fc00ff047b82 */ /* 0x001e300000000a00 */
[----:B------:R-:W1:Y:S01]  /*0430*/  LDC R3, c[0x0][0x388] ;  /* 0x0000e200ff037b82 */ /* 0x000e620000000800 */
[----:B0-----:R-:W-:-:S05]  /*0440*/  IMAD.WIDE R4, R2, 0x4, R4 ;  /* 0x0000000402047825 */ /* 0x001fca00078e0204 */
[----:B------:R-:W4:Y:S01]  /*0450*/  LDG.E R13, desc[UR6][R4.64] ;  /* 0x00000006040d7981 */ /* 0x000f22000c1e1900 */
[----:B------:R-:W-:Y:S01]  /*0460*/  HFMA2 R98, -RZ, RZ, 0, 0 ;  /* 0x00000000ff627431 */ /* 0x000fe200000001ff */
[----:B----4-:R-:W-:-:S13]  /*0470*/  ISETP.GE.AND P1, PT, R13, 0x1, PT ;  /* 0x000000010d00780c */ /* 0x010fda0003f26270 */
        /* <DEDUP_REMOVED lines=8> */
[----:B------:R-:W4:Y:S01]  /*0500*/  @P1 LDG.E.128 R16, desc[UR6][R6.64] ;  /* 0x0000000606101981 */ /* 0x000f22000c1e1d00 */
[----:B-1----:R-:W-:-:S06]  /*0510*/  IMAD.WIDE R4, R2, 0x4, R8 ;  /* 0x0000000402047825 */ /* 0x002fcc00078e0208 */
[----:B-----5:R0:W5:Y:S01]  /*0520*/  LDG.E R4, desc[UR6][R4.64] ;  /* 0x0000000604047981 */ /* 0x020162000c1e1900 */
[----:B---3--:R-:W-:Y:S01]  /*0530*/  UISETP.NE.U32.AND UP0, UPT, UR8, URZ, UPT ;  /* 0x000000ff0800728c */ /* 0x008fe2000bf05070 */
[----:B------:R-:W-:-:S03]  /*0540*/  IMAD R8, R2, R3, RZ ;  /* 0x0000000302087224 */ /* 0x000fc600078e02ff */
[----:B------:R-:W-:Y:S02]  /*0550*/  UISETP.NE.AND.EX UP0, UPT, UR9, URZ, UPT, UP0 ;  /* 0x000000ff0900728c */ /* 0x000fe4000bf05300 */
[----:B------:R-:W-:-:S04]  /*0560*/  SHF.R.S32.HI R9, RZ, 0x1f, R8 ;  /* 0x0000001fff097819 */ /* 0x000fc80000011408 */
[----:B------:R-:W-:-:S04]  /*0570*/  LEA.HI R9, R9, R8, RZ, 0x3 ;  /* 0x0000000809097211 */ /* 0x000fc800078f18ff */
[----:B------:R-:W-:Y:S02]  /*0580*/  LEA.HI.SX32 R97, R9, R0, 0x1d ;  /* 0x0000000009617211 */ /* 0x000fe400078feaff */
[----:B----4-:R-:W-:Y:S02]  /*0590*/  PRMT R12, R19, 0x7632, R12 ;  /* 0x00007632130c7816 */ /* 0x010fe4000000000c */
[----:B------:R-:W-:Y:S02]  /*05a0*/  PRMT R14, R18, 0x7632, R14 ;  /* 0x00007632120e7816 */ /* 0x000fe4000000000e */
[----:B------:R-:W-:Y:S02]  /*05b0*/  PRMT R6, R17, 0x7632, R6 ;  /* 0x0000763211067816 */ /* 0x000fe40000000006 */
[----:B------:R-:W-:Y:S01]  /*05c0*/  PRMT R7, R16, 0x7632, R7 ;  /* 0x0000763210077816 */ /* 0x000fe20000000007 */
[----:B0-----:R-:W-:Y:S06]  /*05d0*/  BRA.U !UP0, `(.L_x_7501) ;  /* 0x0000000108dc7547 */ /* 0x001fec000b800000 */
[----:B------:R-:W0:Y:S02]  /*05e0*/  LDC.64 R8, c[0x0][0x3a0] ;  /* 0x0000e800ff087b82 */ /* 0x000e240000000a00 */
[----:B0-----:R-:W-:-:S06]  /*05f0*/  IMAD.WIDE.U32 R8, R97, 0x10, R8 ;  /* 0x0000001061087825 */ /* 0x001fcc00078e0008 */
[----:B------:R-:W3:Y:S01]  /*0600*/  LDG.E.128 R8, desc[UR6][R8.64] ;  /* 0x0000000608087981 */ /* 0x000ee2000c1e1d00 */
[----:B------:R-:W-:-:S13]  /*0610*/  ISETP.GT.AND P2, PT, R13, RZ, PT ;  /* 0x000000ff0d00720c */ /* 0x000fda0003f44270 */
[----:B------:R-:W0:Y:S01]  /*0620*/  @P2 LDC R89, c[0x0][0x40c] ;  /* 0x00010300ff592b82 */ /* 0x000e220000000800 */
[----:B------:R-:W-:Y:S02]  /*0630*/  @P2 SHF.L.U32 R86, R6, 0x10, RZ ;  /* 0x0000001006562819 */ /* 0x000fe400000006ff */
[----:B------:R-:W-:Y:S02]  /*0640*/  @P2 SHF.L.U32 R84, R7, 0x10, RZ ;  /* 0x0000001007542819 */ /* 0x000fe400000006ff */
[----:B------:R-:W-:-:S03]  /*0650*/  @P2 SHF.L.U32 R85, R17, 0x10, RZ ;  /* 0x0000001011552819 */ /* 0x000fc600000006ff */
[----:B------:R-:W1:Y:S08]  /*0660*/  @P2 LDC R90, c[0x0][0x40c] ;  /* 0x00010300ff5a2b82 */ /* 0x000e700000000800 */
[----:B------:R-:W4:Y:S08]  /*0670*/  @P2 LDC R91, c[0x0][0x40c] ;  /* 0x00010300ff5b2b82 */ /* 0x000f300000000800 */
[----:B------:R-:W2:Y:S08]  /*0680*/  @P2 LDC R92, c[0x0][0x40c] ;  /* 0x00010300ff5c2b82 */ /* 0x000eb00000000800 */
[----:B------:R-:W2:Y:S08]  /*0690*/  @P2 LDC R93, c[0x0][0x40c] ;  /* 0x00010300ff5d2b82 */ /* 0x000eb00000000800 */
[----:B------:R-:W2:Y:S08]  /*06a0*/  @P2 LDC R94, c[0x0][0x40c] ;  /* 0x00010300ff5e2b82 */ /* 0x000eb00000000800 */
[----:B------:R-:W2:Y:S08]  /*06b0*/  @P2 LDC R88, c[0x0][0x40c] ;  /* 0x00010300ff582b82 */ /* 0x000eb00000000800 */
[----:B------:R-:W2:Y:S01]  /*06c0*/  @P2 LDC R95, c[0x0][0x40c] ;  /* 0x00010300ff5f2b82 */ /* 0x000ea20000000800 */
[----:B---3--:R-:W-:-:S02]  /*06d0*/  PRMT R5, R8, 0x7632, R5 ;  /* 0x0000763208057816 */ /* 0x008fc40000000005 */
[C---:B------:R-:W-:Y:S02]  /*06e0*/  SHF.L.U32 R6, R9.reuse, 0x10, RZ ;  /* 0x0000001009067819 */ /* 0x040fe400000006ff */
[----:B------:R-:W-:Y:S02]  /*06f0*/  PRMT R9, R9, 0x7632, R9 ;  /* 0x0000763209097816 */ /* 0x000fe40000000009 */
[----:B------:R-:W-:Y:S01]  /*0700*/  SHF.L.U32 R5, R5, 0x10, RZ ;  /* 0x0000001005057819 */ /* 0x000fe200000006ff */
[----:B-1----:R-:W-:Y:S01]  /*0710*/  @P2 FFMA.FTZ R6, R85, R90, R6 ;  /* 0x0000005a55062223 */ /* 0x002fe20000010006 */
[----:B------:R-:W-:Y:S02]  /*0720*/  SHF.L.U32 R15, R8, 0x10, RZ ;  /* 0x00000010080f7819 */ /* 0x000fe400000006ff */
[----:B------:R-:W-:Y:S01]  /*0730*/  SHF.L.U32 R7, R9, 0x10, RZ ;  /* 0x0000001009077819 */ /* 0x000fe200000006ff */
[----:B0-----:R-:W-:Y:S01]  /*0740*/  @P2 FFMA.FTZ R5, R84, R89, R5 ;  /* 0x0000005954052223 */ /* 0x001fe20000010005 */
[----:B------:R-:W-:-:S02]  /*0750*/  SHF.L.U32 R8, R10, 0x10, RZ ;  /* 0x000000100a087819 */ /* 0x000fc400000006ff */
[C---:B------:R-:W-:Y:S01]  /*0760*/  SHF.L.U32 R87, R11.reuse, 0x10, RZ ;  /* 0x000000100b577819 */ /* 0x040fe200000006ff */
[----:B----4-:R-:W-:Y:S01]  /*0770*/  @P2 FFMA.FTZ R7, R86, R91, R7 ;  /* 0x0000005b56072223 */ /* 0x010fe20000010007 */
[----:B------:R-:W-:Y:S02]  /*0780*/  PRMT R10, R10, 0x7632, R10 ;  /* 0x000076320a0a7816 */ /* 0x000fe4000000000a */
[----:B------:R-:W-:Y:S02]  /*0790*/  PRMT R11, R11, 0x7632, R11 ;  /* 0x000076320b0b7816 */ /* 0x000fe4000000000b */
[----:B------:R-:W-:Y:S02]  /*07a0*/  @P2 SHF.L.U32 R84, R14, 0x10, RZ ;  /* 0x000000100e542819 */ /* 0x000fe400000006ff */
[----:B------:R-:W-:Y:S02]  /*07b0*/  @P2 SHF.L.U32 R89, R12, 0x10, RZ ;  /* 0x000000100c592819 */ /* 0x000fe400000006ff */
[----:B------:R-:W-:-:S02]  /*07c0*/  @P2 SHF.L.U32 R85, R18, 0x10, RZ ;  /* 0x0000001012552819 */ /* 0x000fc400000006ff */
[----:B------:R-:W-:Y:S02]  /*07d0*/  @P2 SHF.L.U32 R86, R19, 0x10, RZ ;  /* 0x0000001013562819 */ /* 0x000fe400000006ff */
[----:B------:R-:W-:Y:S01]  /*07e0*/  SHF.L.U32 R9, R10, 0x10, RZ ;  /* 0x000000100a097819 */ /* 0x000fe200000006ff */
[----:B--2---:R-:W-:Y:S01]  /*07f0*/  @P2 FFMA.FTZ R8, R85, R92, R8 ;  /* 0x0000005c55082223 */ /* 0x004fe20000010008 */
[----:B------:R-:W-:Y:S02]  /*0800*/  @P2 SHF.L.U32 R14, R16, 0x10, RZ ;  /* 0x00000010100e2819 */ /* 0x000fe400000006ff */
[----:B------:R-:W-:Y:S01]  /*0810*/  SHF.L.U32 R12, R11, 0x10, RZ ;  /* 0x000000100b0c7819 */ /* 0x000fe200000006ff */
[----:B------:R-:W-:Y:S01]  /*0820*/  @P2 FFMA.FTZ R9, R84, R93, R9 ;  /* 0x0000005d54092223 */ /* 0x000fe20000010009 */
[----:B------:R-:W-:Y:S01]  /*0830*/  @!P2 MOV R10, R87 ;  /* 0x00000057000aa202 */ /* 0x000fe20000000f00 */
[----:B------:R-:W-:Y:S01]  /*0840*/  @P2 FFMA.FTZ R10, R86, R94, R87 ;  /* 0x0000005e560a2223 */ /* 0x000fe20000010057 */
[----:B------:R-:W-:Y:S01]  /*0850*/  @!P2 MOV R11, R15 ;  /* 0x0000000f000ba202 */ /* 0x000fe20000000f00 */
        /* <DEDUP_REMOVED lines=15> */
.L_x_7501:
[----:B------:R-:W0:Y:S01]  /*0950*/  @P1 LDC R87, c[0x0][0x40c] ;  /* 0x00010300ff571b82 */ /* 0x000e220000000800 */
[----:B------:R-:W-:Y:S02]  /*0960*/  @P1 SHF.L.U32 R6, R6, 0x10, RZ ;  /* 0x0000001006061819 */ /* 0x000fe400000006ff */
[----:B------:R-:W-:Y:S02]  /*0970*/  @P1 SHF.L.U32 R14, R14, 0x10, RZ ;  /* 0x000000100e0e1819 */ /* 0x000fe400000006ff */
[----:B------:R-:W-:Y:S02]  /*0980*/  @P1 SHF.L.U32 R8, R7, 0x10, RZ ;  /* 0x0000001007081819 */ /* 0x000fe400000006ff */
[----:B------:R-:W-:Y:S01]  /*0990*/  MOV R7, RZ ;  /* 0x000000ff00077202 */ /* 0x000fe20000000f00 */
[----:B------:R-:W1:Y:S01]  /*09a0*/  @P1 LDC R91, c[0x0][0x40c] ;  /* 0x00010300ff5b1b82 */ /* 0x000e620000000800 */
[----:B------:R-:W-:Y:S02]  /*09b0*/  MOV R9, RZ ;  /* 0x000000ff00097202 */ /* 0x000fe40000000f00 */
[----:B------:R-:W-:-:S02]  /*09c0*/  @P1 SHF.L.U32 R86, R18, 0x10, RZ ;  /* 0x0000001012561819 */ /* 0x000fc400000006ff */
[----:B------:R-:W-:Y:S02]  /*09d0*/  @P1 SHF.L.U32 R90, R12, 0x10, RZ ;  /* 0x000000100c5a1819 */ /* 0x000fe400000006ff */
[----:B------:R-:W-:Y:S01]  /*09e0*/  @P1 SHF.L.U32 R84, R17, 0x10, RZ ;  /* 0x0000001011541819 */ /* 0x000fe200000006ff */
[----:B------:R-:W3:Y:S01]  /*09f0*/  @P1 LDC R11, c[0x0][0x40c] ;  /* 0x00010300ff0b1b82 */ /* 0x000ee20000000800 */
[----:B------:R-:W-:Y:S02]  /*0a00*/  MOV R5, RZ ;  /* 0x000000ff00057202 */ /* 0x000fe40000000f00 */
[----:B------:R-:W-:-:S05]  /*0a10*/  MOV R12, RZ ;  /* 0x000000ff000c7202 */ /* 0x000fca0000000f00 */
[----:B------:R-:W4:Y:S01]  /*0a20*/  @P1 LDC R89, c[0x0][0x40c] ;  /* 0x00010300ff591b82 */ /* 0x000f220000000800 */
[----:B0-----:R-:W-:Y:S01]  /*0a30*/  @P1 FMUL.FTZ R7, R6, R87 ;  /* 0x0000005706071220 */ /* 0x001fe20000410000 */
[----:B------:R-:W-:Y:S02]  /*0a40*/  @P1 SHF.L.U32 R87, R19, 0x10, RZ ;  /* 0x0000001013571819 */ /* 0x000fe400000006ff */
[----:B------:R-:W-:-:S04]  /*0a50*/  MOV R6, RZ ;  /* 0x000000ff00067202 */ /* 0x000fc80000000f00 */
[----:B------:R-:W0:Y:S01]  /*0a60*/  @P1 LDC R93, c[0x0][0x40c] ;  /* 0x00010300ff5d1b82 */ /* 0x000e220000000800 */
[----:B-1----:R-:W-:Y:S01]  /*0a70*/  @P1 FMUL.FTZ R9, R14, R91 ;  /* 0x0000005b0e091220 */ /* 0x002fe20000410000 */
[----:B------:R-:W-:-:S06]  /*0a80*/  @P1 SHF.L.U32 R14, R16, 0x10, RZ ;  /* 0x00000010100e1819 */ /* 0x000fcc00000006ff */
[----:B------:R-:W1:Y:S01]  /*0a90*/  @P1 LDC R15, c[0x0][0x40c] ;  /* 0x00010300ff0f1b82 */ /* 0x000e620000000800 */
[----:B---3--:R-:W-:Y:S01]  /*0aa0*/  @P1 FMUL.FTZ R5, R8, R11 ;  /* 0x0000000b08051220 */ /* 0x008fe20000410000 */
[----:B------:R-:W-:Y:S02]  /*0ab0*/  CS2R R10, SRZ ;  /* 0x00000000000a7805 */ /* 0x000fe4000001ff00 */
[----:B------:R-:W-:-:S04]  /*0ac0*/  MOV R8, RZ ;  /* 0x000000ff00087202 */ /* 0x000fc80000000f00 */
[----:B------:R-:W3:Y:S01]  /*0ad0*/  @P1 LDC R85, c[0x0][0x40c] ;  /* 0x00010300ff551b82 */ /* 0x000ee20000000800 */
[----:B----4-:R-:W-:-:S05]  /*0ae0*/  @P1 FMUL.FTZ R8, R86, R89 ;  /* 0x0000005956081220 */ /* 0x010fca0000410000 */
[----:B------:R-:W-:Y:S02]  /*0af0*/  F2FP.BF16.F32.PACK_AB R86, RZ, R8 ;  /* 0x00000008ff56723e */ /* 0x000fe400000010ff */
[----:B------:R-:W4:Y:S01]  /*0b00*/  @P1 LDC R88, c[0x0][0x40c] ;  /* 0x00010300ff581b82 */ /* 0x000f220000000800 */
[----:B0-----:R-:W-:-:S05]  /*0b10*/  @P1 FMUL.FTZ R12, R90, R93 ;  /* 0x0000005d5a0c1220 */ /* 0x001fca0000410000 */
[----:B------:R-:W-:Y:S01]  /*0b20*/  F2FP.BF16.F32.PACK_AB R89, RZ, R12 ;  /* 0x0000000cff59723e */ /* 0x000fe200000010ff */
[----:B-1----:R-:W-:Y:S01]  /*0b30*/  @P1 FMUL.FTZ R11, R14, R15 ;  /* 0x0000000f0e0b1220 */ /* 0x002fe20000410000 */
[----:B------:R-:W-:Y:S02]  /*0b40*/  F2FP.BF16.F32.PACK_AB R14, RZ, R5 ;  /* 0x00000005ff0e723e */ /* 0x000fe400000010ff */
[----:B------:R-:W-:Y:S01]  /*0b50*/  F2FP.BF16.F32.PACK_AB R15, RZ, R7 ;  /* 0x00000007ff0f723e */ /* 0x000fe200000010ff */
[----:B---3--:R-:W-:Y:S01]  /*0b60*/  @P1 FMUL.FTZ R6, R84, R85 ;  /* 0x0000005554061220 */ /* 0x008fe20000410000 */
[----:B------:R-:W-:-:S04]  /*0b70*/  F2FP.BF16.F32.PACK_AB R84, RZ, R11 ;  /* 0x0000000bff54723e */ /* 0x000fc800000010ff */
[----:B------:R-:W-:Y:S02]  /*0b80*/  F2FP.BF16.F32.PACK_AB R85, RZ, R6 ;  /* 0x00000006ff55723e */ /* 0x000fe400000010ff */
[----:B------:R-:W-:Y:S01]  /*0b90*/  PRMT R84, R84, 0x5410, R14 ;  /* 0x0000541054547816 */ /* 0x000fe2000000000e */
[----:B----4-:R-:W-:Y:S01]  /*0ba0*/  @P1 FMUL.FTZ R10, R87, R88 ;  /* 0x00000058570a1220 */ /* 0x010fe20000410000 */
[----:B------:R-:W-:Y:S02]  /*0bb0*/  F2FP.BF16.F32.PACK_AB R87, RZ, R9 ;  /* 0x00000009ff57723e */ /* 0x000fe400000010ff */
[----:B------:R-:W-:Y:S02]  /*0bc0*/  PRMT R85, R85, 0x5410, R15 ;  /* 0x0000541055557816 */ /* 0x000fe4000000000f */
[----:B------:R-:W-:Y:S02]  /*0bd0*/  F2FP.BF16.F32.PACK_AB R88, RZ, R10 ;  /* 0x0000000aff58723e */ /* 0x000fe400000010ff */
[----:B------:R-:W-:-:S02]  /*0be0*/  PRMT R86, R86, 0x5410, R87 ;  /* 0x0000541056567816 */ /* 0x000fc40000000057 */
[----:B------:R-:W-:-:S07]  /*0bf0*/  PRMT R87, R88, 0x5410, R89 ;  /* 0x0000541058577816 */ /* 0x000fce0000000059 */
.L_x_7502:
[----:B------:R-:W0:Y:S01]  /*0c00*/  LDC.64 R14, c[0x0][0x3a8] ;  /* 0x0000ea00ff0e7b82 */ /* 0x000e220000000a00 */
[----:B------:R-:W-:-:S07]  /*0c10*/  @P1 IADD3 R91, PT, PT, R98, 0x20, RZ ;  /* 0x00000020625b1810 */ /* 0x000fce0007ffe0ff */
[----:B------:R-:W1:Y:S01]  /*0c20*/  @P1 LDC.64 R94, c[0x0][0x390] ;  /* 0x0000e400ff5e1b82 */ /* 0x000e620000000a00 */
[----:B0-----:R-:W-:-:S05]  /*0c30*/  IMAD.WIDE.U32 R88, R97, 0x10, R14 ;  /* 0x0000001061587825 */ /* 0x001fca00078e000e */
[----:B------:R0:W-:Y:S01]  /*0c40*/  STG.E.128 desc[UR6][R88.64], R84 ;  /* 0x0000005458007986 */ /* 0x0001e2000c101d06 */
[----:B-1----:R-:W-:-:S05]  /*0c50*/  @P1 IMAD.WIDE.U32 R94, R91, 0x10, R94 ;  /* 0x000000105b5e1825 */ /* 0x002fca00078e005e */
[----:B------:R-:W3:Y:S01]  /*0c60*/  @P1 LDG.E.128 R16, desc[UR6][R94.64] ;  /* 0x000000065e101981 */ /* 0x000ee2000c1e1d00 */
[----:B------:R-:W-:Y:S02]  /*0c70*/  IADD3 R103, PT, PT, R97, 0x20, RZ ;  /* 0x0000002061677810 */ /* 0x000fe40007ffe0ff */
[----:B---3--:R-:W-:Y:S02]  /*0c80*/  PRMT R91, R19, 0x7632, R91 ;  /* 0x00007632135b7816 */ /* 0x008fe4000000005b */
        /* <DEDUP_REMOVED lines=19> */
[----:B---3--:R-:W-:-:S02]  /*0dc0*/  SHF.L.U32 R89, R85, 0x10, RZ ;  /* 0x0000001055597819 */ /* 0x008fc400000006ff */
[----:B------:R-:W-:Y:S02]  /*0dd0*/  PRMT R88, R84, 0x7632, R88 ;  /* 0x0000763254587816 */ /* 0x000fe40000000058 */
[----:B------:R-:W-:Y:S01]  /*0de0*/  PRMT R85, R85, 0x7632, R85 ;  /* 0x0000763255557816 */ /* 0x000fe20000000055 */
[----:B-1----:R-:W-:Y:S01]  /*0df0*/  @P2 FFMA.FTZ R89, R106, R108, R89 ;  /* 0x0000006c6a592223 */ /* 0x002fe20000010059 */
[----:B------:R-:W-:Y:S02]  /*0e00*/  SHF.L.U32 R88, R88, 0x10, RZ ;  /* 0x0000001058587819 */ /* 0x000fe400000006ff */
[----:B------:R-:W-:Y:S02]  /*0e10*/  SHF.L.U32 R90, R85, 0x10, RZ ;  /* 0x00000010555a7819 */ /* 0x000fe400000006ff */
[C---:B------:R-:W-:Y:S01]  /*0e20*/  SHF.L.U32 R105, R86.reuse, 0x10, RZ ;  /* 0x0000001056697819 */ /* 0x040fe200000006ff */
[----:B0-----:R-:W-:Y:S01]  /*0e30*/  @P2 FFMA.FTZ R88, R93, R104, R88 ;  /* 0x000000685d582223 */ /* 0x001fe20000010058 */
[----:B------:R-:W-:Y:S01]  /*0e40*/  SHF.L.U32 R107, R87, 0x10, RZ ;  /* 0x00000010576b7819 */ /* 0x000fe200000006ff */
[----:B----4-:R-:W-:Y:S01]  /*0e50*/  @P2 FFMA.FTZ R90, R95, R109, R90 ;  /* 0x0000006d5f5a2223 */ /* 0x010fe2000001005a */
[----:B------:R-:W-:-:S02]  /*0e60*/  PRMT R86, R86, 0x7632, R86 ;  /* 0x0000763256567816 */ /* 0x000fc40000000056 */
[----:B------:R-:W-:Y:S02]  /*0e70*/  PRMT R87, R87, 0x7632, R87 ;  /* 0x0000763257577816 */ /* 0x000fe40000000057 */
[----:B------:R-:W-:Y:S02]  /*0e80*/  SHF.L.U32 R94, R84, 0x10, RZ ;  /* 0x00000010545e7819 */ /* 0x000fe400000006ff */
[----:B------:R-:W-:Y:S02]  /*0e90*/  @P2 SHF.L.U32 R85, R92, 0x10, RZ ;  /* 0x000000105c552819 */ /* 0x000fe400000006ff */
[----:B------:R-:W-:Y:S02]  /*0ea0*/  @P2 SHF.L.U32 R84, R91, 0x10, RZ ;  /* 0x000000105b542819 */ /* 0x000fe400000006ff */
[----:B------:R-:W-:Y:S02]  /*0eb0*/  @P2 SHF.L.U32 R104, R18, 0x10, RZ ;  /* 0x0000001012682819 */ /* 0x000fe400000006ff */
[----:B------:R-:W-:-:S02]  /*0ec0*/  @P2 SHF.L.U32 R106, R19, 0x10, RZ ;  /* 0x00000010136a2819 */ /* 0x000fc400000006ff */
[----:B------:R-:W-:Y:S02]  /*0ed0*/  SHF.L.U32 R92, R86, 0x10, RZ ;  /* 0x00000010565c7819 */ /* 0x000fe400000006ff */
[----:B------:R-:W-:Y:S02]  /*0ee0*/  @P2 SHF.L.U32 R109, R16, 0x10, RZ ;  /* 0x00000010106d2819 */ /* 0x000fe400000006ff */
[----:B------:R-:W-:Y:S01]  /*0ef0*/  SHF.L.U32 R95, R87, 0x10, RZ ;  /* 0x00000010575f7819 */ /* 0x000fe200000006ff */
[----:B--2---:R-:W-:Y:S01]  /*0f00*/  @P2 FFMA.FTZ R92, R85, R99, R92 ;  /* 0x00000063555c2223 */ /* 0x004fe2000001005c */
[----:B------:R-:W-:Y:S01]  /*0f10*/  @!P2 MOV R91, R105 ;  /* 0x00000069005ba202 */ /* 0x000fe20000000f00 */
        /* <DEDUP_REMOVED lines=18> */
.L_x_7503:
[----:B------:R-:W0:Y:S01]  /*1040*/  @P1 LDC R84, c[0x0][0x40c] ;  /* 0x00010300ff541b82 */ /* 0x000e220000000800 */
[----:B------:R-:W-:Y:S01]  /*1050*/  HFMA2 R88, -RZ, RZ, 0, 0 ;  /* 0x00000000ff587431 */ /* 0x000fe200000001ff */
[----:B------:R-:W-:Y:S02]  /*1060*/  @P1 SHF.L.U32 R93, R93, 0x10, RZ ;  /* 0x000000105d5d1819 */ /* 0x000fe400000006ff */
[----:B------:R-:W-:Y:S02]  /*1070*/  @P1 SHF.L.U32 R86, R90, 0x10, RZ ;  /* 0x000000105a561819 */ /* 0x000fe400000006ff */
[----:B------:R-:W-:Y:S01]  /*1080*/  @P1 SHF.L.U32 R94, R92, 0x10, RZ ;  /* 0x000000105c5e1819 */ /* 0x000fe200000006ff */
[----:B------:R-:W-:Y:S01]  /*1090*/  HFMA2 R92, -RZ, RZ, 0, 0 ;  /* 0x00000000ff5c7431 */ /* 0x000fe200000001ff */
[----:B------:R-:W1:Y:S01]  /*10a0*/  @P1 LDC R89, c[0x0][0x40c] ;  /* 0x00010300ff591b82 */ /* 0x000e620000000800 */
[----:B------:R-:W-:Y:S02]  /*10b0*/  MOV R90, RZ ;  /* 0x000000ff005a7202 */ /* 0x000fe40000000f00 */
[----:B------:R-:W-:Y:S01]  /*10c0*/  @P1 SHF.L.U32 R102, R91, 0x10, RZ ;  /* 0x000000105b661819 */ /* 0x000fe200000006ff */
[----:B------:R-:W-:Y:S01]  /*10d0*/  HFMA2 R91, -RZ, RZ, 0, 0 ;  /* 0x00000000ff5b7431 */ /* 0x000fe200000001ff */
[----:B------:R-:W-:-:S02]  /*10e0*/  @P1 SHF.L.U32 R96, R18, 0x10, RZ ;  /* 0x0000001012601819 */ /* 0x000fc400000006ff */
[----:B------:R-:W-:Y:S01]  /*10f0*/  @P1 SHF.L.U32 R100, R19, 0x10, RZ ;  /* 0x0000001013641819 */ /* 0x000fe200000006ff */
[----:B------:R-:W3:Y:S08]  /*1100*/  @P1 LDC R95, c[0x0][0x40c] ;  /* 0x00010300ff5f1b82 */ /* 0x000ef00000000800 */
[----:B------:R-:W4:Y:S01]  /*1110*/  @P1 LDC R85, c[0x0][0x40c] ;  /* 0x00010300ff551b82 */ /* 0x000f220000000800 */
[----:B0-----:R-:W-:Y:S01]  /*1120*/  @P1 FMUL.FTZ R88, R93, R84 ;  /* 0x000000545d581220 */ /* 0x001fe20000410000 */
[----:B------:R-:W-:-:S02]  /*1130*/  @P1 SHF.L.U32 R84, R16, 0x10, RZ ;  /* 0x0000001010541819 */ /* 0x000fc400000006ff */
[----:B------:R-:W-:-:S04]  /*1140*/  MOV R93, RZ ;  /* 0x000000ff005d7202 */ /* 0x000fc80000000f00 */
[----:B------:R-:W0:Y:S01]  /*1150*/  @P1 LDC R87, c[0x0][0x40c] ;  /* 0x00010300ff571b82 */ /* 0x000e220000000800 */
[----:B-1----:R-:W-:Y:S01]  /*1160*/  @P1 FMUL.FTZ R90, R86, R89 ;  /* 0x00000059565a1220 */ /* 0x002fe20000410000 */
[----:B------:R-:W-:Y:S02]  /*1170*/  @P1 SHF.L.U32 R86, R17, 0x10, RZ ;  /* 0x0000001011561819 */ /* 0x000fe400000006ff */
[----:B------:R-:W-:-:S04]  /*1180*/  MOV R89, RZ ;  /* 0x000000ff00597202 */ /* 0x000fc80000000f00 */
[----:B------:R-:W1:Y:S01]  /*1190*/  @P1 LDC R105, c[0x0][0x40c] ;  /* 0x00010300ff691b82 */ /* 0x000e620000000800 */
[----:B---3--:R-:W-:Y:S01]  /*11a0*/  @P1 FMUL.FTZ R92, R94, R95 ;  /* 0x0000005f5e5c1220 */ /* 0x008fe20000410000 */
[----:B------:R-:W-:-:S06]  /*11b0*/  CS2R R94, SRZ ;  /* 0x00000000005e7805 */ /* 0x000fcc000001ff00 */
[----:B------:R-:W3:Y:S01]  /*11c0*/  @P1 LDC R99, c[0x0][0x40c] ;  /* 0x00010300ff631b82 */ /* 0x000ee20000000800 */
[----:B----4-:R-:W-:Y:S01]  /*11d0*/  @P1 FMUL.FTZ R94, R84, R85 ;  /* 0x00000055545e1220 */ /* 0x010fe20000410000 */
[----:B------:R-:W-:-:S04]  /*11e0*/  F2FP.BF16.F32.PACK_AB R85, RZ, R88 ;  /* 0x00000058ff55723e */ /* 0x000fc800000010ff */
[----:B------:R-:W-:Y:S02]  /*11f0*/  F2FP.BF16.F32.PACK_AB R84, RZ, R94 ;  /* 0x0000005eff54723e */ /* 0x000fe400000010ff */
[----:B------:R-:W4:Y:S01]  /*1200*/  @P1 LDC R101, c[0x0][0x40c] ;  /* 0x00010300ff651b82 */ /* 0x000f220000000800 */
[----:B0-----:R-:W-:Y:S01]  /*1210*/  @P1 FMUL.FTZ R89, R86, R87 ;  /* 0x0000005756591220 */ /* 0x001fe20000410000 */
[----:B------:R-:W-:Y:S02]  /*1220*/  F2FP.BF16.F32.PACK_AB R87, RZ, R90 ;  /* 0x0000005aff57723e */ /* 0x000fe400000010ff */
[----:B------:R-:W-:Y:S02]  /*1230*/  PRMT R84, R84, 0x5410, R85 ;  /* 0x0000541054547816 */ /* 0x000fe40000000055 */
[----:B------:R-:W-:Y:S01]  /*1240*/  F2FP.BF16.F32.PACK_AB R86, RZ, R89 ;  /* 0x00000059ff56723e */ /* 0x000fe200000010ff */
[----:B-1----:R-:W-:-:S03]  /*1250*/  @P1 FMUL.FTZ R95, R102, R105 ;  /* 0x00000069665f1220 */ /* 0x002fc60000410000 */
[----:B------:R-:W-:Y:S01]  /*1260*/  PRMT R85, R86, 0x5410, R87 ;  /* 0x0000541056557816 */ /* 0x000fe20000000057 */
[----:B---3--:R-:W-:Y:S01]  /*1270*/  @P1 FMUL.FTZ R91, R96, R99 ;  /* 0x00000063605b1220 */ /* 0x008fe20000410000 */
[----:B------:R-:W-:-:S04]  /*1280*/  F2FP.BF16.F32.PACK_AB R99, RZ, R92 ;  /* 0x0000005cff63723e */ /* 0x000fc800000010ff */
[----:B------:R-:W-:Y:S01]  /*1290*/  F2FP.BF16.F32.PACK_AB R96, RZ, R91 ;  /* 0x0000005bff60723e */ /* 0x000fe200000010ff */
[----:B----4-:R-:W-:Y:S01]  /*12a0*/  @P1 FMUL.FTZ R93, R100, R101 ;  /* 0x00000065645d1220 */ /* 0x010fe20000410000 */
[----:B------:R-:W-:Y:S02]  /*12b0*/  F2FP.BF16.F32.PACK_AB R101, RZ, R95 ;  /* 0x0000005fff65723e */ /* 0x000fe400000010ff */
[----:B------:R-:W-:Y:S02]  /*12c0*/  PRMT R86, R96, 0x5410, R99 ;  /* 0x0000541060567816 */ /* 0x000fe40000000063 */
[----:B------:R-:W-:-:S04]  /*12d0*/  F2FP.BF16.F32.PACK_AB R100, RZ, R93 ;  /* 0x0000005dff64723e */ /* 0x000fc800000010ff */
[----:B------:R-:W-:-:S07]  /*12e0*/  PRMT R87, R100, 0x5410, R101 ;  /* 0x0000541064577816 */ /* 0x000fce0000000065 */
.L_x_7504:
[----:B------:R-:W0:Y:S01]  /*12f0*/  @P1 LDC.64 R100, c[0x0][0x390] ;  /* 0x0000e400ff641b82 */ /* 0x000e220000000a00 */
[----:B------:R-:W-:Y:S01]  /*1300*/  @P1 IADD3 R99, PT, PT, R98, 0x40, RZ ;  /* 0x0000004062631810 */ /* 0x000fe20007ffe0ff */
[----:B------:R-:W-:-:S05]  /*1310*/  IMAD.WIDE.U32 R102, R103, 0x10, R14 ;  /* 0x0000001067667825 */ /* 0x000fca00078e000e */
[----:B------:R1:W-:Y:S01]  /*1320*/  STG.E.128 desc[UR6][R102.64], R84 ;  /* 0x0000005466007986 */ /* 0x0003e2000c101d06 */
[----:B0-----:R-:W-:-:S05]  /*1330*/  @P1 IMAD.WIDE.U32 R100, R99, 0x10, R100 ;  /* 0x0000001063641825 */ /* 0x001fca00078e0064 */
[----:B------:R-:W3:Y:S02]  /*1340*/  @P1 LDG.E.128 R16, desc[UR6][R100.64] ;  /* 0x0000000664101981 */ /* 0x000ee4000c1e1d00 */
[----:B---3--:R-:W-:Y:S02]  /*1350*/  PRMT R96, R17, 0x7632, R96 ;  /* 0x0000763211607816 */ /* 0x008fe40000000060 */
[----:B------:R-:W-:Y:S01]  /*1360*/  PRMT R99, R16, 0x7632, R99 ;  /* 0x0000763210637816 */ /* 0x000fe20000000063 */
[----:B-1----:R-:W-:Y:S06]  /*1370*/  BRA.U !UP0, `(.L_x_7505) ;  /* 0x0000000108e87547 */ /* 0x002fec000b800000 */
[----:B------:R-:W0:Y:S01]  /*1380*/  LDC.64 R84, c[0x0][0x3a0] ;  /* 0x0000e800ff547b82 */ /* 0x000e220000000a00 */
[----:B------:R-:W-:-:S05]  /*1390*/  IADD3 R87, PT, PT, R97, 0x40, RZ ;  /* 0x0000004061577810 */ /* 0x000fca0007ffe0ff */
[----:B0-----:R-:W-:-:S06]  /*13a0*/  IMAD.WIDE.U32 R84, R87, 0x10, R84 ;  /* 0x0000001057547825 */ /* 0x001fcc00078e0054 */
[----:B------:R-:W3:Y:S01]  /*13b0*/  LDG.E.128 R84, desc[UR6][R84.64] ;  /* 0x0000000654547981 */ /* 0x000ee2000c1e1d00 */
[----:B------:R-:W-:-:S13]  /*13c0*/  ISETP.GT.AND P2, PT, R13, RZ, PT ;  /* 0x000000ff0d00720c */ /* 0x000fda0003f44270 */
[----:B------:R-:W0:Y:S01]  /*13d0*/  @P2 LDC R103, c[0x0][0x40c] ;  /* 0x00010300ff672b82 */ /* 0x000e220000000800 */
[----:B------:R-:W-:Y:S02]  /*13e0*/  @P2 PRMT R99, R16, 0x7632, R99 ;  /* 0x0000763210632816 */ /* 0x000fe40000000063 */
[----:B------:R-:W-:Y:S02]  /*13f0*/  @P2 SHF.L.U32 R101, R17, 0x10, RZ ;  /* 0x0000001011652819 */ /* 0x000fe400000006ff */
[----:B------:R-:W-:Y:S02]  /*1400*/  @P2 SHF.L.U32 R99, R99, 0x10, RZ ;  /* 0x0000001063632819 */ /* 0x000fe400000006ff */
[----:B------:R-:W-:Y:S01]  /*1410*/  @P2 PRMT R105, R17, 0x7632, R105 ;  /* 0x0000763211692816 */ /* 0x000fe20000000069 */
[----:B------:R-:W1:Y:S01]  /*1420*/  @P2 LDC R100, c[0x0][0x40c] ;  /* 0x00010300ff642b82 */ /* 0x000e620000000800 */
[----:B------:R-:W-:Y:S02]  /*1430*/  @P2 SHF.L.U32 R110, R18, 0x10, RZ ;  /* 0x00000010126e2819 */ /* 0x000fe400000006ff */
[----:B------:R-:W-:-:S02]  /*1440*/  @P2 SHF.L.U32 R105, R105, 0x10, RZ ;  /* 0x0000001069692819 */ /* 0x000fc400000006ff */
[----:B------:R-:W-:-:S03]  /*1450*/  @P2 SHF.L.U32 R111, R19, 0x10, RZ ;  /* 0x00000010136f2819 */ /* 0x000fc600000006ff */
[----:B------:R-:W4:Y:S08]  /*1460*/  @P2 LDC R108, c[0x0][0x40c] ;  /* 0x00010300ff6c2b82 */ /* 0x000f300000000800 */
[----:B------:R-:W2:Y:S01]  /*1470*/  @P2 LDC R109, c[0x0][0x40c] ;  /* 0x00010300ff6d2b82 */ /* 0x000ea20000000800 */
[C---:B---3--:R-:W-:Y:S02]  /*1480*/  PRMT R96, R84.reuse, 0x7632, R96 ;  /* 0x0000763254607816 */ /* 0x048fe40000000060 */
[----:B------:R-:W-:-:S02]  /*1490*/  SHF.L.U32 R107, R84, 0x10, RZ ;  /* 0x00000010546b7819 */ /* 0x000fc400000006ff */
[----:B------:R-:W-:Y:S02]  /*14a0*/  SHF.L.U32 R102, R96, 0x10, RZ ;  /* 0x0000001060667819 */ /* 0x000fe400000006ff */
[----:B------:R-:W-:Y:S02]  /*14b0*/  SHF.L.U32 R96, R85, 0x10, RZ ;  /* 0x0000001055607819 */ /* 0x000fe400000006ff */
[----:B------:R-:W-:Y:S01]  /*14c0*/  SHF.L.U32 R106, R87, 0x10, RZ ;  /* 0x00000010576a7819 */ /* 0x000fe200000006ff */
[----:B-1----:R-:W-:Y:S01]  /*14d0*/  @P2 FFMA.FTZ R102, R99, R100, R102 ;  /* 0x0000006463662223 */ /* 0x002fe20000010066 */
[----:B------:R-:W-:Y:S01]  /*14e0*/  PRMT R87, R87, 0x7632, R87 ;  /* 0x0000763257577816 */ /* 0x000fe20000000057 */
[----:B0-----:R-:W-:Y:S01]  /*14f0*/  @P2 FFMA.FTZ R96, R101, R103, R96 ;  /* 0x0000006765602223 */ /* 0x001fe20000010060 */
[----:B------:R-:W-:Y:S01]  /*1500*/  PRMT R103, R85, 0x7632, R103 ;  /* 0x0000763255677816 */ /* 0x000fe20000000067 */
[----:B------:R-:W0:Y:S01]  /*1510*/  @P2 LDC R99, c[0x0][0x40c] ;  /* 0x00010300ff632b82 */ /* 0x000e220000000800 */
[----:B------:R-:W-:-:S02]  /*1520*/  @P2 PRMT R84, R18, 0x7632, R84 ;  /* 0x0000763212542816 */ /* 0x000fc40000000054 */
[----:B------:R-:W-:Y:S02]  /*1530*/  SHF.L.U32 R104, R103, 0x10, RZ ;  /* 0x0000001067687819 */ /* 0x000fe400000006ff */
[C---:B------:R-:W-:Y:S02]  /*1540*/  SHF.L.U32 R103, R86.reuse, 0x10, RZ ;  /* 0x0000001056677819 */ /* 0x040fe400000006ff */
[----:B------:R-:W-:Y:S01]  /*1550*/  PRMT R86, R86, 0x7632, R86 ;  /* 0x0000763256567816 */ /* 0x000fe20000000056 */
[----:B------:R-:W1:Y:S01]  /*1560*/  @P2 LDC R85, c[0x0][0x40c] ;  /* 0x00010300ff552b82 */ /* 0x000e620000000800 */
[----:B----4-:R-:W-:Y:S01]  /*1570*/  @P2 FFMA.FTZ R104, R105, R108, R104 ;  /* 0x0000006c69682223 */ /* 0x010fe20000010068 */
[----:B------:R-:W-:Y:S01]  /*1580*/  @P2 PRMT R108, R19, 0x7632, R108 ;  /* 0x00007632136c2816 */ /* 0x000fe2000000006c */
[----:B--2---:R-:W-:Y:S01]  /*1590*/  @P2 FFMA.FTZ R103, R110, R109, R103 ;  /* 0x0000006d6e672223 */ /* 0x004fe20000010067 */
[----:B------:R-:W-:Y:S02]  /*15a0*/  @P2 SHF.L.U32 R110, R16, 0x10, RZ ;  /* 0x00000010106e2819 */ /* 0x000fe400000006ff */
[----:B------:R-:W-:-:S02]  /*15b0*/  @P2 SHF.L.U32 R109, R108, 0x10, RZ ;  /* 0x000000106c6d2819 */ /* 0x000fc400000006ff */
[----:B------:R-:W2:Y:S01]  /*15c0*/  @P2 LDC R100, c[0x0][0x40c] ;  /* 0x00010300ff642b82 */ /* 0x000ea20000000800 */
[----:B------:R-:W-:Y:S02]  /*15d0*/  SHF.L.U32 R105, R86, 0x10, RZ ;  /* 0x0000001056697819 */ /* 0x000fe400000006ff */
[----:B------:R-:W-:Y:S02]  /*15e0*/  @P2 SHF.L.U32 R84, R84, 0x10, RZ ;  /* 0x0000001054542819 */ /* 0x000fe400000006ff */
[----:B------:R-:W-:Y:S02]  /*15f0*/  SHF.L.U32 R108, R87, 0x10, RZ ;  /* 0x00000010576c7819 */ /* 0x000fe400000006ff */
[----:B------:R-:W-:Y:S01]  /*1600*/  F2FP.BF16.F32.PACK_AB R86, RZ, R104 ;  /* 0x00000068ff56723e */ /* 0x000fe200000010ff */
[----:B------:R-:W3:Y:S01]  /*1610*/  @P2 LDC R101, c[0x0][0x40c] ;  /* 0x00010300ff652b82 */ /* 0x000ee20000000800 */
[----:B0-----:R-:W-:Y:S01]  /*1620*/  @P2 FFMA.FTZ R105, R84, R99, R105 ;  /* 0x0000006354692223 */ /* 0x001fe20000010069 */
[----:B------:R-:W-:Y:S01]  /*1630*/  F2FP.BF16.F32.PACK_AB R99, RZ, R102 ;  /* 0x00000066ff63723e */ /* 0x000fe200000010ff */
[----:B-1----:R-:W-:Y:S01]  /*1640*/  @P2 FFMA.FTZ R106, R111, R85, R106 ;  /* 0x000000556f6a2223 */ /* 0x002fe2000001006a */
[----:B------:R-:W-:-:S04]  /*1650*/  F2FP.BF16.F32.PACK_AB R85, RZ, R96 ;  /* 0x00000060ff55723e */ /* 0x000fc800000010ff */
[----:B------:R-:W-:Y:S01]  /*1660*/  PRMT R85, R85, 0x5410, R86 ;  /* 0x0000541055557816 */ /* 0x000fe20000000056 */
[----:B--2---:R-:W-:Y:S01]  /*1670*/  @P2 FFMA.FTZ R107, R110, R100, R107 ;  /* 0x000000646e6b2223 */ /* 0x004fe2000001006b */
[----:B------:R-:W-:-:S04]  /*1680*/  F2FP.BF16.F32.PACK_AB R100, RZ, R103 ;  /* 0x00000067ff64723e */ /* 0x000fc800000010ff */
[----:B------:R-:W-:Y:S01]  /*1690*/  F2FP.BF16.F32.PACK_AB R84, RZ, R107 ;  /* 0x0000006bff54723e */ /* 0x000fe200000010ff */
[----:B---3--:R-:W-:Y:S01]  /*16a0*/  @P2 FFMA.FTZ R108, R109, R101, R108 ;  /* 0x000000656d6c2223 */ /* 0x008fe2000001006c */
[----:B------:R-:W-:Y:S02]  /*16b0*/  F2FP.BF16.F32.PACK_AB R101, RZ, R105 ;  /* 0x00000069ff65723e */ /* 0x000fe400000010ff */
[----:B------:R-:W-:Y:S02]  /*16c0*/  F2FP.BF16.F32.PACK_AB R109, RZ, R106 ;  /* 0x0000006aff6d723e */ /* 0x000fe400000010ff */
[----:B------:R-:W-:Y:S02]  /*16d0*/  F2FP.BF16.F32.PACK_AB R87, RZ, R108 ;  /* 0x0000006cff57723e */ /* 0x000fe400000010ff */
[----:B------:R-:W-:Y:S02]  /*16e0*/  PRMT R86, R100, 0x5410, R101 ;  /* 0x0000541064567816 */ /* 0x000fe40000000065 */
[----:B------:R-:W-:-:S02]  /*16f0*/  PRMT R84, R84, 0x5410, R99 ;  /* 0x0000541054547816 */ /* 0x000fc40000000063 */
[----:B------:R-:W-:Y:S01]  /*1700*/  PRMT R87, R109, 0x5410, R87 ;  /* 0x000054106d577816 */ /* 0x000fe20000000057 */
[----:B------:R-:W-:Y:S06]  /*1710*/  BRA `(.L_x_7506) ;  /* 0x0000000000ac7947 */ /* 0x000fec0003800000 */
.L_x_7505:
[----:B------:R-:W0:Y:S01]  /*1720*/  @P1 LDC R87, c[0x0][0x40c] ;  /* 0x00010300ff571b82 */ /* 0x000e220000000800 */
[----:B------:R-:W-:Y:S02]  /*1730*/  @P1 PRMT R84, R18, 0x7632, R84 ;  /* 0x0000763212541816 */ /* 0x000fe40000000054 */
[----:B------:R-:W-:Y:S02]  /*1740*/  CS2R R104, SRZ ;  /* 0x0000000000687805 */ /* 0x000fe4000001ff00 */
[----:B------:R-:W-:Y:S02]  /*1750*/  @P1 SHF.L.U32 R96, R96, 0x10, RZ ;  /* 0x0000001060601819 */ /* 0x000fe400000006ff */
[----:B------:R-:W-:Y:S02]  /*1760*/  CS2R R102, SRZ ;  /* 0x0000000000667805 */ /* 0x000fe4000001ff00 */
[----:B------:R-:W-:Y:S01]  /*1770*/  @P1 SHF.L.U32 R84, R84, 0x10, RZ ;  /* 0x0000001054541819 */ /* 0x000fe200000006ff */
[----:B------:R-:W-:Y:S01]  /*1780*/  HFMA2 R108, -RZ, RZ, 0, 0 ;  /* 0x00000000ff6c7431 */ /* 0x000fe200000001ff */
[----:B------:R-:W-:Y:S01]  /*1790*/  @P1 SHF.L.U32 R99, R99, 0x10, RZ ;  /* 0x0000001063631819 */ /* 0x000fe200000006ff */
[----:B------:R-:W1:Y:S01]  /*17a0*/  @P1 LDC R85, c[0x0][0x40c] ;  /* 0x00010300ff551b82 */ /* 0x000e620000000800 */
[----:B------:R-:W-:-:S07]  /*17b0*/  CS2R R106, SRZ ;  /* 0x00000000006a7805 */ /* 0x000fce000001ff00 */
[----:B------:R-:W3:Y:S08]  /*17c0*/  @P1 LDC R100, c[0x0][0x40c] ;  /* 0x00010300ff641b82 */ /* 0x000ef00000000800 */
[----:B------:R-:W4:Y:S01]  /*17d0*/  @P1 LDC R86, c[0x0][0x40c] ;  /* 0x00010300ff561b82 */ /* 0x000f220000000800 */
[----:B0-----:R-:W-:Y:S01]  /*17e0*/  @P1 FMUL.FTZ R105, R84, R87 ;  /* 0x0000005754691220 */ /* 0x001fe20000410000 */
[----:B------:R-:W-:-:S02]  /*17f0*/  @P1 PRMT R84, R19, 0x7632, R84 ;  /* 0x0000763213541816 */ /* 0x000fc40000000054 */
[----:B------:R-:W-:Y:S02]  /*1800*/  @P1 SHF.L.U32 R87, R17, 0x10, RZ ;  /* 0x0000001011571819 */ /* 0x000fe400000006ff */
[----:B------:R-:W-:Y:S02]  /*1810*/  @P1 SHF.L.U32 R84, R84, 0x10, RZ ;  /* 0x0000001054541819 */ /* 0x000fe400000006ff */
[----:B------:R-:W0:Y:S01]  /*1820*/  @P1 LDC R110, c[0x0][0x40c] ;  /* 0x00010300ff6e1b82 */ /* 0x000e220000000800 */
[----:B-1----:R-:W-:Y:S01]  /*1830*/  @P1 FMUL.FTZ R104, R96, R85 ;  /* 0x0000005560681220 */ /* 0x002fe20000410000 */
[----:B------:R-:W-:Y:S02]  /*1840*/  @P1 SHF.L.U32 R85, R16, 0x10, RZ ;  /* 0x0000001010551819 */ /* 0x000fe400000006ff */
[----:B------:R-:W-:-:S04]  /*1850*/  MOV R96, RZ ;  /* 0x000000ff00607202 */ /* 0x000fc80000000f00 */
[----:B------:R-:W1:Y:S01]  /*1860*/  @P1 LDC R109, c[0x0][0x40c] ;  /* 0x00010300ff6d1b82 */ /* 0x000e620000000800 */
[----:B---3--:R-:W-:Y:S01]  /*1870*/  @P1 FMUL.FTZ R102, R99, R100 ;  /* 0x0000006463661220 */ /* 0x008fe20000410000 */
[----:B------:R-:W-:Y:S02]  /*1880*/  @P1 SHF.L.U32 R99, R18, 0x10, RZ ;  /* 0x0000001012631819 */ /* 0x000fe400000006ff */
[----:B------:R-:W-:-:S04]  /*1890*/  @P1 SHF.L.U32 R100, R19, 0x10, RZ ;  /* 0x0000001013641819 */ /* 0x000fc800000006ff */
[----:B------:R-:W3:Y:S01]  /*18a0*/  @P1 LDC R112, c[0x0][0x40c] ;  /* 0x00010300ff701b82 */ /* 0x000ee20000000800 */
[----:B----4-:R-:W-:Y:S01]  /*18b0*/  @P1 FMUL.FTZ R107, R85, R86 ;  /* 0x00000056556b1220 */ /* 0x010fe20000410000 */
[----:B------:R-:W-:-:S06]  /*18c0*/  F2FP.BF16.F32.PACK_AB R85, RZ, R102 ;  /* 0x00000066ff55723e */ /* 0x000fcc00000010ff */
[----:B------:R-:W4:Y:S01]  /*18d0*/  @P1 LDC R101, c[0x0][0x40c] ;  /* 0x00010300ff651b82 */ /* 0x000f220000000800 */
[----:B0-----:R-:W-:Y:S01]  /*18e0*/  @P1 FMUL.FTZ R96, R87, R110 ;  /* 0x0000006e57601220 */ /* 0x001fe20000410000 */
[----:B------:R-:W-:-:S04]  /*18f0*/  F2FP.BF16.F32.PACK_AB R87, RZ, R104 ;  /* 0x00000068ff57723e */ /* 0x000fc800000010ff */
[----:B------:R-:W-:Y:S01]  /*1900*/  F2FP.BF16.F32.PACK_AB R86, RZ, R96 ;  /* 0x00000060ff56723e */ /* 0x000fe200000010ff */
[----:B-1----:R-:W-:Y:S01]  /*1910*/  @P1 FMUL.FTZ R108, R84, R109 ;  /* 0x0000006d546c1220 */ /* 0x002fe20000410000 */
[----:B------:R-:W-:-:S04]  /*1920*/  F2FP.BF16.F32.PACK_AB R84, RZ, R107 ;  /* 0x0000006bff54723e */ /* 0x000fc800000010ff */
[----:B------:R-:W-:Y:S02]  /*1930*/  F2FP.BF16.F32.PACK_AB R109, RZ, R108 ;  /* 0x0000006cff6d723e */ /* 0x000fe400000010ff */
[----:B------:R-:W-:Y:S01]  /*1940*/  PRMT R84, R84, 0x5410, R85 ;  /* 0x0000541054547816 */ /* 0x000fe20000000055 */
[----:B---3--:R-:W-:Y:S01]  /*1950*/  @P1 FMUL.FTZ R103, R99, R112 ;  /* 0x0000007063671220 */ /* 0x008fe20000410000 */
[----:B------:R-:W-:-:S04]  /*1960*/  PRMT R85, R86, 0x5410, R87 ;  /* 0x0000541056557816 */ /* 0x000fc80000000057 */
[----:B------:R-:W-:Y:S01]  /*1970*/  F2FP.BF16.F32.PACK_AB R99, RZ, R103 ;  /* 0x00000067ff63723e */ /* 0x000fe200000010ff */
[----:B----4-:R-:W-:Y:S01]  /*1980*/  @P1 FMUL.FTZ R106, R100, R101 ;  /* 0x00000065646a1220 */ /* 0x010fe20000410000 */
[----:B------:R-:W-:-:S04]  /*1990*/  F2FP.BF16.F32.PACK_AB R100, RZ, R105 ;  /* 0x00000069ff64723e */ /* 0x000fc800000010ff */
[----:B------:R-:W-:Y:S02]  /*19a0*/  F2FP.BF16.F32.PACK_AB R101, RZ, R106 ;  /* 0x0000006aff65723e */ /* 0x000fe400000010ff */
[----:B------:R-:W-:Y:S02]  /*19b0*/  PRMT R86, R99, 0x5410, R100 ;  /* 0x0000541063567816 */ /* 0x000fe40000000064 */
[----:B------:R-:W-:-:S07]  /*19c0*/  PRMT R87, R101, 0x5410, R109 ;  /* 0x0000541065577816 */ /* 0x000fce000000006d */
.L_x_7506:
        /* <DEDUP_REMOVED lines=11> */
[----:B------:R-:W3:Y:S01]  /*1a80*/  LDG.E.128 R84, desc[UR6][R84.64] ;  /* 0x0000000654547981 */ /* 0x000ee2000c1e1d00 */
[----:B------:R-:W-:-:S13]  /*1a90*/  ISETP.GT.AND P1, PT, R13, RZ, PT ;  /* 0x000000ff0d00720c */ /* 0x000fda0003f24270 */
[----:B------:R-:W0:Y:S01]  /*1aa0*/  @P1 LDC R101, c[0x0][0x40c] ;  /* 0x00010300ff651b82 */ /* 0x000e220000000800 */
[----:B-----5:R-:W-:-:S04]  /*1ab0*/  @P1 PRMT R99, R17, 0x7632, R99 ;  /* 0x0000763211631816 */ /* 0x020fc80000000063 */
[----:B------:R-:W-:-:S03]  /*1ac0*/  @P1 SHF.L.U32 R100, R99, 0x10, RZ ;  /* 0x0000001063641819 */ /* 0x000fc600000006ff */
[----:B------:R-:W1:Y:S08]  /*1ad0*/  @P1 LDC R109, c[0x0][0x40c] ;  /* 0x00010300ff6d1b82 */ /* 0x000e700000000800 */
[----:B------:R-:W4:Y:S08]  /*1ae0*/  @P1 LDC R110, c[0x0][0x40c] ;  /* 0x00010300ff6e1b82 */ /* 0x000f300000000800 */
[----:B------:R-:W2:Y:S08]  /*1af0*/  @P1 LDC R111, c[0x0][0x40c] ;  /* 0x00010300ff6f1b82 */ /* 0x000eb00000000800 */
[----:B------:R-:W2:Y:S08]  /*1b00*/  @P1 LDC R114, c[0x0][0x40c] ;  /* 0x00010300ff721b82 */ /* 0x000eb00000000800 */
[----:B------:R-:W2:Y:S08]  /*1b10*/  @P1 LDC R112, c[0x0][0x40c] ;  /* 0x00010300ff701b82 */ /* 0x000eb00000000800 */
[----:B------:R-:W2:Y:S01]  /*1b20*/  @P1 LDC R115, c[0x0][0x40c] ;  /* 0x00010300ff731b82 */ /* 0x000ea20000000800 */
[----:B---3--:R-:W-:-:S02]  /*1b30*/  PRMT R13, R85, 0x7632, R13 ;  /* 0x00007632550d7816 */ /* 0x008fc4000000000d */
[----:B------:R-:W-:Y:S02]  /*1b40*/  SHF.L.U32 R98, R85, 0x10, RZ ;  /* 0x0000001055627819 */ /* 0x000fe400000006ff */
[----:B------:R-:W-:Y:S02]  /*1b50*/  SHF.L.U32 R97, R13, 0x10, RZ ;  /* 0x000000100d617819 */ /* 0x000fe400000006ff */
[----:B------:R-:W-:Y:S02]  /*1b60*/  @P1 SHF.L.U32 R13, R17, 0x10, RZ ;  /* 0x00000010110d1819 */ /* 0x000fe400000006ff */
[----:B------:R-:W-:Y:S01]  /*1b70*/  @P1 PRMT R85, R18, 0x7632, R85 ;  /* 0x0000763212551816 */ /* 0x000fe20000000055 */
[----:B-1----:R-:W-:Y:S01]  /*1b80*/  @P1 FFMA.FTZ R97, R100, R109, R97 ;  /* 0x0000006d64611223 */ /* 0x002fe20000010061 */
[C---:B------:R-:W-:Y:S01]  /*1b90*/  SHF.L.U32 R99, R86.reuse, 0x10, RZ ;  /* 0x0000001056637819 */ /* 0x040fe200000006ff */
[----:B0-----:R-:W-:Y:S01]  /*1ba0*/  @P1 FFMA.FTZ R98, R13, R101, R98 ;  /* 0x000000650d621223 */ /* 0x001fe20000010062 */
[----:B------:R-:W-:-:S02]  /*1bb0*/  PRMT R13, R86, 0x7632, R13 ;  /* 0x00007632560d7816 */ /* 0x000fc4000000000d */
[----:B------:R-:W-:Y:S02]  /*1bc0*/  @P1 SHF.L.U32 R100, R18, 0x10, RZ ;  /* 0x0000001012641819 */ /* 0x000fe400000006ff */
[----:B------:R-:W-:Y:S02]  /*1bd0*/  SHF.L.U32 R109, R13, 0x10, RZ ;  /* 0x000000100d6d7819 */ /* 0x000fe400000006ff */
[----:B------:R-:W0:Y:S01]  /*1be0*/  @P1 LDC R13, c[0x0][0x40c] ;  /* 0x00010300ff0d1b82 */ /* 0x000e220000000800 */
[----:B------:R-:W-:Y:S01]  /*1bf0*/  @P1 SHF.L.U32 R86, R85, 0x10, RZ ;  /* 0x0000001055561819 */ /* 0x000fe200000006ff */
[----:B----4-:R-:W-:Y:S01]  /*1c00*/  @P1 FFMA.FTZ R99, R100, R110, R99 ;  /* 0x0000006e64631223 */ /* 0x010fe20000010063 */
[----:B------:R-:W-:Y:S02]  /*1c10*/  SHF.L.U32 R100, R87, 0x10, RZ ;  /* 0x0000001057647819 */ /* 0x000fe400000006ff */
[----:B------:R-:W-:Y:S01]  /*1c20*/  PRMT R85, R84, 0x7632, R85 ;  /* 0x0000763254557816 */ /* 0x000fe20000000055 */
[----:B--2---:R-:W-:Y:S01]  /*1c30*/  @P1 FFMA.FTZ R109, R86, R111, R109 ;  /* 0x0000006f566d1223 */ /* 0x004fe2000001006d */
[----:B------:R-:W-:-:S02]  /*1c40*/  @P1 SHF.L.U32 R111, R19, 0x10, RZ ;  /* 0x00000010136f1819 */ /* 0x000fc400000006ff */
[----:B------:R-:W-:Y:S02]  /*1c50*/  @P1 PRMT R86, R16, 0x7632, R86 ;  /* 0x0000763210561816 */ /* 0x000fe40000000056 */
[----:B------:R-:W-:Y:S01]  /*1c60*/  SHF.L.U32 R101, R85, 0x10, RZ ;  /* 0x0000001055657819 */ /* 0x000fe200000006ff */
[----:B------:R-:W-:Y:S01]  /*1c70*/  @P1 FFMA.FTZ R100, R111, R114, R100 ;  /* 0x000000726f641223 */ /* 0x000fe20000010064 */
[----:B------:R-:W-:Y:S02]  /*1c80*/  @P1 SHF.L.U32 R86, R86, 0x10, RZ ;  /* 0x0000001056561819 */ /* 0x000fe400000006ff */
[----:B------:R-:W-:Y:S02]  /*1c90*/  SHF.L.U32 R111, R84, 0x10, RZ ;  /* 0x00000010546f7819 */ /* 0x000fe400000006ff */
[----:B------:R-:W-:Y:S02]  /*1ca0*/  PRMT R87, R87, 0x7632, R87 ;  /* 0x0000763257577816 */ /* 0x000fe40000000057 */
[----:B------:R-:W-:-:S02]  /*1cb0*/  @P1 PRMT R84, R19, 0x7632, R84 ;  /* 0x0000763213541816 */ /* 0x000fc40000000054 */
[----:B------:R-:W-:Y:S02]  /*1cc0*/  SHF.L.U32 R110, R87, 0x10, RZ ;  /* 0x00000010576e7819 */ /* 0x000fe400000006ff */
[----:B------:R-:W-:Y:S01]  /*1cd0*/  F2FP.BF16.F32.PACK_AB R85, RZ, R98 ;  /* 0x00000062ff55723e */ /* 0x000fe200000010ff */
[----:B0-----:R-:W-:Y:S01]  /*1ce0*/  @P1 FFMA.FTZ R101, R86, R13, R101 ;  /* 0x0000000d56651223 */ /* 0x001fe20000010065 */
        /* <DEDUP_REMOVED lines=16> */
.L_x_7507:
[----:B-1----:R-:W0:Y:S01]  /*1df0*/  @P1 LDC R98, c[0x0][0x40c] ;  /* 0x00010300ff621b82 */ /* 0x002e220000000800 */
[----:B-----5:R-:W-:Y:S01]  /*1e00*/  @P1 PRMT R13, R16, 0x7632, R13 ;  /* 0x00007632100d1816 */ /* 0x020fe2000000000d */
[----:B------:R-:W-:Y:S01]  /*1e10*/  HFMA2 R101, -RZ, RZ, 0, 0 ;  /* 0x00000000ff657431 */ /* 0x000fe200000001ff */
[----:B------:R-:W-:Y:S01]  /*1e20*/  @P1 PRMT R84, R17, 0x7632, R84 ;  /* 0x0000763211541816 */ /* 0x000fe20000000054 */
[----:B------:R-:W-:Y:S01]  /*1e30*/  HFMA2 R109, -RZ, RZ, 0, 0 ;  /* 0x00000000ff6d7431 */ /* 0x000fe200000001ff */
[----:B------:R-:W-:Y:S02]  /*1e40*/  @P1 SHF.L.U32 R13, R13, 0x10, RZ ;  /* 0x000000100d0d1819 */ /* 0x000fe400000006ff */
[----:B------:R-:W-:Y:S02]  /*1e50*/  CS2R R110, SRZ ;  /* 0x00000000006e7805 */ /* 0x000fe4000001ff00 */
[----:B------:R-:W-:Y:S01]  /*1e60*/  @P1 SHF.L.U32 R84, R84, 0x10, RZ ;  /* 0x0000001054541819 */ /* 0x000fe200000006ff */
[----:B------:R-:W1:Y:S01]  /*1e70*/  @P1 LDC R85, c[0x0][0x40c] ;  /* 0x00010300ff551b82 */ /* 0x000e620000000800 */
[----:B------:R-:W-:-:S07]  /*1e80*/  MOV R97, RZ ;  /* 0x000000ff00617202 */ /* 0x000fce0000000f00 */
[----:B------:R-:W3:Y:S08]  /*1e90*/  @P1 LDC R100, c[0x0][0x40c] ;  /* 0x00010300ff641b82 */ /* 0x000ef00000000800 */
[----:B------:R-:W4:Y:S01]  /*1ea0*/  @P1 LDC R99, c[0x0][0x40c] ;  /* 0x00010300ff631b82 */ /* 0x000f220000000800 */
[----:B0-----:R-:W-:Y:S01]  /*1eb0*/  @P1 FMUL.FTZ R101, R13, R98 ;  /* 0x000000620d651220 */ /* 0x001fe20000410000 */
[----:B------:R-:W-:-:S04]  /*1ec0*/  @P1 PRMT R13, R18, 0x7632, R13 ;  /* 0x00007632120d1816 */ /* 0x000fc8000000000d */
[----:B------:R-:W-:Y:S02]  /*1ed0*/  @P1 SHF.L.U32 R13, R13, 0x10, RZ ;  /* 0x000000100d0d1819 */ /* 0x000fe400000006ff */
[----:B------:R-:W0:Y:S01]  /*1ee0*/  @P1 LDC R86, c[0x0][0x40c] ;  /* 0x00010300ff561b82 */ /* 0x000e220000000800 */
[----:B-1----:R-:W-:Y:S01]  /*1ef0*/  @P1 FMUL.FTZ R97, R84, R85 ;  /* 0x0000005554611220 */ /* 0x002fe20000410000 */
[----:B------:R-:W-:Y:S02]  /*1f00*/  @P1 PRMT R84, R19, 0x7632, R84 ;  /* 0x0000763213541816 */ /* 0x000fe40000000054 */
[----:B------:R-:W-:Y:S02]  /*1f10*/  @P1 SHF.L.U32 R85, R16, 0x10, RZ ;  /* 0x0000001010551819 */ /* 0x000fe400000006ff */
[----:B------:R-:W-:Y:S02]  /*1f20*/  @P1 SHF.L.U32 R84, R84, 0x10, RZ ;  /* 0x0000001054541819 */ /* 0x000fe400000006ff */
[----:B------:R-:W1:Y:S01]  /*1f30*/  @P1 LDC R112, c[0x0][0x40c] ;  /* 0x00010300ff701b82 */ /* 0x000e620000000800 */
[----:B---3--:R-:W-:Y:S01]  /*1f40*/  @P1 FMUL.FTZ R109, R13, R100 ;  /* 0x000000640d6d1220 */ /* 0x008fe20000410000 */
[----:B------:R-:W-:-:S02]  /*1f50*/  @P1 SHF.L.U32 R13, R17, 0x10, RZ ;  /* 0x00000010110d1819 */ /* 0x000fc400000006ff */
[----:B------:R-:W-:-:S04]  /*1f60*/  MOV R100, RZ ;  /* 0x000000ff00647202 */ /* 0x000fc80000000f00 */
[----:B------:R-:W3:Y:S01]  /*1f70*/  @P1 LDC R87, c[0x0][0x40c] ;  /* 0x00010300ff571b82 */ /* 0x000ee20000000800 */
[----:B----4-:R-:W-:Y:S01]  /*1f80*/  @P1 FMUL.FTZ R110, R84, R99 ;  /* 0x00000063546e1220 */ /* 0x010fe20000410000 */
[----:B------:R-:W-:Y:S02]  /*1f90*/  @P1 SHF.L.U32 R84, R18, 0x10, RZ ;  /* 0x0000001012541819 */ /* 0x000fe400000006ff */
[----:B------:R-:W-:Y:S02]  /*1fa0*/  CS2R R98, SRZ ;  /* 0x0000000000627805 */ /* 0x000fe4000001ff00 */
[----:B------:R-:W-:Y:S02]  /*1fb0*/  F2FP.BF16.F32.PACK_AB R115, RZ, R110 ;  /* 0x0000006eff73723e */ /* 0x000fe400000010ff */
[----:B------:R-:W4:Y:S01]  /*1fc0*/  @P1 LDC R114, c[0x0][0x40c] ;  /* 0x00010300ff721b82 */ /* 0x000f220000000800 */
[----:B0-----:R-:W-:Y:S01]  /*1fd0*/  @P1 FMUL.FTZ R111, R85, R86 ;  /* 0x00000056556f1220 */ /* 0x001fe20000410000 */
[----:B------:R-:W-:-:S02]  /*1fe0*/  @P1 SHF.L.U32 R85, R19, 0x10, RZ ;  /* 0x0000001013551819 */ /* 0x000fc400000006ff */
        /* <DEDUP_REMOVED lines=9> */
[----:B------:R-:W-:-:S04]  /*2080*/  F2FP.BF16.F32.PACK_AB R85, RZ, R98 ;  /* 0x00000062ff55723e */ /* 0x000fc800000010ff */
[----:B------:R-:W-:Y:S02]  /*2090*/  F2FP.BF16.F32.PACK_AB R114, RZ, R100 ;  /* 0x00000064ff72723e */ /* 0x000fe400000010ff */
[----:B------:R-:W-:Y:S02]  /*20a0*/  PRMT R85, R85, 0x5410, R86 ;  /* 0x0000541055557816 */ /* 0x000fe40000000056 */
[----:B------:R-:W-:Y:S02]  /*20b0*/  PRMT R86, R87, 0x5410, R112 ;  /* 0x0000541057567816 */ /* 0x000fe40000000070 */
[----:B------:R-:W-:-:S07]  /*20c0*/  PRMT R87, R114, 0x5410, R115 ;  /* 0x0000541072577816 */ /* 0x000fce0000000073 */
.L_x_7508:
        /* <DEDUP_REMOVED lines=122> */
.L_x_7524:
[----:B------:R-:W-:Y:S01]  /*2870*/  FMUL.FTZ R13, R87, R87 ;  /* 0x00000057570d7220 */ /* 0x000fe20000410000 */
[----:B-1----:R-:W-:Y:S01]  /*2880*/  FADD.FTZ R113, R85, R112 ;  /* 0x0000007055717221 */ /* 0x002fe20000010000 */
[----:B------:R-:W1:Y:S01]  /*2890*/  @!P1 LDC.64 R14, c[0x0][0x3c8] ;  /* 0x0000f200ff0e9b82 */ /* 0x000e620000000a00 */
[----:B------:R-:W-:Y:S02]  /*28a0*/  BSSY.RECONVERGENT B0, `(.L_x_7510) ;  /* 0x000008e000007945 */ /* 0x000fe40003800200 */
[----:B------:R-:W-:Y:S01]  /*28b0*/  FSEL R13, R13, RZ, P0 ;  /* 0x000000ff0d0d7208 */ /* 0x000fe20000000000 */
[----:B--2---:R-:W-:-:S04]  /*28c0*/  FFMA.FTZ R86, R113, R86, UR5 ;  /* 0x0000000571567e23 */ /* 0x004fc80008010056 */
        /* <DEDUP_REMOVED lines=9> */
[----:B------:R-:W-:Y:S02]  /*2960*/  IADD3 R14, PT, PT, R4, -0x1, RZ ;  /* 0xffffffff040e7810 */ /* 0x000fe40007ffe0ff */
[----:B------:R-:W-:-:S03]  /*2970*/  FSEL R4, R87, RZ, !P0 ;  /* 0x000000ff57047208 */ /* 0x000fc60004000000 */
[----:B------:R-:W-:Y:S02]  /*2980*/  IMAD R3, R14, R3, RZ ;  /* 0x000000030e037224 */ /* 0x000fe400078e02ff */
        /* <DEDUP_REMOVED lines=32> */
[----:B------:R-:W-:Y:S01]  /*2b90*/  SHF.R.S32.HI R7, RZ, 0x1f, R3 ;  /* 0x0000001fff077819 */ /* 0x000fe20000011403 */
[----:B------:R-:W0:Y:S01]  /*2ba0*/  LDC.64 R4, c[0x0][0x428] ;  /* 0x00010a00ff047b82 */ /* 0x000e220000000a00 */
[C---:B------:R-:W-:Y:S01]  /*2bb0*/  FMUL.FTZ R91, R13.reuse, R10 ;  /* 0x0000000a0d5b7220 */ /* 0x040fe20000410000 */
[----:B------:R-:W-:Y:S01]  /*2bc0*/  FMUL.FTZ R12, R13, R12 ;  /* 0x0000000c0d0c7220 */ /* 0x000fe20000410000 */
[----:B------:R-:W-:Y:S01]  /*2bd0*/  LEA.HI R7, R7, R3, RZ, 0x3 ;  /* 0x0000000307077211 */ /* 0x000fe200078f18ff */
[C---:B------:R-:W-:Y:S01]  /*2be0*/  FMUL.FTZ R103, R13.reuse, R96 ;  /* 0x000000600d677220 */ /* 0x040fe20000410000 */
[C---:B------:R-:W-:Y:S01]  /*2bf0*/  FMUL.FTZ R96, R13.reuse, R105 ;  /* 0x000000690d607220 */ /* 0x040fe20000410000 */
[----:B------:R-:W-:Y:S01]  /*2c00*/  FMUL.FTZ R105, R13, R106 ;  /* 0x0000006a0d697220 */ /* 0x000fe20000410000 */
[----:B------:R-:W-:Y:S01]  /*2c10*/  LEA.HI.SX32 R7, R7, R0, 0x1d ;  /* 0x0000000007077211 */ /* 0x000fe200078feaff */
[----:B------:R-:W-:Y:S01]  /*2c20*/  FFMA.FTZ R10, R91, R78, R46 ;  /* 0x0000004e5b0a7223 */ /* 0x000fe2000001002e */
[----:B------:R-:W-:Y:S01]  /*2c30*/  FMUL.FTZ R106, R13, R97 ;  /* 0x000000610d6a7220 */ /* 0x000fe20000410000 */
[----:B------:R-:W-:Y:S01]  /*2c40*/  FFMA.FTZ R97, R12, R79, R47 ;  /* 0x0000004f0c617223 */ /* 0x000fe2000001002f */
[----:B------:R-:W-:Y:S01]  /*2c50*/  IADD3 R91, PT, PT, R7, 0x20, RZ ;  /* 0x00000020075b7810 */ /* 0x000fe20007ffe0ff */
[----:B------:R-:W-:Y:S01]  /*2c60*/  FMUL.FTZ R3, R13, R14 ;  /* 0x0000000e0d037220 */ /* 0x000fe20000410000 */
[----:B------:R-:W-:Y:S01]  /*2c70*/  IADD3 R93, PT, PT, R7, 0x40, RZ ;  /* 0x00000040075d7810 */ /* 0x000fe20007ffe0ff */
[----:B------:R-:W-:Y:S01]  /*2c80*/  FMUL.FTZ R9, R13, R6 ;  /* 0x000000060d097220 */ /* 0x000fe20000410000 */
[----:B------:R-:W-:Y:S01]  /*2c90*/  IADD3 R95, PT, PT, R7, 0x60, RZ ;  /* 0x00000060075f7810 */ /* 0x000fe20007ffe0ff */
        /* <DEDUP_REMOVED lines=24> */
[----:B0-----:R-:W-:Y:S01]  /*2e20*/  IMAD.WIDE.U32 R12, R7, 0x10, R4 ;  /* 0x00000010070c7825 */ /* 0x001fe200078e0004 */
[----:B------:R-:W-:-:S03]  /*2e30*/  F2FP.BF16.F32.PACK_AB R7, R97, R10 ;  /* 0x0000000a6107723e */ /* 0x000fc600000010ff */
[----:B------:R-:W-:Y:S01]  /*2e40*/  FFMA.FTZ R10, R89, R68, R36 ;  /* 0x00000044590a7223 */ /* 0x000fe20000010024 */
[----:B------:R-:W-:Y:S01]  /*2e50*/  FFMA.FTZ R3, R3, R80, R48 ;  /* 0x0000005003037223 */ /* 0x000fe20000010030 */
[----:B------:R-:W-:-:S04]  /*2e60*/  IMAD.WIDE.U32 R90, R91, 0x10, R4 ;  /* 0x000000105b5a7825 */ /* 0x000fc800078e0004 */
[----:B------:R-:W-:Y:S01]  /*2e70*/  FFMA.FTZ R8, R8, R75, R43 ;  /* 0x0000004b08087223 */ /* 0x000fe2000001002b */
        /* <DEDUP_REMOVED lines=10> */
[----:B------:R-:W-:Y:S01]  /*2f20*/  FFMA.FTZ R112, R112, R77, R45 ;  /* 0x0000004d70707223 */ /* 0x000fe2000001002d */
[----:B------:R-:W-:Y:S01]  /*2f30*/  FFMA.FTZ R107, R107, R70, R38 ;  /* 0x000000466b6b7223 */ /* 0x000fe20000010026 */
[----:B------:R-:W-:Y:S01]  /*2f40*/  FFMA.FTZ R120, R120, R71, R39 ;  /* 0x0000004778787223 */ /* 0x000fe20000010027 */
[----:B------:R-:W-:Y:S01]  /*2f50*/  F2FP.BF16.F32.PACK_AB R10, R9, R10 ;  /* 0x0000000a090a723e */ /* 0x000fe200000010ff */
[----:B------:R-:W-:Y:S01]  /*2f60*/  FFMA.FTZ R9, R85, R74, R42 ;  /* 0x0000004a55097223 */ /* 0x000fe2000001002a */
[----:B------:R-:W-:Y:S01]  /*2f70*/  F2FP.BF16.F32.PACK_AB R4, R4, R3 ;  /* 0x000000030404723e */ /* 0x000fe200000010ff */
[----:B------:R-:W-:Y:S01]  /*2f80*/  FFMA.FTZ R3, R96, R61, R29 ;  /* 0x0000003d60037223 */ /* 0x000fe2000001001d */
[----:B------:R-:W-:Y:S01]  /*2f90*/  F2FP.BF16.F32.PACK_AB R5, R86, R5 ;  /* 0x000000055605723e */ /* 0x000fe200000010ff */
[----:B------:R-:W-:Y:S01]  /*2fa0*/  FFMA.FTZ R97, R103, R66, R34 ;  /* 0x0000004267617223 */ /* 0x000fe20000010022 */
[----:B------:R-:W-:Y:S01]  /*2fb0*/  F2FP.BF16.F32.PACK_AB R9, R8, R9 ;  /* 0x000000090809723e */ /* 0x000fe200000010ff */
[----:B------:R-:W-:Y:S01]  /*2fc0*/  FFMA.FTZ R99, R105, R62, R30 ;  /* 0x0000003e69637223 */ /* 0x000fe2000001001e */
[----:B------:R-:W-:Y:S01]  /*2fd0*/  FFMA.FTZ R108, R108, R63, R31 ;  /* 0x0000003f6c6c7223 */ /* 0x000fe2000001001f */
[----:B------:R-:W-:Y:S01]  /*2fe0*/  FFMA.FTZ R104, R104, R67, R35 ;  /* 0x0000004368687223 */ /* 0x000fe20000010023 */
[----:B------:R-:W-:Y:S01]  /*2ff0*/  F2FP.BF16.F32.PACK_AB R8, R88, R15 ;  /* 0x0000000f5808723e */ /* 0x000fe200000010ff */
[----:B------:R-:W-:Y:S01]  /*3000*/  FFMA.FTZ R87, R87, R64, R32 ;  /* 0x0000004057577223 */ /* 0x000fe20000010020 */
        /* <DEDUP_REMOVED lines=10> */
[----:B------:R-:W-:-:S02]  /*30b0*/  F2FP.BF16.F32.PACK_AB R6, R112, R11 ;  /* 0x0000000b7006723e */ /* 0x000fc400000010ff */
[----:B------:R-:W-:Y:S02]  /*30c0*/  F2FP.BF16.F32.PACK_AB R11, R120, R107 ;  /* 0x0000006b780b723e */ /* 0x000fe400000010ff */
[----:B------:R-:W-:Y:S01]  /*30d0*/  F2FP.BF16.F32.PACK_AB R99, R108, R99 ;  /* 0x000000636c63723e */ /* 0x000fe200000010ff */
[----:B------:R0:W-:Y:S01]  /*30e0*/  STG.E.128 desc[UR6][R12.64], R4 ;  /* 0x000000040c007986 */ /* 0x0001e2000c101d06 */
[----:B------:R-:W-:Y:S02]  /*30f0*/  F2FP.BF16.F32.PACK_AB R97, R104, R97 ;  /* 0x000000616861723e */ /* 0x000fe400000010ff */
[----:B------:R-:W-:Y:S01]  /*3100*/  F2FP.BF16.F32.PACK_AB R96, R96, R87 ;  /* 0x000000576060723e */ /* 0x000fe200000010ff */
[----:B------:R0:W-:Y:S01]  /*3110*/  STG.E.128 desc[UR6][R90.64], R8 ;  /* 0x000000085a007986 */ /* 0x0001e2000c101d06 */
[----:B------:R-:W-:Y:S02]  /*3120*/  F2FP.BF16.F32.PACK_AB R87, R110, R109 ;  /* 0x0000006d6e57723e */ /* 0x000fe400000010ff */
[----:B------:R-:W-:Y:S01]  /*3130*/  F2FP.BF16.F32.PACK_AB R86, R15, R86 ;  /* 0x000000560f56723e */ /* 0x000fe200000010ff */
[----:B------:R0:W-:Y:S01]  /*3140*/  STG.E.128 desc[UR6][R92.64], R96 ;  /* 0x000000605c007986 */ /* 0x0001e2000c101d06 */
[----:B------:R-:W-:-:S02]  /*3150*/  F2FP.BF16.F32.PACK_AB R85, R106, R85 ;  /* 0x000000556a55723e */ /* 0x000fc400000010ff */
[----:B------:R-:W-:-:S05]  /*3160*/  F2FP.BF16.F32.PACK_AB R84, R3, R84 ;  /* 0x000000540354723e */ /* 0x000fca00000010ff */
[----:B------:R0:W-:Y:S02]  /*3170*/  STG.E.128 desc[UR6][R94.64], R84 ;  /* 0x000000545e007986 */ /* 0x0001e4000c101d06 */
.L_x_7511:
[----:B------:R-:W-:Y:S05]  /*3180*/  BSYNC.RECONVERGENT B0 ;  /* 0x0000000000007941 */ /* 0x000fea0003800200 */
.L_x_7510:
[----:B0-----:R-:W0:Y:S02]  /*3190*/  LDC.64 R4, c[0x0][0x380] ;  /* 0x0000e000ff047b82 */ /* 0x001e240000000a00 */
[----:B0-----:R-:W-:-:S04]  /*31a0*/  LEA R2, R4, R2, 0x2 ;  /* 0x0000000204027211 */ /* 0x001fc800078e10ff */
[----:B------:R-:W-:-:S13]  /*31b0*/  ISETP.GE.AND P1, PT, R2, R5, PT ;  /* 0x000000050200720c */ /* 0x000fda0003f26270 */
[----:B------:R-:W-:Y:S05]  /*31c0*/  @!P1 BRA `(.L_x_7512) ;  /* 0xffffffd000949947 */ /* 0x000fea000383ffff */
[----:B------:R-:W-:Y:S05]  /*31d0*/  EXIT ;  /* 0x000000000000794d */ /* 0x000fea0003800000 */
.L_x_7509:
[----:B------:R-:W-:Y:S01]  /*31e0*/  HFMA2 R115, -RZ, RZ, 0, 5.9604644775390625e-08 ;  /* 0x00000001ff737431 */ /* 0x000fe200000001ff */
[----:B------:R-:W-:Y:S01]  /*31f0*/  BSSY B0, `(.L_x_7513) ;  /* 0x0000007000007945 */ /* 0x000fe20003800000 */
[----:B------:R-:W-:Y:S02]  /*3200*/  MOV R114, R13 ;  /* 0x0000000d00727202 */ /* 0x000fe40000000f00 */
[----:B------:R-:W-:Y:S02]  /*3210*/  MOV R116, 0x1f ;  /* 0x0000001f00747802 */ /* 0x000fe40000000f00 */
[----:B------:R-:W-:-:S07]  /*3220*/  MOV R113, 0xffffffff ;  /* 0xffffffff00717802 */ /* 0x000fce0000000f00 */
[----:B--2---:R-:W-:Y:S05]  /*3230*/  WARPSYNC.COLLECTIVE R113, `(.L_x_7514) ;  /* 0x0000000071087348 */ /* 0x004fea0003c00000 */
[----:B------:R0:W1:Y:S02]  /*3240*/  SHFL.BFLY P2, R112, R114, R115, R116 ;  /* 0x0c00007372707389 */ /* 0x0000640000040074 */
[----:B012---:R-:W-:Y:S05]  /*3250*/  ENDCOLLECTIVE ;  /* 0x000000000000791b */ /* 0x007fea0003800000 */
.L_x_7514:
[----:B------:R-:W-:Y:S05]  /*3260*/  BSYNC B0 ;  /* 0x0000000000007941 */ /* 0x000fea0003800000 */
.L_x_7513:
        /* <DEDUP_REMOVED lines=10> */
.L_x_7515:
[----:B------:R-:W-:Y:S01]  /*3310*/  HFMA2 R115, -RZ, RZ, 0, 2.384185791015625e-07 ;  /* 0x00000004ff737431 */ /* 0x000fe200000001ff */
[----:B------:R-:W-:-:S05]  /*3320*/  MOV R15, R112 ;  /* 0x00000070000f7202 */ /* 0x000fca0000000f00 */
[----:B------:R-:W-:-:S05]  /*3330*/  FADD.FTZ R15, R14, R15 ;  /* 0x0000000f0e0f7221 */ /* 0x000fca0000010000 */
[----:B------:R-:W-:-:S07]  /*3340*/  MOV R114, R15 ;  /* 0x0000000f00727202 */ /* 0x000fce0000000f00 */
[----:B------:R-:W-:Y:S05]  /*3350*/  WARPSYNC.COLLECTIVE R113, `(.L_x_7516) ;  /* 0x0000000071087348 */ /* 0x000fea0003c00000 */
[----:B------:R0:W1:Y:S02]  /*3360*/  SHFL.BFLY P2, R112, R114, R115, R116 ;  /* 0x0c00007372707389 */ /* 0x0000640000040074 */
[----:B01----:R-:W-:Y:S05]  /*3370*/  ENDCOLLECTIVE ;  /* 0x000000000000791b */ /* 0x003fea0003800000 */
.L_x_7516:
[----:B------:R-:W-:Y:S01]  /*3380*/  HFMA2 R115, -RZ, RZ, 0, 4.76837158203125e-07 ;  /* 0x00000008ff737431 */ /* 0x000fe200000001ff */
[----:B------:R-:W-:-:S05]  /*3390*/  MOV R84, R112 ;  /* 0x0000007000547202 */ /* 0x000fca0000000f00 */
[----:B------:R-:W-:-:S05]  /*33a0*/  FADD.FTZ R84, R15, R84 ;  /* 0x000000540f547221 */ /* 0x000fca0000010000 */
[----:B------:R-:W-:-:S07]  /*33b0*/  MOV R114, R84 ;  /* 0x0000005400727202 */ /* 0x000fce0000000f00 */
[----:B------:R-:W-:Y:S05]  /*33c0*/  WARPSYNC.COLLECTIVE R113, `(.L_x_7517) ;  /* 0x0000000071087348 */ /* 0x000fea0003c00000 */
[----:B------:R0:W1:Y:S02]  /*33d0*/  SHFL.BFLY P2, R112, R114, R115, R116 ;  /* 0x0c00007372707389 */ /* 0x0000640000040074 */
[----:B01----:R-:W-:Y:S05]  /*33e0*/  ENDCOLLECTIVE ;  /* 0x000000000000791b */ /* 0x003fea0003800000 */
.L_x_7517:
[----:B------:R-:W-:Y:S01]  /*33f0*/  HFMA2 R115, -RZ, RZ, 0, 9.5367431640625e-07 ;  /* 0x00000010ff737431 */ /* 0x000fe200000001ff */
[----:B------:R-:W-:-:S05]  /*3400*/  MOV R85, R112 ;  /* 0x0000007000557202 */ /* 0x000fca0000000f00 */
[----:B------:R-:W-:-:S05]  /*3410*/  FADD.FTZ R85, R84, R85 ;  /* 0x0000005554557221 */ /* 0x000fca0000010000 */
[----:B------:R-:W-:-:S07]  /*3420*/  MOV R114, R85 ;  /* 0x0000005500727202 */ /* 0x000fce0000000f00 */
[----:B------:R-:W-:Y:S05]  /*3430*/  WARPSYNC.COLLECTIVE R113, `(.L_x_7518) ;  /* 0x0000000071087348 */ /* 0x000fea0003c00000 */
[----:B------:R0:W1:Y:S02]  /*3440*/  SHFL.BFLY P2, R112, R114, R115, R116 ;  /* 0x0c00007372707389 */ /* 0x0000640000040074 */
[----:B01----:R-:W-:Y:S05]  /*3450*/  ENDCOLLECTIVE ;  /* 0x000000000000791b */ /* 0x003fea0003800000 */
.L_x_7518:
        /* <DEDUP_REMOVED lines=71> */
.L_x_7519:
[----:B------:R-:W-:Y:S01]  /*38d0*/  HFMA2 R115, -RZ, RZ, 0, 1.1920928955078125e-07 ;  /* 0x00000002ff737431 */ /* 0x000fe200000001ff */
[----:B------:R-:W-:-:S05]  /*38e0*/  MOV R14, R112 ;  /* 0x00000070000e7202 */ /* 0x000fca0000000f00 */
[----:B------:R-:W-:-:S05]  /*38f0*/  FADD.FTZ R14, R13, R14 ;  /* 0x0000000e0d0e7221 */ /* 0x000fca0000010000 */
[----:B------:R-:W-:-:S07]  /*3900*/  MOV R114, R14 ;  /* 0x0000000e00727202 */ /* 0x000fce0000000f00 */
[----:B------:R-:W-:Y:S05]  /*3910*/  WARPSYNC.COLLECTIVE R113, `(.L_x_7520) ;  /* 0x0000000071087348 */ /* 0x000fea0003c00000 */
[----:B------:R0:W1:Y:S02]  /*3920*/  SHFL.BFLY P2, R112, R114, R115, R116 ;  /* 0x0c00007372707389 */ /* 0x0000640000040074 */
[----:B01----:R-:W-:Y:S05]  /*3930*/  ENDCOLLECTIVE ;  /* 0x000000000000791b */ /* 0x003fea0003800000 */
.L_x_7520:
[----:B------:R-:W-:Y:S01]  /*3940*/  HFMA2 R115, -RZ, RZ, 0, 2.384185791015625e-07 ;  /* 0x00000004ff737431 */ /* 0x000fe200000001ff */
[----:B------:R-:W-:-:S05]  /*3950*/  MOV R15, R112 ;  /* 0x00000070000f7202 */ /* 0x000fca0000000f00 */
[----:B------:R-:W-:-:S05]  /*3960*/  FADD.FTZ R15, R14, R15 ;  /* 0x0000000f0e0f7221 */ /* 0x000fca0000010000 */
[----:B------:R-:W-:-:S07]  /*3970*/  MOV R114, R15 ;  /* 0x0000000f00727202 */ /* 0x000fce0000000f00 */
[----:B------:R-:W-:Y:S05]  /*3980*/  WARPSYNC.COLLECTIVE R113, `(.L_x_7521) ;  /* 0x0000000071087348 */ /* 0x000fea0003c00000 */
[----:B------:R0:W1:Y:S02]  /*3990*/  SHFL.BFLY P2, R112, R114, R115, R116 ;  /* 0x0c00007372707389 */ /* 0x0000640000040074 */
[----:B01----:R-:W-:Y:S05]  /*39a0*/  ENDCOLLECTIVE ;  /* 0x000000000000791b */ /* 0x003fea0003800000 */
.L_x_7521:
[----:B------:R-:W-:Y:S01]  /*39b0*/  HFMA2 R115, -RZ, RZ, 0, 4.76837158203125e-07 ;  /* 0x00000008ff737431 */ /* 0x000fe200000001ff */
[----:B------:R-:W-:-:S05]  /*39c0*/  MOV R84, R112 ;  /* 0x0000007000547202 */ /* 0x000fca0000000f00 */
[----:B------:R-:W-:-:S05]  /*39d0*/  FADD.FTZ R84, R15, R84 ;  /* 0x000000540f547221 */ /* 0x000fca0000010000 */
[----:B------:R-:W-:-:S07]  /*39e0*/  MOV R114, R84 ;  /* 0x0000005400727202 */ /* 0x000fce0000000f00 */
[----:B------:R-:W-:Y:S05]  /*39f0*/  WARPSYNC.COLLECTIVE R113, `(.L_x_7522) ;  /* 0x0000000071087348 */ /* 0x000fea0003c00000 */
[----:B------:R0:W1:Y:S02]  /*3a00*/  SHFL.BFLY P2, R112, R114, R115, R116 ;  /* 0x0c00007372707389 */ /* 0x0000640000040074 */
[----:B01----:R-:W-:Y:S05]  /*3a10*/  ENDCOLLECTIVE ;  /* 0x000000000000791b */ /* 0x003fea0003800000 */
.L_x_7522:
[----:B------:R-:W-:Y:S01]  /*3a20*/  HFMA2 R115, -RZ, RZ, 0, 9.5367431640625e-07 ;  /* 0x00000010ff737431 */ /* 0x000fe200000001ff */
[----:B------:R-:W-:-:S05]  /*3a30*/  MOV R85, R112 ;  /* 0x0000007000557202 */ /* 0x000fca0000000f00 */
[----:B------:R-:W-:-:S05]  /*3a40*/  FADD.FTZ R85, R84, R85 ;  /* 0x0000005554557221 */ /* 0x000fca0000010000 */
[----:B------:R-:W-:-:S07]  /*3a50*/  MOV R114, R85 ;  /* 0x0000005500727202 */ /* 0x000fce0000000f00 */
[----:B------:R-:W-:Y:S05]  /*3a60*/  WARPSYNC.COLLECTIVE R113, `(.L_x_7523) ;  /* 0x0000000071087348 */ /* 0x000fea0003c00000 */
[----:B------:R0:W1:Y:S02]  /*3a70*/  SHFL.BFLY P2, R112, R114, R115, R116 ;  /* 0x0c00007372707389 */ /* 0x0000640000040074 */
[----:B01----:R-:W-:Y:S05]  /*3a80*/  ENDCOLLECTIVE ;  /* 0x000000000000791b */ /* 0x003fea0003800000 */
.L_x_7523:
[----:B------:R-:W-:Y:S05]  /*3a90*/  BRA `(.L_x_7524) ;  /* 0xffffffec00747947 */ /* 0x000fea000383ffff */
.L_x_7525:
        /* <DEDUP_REMOVED lines=14> */
.L_x_37263:


//--------------------- .text._ZN10layer_norm13ln_fwd_kernelINS_13Kernel_traitsIf13__nv_bfloat16S2_S2_fjLj1024ELj1ELj4ELj1ELj16ENS_18Kernel_traits_baseILj1024EfS2_S2_S2_fjLj128EEEEELb0ELb1ELb0ELb0EEEvNS_9FwdParamsE --------------------------
	.section	.text._ZN10layer_norm13ln_fwd_kernelINS_13Kernel_traitsIf13__nv_bfloat16S2_S2_fjLj1024ELj1ELj4ELj1ELj16ENS_18Kernel_traits_baseILj1024EfS2_S2_S2_fjLj128EEEEELb0ELb1ELb0ELb0EEEvNS_9FwdParamsE,"ax",@progbits
	.align	128
        .global         _ZN10layer_norm13ln_fwd_kernelINS_13Kernel_traitsIf13__nv_bfloat16S2_S2_fjLj1024ELj1ELj4ELj1ELj16ENS_18Kernel_traits_baseILj1024EfS2_S2_S2_fjLj128EEEEELb0ELb1ELb0ELb0EEEvNS_9FwdParamsE
        .type           _ZN10layer_norm13ln_fwd_kernelINS_13Kernel_traitsIf13__nv_bfloat16S2_S2_fjLj1024ELj1ELj4ELj1ELj16ENS_18Kernel_traits_baseILj1024EfS2_S2_S2_fjLj128EEEEELb0ELb1ELb0ELb0EEEvNS_9FwdParamsE,@function
        .size           _ZN10layer_norm13ln_fwd_kernelINS_13Kernel_traitsIf13__nv_bfloat16S2_S2_fjLj1024ELj1ELj4ELj1ELj16ENS_18Kernel_traits_baseILj1024EfS2_S2_S2_fjLj128EEEEELb0ELb1ELb0ELb0EEEvNS_9FwdParamsE,(.L_x_37264 - _ZN10layer_norm13ln_fwd_kernelINS_13Kernel_traitsIf13__nv_bfloat16S2_S2_fjLj1024ELj1ELj4ELj1ELj16ENS_18Kernel_traits_baseILj1024EfS2_S2_S2_fjLj128EEEEELb0ELb1ELb0ELb0EEEvNS_9FwdParamsE)
        .other          _ZN10layer_norm13ln_fwd_kernelINS_13Kernel_traitsIf13__nv_bfloat16S2_S2_fjLj1024ELj1ELj4ELj1ELj16ENS_18Kernel_traits_baseILj1024EfS2_S2_S2_fjLj128EEEEELb0ELb1ELb0ELb0EEEvNS_9FwdParamsE,@"STO_CUDA_ENTRY STV_DEFAULT"
_ZN10layer_norm13ln_fwd_kernelINS_13Kernel_traitsIf13__nv_bfloat16S2_S2_fjLj1024ELj1ELj4ELj1ELj16ENS_18Kernel_traits_baseILj1024EfS2_S2_S2_fjLj128EEEEELb0ELb1ELb0ELb0EEEvNS_9FwdParamsE:
.text._ZN10layer_norm13ln_fwd_kernelINS_13Kernel_traitsIf13__nv_bfloat16S2_S2_fjLj1024ELj1ELj4ELj1ELj16ENS_18Kernel_traits_baseILj1024EfS2_S2_S2_fjLj128EEEEELb0ELb1ELb0ELb0EEEvNS_9FwdParamsE:
        /* <DEDUP_REMOVED lines=26> */
[----:B------:R-:W3:Y:S08]  /*01a0*/  @P2 LDC.64 R18, c[0x0][0x3d0] ;  /* 0x0000f400ff122b82 */ /* 0x000ef00000000a00 */
[----:B------:R-:W4:Y:S08]  /*01b0*/  @P2 LDC.64 R20, c[0x0][0x438] ;  /* 0x00010e00ff142b82 */ /* 0x000f300000000a00 */
[----:B------:R-:W4:Y:S01]  /*01c0*/  @P2 LDC.64 R22, c[0x0][0x3e8] ;  /* 0x0000fa00ff162b82 */ /* 0x000f220000000a00 */
[----:B0-----:R-:W-:-:S04]  /*01d0*/  @P1 IMAD.WIDE.U32 R12, R9, 0x20, R12 ;  /* 0x00000020090c1825 */ /* 0x001fc800078e000c */
[C---:B-1----:R-:W-:Y:S01]  /*01e0*/  @P1 IMAD.WIDE.U32 R14, R9.reuse, 0x20, R14 ;  /* 0x00000020090e1825 */ /* 0x042fe200078e000e */
[----:B------:R0:W5:Y:S02]  /*01f0*/  @P1 LDG.E.128 R88, desc[UR6][R12.64] ;  /* 0x000000060c581981 */ /* 0x000164000c1e1d00 */
[----:B------:R-:W1:Y:S01]  /*0200*/  @P0 LDC.64 R2, c[0x0][0x3d0] ;  /* 0x0000f400ff020b82 */ /* 0x000e620000000a00 */
[C---:B--2---:R-:W-:Y:S01]  /*0210*/  @P1 IMAD.WIDE.U32 R16, R9.reuse, 0x20, R16 ;  /* 0x0000002009101825 */ /* 0x044fe200078e0010 */
[----:B------:R-:W-:Y:S01]  /*0220*/  @P1 IADD3 R9, PT, PT, R9, 0x20, RZ ;  /* 0x0000002009091810 */ /* 0x000fe20007ffe0ff */
[----:B------:R0:W5:Y:S04]  /*0230*/  @P1 LDG.E.128 R84, desc[UR6][R12.64+0x10] ;  /* 0x000010060c541981 */ /* 0x000168000c1e1d00 */
[C---:B---3--:R-:W-:Y:S01]  /*0240*/  @P2 IMAD.WIDE.U32 R18, R9.reuse, 0x20, R18 ;  /* 0x0000002009122825 */ /* 0x048fe200078e0012 */
[----:B------:R0:W5:Y:S01]  /*0250*/  @P1 LD.E.128 R80, desc[UR6][R14.64] ;  /* 0x000000060e501980 */ /* 0x000162000c101d00 */
[----:B------:R-:W2:Y:S02]  /*0260*/  @P0 LDC.64 R4, c[0x0][0x438] ;  /* 0x00010e00ff040b82 */ /* 0x000ea40000000a00 */
[C---:B----4-:R-:W-:Y:S01]  /*0270*/  @P2 IMAD.WIDE.U32 R20, R9.reuse, 0x20, R20 ;  /* 0x0000002009142825 */ /* 0x050fe200078e0014 */
[----:B------:R0:W5:Y:S03]  /*0280*/  @P1 LD.E.128 R76, desc[UR6][R14.64+0x10] ;  /* 0x000010060e4c1980 */ /* 0x000166000c101d00 */
[----:B------:R-:W-:Y:S01]  /*0290*/  @P2 IMAD.WIDE.U32 R22, R9, 0x20, R22 ;  /* 0x0000002009162825 */ /* 0x000fe200078e0016 */
[----:B------:R0:W5:Y:S01]  /*02a0*/  @P1 LDG.E.128 R72, desc[UR6][R16.64] ;  /* 0x0000000610481981 */ /* 0x000162000c1e1d00 */
[----:B------:R-:W3:Y:S03]  /*02b0*/  @P0 LDC.64 R6, c[0x0][0x3e8] ;  /* 0x0000fa00ff060b82 */ /* 0x000ee60000000a00 */
[----:B------:R0:W5:Y:S01]  /*02c0*/  @P1 LDG.E.128 R68, desc[UR6][R16.64+0x10] ;  /* 0x0000100610441981 */ /* 0x000162000c1e1d00 */
[----:B-1----:R-:W-:-:S03]  /*02d0*/  @P0 IMAD.WIDE.U32 R2, R10, 0x20, R2 ;  /* 0x000000200a020825 */ /* 0x002fc600078e0002 */
[----:B------:R0:W5:Y:S04]  /*02e0*/  @P2 LDG.E.128 R64, desc[UR6][R18.64] ;  /* 0x0000000612402981 */ /* 0x000168000c1e1d00 */
[----:B------:R0:W5:Y:S04]  /*02f0*/  @P2 LDG.E.128 R60, desc[UR6][R18.64+0x10] ;  /* 0x00001006123c2981 */ /* 0x000168000c1e1d00 */
[----:B------:R0:W5:Y:S01]  /*0300*/  @P2 LD.E.128 R56, desc[UR6][R20.64] ;  /* 0x0000000614382980 */ /* 0x000162000c101d00 */
[----:B--2---:R-:W-:-:S03]  /*0310*/  @P0 IMAD.WIDE.U32 R4, R10, 0x20, R4 ;  /* 0x000000200a040825 */ /* 0x004fc600078e0004 */
[----:B------:R0:W5:Y:S04]  /*0320*/  @P2 LD.E.128 R52, desc[UR6][R20.64+0x10] ;  /* 0x0000100614342980 */ /* 0x000168000c101d00 */
[----:B------:R0:W5:Y:S01]  /*0330*/  @P2 LDG.E.128 R48, desc[UR6][R22.64] ;  /* 0x0000000616302981 */ /* 0x000162000c1e1d00 */
[----:B---3--:R-:W-:-:S03]  /*0340*/  @P0 IMAD.WIDE.U32 R6, R10, 0x20, R6 ;  /* 0x000000200a060825 */ /* 0x008fc600078e0006 */
[----:B------:R0:W5:Y:S04]  /*0350*/  @P2 LDG.E.128 R44, desc[UR6][R22.64+0x10] ;  /* 0x00001006162c2981 */ /* 0x000168000c1e1d00 */
[----:B------:R0:W5:Y:S04]  /*0360*/  @P0 LDG.E.128 R112, desc[UR6][R2.64] ;  /* 0x0000000602700981 */ /* 0x000168000c1e1d00 */
[----:B------:R0:W5:Y:S04]  /*0370*/  @P0 LDG.E.128 R108, desc[UR6][R2.64+0x10] ;  /* 0x00001006026c0981 */ /* 0x000168000c1e1d00 */
[----:B------:R0:W5:Y:S04]  /*0380*/  @P0 LD.E.128 R104, desc[UR6][R4.64] ;  /* 0x0000000604680980 */ /* 0x000168000c101d00 */
[----:B------:R0:W5:Y:S04]  /*0390*/  @P0 LD.E.128 R100, desc[UR6][R4.64+0x10] ;  /* 0x0000100604640980 */ /* 0x000168000c101d00 */
[----:B------:R0:W5:Y:S04]  /*03a0*/  @P0 LDG.E.128 R96, desc[UR6][R6.64] ;  /* 0x0000000606600981 */ /* 0x000168000c1e1d00 */
[----:B------:R0:W5:Y:S01]  /*03b0*/  @P0 LDG.E.128 R92, desc[UR6][R6.64+0x10] ;  /* 0x00001006065c0981 */ /* 0x000162000c1e1d00 */
[----:B------:R-:W-:-:S02]  /*03c0*/  ISETP.GE.U32.AND P0, PT, R11, 0x80, PT ;  /* 0x000000800b00780c */ /* 0x000fc40003f06070 */
[----:B------:R-:W-:-:S11]  /*03d0*/  @P2 IADD3 R9, PT, PT, R9, 0x20, RZ ;  /* 0x0000002009092810 */ /* 0x000fd60007ffe0ff */
[----:B0-----:R-:W-:Y:S05]  /*03e0*/  @!P0 BRA `(.L_x_7528) ;  /* 0x0000000400148947 */ /* 0x001fea0003800000 */
[----:B------:R-:W0:Y:S08]  /*03f0*/  LDC.64 R2, c[0x0][0x3d0] ;  /* 0x0000f400ff027b82 */ /* 0x000e300000000a00 */
[----:B------:R-:W1:Y:S08]  /*0400*/  LDC.64 R4, c[0x0][0x438] ;  /* 0x00010e00ff047b82 */ /* 0x000e700000000a00 */
[----:B------:R-:W2:Y:S01]  /*0410*/  LDC.64 R6, c[0x0][0x3e8] ;  /* 0x0000fa00ff067b82 */ /* 0x000ea20000000a00 */
[----:B0-----:R-:W-:-:S05]  /*0420*/  IMAD.WIDE.U32 R2, R9, 0x20, R2 ;  /* 0x0000002009027825 */ /* 0x001fca00078e0002 */
[----:B------:R0:W5:Y:S01]  /*0430*/  LDG.E.128 R40, desc[UR6][R2.64] ;  /* 0x0000000602287981 */ /* 0x000162000c1e1d00 */
[----:B-1----:R-:W-:-:S03]  /*0440*/  IMAD.WIDE.U32 R4, R9, 0x20, R4 ;  /* 0x0000002009047825 */ /* 0x002fc600078e0004 */
[----:B------:R0:W5:Y:S04]  /*0450*/  LDG.E.128 R36, desc[UR6][R2.64+0x10] ;  /* 0x0000100602247981 */ /* 0x000168000c1e1d00 */
[----:B------:R0:W5:Y:S01]  /*0460*/  LD.E.128 R32, desc[UR6][R4.64] ;  /* 0x0000000604207980 */ /* 0x000162000c101d00 */
[----:B--2---:R-:W-:-:S03]  /*0470*/  IMAD.WIDE.U32 R6, R9, 0x20, R6 ;  /* 0x0000002009067825 */ /* 0x004fc600078e0006 */
[----:B------:R0:W5:Y:S04]  /*0480*/  LD.E.128 R28, desc[UR6][R4.64+0x10] ;  /* 0x00001006041c7980 */ /* 0x000168000c101d00 */
[----:B------:R0:W5:Y:S04]  /*0490*/  LDG.E.128 R24, desc[UR6][R6.64] ;  /* 0x0000000606187981 */ /* 0x000168000c1e1d00 */
[----:B------:R0:W5:Y:S01]  /*04a0*/  LDG.E.128 R20, desc[UR6][R6.64+0x10] ;  /* 0x0000100606147981 */ /* 0x000162000c1e1d00 */
[----:B------:R-:W-:Y:S05]  /*04b0*/  BRA `(.L_x_7528) ;  /* 0x0000000000e07947 */ /* 0x000fea0003800000 */
.L_x_7527:
        /* <DEDUP_REMOVED lines=10> */
[----:B0-----:R-:W-:-:S05]  /*0560*/  @P1 IMAD.WIDE.U32 R2, R9, 0x20, R2 ;  /* 0x0000002009021825 */ /* 0x001fca00078e0002 */
[----:B------:R-:W5:Y:S02]  /*0570*/  @P1 LDG.E.128 R88, desc[UR6][R2.64] ;  /* 0x0000000602581981 */ /* 0x000f64000c1e1d00 */
[----:B------:R-:W0:Y:S01]  /*0580*/  @P0 LDC.64 R6, c[0x0][0x3d0] ;  /* 0x0000f400ff060b82 */ /* 0x000e220000000a00 */
[C---:B-1----:R-:W-:Y:S01]  /*0590*/  @P1 IMAD.WIDE.U32 R4, R9.reuse, 0x20, R4 ;  /* 0x0000002009041825 */ /* 0x042fe200078e0004 */
[----:B------:R-:W-:Y:S01]  /*05a0*/  @P1 IADD3 R9, PT, PT, R9, 0x20, RZ ;  /* 0x0000002009091810 */ /* 0x000fe20007ffe0ff */
[----:B------:R-:W5:Y:S04]  /*05b0*/  @P1 LDG.E.128 R84, desc[UR6][R2.64+0x10] ;  /* 0x0000100602541981 */ /* 0x000f68000c1e1d00 */
[----:B------:R-:W5:Y:S01]  /*05c0*/  @P1 LDG.E.128 R72, desc[UR6][R4.64] ;  /* 0x0000000604481981 */ /* 0x000f62000c1e1d00 */
[----:B------:R-:W1:Y:S01]  /*05d0*/  @P0 LDC.64 R12, c[0x0][0x3e8] ;  /* 0x0000fa00ff0c0b82 */ /* 0x000e620000000a00 */
[----:B--2---:R-:W-:-:S02]  /*05e0*/  @P2 IMAD.WIDE.U32 R18, R9, 0x20, R14 ;  /* 0x0000002009122825 */ /* 0x004fc400078e000e */
[----:B------:R-:W5:Y:S04]  /*05f0*/  @P1 LDG.E.128 R68, desc[UR6][R4.64+0x10] ;  /* 0x0000100604441981 */ /* 0x000f68000c1e1d00 */
[----:B------:R-:W5:Y:S01]  /*0600*/  @P2 LDG.E.128 R64, desc[UR6][R18.64] ;  /* 0x0000000612402981 */ /* 0x000f62000c1e1d00 */
[----:B------:R-:W2:Y:S01]  /*0610*/  @P3 LDC.64 R52, c[0x0][0x3d0] ;  /* 0x0000f400ff343b82 */ /* 0x000ea20000000a00 */
[C---:B---3--:R-:W-:Y:S01]  /*0620*/  @P2 IMAD.WIDE.U32 R56, R9.reuse, 0x20, R16 ;  /* 0x0000002009382825 */ /* 0x048fe200078e0010 */
[----:B------:R-:W-:Y:S01]  /*0630*/  @P2 IADD3 R9, PT, PT, R9, 0x20, RZ ;  /* 0x0000002009092810 */ /* 0x000fe20007ffe0ff */
[----:B------:R-:W5:Y:S01]  /*0640*/  @P2 LDG.E.128 R60, desc[UR6][R18.64+0x10] ;  /* 0x00001006123c2981 */ /* 0x000f62000c1e1d00 */
[----:B------:R-:W-:Y:S02]  /*0650*/  CS2R R58, SRZ ;  /* 0x00000000003a7805 */ /* 0x000fe4000001ff00 */
[----:B------:R-:W-:-:S02]  /*0660*/  CS2R R78, SRZ ;  /* 0x00000000004e7805 */ /* 0x000fc4000001ff00 */
[----:B------:R-:W-:Y:S01]  /*0670*/  CS2R R76, SRZ ;  /* 0x00000000004c7805 */ /* 0x000fe2000001ff00 */
[----:B------:R-:W5:Y:S01]  /*0680*/  @P2 LDG.E.128 R48, desc[UR6][R56.64] ;  /* 0x0000000638302981 */ /* 0x000f62000c1e1d00 */
[----:B------:R-:W3:Y:S01]  /*0690*/  @P3 LDC.64 R54, c[0x0][0x3e8] ;  /* 0x0000fa00ff363b82 */ /* 0x000ee20000000a00 */
[C---:B0-----:R-:W-:Y:S01]  /*06a0*/  @P0 IMAD.WIDE.U32 R14, R10.reuse, 0x20, R6 ;  /* 0x000000200a0e0825 */ /* 0x041fe200078e0006 */
[----:B------:R-:W-:Y:S01]  /*06b0*/  CS2R R82, SRZ ;  /* 0x0000000000527805 */ /* 0x000fe2000001ff00 */
[----:B------:R0:W5:Y:S04]  /*06c0*/  @P2 LDG.E.128 R44, desc[UR6][R56.64+0x10] ;  /* 0x00001006382c2981 */ /* 0x000168000c1e1d00 */
[----:B------:R4:W5:Y:S01]  /*06d0*/  @P0 LDG.E.128 R112, desc[UR6][R14.64] ;  /* 0x000000060e700981 */ /* 0x000962000c1e1d00 */
[----:B-1----:R-:W-:-:S03]  /*06e0*/  @P0 IMAD.WIDE.U32 R16, R10, 0x20, R12 ;  /* 0x000000200a100825 */ /* 0x002fc600078e000c */
        /* <DEDUP_REMOVED lines=11> */
[----:B0-----:R-:W-:Y:S02]  /*07a0*/  CS2R R56, SRZ ;  /* 0x0000000000387805 */ /* 0x001fe4000001ff00 */
[----:B------:R-:W-:Y:S02]  /*07b0*/  CS2R R80, SRZ ;  /* 0x0000000000507805 */ /* 0x000fe4000001ff00 */
[----:B------:R-:W-:Y:S02]  /*07c0*/  CS2R R102, SRZ ;  /* 0x0000000000667805 */ /* 0x000fe4000001ff00 */
[----:B------:R-:W-:Y:S02]  /*07d0*/  CS2R R100, SRZ ;  /* 0x0000000000647805 */ /* 0x000fe4000001ff00 */
[----:B------:R-:W-:Y:S02]  /*07e0*/  CS2R R106, SRZ ;  /* 0x00000000006a7805 */ /* 0x000fe4000001ff00 */
[----:B------:R-:W-:-:S02]  /*07f0*/  CS2R R104, SRZ ;  /* 0x0000000000687805 */ /* 0x000fc4000001ff00 */
[----:B------:R-:W-:Y:S02]  /*0800*/  @P3 CS2R R30, SRZ ;  /* 0x00000000001e3805 */ /* 0x000fe4000001ff00 */
[----:B------:R-:W-:Y:S02]  /*0810*/  @P3 CS2R R28, SRZ ;  /* 0x00000000001c3805 */ /* 0x000fe4000001ff00 */
[----:B------:R-:W-:Y:S02]  /*0820*/  @P3 CS2R R34, SRZ ;  /* 0x0000000000223805 */ /* 0x000fe4000001ff00 */
[----:B----4-:R-:W-:-:S07]  /*0830*/  @P3 CS2R R32, SRZ ;  /* 0x0000000000203805 */ /* 0x010fce000001ff00 */
.L_x_7528:
[----:B------:R-:W-:Y:S05]  /*0840*/  BSYNC.RECONVERGENT B0 ;  /* 0x0000000000007941 */ /* 0x000fea0003800200 */
.L_x_7526:
[----:B------:R-:W1:Y:S02]  /*0850*/  LDCU UR4, c[0x0][0x384] ;  /* 0x00007080ff0477ac */ /* 0x000e640008000800 */
[----:B-1----:R-:W-:-:S13]  /*0860*/  ISETP.GE.AND P0, PT, R8, UR4, PT ;  /* 0x0000000408007c0c */ /* 0x002fda000bf06270 */
[----:B------:R-:W-:Y:S05]  /*0870*/  @P0 EXIT ;  /* 0x000000000000094d */ /* 0x000fea0003800000 */
[----:B------:R-:W1:Y:S01]  /*0880*/  LDCU.64 UR8, c[0x0][0x3e0] ;  /* 0x00007c00ff0877ac */ /* 0x000e620008000a00 */
[----:B------:R-:W2:Y:S01]  /*0890*/  LDCU.U8 UR4, c[0x0][0x410] ;  /* 0x00008200ff0477ac */ /* 0x000ea20008000000 */
[----:B------:R-:W3:Y:S01]  /*08a0*/  LDCU UR12, c[0x0][0x388] ;  /* 0x00007100ff0c77ac */ /* 0x000ee20008000800 */
[----:B------:R-:W4:Y:S01]  /*08b0*/  LDCU UR5, c[0x0][0x448] ;  /* 0x00008900ff0577ac */ /* 0x000f220008000800 */
[----:B------:R-:W0:Y:S01]  /*08c0*/  LDCU.64 UR10, c[0x0][0x3a0] ;  /* 0x00007400ff0a77ac */ /* 0x000e220008000a00 */
[----:B-1----:R-:W-:Y:S02]  /*08d0*/  ISETP.NE.U32.AND P1, PT, RZ, UR8, PT ;  /* 0x00000008ff007c0c */ /* 0x002fe4000bf25070 */
[----:B--2---:R-:W-:Y:S02]  /*08e0*/  ISETP.NE.AND P0, PT, RZ, UR4, PT ;  /* 0x00000004ff007c0c */ /* 0x004fe4000bf05270 */
[----:B------:R-:W-:Y:S02]  /*08f0*/  ISETP.NE.AND.EX P1, PT, RZ, UR9, PT, P1 ;  /* 0x00000009ff007c0c */ /* 0x000fe4000bf25310 */
[----:B0--34-:R-:W-:-:S11]  /*0900*/  P2R R12, PR, RZ, 0x1 ;  /* 0x00000001ff0c7803 */ /* 0x019fd60000000000 */
.L_x_7554:
        /* <DEDUP_REMOVED lines=25> */
[----:B------:R-:W-:Y:S01]  /*0aa0*/  SHF.L.U32 R5, R5, 0x10, RZ ;  /* 0x0000001005057819 */ /* 0x000fe200000006ff */
[-C--:B------:R-:W-:Y:S01]  /*0ab0*/  FMUL.FTZ R3, R3, R142.reuse ;  /* 0x0000008e03037220 */ /* 0x080fe20000410000 */
[C---:B------:R-:W-:Y:S02]  /*0ac0*/  SHF.L.U32 R9, R6.reuse, 0x10, RZ ;  /* 0x0000001006097819 */ /* 0x040fe400000006ff */
[----:B------:R-:W-:Y:S01]  /*0ad0*/  PRMT R116, R6, 0x7632, R116 ;  /* 0x0000763206747816 */ /* 0x000fe20000000074 */
[-C--:B------:R-:W-:Y:S01]  /*0ae0*/  FMUL.FTZ R5, R5, R142.reuse ;  /* 0x0000008e05057220 */ /* 0x080fe20000410000 */
[----:B------:R-:W-:Y:S01]  /*0af0*/  PRMT R143, R7, 0x7632, R143 ;  /* 0x00007632078f7816 */ /* 0x000fe2000000008f */
[----:B------:R-:W-:Y:S01]  /*0b00*/  FMUL.FTZ R117, R9, R142 ;  /* 0x0000008e09757220 */ /* 0x000fe20000410000 */
[----:B------:R-:W-:-:S02]  /*0b10*/  SHF.L.U32 R119, R7, 0x10, RZ ;  /* 0x0000001007777819 */ /* 0x000fc400000006ff */
[----:B------:R-:W-:-:S05]  /*0b20*/  SHF.L.U32 R143, R143, 0x10, RZ ;  /* 0x000000108f8f7819 */ /* 0x000fca00000006ff */
[----:B------:R-:W-:Y:S01]  /*0b30*/  FMUL.FTZ R144, R143, R142 ;  /* 0x0000008e8f907220 */ /* 0x000fe20000410000 */
[----:B--2---:R-:W-:Y:S02]  /*0b40*/  SHF.L.U32 R6, R17, 0x10, RZ ;  /* 0x0000001011067819 */ /* 0x004fe400000006ff */
[----:B------:R-:W-:Y:S02]  /*0b50*/  SHF.L.U32 R118, R18, 0x10, RZ ;  /* 0x0000001012767819 */ /* 0x000fe400000006ff */
[----:B------:R-:W-:Y:S01]  /*0b60*/  SHF.L.U32 R2, R16, 0x10, RZ ;  /* 0x0000001010027819 */ /* 0x000fe200000006ff */
[----:B------:R-:W-:Y:S01]  /*0b70*/  FFMA.FTZ R7, R5, R98, R6 ;  /* 0x0000006205077223 */ /* 0x000fe20000010006 */
[----:B------:R-:W-:Y:S01]  /*0b80*/  FMUL.FTZ R5, R119, R142 ;  /* 0x0000008e77057220 */ /* 0x000fe20000410000 */
[----:B------:R-:W-:Y:S01]  /*0b90*/  FFMA.FTZ R6, R117, R92, R118 ;  /* 0x0000005c75067223 */ /* 0x000fe20000010076 */
[----:B------:R-:W-:Y:S01]  /*0ba0*/  SHF.L.U32 R117, R4, 0x10, RZ ;  /* 0x0000001004757819 */ /* 0x000fe200000006ff */
[----:B------:R-:W-:Y:S01]  /*0bb0*/  FFMA.FTZ R9, R3, R96, R2 ;  /* 0x0000006003097223 */ /* 0x000fe20000010002 */
[----:B------:R-:W-:-:S02]  /*0bc0*/  SHF.L.U32 R2, R19, 0x10, RZ ;  /* 0x0000001013027819 */ /* 0x000fc400000006ff */
[----:B------:R-:W-:Y:S01]  /*0bd0*/  SHF.L.U32 R119, R116, 0x10, RZ ;  /* 0x0000001074777819 */ /* 0x000fe200000006ff */
[----:B------:R-:W-:Y:S01]  /*0be0*/  FMUL.FTZ R116, R117, R142 ;  /* 0x0000008e75747220 */ /* 0x000fe20000410000 */
[----:B------:R-:W-:Y:S01]  /*0bf0*/  SHF.L.U32 R3, R0, 0x10, RZ ;  /* 0x0000001000037819 */ /* 0x000fe200000006ff */
[----:B------:R-:W-:Y:S01]  /*0c00*/  FFMA.FTZ R5, R5, R94, R2 ;  /* 0x0000005e05057223 */ /* 0x000fe20000010002 */
[----:B------:R-:W-:Y:S01]  /*0c10*/  PRMT R117, R19, 0x7632, R117 ;  /* 0x0000763213757816 */ /* 0x000fe20000000075 */
[----:B------:R-:W-:Y:S01]  /*0c20*/  FMUL.FTZ R118, R119, R142 ;  /* 0x0000008e77767220 */ /* 0x000fe20000410000 */
[----:B------:R-:W-:Y:S02]  /*0c30*/  PRMT R4, R18, 0x7632, R4 ;  /* 0x0000763212047816 */ /* 0x000fe40000000004 */
[----:B------:R-:W-:Y:S02]  /*0c40*/  PRMT R2, R17, 0x7632, R2 ;  /* 0x0000763211027816 */ /* 0x000fe40000000002 */
[----:B------:R-:W-:-:S02]  /*0c50*/  PRMT R0, R16, 0x7632, R0 ;  /* 0x0000763210007816 */ /* 0x000fc40000000000 */
[----:B------:R-:W-:Y:S02]  /*0c60*/  SHF.L.U32 R145, R117, 0x10, RZ ;  /* 0x0000001075917819 */ /* 0x000fe400000006ff */
[----:B------:R-:W-:Y:S02]  /*0c70*/  SHF.L.U32 R143, R4, 0x10, RZ ;  /* 0x00000010048f7819 */ /* 0x000fe400000006ff */
[----:B------:R-:W-:Y:S01]  /*0c80*/  SHF.L.U32 R119, R2, 0x10, RZ ;  /* 0x0000001002777819 */ /* 0x000fe200000006ff */
[----:B------:R-:W-:Y:S01]  /*0c90*/  FFMA.FTZ R4, R144, R95, R145 ;  /* 0x0000005f90047223 */ /* 0x000fe20000010091 */
[----:B------:R-:W-:Y:S01]  /*0ca0*/  SHF.L.U32 R117, R0, 0x10, RZ ;  /* 0x0000001000757819 */ /* 0x000fe200000006ff */
[----:B------:R-:W-:Y:S01]  /*0cb0*/  FMUL.FTZ R0, R3, R142 ;  /* 0x0000008e03007220 */ /* 0x000fe20000410000 */
[----:B------:R-:W-:Y:S01]  /*0cc0*/  FFMA.FTZ R3, R118, R93, R143 ;  /* 0x0000005d76037223 */ /* 0x000fe2000001008f */
[----:B------:R-:W-:Y:S01]  /*0cd0*/  FFMA.FTZ R2, R116, R99, R119 ;  /* 0x0000006374027223 */ /* 0x000fe20000010077 */
[----:B------:R-:W-:Y:S01]  /*0ce0*/  F2FP.BF16.F32.PACK_AB R119, R4, R5 ;  /* 0x000000050477723e */ /* 0x000fe200000010ff */
[----:B------:R-:W-:-:S02]  /*0cf0*/  FFMA.FTZ R0, R0, R97, R117 ;  /* 0x0000006100007223 */ /* 0x000fc40000010075 */
[----:B------:R-:W-:Y:S02]  /*0d00*/  F2FP.BF16.F32.PACK_AB R118, R3, R6 ;  /* 0x000000060376723e */ /* 0x000fe400000010ff */
[----:B------:R-:W-:Y:S02]  /*0d10*/  F2FP.BF16.F32.PACK_AB R117, R2, R7 ;  /* 0x000000070275723e */ /* 0x000fe400000010ff */
[----:B------:R-:W-:Y:S01]  /*0d20*/  F2FP.BF16.F32.PACK_AB R116, R0, R9 ;  /* 0x000000090074723e */ /* 0x000fe200000010ff */
[----:B------:R-:W-:Y:S06]  /*0d30*/  BRA `(.L_x_7532) ;  /* 0x0000000000807947 */ /* 0x000fec0003800000 */
.L_x_7531:
        /* <DEDUP_REMOVED lines=32> */
.L_x_7532:
[----:B------:R-:W0:Y:S01]  /*0f40*/  LDC.64 R144, c[0x0][0x3a8] ;  /* 0x0000ea00ff907b82 */ /* 0x000e220000000a00 */
[C---:B------:R-:W-:Y:S01]  /*0f50*/  IADD3 R143, PT, PT, R141.reuse, 0x20, RZ ;  /* 0x000000208d8f7810 */ /* 0x040fe20007ffe0ff */
[----:B0-----:R-:W-:-:S05]  /*0f60*/  IMAD.WIDE.U32 R144, R141, 0x10, R144 ;  /* 0x000000108d907825 */ /* 0x001fca00078e0090 */
[----:B------:R0:W-:Y:S02]  /*0f70*/  STG.E.128 desc[UR6][R144.64], R116 ;  /* 0x0000007490007986 */ /* 0x0001e4000c101d06 */
.L_x_7530:
[----:B------:R-:W-:Y:S05]  /*0f80*/  BSYNC.RECONVERGENT B0 ;  /* 0x0000000000007941 */ /* 0x000fea0003800200 */
.L_x_7529:
        /* <DEDUP_REMOVED lines=13> */
[----:B-----5:R-:W-:Y:S02]  /*1060*/  SHF.L.U32 R13, R116, 0x10, RZ ;  /* 0x00000010740d7819 */ /* 0x020fe400000006ff */
[----:B------:R-:W-:Y:S02]  /*1070*/  PRMT R122, R117, 0x7632, R122 ;  /* 0x00007632757a7816 */ /* 0x000fe4000000007a */
[----:B------:R-:W-:Y:S01]  /*1080*/  PRMT R144, R119, 0x7632, R144 ;  /* 0x0000763277907816 */ /* 0x000fe20000000090 */
[-C--:B------:R-:W-:Y:S01]  /*1090*/  FMUL.FTZ R13, R13, R142.reuse ;  /* 0x0000008e0d0d7220 */ /* 0x080fe20000410000 */
[----:B------:R-:W-:Y:S02]  /*10a0*/  SHF.L.U32 R117, R117, 0x10, RZ ;  /* 0x0000001075757819 */ /* 0x000fe400000006ff */
[----:B0-----:R-:W-:Y:S02]  /*10b0*/  SHF.L.U32 R15, R118, 0x10, RZ ;  /* 0x00000010760f7819 */ /* 0x001fe400000006ff */
[----:B------:R-:W-:Y:S01]  /*10c0*/  SHF.L.U32 R119, R119, 0x10, RZ ;  /* 0x0000001077777819 */ /* 0x000fe200000006ff */
[-C--:B------:R-:W-:Y:S01]  /*10d0*/  FMUL.FTZ R117, R117, R142.reuse ;  /* 0x0000008e75757220 */ /* 0x080fe20000410000 */
[----:B------:R-:W-:Y:S01]  /*10e0*/  PRMT R121, R116, 0x7632, R121 ;  /* 0x0000763274797816 */ /* 0x000fe20000000079 */
[-C--:B------:R-:W-:Y:S01]  /*10f0*/  FMUL.FTZ R15, R15, R142.reuse ;  /* 0x0000008e0f0f7220 */ /* 0x080fe20000410000 */
[----:B------:R-:W-:Y:S01]  /*1100*/  PRMT R123, R118, 0x7632, R123 ;  /* 0x00007632767b7816 */ /* 0x000fe2000000007b */
[----:B------:R-:W-:Y:S01]  /*1110*/  FMUL.FTZ R119, R119, R142 ;  /* 0x0000008e77777220 */ /* 0x000fe20000410000 */
[----:B------:R-:W-:-:S02]  /*1120*/  SHF.L.U32 R14, R16, 0x10, RZ ;  /* 0x00000010100e7819 */ /* 0x000fc400000006ff */
[----:B------:R-:W-:Y:S02]  /*1130*/  SHF.L.U32 R116, R17, 0x10, RZ ;  /* 0x0000001011747819 */ /* 0x000fe400000006ff */
[----:B------:R-:W-:Y:S01]  /*1140*/  SHF.L.U32 R118, R18, 0x10, RZ ;  /* 0x0000001012767819 */ /* 0x000fe200000006ff */
[----:B------:R-:W-:Y:S01]  /*1150*/  FFMA.FTZ R13, R13, R72, R14 ;  /* 0x000000480d0d7223 */ /* 0x000fe2000001000e */
[----:B------:R-:W-:Y:S01]  /*1160*/  SHF.L.U32 R120, R19, 0x10, RZ ;  /* 0x0000001013787819 */ /* 0x000fe200000006ff */
[--C-:B------:R-:W-:Y:S01]  /*1170*/  FFMA.FTZ R14, R117, R74, R116.reuse ;  /* 0x0000004a750e7223 */ /* 0x100fe20000010074 */
[----:B------:R-:W-:Y:S01]  /*1180*/  PRMT R116, R16, 0x7632, R116 ;  /* 0x0000763210747816 */ /* 0x000fe20000000074 */
[--C-:B------:R-:W-:Y:S01]  /*1190*/  FFMA.FTZ R15, R15, R68, R118.reuse ;  /* 0x000000440f0f7223 */ /* 0x100fe20000010076 */
        /* <DEDUP_REMOVED lines=16> */
[----:B------:R-:W-:Y:S01]  /*12a0*/  FFMA.FTZ R123, R116, R75, R123 ;  /* 0x0000004b747b7223 */ /* 0x000fe2000001007b */
[----:B------:R-:W-:-:S02]  /*12b0*/  FFMA.FTZ R122, R122, R69, R147 ;  /* 0x000000457a7a7223 */ /* 0x000fc40000010093 */
[----:B------:R-:W-:Y:S01]  /*12c0*/  FFMA.FTZ R121, R118, R71, R151 ;  /* 0x0000004776797223 */ /* 0x000fe20000010097 */
[----:B------:R-:W-:Y:S01]  /*12d0*/  FFMA.FTZ R124, R124, R73, R117 ;  /* 0x000000497c7c7223 */ /* 0x000fe20000010075 */
[----:B------:R-:W-:Y:S02]  /*12e0*/  F2FP.BF16.F32.PACK_AB R117, R123, R14 ;  /* 0x0000000e7b75723e */ /* 0x000fe400000010ff */
[----:B------:R-:W-:Y:S02]  /*12f0*/  F2FP.BF16.F32.PACK_AB R118, R122, R15 ;  /* 0x0000000f7a76723e */ /* 0x000fe400000010ff */
[----:B------:R-:W-:Y:S02]  /*1300*/  F2FP.BF16.F32.PACK_AB R119, R121, R120 ;  /* 0x000000787977723e */ /* 0x000fe400000010ff */
[----:B------:R-:W-:Y:S01]  /*1310*/  F2FP.BF16.F32.PACK_AB R116, R124, R13 ;  /* 0x0000000d7c74723e */ /* 0x000fe200000010ff */
[----:B------:R-:W-:Y:S06]  /*1320*/  BRA `(.L_x_7536) ;  /* 0x0000000000807947 */ /* 0x000fec0003800000 */
.L_x_7535:
[C---:B-----5:R-:W-:Y:S02]  /*1330*/  PRMT R13, R116.reuse, 0x7632, R13 ;  /* 0x00007632740d7816 */ /* 0x060fe4000000000d */
[----:B0-----:R-:W-:Y:S02]  /*1340*/  SHF.L.U32 R15, R116, 0x10, RZ ;  /* 0x00000010740f7819 */ /* 0x001fe400000006ff */
        /* <DEDUP_REMOVED lines=30> */
.L_x_7536:
[----:B------:R-:W0:Y:S02]  /*1530*/  LDC.64 R144, c[0x0][0x3a8] ;  /* 0x0000ea00ff907b82 */ /* 0x000e240000000a00 */
[C---:B0-----:R-:W-:Y:S01]  /*1540*/  IMAD.WIDE.U32 R144, R143.reuse, 0x10, R144 ;  /* 0x000000108f907825 */ /* 0x041fe200078e0090 */
[----:B------:R-:W-:-:S04]  /*1550*/  IADD3 R143, PT, PT, R143, 0x20, RZ ;  /* 0x000000208f8f7810 */ /* 0x000fc80007ffe0ff */
[----:B------:R0:W-:Y:S03]  /*1560*/  STG.E.128 desc[UR6][R144.64], R116 ;  /* 0x0000007490007986 */ /* 0x0001e6000c101d06 */
.L_x_7534:
[----:B------:R-:W-:Y:S05]  /*1570*/  BSYNC.RECONVERGENT B0 ;  /* 0x0000000000007941 */ /* 0x000fea0003800200 */
.L_x_7533:
        /* <DEDUP_REMOVED lines=13> */
[----:B-----5:R-:W-:Y:S02]  /*1650*/  PRMT R128, R117, 0x7632, R128 ;  /* 0x0000763275807816 */ /* 0x020fe40000000080 */
[----:B------:R-:W-:Y:S02]  /*1660*/  PRMT R144, R119, 0x7632, R144 ;  /* 0x0000763277907816 */ /* 0x000fe40000000090 */
[----:B------:R-:W-:Y:S02]  /*1670*/  SHF.L.U32 R125, R116, 0x10, RZ ;  /* 0x00000010747d7819 */ /* 0x000fe400000006ff */
[----:B------:R-:W-:Y:S02]  /*1680*/  SHF.L.U32 R117, R117, 0x10, RZ ;  /* 0x0000001075757819 */ /* 0x000fe400000006ff */
[----:B0-----:R-:W-:Y:S01]  /*1690*/  SHF.L.U32 R127, R118, 0x10, RZ ;  /* 0x00000010767f7819 */ /* 0x001fe200000006ff */
[-C--:B------:R-:W-:Y:S01]  /*16a0*/  FMUL.FTZ R125, R125, R142.reuse ;  /* 0x0000008e7d7d7220 */ /* 0x080fe20000410000 */
        /* <DEDUP_REMOVED lines=16> */
[----:B------:R-:W-:-:S02]  /*17b0*/  PRMT R132, R18, 0x7632, R132 ;  /* 0x0000763212847816 */ /* 0x000fc40000000084 */
[----:B------:R-:W-:Y:S02]  /*17c0*/  PRMT R146, R19, 0x7632, R146 ;  /* 0x0000763213927816 */ /* 0x000fe40000000092 */
[----:B------:R-:W-:Y:S02]  /*17d0*/  SHF.L.U32 R117, R126, 0x10, RZ ;  /* 0x000000107e757819 */ /* 0x000fe400000006ff */
[----:B------:R-:W-:Y:S02]  /*17e0*/  SHF.L.U32 R145, R128, 0x10, RZ ;  /* 0x0000001080917819 */ /* 0x000fe400000006ff */
[----:B------:R-:W-:Y:S01]  /*17f0*/  SHF.L.U32 R153, R144, 0x10, RZ ;  /* 0x0000001090997819 */ /* 0x000fe200000006ff */
[-C--:B------:R-:W-:Y:S01]  /*1800*/  FMUL.FTZ R126, R117, R142.reuse ;  /* 0x0000008e757e7220 */ /* 0x080fe20000410000 */
[----:B------:R-:W-:Y:S01]  /*1810*/  SHF.L.U32 R149, R130, 0x10, RZ ;  /* 0x0000001082957819 */ /* 0x000fe200000006ff */
[----:B------:R-:W-:Y:S01]  /*1820*/  FMUL.FTZ R128, R145, R142 ;  /* 0x0000008e91807220 */ /* 0x000fe20000410000 */
[----:B------:R-:W-:-:S02]  /*1830*/  SHF.L.U32 R119, R116, 0x10, RZ ;  /* 0x0000001074777819 */ /* 0x000fc400000006ff */
[----:B------:R-:W-:Y:S01]  /*1840*/  SHF.L.U32 R147, R118, 0x10, RZ ;  /* 0x0000001076937819 */ /* 0x000fe200000006ff */
[-C--:B------:R-:W-:Y:S01]  /*1850*/  FMUL.FTZ R130, R149, R142.reuse ;  /* 0x0000008e95827220 */ /* 0x080fe20000410000 */
[----:B------:R-:W-:Y:S01]  /*1860*/  SHF.L.U32 R151, R132, 0x10, RZ ;  /* 0x0000001084977819 */ /* 0x000fe200000006ff */
[----:B------:R-:W-:Y:S01]  /*1870*/  FMUL.FTZ R132, R153, R142 ;  /* 0x0000008e99847220 */ /* 0x000fe20000410000 */
[----:B------:R-:W-:Y:S01]  /*1880*/  SHF.L.U32 R155, R146, 0x10, RZ ;  /* 0x00000010929b7819 */ /* 0x000fe200000006ff */
[----:B------:R-:W-:Y:S01]  /*1890*/  FFMA.FTZ R128, R128, R51, R147 ;  /* 0x0000003380807223 */ /* 0x000fe20000010093 */
[----:B------:R-:W-:Y:S01]  /*18a0*/  FFMA.FTZ R126, R126, R49, R119 ;  /* 0x000000317e7e7223 */ /* 0x000fe20000010077 */
[----:B------:R-:W-:Y:S02]  /*18b0*/  FFMA.FTZ R130, R130, R45, R151 ;  /* 0x0000002d82827223 */ /* 0x000fe40000010097 */
[----:B------:R-:W-:Y:S01]  /*18c0*/  FFMA.FTZ R132, R132, R47, R155 ;  /* 0x0000002f84847223 */ /* 0x000fe2000001009b */
[----:B------:R-:W-:-:S02]  /*18d0*/  F2FP.BF16.F32.PACK_AB R117, R128, R127 ;  /* 0x0000007f8075723e */ /* 0x000fc400000010ff */
[----:B------:R-:W-:Y:S02]  /*18e0*/  F2FP.BF16.F32.PACK_AB R118, R130, R129 ;  /* 0x000000818276723e */ /* 0x000fe400000010ff */
[----:B------:R-:W-:Y:S02]  /*18f0*/  F2FP.BF16.F32.PACK_AB R119, R132, R131 ;  /* 0x000000838477723e */ /* 0x000fe400000010ff */
[----:B------:R-:W-:Y:S01]  /*1900*/  F2FP.BF16.F32.PACK_AB R116, R126, R125 ;  /* 0x0000007d7e74723e */ /* 0x000fe200000010ff */
[----:B------:R-:W-:Y:S06]  /*1910*/  BRA `(.L_x_7540) ;  /* 0x0000000000807947 */ /* 0x000fec0003800000 */
.L_x_7539:
        /* <DEDUP_REMOVED lines=32> */
.L_x_7540:
[----:B------:R-:W0:Y:S02]  /*1b20*/  LDC.64 R144, c[0x0][0x3a8] ;  /* 0x0000ea00ff907b82 */ /* 0x000e240000000a00 */
[C---:B0-----:R-:W-:Y:S01]  /*1b30*/  IMAD.WIDE.U32 R144, R143.reuse, 0x10, R144 ;  /* 0x000000108f907825 */ /* 0x041fe200078e0090 */
[----:B------:R-:W-:-:S04]  /*1b40*/  IADD3 R143, PT, PT, R143, 0x20, RZ ;  /* 0x000000208f8f7810 */ /* 0x000fc80007ffe0ff */
[----:B------:R0:W-:Y:S03]  /*1b50*/  STG.E.128 desc[UR6][R144.64], R116 ;  /* 0x0000007490007986 */ /* 0x0001e6000c101d06 */
.L_x_7538:
[----:B------:R-:W-:Y:S05]  /*1b60*/  BSYNC.RECONVERGENT B0 ;  /* 0x0000000000007941 */ /* 0x000fea0003800200 */
.L_x_7537:
        /* <DEDUP_REMOVED lines=15> */
[C---:B------:R-:W-:Y:S02]  /*1c60*/  PRMT R116, R117.reuse, 0x7632, R116 ;  /* 0x0000763275747816 */ /* 0x040fe40000000074 */
[----:B------:R-:W-:Y:S01]  /*1c70*/  SHF.L.U32 R117, R117, 0x10, RZ ;  /* 0x0000001075757819 */ /* 0x000fe200000006ff */
[-C--:B------:R-:W-:Y:S01]  /*1c80*/  FMUL.FTZ R133, R133, R142.reuse ;  /* 0x0000008e85857220 */ /* 0x080fe20000410000 */
[C---:B------:R-:W-:Y:S02]  /*1c90*/  SHF.L.U32 R135, R118.reuse, 0x10, RZ ;  /* 0x0000001076877819 */ /* 0x040fe400000006ff */
[----:B------:R-:W-:Y:S01]  /*1ca0*/  SHF.L.U32 R140, R17, 0x10, RZ ;  /* 0x00000010118c7819 */ /* 0x000fe200000006ff */
[-C--:B------:R-:W-:Y:S01]  /*1cb0*/  FMUL.FTZ R117, R117, R142.reuse ;  /* 0x0000008e75757220 */ /* 0x080fe20000410000 */
[----:B------:R-:W-:Y:S01]  /*1cc0*/  PRMT R136, R118, 0x7632, R136 ;  /* 0x0000763276887816 */ /* 0x000fe20000000088 */
[----:B------:R-:W-:Y:S01]  /*1cd0*/  FMUL.FTZ R137, R135, R142 ;  /* 0x0000008e87897220 */ /* 0x000fe20000410000 */
[----:B------:R-:W-:Y:S01]  /*1ce0*/  PRMT R118, R119, 0x7632, R118 ;  /* 0x0000763277767816 */ /* 0x000fe20000000076 */
[----:B------:R-:W-:Y:S01]  /*1cf0*/  FFMA.FTZ R135, R117, R26, R140 ;  /* 0x0000001a75877223 */ /* 0x000fe2000001008c */
        /* <DEDUP_REMOVED lines=8> */
[C---:B------:R-:W-:Y:S02]  /*1d80*/  SHF.L.U32 R138, R16.reuse, 0x10, RZ ;  /* 0x00000010108a7819 */ /* 0x040fe400000006ff */
[----:B------:R-:W-:Y:S01]  /*1d90*/  PRMT R119, R19, 0x7632, R119 ;  /* 0x0000763213777816 */ /* 0x000fe20000000077 */
[----:B------:R-:W-:Y:S01]  /*1da0*/  FMUL.FTZ R140, R149, R142 ;  /* 0x0000008e958c7220 */ /* 0x000fe20000410000 */
[----:B------:R-:W-:Y:S01]  /*1db0*/  PRMT R117, R17, 0x7632, R117 ;  /* 0x0000763211757816 */ /* 0x000fe20000000075 */
[----:B------:R-:W-:Y:S01]  /*1dc0*/  FFMA.FTZ R133, R133, R24, R138 ;  /* 0x0000001885857223 */ /* 0x000fe2000001008a */
[----:B------:R-:W-:Y:S01]  /*1dd0*/  PRMT R116, R16, 0x7632, R116 ;  /* 0x0000763210747816 */ /* 0x000fe20000000074 */
[----:B------:R-:W-:Y:S01]  /*1de0*/  FMUL.FTZ R138, R139, R142 ;  /* 0x0000008e8b8a7220 */ /* 0x000fe20000410000 */
[----:B------:R-:W-:-:S02]  /*1df0*/  PRMT R118, R18, 0x7632, R118 ;  /* 0x0000763212767816 */ /* 0x000fc40000000076 */
[----:B------:R-:W-:Y:S02]  /*1e00*/  SHF.L.U32 R149, R119, 0x10, RZ ;  /* 0x0000001077957819 */ /* 0x000fe400000006ff */
        /* <DEDUP_REMOVED lines=16> */
.L_x_7543:
        /* <DEDUP_REMOVED lines=32> */
.L_x_7544:
[----:B------:R-:W0:Y:S02]  /*2110*/  LDC.64 R144, c[0x0][0x3a8] ;  /* 0x0000ea00ff907b82 */ /* 0x000e240000000a00 */
[----:B0-----:R-:W-:-:S05]  /*2120*/  IMAD.WIDE.U32 R144, R143, 0x10, R144 ;  /* 0x000000108f907825 */ /* 0x001fca00078e0090 */
[----:B------:R0:W-:Y:S02]  /*2130*/  STG.E.128 desc[UR6][R144.64], R116 ;  /* 0x0000007490007986 */ /* 0x0001e4000c101d06 */
.L_x_7542:
[----:B------:R-:W-:Y:S05]  /*2140*/  BSYNC.RECONVERGENT B0 ;  /* 0x0000000000007941 */ /* 0x000fea0003800200 */
.L_x_7541:
        /* <DEDUP_REMOVED lines=125> */
.L_x_7566:
        /* <DEDUP_REMOVED lines=16> */
[----:B-1----:R-:W0:Y:S01]  /*2a20*/  LDC.64 R142, c[0x0][0x428] ;  /* 0x00010a00ff8e7b82 */ /* 0x002e220000000a00 */
        /* <DEDUP_REMOVED lines=25> */
[----:B0-----:R-:W-:Y:S01]  /*2bc0*/  IMAD.WIDE.U32 R142, R141, 0x10, R142 ;  /* 0x000000108d8e7825 */ /* 0x001fe200078e008e */
[----:B------:R-:W-:-:S02]  /*2bd0*/  F2FP.BF16.F32.PACK_AB R117, R148, R119 ;  /* 0x000000779475723e */ /* 0x000fc400000010ff */
[----:B------:R-:W-:Y:S02]  /*2be0*/  F2FP.BF16.F32.PACK_AB R118, R147, R118 ;  /* 0x000000769376723e */ /* 0x000fe400000010ff */
[----:B------:R-:W-:Y:S02]  /*2bf0*/  F2FP.BF16.F32.PACK_AB R119, R156, R149 ;  /* 0x000000959c77723e */ /* 0x000fe400000010ff */
[----:B------:R-:W-:-:S03]  /*2c00*/  IADD3 R141, PT, PT, R141, 0x20, RZ ;  /* 0x000000208d8d7810 */ /* 0x000fc60007ffe0ff */
[----:B------:R0:W-:Y:S04]  /*2c10*/  STG.E.128 desc[UR6][R142.64], R116 ;  /* 0x000000748e007986 */ /* 0x0001e8000c101d06 */
.L_x_7547:
[----:B------:R-:W-:Y:S05]  /*2c20*/  BSYNC.RECONVERGENT B0 ;  /* 0x0000000000007941 */ /* 0x000fea0003800200 */
.L_x_7546:
[----:B------:R-:W-:Y:S01]  /*2c30*/  ISETP.GE.U32.AND P0, PT, R11, 0x40, PT ;  /* 0x000000400b00780c */ /* 0x000fe20003f06070 */
[----:B------:R-:W-:-:S12]  /*2c40*/  BSSY.RECONVERGENT B0, `(.L_x_7548) ;  /* 0x0000022000007945 */ /* 0x000fd80003800200 */
[----:B------:R-:W-:Y:S05]  /*2c50*/  @!P0 BRA `(.L_x_7549) ;  /* 0x0000000000808947 */ /* 0x000fea0003800000 */
[----:B01----:R-:W0:Y:S01]  /*2c60*/  LDC.64 R142, c[0x0][0x428] ;  /* 0x00010a00ff8e7b82 */ /* 0x003e220000000a00 */
        /* <DEDUP_REMOVED lines=31> */
.L_x_7549:
[----:B------:R-:W-:Y:S05]  /*2e60*/  BSYNC.RECONVERGENT B0 ;  /* 0x0000000000007941 */ /* 0x000fea0003800200 */
.L_x_7548:
[----:B------:R-:W-:Y:S01]  /*2e70*/  ISETP.GE.U32.AND P0, PT, R11, 0x60, PT ;  /* 0x000000600b00780c */ /* 0x000fe20003f06070 */
[----:B------:R-:W-:-:S12]  /*2e80*/  BSSY.RECONVERGENT B0, `(.L_x_7550) ;  /* 0x0000022000007945 */ /* 0x000fd80003800200 */
        /* <DEDUP_REMOVED lines=33> */
.L_x_7551:
[----:B------:R-:W-:Y:S05]  /*30a0*/  BSYNC.RECONVERGENT B0 ;  /* 0x0000000000007941 */ /* 0x000fea0003800200 */
.L_x_7550:
        /* <DEDUP_REMOVED lines=34> */
.L_x_7553:
[----:B------:R-:W-:Y:S05]  /*32d0*/  BSYNC.RECONVERGENT B0 ;  /* 0x0000000000007941 */ /* 0x000fea0003800200 */
.L_x_7552:
[----:B01234-:R-:W0:Y:S02]  /*32e0*/  LDC.64 R116, c[0x0][0x380] ;  /* 0x0000e000ff747b82 */ /* 0x01fe240000000a00 */
[----:B0-----:R-:W-:-:S04]  /*32f0*/  LEA R8, R116, R8, 0x2 ;  /* 0x0000000874087211 */ /* 0x001fc800078e10ff */
[----:B------:R-:W-:-:S13]  /*3300*/  ISETP.GE.AND P0, PT, R8, R117, PT ;  /* 0x000000750800720c */ /* 0x000fda0003f06270 */
[----:B------:R-:W-:Y:S05]  /*3310*/  @!P0 BRA `(.L_x_7554) ;  /* 0xffffffd4007c8947 */ /* 0x000fea000383ffff */
[----:B------:R-:W-:Y:S05]  /*3320*/  EXIT ;  /* 0x000000000000794d */ /* 0x000fea0003800000 */
.L_x_7545:
        /* <DEDUP_REMOVED lines=8> */
.L_x_7556:
[----:B------:R-:W-:Y:S05]  /*33b0*/  BSYNC B0 ;  /* 0x0000000000007941 */ /* 0x000fea0003800000 */
.L_x_7555:
        /* <DEDUP_REMOVED lines=9> */
.L_x_7557:
[----:B------:R-:W-:Y:S01]  /*3450*/  HFMA2 R148, -RZ, RZ, 0, 2.384185791015625e-07 ;  /* 0x00000004ff947431 */ /* 0x000fe200000001ff */
[----:B------:R-:W-:-:S05]  /*3460*/  MOV R118, R145 ;  /* 0x0000009100767202 */ /* 0x000fca0000000f00 */
[----:B------:R-:W-:-:S05]  /*3470*/  FADD.FTZ R118, R117, R118 ;  /* 0x0000007675767221 */ /* 0x000fca0000010000 */
[----:B------:R-:W-:-:S07]  /*3480*/  MOV R147, R118 ;  /* 0x0000007600937202 */ /* 0x000fce0000000f00 */
[----:B------:R-:W-:Y:S05]  /*3490*/  WARPSYNC.COLLECTIVE R146, `(.L_x_7558) ;  /* 0x0000000092087348 */ /* 0x000fea0003c00000 */
[----:B------:R0:W1:Y:S02]  /*34a0*/  SHFL.BFLY P6, R145, R147, R148, R149 ;  /* 0x0c00009493917389 */ /* 0x00006400000c0095 */
[----:B01----:R-:W-:Y:S05]  /*34b0*/  ENDCOLLECTIVE ;  /* 0x000000000000791b */ /* 0x003fea0003800000 */
.L_x_7558:
[----:B------:R-:W-:Y:S01]  /*34c0*/  HFMA2 R148, -RZ, RZ, 0, 4.76837158203125e-07 ;  /* 0x00000008ff947431 */ /* 0x000fe200000001ff */
[----:B------:R-:W-:-:S05]  /*34d0*/  MOV R119, R145 ;  /* 0x0000009100777202 */ /* 0x000fca0000000f00 */
[----:B------:R-:W-:-:S05]  /*34e0*/  FADD.FTZ R119, R118, R119 ;  /* 0x0000007776777221 */ /* 0x000fca0000010000 */
[----:B------:R-:W-:-:S07]  /*34f0*/  MOV R147, R119 ;  /* 0x0000007700937202 */ /* 0x000fce0000000f00 */
[----:B------:R-:W-:Y:S05]  /*3500*/  WARPSYNC.COLLECTIVE R146, `(.L_x_7559) ;  /* 0x0000000092087348 */ /* 0x000fea0003c00000 */
[----:B------:R0:W1:Y:S02]  /*3510*/  SHFL.BFLY P6, R145, R147, R148, R149 ;  /* 0x0c00009493917389 */ /* 0x00006400000c0095 */
[----:B01----:R-:W-:Y:S05]  /*3520*/  ENDCOLLECTIVE ;  /* 0x000000000000791b */ /* 0x003fea0003800000 */
.L_x_7559:
        /* <DEDUP_REMOVED lines=8> */
.L_x_7560:
        /* <DEDUP_REMOVED lines=73> */
.L_x_7561:
[----:B------:R-:W-:Y:S01]  /*3a40*/  HFMA2 R148, -RZ, RZ, 0, 1.1920928955078125e-07 ;  /* 0x00000002ff947431 */ /* 0x000fe200000001ff */
[----:B------:R-:W-:-:S05]  /*3a50*/  MOV R117, R145 ;  /* 0x0000009100757202 */ /* 0x000fca0000000f00 */
[----:B------:R-:W-:-:S05]  /*3a60*/  FADD.FTZ R117, R116, R117 ;  /* 0x0000007574757221 */ /* 0x000fca0000010000 */
[----:B------:R-:W-:-:S07]  /*3a70*/  MOV R147, R117 ;  /* 0x0000007500937202 */ /* 0x000fce0000000f00 */
[----:B------:R-:W-:Y:S05]  /*3a80*/  WARPSYNC.COLLECTIVE R146, `(.L_x_7562) ;  /* 0x0000000092087348 */ /* 0x000fea0003c00000 */
[----:B------:R0:W1:Y:S02]  /*3a90*/  SHFL.BFLY P6, R145, R147, R148, R149 ;  /* 0x0c00009493917389 */ /* 0x00006400000c0095 */
[----:B01----:R-:W-:Y:S05]  /*3aa0*/  ENDCOLLECTIVE ;  /* 0x000000000000791b */ /* 0x003fea0003800000 */
.L_x_7562:
[----:B------:R-:W-:Y:S01]  /*3ab0*/  HFMA2 R148, -RZ, RZ, 0, 2.384185791015625e-07 ;  /* 0x00000004ff947431 */ /* 0x000fe200000001ff */
[----:B------:R-:W-:-:S05]  /*3ac0*/  MOV R118, R145 ;  /* 0x0000009100767202 */ /* 0x000fca0000000f00 */
[----:B------:R-:W-:-:S05]  /*3ad0*/  FADD.FTZ R118, R117, R118 ;  /* 0x0000007675767221 */ /* 0x000fca0000010000 */
[----:B------:R-:W-:-:S07]  /*3ae0*/  MOV R147, R118 ;  /* 0x0000007600937202 */ /* 0x000fce0000000f00 */
[----:B------:R-:W-:Y:S05]  /*3af0*/  WARPSYNC.COLLECTIVE R146, `(.L_x_7563) ;  /* 0x0000000092087348 */ /* 0x000fea0003c00000 */
[----:B------:R0:W1:Y:S02]  /*3b00*/  SHFL.BFLY P6, R145, R147, R148, R149 ;  /* 0x0c00009493917389 */ /* 0x00006400000c0095 */
[----:B01----:R-:W-:Y:S05]  /*3b10*/  ENDCOLLECTIVE ;  /* 0x000000000000791b */ /* 0x003fea0003800000 */
.L_x_7563:
[----:B------:R-:W-:Y:S01]  /*3b20*/  HFMA2 R148, -RZ, RZ, 0, 4.76837158203125e-07 ;  /* 0x00000008ff947431 */ /* 0x000fe200000001ff */
[----:B------:R-:W-:-:S05]  /*3b30*/  MOV R119, R145 ;  /* 0x0000009100777202 */ /* 0x000fca0000000f00 */
[----:B------:R-:W-:-:S05]  /*3b40*/  FADD.FTZ R119, R118, R119 ;  /* 0x0000007776777221 */ /* 0x000fca0000010000 */
[----:B------:R-:W-:-:S07]  /*3b50*/  MOV R147, R119 ;  /* 0x0000007700937202 */ /* 0x000fce0000000f00 */
[----:B------:R-:W-:Y:S05]  /*3b60*/  WARPSYNC.COLLECTIVE R146, `(.L_x_7564) ;  /* 0x0000000092087348 */ /* 0x000fea0003c00000 */
[----:B------:R0:W1:Y:S02]  /*3b70*/  SHFL.BFLY P6, R145, R147, R148, R149 ;  /* 0x0c00009493917389 */ /* 0x00006400000c0095 */
[----:B01----:R-:W-:Y:S05]  /*3b80*/  ENDCOLLECTIVE ;  /* 0x000000000000791b */ /* 0x003fea0003800000 */
.L_x_7564:
[----:B------:R-:W-:Y:S01]  /*3b90*/  HFMA2 R148, -RZ, RZ, 0, 9.5367431640625e-07 ;  /* 0x00000010ff947431 */ /* 0x000fe200000001ff */
[----:B------:R-:W-:-:S05]  /*3ba0*/  MOV R144, R145 ;  /* 0x0000009100907202 */ /* 0x000fca0000000f00 */
[----:B------:R-:W-:-:S05]  /*3bb0*/  FADD.FTZ R144, R119, R144 ;  /* 0x0000009077907221 */ /* 0x000fca0000010000 */
[----:B------:R-:W-:-:S07]  /*3bc0*/  MOV R147, R144 ;  /* 0x0000009000937202 */ /* 0x000fce0000000f00 */
[----:B------:R-:W-:Y:S05]  /*3bd0*/  WARPSYNC.COLLECTIVE R146, `(.L_x_7565) ;  /* 0x0000000092087348 */ /* 0x000fea0003c00000 */
[----:B------:R0:W1:Y:S02]  /*3be0*/  SHFL.BFLY P6, R145, R147, R148, R149 ;  /* 0x0c00009493917389 */ /* 0x00006400000c0095 */
[----:B01----:R-:W-:Y:S05]  /*3bf0*/  ENDCOLLECTIVE ;  /* 0x000000000000791b */ /* 0x003fea0003800000 */
.L_x_7565:
[----:B------:R-:W-:Y:S05]  /*3c00*/  BRA `(.L_x_7566) ;  /* 0xffffffec00447947 */ /* 0x000fea000383ffff */
.L_x_7567:
        /* <DEDUP_REMOVED lines=15> */
.L_x_37264:


//--------------------- .text._ZN10layer_norm13ln_fwd_kernelINS_13Kernel_traitsIf13__nv_bfloat16S2_S2_fjLj1024ELj1ELj4ELj1ELj16ENS_18Kernel_traits_baseILj1024EfS2_S2_S2_fjLj128EEEEELb0ELb1ELb0ELb1EEEvNS_9FwdParamsE --------------------------
	.section	.text._ZN10layer_norm13ln_fwd_kernelINS_13Kernel_traitsIf13__nv_bfloat16S2_S2_fjLj1024ELj1ELj4ELj1ELj16ENS_18Kernel_traits_baseILj1024EfS2_S2_S2_fjLj128EEEEELb0ELb1ELb0ELb1EEEvNS_9FwdParamsE,"ax",@progbits
	.align	128
        .global         _ZN10layer_norm13ln_fwd_kernelINS_13Kernel_traitsIf13__nv_bfloat16S2_S2_fjLj1024ELj1ELj4ELj1ELj16ENS_18Kernel_traits_baseILj1024EfS2_S2_S2_fjLj128EEEEELb0ELb1ELb0ELb1EEEvNS_9FwdParamsE
        .type           _ZN10layer_norm13ln_fwd_kernelINS_13Kernel_traitsIf13__nv_bfloat16S2_S2_fjLj1024ELj1ELj4ELj1ELj16ENS_18Kernel_traits_baseILj1024EfS2_S2_S2_fjLj128EEEEELb0ELb1ELb0ELb1EEEvNS_9FwdParamsE,@function
        .size           _ZN10layer_norm13ln_fwd_kernelINS_13Kernel_traitsIf13__nv_bfloat16S2_S2_fjLj1024ELj1ELj4ELj1ELj16ENS_18Kernel_traits_baseILj1024EfS2_S2_S2_fjLj128EEEEELb0ELb1ELb0ELb1EEEvNS_9FwdParamsE,(.L_x_37265 - _ZN10layer_norm13ln_fwd_kernelINS_13Kernel_traitsIf13__nv_bfloat16S2_S2_fjLj1024ELj1ELj4ELj1ELj16ENS_18Kernel_traits_baseILj1024EfS2_S2_S2_fjLj128EEEEELb0ELb1ELb0ELb1EEEvNS_9FwdParamsE)
        .other          _ZN10layer_norm13ln_fwd_kernelINS_13Kernel_traitsIf13__nv_bfloat16S2_S2_fjLj1024ELj1ELj4ELj1ELj16ENS_18Kernel_traits_baseILj1024EfS2_S2_S2_fjLj128EEEEELb0ELb1ELb0ELb1EEEvNS_9FwdParamsE,@"STO_CUDA_ENTRY STV_DEFAULT"
_ZN10layer_norm13ln_fwd_kernelINS_13Kernel_traitsIf13__nv_bfloat16S2_S2_fjLj1024ELj1ELj4ELj1ELj16ENS_18Kernel_traits_baseILj1024EfS2_S2_S2_fjLj128EEEEELb0ELb1ELb0ELb1EEEvNS_9FwdParamsE:
.text._ZN10layer_norm13ln_fwd_kernelINS_13Kernel_traitsIf13__nv_bfloat16S2_S2_fjLj1024ELj1ELj4ELj1ELj16ENS_18Kernel_traits_baseILj1024EfS2_S2_S2_fjLj128EEEEELb0ELb1ELb0ELb1EEEvNS_9FwdParamsE:
        /* <DEDUP_REMOVED lines=13> */
[----:B------:R-:W1:Y:S08]  /*00d0*/  LDC.64 R100, c[0x0][0x438] ;  /* 0x00010e00ff647b82 */ /* 0x000e700000000a00 */
[----:B------:R-:W2:Y:S01]  /*00e0*/  LDC.64 R102, c[0x0][0x3e8] ;  /* 0x0000fa00ff667b82 */ /* 0x000ea20000000a00 */
[----:B0-----:R-:W-:-:S05]  /*00f0*/  IMAD.WIDE.U32 R4, R3, 0x20, R4 ;  /* 0x0000002003047825 */ /* 0x001fca00078e0004 */
[----:B------:R0:W5:Y:S01]  /*0100*/  LDG.E.128 R96, desc[UR6][R4.64] ;  /* 0x0000000604607981 */ /* 0x000162000c1e1d00 */
[----:B-1----:R-:W-:-:S03]  /*0110*/  IMAD.WIDE.U32 R100, R3, 0x20, R100 ;  /* 0x0000002003647825 */ /* 0x002fc600078e0064 */
[----:B------:R0:W5:Y:S04]  /*0120*/  LDG.E.128 R92, desc[UR6][R4.64+0x10] ;  /* 0x00001006045c7981 */ /* 0x000168000c1e1d00 */
[----:B------:R0:W5:Y:S01]  /*0130*/  LDG.E.128 R88, desc[UR6][R4.64+0x400] ;  /* 0x0004000604587981 */ /* 0x000162000c1e1d00 */
[----:B--2---:R-:W-:-:S03]  /*0140*/  IMAD.WIDE.U32 R102, R3, 0x20, R102 ;  /* 0x0000002003667825 */ /* 0x004fc600078e0066 */
        /* <DEDUP_REMOVED lines=22> */
.L_x_7568:
[----:B------:R-:W0:Y:S08]  /*02b0*/  LDC.64 R4, c[0x0][0x3d0] ;  /* 0x0000f400ff047b82 */ /* 0x000e300000000a00 */
[----:B------:R-:W1:Y:S01]  /*02c0*/  LDC.64 R6, c[0x0][0x3e8] ;  /* 0x0000fa00ff067b82 */ /* 0x000e620000000a00 */
        /* <DEDUP_REMOVED lines=9> */
[----:B------:R-:W-:Y:S01]  /*0360*/  CS2R R56, SRZ ;  /* 0x0000000000387805 */ /* 0x000fe2000001ff00 */
[C---:B0-----:R-:W-:Y:S01]  /*0370*/  IMAD.WIDE.U32 R36, R3.reuse, 0x20, R4 ;  /* 0x0000002003247825 */ /* 0x041fe200078e0004 */
[----:B------:R-:W-:Y:S02]  /*0380*/  CS2R R62, SRZ ;  /* 0x00000000003e7805 */ /* 0x000fe4000001ff00 */
[----:B------:R-:W-:Y:S02]  /*0390*/  CS2R R60, SRZ ;  /* 0x00000000003c7805 */ /* 0x000fe4000001ff00 */
[----:B------:R-:W-:Y:S02]  /*03a0*/  CS2R R66, SRZ ;  /* 0x0000000000427805 */ /* 0x000fe4000001ff00 */
[----:B------:R-:W-:Y:S01]  /*03b0*/  CS2R R64, SRZ ;  /* 0x0000000000407805 */ /* 0x000fe2000001ff00 */
[----:B------:R-:W5:Y:S01]  /*03c0*/  LDG.E.128 R96, desc[UR6][R36.64] ;  /* 0x0000000624607981 */ /* 0x000f62000c1e1d00 */
[----:B-1----:R-:W-:-:S03]  /*03d0*/  IMAD.WIDE.U32 R44, R3, 0x20, R6 ;  /* 0x00000020032c7825 */ /* 0x002fc600078e0006 */
[----:B------:R-:W5:Y:S04]  /*03e0*/  LDG.E.128 R92, desc[UR6][R36.64+0x10] ;  /* 0x00001006245c7981 */ /* 0x000f68000c1e1d00 */
[----:B------:R-:W5:Y:S04]  /*03f0*/  LDG.E.128 R88, desc[UR6][R36.64+0x400] ;  /* 0x0004000624587981 */ /* 0x000f68000c1e1d00 */
[----:B------:R-:W5:Y:S04]  /*0400*/  LDG.E.128 R84, desc[UR6][R36.64+0x410] ;  /* 0x0004100624547981 */ /* 0x000f68000c1e1d00 */
[----:B------:R-:W5:Y:S04]  /*0410*/  LDG.E.128 R80, desc[UR6][R36.64+0x800] ;  /* 0x0008000624507981 */ /* 0x000f68000c1e1d00 */
[----:B------:R-:W5:Y:S04]  /*0420*/  LDG.E.128 R76, desc[UR6][R36.64+0x810] ;  /* 0x00081006244c7981 */ /* 0x000f68000c1e1d00 */
[----:B------:R-:W5:Y:S04]  /*0430*/  LDG.E.128 R72, desc[UR6][R36.64+0xc00] ;  /* 0x000c000624487981 */ /* 0x000f68000c1e1d00 */
[----:B------:R0:W5:Y:S04]  /*0440*/  LDG.E.128 R68, desc[UR6][R36.64+0xc10] ;  /* 0x000c100624447981 */ /* 0x000168000c1e1d00 */
[----:B------:R-:W5:Y:S04]  /*0450*/  LDG.E.128 R32, desc[UR6][R44.64] ;  /* 0x000000062c207981 */ /* 0x000f68000c1e1d00 */
[----:B------:R-:W5:Y:S01]  /*0460*/  LDG.E.128 R28, desc[UR6][R44.64+0x10] ;  /* 0x000010062c1c7981 */ /* 0x000f62000c1e1d00 */
[----:B0-----:R-:W-:-:S03]  /*0470*/  CS2R R36, SRZ ;  /* 0x0000000000247805 */ /* 0x001fc6000001ff00 */
[----:B------:R-:W5:Y:S04]  /*0480*/  LDG.E.128 R24, desc[UR6][R44.64+0x400] ;  /* 0x000400062c187981 */ /* 0x000f68000c1e1d00 */
[----:B------:R-:W5:Y:S04]  /*0490*/  LDG.E.128 R20, desc[UR6][R44.64+0x410] ;  /* 0x000410062c147981 */ /* 0x000f68000c1e1d00 */
[----:B------:R-:W5:Y:S04]  /*04a0*/  LDG.E.128 R16, desc[UR6][R44.64+0x800] ;  /* 0x000800062c107981 */ /* 0x000f68000c1e1d00 */
[----:B------:R-:W5:Y:S04]  /*04b0*/  LDG.E.128 R12, desc[UR6][R44.64+0x810] ;  /* 0x000810062c0c7981 */ /* 0x000f68000c1e1d00 */
[----:B------:R-:W5:Y:S04]  /*04c0*/  LDG.E.128 R8, desc[UR6][R44.64+0xc00] ;  /* 0x000c00062c087981 */ /* 0x000f68000c1e1d00 */
[----:B------:R0:W5:Y:S02]  /*04d0*/  LDG.E.128 R4, desc[UR6][R44.64+0xc10] ;  /* 0x000c10062c047981 */ /* 0x000164000c1e1d00 */
[----:B0-----:R-:W-:-:S07]  /*04e0*/  CS2R R44, SRZ ;  /* 0x00000000002c7805 */ /* 0x001fce000001ff00 */
.L_x_7569:
[----:B------:R-:W1:Y:S02]  /*04f0*/  LDCU UR4, c[0x0][0x384] ;  /* 0x00007080ff0477ac */ /* 0x000e640008000800 */
[----:B-1----:R-:W-:-:S13]  /*0500*/  ISETP.GE.AND P0, PT, R2, UR4, PT ;  /* 0x0000000402007c0c */ /* 0x002fda000bf06270 */
[----:B------:R-:W-:Y:S05]  /*0510*/  @P0 EXIT ;  /* 0x000000000000094d */ /* 0x000fea0003800000 */
[----:B------:R-:W1:Y:S02]  /*0520*/  LDCU.64 UR4, c[0x0][0x3e0] ;  /* 0x00007c00ff0477ac */ /* 0x000e640008000a00 */
[----:B-1----:R-:W-:-:S04]  /*0530*/  UISETP.NE.U32.AND UP0, UPT, UR4, URZ, UPT ;  /* 0x000000ff0400728c */ /* 0x002fc8000bf05070 */
[----:B------:R-:W-:-:S09]  /*0540*/  UISETP.NE.AND.EX UP0, UPT, UR5, URZ, UPT, UP0 ;  /* 0x000000ff0500728c */ /* 0x000fd2000bf05300 */
[----:B------:R-:W-:Y:S05]  /*0550*/  BRA.U !UP0, `(.L_x_7570) ;  /* 0x0000002508cc7547 */ /* 0x000fea000b800000 */
[----:B------:R-:W1:Y:S01]  /*0560*/  LDCU.64 UR4, c[0x0][0x3a0] ;  /* 0x00007400ff0477ac */ /* 0x000e620008000a00 */
[----:B------:R-:W2:Y:S01]  /*0570*/  LDCU UR8, c[0x0][0x388] ;  /* 0x00007100ff0877ac */ /* 0x000ea20008000800 */
[----:B------:R-:W3:Y:S01]  /*0580*/  LDCU.U8 UR9, c[0x0][0x410] ;  /* 0x00008200ff0977ac */ /* 0x000ee20008000000 */
[----:B------:R-:W4:Y:S01]  /*0590*/  LDCU.64 UR10, c[0x0][0x3a0] ;  /* 0x00007400ff0a77ac */ /* 0x000f220008000a00 */
[----:B-1----:R-:W-:Y:S01]  /*05a0*/  UISETP.NE.U32.AND UP0, UPT, UR4, URZ, UPT ;  /* 0x000000ff0400728c */ /* 0x002fe2000bf05070 */
[----:B------:R-:W1:Y:S03]  /*05b0*/  LDCU UR4, c[0x0][0x448] ;  /* 0x00008900ff0477ac */ /* 0x000e660008000800 */
[----:B------:R-:W-:-:S06]  /*05c0*/  UISETP.NE.AND.EX UP0, UPT, UR5, URZ, UPT, UP0 ;  /* 0x000000ff0500728c */ /* 0x000fcc000bf05300 */
[----:B--234-:R-:W-:-:S13]  /*05d0*/  PLOP3.LUT P1, PT, PT, PT, UP0, 0x80, 0x8 ;  /* 0x000000000008781c */ /* 0x01cfda0003f2f008 */
.L_x_7581:
[----:B---3--:R-:W2:Y:S01]  /*05e0*/  LDC.64 R108, c[0x0][0x3e0] ;  /* 0x0000f800ff6c7b82 */ /* 0x008ea20000000a00 */
[----:B------:R-:W-:-:S05]  /*05f0*/  IMAD R0, R2, UR8, RZ ;  /* 0x0000000802007c24 */ /* 0x000fca000f8e02ff */
[----:B------:R-:W-:Y:S02]  /*0600*/  SHF.R.S32.HI R105, RZ, 0x1f, R0 ;  /* 0x0000001fff697819 */ /* 0x000fe40000011400 */
[----:B------:R-:W3:Y:S02]  /*0610*/  LDC.64 R114, c[0x0][0x390] ;  /* 0x0000e400ff727b82 */ /* 0x000ee40000000a00 */
[----:B------:R-:W-:-:S04]  /*0620*/  LEA.HI R0, R105, R0, RZ, 0x3 ;  /* 0x0000000069007211 */ /* 0x000fc800078f18ff */
[----:B------:R-:W-:Y:S01]  /*0630*/  LEA.HI.SX32 R127, R0, R3, 0x1d ;  /* 0x00000003007f7211 */ /* 0x000fe200078feaff */
[----:B--2---:R-:W-:-:S05]  /*0640*/  IMAD.WIDE R108, R2, 0x2, R108 ;  /* 0x00000002026c7825 */ /* 0x004fca00078e026c */
[----:B------:R-:W2:Y:S01]  /*0650*/  LDG.E.U16 R0, desc[UR6][R108.64] ;  /* 0x000000066c007981 */ /* 0x000ea2000c1e1500 */
[----:B---3--:R-:W-:-:S06]  /*0660*/  IMAD.WIDE.U32 R104, R127, 0x10, R114 ;  /* 0x000000107f687825 */ /* 0x008fcc00078e0072 */
[----:B-----5:R-:W5:Y:S01]  /*0670*/  LDG.E.128 R104, desc[UR6][R104.64] ;  /* 0x0000000668687981 */ /* 0x020f62000c1e1d00 */
[----:B------:R-:W-:Y:S01]  /*0680*/  BSSY.RECONVERGENT B0, `(.L_x_7571) ;  /* 0x0000053000007945 */ /* 0x000fe20003800200 */
[----:B--2---:R-:W-:-:S03]  /*0690*/  SHF.L.U32 R0, R0, 0x10, RZ ;  /* 0x0000001000007819 */ /* 0x004fc600000006ff */
[----:B------:R-:W-:Y:S05]  /*06a0*/  @!P1 BRA `(.L_x_7572) ;  /* 0x0000000000c09947 */ /* 0x000fea0003800000 */
[----:B0-----:R-:W0:Y:S02]  /*06b0*/  LDC.64 R100, c[0x0][0x3a0] ;  /* 0x0000e800ff647b82 */ /* 0x001e240000000a00 */
[----:B0-----:R-:W-:-:S06]  /*06c0*/  IMAD.WIDE.U32 R100, R127, 0x10, R100 ;  /* 0x000000107f647825 */ /* 0x001fcc00078e0064 */
[----:B------:R-:W2:Y:S01]  /*06d0*/  LDG.E.128 R100, desc[UR6][R100.64] ;  /* 0x0000000664647981 */ /* 0x000ea2000c1e1d00 */
[C---:B-----5:R-:W-:Y:S02]  /*06e0*/  SHF.L.U32 R109, R104.reuse, 0x10, RZ ;  /* 0x00000010686d7819 */ /* 0x060fe400000006ff */
[----:B------:R-:W-:Y:S02]  /*06f0*/  PRMT R108, R104, 0x7632, R108 ;  /* 0x00007632686c7816 */ /* 0x000fe4000000006c */
[C---:B------:R-:W-:Y:S01]  /*0700*/  PRMT R112, R107.reuse, 0x7632, R112 ;  /* 0x000076326b707816 */ /* 0x040fe20000000070 */
[C---:B------:R-:W-:Y:S01]  /*0710*/  FMUL.FTZ R109, R0.reuse, R109 ;  /* 0x0000006d006d7220 */ /* 0x040fe20000410000 */
[----:B------:R-:W-:Y:S02]  /*0720*/  SHF.L.U32 R107, R107, 0x10, RZ ;  /* 0x000000106b6b7819 */ /* 0x000fe400000006ff */
[C---:B------:R-:W-:Y:S02]  /*0730*/  PRMT R110, R105.reuse, 0x7632, R110 ;  /* 0x00007632696e7816 */ /* 0x040fe4000000006e */
[----:B------:R-:W-:Y:S01]  /*0740*/  SHF.L.U32 R105, R105, 0x10, RZ ;  /* 0x0000001069697819 */ /* 0x000fe200000006ff */
[----:B------:R-:W-:Y:S01]  /*0750*/  FMUL.FTZ R121, R0, R107 ;  /* 0x0000006b00797220 */ /* 0x000fe20000410000 */
[----:B------:R-:W-:-:S02]  /*0760*/  PRMT R111, R106, 0x7632, R111 ;  /* 0x000076326a6f7816 */ /* 0x000fc4000000006f */
[----:B------:R-:W-:Y:S01]  /*0770*/  SHF.L.U32 R113, R106, 0x10, RZ ;  /* 0x000000106a717819 */ /* 0x000fe200000006ff */
[----:B------:R-:W-:Y:S01]  /*0780*/  FMUL.FTZ R105, R0, R105 ;  /* 0x0000006900697220 */ /* 0x000fe20000410000 */
[----:B------:R-:W-:Y:S02]  /*0790*/  SHF.L.U32 R107, R110, 0x10, RZ ;  /* 0x000000106e6b7819 */ /* 0x000fe400000006ff */
[----:B------:R-:W-:Y:S01]  /*07a0*/  SHF.L.U32 R111, R111, 0x10, RZ ;  /* 0x000000106f6f7819 */ /* 0x000fe200000006ff */
[C---:B------:R-:W-:Y:S02]  /*07b0*/  FMUL.FTZ R113, R0.reuse, R113 ;  /* 0x0000007100717220 */ /* 0x040fe40000410000 */
[----:B------:R-:W-:Y:S01]  /*07c0*/  FMUL.FTZ R118, R0, R107 ;  /* 0x0000006b00767220 */ /* 0x000fe20000410000 */
[----:B--2---:R-:W-:Y:S02]  /*07d0*/  SHF.L.U32 R104, R100, 0x10, RZ ;  /* 0x0000001064687819 */ /* 0x004fe400000006ff */
[----:B------:R-:W-:-:S02]  /*07e0*/  SHF.L.U32 R106, R101, 0x10, RZ ;  /* 0x00000010656a7819 */ /* 0x000fc400000006ff */
[----:B------:R-:W-:Y:S01]  /*07f0*/  PRMT R107, R102, 0x7632, R107 ;  /* 0x00007632666b7816 */ /* 0x000fe2000000006b */
[----:B------:R-:W-:Y:S01]  /*0800*/  FFMA.FTZ R125, R109, R32, R104 ;  /* 0x000000206d7d7223 */ /* 0x000fe20000010068 */
[----:B------:R-:W-:Y:S01]  /*0810*/  SHF.L.U32 R109, R112, 0x10, RZ ;  /* 0x00000010706d7819 */ /* 0x000fe200000006ff */
[----:B------:R-:W-:Y:S01]  /*0820*/  FFMA.FTZ R123, R105, R34, R106 ;  /* 0x00000022697b7223 */ /* 0x000fe2000001006a */
[C---:B------:R-:W-:Y:S02]  /*0830*/  SHF.L.U32 R104, R103.reuse, 0x10, RZ ;  /* 0x0000001067687819 */ /* 0x040fe400000006ff */
[----:B------:R-:W-:Y:S01]  /*0840*/  SHF.L.U32 R105, R108, 0x10, RZ ;  /* 0x000000106c697819 */ /* 0x000fe200000006ff */
[C---:B------:R-:W-:Y:S01]  /*0850*/  FMUL.FTZ R120, R0.reuse, R109 ;  /* 0x0000006d00787220 */ /* 0x040fe20000410000 */
[----:B------:R-:W-:Y:S01]  /*0860*/  PRMT R109, R103, 0x7632, R109 ;  /* 0x00007632676d7816 */ /* 0x000fe2000000006d */
[----:B------:R-:W-:Y:S01]  /*0870*/  FFMA.FTZ R121, R121, R30, R104 ;  /* 0x0000001e79797223 */ /* 0x000fe20000010068 */
[----:B------:R-:W-:Y:S01]  /*0880*/  PRMT R106, R101, 0x7632, R106 ;  /* 0x00007632656a7816 */ /* 0x000fe2000000006a */
[----:B------:R-:W-:Y:S01]  /*0890*/  FMUL.FTZ R108, R0, R111 ;  /* 0x0000006f006c7220 */ /* 0x000fe20000410000 */
        /* <DEDUP_REMOVED lines=8> */
[----:B------:R-:W-:Y:S01]  /*0920*/  SHF.L.U32 R107, R104, 0x10, RZ ;  /* 0x00000010686b7819 */ /* 0x000fe200000006ff */
[----:B------:R-:W-:Y:S02]  /*0930*/  FFMA.FTZ R122, R113, R28, R122 ;  /* 0x0000001c717a7223 */ /* 0x000fe4000001007a */
[----:B------:R-:W-:Y:S02]  /*0940*/  FFMA.FTZ R118, R118, R35, R109 ;  /* 0x0000002376767223 */ /* 0x000fe4000001006d */
[----:B------:R-:W-:Y:S01]  /*0950*/  FFMA.FTZ R116, R116, R33, R107 ;  /* 0x0000002174747223 */ /* 0x000fe2000001006b */
[----:B------:R-:W-:-:S02]  /*0960*/  F2FP.BF16.F32.PACK_AB R107, R120, R121 ;  /* 0x00000079786b723e */ /* 0x000fc400000010ff */
[----:B------:R-:W-:Y:S02]  /*0970*/  F2FP.BF16.F32.PACK_AB R106, R119, R122 ;  /* 0x0000007a776a723e */ /* 0x000fe400000010ff */
[----:B------:R-:W-:Y:S02]  /*0980*/  F2FP.BF16.F32.PACK_AB R105, R118, R123 ;  /* 0x0000007b7669723e */ /* 0x000fe400000010ff */
[----:B------:R-:W-:Y:S01]  /*0990*/  F2FP.BF16.F32.PACK_AB R104, R116, R125 ;  /* 0x0000007d7468723e */ /* 0x000fe200000010ff */
[----:B------:R-:W-:Y:S06]  /*09a0*/  BRA `(.L_x_7573) ;  /* 0x0000000000807947 */ /* 0x000fec0003800000 */
.L_x_7572:
[C---:B-----5:R-:W-:Y:S02]  /*09b0*/  PRMT R108, R104.reuse, 0x7632, R108 ;  /* 0x00007632686c7816 */ /* 0x060fe4000000006c */
[----:B------:R-:W-:Y:S02]  /*09c0*/  SHF.L.U32 R109, R104, 0x10, RZ ;  /* 0x00000010686d7819 */ /* 0x000fe400000006ff */
[C---:B------:R-:W-:Y:S02]  /*09d0*/  PRMT R110, R106.reuse, 0x7632, R110 ;  /* 0x000076326a6e7816 */ /* 0x040fe4000000006e */
[----:B------:R-:W-:Y:S01]  /*09e0*/  SHF.L.U32 R113, R106, 0x10, RZ ;  /* 0x000000106a717819 */ /* 0x000fe200000006ff */
[C---:B------:R-:W-:Y:S01]  /*09f0*/  FMUL.FTZ R109, R0.reuse, R109 ;  /* 0x0000006d006d7220 */ /* 0x040fe20000410000 */
[----:B------:R-:W-:Y:S02]  /*0a00*/  PRMT R104, R105, 0x7632, R104 ;  /* 0x0000763269687816 */ /* 0x000fe40000000068 */
        /* <DEDUP_REMOVED lines=22> */
[----:B------:R-:W-:-:S02]  /*0b70*/  F2FP.BF16.F32.PACK_AB R104, R116, R125 ;  /* 0x0000007d7468723e */ /* 0x000fc400000010ff */
[----:B------:R-:W-:Y:S02]  /*0b80*/  F2FP.BF16.F32.PACK_AB R106, R119, R122 ;  /* 0x0000007a776a723e */ /* 0x000fe400000010ff */
[----:B------:R-:W-:Y:S02]  /*0b90*/  F2FP.BF16.F32.PACK_AB R107, R120, R121 ;  /* 0x00000079786b723e */ /* 0x000fe400000010ff */
[----:B------:R-:W-:-:S07]  /*0ba0*/  F2FP.BF16.F32.PACK_AB R105, R118, R123 ;  /* 0x0000007b7669723e */ /* 0x000fce00000010ff */
.L_x_7573:
[----:B-1----:R-:W-:Y:S05]  /*0bb0*/  BSYNC.RECONVERGENT B0 ;  /* 0x0000000000007941 */ /* 0x002fea0003800200 */
.L_x_7571:
[----:B------:R-:W-:Y:S01]  /*0bc0*/  UISETP.NE.U32.AND UP0, UPT, UR10, URZ, UPT ;  /* 0x000000ff0a00728c */ /* 0x000fe2000bf05070 */
[----:B------:R-:W1:Y:S01]  /*0bd0*/  LDC.64 R112, c[0x0][0x3a8] ;  /* 0x0000ea00ff707b82 */ /* 0x000e620000000a00 */
[----:B------:R-:W-:Y:S02]  /*0be0*/  IADD3 R117, PT, PT, R127, 0x20, RZ ;  /* 0x000000207f757810 */ /* 0x000fe40007ffe0ff */
[----:B------:R-:W-:-:S03]  /*0bf0*/  UISETP.NE.AND.EX UP0, UPT, UR11, URZ, UPT, UP0 ;  /* 0x000000ff0b00728c */ /* 0x000fc6000bf05300 */
[----:B------:R-:W-:-:S03]  /*0c00*/  IMAD.WIDE.U32 R108, R117, 0x10, R114 ;  /* 0x00000010756c7825 */ /* 0x000fc600078e0072 */
[----:B------:R-:W-:-:S13]  /*0c10*/  PLOP3.LUT P1, PT, PT, PT, UP0, 0x80, 0x8 ;  /* 0x000000000008781c */ /* 0x000fda0003f2f008 */
[----:B------:R-:W2:Y:S01]  /*0c20*/  @P1 LDC.64 R130, c[0x0][0x3a0] ;  /* 0x0000e800ff821b82 */ /* 0x000ea20000000a00 */
[----:B-1----:R-:W-:-:S05]  /*0c30*/  IMAD.WIDE.U32 R128, R127, 0x10, R112 ;  /* 0x000000107f807825 */ /* 0x002fca00078e0070 */
[----:B------:R1:W-:Y:S04]  /*0c40*/  STG.E.128 desc[UR6][R128.64], R104 ;  /* 0x0000006880007986 */ /* 0x0003e8000c101d06 */
[----:B------:R-:W5:Y:S01]  /*0c50*/  LDG.E.128 R108, desc[UR6][R108.64] ;  /* 0x000000066c6c7981 */ /* 0x000f62000c1e1d00 */
[----:B--2---:R-:W-:-:S05]  /*0c60*/  @P1 IMAD.WIDE.U32 R130, R117, 0x10, R130 ;  /* 0x0000001075821825 */ /* 0x004fca00078e0082 */
[----:B0-----:R1:W5:Y:S01]  /*0c70*/  @P1 LDG.E.128 R100, desc[UR6][R130.64] ;  /* 0x0000000682641981 */ /* 0x001362000c1e1d00 */
[----:B------:R-:W-:Y:S05]  /*0c80*/  @!P1 BRA `(.L_x_7574) ;  /* 0x0000000000b49947 */ /* 0x000fea0003800000 */
[C---:B-1---5:R-:W-:Y:S02]  /*0c90*/  PRMT R104, R108.reuse, 0x7632, R104 ;  /* 0x000076326c687816 */ /* 0x062fe40000000068 */
[----:B------:R-:W-:Y:S02]  /*0ca0*/  SHF.L.U32 R105, R108, 0x10, RZ ;  /* 0x000000106c697819 */ /* 0x000fe400000006ff */
[C---:B------:R-:W-:Y:S02]  /*0cb0*/  PRMT R108, R109.reuse, 0x7632, R108 ;  /* 0x000076326d6c7816 */ /* 0x040fe4000000006c */
[----:B------:R-:W-:Y:S01]  /*0cc0*/  SHF.L.U32 R109, R109, 0x10, RZ ;  /* 0x000000106d6d7819 */ /* 0x000fe200000006ff */
[----:B------:R-:W-:Y:S01]  /*0cd0*/  FMUL.FTZ R105, R0, R105 ;  /* 0x0000006900697220 */ /* 0x000fe20000410000 */
[C---:B------:R-:W-:Y:S02]  /*0ce0*/  SHF.L.U32 R107, R110.reuse, 0x10, RZ ;  /* 0x000000106e6b7819 */ /* 0x040fe400000006ff */
[----:B------:R-:W-:Y:S01]  /*0cf0*/  PRMT R124, R110, 0x7632, R124 ;  /* 0x000076326e7c7816 */ /* 0x000fe2000000007c */
[C---:B------:R-:W-:Y:S01]  /*0d00*/  FMUL.FTZ R109, R0.reuse, R109 ;  /* 0x0000006d006d7220 */ /* 0x040fe20000410000 */
[C---:B------:R-:W-:Y:S01]  /*0d10*/  PRMT R128, R111.reuse, 0x7632, R128 ;  /* 0x000076326f807816 */ /* 0x040fe20000000080 */
[----:B------:R-:W-:Y:S01]  /*0d20*/  FMUL.FTZ R107, R0, R107 ;  /* 0x0000006b006b7220 */ /* 0x000fe20000410000 */
[----:B------:R-:W-:-:S02]  /*0d30*/  SHF.L.U32 R111, R111, 0x10, RZ ;  /* 0x000000106f6f7819 */ /* 0x000fc400000006ff */
[----:B------:R-:W-:Y:S02]  /*0d40*/  SHF.L.U32 R106, R100, 0x10, RZ ;  /* 0x00000010646a7819 */ /* 0x000fe400000006ff */
        /* <DEDUP_REMOVED lines=24> */
[----:B------:R-:W-:-:S02]  /*0ed0*/  FMUL.FTZ R126, R0, R109 ;  /* 0x0000006d007e7220 */ /* 0x000fc40000410000 */
[----:B------:R-:W-:Y:S01]  /*0ee0*/  FFMA.FTZ R130, R130, R21, R131 ;  /* 0x0000001582827223 */ /* 0x000fe20000010083 */
[----:B------:R-:W-:Y:S01]  /*0ef0*/  F2FP.BF16.F32.PACK_AB R104, R124, R139 ;  /* 0x0000008b7c68723e */ /* 0x000fe200000010ff */
[----:B------:R-:W-:Y:S01]  /*0f00*/  FFMA.FTZ R132, R132, R23, R143 ;  /* 0x0000001784847223 */ /* 0x000fe2000001008f */
[----:B------:R-:W-:Y:S02]  /*0f10*/  FFMA.FTZ R126, R126, R27, R111 ;  /* 0x0000001b7e7e7223 */ /* 0x000fe4000001006f */
[----:B------:R-:W-:Y:S02]  /*0f20*/  F2FP.BF16.F32.PACK_AB R106, R130, R135 ;  /* 0x00000087826a723e */ /* 0x000fe400000010ff */
[----:B------:R-:W-:Y:S02]  /*0f30*/  F2FP.BF16.F32.PACK_AB R107, R132, R133 ;  /* 0x00000085846b723e */ /* 0x000fe400000010ff */
[----:B------:R-:W-:Y:S01]  /*0f40*/  F2FP.BF16.F32.PACK_AB R105, R126, R137 ;  /* 0x000000897e69723e */ /* 0x000fe200000010ff */
[----:B------:R-:W-:Y:S06]  /*0f50*/  BRA `(.L_x_7575) ;  /* 0x0000000000807947 */ /* 0x000fec0003800000 */
.L_x_7574:
[C---:B-1---5:R-:W-:Y:S02]  /*0f60*/  PRMT R104, R108.reuse, 0x7632, R104 ;  /* 0x000076326c687816 */ /* 0x062fe40000000068 */
[----:B------:R-:W-:Y:S02]  /*0f70*/  SHF.L.U32 R105, R108, 0x10, RZ ;  /* 0x000000106c697819 */ /* 0x000fe400000006ff */
[C---:B------:R-:W-:Y:S02]  /*0f80*/  PRMT R108, R110.reuse, 0x7632, R108 ;  /* 0x000076326e6c7816 */ /* 0x040fe4000000006c */
[----:B------:R-:W-:Y:S01]  /*0f90*/  SHF.L.U32 R129, R110, 0x10, RZ ;  /* 0x000000106e817819 */ /* 0x000fe200000006ff */
[C---:B------:R-:W-:Y:S01]  /*0fa0*/  FMUL.FTZ R105, R0.reuse, R105 ;  /* 0x0000006900697220 */ /* 0x040fe20000410000 */
[----:B------:R-:W-:Y:S02]  /*0fb0*/  PRMT R106, R109, 0x7632, R106 ;  /* 0x000076326d6a7816 */ /* 0x000fe4000000006a */
[C---:B------:R-:W-:Y:S01]  /*0fc0*/  PRMT R110, R111.reuse, 0x7632, R110 ;  /* 0x000076326f6e7816 */ /* 0x040fe2000000006e */
[----:B------:R-:W-:Y:S01]  /*0fd0*/  FMUL.FTZ R129, R0, R129 ;  /* 0x0000008100817220 */ /* 0x000fe20000410000 */
        /* <DEDUP_REMOVED lines=12> */
[C---:B------:R-:W-:Y:S01]  /*10a0*/  FMUL.FTZ R130, R0.reuse, R131 ;  /* 0x0000008300827220 */ /* 0x040fe20000410000 */
        /* <DEDUP_REMOVED lines=11> */
.L_x_7575:
        /* <DEDUP_REMOVED lines=9> */
[C---:B-1---5:R-:W-:Y:S02]  /*11f0*/  PRMT R106, R109.reuse, 0x7632, R106 ;  /* 0x000076326d6a7816 */ /* 0x062fe4000000006a */
        /* <DEDUP_REMOVED lines=8> */
[----:B------:R-:W-:-:S02]  /*1280*/  PRMT R129, R111, 0x7632, R129 ;  /* 0x000076326f817816 */ /* 0x000fc40000000081 */
[----:B------:R-:W-:Y:S02]  /*1290*/  SHF.L.U32 R111, R111, 0x10, RZ ;  /* 0x000000106f6f7819 */ /* 0x000fe400000006ff */
[----:B------:R-:W-:Y:S02]  /*12a0*/  SHF.L.U32 R108, R100, 0x10, RZ ;  /* 0x00000010646c7819 */ /* 0x000fe400000006ff */
        /* <DEDUP_REMOVED lines=8> */
[----:B------:R-:W-:Y:S01]  /*1330*/  PRMT R105, R100, 0x7632, R105 ;  /* 0x0000763264697816 */ /* 0x000fe20000000069 */
[----:B------:R-:W-:Y:S01]  /*1340*/  FFMA.FTZ R145, R111, R14, R136 ;  /* 0x0000000e6f917223 */ /* 0x000fe20000010088 */
[----:B------:R-:W-:Y:S01]  /*1350*/  PRMT R108, R101, 0x7632, R108 ;  /* 0x00007632656c7816 */ /* 0x000fe2000000006c */
[----:B------:R-:W-:Y:S01]  /*1360*/  FMUL.FTZ R142, R0, R143 ;  /* 0x0000008f008e7220 */ /* 0x000fe20000410000 */
[----:B------:R-:W-:-:S02]  /*1370*/  PRMT R110, R102, 0x7632, R110 ;  /* 0x00007632666e7816 */ /* 0x000fc4000000006e */
[----:B------:R-:W-:Y:S02]  /*1380*/  PRMT R134, R103, 0x7632, R134 ;  /* 0x0000763267867816 */ /* 0x000fe40000000086 */
        /* <DEDUP_REMOVED lines=8> */
[----:B------:R-:W-:Y:S01]  /*1410*/  SHF.L.U32 R153, R134, 0x10, RZ ;  /* 0x0000001086997819 */ /* 0x000fe200000006ff */
[----:B------:R-:W-:Y:S01]  /*1420*/  FMUL.FTZ R134, R0, R107 ;  /* 0x0000006b00867220 */ /* 0x000fe20000410000 */
[----:B------:R-:W-:Y:S01]  /*1430*/  FFMA.FTZ R136, R136, R19, R111 ;  /* 0x0000001388887223 */ /* 0x000fe2000001006f */
[----:B------:R-:W-:Y:S02]  /*1440*/  FFMA.FTZ R138, R138, R13, R141 ;  /* 0x0000000d8a8a7223 */ /* 0x000fe4000001008d */
[----:B------:R-:W-:Y:S01]  /*1450*/  FFMA.FTZ R142, R142, R15, R153 ;  /* 0x0000000f8e8e7223 */ /* 0x000fe20000010099 */
[----:B------:R-:W-:Y:S01]  /*1460*/  FFMA.FTZ R134, R134, R17, R105 ;  /* 0x0000001186867223 */ /* 0x000fe20000010069 */
[----:B------:R-:W-:Y:S02]  /*1470*/  F2FP.BF16.F32.PACK_AB R105, R136, R149 ;  /* 0x000000958869723e */ /* 0x000fe400000010ff */
[----:B------:R-:W-:Y:S02]  /*1480*/  F2FP.BF16.F32.PACK_AB R106, R138, R147 ;  /* 0x000000938a6a723e */ /* 0x000fe400000010ff */
[----:B------:R-:W-:-:S02]  /*1490*/  F2FP.BF16.F32.PACK_AB R107, R142, R145 ;  /* 0x000000918e6b723e */ /* 0x000fc400000010ff */
[----:B------:R-:W-:Y:S01]  /*14a0*/  F2FP.BF16.F32.PACK_AB R104, R134, R151 ;  /* 0x000000978668723e */ /* 0x000fe200000010ff */
[----:B------:R-:W-:Y:S06]  /*14b0*/  BRA `(.L_x_7577) ;  /* 0x0000000000807947 */ /* 0x000fec0003800000 */
.L_x_7576:
        /* <DEDUP_REMOVED lines=32> */
.L_x_7577:
        /* <DEDUP_REMOVED lines=22> */
[----:B------:R-:W-:Y:S01]  /*1820*/  PRMT R115, R111, 0x7632, R115 ;  /* 0x000076326f737816 */ /* 0x000fe20000000073 */
[----:B------:R-:W-:Y:S01]  /*1830*/  FFMA.FTZ R110, R105, R8, R110 ;  /* 0x00000008696e7223 */ /* 0x000fe2000001006e */
[----:B------:R-:W-:Y:S01]  /*1840*/  SHF.L.U32 R129, R111, 0x10, RZ ;  /* 0x000000106f817819 */ /* 0x000fe200000006ff */
[----:B------:R-:W-:Y:S01]  /*1850*/  FFMA.FTZ R109, R107, R4, R128 ;  /* 0x000000046b6d7223 */ /* 0x000fe20000010080 */
[----:B------:R-:W-:Y:S02]  /*1860*/  SHF.L.U32 R111, R114, 0x10, RZ ;  /* 0x00000010726f7819 */ /* 0x000fe400000006ff */
[----:B------:R-:W-:Y:S01]  /*1870*/  SHF.L.U32 R105, R104, 0x10, RZ ;  /* 0x0000001068697819 */ /* 0x000fe200000006ff */
[----:B------:R-:W-:Y:S01]  /*1880*/  FMUL.FTZ R129, R0, R129 ;  /* 0x0000008100817220 */ /* 0x000fe20000410000 */
[----:B------:R-:W-:Y:S01]  /*1890*/  SHF.L.U32 R107, R106, 0x10, RZ ;  /* 0x000000106a6b7819 */ /* 0x000fe200000006ff */
[C---:B------:R-:W-:Y:S01]  /*18a0*/  FMUL.FTZ R128, R0.reuse, R111 ;  /* 0x0000006f00807220 */ /* 0x040fe20000410000 */
[----:B------:R-:W-:Y:S01]  /*18b0*/  SHF.L.U32 R115, R115, 0x10, RZ ;  /* 0x0000001073737819 */ /* 0x000fe200000006ff */
[C---:B------:R-:W-:Y:S01]  /*18c0*/  FMUL.FTZ R104, R0.reuse, R105 ;  /* 0x0000006900687220 */ /* 0x040fe20000410000 */
[----:B------:R-:W-:Y:S01]  /*18d0*/  PRMT R111, R103, 0x7632, R111 ;  /* 0x00007632676f7816 */ /* 0x000fe2000000006f */
[----:B------:R-:W-:Y:S01]  /*18e0*/  FMUL.FTZ R106, R0, R107 ;  /* 0x0000006b006a7220 */ /* 0x000fe20000410000 */
[----:B------:R-:W-:Y:S01]  /*18f0*/  PRMT R107, R102, 0x7632, R107 ;  /* 0x00007632666b7816 */ /* 0x000fe2000000006b */
[----:B------:R-:W-:Y:S01]  /*1900*/  FMUL.FTZ R114, R0, R115 ;  /* 0x0000007300727220 */ /* 0x000fe20000410000 */
[----:B------:R-:W-:-:S02]  /*1910*/  PRMT R0, R100, 0x7632, R0 ;  /* 0x0000763264007816 */ /* 0x000fc40000000000 */
[----:B------:R-:W-:Y:S02]  /*1920*/  PRMT R105, R101, 0x7632, R105 ;  /* 0x0000763265697816 */ /* 0x000fe40000000069 */
[----:B------:R-:W-:Y:S02]  /*1930*/  SHF.L.U32 R115, R111, 0x10, RZ ;  /* 0x000000106f737819 */ /* 0x000fe400000006ff */
[----:B------:R-:W-:Y:S02]  /*1940*/  SHF.L.U32 R140, R103, 0x10, RZ ;  /* 0x00000010678c7819 */ /* 0x000fe400000006ff */
[----:B------:R-:W-:Y:S01]  /*1950*/  SHF.L.U32 R107, R107, 0x10, RZ ;  /* 0x000000106b6b7819 */ /* 0x000fe200000006ff */
[----:B------:R-:W-:Y:S01]  /*1960*/  FFMA.FTZ R114, R114, R7, R115 ;  /* 0x0000000772727223 */ /* 0x000fe20000010073 */
        /* <DEDUP_REMOVED lines=11> */
.L_x_7578:
[C---:B-1---5:R-:W-:Y:S02]  /*1a20*/  PRMT R104, R108.reuse, 0x7632, R104 ;  /* 0x000076326c687816 */ /* 0x062fe40000000068 */
[----:B------:R-:W-:Y:S02]  /*1a30*/  SHF.L.U32 R105, R108, 0x10, RZ ;  /* 0x000000106c697819 */ /* 0x000fe400000006ff */
[----:B------:R-:W-:Y:S02]  /*1a40*/  PRMT R106, R109, 0x7632, R106 ;  /* 0x000076326d6a7816 */ /* 0x000fe4000000006a */
[----:B------:R-:W-:Y:S01]  /*1a50*/  PRMT R108, R110, 0x7632, R108 ;  /* 0x000076326e6c7816 */ /* 0x000fe2000000006c */
[----:B------:R-:W-:Y:S01]  /*1a60*/  FMUL.FTZ R105, R0, R105 ;  /* 0x0000006900697220 */ /* 0x000fe20000410000 */
[----:B------:R-:W-:Y:S02]  /*1a70*/  SHF.L.U32 R115, R110, 0x10, RZ ;  /* 0x000000106e737819 */ /* 0x000fe400000006ff */
        /* <DEDUP_REMOVED lines=26> */
.L_x_7579:
        /* <DEDUP_REMOVED lines=123> */
.L_x_7604:
[----:B------:R-:W-:Y:S01]  /*23d0*/  FMUL.FTZ R104, R113, R113 ;  /* 0x0000007171687220 */ /* 0x000fe20000410000 */
[----:B------:R-:W-:Y:S01]  /*23e0*/  ISETP.NE.AND P0, PT, RZ, UR9, PT ;  /* 0x00000009ff007c0c */ /* 0x000fe2000bf05270 */
[----:B-1----:R-:W-:Y:S01]  /*23f0*/  FADD.FTZ R141, R146, R0 ;  /* 0x00000000928d7221 */ /* 0x002fe20000010000 */
[----:B------:R-:W1:Y:S02]  /*2400*/  @!P2 LDC.64 R106, c[0x0][0x3c0] ;  /* 0x0000f000ff6aab82 */ /* 0x000e640000000a00 */
[----:B------:R-:W-:Y:S01]  /*2410*/  FSEL R105, R104, RZ, P0 ;  /* 0x000000ff68697208 */ /* 0x000fe20000000000 */
[----:B------:R-:W-:Y:S01]  /*2420*/  FFMA.FTZ R112, R141, R112, UR4 ;  /* 0x000000048d707e23 */ /* 0x000fe20008010070 */
[----:B------:R-:W-:-:S03]  /*2430*/  FSEL R0, R113, RZ, !P0 ;  /* 0x000000ff71007208 */ /* 0x000fc60004000000 */
[----:B------:R-:W-:Y:S02]  /*2440*/  FADD.FTZ R112, R112, R105 ;  /* 0x0000006970707221 */ /* 0x000fe40000010000 */
[----:B------:R-:W2:Y:S01]  /*2450*/  LDC.64 R104, c[0x0][0x428] ;  /* 0x00010a00ff687b82 */ /* 0x000ea20000000a00 */
[C---:B------:R-:W-:Y:S01]  /*2460*/  FADD.FTZ R161, -R0.reuse, R120 ;  /* 0x0000007800a17221 */ /* 0x040fe20000010100 */
[C---:B------:R-:W-:Y:S01]  /*2470*/  FADD.FTZ R153, -R0.reuse, R119 ;  /* 0x0000007700997221 */ /* 0x040fe20000010100 */
[----:B------:R-:W3:Y:S01]  /*2480*/  MUFU.RSQ R120, R112 ;  /* 0x0000007000787308 */ /* 0x000ee20000001400 */
        /* <DEDUP_REMOVED lines=11> */
[----:B-1----:R-:W-:-:S04]  /*2540*/  @!P2 IMAD.WIDE R106, R2, 0x4, R106 ;  /* 0x00000004026aa825 */ /* 0x002fc800078e026a */
[C---:B------:R-:W-:Y:S01]  /*2550*/  FADD.FTZ R123, -R0.reuse, R123 ;  /* 0x0000007b007b7221 */ /* 0x040fe20000010100 */
[C---:B------:R-:W-:Y:S01]  /*2560*/  FADD.FTZ R118, -R0.reuse, R118 ;  /* 0x0000007600767221 */ /* 0x040fe20000010100 */
[C---:B------:R-:W-:Y:S01]  /*2570*/  FADD.FTZ R139, -R0.reuse, R139 ;  /* 0x0000008b008b7221 */ /* 0x040fe20000010100 */
[----:B------:R-:W-:Y:S01]  /*2580*/  FADD.FTZ R124, -R0, R124 ;  /* 0x0000007c007c7221 */ /* 0x000fe20000010100 */
[C---:B---3--:R-:W-:Y:S01]  /*2590*/  FMUL.FTZ R112, R120.reuse, R161 ;  /* 0x000000a178707220 */ /* 0x048fe20000410000 */
        /* <DEDUP_REMOVED lines=17> */
[----:B------:R-:W-:Y:S01]  /*26b0*/  FMUL.FTZ R116, R120, R116 ;  /* 0x0000007478747220 */ /* 0x000fe20000410000 */
[----:B------:R-:W-:Y:S01]  /*26c0*/  FFMA.FTZ R114, R112, R95, R63 ;  /* 0x0000005f70727223 */ /* 0x000fe2000001003f */
[C---:B------:R-:W-:Y:S01]  /*26d0*/  FMUL.FTZ R137, R120.reuse, R137 ;  /* 0x0000008978897220 */ /* 0x040fe20000410000 */
[----:B------:R-:W-:Y:S01]  /*26e0*/  FMUL.FTZ R126, R120, R126 ;  /* 0x0000007e787e7220 */ /* 0x000fe20000410000 */
[----:B------:R-:W-:Y:S01]  /*26f0*/  FFMA.FTZ R112, R110, R93, R61 ;  /* 0x0000005d6e707223 */ /* 0x000fe2000001003d */
[--C-:B--2---:R-:W-:Y:S01]  /*2700*/  IMAD.WIDE.U32 R128, R131, 0x10, R104.reuse ;  /* 0x0000001083807825 */ /* 0x104fe200078e0068 */
[----:B------:R1:W-:Y:S03]  /*2710*/  @!P2 STG.E desc[UR6][R106.64], R113 ;  /* 0x000000716a00a986 */ /* 0x0003e6000c101906 */
[C---:B------:R-:W-:Y:S01]  /*2720*/  FMUL.FTZ R123, R120.reuse, R123 ;  /* 0x0000007b787b7220 */ /* 0x040fe20000410000 */
[----:B------:R-:W-:Y:S01]  /*2730*/  FMUL.FTZ R118, R120, R118 ;  /* 0x0000007678767220 */ /* 0x000fe20000410000 */
[----:B------:R-:W-:-:S04]  /*2740*/  IMAD.WIDE.U32 R108, R127, 0x10, R104 ;  /* 0x000000107f6c7825 */ /* 0x000fc800078e0068 */
[----:B------:R-:W-:Y:S01]  /*2750*/  FFMA.FTZ R137, R137, R90, R58 ;  /* 0x0000005a89897223 */ /* 0x000fe2000001003a */
[----:B------:R-:W-:Y:S01]  /*2760*/  FFMA.FTZ R126, R126, R91, R59 ;  /* 0x0000005b7e7e7223 */ /* 0x000fe2000001003b */
[----:B------:R-:W-:Y:S01]  /*2770*/  FFMA.FTZ R118, R118, R99, R67 ;  /* 0x0000006376767223 */ /* 0x000fe20000010043 */
[----:B------:R-:W-:-:S04]  /*2780*/  IMAD.WIDE.U32 R110, R117, 0x10, R104 ;  /* 0x00000010756e7825 */ /* 0x000fc800078e0068 */
[C---:B------:R-:W-:Y:S01]  /*2790*/  FMUL.FTZ R145, R120.reuse, R145 ;  /* 0x0000009178917220 */ /* 0x040fe20000410000 */
[C---:B------:R-:W-:Y:S01]  /*27a0*/  FMUL.FTZ R142, R120.reuse, R142 ;  /* 0x0000008e788e7220 */ /* 0x040fe20000410000 */
[----:B------:R-:W-:Y:S01]  /*27b0*/  FMUL.FTZ R141, R120, R141 ;  /* 0x0000008d788d7220 */ /* 0x000fe20000410000 */
[----:B------:R-:W-:-:S04]  /*27c0*/  IMAD.WIDE.U32 R130, R143, 0x10, R104 ;  /* 0x000000108f827825 */ /* 0x000fc800078e0068 */
[----:B------:R-:W-:Y:S01]  /*27d0*/  FFMA.FTZ R104, R125, R96, R64 ;  /* 0x000000607d687223 */ /* 0x000fe20000010040 */
[----:B-1----:R-:W-:Y:S01]  /*27e0*/  FFMA.FTZ R113, R116, R97, R65 ;  /* 0x0000006174717223 */ /* 0x002fe20000010041 */
[----:B------:R-:W-:Y:S01]  /*27f0*/  FFMA.FTZ R105, R123, R98, R66 ;  /* 0x000000627b697223 */ /* 0x000fe20000010042 */
[----:B------:R-:W-:Y:S01]  /*2800*/  FFMA.FTZ R142, R142, R79, R47 ;  /* 0x0000004f8e8e7223 */ /* 0x000fe2000001002f */
[C---:B------:R-:W-:Y:S01]  /*2810*/  FMUL.FTZ R155, R120.reuse, R155 ;  /* 0x0000009b789b7220 */ /* 0x040fe20000410000 */
[----:B------:R-:W-:Y:S01]  /*2820*/  FFMA.FTZ R141, R141, R92, R60 ;  /* 0x0000005c8d8d7223 */ /* 0x000fe2000001003c */
[----:B------:R-:W-:Y:S01]  /*2830*/  F2FP.BF16.F32.PACK_AB R104, R113, R104 ;  /* 0x000000687168723e */ /* 0x000fe200000010ff */
[----:B------:R-:W-:Y:S01]  /*2840*/  FMUL.FTZ R133, R120, R133 ;  /* 0x0000008578857220 */ /* 0x000fe20000410000 */
[----:B------:R-:W-:Y:S01]  /*2850*/  F2FP.BF16.F32.PACK_AB R113, R126, R137 ;  /* 0x000000897e71723e */ /* 0x000fe200000010ff */
[----:B------:R-:W-:Y:S01]  /*2860*/  FMUL.FTZ R144, R120, R159 ;  /* 0x0000009f78907220 */ /* 0x000fe20000410000 */
[----:B------:R-:W1:Y:S01]  /*2870*/  @!P2 LDC.64 R126, c[0x0][0x3c8] ;  /* 0x0000f200ff7eab82 */ /* 0x000e620000000a00 */
[----:B------:R-:W-:Y:S01]  /*2880*/  F2FP.BF16.F32.PACK_AB R105, R118, R105 ;  /* 0x000000697669723e */ /* 0x000fe200000010ff */
[C---:B------:R-:W-:Y:S01]  /*2890*/  FMUL.FTZ R118, R120.reuse, R119 ;  /* 0x0000007778767220 */ /* 0x040fe20000410000 */
[----:B------:R-:W-:Y:S01]  /*28a0*/  FFMA.FTZ R119, R145, R78, R46 ;  /* 0x0000004e91777223 */ /* 0x000fe2000001002e */
[----:B------:R-:W-:Y:S01]  /*28b0*/  FMUL.FTZ R151, R120, R151 ;  /* 0x0000009778977220 */ /* 0x000fe20000410000 */
[----:B------:R-:W-:Y:S01]  /*28c0*/  FFMA.FTZ R155, R155, R94, R62 ;  /* 0x0000005e9b9b7223 */ /* 0x000fe2000001003e */
[----:B------:R-:W-:Y:S01]  /*28d0*/  F2FP.BF16.F32.PACK_AB R106, R112, R141 ;  /* 0x0000008d706a723e */ /* 0x000fe200000010ff */
[----:B------:R-:W-:Y:S01]  /*28e0*/  FMUL.FTZ R135, R120, R135 ;  /* 0x0000008778877220 */ /* 0x000fe20000410000 */
[----:B------:R-:W-:Y:S01]  /*28f0*/  F2FP.BF16.F32.PACK_AB R119, R142, R119 ;  /* 0x000000778e77723e */ /* 0x000fe200000010ff */
[----:B------:R-:W-:Y:S01]  /*2900*/  FMUL.FTZ R112, R120, R121 ;  /* 0x0000007978707220 */ /* 0x000fe20000410000 */
[----:B------:R-:W2:Y:S01]  /*2910*/  LDC.64 R142, c[0x0][0x380] ;  /* 0x0000e000ff8e7b82 */ /* 0x000ea20000000a00 */
[----:B------:R-:W-:Y:S01]  /*2920*/  FFMA.FTZ R115, R133, R86, R54 ;  /* 0x0000005685737223 */ /* 0x000fe20000010036 */
[----:B------:R-:W-:Y:S01]  /*2930*/  FFMA.FTZ R144, R144, R87, R55 ;  /* 0x0000005790907223 */ /* 0x000fe20000010037 */
[----:B------:R-:W-:Y:S01]  /*2940*/  FFMA.FTZ R116, R151, R80, R48 ;  /* 0x0000005097747223 */ /* 0x000fe20000010030 */
[----:B------:R-:W-:Y:S01]  /*2950*/  FFMA.FTZ R121, R118, R81, R49 ;  /* 0x0000005176797223 */ /* 0x000fe20000010031 */
[----:B------:R-:W-:Y:S01]  /*2960*/  F2FP.BF16.F32.PACK_AB R107, R114, R155 ;  /* 0x0000009b726b723e */ /* 0x000fe200000010ff */
[----:B------:R-:W-:Y:S01]  /*2970*/  FFMA.FTZ R114, R135, R84, R52 ;  /* 0x0000005487727223 */ /* 0x000fe20000010034 */
[----:B------:R-:W-:Y:S01]  /*2980*/  FFMA.FTZ R117, R112, R85, R53 ;  /* 0x0000005570757223 */ /* 0x000fe20000010035 */
[----:B------:R-:W-:Y:S01]  /*2990*/  F2FP.BF16.F32.PACK_AB R115, R144, R115 ;  /* 0x000000739073723e */ /* 0x000fe200000010ff */
[C---:B------:R-:W-:Y:S01]  /*29a0*/  FMUL.FTZ R139, R120.reuse, R139 ;  /* 0x0000008b788b7220 */ /* 0x040fe20000410000 */
[C---:B------:R-:W-:Y:S01]  /*29b0*/  FMUL.FTZ R124, R120.reuse, R124 ;  /* 0x0000007c787c7220 */ /* 0x040fe20000410000 */
[----:B------:R-:W-:Y:S01]  /*29c0*/  F2FP.BF16.F32.PACK_AB R116, R121, R116 ;  /* 0x000000747974723e */ /* 0x000fe200000010ff */
[C---:B------:R-:W-:Y:S01]  /*29d0*/  FMUL.FTZ R149, R120.reuse, R149 ;  /* 0x0000009578957220 */ /* 0x040fe20000410000 */
[C---:B------:R-:W-:Y:S01]  /*29e0*/  FMUL.FTZ R144, R120.reuse, R157 ;  /* 0x0000009d78907220 */ /* 0x040fe20000410000 */
[C---:B------:R-:W-:Y:S01]  /*29f0*/  FMUL.FTZ R147, R120.reuse, R147 ;  /* 0x0000009378937220 */ /* 0x040fe20000410000 */
[C---:B0-----:R-:W-:Y:S01]  /*2a00*/  FMUL.FTZ R146, R120.reuse, R163 ;  /* 0x000000a378927220 */ /* 0x041fe20000410000 */
        /* <DEDUP_REMOVED lines=23> */
[----:B-1----:R-:W-:Y:S01]  /*2b80*/  @!P2 IMAD.WIDE R122, R2, 0x4, R126 ;  /* 0x00000004027aa825 */ /* 0x002fe200078e027e */
[----:B------:R-:W-:-:S02]  /*2b90*/  F2FP.BF16.F32.PACK_AB R112, R117, R112 ;  /* 0x000000707570723e */ /* 0x000fc400000010ff */
[----:B------:R-:W-:Y:S02]  /*2ba0*/  F2FP.BF16.F32.PACK_AB R118, R146, R147 ;  /* 0x000000939276723e */ /* 0x000fe400000010ff */
[----:B------:R-:W-:Y:S01]  /*2bb0*/  F2FP.BF16.F32.PACK_AB R117, R144, R149 ;  /* 0x000000959075723e */ /* 0x000fe200000010ff */
[----:B------:R3:W-:Y:S01]  /*2bc0*/  @!P2 STG.E desc[UR6][R122.64], R120 ;  /* 0x000000787a00a986 */ /* 0x0007e2000c101906 */
[----:B------:R-:W-:Y:S02]  /*2bd0*/  F2FP.BF16.F32.PACK_AB R127, R135, R132 ;  /* 0x00000084877f723e */ /* 0x000fe400000010ff */
[----:B------:R-:W-:Y:S01]  /*2be0*/  F2FP.BF16.F32.PACK_AB R126, R133, R0 ;  /* 0x00000000857e723e */ /* 0x000fe200000010ff */
[----:B------:R3:W-:Y:S01]  /*2bf0*/  STG.E.128 desc[UR6][R108.64], R104 ;  /* 0x000000686c007986 */ /* 0x0007e2000c101d06 */
[----:B------:R-:W-:Y:S02]  /*2c00*/  F2FP.BF16.F32.PACK_AB R125, R134, R125 ;  /* 0x0000007d867d723e */ /* 0x000fe400000010ff */
[----:B------:R-:W-:Y:S01]  /*2c10*/  F2FP.BF16.F32.PACK_AB R124, R121, R124 ;  /* 0x0000007c797c723e */ /* 0x000fe200000010ff */
[----:B------:R3:W-:Y:S01]  /*2c20*/  STG.E.128 desc[UR6][R110.64], R112 ;  /* 0x000000706e007986 */ /* 0x0007e2000c101d06 */
[----:B--2---:R-:W-:-:S03]  /*2c30*/  LEA R2, R142, R2, 0x2 ;  /* 0x000000028e027211 */ /* 0x004fc600078e10ff */
[----:B------:R3:W-:Y:S01]  /*2c40*/  STG.E.128 desc[UR6][R128.64], R116 ;  /* 0x0000007480007986 */ /* 0x0007e2000c101d06 */
[----:B------:R-:W-:-:S03]  /*2c50*/  ISETP.GE.AND P0, PT, R2, R143, PT ;  /* 0x0000008f0200720c */ /* 0x000fc60003f06270 */
[----:B------:R3:W-:Y:S10]  /*2c60*/  STG.E.128 desc[UR6][R130.64], R124 ;  /* 0x0000007c82007986 */ /* 0x0007f4000c101d06 */
[----:B------:R-:W-:Y:S05]  /*2c70*/  @!P0 BRA `(.L_x_7581) ;  /* 0xffffffd800588947 */ /* 0x000fea000383ffff */
[----:B------:R-:W-:Y:S05]  /*2c80*/  EXIT ;  /* 0x000000000000794d */ /* 0x000fea0003800000 */
.L_x_7570:
[----:B------:R-:W1:Y:S01]  /*2c90*/  LDCU.64 UR4, c[0x0][0x3a0] ;  /* 0x00007400ff0477ac */ /* 0x000e620008000a00 */
[----:B------:R-:W2:Y:S01]  /*2ca0*/  LDCU UR8, c[0x0][0x388] ;  /* 0x00007100ff0877ac */ /* 0x000ea20008000800 */
[----:B------:R-:W3:Y:S01]  /*2cb0*/  LDCU.U8 UR9, c[0x0][0x410] ;  /* 0x00008200ff0977ac */ /* 0x000ee20008000000 */
[----:B------:R-:W4:Y:S01]  /*2cc0*/  LDCU UR10, c[0x0][0x448] ;  /* 0x00008900ff0a77ac */ /* 0x000f220008000800 */
[----:B-1----:R-:W-:-:S04]  /*2cd0*/  UISETP.NE.U32.AND UP0, UPT, UR4, URZ, UPT ;  /* 0x000000ff0400728c */ /* 0x002fc8000bf05070 */
[----:B------:R-:W-:Y:S01]  /*2ce0*/  UISETP.NE.AND.EX UP0, UPT, UR5, URZ, UPT, UP0 ;  /* 0x000000ff0500728c */ /* 0x000fe2000bf05300 */
[----:B------:R-:W1:Y:S05]  /*2cf0*/  LDCU.64 UR4, c[0x0][0x3a0] ;  /* 0x00007400ff0477ac */ /* 0x000e6a0008000a00 */
[----:B--234-:R-:W-:-:S13]  /*2d00*/  PLOP3.LUT P1, PT, PT, PT, UP0, 0x80, 0x8 ;  /* 0x000000000008781c */ /* 0x01cfda0003f2f008 */
.L_x_7592:
[----:B--2---:R-:W2:Y:S01]  /*2d10*/  LDC.64 R114, c[0x0][0x390] ;  /* 0x0000e400ff727b82 */ /* 0x004ea20000000a00 */
[----:B------:R-:W-:-:S05]  /*2d20*/  IMAD R0, R2, UR8, RZ ;  /* 0x0000000802007c24 */ /* 0x000fca000f8e02ff */
[----:B------:R-:W-:-:S04]  /*2d30*/  SHF.R.S32.HI R105, RZ, 0x1f, R0 ;  /* 0x0000001fff697819 */ /* 0x000fc80000011400 */
[----:B------:R-:W-:-:S04]  /*2d40*/  LEA.HI R0, R105, R0, RZ, 0x3 ;  /* 0x0000000069007211 */ /* 0x000fc800078f18ff */
[----:B------:R-:W-:-:S05]  /*2d50*/  LEA.HI.SX32 R139, R0, R3, 0x1d ;  /* 0x00000003008b7211 */ /* 0x000fca00078feaff */
[----:B--2---:R-:W-:-:S06]  /*2d60*/  IMAD.WIDE.U32 R104, R139, 0x10, R114 ;  /* 0x000000108b687825 */ /* 0x004fcc00078e0072 */
[----:B-----5:R-:W5:Y:S01]  /*2d70*/  LDG.E.128 R104, desc[UR6][R104.64] ;  /* 0x0000000668687981 */ /* 0x020f62000c1e1d00 */
[----:B------:R-:W-:Y:S04]  /*2d80*/  BSSY.RECONVERGENT B0, `(.L_x_7582) ;  /* 0x0000042000007945 */ /* 0x000fe80003800200 */
[----:B------:R-:W-:Y:S05]  /*2d90*/  @!P1 BRA `(.L_x_7583) ;  /* 0x0000000000a09947 */ /* 0x000fea0003800000 */
[----:B0-----:R-:W0:Y:S02]  /*2da0*/  LDC.64 R100, c[0x0][0x3a0] ;  /* 0x0000e800ff647b82 */ /* 0x001e240000000a00 */
[----:B0-----:R-:W-:-:S06]  /*2db0*/  IMAD.WIDE.U32 R100, R139, 0x10, R100 ;  /* 0x000000108b647825 */ /* 0x001fcc00078e0064 */
[----:B------:R-:W2:Y:S01]  /*2dc0*/  LDG.E.128 R100, desc[UR6][R100.64] ;  /* 0x0000000664647981 */ /* 0x000ea2000c1e1d00 */
[C---:B-----5:R-:W-:Y:S02]  /*2dd0*/  PRMT R108, R105.reuse, 0x7632, R108 ;  /* 0x00007632696c7816 */ /* 0x060fe4000000006c */
[C---:B------:R-:W-:Y:S02]  /*2de0*/  PRMT R109, R106.reuse, 0x7632, R109 ;  /* 0x000076326a6d7816 */ /* 0x040fe4000000006d */
[----:B------:R-:W-:Y:S02]  /*2df0*/  SHF.L.U32 R133, R106, 0x10, RZ ;  /* 0x000000106a857819 */ /* 0x000fe400000006ff */
[C---:B------:R-:W-:Y:S02]  /*2e00*/  PRMT R0, R104.reuse, 0x7632, R0 ;  /* 0x0000763268007816 */ /* 0x040fe40000000000 */
[----:B------:R-:W-:Y:S02]  /*2e10*/  SHF.L.U32 R137, R104, 0x10, RZ ;  /* 0x0000001068897819 */ /* 0x000fe400000006ff */
[----:B------:R-:W-:-:S02]  /*2e20*/  SHF.L.U32 R105, R105, 0x10, RZ ;  /* 0x0000001069697819 */ /* 0x000fc400000006ff */
[----:B------:R-:W-:Y:S02]  /*2e30*/  SHF.L.U32 R126, R0, 0x10, RZ ;  /* 0x00000010007e7819 */ /* 0x000fe400000006ff */
[----:B------:R-:W-:Y:S02]  /*2e40*/  PRMT R111, R107, 0x7632, R111 ;  /* 0x000076326b6f7816 */ /* 0x000fe4000000006f */
[----:B------:R-:W-:Y:S02]  /*2e50*/  SHF.L.U32 R130, R109, 0x10, RZ ;  /* 0x000000106d827819 */ /* 0x000fe400000006ff */
[----:B------:R-:W-:Y:S02]  /*2e60*/  SHF.L.U32 R113, R107, 0x10, RZ ;  /* 0x000000106b717819 */ /* 0x000fe400000006ff */
[----:B------:R-:W-:Y:S02]  /*2e70*/  SHF.L.U32 R108, R108, 0x10, RZ ;  /* 0x000000106c6c7819 */ /* 0x000fe400000006ff */
[----:B--2---:R-:W-:-:S02]  /*2e80*/  SHF.L.U32 R106, R101, 0x10, RZ ;  /* 0x00000010656a7819 */ /* 0x004fc400000006ff */
[----:B------:R-:W-:Y:S02]  /*2e90*/  SHF.L.U32 R104, R100, 0x10, RZ ;  /* 0x0000001064687819 */ /* 0x000fe400000006ff */
[C---:B------:R-:W-:Y:S01]  /*2ea0*/  SHF.L.U32 R110, R102.reuse, 0x10, RZ ;  /* 0x00000010666e7819 */ /* 0x040fe200000006ff */
        /* <DEDUP_REMOVED lines=23> */
.L_x_7583:
[C---:B-----5:R-:W-:Y:S02]  /*3020*/  PRMT R0, R104.reuse, 0x7632, R0 ;  /* 0x0000763268007816 */ /* 0x060fe40000000000 */
[----:B------:R-:W-:Y:S02]  /*3030*/  SHF.L.U32 R137, R104, 0x10, RZ ;  /* 0x0000001068897819 */ /* 0x000fe400000006ff */
[C---:B------:R-:W-:Y:S02]  /*3040*/  PRMT R108, R106.reuse, 0x7632, R108 ;  /* 0x000076326a6c7816 */ /* 0x040fe4000000006c */
[----:B------:R-:W-:Y:S01]  /*3050*/  SHF.L.U32 R133, R106, 0x10, RZ ;  /* 0x000000106a857819 */ /* 0x000fe200000006ff */
[----:B------:R-:W-:Y:S01]  /*3060*/  FMUL.FTZ R137, R137, R32 ;  /* 0x0000002089897220 */ /* 0x000fe20000410000 */
        /* <DEDUP_REMOVED lines=12> */
[----:B------:R-:W-:Y:S02]  /*3130*/  FMUL.FTZ R131, R106, R31 ;  /* 0x0000001f6a837220 */ /* 0x000fe40000410000 */
[----:B------:R-:W-:-:S02]  /*3140*/  FMUL.FTZ R130, R108, R29 ;  /* 0x0000001d6c827220 */ /* 0x000fc40000410000 */
[----:B------:R-:W-:Y:S01]  /*3150*/  FMUL.FTZ R128, R104, R35 ;  /* 0x0000002368807220 */ /* 0x000fe20000410000 */
[----:B------:R-:W-:Y:S02]  /*3160*/  F2FP.BF16.F32.PACK_AB R107, R131, R132 ;  /* 0x00000084836b723e */ /* 0x000fe400000010ff */
[----:B------:R-:W-:Y:S02]  /*3170*/  F2FP.BF16.F32.PACK_AB R106, R130, R133 ;  /* 0x00000085826a723e */ /* 0x000fe400000010ff */
[----:B------:R-:W-:Y:S02]  /*3180*/  F2FP.BF16.F32.PACK_AB R105, R128, R135 ;  /* 0x000000878069723e */ /* 0x000fe400000010ff */
[----:B------:R-:W-:-:S07]  /*3190*/  F2FP.BF16.F32.PACK_AB R104, R126, R137 ;  /* 0x000000897e68723e */ /* 0x000fce00000010ff */
.L_x_7584:
[----:B-1----:R-:W-:Y:S05]  /*31a0*/  BSYNC.RECONVERGENT B0 ;  /* 0x0000000000007941 */ /* 0x002fea0003800200 */
.L_x_7582:
        /* <DEDUP_REMOVED lines=15> */
[----:B------:R-:W-:Y:S02]  /*32a0*/  SHF.L.U32 R109, R109, 0x10, RZ ;  /* 0x000000106d6d7819 */ /* 0x000fe400000006ff */
[----:B------:R-:W-:Y:S02]  /*32b0*/  SHF.L.U32 R104, R100, 0x10, RZ ;  /* 0x0000001064687819 */ /* 0x000fe400000006ff */
[----:B------:R-:W-:Y:S02]  /*32c0*/  SHF.L.U32 R106, R101, 0x10, RZ ;  /* 0x00000010656a7819 */ /* 0x000fe400000006ff */
[----:B------:R-:W-:Y:S01]  /*32d0*/  PRMT R0, R108, 0x7632, R0 ;  /* 0x000076326c007816 */ /* 0x000fe20000000000 */
[----:B------:R-:W-:Y:S01]  /*32e0*/  FFMA.FTZ R127, R127, R24, R104 ;  /* 0x000000187f7f7223 */ /* 0x000fe20000010068 */
[----:B------:R-:W-:Y:S01]  /*32f0*/  PRMT R107, R110, 0x7632, R107 ;  /* 0x000076326e6b7816 */ /* 0x000fe2000000006b */
[----:B------:R-:W-:Y:S01]  /*3300*/  FFMA.FTZ R125, R109, R26, R106 ;  /* 0x0000001a6d7d7223 */ /* 0x000fe2000001006a */
[----:B------:R-:W-:-:S02]  /*3310*/  PRMT R116, R111, 0x7632, R116 ;  /* 0x000076326f747816 */ /* 0x000fc40000000074 */
[----:B------:R-:W-:Y:S02]  /*3320*/  PRMT R104, R100, 0x7632, R104 ;  /* 0x0000763264687816 */ /* 0x000fe40000000068 */
[----:B------:R-:W-:Y:S02]  /*3330*/  PRMT R106, R101, 0x7632, R106 ;  /* 0x00007632656a7816 */ /* 0x000fe4000000006a */
[----:B------:R-:W-:Y:S02]  /*3340*/  PRMT R108, R102, 0x7632, R108 ;  /* 0x00007632666c7816 */ /* 0x000fe4000000006c */
[----:B------:R-:W-:Y:S02]  /*3350*/  PRMT R109, R103, 0x7632, R109 ;  /* 0x00007632676d7816 */ /* 0x000fe4000000006d */
        /* <DEDUP_REMOVED lines=9> */
[----:B------:R-:W-:Y:S01]  /*33f0*/  FFMA.FTZ R124, R117, R20, R124 ;  /* 0x00000014757c7223 */ /* 0x000fe2000001007c */
        /* <DEDUP_REMOVED lines=13> */
.L_x_7585:
[----:B-1---5:R-:W-:Y:S02]  /*34d0*/  PRMT R106, R111, 0x7632, R106 ;  /* 0x000076326f6a7816 */ /* 0x022fe4000000006a */
[----:B------:R-:W-:Y:S02]  /*34e0*/  PRMT R0, R108, 0x7632, R0 ;  /* 0x000076326c007816 */ /* 0x000fe40000000000 */
[----:B------:R-:W-:Y:S02]  /*34f0*/  PRMT R104, R109, 0x7632, R104 ;  /* 0x000076326d687816 */ /* 0x000fe40000000068 */
[----:B------:R-:W-:Y:S02]  /*3500*/  PRMT R105, R110, 0x7632, R105 ;  /* 0x000076326e697816 */ /* 0x000fe40000000069 */
[----:B------:R-:W-:Y:S02]  /*3510*/  SHF.L.U32 R122, R106, 0x10, RZ ;  /* 0x000000106a7a7819 */ /* 0x000fe400000006ff */
        /* <DEDUP_REMOVED lines=19> */
.L_x_7586:
        /* <DEDUP_REMOVED lines=10> */
[C---:B------:R-:W-:Y:S02]  /*36f0*/  PRMT R0, R108.reuse, 0x7632, R0 ;  /* 0x000076326c007816 */ /* 0x040fe40000000000 */
[----:B------:R-:W-:Y:S02]  /*3700*/  SHF.L.U32 R149, R108, 0x10, RZ ;  /* 0x000000106c957819 */ /* 0x000fe400000006ff */
[----:B------:R-:W-:Y:S02]  /*3710*/  SHF.L.U32 R109, R109, 0x10, RZ ;  /* 0x000000106d6d7819 */ /* 0x000fe400000006ff */
[----:B------:R-:W-:Y:S02]  /*3720*/  SHF.L.U32 R106, R101, 0x10, RZ ;  /* 0x00000010656a7819 */ /* 0x000fe400000006ff */
        /* <DEDUP_REMOVED lines=8> */
[----:B------:R-:W-:Y:S02]  /*37b0*/  PRMT R110, R111, 0x7632, R110 ;  /* 0x000076326f6e7816 */ /* 0x000fe4000000006e */
[----:B------:R-:W-:-:S02]  /*37c0*/  PRMT R104, R100, 0x7632, R104 ;  /* 0x0000763264687816 */ /* 0x000fc40000000068 */
[----:B------:R-:W-:Y:S02]  /*37d0*/  PRMT R106, R101, 0x7632, R106 ;  /* 0x00007632656a7816 */ /* 0x000fe4000000006a */
[----:B------:R-:W-:Y:S02]  /*37e0*/  PRMT R108, R102, 0x7632, R108 ;  /* 0x00007632666c7816 */ /* 0x000fe4000000006c */
[----:B------:R-:W-:Y:S02]  /*37f0*/  SHF.L.U32 R134, R105, 0x10, RZ ;  /* 0x0000001069867819 */ /* 0x000fe400000006ff */
[----:B------:R-:W-:Y:S02]  /*3800*/  SHF.L.U32 R136, R107, 0x10, RZ ;  /* 0x000000106b887819 */ /* 0x000fe400000006ff */
[----:B------:R-:W-:Y:S02]  /*3810*/  SHF.L.U32 R117, R109, 0x10, RZ ;  /* 0x000000106d757819 */ /* 0x000fe400000006ff */
[----:B------:R-:W-:-:S02]  /*3820*/  SHF.L.U32 R111, R111, 0x10, RZ ;  /* 0x000000106f6f7819 */ /* 0x000fc400000006ff */
        /* <DEDUP_REMOVED lines=16> */
.L_x_7587:
[----:B-----5:R-:W-:Y:S02]  /*3930*/  PRMT R0, R108, 0x7632, R0 ;  /* 0x000076326c007816 */ /* 0x020fe40000000000 */
[----:B-1----:R-:W-:Y:S02]  /*3940*/  PRMT R104, R109, 0x7632, R104 ;  /* 0x000076326d687816 */ /* 0x002fe40000000068 */
        /* <DEDUP_REMOVED lines=16> */
[----:B------:R-:W-:Y:S02]  /*3a50*/  FMUL.FTZ R136, R136, R13 ;  /* 0x0000000d88887220 */ /* 0x000fe40000410000 */
[----:B------:R-:W-:Y:S01]  /*3a60*/  FMUL.FTZ R134, R104, R19 ;  /* 0x0000001368867220 */ /* 0x000fe20000410000 */
[----:B------:R-:W-:Y:S02]  /*3a70*/  F2FP.BF16.F32.PACK_AB R107, R138, R147 ;  /* 0x000000938a6b723e */ /* 0x000fe400000010ff */
[----:B------:R-:W-:Y:S02]  /*3a80*/  F2FP.BF16.F32.PACK_AB R106, R136, R145 ;  /* 0x00000091886a723e */ /* 0x000fe400000010ff */
[----:B------:R-:W-:Y:S02]  /*3a90*/  F2FP.BF16.F32.PACK_AB R105, R134, R143 ;  /* 0x0000008f8669723e */ /* 0x000fe400000010ff */
[----:B------:R-:W-:-:S07]  /*3aa0*/  F2FP.BF16.F32.PACK_AB R104, R142, R149 ;  /* 0x000000958e68723e */ /* 0x000fce00000010ff */
.L_x_7588:
        /* <DEDUP_REMOVED lines=9> */
[C---:B-----5:R-:W-:Y:S02]  /*3b40*/  PRMT R0, R108.reuse, 0x7632, R0 ;  /* 0x000076326c007816 */ /* 0x060fe40000000000 */
[----:B-1----:R-:W-:Y:S02]  /*3b50*/  SHF.L.U32 R105, R108, 0x10, RZ ;  /* 0x000000106c697819 */ /* 0x002fe400000006ff */
[C---:B------:R-:W-:Y:S02]  /*3b60*/  PRMT R106, R109.reuse, 0x7632, R106 ;  /* 0x000076326d6a7816 */ /* 0x040fe4000000006a */
        /* <DEDUP_REMOVED lines=21> */
[----:B------:R-:W-:Y:S02]  /*3cc0*/  SHF.L.U32 R110, R110, 0x10, RZ ;  /* 0x000000106e6e7819 */ /* 0x000fe400000006ff */
[----:B------:R-:W-:Y:S01]  /*3cd0*/  SHF.L.U32 R141, R117, 0x10, RZ ;  /* 0x00000010758d7819 */ /* 0x000fe200000006ff */
[----:B------:R-:W-:Y:S01]  /*3ce0*/  FFMA.FTZ R117, R111, R6, R140 ;  /* 0x000000066f757223 */ /* 0x000fe2000001008c */
        /* <DEDUP_REMOVED lines=10> */
.L_x_7589:
[----:B-----5:R-:W-:Y:S02]  /*3d90*/  PRMT R0, R108, 0x7632, R0 ;  /* 0x000076326c007816 */ /* 0x020fe40000000000 */
[----:B-1----:R-:W-:Y:S02]  /*3da0*/  PRMT R104, R109, 0x7632, R104 ;  /* 0x000076326d687816 */ /* 0x002fe40000000068 */
[C---:B------:R-:W-:Y:S02]  /*3db0*/  PRMT R106, R110.reuse, 0x7632, R106 ;  /* 0x000076326e6a7816 */ /* 0x040fe4000000006a */
[----:B------:R-:W-:Y:S02]  /*3dc0*/  PRMT R107, R111, 0x7632, R107 ;  /* 0x000076326f6b7816 */ /* 0x000fe4000000006b */
[----:B------:R-:W-:Y:S02]  /*3dd0*/  SHF.L.U32 R109, R109, 0x10, RZ ;  /* 0x000000106d6d7819 */ /* 0x000fe400000006ff */
        /* <DEDUP_REMOVED lines=19> */
.L_x_7590:
        /* <DEDUP_REMOVED lines=123> */
.L_x_7616:
        /* <DEDUP_REMOVED lines=8> */
[C---:B------:R-:W-:Y:S01]  /*4740*/  FADD.FTZ R159, -R0.reuse, R122 ;  /* 0x0000007a009f7221 */ /* 0x040fe20000010100 */
[----:B------:R-:W2:Y:S01]  /*4750*/  LDC.64 R104, c[0x0][0x428] ;  /* 0x00010a00ff687b82 */ /* 0x000ea20000000a00 */
        /* <DEDUP_REMOVED lines=30> */
[C---:B0-----:R-:W-:Y:S01]  /*4940*/  FADD.FTZ R146, -R0.reuse, R117 ;  /* 0x0000007500927221 */ /* 0x041fe20000010100 */
[----:B------:R-:W-:Y:S01]  /*4950*/  FADD.FTZ R0, -R0, R110 ;  /* 0x0000006e00007221 */ /* 0x000fe20000010100 */
[C---:B---3--:R-:W-:Y:S01]  /*4960*/  FMUL.FTZ R133, R122.reuse, R133 ;  /* 0x000000857a857220 */ /* 0x048fe20000410000 */
[----:B------:R-:W-:Y:S01]  /*4970*/  FMUL.FTZ R110, R122, R153 ;  /* 0x000000997a6e7220 */ /* 0x000fe20000410000 */
[----:B-1----:R-:W-:-:S04]  /*4980*/  @!P2 IMAD.WIDE R106, R2, 0x4, R106 ;  /* 0x00000004026aa825 */ /* 0x002fc800078e026a */
[C---:B------:R-:W-:Y:S01]  /*4990*/  FMUL.FTZ R155, R122.reuse, R155 ;  /* 0x0000009b7a9b7220 */ /* 0x040fe20000410000 */
[----:B------:R-:W-:Y:S01]  /*49a0*/  FMUL.FTZ R114, R122, R161 ;  /* 0x000000a17a727220 */ /* 0x000fe20000410000 */
[----:B------:R-:W-:Y:S01]  /*49b0*/  FFMA.FTZ R112, R133, R92, R60 ;  /* 0x0000005c85707223 */ /* 0x000fe2000001003c */
[----:B------:R-:W-:Y:S01]  /*49c0*/  FFMA.FTZ R115, R110, R93, R61 ;  /* 0x0000005d6e737223 */ /* 0x000fe2000001003d */
[C---:B------:R-:W-:Y:S01]  /*49d0*/  FMUL.FTZ R135, R122.reuse, R135 ;  /* 0x000000877a877220 */ /* 0x040fe20000410000 */
[----:B------:R-:W-:Y:S01]  /*49e0*/  FMUL.FTZ R128, R122, R128 ;  /* 0x000000807a807220 */ /* 0x000fe20000410000 */
[----:B------:R0:W-:Y:S01]  /*49f0*/  @!P2 STG.E desc[UR6][R106.64], R113 ;  /* 0x000000716a00a986 */ /* 0x0001e2000c101906 */
[----:B------:R-:W-:Y:S01]  /*4a00*/  FFMA.FTZ R155, R155, R94, R62 ;  /* 0x0000005e9b9b7223 */ /* 0x000fe2000001003e */
[----:B------:R-:W-:Y:S01]  /*4a10*/  FFMA.FTZ R114, R114, R95, R63 ;  /* 0x0000005f72727223 */ /* 0x000fe2000001003f */
[----:B--2---:R-:W-:-:S04]  /*4a20*/  IMAD.WIDE.U32 R108, R139, 0x10, R104 ;  /* 0x000000108b6c7825 */ /* 0x004fc800078e0068 */
[----:B------:R-:W-:Y:S01]  /*4a30*/  FMUL.FTZ R131, R122, R131 ;  /* 0x000000837a837220 */ /* 0x000fe20000410000 */
[----:B------:R-:W-:Y:S01]  /*4a40*/  FFMA.FTZ R128, R128, R99, R67 ;  /* 0x0000006380807223 */ /* 0x000fe20000010043 */
[----:B------:R-:W-:Y:S01]  /*4a50*/  FMUL.FTZ R137, R122, R137 ;  /* 0x000000897a897220 */ /* 0x000fe20000410000 */
[----:B------:R-:W-:-:S04]  /*4a60*/  IMAD.WIDE.U32 R110, R129, 0x10, R104 ;  /* 0x00000010816e7825 */ /* 0x000fc800078e0068 */
[C---:B------:R-:W-:Y:S01]  /*4a70*/  FMUL.FTZ R126, R122.reuse, R126 ;  /* 0x0000007e7a7e7220 */ /* 0x040fe20000410000 */
[C---:B------:R-:W-:Y:S01]  /*4a80*/  FMUL.FTZ R125, R122.reuse, R125 ;  /* 0x0000007d7a7d7220 */ /* 0x040fe20000410000 */
[----:B------:R-:W-:Y:S01]  /*4a90*/  FMUL.FTZ R120, R122, R120 ;  /* 0x000000787a787220 */ /* 0x000fe20000410000 */
[----:B------:R-:W-:Y:S01]  /*4aa0*/  IMAD.WIDE.U32 R116, R119, 0x10, R104 ;  /* 0x0000001077747825 */ /* 0x000fe200078e0068 */
[----:B0-----:R-:W-:-:S03]  /*4ab0*/  F2FP.BF16.F32.PACK_AB R106, R115, R112 ;  /* 0x00000070736a723e */ /* 0x001fc600000010ff */
[----:B------:R-:W-:Y:S01]  /*4ac0*/  FMUL.FTZ R112, R122, R141 ;  /* 0x0000008d7a707220 */ /* 0x000fe20000410000 */
[----:B------:R-:W-:Y:S01]  /*4ad0*/  F2FP.BF16.F32.PACK_AB R107, R114, R155 ;  /* 0x0000009b726b723e */ /* 0x000fe200000010ff */
[----:B------:R-:W-:-:S04]  /*4ae0*/  IMAD.WIDE.U32 R132, R151, 0x10, R104 ;  /* 0x0000001097847825 */ /* 0x000fc800078e0068 */
[----:B------:R-:W-:Y:S01]  /*4af0*/  FFMA.FTZ R105, R135, R98, R66 ;  /* 0x0000006287697223 */ /* 0x000fe20000010042 */
[----:B------:R-:W-:Y:S01]  /*4b00*/  FFMA.FTZ R114, R131, R84, R52 ;  /* 0x0000005483727223 */ /* 0x000fe20000010034 */
[----:B------:R-:W-:Y:S01]  /*4b10*/  FFMA.FTZ R119, R112, R85, R53 ;  /* 0x0000005570777223 */ /* 0x000fe20000010035 */
[C---:B------:R-:W-:Y:S01]  /*4b20*/  FMUL.FTZ R127, R122.reuse, R127 ;  /* 0x0000007f7a7f7220 */ /* 0x040fe20000410000 */
[----:B------:R-:W-:Y:S01]  /*4b30*/  FMUL.FTZ R118, R122, R118 ;  /* 0x000000767a767220 */ /* 0x000fe20000410000 */
[----:B------:R-:W-:Y:S01]  /*4b40*/  F2FP.BF16.F32.PACK_AB R105, R128, R105 ;  /* 0x000000698069723e */ /* 0x000fe200000010ff */
[----:B------:R-:W-:Y:S01]  /*4b50*/  FFMA.FTZ R104, R137, R96, R64 ;  /* 0x0000006089687223 */ /* 0x000fe20000010040 */
[----:B------:R-:W0:Y:S01]  /*4b60*/  @!P2 LDC.64 R128, c[0x0][0x3c8] ;  /* 0x0000f200ff80ab82 */ /* 0x000e220000000a00 */
[----:B------:R-:W-:Y:S01]  /*4b70*/  FFMA.FTZ R113, R126, R97, R65 ;  /* 0x000000617e717223 */ /* 0x000fe20000010041 */
[C---:B------:R-:W-:Y:S01]  /*4b80*/  FMUL.FTZ R123, R122.reuse, R123 ;  /* 0x0000007b7a7b7220 */ /* 0x040fe20000410000 */
[----:B------:R-:W-:Y:S01]  /*4b90*/  FMUL.FTZ R140, R122, R159 ;  /* 0x0000009f7a8c7220 */ /* 0x000fe20000410000 */
[----:B------:R-:W-:Y:S01]  /*4ba0*/  FFMA.FTZ R125, R125, R90, R58 ;  /* 0x0000005a7d7d7223 */ /* 0x000fe2000001003a */
[----:B------:R-:W-:Y:S01]  /*4bb0*/  FFMA.FTZ R120, R120, R91, R59 ;  /* 0x0000005b78787223 */ /* 0x000fe2000001003b */
[----:B------:R-:W-:Y:S01]  /*4bc0*/  F2FP.BF16.F32.PACK_AB R114, R119, R114 ;  /* 0x000000727772723e */ /* 0x000fe200000010ff */
[----:B------:R-:W-:Y:S01]  /*4bd0*/  FFMA.FTZ R112, R127, R88, R56 ;  /* 0x000000587f707223 */ /* 0x000fe20000010038 */
[----:B------:R-:W-:Y:S01]  /*4be0*/  FFMA.FTZ R119, R118, R89, R57 ;  /* 0x0000005976777223 */ /* 0x000fe20000010039 */
[----:B------:R-:W-:Y:S01]  /*4bf0*/  FFMA.FTZ R115, R123, R86, R54 ;  /* 0x000000567b737223 */ /* 0x000fe20000010036 */
[----:B------:R-:W-:Y:S01]  /*4c00*/  FFMA.FTZ R140, R140, R87, R55 ;  /* 0x000000578c8c7223 */ /* 0x000fe20000010037 */
[----:B------:R-:W-:Y:S01]  /*4c10*/  F2FP.BF16.F32.PACK_AB R104, R113, R104 ;  /* 0x000000687168723e */ /* 0x000fe200000010ff */
[----:B------:R-:W-:Y:S01]  /*4c20*/  FMUL.FTZ R149, R122, R149 ;  /* 0x000000957a957220 */ /* 0x000fe20000410000 */
[----:B------:R-:W-:Y:S01]  /*4c30*/  F2FP.BF16.F32.PACK_AB R113, R120, R125 ;  /* 0x0000007d7871723e */ /* 0x000fe200000010ff */
[C---:B------:R-:W-:Y:S01]  /*4c40*/  FMUL.FTZ R120, R122.reuse, R121 ;  /* 0x000000797a787220 */ /* 0x040fe20000410000 */
[C---:B------:R-:W-:Y:S01]  /*4c50*/  FMUL.FTZ R145, R122.reuse, R145 ;  /* 0x000000917a917220 */ /* 0x040fe20000410000 */
[----:B------:R-:W-:Y:S01]  /*4c60*/  FMUL.FTZ R148, R122, R163 ;  /* 0x000000a37a947220 */ /* 0x000fe20000410000 */
[----:B------:R-:W-:Y:S01]  /*4c70*/  F2FP.BF16.F32.PACK_AB R112, R119, R112 ;  /* 0x000000707770723e */ /* 0x000fe200000010ff */
[----:B------:R-:W-:Y:S01]  /*4c80*/  FFMA.FTZ R121, R120, R81, R49 ;  /* 0x0000005178797223 */ /* 0x000fe20000010031 */
[----:B------:R-:W1:Y:S01]  /*4c90*/  LDC.64 R118, c[0x0][0x380] ;  /* 0x0000e000ff767b82 */ /* 0x000e620000000a00 */
[----:B------:R-:W-:Y:S01]  /*4ca0*/  F2FP.BF16.F32.PACK_AB R115, R140, R115 ;  /* 0x000000738c73723e */ /* 0x000fe200000010ff */
[----:B------:R-:W-:Y:S01]  /*4cb0*/  FFMA.FTZ R140, R149, R80, R48 ;  /* 0x00000050958c7223 */ /* 0x000fe20000010030 */
[C---:B------:R-:W-:Y:S01]  /*4cc0*/  FMUL.FTZ R143, R122.reuse, R143 ;  /* 0x0000008f7a8f7220 */ /* 0x040fe20000410000 */
[----:B------:R-:W-:Y:S01]  /*4cd0*/  FMUL.FTZ R126, R122, R157 ;  /* 0x0000009d7a7e7220 */ /* 0x000fe20000410000 */
[----:B------:R-:W-:Y:S01]  /*4ce0*/  FFMA.FTZ R142, R145, R76, R44 ;  /* 0x0000004c918e7223 */ /* 0x000fe2000001002c */
[----:B------:R-:W-:Y:S01]  /*4cf0*/  FFMA.FTZ R123, R148, R77, R45 ;  /* 0x0000004d947b7223 */ /* 0x000fe2000001002d */
        /* <DEDUP_REMOVED lines=31> */
[----:B------:R-:W-:Y:S01]  /*4ef0*/  F2FP.BF16.F32.PACK_AB R124, R121, R124 ;  /* 0x0000007c797c723e */ /* 0x000fe200000010ff */
[----:B------:R2:W-:Y:S01]  /*4f00*/  STG.E.128 desc[UR6][R108.64], R104 ;  /* 0x000000686c007986 */ /* 0x0005e2000c101d06 */
[----:B-1----:R-:W-:-:S03]  /*4f10*/  LEA R2, R118, R2, 0x2 ;  /* 0x0000000276027211 */ /* 0x002fc600078e10ff */
[----:B------:R2:W-:Y:S01]  /*4f20*/  STG.E.128 desc[UR6][R110.64], R112 ;  /* 0x000000706e007986 */ /* 0x0005e2000c101d06 */
[----:B------:R-:W-:-:S03]  /*4f30*/  ISETP.GE.AND P0, PT, R2, R119, PT ;  /* 0x000000770200720c */ /* 0x000fc60003f06270 */
[----:B------:R2:W-:Y:S04]  /*4f40*/  STG.E.128 desc[UR6][R116.64], R140 ;  /* 0x0000008c74007986 */ /* 0x0005e8000c101d06 */
[----:B------:R2:W-:Y:S06]  /*4f50*/  STG.E.128 desc[UR6][R132.64], R124 ;  /* 0x0000007c84007986 */ /* 0x0005ec000c101d06 */
[----:B------:R-:W-:Y:S05]  /*4f60*/  @!P0 BRA `(.L_x_7592) ;  /* 0xffffffdc00688947 */ /* 0x000fea000383ffff */
[----:B------:R-:W-:Y:S05]  /*4f70*/  EXIT ;  /* 0x000000000000794d */ /* 0x000fea0003800000 */
.L_x_7580:
        /* <DEDUP_REMOVED lines=8> */
.L_x_7594:
[----:B------:R-:W-:Y:S05]  /*5000*/  BSYNC B0 ;  /* 0x0000000000007941 */ /* 0x000fea0003800000 */
.L_x_7593:
        /* <DEDUP_REMOVED lines=8> */
.L_x_7595:
[----:B------:R-:W-:Y:S02]  /*5090*/  HFMA2 R105, -RZ, RZ, 0, 2.384185791015625e-07 ;  /* 0x00000004ff697431 */ /* 0x000fe400000001ff */
[----:B------:R-:W-:-:S05]  /*50a0*/  FADD.FTZ R140, R104, R0 ;  /* 0x00000000688c7221 */ /* 0x000fca0000010000 */
[----:B------:R-:W-:-:S07]  /*50b0*/  MOV R104, R140 ;  /* 0x0000008c00687202 */ /* 0x000fce0000000f00 */
[----:B------:R-:W-:Y:S05]  /*50c0*/  WARPSYNC.COLLECTIVE R107, `(.L_x_7596) ;  /* 0x000000006b087348 */ /* 0x000fea0003c00000 */
[----:B------:R0:W1:Y:S02]  /*50d0*/  SHFL.BFLY P0, R0, R104, R105, R106 ;  /* 0x0c00006968007389 */ /* 0x000064000000006a */
[----:B01----:R-:W-:Y:S05]  /*50e0*/  ENDCOLLECTIVE ;  /* 0x000000000000791b */ /* 0x003fea0003800000 */
.L_x_7596:
[----:B------:R-:W-:Y:S02]  /*50f0*/  HFMA2 R105, -RZ, RZ, 0, 4.76837158203125e-07 ;  /* 0x00000008ff697431 */ /* 0x000fe400000001ff */
[----:B------:R-:W-:-:S05]  /*5100*/  FADD.FTZ R144, R140, R0 ;  /* 0x000000008c907221 */ /* 0x000fca0000010000 */
[----:B------:R-:W-:-:S07]  /*5110*/  MOV R104, R144 ;  /* 0x0000009000687202 */ /* 0x000fce0000000f00 */
[----:B------:R-:W-:Y:S05]  /*5120*/  WARPSYNC.COLLECTIVE R107, `(.L_x_7597) ;  /* 0x000000006b087348 */ /* 0x000fea0003c00000 */
[----:B------:R0:W1:Y:S02]  /*5130*/  SHFL.BFLY P0, R0, R104, R105, R106 ;  /* 0x0c00006968007389 */ /* 0x000064000000006a */
[----:B01----:R-:W-:Y:S05]  /*5140*/  ENDCOLLECTIVE ;  /* 0x000000000000791b */ /* 0x003fea0003800000 */
.L_x_7597:
[----:B------:R-:W-:Y:S02]  /*5150*/  HFMA2 R105, -RZ, RZ, 0, 9.5367431640625e-07 ;  /* 0x00000010ff697431 */ /* 0x000fe400000001ff */
[----:B------:R-:W-:-:S05]  /*5160*/  FADD.FTZ R146, R144, R0 ;  /* 0x0000000090927221 */ /* 0x000fca0000010000 */
[----:B------:R-:W-:-:S07]  /*5170*/  MOV R104, R146 ;  /* 0x0000009200687202 */ /* 0x000fce0000000f00 */
[----:B------:R-:W-:Y:S05]  /*5180*/  WARPSYNC.COLLECTIVE R107, `(.L_x_7598) ;  /* 0x000000006b087348 */ /* 0x000fea0003c00000 */
[----:B------:R0:W1:Y:S02]  /*5190*/  SHFL.BFLY P0, R0, R104, R105, R106 ;  /* 0x0c00006968007389 */ /* 0x000064000000006a */
[----:B01----:R-:W-:Y:S05]  /*51a0*/  ENDCOLLECTIVE ;  /* 0x000000000000791b */ /* 0x003fea0003800000 */
.L_x_7598:
        /* <DEDUP_REMOVED lines=70> */
.L_x_7599:
[----:B------:R-:W-:Y:S02]  /*5610*/  HFMA2 R105, -RZ, RZ, 0, 1.1920928955078125e-07 ;  /* 0x00000002ff697431 */ /* 0x000fe400000001ff */
[----:B------:R-:W-:-:S05]  /*5620*/  FADD.FTZ R140, R104, R0 ;  /* 0x00000000688c7221 */ /* 0x000fca0000010000 */
[----:B------:R-:W-:-:S07]  /*5630*/  MOV R104, R140 ;  /* 0x0000008c00687202 */ /* 0x000fce0000000f00 */
[----:B------:R-:W-:Y:S05]  /*5640*/  WARPSYNC.COLLECTIVE R107, `(.L_x_7600) ;  /* 0x000000006b087348 */ /* 0x000fea0003c00000 */
[----:B------:R0:W1:Y:S02]  /*5650*/  SHFL.BFLY P0, R0, R104, R105, R106 ;  /* 0x0c00006968007389 */ /* 0x000064000000006a */
[----:B01----:R-:W-:Y:S05]  /*5660*/  ENDCOLLECTIVE ;  /* 0x000000000000791b */ /* 0x003fea0003800000 */
.L_x_7600:
[----:B------:R-:W-:Y:S02]  /*5670*/  HFMA2 R105, -RZ, RZ, 0, 2.384185791015625e-07 ;  /* 0x00000004ff697431 */ /* 0x000fe400000001ff */
[----:B------:R-:W-:-:S05]  /*5680*/  FADD.FTZ R141, R140, R0 ;  /* 0x000000008c8d7221 */ /* 0x000fca0000010000 */
[----:B------:R-:W-:-:S07]  /*5690*/  MOV R104, R141 ;  /* 0x0000008d00687202 */ /* 0x000fce0000000f00 */
[----:B------:R-:W-:Y:S05]  /*56a0*/  WARPSYNC.COLLECTIVE R107, `(.L_x_7601) ;  /* 0x000000006b087348 */ /* 0x000fea0003c00000 */
[----:B------:R0:W1:Y:S02]  /*56b0*/  SHFL.BFLY P0, R0, R104, R105, R106 ;  /* 0x0c00006968007389 */ /* 0x000064000000006a */
[----:B01----:R-:W-:Y:S05]  /*56c0*/  ENDCOLLECTIVE ;  /* 0x000000000000791b */ /* 0x003fea0003800000 */
.L_x_7601:
[----:B------:R-:W-:Y:S02]  /*56d0*/  HFMA2 R105, -RZ, RZ, 0, 4.76837158203125e-07 ;  /* 0x00000008ff697431 */ /* 0x000fe400000001ff */
[----:B------:R-:W-:-:S05]  /*56e0*/  FADD.FTZ R144, R141, R0 ;  /* 0x000000008d907221 */ /* 0x000fca0000010000 */
[----:B------:R-:W-:-:S07]  /*56f0*/  MOV R104, R144 ;  /* 0x0000009000687202 */ /* 0x000fce0000000f00 */
[----:B------:R-:W-:Y:S05]  /*5700*/  WARPSYNC.COLLECTIVE R107, `(.L_x_7602) ;  /* 0x000000006b087348 */ /* 0x000fea0003c00000 */
[----:B------:R0:W1:Y:S02]  /*5710*/  SHFL.BFLY P0, R0, R104, R105, R106 ;  /* 0x0c00006968007389 */ /* 0x000064000000006a */
[----:B01----:R-:W-:Y:S05]  /*5720*/  ENDCOLLECTIVE ;  /* 0x000000000000791b */ /* 0x003fea0003800000 */
.L_x_7602:
[----:B------:R-:W-:Y:S02]  /*5730*/  HFMA2 R105, -RZ, RZ, 0, 9.5367431640625e-07 ;  /* 0x00000010ff697431 */ /* 0x000fe400000001ff */
[----:B------:R-:W-:-:S05]  /*5740*/  FADD.FTZ R146, R144, R0 ;  /* 0x0000000090927221 */ /* 0x000fca0000010000 */
[----:B------:R-:W-:-:S07]  /*5750*/  MOV R104, R146 ;  /* 0x0000009200687202 */ /* 0x000fce0000000f00 */
[----:B------:R-:W-:Y:S05]  /*5760*/  WARPSYNC.COLLECTIVE R107, `(.L_x_7603) ;  /* 0x000000006b087348 */ /* 0x000fea0003c00000 */
[----:B------:R0:W1:Y:S02]  /*5770*/  SHFL.BFLY P0, R0, R104, R105, R106 ;  /* 0x0c00006968007389 */ /* 0x000064000000006a */
[----:B01----:R-:W-:Y:S05]  /*5780*/  ENDCOLLECTIVE ;  /* 0x000000000000791b */ /* 0x003fea0003800000 */
.L_x_7603:
[----:B------:R-:W-:Y:S05]  /*5790*/  BRA `(.L_x_7604) ;  /* 0xffffffcc000c7947 */ /* 0x000fea000383ffff */
.L_x_7591:
        /* <DEDUP_REMOVED lines=8> */
.L_x_7606:
[----:B------:R-:W-:Y:S05]  /*5820*/  BSYNC B0 ;  /* 0x0000000000007941 */ /* 0x000fea0003800000 */
.L_x_7605:
        /* <DEDUP_REMOVED lines=8> */
.L_x_7607:
[----:B------:R-:W-:Y:S02]  /*58b0*/  HFMA2 R105, -RZ, RZ, 0, 2.384185791015625e-07 ;  /* 0x00000004ff697431 */ /* 0x000fe400000001ff */
[----:B------:R-:W-:-:S05]  /*58c0*/  FADD.FTZ R140, R104, R0 ;  /* 0x00000000688c7221 */ /* 0x000fca0000010000 */
[----:B------:R-:W-:-:S07]  /*58d0*/  MOV R104, R140 ;  /* 0x0000008c00687202 */ /* 0x000fce0000000f00 */
[----:B------:R-:W-:Y:S05]  /*58e0*/  WARPSYNC.COLLECTIVE R107, `(.L_x_7608) ;  /* 0x000000006b087348 */ /* 0x000fea0003c00000 */
[----:B------:R0:W1:Y:S02]  /*58f0*/  SHFL.BFLY P0, R0, R104, R105, R106 ;  /* 0x0c00006968007389 */ /* 0x000064000000006a */
[----:B01----:R-:W-:Y:S05]  /*5900*/  ENDCOLLECTIVE ;  /* 0x000000000000791b */ /* 0x003fea0003800000 */
.L_x_7608:
[----:B------:R-:W-:Y:S02]  /*5910*/  HFMA2 R105, -RZ, RZ, 0, 4.76837158203125e-07 ;  /* 0x00000008ff697431 */ /* 0x000fe400000001ff */
[----:B------:R-:W-:-:S05]  /*5920*/  FADD.FTZ R144, R140, R0 ;  /* 0x000000008c907221 */ /* 0x000fca0000010000 */
[----:B------:R-:W-:-:S07]  /*5930*/  MOV R104, R144 ;  /* 0x0000009000687202 */ /* 0x000fce0000000f00 */
[----:B------:R-:W-:Y:S05]  /*5940*/  WARPSYNC.COLLECTIVE R107, `(.L_x_7609) ;  /* 0x000000006b087348 */ /* 0x000fea0003c00000 */
[----:B------:R0:W1:Y:S02]  /*5950*/  SHFL.BFLY P0, R0, R104, R105, R106 ;  /* 0x0c00006968007389 */ /* 0x000064000000006a */
[----:B01----:R-:W-:Y:S05]  /*5960*/  ENDCOLLECTIVE ;  /* 0x000000000000791b */ /* 0x003fea0003800000 */
.L_x_7609:
[----:B------:R-:W-:Y:S02]  /*5970*/  HFMA2 R105, -RZ, RZ, 0, 9.5367431640625e-07 ;  /* 0x00000010ff697431 */ /* 0x000fe400000001ff */
[----:B------:R-:W-:-:S05]  /*5980*/  FADD.FTZ R146, R144, R0 ;  /* 0x0000000090927221 */ /* 0x000fca0000010000 */
[----:B------:R-:W-:-:S07]  /*5990*/  MOV R104, R146 ;  /* 0x0000009200687202 */ /* 0x000fce0000000f00 */
[----:B------:R-:W-:Y:S05]  /*59a0*/  WARPSYNC.COLLECTIVE R107, `(.L_x_7610) ;  /* 0x000000006b087348 */ /* 0x000fea0003c00000 */
[----:B------:R0:W1:Y:S02]  /*59b0*/  SHFL.BFLY P0, R0, R104, R105, R106 ;  /* 0x0c00006968007389 */ /* 0x000064000000006a */
[----:B01----:R-:W-:Y:S05]  /*59c0*/  ENDCOLLECTIVE ;  /* 0x000000000000791b */ /* 0x003fea0003800000 */
.L_x_7610:
        /* <DEDUP_REMOVED lines=70> */
.L_x_7611:
[----:B------:R-:W-:Y:S02]  /*5e30*/  HFMA2 R105, -RZ, RZ, 0, 1.1920928955078125e-07 ;  /* 0x00000002ff697431 */ /* 0x000fe400000001ff */
[----:B------:R-:W-:-:S05]  /*5e40*/  FADD.FTZ R140, R104, R0 ;  /* 0x00000000688c7221 */ /* 0x000fca0000010000 */
[----:B------:R-:W-:-:S07]  /*5e50*/  MOV R104, R140 ;  /* 0x0000008c00687202 */ /* 0x000fce0000000f00 */
[----:B------:R-:W-:Y:S05]  /*5e60*/  WARPSYNC.COLLECTIVE R107, `(.L_x_7612) ;  /* 0x000000006b087348 */ /* 0x000fea0003c00000 */
[----:B------:R0:W1:Y:S02]  /*5e70*/  SHFL.BFLY P0, R0, R104, R105, R106 ;  /* 0x0c00006968007389 */ /* 0x000064000000006a */
[----:B01----:R-:W-:Y:S05]  /*5e80*/  ENDCOLLECTIVE ;  /* 0x000000000000791b */ /* 0x003fea0003800000 */
.L_x_7612:
[----:B------:R-:W-:Y:S02]  /*5e90*/  HFMA2 R105, -RZ, RZ, 0, 2.384185791015625e-07 ;  /* 0x00000004ff697431 */ /* 0x000fe400000001ff */
[----:B------:R-:W-:-:S05]  /*5ea0*/  FADD.FTZ R141, R140, R0 ;  /* 0x000000008c8d7221 */ /* 0x000fca0000010000 */
[----:B------:R-:W-:-:S07]  /*5eb0*/  MOV R104, R141 ;  /* 0x0000008d00687202 */ /* 0x000fce0000000f00 */
[----:B------:R-:W-:Y:S05]  /*5ec0*/  WARPSYNC.COLLECTIVE R107, `(.L_x_7613) ;  /* 0x000000006b087348 */ /* 0x000fea0003c00000 */
[----:B------:R0:W1:Y:S02]  /*5ed0*/  SHFL.BFLY P0, R0, R104, R105, R106 ;  /* 0x0c00006968007389 */ /* 0x000064000000006a */
[----:B01----:R-:W-:Y:S05]  /*5ee0*/  ENDCOLLECTIVE ;  /* 0x000000000000791b */ /* 0x003fea0003800000 */
.L_x_7613:
[----:B------:R-:W-:Y:S02]  /*5ef0*/  HFMA2 R105, -RZ, RZ, 0, 4.76837158203125e-07 ;  /* 0x00000008ff697431 */ /* 0x000fe400000001ff */
[----:B------:R-:W-:-:S05]  /*5f00*/  FADD.FTZ R144, R141, R0 ;  /* 0x000000008d907221 */ /* 0x000fca0000010000 */
[----:B------:R-:W-:-:S07]  /*5f10*/  MOV R104, R144 ;  /* 0x0000009000687202 */ /* 0x000fce0000000f00 */
[----:B------:R-:W-:Y:S05]  /*5f20*/  WARPSYNC.COLLECTIVE R107, `(.L_x_7614) ;  /* 0x000000006b087348 */ /* 0x000fea0003c00000 */
[----:B------:R0:W1:Y:S02]  /*5f30*/  SHFL.BFLY P0, R0, R104, R105, R106 ;  /* 0x0c00006968007389 */ /* 0x000064000000006a */
[----:B01----:R-:W-:Y:S05]  /*5f40*/  ENDCOLLECTIVE ;  /* 0x000000000000791b */ /* 0x003fea0003800000 */
.L_x_7614:
[----:B------:R-:W-:Y:S02]  /*5f50*/  HFMA2 R105, -RZ, RZ, 0, 9.5367431640625e-07 ;  /* 0x00000010ff697431 */ /* 0x000fe400000001ff */
[----:B------:R-:W-:-:S05]  /*5f60*/  FADD.FTZ R146, R144, R0 ;  /* 0x0000000090927221 */ /* 0x000fca0000010000 */
[----:B------:R-:W-:-:S07]  /*5f70*/  MOV R104, R146 ;  /* 0x0000009200687202 */ /* 0x000fce0000000f00 */
[----:B------:R-:W-:Y:S05]  /*5f80*/  WARPSYNC.COLLECTIVE R107, `(.L_x_7615) ;  /* 0x000000006b087348 */ /* 0x000fea0003c00000 */
[----:B------:R0:W1:Y:S02]  /*5f90*/  SHFL.BFLY P0, R0, R104, R105, R106 ;  /* 0x0c00006968007389 */ /* 0x000064000000006a */
[----:B01----:R-:W-:Y:S05]  /*5fa0*/  ENDCOLLECTIVE ;  /* 0x000000000000791b */ /* 0x003fea0003800000 */
.L_x_7615:
[----:B------:R-:W-:Y:S01]  /*5fb0*/  MOV R153, R0 ;  /* 0x0000000000997202 */ /* 0x000fe20000000f00 */
[----:B------:R-:W-:Y:S06]  /*5fc0*/  BRA `(.L_x_7616) ;  /* 0xffffffe400bc7947 */ /* 0x000fec000383ffff */
.L_x_7617:
        /* <DEDUP_REMOVED lines=11> */
.L_x_37265:


//--------------------- .text._ZN10layer_norm13ln_fwd_kernelINS_13Kernel_traitsIf13__nv_bfloat16S2_S2_fjLj1024ELj1ELj4ELj1ELj16ENS_18Kernel_traits_baseILj1024EfS2_S2_S2_fjLj128EEEEELb0ELb1ELb1ELb0EEEvNS_9FwdParamsE --------------------------
	.section	.text._ZN10layer_norm13ln_fwd_kernelINS_13Kernel_traitsIf13__nv_bfloat16S2_S2_fjLj1024ELj1ELj4ELj1ELj16ENS_18Kernel_traits_baseILj1024EfS2_S2_S2_fjLj128EEEEELb0ELb1ELb1ELb0EEEvNS_9FwdParamsE,"ax",@progbits
	.align	128
        .global         _ZN10layer_norm13ln_fwd_kernelINS_13Kernel_traitsIf13__nv_bfloat16S2_S2_fjLj1024ELj1ELj4ELj1ELj16ENS_18Kernel_traits_baseILj1024EfS2_S2_S2_fjLj128EEEEELb0ELb1ELb1ELb0EEEvNS_9FwdParamsE
        .type           _ZN10layer_norm13ln_fwd_kernelINS_13Kernel_traitsIf13__nv_bfloat16S2_S2_fjLj1024ELj1ELj4ELj1ELj16ENS_18Kernel_traits_baseILj1024EfS2_S2_S2_fjLj128EEEEELb0ELb1ELb1ELb0EEEvNS_9FwdParamsE,@function
        .size           _ZN10layer_norm13ln_fwd_kernelINS_13Kernel_traitsIf13__nv_bfloat16S2_S2_fjLj1024ELj1ELj4ELj1ELj16ENS_18Kernel_traits_baseILj1024EfS2_S2_S2_fjLj128EEEEELb0ELb1ELb1ELb0EEEvNS_9FwdParamsE,(.L_x_37266 - _ZN10layer_norm13ln_fwd_kernelINS_13Kernel_traitsIf13__nv_bfloat16S2_S2_fjLj1024ELj1ELj4ELj1ELj16ENS_18Kernel_traits_baseILj1024EfS2_S2_S2_fjLj128EEEEELb0ELb1ELb1ELb0EEEvNS_9FwdParamsE)
        .other          _ZN10layer_norm13ln_fwd_kernelINS_13Kernel_traitsIf13__nv_bfloat16S2_S2_fjLj1024ELj1ELj4ELj1ELj16ENS_18Kernel_traits_baseILj1024EfS2_S2_S2_fjLj128EEEEELb0ELb1ELb1ELb0EEEvNS_9FwdParamsE,@"STO_CUDA_ENTRY STV_DEFAULT"
_ZN10layer_norm13ln_fwd_kernelINS_13Kernel_traitsIf13__nv_bfloat16S2_S2_fjLj1024ELj1ELj4ELj1ELj16ENS_18Kernel_traits_baseILj1024EfS2_S2_S2_fjLj128EEEEELb0ELb1ELb1ELb0EEEvNS_9FwdParamsE:
.text._ZN10layer_norm13ln_fwd_kernelINS_13Kernel_traitsIf13__nv_bfloat16S2_S2_fjLj1024ELj1ELj4ELj1ELj16ENS_18Kernel_traits_baseILj1024EfS2_S2_S2_fjLj128EEEEELb0ELb1ELb1ELb0EEEvNS_9FwdParamsE:
        /* <DEDUP_REMOVED lines=76> */
.L_x_7619:
        /* <DEDUP_REMOVED lines=13> */
[C---:B-1----:R-:W-:Y:S01]  /*0590*/  @P1 IMAD.WIDE.U32 R4, R23.reuse, 0x20, R4 ;  /* 0x0000002017041825 */ /* 0x042fe200078e0004 */
[----:B------:R-:W-:Y:S01]  /*05a0*/  @P1 IADD3 R23, PT, PT, R23, 0x20, RZ ;  /* 0x0000002017171810 */ /* 0x000fe20007ffe0ff */
[----:B------:R0:W5:Y:S04]  /*05b0*/  @P1 LDG.E.128 R88, desc[UR6][R2.64+0x10] ;  /* 0x0000100602581981 */ /* 0x000168000c1e1d00 */
[----:B------:R0:W5:Y:S01]  /*05c0*/  @P1 LDG.E.128 R76, desc[UR6][R4.64] ;  /* 0x00000006044c1981 */ /* 0x000162000c1e1d00 */
[----:B------:R-:W1:Y:S01]  /*05d0*/  @P0 LDC.64 R8, c[0x0][0x3e8] ;  /* 0x0000fa00ff080b82 */ /* 0x000e620000000a00 */
[----:B--2---:R-:W-:-:S02]  /*05e0*/  @P2 IMAD.WIDE.U32 R14, R23, 0x20, R10 ;  /* 0x00000020170e2825 */ /* 0x004fc400078e000a */
[----:B------:R0:W5:Y:S04]  /*05f0*/  @P1 LDG.E.128 R72, desc[UR6][R4.64+0x10] ;  /* 0x0000100604481981 */ /* 0x000168000c1e1d00 */
[----:B------:R0:W5:Y:S01]  /*0600*/  @P2 LDG.E.128 R68, desc[UR6][R14.64] ;  /* 0x000000060e442981 */ /* 0x000162000c1e1d00 */
[----:B------:R-:W2:Y:S01]  /*0610*/  @P3 LDC.64 R18, c[0x0][0x3d0] ;  /* 0x0000f400ff123b82 */ /* 0x000ea20000000a00 */
[C---:B---3--:R-:W-:Y:S01]  /*0620*/  @P2 IMAD.WIDE.U32 R16, R23.reuse, 0x20, R12 ;  /* 0x0000002017102825 */ /* 0x048fe200078e000c */
[----:B------:R-:W-:Y:S01]  /*0630*/  @P2 IADD3 R23, PT, PT, R23, 0x20, RZ ;  /* 0x0000002017172810 */ /* 0x000fe20007ffe0ff */
[----:B------:R0:W5:Y:S04]  /*0640*/  @P2 LDG.E.128 R64, desc[UR6][R14.64+0x10] ;  /* 0x000010060e402981 */ /* 0x000168000c1e1d00 */
[----:B------:R0:W5:Y:S01]  /*0650*/  @P2 LDG.E.128 R52, desc[UR6][R16.64] ;  /* 0x0000000610342981 */ /* 0x000162000c1e1d00 */
[----:B------:R-:W3:Y:S01]  /*0660*/  @P3 LDC.64 R20, c[0x0][0x3e8] ;  /* 0x0000fa00ff143b82 */ /* 0x000ee20000000a00 */
[----:B----4-:R-:W-:-:S02]  /*0670*/  @P0 IMAD.WIDE.U32 R10, R143, 0x20, R6 ;  /* 0x000000208f0a0825 */ /* 0x010fc400078e0006 */
        /* <DEDUP_REMOVED lines=28> */
.L_x_7620:
[----:B------:R-:W-:Y:S05]  /*0840*/  BSYNC.RECONVERGENT B0 ;  /* 0x0000000000007941 */ /* 0x000fea0003800200 */
.L_x_7618:
[----:B------:R-:W1:Y:S02]  /*0850*/  LDCU UR4, c[0x0][0x384] ;  /* 0x00007080ff0477ac */ /* 0x000e640008000800 */
[----:B-1----:R-:W-:-:S13]  /*0860*/  ISETP.GE.AND P0, PT, R141, UR4, PT ;  /* 0x000000048d007c0c */ /* 0x002fda000bf06270 */
[----:B------:R-:W-:Y:S05]  /*0870*/  @P0 EXIT ;  /* 0x000000000000094d */ /* 0x000fea0003800000 */
[----:B------:R-:W1:Y:S01]  /*0880*/  LDCU.U8 UR4, c[0x0][0x410] ;  /* 0x00008200ff0477ac */ /* 0x000e620008000000 */
[----:B------:R-:W2:Y:S01]  /*0890*/  LDCU UR5, c[0x0][0x448] ;  /* 0x00008900ff0577ac */ /* 0x000ea20008000800 */
[----:B------:R-:W3:Y:S01]  /*08a0*/  LDCU.64 UR8, c[0x0][0x3a0] ;  /* 0x00007400ff0877ac */ /* 0x000ee20008000a00 */
[----:B-1----:R-:W-:-:S11]  /*08b0*/  UISETP.NE.AND UP1, UPT, UR4, URZ, UPT ;  /* 0x000000ff0400728c */ /* 0x002fd6000bf25270 */
.L_x_7648:
[----:B------:R-:W1:Y:S08]  /*08c0*/  LDC.64 R120, c[0x0][0x3f0] ;  /* 0x0000fc00ff787b82 */ /* 0x000e700000000a00 */
[----:B------:R-:W4:Y:S01]  /*08d0*/  LDC R148, c[0x0][0x388] ;  /* 0x0000e200ff947b82 */ /* 0x000f220000000800 */
[----:B-1----:R-:W-:-:S07]  /*08e0*/  IMAD.WIDE R122, R141, 0x4, R120 ;  /* 0x000000048d7a7825 */ /* 0x002fce00078e0278 */
[----:B------:R-:W1:Y:S01]  /*08f0*/  LDC.64 R120, c[0x0][0x3f8] ;  /* 0x0000fe00ff787b82 */ /* 0x000e620000000a00 */
[----:B------:R-:W2:Y:S01]  /*0900*/  LDG.E R149, desc[UR6][R122.64] ;  /* 0x000000067a957981 */ /* 0x000ea2000c1e1900 */
[----:B-1----:R-:W-:-:S05]  /*0910*/  IMAD.WIDE R120, R141, 0x4, R120 ;  /* 0x000000048d787825 */ /* 0x002fca00078e0278 */
[----:B-----5:R1:W5:Y:S01]  /*0920*/  LDG.E R146, desc[UR6][R120.64] ;  /* 0x0000000678927981 */ /* 0x020362000c1e1900 */
[----:B------:R-:W-:Y:S01]  /*0930*/  ISETP.GE.U32.AND P0, PT, R142, 0x20, PT ;  /* 0x000000208e00780c */ /* 0x000fe20003f06070 */
[----:B----4-:R-:W-:Y:S01]  /*0940*/  IMAD R144, R141, R148, RZ ;  /* 0x000000948d907224 */ /* 0x010fe200078e02ff */
        /* <DEDUP_REMOVED lines=14> */
[----:B0-----:R-:W0:Y:S02]  /*0a30*/  LDC.64 R2, c[0x0][0x390] ;  /* 0x0000e400ff027b82 */ /* 0x001e240000000a00 */
[----:B0-----:R-:W-:-:S05]  /*0a40*/  IMAD.WIDE.U32 R2, R150, 0x10, R2 ;  /* 0x0000001096027825 */ /* 0x001fca00078e0002 */
[----:B------:R1:W5:Y:S02]  /*0a50*/  LDG.E.128 R20, desc[UR6][R2.64] ;  /* 0x0000000602147981 */ /* 0x000364000c1e1d00 */
.L_x_7624:
[----:B---3--:R-:W-:Y:S05]  /*0a60*/  BSYNC.RECONVERGENT B1 ;  /* 0x0000000000017941 */ /* 0x008fea0003800200 */
.L_x_7623:
[----:B------:R-:W-:-:S04]  /*0a70*/  UISETP.NE.U32.AND UP0, UPT, UR8, URZ, UPT ;  /* 0x000000ff0800728c */ /* 0x000fc8000bf05070 */
[----:B------:R-:W-:-:S09]  /*0a80*/  UISETP.NE.AND.EX UP0, UPT, UR9, URZ, UPT, UP0 ;  /* 0x000000ff0900728c */ /* 0x000fd2000bf05300 */
[----:B------:R-:W-:Y:S05]  /*0a90*/  BRA.U !UP0, `(.L_x_7625) ;  /* 0x0000000508347547 */ /* 0x000fea000b800000 */
[----:B01----:R-:W0:Y:S02]  /*0aa0*/  LDC.64 R2, c[0x0][0x3a0] ;  /* 0x0000e800ff027b82 */ /* 0x003e240000000a00 */
[----:B0-----:R-:W-:-:S05]  /*0ab0*/  IMAD.WIDE.U32 R2, R147, 0x10, R2 ;  /* 0x0000001093027825 */ /* 0x001fca00078e0002 */
[----:B------:R-:W2:Y:S01]  /*0ac0*/  LDG.E.128 R16, desc[UR6][R2.64] ;  /* 0x0000000602107981 */ /* 0x000ea2000c1e1d00 */
[----:B------:R-:W-:-:S13]  /*0ad0*/  ISETP.GT.AND P1, PT, R149, RZ, PT ;  /* 0x000000ff9500720c */ /* 0x000fda0003f24270 */
[----:B------:R-:W0:Y:S01]  /*0ae0*/  @P1 LDC R7, c[0x0][0x40c] ;  /* 0x00010300ff071b82 */ /* 0x000e220000000800 */
[C---:B-----5:R-:W-:Y:S02]  /*0af0*/  @P1 PRMT R4, R20.reuse, 0x7632, R4 ;  /* 0x0000763214041816 */ /* 0x060fe40000000004 */
[----:B------:R-:W-:Y:S02]  /*0b00*/  @P1 SHF.L.U32 R0, R20, 0x10, RZ ;  /* 0x0000001014001819 */ /* 0x000fe400000006ff */
[----:B------:R-:W-:Y:S02]  /*0b10*/  @P1 SHF.L.U32 R4, R4, 0x10, RZ ;  /* 0x0000001004041819 */ /* 0x000fe400000006ff */
[C---:B------:R-:W-:Y:S01]  /*0b20*/  @P1 SHF.L.U32 R6, R21.reuse, 0x10, RZ ;  /* 0x0000001015061819 */ /* 0x040fe200000006ff */
[----:B------:R-:W1:Y:S08]  /*0b30*/  @P1 LDC R5, c[0x0][0x40c] ;  /* 0x00010300ff051b82 */ /* 0x000e700000000800 */
[----:B------:R-:W3:Y:S08]  /*0b40*/  @P1 LDC R121, c[0x0][0x40c] ;  /* 0x00010300ff791b82 */ /* 0x000ef00000000800 */
[----:B------:R-:W4:Y:S01]  /*0b50*/  @P1 LDC R120, c[0x0][0x40c] ;  /* 0x00010300ff781b82 */ /* 0x000f220000000800 */
[----:B0-----:R-:W-:Y:S01]  /*0b60*/  @P1 FMUL.FTZ R4, R4, R7 ;  /* 0x0000000704041220 */ /* 0x001fe20000410000 */
[----:B------:R-:W-:-:S04]  /*0b70*/  @P1 PRMT R7, R21, 0x7632, R7 ;  /* 0x0000763215071816 */ /* 0x000fc80000000007 */
[----:B------:R-:W-:Y:S02]  /*0b80*/  @P1 SHF.L.U32 R7, R7, 0x10, RZ ;  /* 0x0000001007071819 */ /* 0x000fe400000006ff */
[----:B------:R-:W0:Y:S01]  /*0b90*/  @P1 LDC R123, c[0x0][0x40c] ;  /* 0x00010300ff7b1b82 */ /* 0x000e220000000800 */
[----:B-1----:R-:W-:-:S07]  /*0ba0*/  @P1 FMUL.FTZ R5, R0, R5 ;  /* 0x0000000500051220 */ /* 0x002fce0000410000 */
[----:B------:R-:W1:Y:S08]  /*0bb0*/  @P1 LDC R151, c[0x0][0x40c] ;  /* 0x00010300ff971b82 */ /* 0x000e700000000800 */
[----:B------:R-:W1:Y:S08]  /*0bc0*/  @P1 LDC R145, c[0x0][0x40c] ;  /* 0x00010300ff911b82 */ /* 0x000e700000000800 */
[----:B------:R-:W1:Y:S01]  /*0bd0*/  @P1 LDC R144, c[0x0][0x40c] ;  /* 0x00010300ff901b82 */ /* 0x000e620000000800 */
[----:B--2---:R-:W-:-:S02]  /*0be0*/  @P1 SHF.L.U32 R8, R16, 0x10, RZ ;  /* 0x0000001010081819 */ /* 0x004fc400000006ff */
[C---:B------:R-:W-:Y:S02]  /*0bf0*/  @P1 PRMT R3, R16.reuse, 0x7632, R3 ;  /* 0x0000763210031816 */ /* 0x040fe40000000003 */
[C---:B------:R-:W-:Y:S01]  /*0c00*/  @!P1 SHF.L.U32 R0, R16.reuse, 0x10, RZ ;  /* 0x0000001010009819 */ /* 0x040fe200000006ff */
[----:B------:R-:W-:Y:S01]  /*0c10*/  @P1 FFMA.FTZ R0, R5, R100, R8 ;  /* 0x0000006405001223 */ /* 0x000fe20000010008 */
[----:B------:R-:W-:Y:S01]  /*0c20*/  @!P1 PRMT R2, R16, 0x7632, R2 ;  /* 0x0000763210029816 */ /* 0x000fe20000000002 */
[----:B---3--:R-:W-:Y:S01]  /*0c30*/  @P1 FMUL.FTZ R5, R6, R121 ;  /* 0x0000007906051220 */ /* 0x008fe20000410000 */
[----:B------:R-:W-:Y:S01]  /*0c40*/  @P1 SHF.L.U32 R3, R3, 0x10, RZ ;  /* 0x0000001003031819 */ /* 0x000fe200000006ff */
[----:B----4-:R-:W-:Y:S01]  /*0c50*/  @P1 FMUL.FTZ R6, R7, R120 ;  /* 0x0000007807061220 */ /* 0x010fe20000410000 */
[C---:B------:R-:W-:Y:S02]  /*0c60*/  @P1 PRMT R7, R17.reuse, 0x7632, R7 ;  /* 0x0000763211071816 */ /* 0x040fe40000000007 */
[----:B------:R-:W-:Y:S01]  /*0c70*/  @!P1 SHF.L.U32 R2, R2, 0x10, RZ ;  /* 0x0000001002029819 */ /* 0x000fe200000006ff */
[----:B------:R-:W-:Y:S01]  /*0c80*/  @P1 FFMA.FTZ R2, R4, R101, R3 ;  /* 0x0000006504021223 */ /* 0x000fe20000010003 */
[----:B------:R-:W-:-:S02]  /*0c90*/  @!P1 PRMT R4, R17, 0x7632, R4 ;  /* 0x0000763211049816 */ /* 0x000fc40000000004 */
[----:B------:R-:W-:Y:S02]  /*0ca0*/  @P1 SHF.L.U32 R7, R7, 0x10, RZ ;  /* 0x0000001007071819 */ /* 0x000fe400000006ff */
[C---:B------:R-:W-:Y:S02]  /*0cb0*/  @P1 SHF.L.U32 R120, R17.reuse, 0x10, RZ ;  /* 0x0000001011781819 */ /* 0x040fe400000006ff */
[----:B------:R-:W-:Y:S02]  /*0cc0*/  @P1 SHF.L.U32 R8, R22, 0x10, RZ ;  /* 0x0000001016081819 */ /* 0x000fe400000006ff */
[----:B------:R-:W-:Y:S01]  /*0cd0*/  @!P1 SHF.L.U32 R4, R4, 0x10, RZ ;  /* 0x0000001004049819 */ /* 0x000fe200000006ff */
[----:B------:R-:W-:Y:S01]  /*0ce0*/  @P1 FFMA.FTZ R4, R6, R103, R7 ;  /* 0x0000006706041223 */ /* 0x000fe20000010007 */
[----:B------:R-:W-:Y:S01]  /*0cf0*/  @!P1 SHF.L.U32 R3, R17, 0x10, RZ ;  /* 0x0000001011039819 */ /* 0x000fe200000006ff */
[----:B------:R-:W-:Y:S01]  /*0d00*/  @P1 FFMA.FTZ R3, R5, R102, R120 ;  /* 0x0000006605031223 */ /* 0x000fe20000010078 */
[----:B------:R-:W-:Y:S01]  /*0d10*/  @P1 PRMT R6, R22, 0x7632, R6 ;  /* 0x0000763216061816 */ /* 0x000fe20000000006 */
[----:B0-----:R-:W-:Y:S01]  /*0d20*/  @P1 FMUL.FTZ R7, R8, R123 ;  /* 0x0000007b08071220 */ /* 0x001fe20000410000 */
[----:B------:R-:W-:-:S02]  /*0d30*/  @P1 PRMT R120, R23, 0x7632, R120 ;  /* 0x0000763217781816 */ /* 0x000fc40000000078 */
[----:B------:R-:W-:Y:S02]  /*0d40*/  @P1 SHF.L.U32 R8, R23, 0x10, RZ ;  /* 0x0000001017081819 */ /* 0x000fe400000006ff */
[----:B------:R-:W-:Y:S02]  /*0d50*/  @P1 SHF.L.U32 R122, R18, 0x10, RZ ;  /* 0x00000010127a1819 */ /* 0x000fe400000006ff */
[----:B------:R-:W-:Y:S01]  /*0d60*/  @P1 SHF.L.U32 R6, R6, 0x10, RZ ;  /* 0x0000001006061819 */ /* 0x000fe200000006ff */
[----:B-1----:R-:W-:Y:S01]  /*0d70*/  @P1 FMUL.FTZ R123, R8, R151 ;  /* 0x00000097087b1220 */ /* 0x002fe20000410000 */
[----:B------:R-:W-:Y:S02]  /*0d80*/  @P1 SHF.L.U32 R121, R120, 0x10, RZ ;  /* 0x0000001078791819 */ /* 0x000fe400000006ff */
[C---:B------:R-:W-:Y:S01]  /*0d90*/  @!P1 SHF.L.U32 R5, R18.reuse, 0x10, RZ ;  /* 0x0000001012059819 */ /* 0x040fe200000006ff */
[----:B------:R-:W-:Y:S01]  /*0da0*/  @P1 FFMA.FTZ R5, R7, R96, R122 ;  /* 0x0000006007051223 */ /* 0x000fe2000001007a */
[----:B------:R-:W-:Y:S01]  /*0db0*/  @P1 PRMT R8, R18, 0x7632, R8 ;  /* 0x0000763212081816 */ /* 0x000fe20000000008 */
[----:B------:R-:W-:Y:S01]  /*0dc0*/  @P1 FMUL.FTZ R120, R6, R145 ;  /* 0x0000009106781220 */ /* 0x000fe20000410000 */
[----:B------:R-:W-:Y:S01]  /*0dd0*/  @!P1 PRMT R122, R19, 0x7632, R122 ;  /* 0x00007632137a9816 */ /* 0x000fe2000000007a */
[----:B------:R-:W-:Y:S01]  /*0de0*/  @P1 FMUL.FTZ R144, R121, R144 ;  /* 0x0000009079901220 */ /* 0x000fe20000410000 */
[----:B------:R-:W-:-:S02]  /*0df0*/  @P1 PRMT R145, R19, 0x7632, R145 ;  /* 0x0000763213911816 */ /* 0x000fc40000000091 */
[----:B------:R-:W-:Y:S02]  /*0e00*/  @P1 SHF.L.U32 R121, R8, 0x10, RZ ;  /* 0x0000001008791819 */ /* 0x000fe400000006ff */
[----:B------:R-:W-:Y:S02]  /*0e10*/  @!P1 SHF.L.U32 R8, R122, 0x10, RZ ;  /* 0x000000107a089819 */ /* 0x000fe400000006ff */
[----:B------:R-:W-:Y:S02]  /*0e20*/  @!P1 PRMT R7, R18, 0x7632, R7 ;  /* 0x0000763212079816 */ /* 0x000fe40000000007 */
[----:B------:R-:W-:Y:S02]  /*0e30*/  @P1 SHF.L.U32 R122, R19, 0x10, RZ ;  /* 0x00000010137a1819 */ /* 0x000fe400000006ff */
[----:B------:R-:W-:Y:S02]  /*0e40*/  @P1 SHF.L.U32 R145, R145, 0x10, RZ ;  /* 0x0000001091911819 */ /* 0x000fe400000006ff */
[----:B------:R-:W-:Y:S01]  /*0e50*/  @!P1 SHF.L.U32 R6, R19, 0x10, RZ ;  /* 0x0000001013069819 */ /* 0x000fe200000006ff */
[----:B------:R-:W-:Y:S01]  /*0e60*/  @P1 FFMA.FTZ R6, R123, R98, R122 ;  /* 0x000000627b061223 */ /* 0x000fe2000001007a */
[----:B------:R-:W-:Y:S01]  /*0e70*/  @!P1 SHF.L.U32 R7, R7, 0x10, RZ ;  /* 0x0000001007079819 */ /* 0x000fe200000006ff */
        /* <DEDUP_REMOVED lines=15> */
.L_x_7625:
[----:B01----:R-:W0:Y:S01]  /*0f70*/  @P2 LDC R3, c[0x0][0x40c] ;  /* 0x00010300ff032b82 */ /* 0x003e220000000800 */
[----:B-----5:R-:W-:Y:S01]  /*0f80*/  @P2 PRMT R0, R20, 0x7632, R0 ;  /* 0x0000763214002816 */ /* 0x020fe20000000000 */
[----:B------:R-:W-:Y:S01]  /*0f90*/  HFMA2 R4, -RZ, RZ, 0, 0 ;  /* 0x00000000ff047431 */ /* 0x000fe200000001ff */
[----:B------:R-:W-:Y:S02]  /*0fa0*/  @P2 PRMT R2, R21, 0x7632, R2 ;  /* 0x0000763215022816 */ /* 0x000fe40000000002 */
[----:B------:R-:W-:Y:S02]  /*0fb0*/  @P2 SHF.L.U32 R0, R0, 0x10, RZ ;  /* 0x0000001000002819 */ /* 0x000fe400000006ff */
[----:B------:R-:W-:Y:S01]  /*0fc0*/  @P2 SHF.L.U32 R2, R2, 0x10, RZ ;  /* 0x0000001002022819 */ /* 0x000fe200000006ff */
[----:B------:R-:W1:Y:S01]  /*0fd0*/  @P2 LDC R5, c[0x0][0x40c] ;  /* 0x00010300ff052b82 */ /* 0x000e620000000800 */
[----:B------:R-:W-:-:S07]  /*0fe0*/  MOV R7, RZ ;  /* 0x000000ff00077202 */ /* 0x000fce0000000f00 */
[----:B------:R-:W2:Y:S08]  /*0ff0*/  @P2 LDC R8, c[0x0][0x40c] ;  /* 0x00010300ff082b82 */ /* 0x000eb00000000800 */
[----:B------:R-:W3:Y:S01]  /*1000*/  @P2 LDC R144, c[0x0][0x40c] ;  /* 0x00010300ff902b82 */ /* 0x000ee20000000800 */
[----:B0-----:R-:W-:Y:S01]  /*1010*/  @P2 FMUL.FTZ R0, R0, R3 ;  /* 0x0000000300002220 */ /* 0x001fe20000410000 */
[----:B------:R-:W-:-:S04]  /*1020*/  @P2 PRMT R3, R22, 0x7632, R3 ;  /* 0x0000763216032816 */ /* 0x000fc80000000003 */
[----:B------:R-:W-:Y:S02]  /*1030*/  @P2 SHF.L.U32 R3, R3, 0x10, RZ ;  /* 0x0000001003032819 */ /* 0x000fe400000006ff */
[----:B------:R-:W0:Y:S01]  /*1040*/  @P2 LDC R120, c[0x0][0x40c] ;  /* 0x00010300ff782b82 */ /* 0x000e220000000800 */
[----:B-1----:R-:W-:Y:S01]  /*1050*/  @P2 FMUL.FTZ R6, R2, R5 ;  /* 0x0000000502062220 */ /* 0x002fe20000410000 */
[----:B------:R-:W-:Y:S02]  /*1060*/  @P2 PRMT R5, R23, 0x7632, R5 ;  /* 0x0000763217052816 */ /* 0x000fe40000000005 */
[----:B------:R-:W-:Y:S01]  /*1070*/  MOV R2, RZ ;  /* 0x000000ff00027202 */ /* 0x000fe20000000f00 */
[----:B------:R-:W-:Y:S01]  /*1080*/  @P2 FMUL.FTZ R2, R0, R101 ;  /* 0x0000006500022220 */ /* 0x000fe20000410000 */
[----:B------:R-:W-:Y:S01]  /*1090*/  @P2 SHF.L.U32 R5, R5, 0x10, RZ ;  /* 0x0000001005052819 */ /* 0x000fe200000006ff */
[----:B------:R-:W-:Y:S01]  /*10a0*/  @P2 FMUL.FTZ R4, R6, R103 ;  /* 0x0000006706042220 */ /* 0x000fe20000410000 */
[----:B------:R-:W1:Y:S01]  /*10b0*/  @P2 LDC R122, c[0x0][0x40c] ;  /* 0x00010300ff7a2b82 */ /* 0x000e620000000800 */
[----:B--2---:R-:W-:Y:S01]  /*10c0*/  @P2 FMUL.FTZ R0, R3, R8 ;  /* 0x0000000803002220 */ /* 0x004fe20000410000 */
[----:B------:R-:W-:Y:S01]  /*10d0*/  @P2 SHF.L.U32 R3, R21, 0x10, RZ ;  /* 0x0000001015032819 */ /* 0x000fe200000006ff */
[----:B------:R-:W-:-:S02]  /*10e0*/  HFMA2 R8, -RZ, RZ, 0, 0 ;  /* 0x00000000ff087431 */ /* 0x000fc400000001ff */
[----:B------:R-:W-:Y:S01]  /*10f0*/  @P2 FMUL.FTZ R7, R0, R97 ;  /* 0x0000006100072220 */ /* 0x000fe20000410000 */
[----:B------:R-:W-:Y:S02]  /*1100*/  HFMA2 R0, -RZ, RZ, 0, 0 ;  /* 0x00000000ff007431 */ /* 0x000fe400000001ff */
[----:B------:R-:W2:Y:S01]  /*1110*/  @P2 LDC R151, c[0x0][0x40c] ;  /* 0x00010300ff972b82 */ /* 0x000ea20000000800 */
[----:B---3--:R-:W-:Y:S01]  /*1120*/  @P2 FMUL.FTZ R6, R5, R144 ;  /* 0x0000009005062220 */ /* 0x008fe20000410000 */
[----:B------:R-:W-:Y:S02]  /*1130*/  @P2 SHF.L.U32 R5, R22, 0x10, RZ ;  /* 0x0000001016052819 */ /* 0x000fe400000006ff */
[----:B------:R-:W-:Y:S01]  /*1140*/  @P2 SHF.L.U32 R144, R23, 0x10, RZ ;  /* 0x0000001017902819 */ /* 0x000fe200000006ff */
[----:B------:R-:W-:Y:S01]  /*1150*/  @P2 FMUL.FTZ R8, R6, R99 ;  /* 0x0000006306082220 */ /* 0x000fe20000410000 */
[----:B------:R-:W-:Y:S02]  /*1160*/  MOV R6, RZ ;  /* 0x000000ff00067202 */ /* 0x000fe40000000f00 */
[----:B------:R-:W3:Y:S01]  /*1170*/  @P2 LDC R121, c[0x0][0x40c] ;  /* 0x00010300ff792b82 */ /* 0x000ee20000000800 */
[----:B0-----:R-:W-:Y:S01]  /*1180*/  @P2 FMUL.FTZ R123, R3, R120 ;  /* 0x00000078037b2220 */ /* 0x001fe20000410000 */
[----:B------:R-:W-:-:S02]  /*1190*/  @P2 SHF.L.U32 R120, R20, 0x10, RZ ;  /* 0x0000001014782819 */ /* 0x000fc400000006ff */
[----:B------:R-:W-:Y:S01]  /*11a0*/  MOV R3, RZ ;  /* 0x000000ff00037202 */ /* 0x000fe20000000f00 */
[----:B------:R-:W-:Y:S01]  /*11b0*/  @P2 FMUL.FTZ R3, R123, R102 ;  /* 0x000000667b032220 */ /* 0x000fe20000410000 */
[----:B------:R-:W-:Y:S01]  /*11c0*/  F2FP.BF16.F32.PACK_AB R152, RZ, R8 ;  /* 0x00000008ff98723e */ /* 0x000fe200000010ff */
[----:B-1----:R-:W-:Y:S01]  /*11d0*/  @P2 FMUL.FTZ R145, R5, R122 ;  /* 0x0000007a05912220 */ /* 0x002fe20000410000 */
[----:B------:R-:W-:Y:S01]  /*11e0*/  HFMA2 R5, -RZ, RZ, 0, 0 ;  /* 0x00000000ff057431 */ /* 0x000fe200000001ff */
[----:B------:R-:W-:Y:S02]  /*11f0*/  F2FP.BF16.F32.PACK_AB R122, RZ, R4 ;  /* 0x00000004ff7a723e */ /* 0x000fe400000010ff */
[----:B------:R-:W-:Y:S01]  /*1200*/  @P2 FMUL.FTZ R5, R145, R96 ;  /* 0x0000006091052220 */ /* 0x000fe20000410000 */
[----:B--2---:R-:W-:Y:S01]  /*1210*/  @P2 FMUL.FTZ R151, R144, R151 ;  /* 0x0000009790972220 */ /* 0x004fe20000410000 */
[----:B------:R-:W-:Y:S02]  /*1220*/  F2FP.BF16.F32.PACK_AB R145, RZ, R7 ;  /* 0x00000007ff91723e */ /* 0x000fe400000010ff */
[----:B------:R-:W-:Y:S01]  /*1230*/  F2FP.BF16.F32.PACK_AB R144, RZ, R2 ;  /* 0x00000002ff90723e */ /* 0x000fe200000010ff */
[----:B------:R-:W-:Y:S01]  /*1240*/  @P2 FMUL.FTZ R6, R151, R98 ;  /* 0x0000006297062220 */ /* 0x000fe20000410000 */
[----:B------:R-:W-:Y:S01]  /*1250*/  F2FP.BF16.F32.PACK_AB R123, RZ, R5 ;  /* 0x00000005ff7b723e */ /* 0x000fe200000010ff */
[----:B---3--:R-:W-:-:S03]  /*1260*/  @P2 FMUL.FTZ R121, R120, R121 ;  /* 0x0000007978792220 */ /* 0x008fc60000410000 */
[----:B------:R-:W-:Y:S01]  /*1270*/  F2FP.BF16.F32.PACK_AB R151, RZ, R6 ;  /* 0x00000006ff97723e */ /* 0x000fe200000010ff */
[----:B------:R-:W-:Y:S01]  /*1280*/  @P2 FMUL.FTZ R0, R121, R100 ;  /* 0x0000006479002220 */ /* 0x000fe20000410000 */
[----:B------:R-:W-:-:S04]  /*1290*/  F2FP.BF16.F32.PACK_AB R121, RZ, R3 ;  /* 0x00000003ff79723e */ /* 0x000fc800000010ff */
[----:B------:R-:W-:Y:S02]  /*12a0*/  F2FP.BF16.F32.PACK_AB R120, RZ, R0 ;  /* 0x00000000ff78723e */ /* 0x000fe400000010ff */
[----:B------:R-:W-:Y:S02]  /*12b0*/  PRMT R121, R121, 0x5410, R122 ;  /* 0x0000541079797816 */ /* 0x000fe4000000007a */
[----:B------:R-:W-:Y:S02]  /*12c0*/  PRMT R122, R123, 0x5410, R145 ;  /* 0x000054107b7a7816 */ /* 0x000fe40000000091 */
[----:B------:R-:W-:Y:S02]  /*12d0*/  PRMT R123, R151, 0x5410, R152 ;  /* 0x00005410977b7816 */ /* 0x000fe40000000098 */
[----:B------:R-:W-:-:S07]  /*12e0*/  PRMT R120, R120, 0x5410, R144 ;  /* 0x0000541078787816 */ /* 0x000fce0000000090 */
.L_x_7626:
[----:B------:R-:W0:Y:S01]  /*12f0*/  LDC.64 R144, c[0x0][0x3a8] ;  /* 0x0000ea00ff907b82 */ /* 0x000e220000000a00 */
[----:B------:R-:W-:Y:S01]  /*1300*/  IADD3 R150, PT, PT, R150, 0x20, RZ ;  /* 0x0000002096967810 */ /* 0x000fe20007ffe0ff */
[C---:B0-----:R-:W-:Y:S01]  /*1310*/  IMAD.WIDE.U32 R144, R147.reuse, 0x10, R144 ;  /* 0x0000001093907825 */ /* 0x041fe200078e0090 */
[----:B------:R-:W-:-:S04]  /*1320*/  IADD3 R147, PT, PT, R147, 0x20, RZ ;  /* 0x0000002093937810 */ /* 0x000fc80007ffe0ff */
[----:B------:R1:W-:Y:S03]  /*1330*/  STG.E.128 desc[UR6][R144.64], R120 ;  /* 0x0000007890007986 */ /* 0x0003e6000c101d06 */
.L_x_7622:
[----:B---3--:R-:W-:Y:S05]  /*1340*/  BSYNC.RECONVERGENT B0 ;  /* 0x0000000000007941 */ /* 0x008fea0003800200 */
.L_x_7621:
[----:B------:R-:W-:Y:S01]  /*1350*/  ISETP.GE.U32.AND P1, PT, R142, 0x40, PT ;  /* 0x000000408e00780c */ /* 0x000fe20003f26070 */
[----:B------:R-:W-:Y:S03]  /*1360*/  BSSY.RECONVERGENT B0, `(.L_x_7627) ;  /* 0x0000088000007945 */ /* 0x000fe60003800200 */
[----:B-1----:R-:W-:-:S09]  /*1370*/  P2R R120, PR, RZ, 0x2 ;  /* 0x00000002ff787803 */ /* 0x002fd20000000000 */
        /* <DEDUP_REMOVED lines=10> */
[----:B------:R-:W-:Y:S02]  /*1420*/  ISETP.GT.AND P1, PT, R149, RZ, PT ;  /* 0x000000ff9500720c */ /* 0x000fe40003f24270 */
[----:B-----5:R-:W-:-:S11]  /*1430*/  SHF.L.U32 R15, R17, 0x10, RZ ;  /* 0x00000010110f7819 */ /* 0x020fd600000006ff */
[----:B-1----:R-:W1:Y:S01]  /*1440*/  @P1 LDC R10, c[0x0][0x40c] ;  /* 0x00010300ff0a1b82 */ /* 0x002e620000000800 */
[----:B------:R-:W-:Y:S02]  /*1450*/  @P1 PRMT R9, R20, 0x7632, R9 ;  /* 0x0000763214091816 */ /* 0x000fe40000000009 */
[----:B------:R-:W-:Y:S02]  /*1460*/  @P1 SHF.L.U32 R11, R21, 0x10, RZ ;  /* 0x00000010150b1819 */ /* 0x000fe400000006ff */
[----:B------:R-:W-:-:S03]  /*1470*/  @P1 SHF.L.U32 R9, R9, 0x10, RZ ;  /* 0x0000001009091819 */ /* 0x000fc600000006ff */
[----:B------:R-:W2:Y:S08]  /*1480*/  @P1 LDC R12, c[0x0][0x40c] ;  /* 0x00010300ff0c1b82 */ /* 0x000eb00000000800 */
[----:B------:R-:W3:Y:S08]  /*1490*/  @P1 LDC R121, c[0x0][0x40c] ;  /* 0x00010300ff791b82 */ /* 0x000ef00000000800 */
[----:B------:R-:W4:Y:S01]  /*14a0*/  @P1 LDC R123, c[0x0][0x40c] ;  /* 0x00010300ff7b1b82 */ /* 0x000f220000000800 */
[----:B-1----:R-:W-:Y:S01]  /*14b0*/  @P1 FMUL.FTZ R13, R9, R10 ;  /* 0x0000000a090d1220 */ /* 0x002fe20000410000 */
[----:B------:R-:W-:-:S04]  /*14c0*/  PRMT R9, R16, 0x7632, R9 ;  /* 0x0000763210097816 */ /* 0x000fc80000000009 */
[----:B------:R-:W-:Y:S02]  /*14d0*/  SHF.L.U32 R10, R9, 0x10, RZ ;  /* 0x00000010090a7819 */ /* 0x000fe400000006ff */
[----:B------:R-:W1:Y:S01]  /*14e0*/  @P1 LDC R124, c[0x0][0x40c] ;  /* 0x00010300ff7c1b82 */ /* 0x000e620000000800 */
[----:B--2---:R-:W-:Y:S01]  /*14f0*/  @P1 FMUL.FTZ R120, R11, R12 ;  /* 0x0000000c0b781220 */ /* 0x004fe20000410000 */
[----:B------:R-:W-:Y:S01]  /*1500*/  @P1 PRMT R12, R21, 0x7632, R12 ;  /* 0x00007632150c1816 */ /* 0x000fe2000000000c */
[----:B------:R-:W-:Y:S01]  /*1510*/  @P1 FFMA.FTZ R10, R13, R77, R10 ;  /* 0x0000004d0d0a1223 */ /* 0x000fe2000001000a */
[----:B------:R-:W-:Y:S02]  /*1520*/  PRMT R11, R17, 0x7632, R11 ;  /* 0x00007632110b7816 */ /* 0x000fe4000000000b */
[----:B------:R-:W-:Y:S02]  /*1530*/  @P1 SHF.L.U32 R12, R12, 0x10, RZ ;  /* 0x000000100c0c1819 */ /* 0x000fe400000006ff */
[----:B------:R-:W2:Y:S01]  /*1540*/  @P1 LDC R144, c[0x0][0x40c] ;  /* 0x00010300ff901b82 */ /* 0x000ea20000000800 */
[----:B------:R-:W-:-:S02]  /*1550*/  SHF.L.U32 R11, R11, 0x10, RZ ;  /* 0x000000100b0b7819 */ /* 0x000fc400000006ff */
[----:B------:R-:W-:Y:S01]  /*1560*/  @!P1 MOV R9, R15 ;  /* 0x0000000f00099202 */ /* 0x000fe20000000f00 */
[----:B---3--:R-:W-:Y:S01]  /*1570*/  @P1 FMUL.FTZ R12, R12, R121 ;  /* 0x000000790c0c1220 */ /* 0x008fe20000410000 */
[----:B------:R-:W-:Y:S01]  /*1580*/  @P1 PRMT R13, R22, 0x7632, R13 ;  /* 0x00007632160d1816 */ /* 0x000fe2000000000d */
[----:B------:R-:W-:Y:S01]  /*1590*/  @P1 FFMA.FTZ R9, R120, R78, R15 ;  /* 0x0000004e78091223 */ /* 0x000fe2000001000f */
[----:B------:R-:W-:Y:S01]  /*15a0*/  @P1 SHF.L.U32 R120, R22, 0x10, RZ ;  /* 0x0000001016781819 */ /* 0x000fe200000006ff */
[----:B------:R-:W3:Y:S01]  /*15b0*/  @P1 LDC R14, c[0x0][0x40c] ;  /* 0x00010300ff0e1b82 */ /* 0x000ee20000000800 */
[----:B------:R-:W-:Y:S01]  /*15c0*/  @P1 FFMA.FTZ R11, R12, R79, R11 ;  /* 0x0000004f0c0b1223 */ /* 0x000fe2000001000b */
[----:B------:R-:W-:Y:S02]  /*15d0*/  @P1 SHF.L.U32 R15, R13, 0x10, RZ ;  /* 0x000000100d0f1819 */ /* 0x000fe400000006ff */
[----:B------:R-:W-:Y:S01]  /*15e0*/  PRMT R12, R18, 0x7632, R12 ;  /* 0x00007632120c7816 */ /* 0x000fe2000000000c */
[----:B----4-:R-:W-:Y:S01]  /*15f0*/  @P1 FMUL.FTZ R122, R120, R123 ;  /* 0x0000007b787a1220 */ /* 0x010fe20000410000 */
[----:B------:R-:W-:-:S02]  /*1600*/  SHF.L.U32 R121, R18, 0x10, RZ ;  /* 0x0000001012797819 */ /* 0x000fc400000006ff */
[----:B------:R-:W4:Y:S01]  /*1610*/  @P1 LDC R152, c[0x0][0x40c] ;  /* 0x00010300ff981b82 */ /* 0x000f220000000800 */
[----:B------:R-:W-:Y:S01]  /*1620*/  SHF.L.U32 R13, R12, 0x10, RZ ;  /* 0x000000100c0d7819 */ /* 0x000fe200000006ff */
[----:B-1----:R-:W-:Y:S01]  /*1630*/  @P1 FMUL.FTZ R120, R15, R124 ;  /* 0x0000007c0f781220 */ /* 0x002fe20000410000 */
[----:B------:R-:W-:Y:S01]  /*1640*/  @!P1 MOV R12, R121 ;  /* 0x00000079000c9202 */ /* 0x000fe20000000f00 */
[----:B------:R-:W-:Y:S01]  /*1650*/  @P1 FFMA.FTZ R12, R122, R72, R121 ;  /* 0x000000487a0c1223 */ /* 0x000fe20000010079 */
[C---:B------:R-:W-:Y:S01]  /*1660*/  @P1 SHF.L.U32 R15, R23.reuse, 0x10, RZ ;  /* 0x00000010170f1819 */ /* 0x040fe200000006ff */
[----:B------:R-:W-:Y:S01]  /*1670*/  @P1 FFMA.FTZ R13, R120, R73, R13 ;  /* 0x00000049780d1223 */ /* 0x000fe2000001000d */
[----:B------:R-:W-:Y:S02]  /*1680*/  @P1 PRMT R121, R23, 0x7632, R121 ;  /* 0x0000763217791816 */ /* 0x000fe40000000079 */
[----:B------:R-:W-:Y:S01]  /*1690*/  @P1 SHF.L.U32 R123, R20, 0x10, RZ ;  /* 0x00000010147b1819 */ /* 0x000fe200000006ff */
[----:B--2---:R-:W-:Y:S01]  /*16a0*/  @P1 FMUL.FTZ R145, R15, R144 ;  /* 0x000000900f911220 */ /* 0x004fe20000410000 */
[----:B------:R-:W-:-:S02]  /*16b0*/  PRMT R15, R19, 0x7632, R15 ;  /* 0x00007632130f7816 */ /* 0x000fc4000000000f */
[----:B------:R-:W-:Y:S02]  /*16c0*/  @P1 SHF.L.U32 R121, R121, 0x10, RZ ;  /* 0x0000001079791819 */ /* 0x000fe400000006ff */
[----:B------:R-:W-:Y:S01]  /*16d0*/  SHF.L.U32 R124, R15, 0x10, RZ ;  /* 0x000000100f7c7819 */ /* 0x000fe200000006ff */
[----:B---3--:R-:W-:Y:S01]  /*16e0*/  @P1 FMUL.FTZ R120, R123, R14 ;  /* 0x0000000e7b781220 */ /* 0x008fe20000410000 */
[----:B------:R-:W-:Y:S02]  /*16f0*/  SHF.L.U32 R14, R19, 0x10, RZ ;  /* 0x00000010130e7819 */ /* 0x000fe400000006ff */
[----:B------:R-:W-:Y:S02]  /*1700*/  SHF.L.U32 R123, R16, 0x10, RZ ;  /* 0x00000010107b7819 */ /* 0x000fe400000006ff */
[----:B------:R-:W-:Y:S01]  /*1710*/  F2FP.BF16.F32.PACK_AB R122, RZ, R11 ;  /* 0x0000000bff7a723e */ /* 0x000fe200000010ff */
[----:B------:R-:W-:Y:S01]  /*1720*/  @P1 FFMA.FTZ R14, R145, R74, R14 ;  /* 0x0000004a910e1223 */ /* 0x000fe2000001000e */
[----:B------:R-:W-:Y:S01]  /*1730*/  @!P1 MOV R15, R123 ;  /* 0x0000007b000f9202 */ /* 0x000fe20000000f00 */
[----:B----4-:R-:W-:Y:S01]  /*1740*/  @P1 FMUL.FTZ R121, R121, R152 ;  /* 0x0000009879791220 */ /* 0x010fe20000410000 */
        /* <DEDUP_REMOVED lines=14> */
.L_x_7629:
[----:B-1----:R-:W1:Y:S01]  /*1830*/  @P2 LDC R12, c[0x0][0x40c] ;  /* 0x00010300ff0c2b82 */ /* 0x002e620000000800 */
[----:B-----5:R-:W-:Y:S02]  /*1840*/  @P2 PRMT R9, R20, 0x7632, R9 ;  /* 0x0000763214092816 */ /* 0x020fe40000000009 */
[----:B------:R-:W-:Y:S02]  /*1850*/  @P2 PRMT R10, R21, 0x7632, R10 ;  /* 0x00007632150a2816 */ /* 0x000fe4000000000a */
[----:B------:R-:W-:Y:S02]  /*1860*/  @P2 SHF.L.U32 R9, R9, 0x10, RZ ;  /* 0x0000001009092819 */ /* 0x000fe400000006ff */
[----:B------:R-:W-:Y:S01]  /*1870*/  @P2 SHF.L.U32 R10, R10, 0x10, RZ ;  /* 0x000000100a0a2819 */ /* 0x000fe200000006ff */
[----:B------:R-:W2:Y:S01]  /*1880*/  @P2 LDC R11, c[0x0][0x40c] ;  /* 0x00010300ff0b2b82 */ /* 0x000ea20000000800 */
[----:B------:R-:W-:Y:S02]  /*1890*/  @P2 PRMT R13, R23, 0x7632, R13 ;  /* 0x00007632170d2816 */ /* 0x000fe4000000000d */
[----:B------:R-:W-:-:S02]  /*18a0*/  @P2 SHF.L.U32 R15, R22, 0x10, RZ ;  /* 0x00000010160f2819 */ /* 0x000fc400000006ff */
[----:B------:R-:W-:-:S03]  /*18b0*/  @P2 SHF.L.U32 R13, R13, 0x10, RZ ;  /* 0x000000100d0d2819 */ /* 0x000fc600000006ff */
[----:B------:R-:W3:Y:S08]  /*18c0*/  @P2 LDC R124, c[0x0][0x40c] ;  /* 0x00010300ff7c2b82 */ /* 0x000ef00000000800 */
[----:B------:R-:W4:Y:S01]  /*18d0*/  @P2 LDC R144, c[0x0][0x40c] ;  /* 0x00010300ff902b82 */ /* 0x000f220000000800 */
[----:B-1----:R-:W-:Y:S01]  /*18e0*/  @P2 FMUL.FTZ R12, R9, R12 ;  /* 0x0000000c090c2220 */ /* 0x002fe20000410000 */
[----:B------:R-:W-:-:S04]  /*18f0*/  @P2 PRMT R9, R22, 0x7632, R9 ;  /* 0x0000763216092816 */ /* 0x000fc80000000009 */
[----:B------:R-:W-:Y:S02]  /*1900*/  @P2 SHF.L.U32 R9, R9, 0x10, RZ ;  /* 0x0000001009092819 */ /* 0x000fe400000006ff */
[----:B------:R-:W1:Y:S01]  /*1910*/  @P2 LDC R120, c[0x0][0x40c] ;  /* 0x00010300ff782b82 */ /* 0x000e620000000800 */
[----:B--2---:R-:W-:Y:S01]  /*1920*/  @P2 FMUL.FTZ R14, R10, R11 ;  /* 0x0000000b0a0e2220 */ /* 0x004fe20000410000 */
[----:B------:R-:W-:Y:S02]  /*1930*/  CS2R R10, SRZ ;  /* 0x00000000000a7805 */ /* 0x000fe4000001ff00 */
[----:B------:R-:W-:Y:S01]  /*1940*/  @P2 FMUL.FTZ R10, R12, R77 ;  /* 0x0000004d0c0a2220 */ /* 0x000fe20000410000 */
[----:B------:R-:W-:-:S03]  /*1950*/  @P2 FMUL.FTZ R11, R14, R79 ;  /* 0x0000004f0e0b2220 */ /* 0x000fc60000410000 */
[----:B------:R-:W2:Y:S01]  /*1960*/  @P2 LDC R122, c[0x0][0x40c] ;  /* 0x00010300ff7a2b82 */ /* 0x000ea20000000800 */
[----:B---3--:R-:W-:Y:S01]  /*1970*/  @P2 FMUL.FTZ R12, R9, R124 ;  /* 0x0000007c090c2220 */ /* 0x008fe20000410000 */
[----:B------:R-:W-:Y:S02]  /*1980*/  @P2 SHF.L.U32 R9, R21, 0x10, RZ ;  /* 0x0000001015092819 */ /* 0x000fe400000006ff */
[----:B------:R-:W-:-:S04]  /*1990*/  MOV R124, RZ ;  /* 0x000000ff007c7202 */ /* 0x000fc80000000f00 */
[----:B------:R-:W3:Y:S01]  /*19a0*/  @P2 LDC R151, c[0x0][0x40c] ;  /* 0x00010300ff972b82 */ /* 0x000ee20000000800 */
[----:B----4-:R-:W-:Y:S01]  /*19b0*/  @P2 FMUL.FTZ R14, R13, R144 ;  /* 0x000000900d0e2220 */ /* 0x010fe20000410000 */
[----:B------:R-:W-:Y:S01]  /*19c0*/  HFMA2 R13, -RZ, RZ, 0, 0 ;  /* 0x00000000ff0d7431 */ /* 0x000fe200000001ff */
[----:B------:R-:W-:Y:S02]  /*19d0*/  @P2 SHF.L.U32 R144, R23, 0x10, RZ ;  /* 0x0000001017902819 */ /* 0x000fe400000006ff */
[----:B------:R-:W-:-:S03]  /*19e0*/  @P2 FMUL.FTZ R124, R14, R75 ;  /* 0x0000004b0e7c2220 */ /* 0x000fc60000410000 */
[----:B------:R-:W4:Y:S01]  /*19f0*/  @P2 LDC R121, c[0x0][0x40c] ;  /* 0x00010300ff792b82 */ /* 0x000f220000000800 */
[----:B-1----:R-:W-:Y:S01]  /*1a00*/  @P2 FMUL.FTZ R123, R9, R120 ;  /* 0x00000078097b2220 */ /* 0x002fe20000410000 */
[----:B------:R-:W-:Y:S01]  /*1a10*/  @P2 SHF.L.U32 R120, R20, 0x10, RZ ;  /* 0x0000001014782819 */ /* 0x000fe200000006ff */
[----:B------:R-:W-:Y:S02]  /*1a20*/  HFMA2 R9, -RZ, RZ, 0, 0 ;  /* 0x00000000ff097431 */ /* 0x000fe400000001ff */
[----:B------:R-:W-:Y:S01]  /*1a30*/  @P2 FMUL.FTZ R13, R12, R73 ;  /* 0x000000490c0d2220 */ /* 0x000fe20000410000 */
[----:B------:R-:W-:Y:S02]  /*1a40*/  MOV R12, RZ ;  /* 0x000000ff000c7202 */ /* 0x000fe40000000f00 */
[----:B------:R-:W-:Y:S01]  /*1a50*/  F2FP.BF16.F32.PACK_AB R152, RZ, R124 ;  /* 0x0000007cff98723e */ /* 0x000fe200000010ff */
[----:B--2---:R-:W-:Y:S01]  /*1a60*/  @P2 FMUL.FTZ R145, R15, R122 ;  /* 0x0000007a0f912220 */ /* 0x004fe20000410000 */
[----:B------:R-:W-:Y:S01]  /*1a70*/  CS2R R14, SRZ ;  /* 0x00000000000e7805 */ /* 0x000fe2000001ff00 */
[----:B------:R-:W-:Y:S01]  /*1a80*/  @P2 FMUL.FTZ R9, R123, R78 ;  /* 0x0000004e7b092220 */ /* 0x000fe20000410000 */
[----:B------:R-:W-:Y:S01]  /*1a90*/  F2FP.BF16.F32.PACK_AB R122, RZ, R11 ;  /* 0x0000000bff7a723e */ /* 0x000fe200000010ff */
[----:B------:R-:W-:Y:S01]  /*1aa0*/  @P2 FMUL.FTZ R12, R145, R72 ;  /* 0x00000048910c2220 */ /* 0x000fe20000410000 */
[----:B------:R-:W-:Y:S01]  /*1ab0*/  F2FP.BF16.F32.PACK_AB R145, RZ, R13 ;  /* 0x0000000dff91723e */ /* 0x000fe200000010ff */
[----:B---3--:R-:W-:-:S03]  /*1ac0*/  @P2 FMUL.FTZ R151, R144, R151 ;  /* 0x0000009790972220 */ /* 0x008fc60000410000 */
[----:B------:R-:W-:Y:S02]  /*1ad0*/  F2FP.BF16.F32.PACK_AB R123, RZ, R12 ;  /* 0x0000000cff7b723e */ /* 0x000fe400000010ff */
[----:B------:R-:W-:Y:S01]  /*1ae0*/  F2FP.BF16.F32.PACK_AB R144, RZ, R10 ;  /* 0x0000000aff90723e */ /* 0x000fe200000010ff */
[----:B------:R-:W-:Y:S01]  /*1af0*/  @P2 FMUL.FTZ R14, R151, R74 ;  /* 0x0000004a970e2220 */ /* 0x000fe20000410000 */
[----:B----4-:R-:W-:-:S04]  /*1b00*/  @P2 FMUL.FTZ R121, R120, R121 ;  /* 0x0000007978792220 */ /* 0x010fc80000410000 */
        /* <DEDUP_REMOVED lines=8> */
.L_x_7630:
[----:B------:R-:W1:Y:S01]  /*1b90*/  LDC.64 R144, c[0x0][0x3a8] ;  /* 0x0000ea00ff907b82 */ /* 0x000e620000000a00 */
[----:B------:R-:W-:Y:S01]  /*1ba0*/  IADD3 R150, PT, PT, R150, 0x20, RZ ;  /* 0x0000002096967810 */ /* 0x000fe20007ffe0ff */
[C---:B-1----:R-:W-:Y:S01]  /*1bb0*/  IMAD.WIDE.U32 R144, R147.reuse, 0x10, R144 ;  /* 0x0000001093907825 */ /* 0x042fe200078e0090 */
[----:B------:R-:W-:-:S04]  /*1bc0*/  IADD3 R147, PT, PT, R147, 0x20, RZ ;  /* 0x0000002093937810 */ /* 0x000fc80007ffe0ff */
[----:B------:R1:W-:Y:S03]  /*1bd0*/  STG.E.128 desc[UR6][R144.64], R120 ;  /* 0x0000007890007986 */ /* 0x0003e6000c101d06 */
.L_x_7628:
[----:B------:R-:W-:Y:S05]  /*1be0*/  BSYNC.RECONVERGENT B0 ;  /* 0x0000000000007941 */ /* 0x000fea0003800200 */
.L_x_7627:
        /* <DEDUP_REMOVED lines=24> */
[----:B------:R-:W-:Y:S01]  /*1d70*/  SHF.L.U32 R126, R120, 0x10, RZ ;  /* 0x00000010787e7819 */ /* 0x000fe200000006ff */
[----:B--2---:R-:W-:Y:S01]  /*1d80*/  @P1 FMUL.FTZ R128, R122, R123 ;  /* 0x0000007b7a801220 */ /* 0x004fe20000410000 */
[----:B------:R-:W1:Y:S01]  /*1d90*/  @P1 LDC R131, c[0x0][0x40c] ;  /* 0x00010300ff831b82 */ /* 0x000e620000000800 */
[----:B------:R-:W-:Y:S02]  /*1da0*/  @P1 PRMT R123, R21, 0x7632, R123 ;  /* 0x00007632157b1816 */ /* 0x000fe4000000007b */
[----:B------:R-:W-:Y:S01]  /*1db0*/  @P1 FFMA.FTZ R126, R121, R53, R126 ;  /* 0x00000035797e1223 */ /* 0x000fe2000001007e */
[----:B------:R-:W-:Y:S01]  /*1dc0*/  PRMT R122, R17, 0x7632, R122 ;  /* 0x00007632117a7816 */ /* 0x000fe2000000007a */
[----:B------:R-:W-:Y:S01]  /*1dd0*/  @P1 FFMA.FTZ R125, R128, R54, R125 ;  /* 0x00000036807d1223 */ /* 0x000fe2000001007d */
[----:B------:R-:W-:Y:S02]  /*1de0*/  @P1 SHF.L.U32 R123, R123, 0x10, RZ ;  /* 0x000000107b7b1819 */ /* 0x000fe400000006ff */
[----:B------:R-:W-:Y:S01]  /*1df0*/  SHF.L.U32 R127, R122, 0x10, RZ ;  /* 0x000000107a7f7819 */ /* 0x000fe200000006ff */
[----:B------:R-:W2:Y:S01]  /*1e00*/  @P1 LDC R144, c[0x0][0x40c] ;  /* 0x00010300ff901b82 */ /* 0x000ea20000000800 */
[----:B------:R-:W-:Y:S01]  /*1e10*/  PRMT R121, R18, 0x7632, R121 ;  /* 0x0000763212797816 */ /* 0x000fe20000000079 */
[----:B---3--:R-:W-:Y:S01]  /*1e20*/  @P1 FMUL.FTZ R122, R123, R130 ;  /* 0x000000827b7a1220 */ /* 0x008fe20000410000 */
[----:B------:R-:W-:-:S02]  /*1e30*/  @P1 SHF.L.U32 R123, R22, 0x10, RZ ;  /* 0x00000010167b1819 */ /* 0x000fc400000006ff */
[----:B------:R-:W-:Y:S01]  /*1e40*/  SHF.L.U32 R128, R18, 0x10, RZ ;  /* 0x0000001012807819 */ /* 0x000fe200000006ff */
[----:B------:R-:W-:Y:S01]  /*1e50*/  @P1 FFMA.FTZ R127, R122, R55, R127 ;  /* 0x000000377a7f1223 */ /* 0x000fe2000001007f */
[----:B------:R-:W-:Y:S01]  /*1e60*/  @P1 PRMT R122, R22, 0x7632, R122 ;  /* 0x00007632167a1816 */ /* 0x000fe2000000007a */
[----:B------:R-:W3:Y:S01]  /*1e70*/  @P1 LDC R120, c[0x0][0x40c] ;  /* 0x00010300ff781b82 */ /* 0x000ee20000000800 */
[----:B----4-:R-:W-:Y:S01]  /*1e80*/  @P1 FMUL.FTZ R123, R123, R132 ;  /* 0x000000847b7b1220 */ /* 0x010fe20000410000 */
[----:B------:R-:W-:Y:S02]  /*1e90*/  SHF.L.U32 R129, R121, 0x10, RZ ;  /* 0x0000001079817819 */ /* 0x000fe400000006ff */
[----:B------:R-:W-:Y:S01]  /*1ea0*/  @P1 SHF.L.U32 R122, R122, 0x10, RZ ;  /* 0x000000107a7a1819 */ /* 0x000fe200000006ff */
[----:B------:R-:W-:Y:S01]  /*1eb0*/  @P1 FFMA.FTZ R128, R123, R48, R128 ;  /* 0x000000307b801223 */ /* 0x000fe20000010080 */
[C---:B------:R-:W-:Y:S02]  /*1ec0*/  @P1 SHF.L.U32 R121, R23.reuse, 0x10, RZ ;  /* 0x0000001017791819 */ /* 0x040fe400000006ff */
[----:B------:R-:W4:Y:S01]  /*1ed0*/  @P1 LDC R152, c[0x0][0x40c] ;  /* 0x00010300ff981b82 */ /* 0x000f220000000800 */
[----:B------:R-:W-:Y:S01]  /*1ee0*/  @P1 PRMT R123, R23, 0x7632, R123 ;  /* 0x00007632177b1816 */ /* 0x000fe2000000007b */
[----:B-1----:R-:W-:Y:S01]  /*1ef0*/  @P1 FMUL.FTZ R122, R122, R131 ;  /* 0x000000837a7a1220 */ /* 0x002fe20000410000 */
[----:B------:R-:W-:-:S02]  /*1f00*/  @P1 SHF.L.U32 R131, R20, 0x10, RZ ;  /* 0x0000001014831819 */ /* 0x000fc400000006ff */
[----:B------:R-:W-:Y:S01]  /*1f10*/  @P1 SHF.L.U32 R123, R123, 0x10, RZ ;  /* 0x000000107b7b1819 */ /* 0x000fe200000006ff */
[----:B------:R-:W-:Y:S01]  /*1f20*/  @P1 FFMA.FTZ R129, R122, R49, R129 ;  /* 0x000000317a811223 */ /* 0x000fe20000010081 */
[----:B------:R-:W-:Y:S01]  /*1f30*/  SHF.L.U32 R130, R19, 0x10, RZ ;  /* 0x0000001013827819 */ /* 0x000fe200000006ff */
[----:B--2---:R-:W-:Y:S01]  /*1f40*/  @P1 FMUL.FTZ R145, R121, R144 ;  /* 0x0000009079911220 */ /* 0x004fe20000410000 */
[----:B------:R-:W-:Y:S02]  /*1f50*/  PRMT R121, R19, 0x7632, R121 ;  /* 0x0000763213797816 */ /* 0x000fe40000000079 */
[----:B------:R-:W-:Y:S01]  /*1f60*/  F2FP.BF16.F32.PACK_AB R122, RZ, R127 ;  /* 0x0000007fff7a723e */ /* 0x000fe200000010ff */
[----:B------:R-:W-:Y:S01]  /*1f70*/  @P1 FFMA.FTZ R130, R145, R50, R130 ;  /* 0x0000003291821223 */ /* 0x000fe20000010082 */
[----:B------:R-:W-:Y:S02]  /*1f80*/  SHF.L.U32 R132, R121, 0x10, RZ ;  /* 0x0000001079847819 */ /* 0x000fe400000006ff */
[----:B------:R-:W-:Y:S01]  /*1f90*/  F2FP.BF16.F32.PACK_AB R121, RZ, R125 ;  /* 0x0000007dff79723e */ /* 0x000fe200000010ff */
[----:B---3--:R-:W-:Y:S01]  /*1fa0*/  @P1 FMUL.FTZ R120, R131, R120 ;  /* 0x0000007883781220 */ /* 0x008fe20000410000 */
[----:B------:R-:W-:-:S02]  /*1fb0*/  SHF.L.U32 R131, R16, 0x10, RZ ;  /* 0x0000001010837819 */ /* 0x000fc400000006ff */
[----:B------:R-:W-:Y:S02]  /*1fc0*/  F2FP.BF16.F32.PACK_AB R144, RZ, R126 ;  /* 0x0000007eff90723e */ /* 0x000fe400000010ff */
[----:B------:R-:W-:Y:S01]  /*1fd0*/  F2FP.BF16.F32.PACK_AB R145, RZ, R128 ;  /* 0x00000080ff91723e */ /* 0x000fe200000010ff */
[----:B------:R-:W-:Y:S01]  /*1fe0*/  @P1 FFMA.FTZ R131, R120, R52, R131 ;  /* 0x0000003478831223 */ /* 0x000fe20000010083 */
[----:B------:R-:W-:Y:S01]  /*1ff0*/  F2FP.BF16.F32.PACK_AB R151, RZ, R129 ;  /* 0x00000081ff97723e */ /* 0x000fe200000010ff */
[----:B----4-:R-:W-:Y:S01]  /*2000*/  @P1 FMUL.FTZ R123, R123, R152 ;  /* 0x000000987b7b1220 */ /* 0x010fe20000410000 */
[----:B------:R-:W-:Y:S02]  /*2010*/  F2FP.BF16.F32.PACK_AB R152, RZ, R130 ;  /* 0x00000082ff98723e */ /* 0x000fe400000010ff */
[----:B------:R-:W-:Y:S01]  /*2020*/  F2FP.BF16.F32.PACK_AB R120, RZ, R131 ;  /* 0x00000083ff78723e */ /* 0x000fe200000010ff */
[----:B------:R-:W-:Y:S01]  /*2030*/  @P1 FFMA.FTZ R132, R123, R51, R132 ;  /* 0x000000337b841223 */ /* 0x000fe20000010084 */
[----:B------:R-:W-:-:S02]  /*2040*/  PRMT R121, R121, 0x5410, R122 ;  /* 0x0000541079797816 */ /* 0x000fc4000000007a */
[----:B------:R-:W-:Y:S02]  /*2050*/  PRMT R122, R145, 0x5410, R151 ;  /* 0x00005410917a7816 */ /* 0x000fe40000000097 */
[----:B------:R-:W-:Y:S02]  /*2060*/  F2FP.BF16.F32.PACK_AB R123, RZ, R132 ;  /* 0x00000084ff7b723e */ /* 0x000fe400000010ff */
[----:B------:R-:W-:Y:S02]  /*2070*/  PRMT R120, R120, 0x5410, R144 ;  /* 0x0000541078787816 */ /* 0x000fe40000000090 */
[----:B------:R-:W-:Y:S01]  /*2080*/  PRMT R123, R152, 0x5410, R123 ;  /* 0x00005410987b7816 */ /* 0x000fe2000000007b */
[----:B------:R-:W-:Y:S06]  /*2090*/  BRA `(.L_x_7634) ;  /* 0x0000000000d87947 */ /* 0x000fec0003800000 */
.L_x_7633:
[----:B-1----:R-:W1:Y:S01]  /*20a0*/  @P2 LDC R122, c[0x0][0x40c] ;  /* 0x00010300ff7a2b82 */ /* 0x002e620000000800 */
[----:B-----5:R-:W-:Y:S02]  /*20b0*/  @P2 PRMT R121, R21, 0x7632, R121 ;  /* 0x0000763215792816 */ /* 0x020fe40000000079 */
[----:B------:R-:W-:Y:S02]  /*20c0*/  CS2R R126, SRZ ;  /* 0x00000000007e7805 */ /* 0x000fe4000001ff00 */
[----:B------:R-:W-:Y:S01]  /*20d0*/  @P2 PRMT R120, R20, 0x7632, R120 ;  /* 0x0000763214782816 */ /* 0x000fe20000000078 */
[----:B------:R-:W-:Y:S01]  /*20e0*/  HFMA2 R129, -RZ, RZ, 0, 0 ;  /* 0x00000000ff817431 */ /* 0x000fe200000001ff */
[----:B------:R-:W-:Y:S02]  /*20f0*/  @P2 SHF.L.U32 R121, R121, 0x10, RZ ;  /* 0x0000001079792819 */ /* 0x000fe400000006ff */
[----:B------:R-:W-:Y:S01]  /*2100*/  @P2 SHF.L.U32 R120, R120, 0x10, RZ ;  /* 0x0000001078782819 */ /* 0x000fe200000006ff */
[----:B------:R-:W2:Y:S01]  /*2110*/  @P2 LDC R123, c[0x0][0x40c] ;  /* 0x00010300ff7b2b82 */ /* 0x000ea20000000800 */
[----:B------:R-:W-:-:S07]  /*2120*/  @P2 SHF.L.U32 R125, R23, 0x10, RZ ;  /* 0x00000010177d2819 */ /* 0x000fce00000006ff */
[----:B------:R-:W3:Y:S08]  /*2130*/  @P2 LDC R132, c[0x0][0x40c] ;  /* 0x00010300ff842b82 */ /* 0x000ef00000000800 */
[----:B------:R-:W4:Y:S01]  /*2140*/  @P2 LDC R152, c[0x0][0x40c] ;  /* 0x00010300ff982b82 */ /* 0x000f220000000800 */
[----:B-1----:R-:W-:Y:S01]  /*2150*/  @P2 FMUL.FTZ R122, R121, R122 ;  /* 0x0000007a797a2220 */ /* 0x002fe20000410000 */
[----:B------:R-:W-:-:S03]  /*2160*/  @P2 PRMT R121, R22, 0x7632, R121 ;  /* 0x0000763216792816 */ /* 0x000fc60000000079 */
[----:B------:R-:W-:Y:S01]  /*2170*/  @P2 FMUL.FTZ R127, R122, R55 ;  /* 0x000000377a7f2220 */ /* 0x000fe20000410000 */
[----:B------:R-:W-:Y:S02]  /*2180*/  @P2 SHF.L.U32 R121, R121, 0x10, RZ ;  /* 0x0000001079792819 */ /* 0x000fe400000006ff */
[----:B------:R-:W1:Y:S01]  /*2190*/  @P2 LDC R144, c[0x0][0x40c] ;  /* 0x00010300ff902b82 */ /* 0x000e620000000800 */
[----:B--2---:R-:W-:Y:S01]  /*21a0*/  @P2 FMUL.FTZ R120, R120, R123 ;  /* 0x0000007b78782220 */ /* 0x004fe20000410000 */
[----:B------:R-:W-:-:S03]  /*21b0*/  @P2 PRMT R123, R23, 0x7632, R123 ;  /* 0x00007632177b2816 */ /* 0x000fc6000000007b */
[----:B------:R-:W-:Y:S01]  /*21c0*/  @P2 FMUL.FTZ R126, R120, R53 ;  /* 0x00000035787e2220 */ /* 0x000fe20000410000 */
[----:B------:R-:W-:Y:S02]  /*21d0*/  @P2 SHF.L.U32 R123, R123, 0x10, RZ ;  /* 0x000000107b7b2819 */ /* 0x000fe400000006ff */
[----:B------:R-:W2:Y:S01]  /*21e0*/  @P2 LDC R128, c[0x0][0x40c] ;  /* 0x00010300ff802b82 */ /* 0x000ea20000000800 */
[----:B---3--:R-:W-:Y:S01]  /*21f0*/  @P2 FMUL.FTZ R120, R121, R132 ;  /* 0x0000008479782220 */ /* 0x008fe20000410000 */
[----:B------:R-:W-:Y:S02]  /*2200*/  @P2 SHF.L.U32 R121, R21, 0x10, RZ ;  /* 0x0000001015792819 */ /* 0x000fe400000006ff */
[----:B------:R-:W-:Y:S01]  /*2210*/  MOV R132, RZ ;  /* 0x000000ff00847202 */ /* 0x000fe20000000f00 */
[----:B------:R-:W-:Y:S01]  /*2220*/  @P2 FMUL.FTZ R129, R120, R49 ;  /* 0x0000003178812220 */ /* 0x000fe20000410000 */
[----:B------:R-:W-:Y:S02]  /*2230*/  @P2 SHF.L.U32 R120, R20, 0x10, RZ ;  /* 0x0000001014782819 */ /* 0x000fe400000006ff */
[----:B------:R-:W3:Y:S01]  /*2240*/  @P2 LDC R130, c[0x0][0x40c] ;  /* 0x00010300ff822b82 */ /* 0x000ee20000000800 */
[----:B----4-:R-:W-:Y:S01]  /*2250*/  @P2 FMUL.FTZ R122, R123, R152 ;  /* 0x000000987b7a2220 */ /* 0x010fe20000410000 */
[----:B------:R-:W-:-:S03]  /*2260*/  @P2 SHF.L.U32 R123, R22, 0x10, RZ ;  /* 0x00000010167b2819 */ /* 0x000fc600000006ff */
[----:B------:R-:W-:Y:S01]  /*2270*/  @P2 FMUL.FTZ R132, R122, R51 ;  /* 0x000000337a842220 */ /* 0x000fe20000410000 */
[----:B------:R-:W-:Y:S02]  /*2280*/  F2FP.BF16.F32.PACK_AB R122, RZ, R127 ;  /* 0x0000007fff7a723e */ /* 0x000fe400000010ff */
[----:B------:R-:W4:Y:S01]  /*2290*/  @P2 LDC R145, c[0x0][0x40c] ;  /* 0x00010300ff912b82 */ /* 0x000f220000000800 */
[----:B-1----:R-:W-:Y:S01]  /*22a0*/  @P2 FMUL.FTZ R151, R125, R144 ;  /* 0x000000907d972220 */ /* 0x002fe20000410000 */
[----:B------:R-:W-:Y:S01]  /*22b0*/  HFMA2 R125, -RZ, RZ, 0, 0 ;  /* 0x00000000ff7d7431 */ /* 0x000fe200000001ff */
[----:B------:R-:W-:Y:S02]  /*22c0*/  F2FP.BF16.F32.PACK_AB R144, RZ, R126 ;  /* 0x0000007eff90723e */ /* 0x000fe400000010ff */
[----:B------:R-:W-:Y:S01]  /*22d0*/  F2FP.BF16.F32.PACK_AB R152, RZ, R132 ;  /* 0x00000084ff98723e */ /* 0x000fe200000010ff */
[----:B--2---:R-:W-:Y:S01]  /*22e0*/  @P2 FMUL.FTZ R121, R121, R128 ;  /* 0x0000008079792220 */ /* 0x004fe20000410000 */
[----:B------:R-:W-:-:S03]  /*22f0*/  MOV R128, RZ ;  /* 0x000000ff00807202 */ /* 0x000fc60000000f00 */
[----:B------:R-:W-:Y:S01]  /*2300*/  @P2 FMUL.FTZ R125, R121, R54 ;  /* 0x00000036797d2220 */ /* 0x000fe20000410000 */
[----:B---3--:R-:W-:Y:S01]  /*2310*/  @P2 FMUL.FTZ R123, R123, R130 ;  /* 0x000000827b7b2220 */ /* 0x008fe20000410000 */
[----:B------:R-:W-:-:S03]  /*2320*/  CS2R R130, SRZ ;  /* 0x0000000000827805 */ /* 0x000fc6000001ff00 */
[----:B------:R-:W-:Y:S01]  /*2330*/  F2FP.BF16.F32.PACK_AB R121, RZ, R125 ;  /* 0x0000007dff79723e */ /* 0x000fe200000010ff */
[----:B------:R-:W-:Y:S01]  /*2340*/  @P2 FMUL.FTZ R130, R151, R50 ;  /* 0x0000003297822220 */ /* 0x000fe20000410000 */
[----:B------:R-:W-:Y:S02]  /*2350*/  @P2 FMUL.FTZ R128, R123, R48 ;  /* 0x000000307b802220 */ /* 0x000fe40000410000 */
[----:B------:R-:W-:Y:S01]  /*2360*/  PRMT R121, R121, 0x5410, R122 ;  /* 0x0000541079797816 */ /* 0x000fe2000000007a */
[----:B----4-:R-:W-:Y:S02]  /*2370*/  @P2 FMUL.FTZ R145, R120, R145 ;  /* 0x0000009178912220 */ /* 0x010fe40000410000 */
[----:B------:R-:W-:Y:S02]  /*2380*/  F2FP.BF16.F32.PACK_AB R123, RZ, R128 ;  /* 0x00000080ff7b723e */ /* 0x000fe400000010ff */
[----:B------:R-:W-:Y:S01]  /*2390*/  F2FP.BF16.F32.PACK_AB R151, RZ, R130 ;  /* 0x00000082ff97723e */ /* 0x000fe200000010ff */
[----:B------:R-:W-:Y:S01]  /*23a0*/  @P2 FMUL.FTZ R131, R145, R52 ;  /* 0x0000003491832220 */ /* 0x000fe20000410000 */
[----:B------:R-:W-:-:S04]  /*23b0*/  F2FP.BF16.F32.PACK_AB R145, RZ, R129 ;  /* 0x00000081ff91723e */ /* 0x000fc800000010ff */
[----:B------:R-:W-:Y:S02]  /*23c0*/  F2FP.BF16.F32.PACK_AB R120, RZ, R131 ;  /* 0x00000083ff78723e */ /* 0x000fe400000010ff */
[----:B------:R-:W-:Y:S02]  /*23d0*/  PRMT R122, R123, 0x5410, R145 ;  /* 0x000054107b7a7816 */ /* 0x000fe40000000091 */
[----:B------:R-:W-:Y:S02]  /*23e0*/  PRMT R123, R151, 0x5410, R152 ;  /* 0x00005410977b7816 */ /* 0x000fe40000000098 */
[----:B------:R-:W-:-:S07]  /*23f0*/  PRMT R120, R120, 0x5410, R144 ;  /* 0x0000541078787816 */ /* 0x000fce0000000090 */
.L_x_7634:
[----:B------:R-:W1:Y:S01]  /*2400*/  LDC.64 R144, c[0x0][0x3a8] ;  /* 0x0000ea00ff907b82 */ /* 0x000e620000000a00 */
[----:B------:R-:W-:Y:S01]  /*2410*/  IADD3 R150, PT, PT, R150, 0x20, RZ ;  /* 0x0000002096967810 */ /* 0x000fe20007ffe0ff */
[C---:B-1----:R-:W-:Y:S01]  /*2420*/  IMAD.WIDE.U32 R144, R147.reuse, 0x10, R144 ;  /* 0x0000001093907825 */ /* 0x042fe200078e0090 */
[----:B------:R-:W-:-:S04]  /*2430*/  IADD3 R147, PT, PT, R147, 0x20, RZ ;  /* 0x0000002093937810 */ /* 0x000fc80007ffe0ff */
[----:B------:R1:W-:Y:S03]  /*2440*/  STG.E.128 desc[UR6][R144.64], R120 ;  /* 0x0000007890007986 */ /* 0x0003e6000c101d06 */
.L_x_7632:
[----:B------:R-:W-:Y:S05]  /*2450*/  BSYNC.RECONVERGENT B0 ;  /* 0x0000000000007941 */ /* 0x000fea0003800200 */
.L_x_7631:
[----:B------:R-:W-:Y:S01]  /*2460*/  ISETP.GE.U32.AND P1, PT, R142, 0x80, PT ;  /* 0x000000808e00780c */ /* 0x000fe20003f26070 */
[----:B------:R-:W-:-:S12]  /*2470*/  BSSY.RECONVERGENT B0, `(.L_x_7635) ;  /* 0x0000082000007945 */ /* 0x000fd80003800200 */
[----:B------:R-:W-:Y:S05]  /*2480*/  @!P1 BRA `(.L_x_7636) ;  /* 0x0000000800009947 */ /* 0x000fea0003800000 */
[----:B------:R-:W-:Y:S01]  /*2490*/  ISETP.NE.U32.AND P3, PT, RZ, UR8, PT ;  /* 0x00000008ff007c0c */ /* 0x000fe2000bf65070 */
[----:B-1----:R-:W1:Y:S03]  /*24a0*/  @P2 LDC.64 R122, c[0x0][0x390] ;  /* 0x0000e400ff7a2b82 */ /* 0x002e660000000a00 */
        /* <DEDUP_REMOVED lines=9> */
[----:B------:R-:W2:Y:S01]  /*2540*/  @P2 LDC R136, c[0x0][0x40c] ;  /* 0x00010300ff882b82 */ /* 0x000ea20000000800 */
[----:B-1----:R-:W-:Y:S02]  /*2550*/  @P2 PRMT R120, R20, 0x7632, R120 ;  /* 0x0000763214782816 */ /* 0x002fe40000000078 */
[----:B------:R-:W-:Y:S02]  /*2560*/  @P2 SHF.L.U32 R123, R21, 0x10, RZ ;  /* 0x00000010157b2819 */ /* 0x000fe400000006ff */
[----:B------:R-:W-:Y:S02]  /*2570*/  @P2 SHF.L.U32 R121, R120, 0x10, RZ ;  /* 0x0000001078792819 */ /* 0x000fe400000006ff */
[----:B------:R-:W-:Y:S01]  /*2580*/  PRMT R120, R16, 0x7632, R120 ;  /* 0x0000763210787816 */ /* 0x000fe20000000078 */
[----:B------:R-:W1:Y:S03]  /*2590*/  @P2 LDC R122, c[0x0][0x40c] ;  /* 0x00010300ff7a2b82 */ /* 0x000e660000000800 */
[----:B------:R-:W-:-:S02]  /*25a0*/  SHF.L.U32 R134, R120, 0x10, RZ ;  /* 0x0000001078867819 */ /* 0x000fc400000006ff */
[----:B------:R-:W-:-:S03]  /*25b0*/  @P2 PRMT R120, R21, 0x7632, R120 ;  /* 0x0000763215782816 */ /* 0x000fc60000000078 */
[----:B------:R-:W3:Y:S01]  /*25c0*/  @P2 LDC R135, c[0x0][0x40c] ;  /* 0x00010300ff872b82 */ /* 0x000ee20000000800 */
[----:B------:R-:W-:-:S07]  /*25d0*/  @P2 SHF.L.U32 R120, R120, 0x10, RZ ;  /* 0x0000001078782819 */ /* 0x000fce00000006ff */
[----:B------:R-:W4:Y:S01]  /*25e0*/  @P2 LDC R138, c[0x0][0x40c] ;  /* 0x00010300ff8a2b82 */ /* 0x000f220000000800 */
[----:B--2---:R-:W-:Y:S01]  /*25f0*/  @P2 FMUL.FTZ R136, R123, R136 ;  /* 0x000000887b882220 */ /* 0x004fe20000410000 */
[----:B------:R-:W-:-:S03]  /*2600*/  @P2 SHF.L.U32 R123, R22, 0x10, RZ ;  /* 0x00000010167b2819 */ /* 0x000fc600000006ff */
[----:B------:R-:W-:Y:S01]  /*2610*/  @P2 FFMA.FTZ R133, R136, R30, R133 ;  /* 0x0000001e88852223 */ /* 0x000fe20000010085 */
[----:B------:R-:W-:Y:S02]  /*2620*/  SHF.L.U32 R136, R18, 0x10, RZ ;  /* 0x0000001012887819 */ /* 0x000fe400000006ff */
[----:B------:R-:W2:Y:S01]  /*2630*/  @P2 LDC R140, c[0x0][0x40c] ;  /* 0x00010300ff8c2b82 */ /* 0x000ea20000000800 */
[----:B-1----:R-:W-:-:S04]  /*2640*/  @P2 FMUL.FTZ R121, R121, R122 ;  /* 0x0000007a79792220 */ /* 0x002fc80000410000 */
[----:B------:R-:W-:Y:S01]  /*2650*/  @P2 FFMA.FTZ R134, R121, R29, R134 ;  /* 0x0000001d79862223 */ /* 0x000fe20000010086 */
[----:B------:R-:W-:Y:S02]  /*2660*/  PRMT R121, R18, 0x7632, R121 ;  /* 0x0000763212797816 */ /* 0x000fe40000000079 */
[----:B------:R-:W1:Y:S01]  /*2670*/  @P2 LDC R145, c[0x0][0x40c] ;  /* 0x00010300ff912b82 */ /* 0x000e620000000800 */
[----:B---3--:R-:W-:Y:S01]  /*2680*/  @P2 FMUL.FTZ R122, R120, R135 ;  /* 0x00000087787a2220 */ /* 0x008fe20000410000 */
[----:B------:R-:W-:-:S04]  /*2690*/  PRMT R120, R17, 0x7632, R120 ;  /* 0x0000763211787816 */ /* 0x000fc80000000078 */
[----:B------:R-:W-:Y:S02]  /*26a0*/  SHF.L.U32 R135, R120, 0x10, RZ ;  /* 0x0000001078877819 */ /* 0x000fe400000006ff */
[----:B------:R-:W3:Y:S01]  /*26b0*/  @P2 LDC R139, c[0x0][0x40c] ;  /* 0x00010300ff8b2b82 */ /* 0x000ee20000000800 */
[----:B----4-:R-:W-:Y:S01]  /*26c0*/  @P2 FMUL.FTZ R137, R123, R138 ;  /* 0x0000008a7b892220 */ /* 0x010fe20000410000 */
[----:B------:R-:W-:Y:S01]  /*26d0*/  @P2 PRMT R123, R22, 0x7632, R123 ;  /* 0x00007632167b2816 */ /* 0x000fe2000000007b */
[----:B------:R-:W-:Y:S01]  /*26e0*/  @P2 FFMA.FTZ R135, R122, R31, R135 ;  /* 0x0000001f7a872223 */ /* 0x000fe20000010087 */
[----:B------:R-:W-:Y:S01]  /*26f0*/  @P2 SHF.L.U32 R120, R23, 0x10, RZ ;  /* 0x0000001017782819 */ /* 0x000fe200000006ff */
[----:B------:R-:W-:Y:S01]  /*2700*/  @P2 FFMA.FTZ R136, R137, R24, R136 ;  /* 0x0000001889882223 */ /* 0x000fe20000010088 */
[----:B------:R-:W-:Y:S02]  /*2710*/  @P2 SHF.L.U32 R123, R123, 0x10, RZ ;  /* 0x000000107b7b2819 */ /* 0x000fe400000006ff */
[----:B------:R-:W4:Y:S01]  /*2720*/  @P2 LDC R150, c[0x0][0x40c] ;  /* 0x00010300ff962b82 */ /* 0x000f220000000800 */
[----:B------:R-:W-:-:S02]  /*2730*/  SHF.L.U32 R138, R121, 0x10, RZ ;  /* 0x00000010798a7819 */ /* 0x000fc400000006ff */
[----:B------:R-:W-:Y:S01]  /*2740*/  @P2 PRMT R121, R23, 0x7632, R121 ;  /* 0x0000763217792816 */ /* 0x000fe20000000079 */
[----:B--2---:R-:W-:Y:S01]  /*2750*/  @P2 FMUL.FTZ R123, R123, R140 ;  /* 0x0000008c7b7b2220 */ /* 0x004fe20000410000 */
[----:B------:R-:W-:Y:S02]  /*2760*/  @P2 SHF.L.U32 R122, R20, 0x10, RZ ;  /* 0x00000010147a2819 */ /* 0x000fe400000006ff */
[----:B------:R-:W-:Y:S01]  /*2770*/  @P2 SHF.L.U32 R121, R121, 0x10, RZ ;  /* 0x0000001079792819 */ /* 0x000fe200000006ff */
[----:B-1----:R-:W-:Y:S01]  /*2780*/  @P2 FMUL.FTZ R144, R120, R145 ;  /* 0x0000009178902220 */ /* 0x002fe20000410000 */
[----:B------:R-:W-:Y:S01]  /*2790*/  PRMT R120, R19, 0x7632, R120 ;  /* 0x0000763213787816 */ /* 0x000fe20000000078 */
[----:B------:R-:W-:Y:S01]  /*27a0*/  @P2 FFMA.FTZ R138, R123, R25, R138 ;  /* 0x000000197b8a2223 */ /* 0x000fe2000001008a */
[----:B------:R-:W-:Y:S02]  /*27b0*/  SHF.L.U32 R123, R19, 0x10, RZ ;  /* 0x00000010137b7819 */ /* 0x000fe400000006ff */
[----:B------:R-:W-:-:S02]  /*27c0*/  SHF.L.U32 R137, R16, 0x10, RZ ;  /* 0x0000001010897819 */ /* 0x000fc400000006ff */
[----:B------:R-:W-:Y:S01]  /*27d0*/  SHF.L.U32 R140, R120, 0x10, RZ ;  /* 0x00000010788c7819 */ /* 0x000fe200000006ff */
[----:B---3--:R-:W-:Y:S01]  /*27e0*/  @P2 FMUL.FTZ R122, R122, R139 ;  /* 0x0000008b7a7a2220 */ /* 0x008fe20000410000 */
[----:B------:R-:W-:Y:S01]  /*27f0*/  @!P2 MOV R139, R123 ;  /* 0x0000007b008ba202 */ /* 0x000fe20000000f00 */
[----:B------:R-:W-:Y:S01]  /*2800*/  @P2 FFMA.FTZ R139, R144, R26, R123 ;  /* 0x0000001a908b2223 */ /* 0x000fe2000001007b */
[----:B------:R-:W-:Y:S01]  /*2810*/  F2FP.BF16.F32.PACK_AB R144, RZ, R134 ;  /* 0x00000086ff90723e */ /* 0x000fe200000010ff */
[----:B------:R-:W-:Y:S01]  /*2820*/  @P2 FFMA.FTZ R137, R122, R28, R137 ;  /* 0x0000001c7a892223 */ /* 0x000fe20000010089 */
[----:B------:R-:W-:Y:S02]  /*2830*/  F2FP.BF16.F32.PACK_AB R122, RZ, R135 ;  /* 0x00000087ff7a723e */ /* 0x000fe400000010ff */
[----:B------:R-:W-:Y:S01]  /*2840*/  F2FP.BF16.F32.PACK_AB R145, RZ, R136 ;  /* 0x00000088ff91723e */ /* 0x000fe200000010ff */
[----:B----4-:R-:W-:Y:S01]  /*2850*/  @P2 FMUL.FTZ R121, R121, R150 ;  /* 0x0000009679792220 */ /* 0x010fe20000410000 */
[----:B------:R-:W-:-:S02]  /*2860*/  F2FP.BF16.F32.PACK_AB R149, RZ, R138 ;  /* 0x0000008aff95723e */ /* 0x000fc400000010ff */
[----:B------:R-:W-:Y:S01]  /*2870*/  F2FP.BF16.F32.PACK_AB R150, RZ, R139 ;  /* 0x0000008bff96723e */ /* 0x000fe200000010ff */
[----:B------:R-:W-:Y:S01]  /*2880*/  @P2 FFMA.FTZ R140, R121, R27, R140 ;  /* 0x0000001b798c2223 */ /* 0x000fe2000001008c */
        /* <DEDUP_REMOVED lines=8> */
.L_x_7637:
[----:B-1----:R-:W1:Y:S01]  /*2910*/  @P2 LDC R122, c[0x0][0x40c] ;  /* 0x00010300ff7a2b82 */ /* 0x002e620000000800 */
[----:B-----5:R-:W-:Y:S02]  /*2920*/  @P2 PRMT R121, R21, 0x7632, R121 ;  /* 0x0000763215792816 */ /* 0x020fe40000000079 */
[----:B------:R-:W-:Y:S02]  /*2930*/  CS2R R134, SRZ ;  /* 0x0000000000867805 */ /* 0x000fe4000001ff00 */
[----:B------:R-:W-:Y:S02]  /*2940*/  @P2 PRMT R120, R20, 0x7632, R120 ;  /* 0x0000763214782816 */ /* 0x000fe40000000078 */
        /* <DEDUP_REMOVED lines=17> */
[----:B------:R-:W-:Y:S02]  /*2a60*/  CS2R R138, SRZ ;  /* 0x00000000008a7805 */ /* 0x000fe4000001ff00 */
[----:B------:R-:W-:Y:S01]  /*2a70*/  @P2 SHF.L.U32 R121, R21, 0x10, RZ ;  /* 0x0000001015792819 */ /* 0x000fe200000006ff */
[----:B------:R-:W-:Y:S01]  /*2a80*/  @P2 FMUL.FTZ R138, R120, R25 ;  /* 0x00000019788a2220 */ /* 0x000fe20000410000 */
[----:B------:R-:W-:Y:S02]  /*2a90*/  @P2 SHF.L.U32 R120, R20, 0x10, RZ ;  /* 0x0000001014782819 */ /* 0x000fe400000006ff */
[----:B------:R-:W3:Y:S01]  /*2aa0*/  @P2 LDC R150, c[0x0][0x40c] ;  /* 0x00010300ff962b82 */ /* 0x000ee20000000800 */
[----:B----4-:R-:W-:Y:S01]  /*2ab0*/  @P2 FMUL.FTZ R122, R123, R140 ;  /* 0x0000008c7b7a2220 */ /* 0x010fe20000410000 */
[----:B------:R-:W-:Y:S01]  /*2ac0*/  @P2 SHF.L.U32 R123, R22, 0x10, RZ ;  /* 0x00000010167b2819 */ /* 0x000fe200000006ff */
[----:B------:R-:W-:-:S05]  /*2ad0*/  HFMA2 R140, -RZ, RZ, 0, 0 ;  /* 0x00000000ff8c7431 */ /* 0x000fca00000001ff */
[----:B------:R-:W4:Y:S01]  /*2ae0*/  @P2 LDC R145, c[0x0][0x40c] ;  /* 0x00010300ff912b82 */ /* 0x000f220000000800 */
[----:B-1----:R-:W-:Y:S01]  /*2af0*/  @P2 FMUL.FTZ R121, R121, R136 ;  /* 0x0000008879792220 */ /* 0x002fe20000410000 */
[----:B------:R-:W-:Y:S01]  /*2b00*/  CS2R R136, SRZ ;  /* 0x0000000000887805 */ /* 0x000fe2000001ff00 */
[----:B------:R-:W-:Y:S01]  /*2b10*/  @P2 FMUL.FTZ R140, R122, R27 ;  /* 0x0000001b7a8c2220 */ /* 0x000fe20000410000 */
[----:B------:R-:W-:Y:S01]  /*2b20*/  F2FP.BF16.F32.PACK_AB R122, RZ, R135 ;  /* 0x00000087ff7a723e */ /* 0x000fe200000010ff */
[----:B--2---:R-:W-:Y:S01]  /*2b30*/  @P2 FMUL.FTZ R123, R123, R144 ;  /* 0x000000907b7b2220 */ /* 0x004fe20000410000 */
[----:B------:R-:W-:-:S03]  /*2b40*/  F2FP.BF16.F32.PACK_AB R144, RZ, R134 ;  /* 0x00000086ff90723e */ /* 0x000fc600000010ff */
[----:B------:R-:W-:Y:S01]  /*2b50*/  @P2 FMUL.FTZ R136, R123, R24 ;  /* 0x000000187b882220 */ /* 0x000fe20000410000 */
[----:B---3--:R-:W-:Y:S01]  /*2b60*/  @P2 FMUL.FTZ R149, R133, R150 ;  /* 0x0000009685952220 */ /* 0x008fe20000410000 */
[----:B------:R-:W-:Y:S01]  /*2b70*/  MOV R133, RZ ;  /* 0x000000ff00857202 */ /* 0x000fe20000000f00 */
[----:B------:R-:W-:Y:S02]  /*2b80*/  @P2 FMUL.FTZ R133, R121, R30 ;  /* 0x0000001e79852220 */ /* 0x000fe40000410000 */
[----:B------:R-:W-:Y:S01]  /*2b90*/  F2FP.BF16.F32.PACK_AB R123, RZ, R136 ;  /* 0x00000088ff7b723e */ /* 0x000fe200000010ff */
[----:B------:R-:W-:Y:S01]  /*2ba0*/  @P2 FMUL.FTZ R139, R149, R26 ;  /* 0x0000001a958b2220 */ /* 0x000fe20000410000 */
[----:B------:R-:W-:Y:S02]  /*2bb0*/  F2FP.BF16.F32.PACK_AB R150, RZ, R140 ;  /* 0x0000008cff96723e */ /* 0x000fe400000010ff */
[----:B------:R-:W-:Y:S01]  /*2bc0*/  F2FP.BF16.F32.PACK_AB R121, RZ, R133 ;  /* 0x00000085ff79723e */ /* 0x000fe200000010ff */
[----:B----4-:R-:W-:Y:S01]  /*2bd0*/  @P2 FMUL.FTZ R145, R120, R145 ;  /* 0x0000009178912220 */ /* 0x010fe20000410000 */
[----:B------:R-:W-:-:S02]  /*2be0*/  F2FP.BF16.F32.PACK_AB R149, RZ, R139 ;  /* 0x0000008bff95723e */ /* 0x000fc400000010ff */
[----:B------:R-:W-:Y:S01]  /*2bf0*/  PRMT R121, R121, 0x5410, R122 ;  /* 0x0000541079797816 */ /* 0x000fe2000000007a */
[----:B------:R-:W-:Y:S01]  /*2c00*/  @P2 FMUL.FTZ R137, R145, R28 ;  /* 0x0000001c91892220 */ /* 0x000fe20000410000 */
[----:B------:R-:W-:-:S04]  /*2c10*/  F2FP.BF16.F32.PACK_AB R145, RZ, R138 ;  /* 0x0000008aff91723e */ /* 0x000fc800000010ff */
[----:B------:R-:W-:Y:S02]  /*2c20*/  F2FP.BF16.F32.PACK_AB R120, RZ, R137 ;  /* 0x00000089ff78723e */ /* 0x000fe400000010ff */
[----:B------:R-:W-:Y:S02]  /*2c30*/  PRMT R122, R123, 0x5410, R145 ;  /* 0x000054107b7a7816 */ /* 0x000fe40000000091 */
[----:B------:R-:W-:Y:S02]  /*2c40*/  PRMT R123, R149, 0x5410, R150 ;  /* 0x00005410957b7816 */ /* 0x000fe40000000096 */
[----:B------:R-:W-:-:S07]  /*2c50*/  PRMT R120, R120, 0x5410, R144 ;  /* 0x0000541078787816 */ /* 0x000fce0000000090 */
.L_x_7638:
[----:B------:R-:W1:Y:S02]  /*2c60*/  LDC.64 R144, c[0x0][0x3a8] ;  /* 0x0000ea00ff907b82 */ /* 0x000e640000000a00 */
[----:B-1----:R-:W-:-:S05]  /*2c70*/  IMAD.WIDE.U32 R144, R147, 0x10, R144 ;  /* 0x0000001093907825 */ /* 0x002fca00078e0090 */
[----:B------:R2:W-:Y:S02]  /*2c80*/  STG.E.128 desc[UR6][R144.64], R120 ;  /* 0x0000007890007986 */ /* 0x0005e4000c101d06 */
.L_x_7636:
[----:B------:R-:W-:Y:S05]  /*2c90*/  BSYNC.RECONVERGENT B0 ;  /* 0x0000000000007941 */ /* 0x000fea0003800200 */
.L_x_7635:
        /* <DEDUP_REMOVED lines=39> */
[----:B------:R-:W1:Y:S02]  /*2f10*/  SHFL.BFLY PT, R121, R120, 0x1, 0x1f ;  /* 0x0c201f0078797f89 */ /* 0x000e6400000e0000 */
[----:B-1----:R-:W-:-:S05]  /*2f20*/  FADD.FTZ R121, R120, R121 ;  /* 0x0000007978797221 */ /* 0x002fca0000010000 */
[----:B------:R-:W1:Y:S02]  /*2f30*/  SHFL.BFLY PT, R122, R121, 0x2, 0x1f ;  /* 0x0c401f00797a7f89 */ /* 0x000e6400000e0000 */
[----:B-1----:R-:W-:-:S05]  /*2f40*/  FADD.FTZ R122, R121, R122 ;  /* 0x0000007a797a7221 */ /* 0x002fca0000010000 */
[----:B------:R-:W1:Y:S02]  /*2f50*/  SHFL.BFLY PT, R123, R122, 0x4, 0x1f ;  /* 0x0c801f007a7b7f89 */ /* 0x000e6400000e0000 */
[----:B-1----:R-:W-:-:S05]  /*2f60*/  FADD.FTZ R123, R122, R123 ;  /* 0x0000007b7a7b7221 */ /* 0x002fca0000010000 */
[----:B------:R-:W1:Y:S02]  /*2f70*/  SHFL.BFLY PT, R144, R123, 0x8, 0x1f ;  /* 0x0d001f007b907f89 */ /* 0x000e6400000e0000 */
[----:B-1----:R-:W-:Y:S02]  /*2f80*/  FADD.FTZ R145, R123, R144 ;  /* 0x000000907b917221 */ /* 0x002fe40000010000 */
[----:B------:R-:W1:Y:S03]  /*2f90*/  LDC R144, c[0x0][0x400] ;  /* 0x00010000ff907b82 */ /* 0x000e660000000800 */
[----:B------:R-:W2:Y:S02]  /*2fa0*/  SHFL.BFLY PT, R150, R145, 0x10, 0x1f ;  /* 0x0e001f0091967f89 */ /* 0x000ea400000e0000 */
[----:B--2---:R-:W-:-:S04]  /*2fb0*/  FADD.FTZ R149, R145, R150 ;  /* 0x0000009691957221 */ /* 0x004fc80000010000 */
        /* <DEDUP_REMOVED lines=75> */
.L_x_7660:
[----:B--2---:R-:W-:Y:S01]  /*3470*/  FADD.FTZ R147, R150, R145 ;  /* 0x0000009196937221 */ /* 0x004fe20000010000 */
[----:B------:R-:W-:Y:S01]  /*3480*/  FMUL.FTZ R145, R149, R149 ;  /* 0x0000009595917220 */ /* 0x000fe20000410000 */
[----:B------:R-:W-:Y:S01]  /*3490*/  PLOP3.LUT P2, PT, PT, PT, UP1, 0x40, 0x4 ;  /* 0x000000000004781c */ /* 0x000fe20003f4e818 */
[----:B------:R-:W2:Y:S01]  /*34a0*/  @!P5 LDC.64 R122, c[0x0][0x3c0] ;  /* 0x0000f000ff7adb82 */ /* 0x000ea20000000a00 */
[----:B------:R-:W-:Y:S01]  /*34b0*/  FFMA.FTZ R144, R147, R144, UR5 ;  /* 0x0000000593907e23 */ /* 0x000fe20008010090 */
[----:B------:R-:W-:Y:S01]  /*34c0*/  BSSY.RECONVERGENT B0, `(.L_x_7640) ;  /* 0x000009d000007945 */ /* 0x000fe20003800200 */
[----:B------:R-:W-:Y:S02]  /*34d0*/  FSEL R145, R145, RZ, !P2 ;  /* 0x000000ff91917208 */ /* 0x000fe40005000000 */
[----:B-----5:R-:W-:-:S03]  /*34e0*/  ISETP.GE.AND P2, PT, R146, 0x1, PT ;  /* 0x000000019200780c */ /* 0x020fc60003f46270 */
[----:B------:R-:W3:Y:S01]  /*34f0*/  @!P5 LDC.64 R120, c[0x0][0x3c8] ;  /* 0x0000f200ff78db82 */ /* 0x000ee20000000a00 */
[----:B------:R-:W-:-:S04]  /*3500*/  FADD.FTZ R144, R144, R145 ;  /* 0x0000009190907221 */ /* 0x000fc80000010000 */
[----:B------:R-:W4:Y:S01]  /*3510*/  MUFU.RSQ R147, R144 ;  /* 0x0000009000937308 */ /* 0x000f220000001400 */
[----:B--2---:R-:W-:-:S05]  /*3520*/  @!P5 IMAD.WIDE R122, R141, 0x4, R122 ;  /* 0x000000048d7ad825 */ /* 0x004fca00078e027a */
[----:B------:R2:W-:Y:S01]  /*3530*/  @!P5 STG.E desc[UR6][R122.64], R149 ;  /* 0x000000957a00d986 */ /* 0x0005e2000c101906 */
[----:B---3--:R-:W-:-:S05]  /*3540*/  @!P5 IMAD.WIDE R120, R141, 0x4, R120 ;  /* 0x000000048d78d825 */ /* 0x008fca00078e0278 */
[----:B----4-:R2:W-:Y:S01]  /*3550*/  @!P5 STG.E desc[UR6][R120.64], R147 ;  /* 0x000000937800d986 */ /* 0x0105e2000c101906 */
[----:B------:R-:W-:Y:S05]  /*3560*/  @!P2 BRA `(.L_x_7641) ;  /* 0x000000080048a947 */ /* 0x000fea0003800000 */
[----:B--2---:R-:W-:Y:S01]  /*3570*/  IADD3 R121, PT, PT, R146, -0x1, RZ ;  /* 0xffffffff92797810 */ /* 0x004fe20007ffe0ff */
        /* <DEDUP_REMOVED lines=10> */
[----:B------:R-:W2:Y:S01]  /*3620*/  LDC.64 R144, c[0x0][0x428] ;  /* 0x00010a00ff907b82 */ /* 0x000ea20000000a00 */
[--C-:B------:R-:W-:Y:S01]  /*3630*/  FADD.FTZ R148, R5, -R149.reuse ;  /* 0x8000009505947221 */ /* 0x100fe20000010000 */
[C---:B------:R-:W-:Y:S01]  /*3640*/  FMUL.FTZ R121, R147.reuse, R120 ;  /* 0x0000007893797220 */ /* 0x040fe20000410000 */
[----:B------:R-:W-:Y:S01]  /*3650*/  FMUL.FTZ R122, R147, R122 ;  /* 0x0000007a937a7220 */ /* 0x000fe20000410000 */
[----:B-1----:R-:W-:Y:S01]  /*3660*/  FADD.FTZ R150, R7, -R149 ;  /* 0x8000009507967221 */ /* 0x002fe20000010000 */
[----:B------:R-:W-:Y:S01]  /*3670*/  FMUL.FTZ R123, R147, R148 ;  /* 0x00000094937b7220 */ /* 0x000fe20000410000 */
[----:B------:R-:W-:Y:S01]  /*3680*/  FFMA.FTZ R120, R121, R116, R108 ;  /* 0x0000007479787223 */ /* 0x000fe2000001006c */
[----:B------:R-:W-:Y:S01]  /*3690*/  FFMA.FTZ R121, R122, R117, R109 ;  /* 0x000000757a797223 */ /* 0x000fe2000001006d */
[--C-:B------:R-:W-:Y:S01]  /*36a0*/  FADD.FTZ R122, R3, -R149.reuse ;  /* 0x80000095037a7221 */ /* 0x100fe20000010000 */
[--C-:B------:R-:W-:Y:S01]  /*36b0*/  FADD.FTZ R146, R4, -R149.reuse ;  /* 0x8000009504927221 */ /* 0x100fe20000010000 */
[--C-:B------:R-:W-:Y:S01]  /*36c0*/  FADD.FTZ R148, R8, -R149.reuse ;  /* 0x8000009508947221 */ /* 0x100fe20000010000 */
[----:B------:R-:W-:Y:S01]  /*36d0*/  FMUL.FTZ R150, R147, R150 ;  /* 0x0000009693967220 */ /* 0x000fe20000410000 */
[----:B------:R-:W-:Y:S01]  /*36e0*/  F2FP.BF16.F32.PACK_AB R120, R121, R120 ;  /* 0x000000787978723e */ /* 0x000fe200000010ff */
[C---:B------:R-:W-:Y:S01]  /*36f0*/  FMUL.FTZ R121, R147.reuse, R122 ;  /* 0x0000007a93797220 */ /* 0x040fe20000410000 */
[----:B------:R-:W-:Y:S01]  /*3700*/  FADD.FTZ R122, R6, -R149 ;  /* 0x80000095067a7221 */ /* 0x000fe20000010000 */
[C---:B------:R-:W-:Y:S01]  /*3710*/  FMUL.FTZ R146, R147.reuse, R146 ;  /* 0x0000009293927220 */ /* 0x040fe20000410000 */
[----:B------:R-:W-:Y:S01]  /*3720*/  FMUL.FTZ R148, R147, R148 ;  /* 0x0000009493947220 */ /* 0x000fe20000410000 */
[----:B------:R-:W-:Y:S01]  /*3730*/  FFMA.FTZ R121, R121, R118, R110 ;  /* 0x0000007679797223 */ /* 0x000fe2000001006e */
[----:B------:R-:W-:Y:S01]  /*3740*/  FMUL.FTZ R153, R147, R122 ;  /* 0x0000007a93997220 */ /* 0x000fe20000410000 */
[----:B------:R-:W-:Y:S01]  /*3750*/  FFMA.FTZ R122, R123, R112, R104 ;  /* 0x000000707b7a7223 */ /* 0x000fe20000010068 */
[----:B------:R-:W-:Y:S01]  /*3760*/  FFMA.FTZ R123, R150, R113, R105 ;  /* 0x00000071967b7223 */ /* 0x000fe20000010069 */
[----:B------:R-:W-:Y:S01]  /*3770*/  FFMA.FTZ R146, R146, R119, R111 ;  /* 0x0000007792927223 */ /* 0x000fe2000001006f */
[----:B------:R-:W-:Y:S01]  /*3780*/  FFMA.FTZ R153, R153, R114, R106 ;  /* 0x0000007299997223 */ /* 0x000fe2000001006a */
[----:B------:R-:W-:Y:S01]  /*3790*/  FFMA.FTZ R148, R148, R115, R107 ;  /* 0x0000007394947223 */ /* 0x000fe2000001006b */
[----:B--2---:R-:W-:Y:S01]  /*37a0*/  IMAD.WIDE.U32 R144, R151, 0x10, R144 ;  /* 0x0000001097907825 */ /* 0x004fe200078e0090 */
[----:B------:R-:W-:-:S02]  /*37b0*/  F2FP.BF16.F32.PACK_AB R122, R123, R122 ;  /* 0x0000007a7b7a723e */ /* 0x000fc400000010ff */
[----:B------:R-:W-:Y:S02]  /*37c0*/  F2FP.BF16.F32.PACK_AB R121, R146, R121 ;  /* 0x000000799279723e */ /* 0x000fe400000010ff */
[----:B------:R-:W-:Y:S02]  /*37d0*/  F2FP.BF16.F32.PACK_AB R123, R148, R153 ;  /* 0x00000099947b723e */ /* 0x000fe400000010ff */
[----:B------:R-:W-:-:S03]  /*37e0*/  IADD3 R151, PT, PT, R151, 0x20, RZ ;  /* 0x0000002097977810 */ /* 0x000fc60007ffe0ff */
[----:B------:R2:W-:Y:S04]  /*37f0*/  STG.E.128 desc[UR6][R144.64], R120 ;  /* 0x0000007890007986 */ /* 0x0005e8000c101d06 */
.L_x_7643:
[----:B------:R-:W-:Y:S05]  /*3800*/  BSYNC.RECONVERGENT B1 ;  /* 0x0000000000017941 */ /* 0x000fea0003800200 */
.L_x_7642:
[----:B------:R-:W-:Y:S01]  /*3810*/  ISETP.GE.U32.AND P0, PT, R142, 0x40, PT ;  /* 0x000000408e00780c */ /* 0x000fe20003f06070 */
[----:B------:R-:W-:-:S12]  /*3820*/  BSSY.RECONVERGENT B1, `(.L_x_7644) ;  /* 0x0000022000017945 */ /* 0x000fd80003800200 */
[----:B------:R-:W-:Y:S05]  /*3830*/  @!P0 BRA `(.L_x_7645) ;  /* 0x0000000000808947 */ /* 0x000fea0003800000 */
[--C-:B--2---:R-:W-:Y:S01]  /*3840*/  FADD.FTZ R120, R15, -R149.reuse ;  /* 0x800000950f787221 */ /* 0x104fe20000010000 */
        /* <DEDUP_REMOVED lines=31> */
.L_x_7645:
[----:B------:R-:W-:Y:S05]  /*3a40*/  BSYNC.RECONVERGENT B1 ;  /* 0x0000000000017941 */ /* 0x000fea0003800200 */
.L_x_7644:
[----:B------:R-:W-:Y:S01]  /*3a50*/  ISETP.GE.U32.AND P0, PT, R142, 0x60, PT ;  /* 0x000000608e00780c */ /* 0x000fe20003f06070 */
[----:B------:R-:W-:-:S12]  /*3a60*/  BSSY.RECONVERGENT B1, `(.L_x_7646) ;  /* 0x0000022000017945 */ /* 0x000fd80003800200 */
[----:B------:R-:W-:Y:S05]  /*3a70*/  @!P0 BRA `(.L_x_7647) ;  /* 0x0000000000808947 */ /* 0x000fea0003800000 */
[--C-:B--23--:R-:W-:Y:S01]  /*3a80*/  FADD.FTZ R120, R131, -R149.reuse ;  /* 0x8000009583787221 */ /* 0x10cfe20000010000 */
        /* <DEDUP_REMOVED lines=31> */
.L_x_7647:
[----:B------:R-:W-:Y:S05]  /*3c80*/  BSYNC.RECONVERGENT B1 ;  /* 0x0000000000017941 */ /* 0x000fea0003800200 */
.L_x_7646:
[----:B------:R-:W-:Y:S05]  /*3c90*/  @!P1 BRA `(.L_x_7641) ;  /* 0x00000000007c9947 */ /* 0x000fea0003800000 */
[----:B--234-:R-:W2:Y:S01]  /*3ca0*/  LDC.64 R120, c[0x0][0x428] ;  /* 0x00010a00ff787b82 */ /* 0x01cea20000000a00 */
[--C-:B------:R-:W-:Y:S01]  /*3cb0*/  FADD.FTZ R122, R137, -R149.reuse ;  /* 0x80000095897a7221 */ /* 0x100fe20000010000 */
[--C-:B-1----:R-:W-:Y:S01]  /*3cc0*/  FADD.FTZ R150, R136, -R149.reuse ;  /* 0x8000009588967221 */ /* 0x102fe20000010000 */
        /* <DEDUP_REMOVED lines=26> */
[----:B------:R-:W-:-:S05]  /*3e70*/  F2FP.BF16.F32.PACK_AB R120, R147, R146 ;  /* 0x000000929378723e */ /* 0x000fca00000010ff */
[----:B------:R1:W-:Y:S02]  /*3e80*/  STG.E.128 desc[UR6][R144.64], R120 ;  /* 0x0000007890007986 */ /* 0x0003e4000c101d06 */
.L_x_7641:
[----:B------:R-:W-:Y:S05]  /*3e90*/  BSYNC.RECONVERGENT B0 ;  /* 0x0000000000007941 */ /* 0x000fea0003800200 */
.L_x_7640:
[----:B-1234-:R-:W1:Y:S02]  /*3ea0*/  LDC.64 R120, c[0x0][0x380] ;  /* 0x0000e000ff787b82 */ /* 0x01ee640000000a00 */
[----:B-1----:R-:W-:-:S04]  /*3eb0*/  LEA R141, R120, R141, 0x2 ;  /* 0x0000008d788d7211 */ /* 0x002fc800078e10ff */
[----:B------:R-:W-:-:S13]  /*3ec0*/  ISETP.GE.AND P0, PT, R141, R121, PT ;  /* 0x000000798d00720c */ /* 0x000fda0003f06270 */
[----:B------:R-:W-:Y:S05]  /*3ed0*/  @!P0 BRA `(.L_x_7648) ;  /* 0xffffffc800788947 */ /* 0x000fea000383ffff */
[----:B------:R-:W-:Y:S05]  /*3ee0*/  EXIT ;  /* 0x000000000000794d */ /* 0x000fea0003800000 */
.L_x_7639:
[----:B------:R-:W-:Y:S01]  /*3ef0*/  HFMA2 R153, -RZ, RZ, 0, 5.9604644775390625e-08 ;  /* 0x00000001ff997431 */ /* 0x000fe200000001ff */
[----:B------:R-:W-:Y:S01]  /*3f00*/  BSSY B0, `(.L_x_7649) ;  /* 0x0000007000007945 */ /* 0x000fe20003800000 */
[----:B------:R-:W-:Y:S02]  /*3f10*/  MOV R152, R120 ;  /* 0x0000007800987202 */ /* 0x000fe40000000f00 */
[----:B------:R-:W-:Y:S02]  /*3f20*/  MOV R154, 0x1f ;  /* 0x0000001f009a7802 */ /* 0x000fe40000000f00 */
[----:B------:R-:W-:-:S07]  /*3f30*/  MOV R147, 0xffffffff ;  /* 0xffffffff00937802 */ /* 0x000fce0000000f00 */
[----:B0----5:R-:W-:Y:S05]  /*3f40*/  WARPSYNC.COLLECTIVE R147, `(.L_x_7650) ;  /* 0x0000000093087348 */ /* 0x021fea0003c00000 */
[----:B------:R1:W2:Y:S02]  /*3f50*/  SHFL.BFLY P6, R151, R152, R153, R154 ;  /* 0x0c00009998977389 */ /* 0x0002a400000c009a */
[----:B012--5:R-:W-:Y:S05]  /*3f60*/  ENDCOLLECTIVE ;  /* 0x000000000000791b */ /* 0x027fea0003800000 */
.L_x_7650:
[----:B------:R-:W-:Y:S05]  /*3f70*/  BSYNC B0 ;  /* 0x0000000000007941 */ /* 0x000fea0003800000 */
.L_x_7649:
        /* <DEDUP_REMOVED lines=9> */
.L_x_7651:
[----:B------:R-:W-:Y:S01]  /*4010*/  HFMA2 R153, -RZ, RZ, 0, 2.384185791015625e-07 ;  /* 0x00000004ff997431 */ /* 0x000fe200000001ff */
[----:B------:R-:W-:-:S05]  /*4020*/  MOV R122, R151 ;  /* 0x00000097007a7202 */ /* 0x000fca0000000f00 */
[----:B------:R-:W-:-:S05]  /*4030*/  FADD.FTZ R122, R121, R122 ;  /* 0x0000007a797a7221 */ /* 0x000fca0000010000 */
[----:B------:R-:W-:-:S07]  /*4040*/  MOV R152, R122 ;  /* 0x0000007a00987202 */ /* 0x000fce0000000f00 */
[----:B------:R-:W-:Y:S05]  /*4050*/  WARPSYNC.COLLECTIVE R147, `(.L_x_7652) ;  /* 0x0000000093087348 */ /* 0x000fea0003c00000 */
[----:B------:R0:W1:Y:S02]  /*4060*/  SHFL.BFLY P6, R151, R152, R153, R154 ;  /* 0x0c00009998977389 */ /* 0x00006400000c009a */
[----:B01----:R-:W-:Y:S05]  /*4070*/  ENDCOLLECTIVE ;  /* 0x000000000000791b */ /* 0x003fea0003800000 */
.L_x_7652:
[----:B------:R-:W-:Y:S01]  /*4080*/  HFMA2 R153, -RZ, RZ, 0, 4.76837158203125e-07 ;  /* 0x00000008ff997431 */ /* 0x000fe200000001ff */
[----:B------:R-:W-:-:S05]  /*4090*/  MOV R123, R151 ;  /* 0x00000097007b7202 */ /* 0x000fca0000000f00 */
[----:B------:R-:W-:-:S05]  /*40a0*/  FADD.FTZ R123, R122, R123 ;  /* 0x0000007b7a7b7221 */ /* 0x000fca0000010000 */
[----:B------:R-:W-:-:S07]  /*40b0*/  MOV R152, R123 ;  /* 0x0000007b00987202 */ /* 0x000fce0000000f00 */
[----:B------:R-:W-:Y:S05]  /*40c0*/  WARPSYNC.COLLECTIVE R147, `(.L_x_7653) ;  /* 0x0000000093087348 */ /* 0x000fea0003c00000 */
[----:B------:R0:W1:Y:S02]  /*40d0*/  SHFL.BFLY P6, R151, R152, R153, R154 ;  /* 0x0c00009998977389 */ /* 0x00006400000c009a */
[----:B01----:R-:W-:Y:S05]  /*40e0*/  ENDCOLLECTIVE ;  /* 0x000000000000791b */ /* 0x003fea0003800000 */
.L_x_7653:
        /* <DEDUP_REMOVED lines=8> */
.L_x_7654:
        /* <DEDUP_REMOVED lines=73> */
.L_x_7655:
[----:B------:R-:W-:Y:S01]  /*4600*/  HFMA2 R153, -RZ, RZ, 0, 1.1920928955078125e-07 ;  /* 0x00000002ff997431 */ /* 0x000fe200000001ff */
[----:B------:R-:W-:-:S05]  /*4610*/  MOV R121, R151 ;  /* 0x0000009700797202 */ /* 0x000fca0000000f00 */
[----:B------:R-:W-:-:S05]  /*4620*/  FADD.FTZ R121, R120, R121 ;  /* 0x0000007978797221 */ /* 0x000fca0000010000 */
[----:B------:R-:W-:-:S07]  /*4630*/  MOV R152, R121 ;  /* 0x0000007900987202 */ /* 0x000fce0000000f00 */
[----:B------:R-:W-:Y:S05]  /*4640*/  WARPSYNC.COLLECTIVE R147, `(.L_x_7656) ;  /* 0x0000000093087348 */ /* 0x000fea0003c00000 */
[----:B------:R0:W1:Y:S02]  /*4650*/  SHFL.BFLY P6, R151, R152, R153, R154 ;  /* 0x0c00009998977389 */ /* 0x00006400000c009a */
[----:B01----:R-:W-:Y:S05]  /*4660*/  ENDCOLLECTIVE ;  /* 0x000000000000791b */ /* 0x003fea0003800000 */
.L_x_7656:
[----:B------:R-:W-:Y:S01]  /*4670*/  HFMA2 R153, -RZ, RZ, 0, 2.384185791015625e-07 ;  /* 0x00000004ff997431 */ /* 0x000fe200000001ff */
[----:B------:R-:W-:-:S05]  /*4680*/  MOV R122, R151 ;  /* 0x00000097007a7202 */ /* 0x000fca0000000f00 */
[----:B------:R-:W-:-:S05]  /*4690*/  FADD.FTZ R122, R121, R122 ;  /* 0x0000007a797a7221 */ /* 0x000fca0000010000 */
[----:B------:R-:W-:-:S07]  /*46a0*/  MOV R152, R122 ;  /* 0x0000007a00987202 */ /* 0x000fce0000000f00 */
[----:B------:R-:W-:Y:S05]  /*46b0*/  WARPSYNC.COLLECTIVE R147, `(.L_x_7657) ;  /* 0x0000000093087348 */ /* 0x000fea0003c00000 */
[----:B------:R0:W1:Y:S02]  /*46c0*/  SHFL.BFLY P6, R151, R152, R153, R154 ;  /* 0x0c00009998977389 */ /* 0x00006400000c009a */
[----:B01----:R-:W-:Y:S05]  /*46d0*/  ENDCOLLECTIVE ;  /* 0x000000000000791b */ /* 0x003fea0003800000 */
.L_x_7657:
[----:B------:R-:W-:Y:S01]  /*46e0*/  HFMA2 R153, -RZ, RZ, 0, 4.76837158203125e-07 ;  /* 0x00000008ff997431 */ /* 0x000fe200000001ff */
[----:B------:R-:W-:-:S05]  /*46f0*/  MOV R123, R151 ;  /* 0x00000097007b7202 */ /* 0x000fca0000000f00 */
[----:B------:R-:W-:-:S05]  /*4700*/  FADD.FTZ R123, R122, R123 ;  /* 0x0000007b7a7b7221 */ /* 0x000fca0000010000 */
[----:B------:R-:W-:-:S07]  /*4710*/  MOV R152, R123 ;  /* 0x0000007b00987202 */ /* 0x000fce0000000f00 */
[----:B------:R-:W-:Y:S05]  /*4720*/  WARPSYNC.COLLECTIVE R147, `(.L_x_7658) ;  /* 0x0000000093087348 */ /* 0x000fea0003c00000 */
[----:B------:R0:W1:Y:S02]  /*4730*/  SHFL.BFLY P6, R151, R152, R153, R154 ;  /* 0x0c00009998977389 */ /* 0x00006400000c009a */
[----:B01----:R-:W-:Y:S05]  /*4740*/  ENDCOLLECTIVE ;  /* 0x000000000000791b */ /* 0x003fea0003800000 */
.L_x_7658:
[----:B------:R-:W-:Y:S01]  /*4750*/  HFMA2 R153, -RZ, RZ, 0, 9.5367431640625e-07 ;  /* 0x00000010ff997431 */ /* 0x000fe200000001ff */
[----:B------:R-:W-:-:S05]  /*4760*/  MOV R150, R151 ;  /* 0x0000009700967202 */ /* 0x000fca0000000f00 */
[----:B------:R-:W-:-:S05]  /*4770*/  FADD.FTZ R150, R123, R150 ;  /* 0x000000967b967221 */ /* 0x000fca0000010000 */
[----:B------:R-:W-:-:S07]  /*4780*/  MOV R152, R150 ;  /* 0x0000009600987202 */ /* 0x000fce0000000f00 */
[----:B------:R-:W-:Y:S05]  /*4790*/  WARPSYNC.COLLECTIVE R147, `(.L_x_7659) ;  /* 0x0000000093087348 */ /* 0x000fea0003c00000 */
[----:B------:R0:W1:Y:S02]  /*47a0*/  SHFL.BFLY P6, R151, R152, R153, R154 ;  /* 0x0c00009998977389 */ /* 0x00006400000c009a */
[----:B01----:R-:W-:Y:S05]  /*47b0*/  ENDCOLLECTIVE ;  /* 0x000000000000791b */ /* 0x003fea0003800000 */
.L_x_7659:
[----:B------:R-:W-:Y:S01]  /*47c0*/  MOV R145, R151 ;  /* 0x0000009700917202 */ /* 0x000fe20000000f00 */
[----:B------:R-:W-:Y:S06]  /*47d0*/  BRA `(.L_x_7660) ;  /* 0xffffffec00247947 */ /* 0x000fec000383ffff */
.L_x_7661:
        /* <DEDUP_REMOVED lines=10> */
.L_x_37266:


//--------------------- .text._ZN10layer_norm13ln_fwd_kernelINS_13Kernel_traitsIf13__nv_bfloat16S2_S2_fjLj1024ELj1ELj4ELj1ELj16ENS_18Kernel_traits_baseILj1024EfS2_S2_S2_fjLj128EEEEELb0ELb1ELb1ELb1EEEvNS_9FwdParamsE --------------------------
	.section	.text._ZN10layer_norm13ln_fwd_kernelINS_13Kernel_traitsIf13__nv_bfloat16S2_S2_fjLj1024ELj1ELj4ELj1ELj16ENS_18Kernel_traits_baseILj1024EfS2_S2_S2_fjLj128EEEEELb0ELb1ELb1ELb1EEEvNS_9FwdParamsE,"ax",@progbits
	.align	128
        .global         _ZN10layer_norm13ln_fwd_kernelINS_13Kernel_traitsIf13__nv_bfloat16S2_S2_fjLj1024ELj1ELj4ELj1ELj16ENS_18Kernel_traits_baseILj1024EfS2_S2_S2_fjLj128EEEEELb0ELb1ELb1ELb1EEEvNS_9FwdParamsE
        .type           _ZN10layer_norm13ln_fwd_kernelINS_13Kernel_traitsIf13__nv_bfloat16S2_S2_fjLj1024ELj1ELj4ELj1ELj16ENS_18Kernel_traits_baseILj1024EfS2_S2_S2_fjLj128EEEEELb0ELb1ELb1ELb1EEEvNS_9FwdParamsE,@function
        .size           _ZN10layer_norm13ln_fwd_kernelINS_13Kernel_traitsIf13__nv_bfloat16S2_S2_fjLj1024ELj1ELj4ELj1ELj16ENS_18Kernel_traits_baseILj1024EfS2_S2_S2_fjLj128EEEEELb0ELb1ELb1ELb1EEEvNS_9FwdParamsE,(.L_x_37267 - _ZN10layer_norm13ln_fwd_kernelINS_13Kernel_traitsIf13__nv_bfloat16S2_S2_fjLj1024ELj1ELj4ELj1ELj16ENS_18Kernel_traits_baseILj1024EfS2_S2_S2_fjLj128EEEEELb0ELb1ELb1ELb1EEEvNS_9FwdParamsE)
        .other          _ZN10layer_norm13ln_fwd_kernelINS_13Kernel_traitsIf13__nv_bfloat16S2_S2_fjLj1024ELj1ELj4ELj1ELj16ENS_18Kernel_traits_baseILj1024EfS2_S2_S2_fjLj128EEEEELb0ELb1ELb1ELb1EEEvNS_9FwdParamsE,@"STO_CUDA_ENTRY STV_DEFAULT"
_ZN10layer_norm13ln_fwd_kernelINS_13Kernel_traitsIf13__nv_bfloat16S2_S2_fjLj1024ELj1ELj4ELj1ELj16ENS_18Kernel_traits_baseILj1024EfS2_S2_S2_fjLj128EEEEELb0ELb1ELb1ELb1EEEvNS_9FwdParamsE:
.text._ZN10layer_norm13ln_fwd_kernelINS_13Kernel_traitsIf13__nv_bfloat16S2_S2_fjLj1024ELj1ELj4ELj1ELj16ENS_18Kernel_traits_baseILj1024EfS2_S2_S2_fjLj128EEEEELb0ELb1ELb1ELb1EEEvNS_9FwdParamsE:
        /* <DEDUP_REMOVED lines=43> */
.L_x_7662:
        /* <DEDUP_REMOVED lines=36> */
.L_x_7663:
[----:B------:R-:W1:Y:S02]  /*04f0*/  LDCU UR4, c[0x0][0x384] ;  /* 0x00007080ff0477ac */ /* 0x000e640008000800 */
[----:B-1----:R-:W-:-:S13]  /*0500*/  ISETP.GE.AND P0, PT, R136, UR4, PT ;  /* 0x0000000488007c0c */ /* 0x002fda000bf06270 */
[----:B------:R-:W-:Y:S05]  /*0510*/  @P0 EXIT ;  /* 0x000000000000094d */ /* 0x000fea0003800000 */
[----:B------:R-:W1:Y:S01]  /*0520*/  LDCU.U8 UR4, c[0x0][0x410] ;  /* 0x00008200ff0477ac */ /* 0x000e620008000000 */
[----:B------:R-:W2:Y:S01]  /*0530*/  LDCU UR5, c[0x0][0x448] ;  /* 0x00008900ff0577ac */ /* 0x000ea20008000800 */
[----:B------:R-:W3:Y:S01]  /*0540*/  LDCU.64 UR8, c[0x0][0x3a0] ;  /* 0x00007400ff0877ac */ /* 0x000ee20008000a00 */
[----:B-1----:R-:W-:-:S13]  /*0550*/  ISETP.NE.AND P1, PT, RZ, UR4, PT ;  /* 0x00000004ff007c0c */ /* 0x002fda000bf25270 */
.L_x_7675:
[----:B0-----:R-:W0:Y:S08]  /*0560*/  LDC.64 R2, c[0x0][0x3f0] ;  /* 0x0000fc00ff027b82 */ /* 0x001e300000000a00 */
[----:B------:R-:W1:Y:S01]  /*0570*/  LDC R135, c[0x0][0x388] ;  /* 0x0000e200ff877b82 */ /* 0x000e620000000800 */
[----:B0-----:R-:W-:-:S05]  /*0580*/  IMAD.WIDE R2, R136, 0x4, R2 ;  /* 0x0000000488027825 */ /* 0x001fca00078e0202 */
[----:B------:R-:W4:Y:S02]  /*0590*/  LDG.E R0, desc[UR6][R2.64] ;  /* 0x0000000602007981 */ /* 0x000f24000c1e1900 */
[----:B----4-:R-:W-:-:S13]  /*05a0*/  ISETP.GE.AND P2, PT, R0, 0x1, PT ;  /* 0x000000010000780c */ /* 0x010fda0003f46270 */
[----:B------:R-:W-:Y:S01]  /*05b0*/  @P2 IADD3 R108, PT, PT, R0, -0x1, RZ ;  /* 0xffffffff006c2810 */ /* 0x000fe20007ffe0ff */
[----:B------:R-:W0:Y:S04]  /*05c0*/  @P2 LDC.64 R110, c[0x0][0x390] ;  /* 0x0000e400ff6e2b82 */ /* 0x000e280000000a00 */
[----:B-1----:R-:W-:-:S04]  /*05d0*/  @P2 IMAD R112, R108, R135, RZ ;  /* 0x000000876c702224 */ /* 0x002fc800078e02ff */
[----:B------:R-:W1:Y:S01]  /*05e0*/  LDC.64 R108, c[0x0][0x3f8] ;  /* 0x0000fe00ff6c7b82 */ /* 0x000e620000000a00 */
[----:B------:R-:W-:-:S04]  /*05f0*/  @P2 SHF.R.S32.HI R113, RZ, 0x1f, R112 ;  /* 0x0000001fff712819 */ /* 0x000fc80000011470 */
[----:B------:R-:W-:Y:S01]  /*0600*/  @P2 LEA.HI R114, R113, R112, RZ, 0x3 ;  /* 0x0000007071722211 */ /* 0x000fe200078f18ff */
[----:B------:R-:W-:-:S03]  /*0610*/  HFMA2 R112, -RZ, RZ, 0, 0 ;  /* 0x00000000ff707431 */ /* 0x000fc600000001ff */
[----:B------:R-:W-:-:S05]  /*0620*/  @P2 LEA.HI.SX32 R112, R114, R137, 0x1d ;  /* 0x0000008972702211 */ /* 0x000fca00078feaff */
[----:B0-----:R-:W-:-:S05]  /*0630*/  @P2 IMAD.WIDE.U32 R110, R112, 0x10, R110 ;  /* 0x00000010706e2825 */ /* 0x001fca00078e006e */
[----:B------:R-:W4:Y:S01]  /*0640*/  @P2 LDG.E.128 R8, desc[UR6][R110.64] ;  /* 0x000000066e082981 */ /* 0x000f22000c1e1d00 */
[----:B-1----:R-:W-:-:S05]  /*0650*/  IMAD.WIDE R108, R136, 0x4, R108 ;  /* 0x00000004886c7825 */ /* 0x002fca00078e026c */
[----:B-----5:R0:W5:Y:S01]  /*0660*/  LDG.E R134, desc[UR6][R108.64] ;  /* 0x000000066c867981 */ /* 0x020162000c1e1900 */
[----:B---3--:R-:W-:Y:S01]  /*0670*/  ISETP.NE.U32.AND P0, PT, RZ, UR8, PT ;  /* 0x00000008ff007c0c */ /* 0x008fe2000bf05070 */
[----:B------:R-:W-:-:S03]  /*0680*/  IMAD R2, R136, R135, RZ ;  /* 0x0000008788027224 */ /* 0x000fc600078e02ff */
[----:B------:R-:W-:Y:S02]  /*0690*/  ISETP.NE.AND.EX P0, PT, RZ, UR9, PT, P0 ;  /* 0x00000009ff007c0c */ /* 0x000fe4000bf05300 */
[----:B------:R-:W-:-:S04]  /*06a0*/  SHF.R.S32.HI R3, RZ, 0x1f, R2 ;  /* 0x0000001fff037819 */ /* 0x000fc80000011402 */
[----:B------:R-:W-:-:S04]  /*06b0*/  LEA.HI R2, R3, R2, RZ, 0x3 ;  /* 0x0000000203027211 */ /* 0x000fc800078f18ff */
[----:B------:R-:W-:Y:S02]  /*06c0*/  LEA.HI.SX32 R113, R2, R137, 0x1d ;  /* 0x0000008902717211 */ /* 0x000fe400078feaff */
[----:B----4-:R-:W-:Y:S02]  /*06d0*/  PRMT R2, R11, 0x7632, R2 ;  /* 0x000076320b027816 */ /* 0x010fe40000000002 */
[----:B------:R-:W-:Y:S02]  /*06e0*/  PRMT R3, R10, 0x7632, R3 ;  /* 0x000076320a037816 */ /* 0x000fe40000000003 */
[----:B------:R-:W-:Y:S02]  /*06f0*/  PRMT R110, R9, 0x7632, R110 ;  /* 0x00007632096e7816 */ /* 0x000fe4000000006e */
[----:B------:R-:W-:Y:S01]  /*0700*/  PRMT R111, R8, 0x7632, R111 ;  /* 0x00007632086f7816 */ /* 0x000fe2000000006f */
[----:B0-----:R-:W-:Y:S06]  /*0710*/  @!P0 BRA `(.L_x_7664) ;  /* 0x0000000400248947 */ /* 0x001fec0003800000 */
        /* <DEDUP_REMOVED lines=10> */
[----:B------:R-:W2:Y:S01]  /*07c0*/  @P3 LDC R115, c[0x0][0x40c] ;  /* 0x00010300ff733b82 */ /* 0x000ea20000000800 */
[----:B0-----:R-:W-:-:S07]  /*07d0*/  @P3 FMUL.FTZ R109, R108, R109 ;  /* 0x0000006d6c6d3220 */ /* 0x001fce0000410000 */
[----:B------:R-:W0:Y:S01]  /*07e0*/  @P3 LDC R119, c[0x0][0x40c] ;  /* 0x00010300ff773b82 */ /* 0x000e220000000800 */
[----:B-1----:R-:W-:Y:S01]  /*07f0*/  @P3 FMUL.FTZ R108, R111, R114 ;  /* 0x000000726f6c3220 */ /* 0x002fe20000410000 */
[----:B------:R-:W-:-:S06]  /*0800*/  @P3 SHF.L.U32 R114, R9, 0x10, RZ ;  /* 0x0000001009723819 */ /* 0x000fcc00000006ff */
[----:B------:R-:W1:Y:S01]  /*0810*/  @P3 LDC R118, c[0x0][0x40c] ;  /* 0x00010300ff763b82 */ /* 0x000e620000000800 */
[----:B----4-:R-:W-:-:S07]  /*0820*/  @P3 FMUL.FTZ R110, R110, R117 ;  /* 0x000000756e6e3220 */ /* 0x010fce0000410000 */
[----:B------:R-:W4:Y:S08]  /*0830*/  @P3 LDC R121, c[0x0][0x40c] ;  /* 0x00010300ff793b82 */ /* 0x000f300000000800 */
[----:B------:R-:W1:Y:S01]  /*0840*/  @P3 LDC R117, c[0x0][0x40c] ;  /* 0x00010300ff753b82 */ /* 0x000e620000000800 */
[C---:B---3--:R-:W-:Y:S02]  /*0850*/  @P3 PRMT R111, R4.reuse, 0x7632, R111 ;  /* 0x00007632046f3816 */ /* 0x048fe4000000006f */
[----:B------:R-:W-:-:S02]  /*0860*/  @!P3 PRMT R132, R4, 0x7632, R132 ;  /* 0x000076320484b816 */ /* 0x000fc40000000084 */
[----:B------:R-:W-:Y:S02]  /*0870*/  @P3 SHF.L.U32 R111, R111, 0x10, RZ ;  /* 0x000000106f6f3819 */ /* 0x000fe400000006ff */
[----:B------:R-:W-:Y:S02]  /*0880*/  @!P3 SHF.L.U32 R132, R132, 0x10, RZ ;  /* 0x000000108484b819 */ /* 0x000fe400000006ff */
[----:B------:R-:W-:Y:S01]  /*0890*/  @P3 SHF.L.U32 R116, R4, 0x10, RZ ;  /* 0x0000001004743819 */ /* 0x000fe200000006ff */
[----:B------:R-:W-:Y:S01]  /*08a0*/  @P3 FFMA.FTZ R132, R108, R41, R111 ;  /* 0x000000296c843223 */ /* 0x000fe2000001006f */
[----:B------:R-:W-:Y:S02]  /*08b0*/  @P3 PRMT R108, R5, 0x7632, R108 ;  /* 0x00007632056c3816 */ /* 0x000fe4000000006c */
[----:B------:R-:W-:Y:S01]  /*08c0*/  @!P3 SHF.L.U32 R133, R4, 0x10, RZ ;  /* 0x000000100485b819 */ /* 0x000fe200000006ff */
[----:B------:R-:W-:Y:S01]  /*08d0*/  @P3 FFMA.FTZ R133, R109, R40, R116 ;  /* 0x000000286d853223 */ /* 0x000fe20000010074 */
[----:B------:R-:W-:Y:S01]  /*08e0*/  @P3 SHF.L.U32 R111, R108, 0x10, RZ ;  /* 0x000000106c6f3819 */ /* 0x000fe200000006ff */
[----:B--2---:R-:W-:Y:S01]  /*08f0*/  @P3 FMUL.FTZ R109, R114, R115 ;  /* 0x00000073726d3220 */ /* 0x004fe20000410000 */
[----:B------:R-:W-:-:S02]  /*0900*/  @P3 SHF.L.U32 R108, R10, 0x10, RZ ;  /* 0x000000100a6c3819 */ /* 0x000fc400000006ff */
[----:B------:R-:W-:Y:S02]  /*0910*/  @!P3 PRMT R130, R5, 0x7632, R130 ;  /* 0x000076320582b816 */ /* 0x000fe40000000082 */
[----:B------:R-:W-:Y:S01]  /*0920*/  @P3 SHF.L.U32 R114, R3, 0x10, RZ ;  /* 0x0000001003723819 */ /* 0x000fe200000006ff */
[----:B0-----:R-:W-:Y:S01]  /*0930*/  @P3 FMUL.FTZ R3, R108, R119 ;  /* 0x000000776c033220 */ /* 0x001fe20000410000 */
[----:B------:R-:W-:Y:S02]  /*0940*/  @P3 SHF.L.U32 R116, R5, 0x10, RZ ;  /* 0x0000001005743819 */ /* 0x000fe400000006ff */
[----:B------:R-:W-:Y:S01]  /*0950*/  @!P3 SHF.L.U32 R130, R130, 0x10, RZ ;  /* 0x000000108282b819 */ /* 0x000fe200000006ff */
[----:B------:R-:W-:Y:S01]  /*0960*/  @P3 FFMA.FTZ R130, R110, R43, R111 ;  /* 0x0000002b6e823223 */ /* 0x000fe2000001006f */
[----:B------:R-:W-:Y:S01]  /*0970*/  @P3 SHF.L.U32 R115, R11, 0x10, RZ ;  /* 0x000000100b733819 */ /* 0x000fe200000006ff */
[----:B----4-:R-:W-:Y:S01]  /*0980*/  @P3 FMUL.FTZ R114, R114, R121 ;  /* 0x0000007972723220 */ /* 0x010fe20000410000 */
[----:B------:R-:W-:-:S02]  /*0990*/  @P3 SHF.L.U32 R108, R2, 0x10, RZ ;  /* 0x00000010026c3819 */ /* 0x000fc400000006ff */
[----:B------:R-:W-:Y:S01]  /*09a0*/  @P3 PRMT R2, R6, 0x7632, R2 ;  /* 0x0000763206023816 */ /* 0x000fe20000000002 */
[----:B-1----:R-:W-:Y:S01]  /*09b0*/  @P3 FMUL.FTZ R115, R115, R118 ;  /* 0x0000007673733220 */ /* 0x002fe20000410000 */
[----:B------:R-:W-:Y:S01]  /*09c0*/  @P3 PRMT R110, R7, 0x7632, R110 ;  /* 0x00007632076e3816 */ /* 0x000fe2000000006e */
[----:B------:R-:W-:Y:S01]  /*09d0*/  @P3 FMUL.FTZ R108, R108, R117 ;  /* 0x000000756c6c3220 */ /* 0x000fe20000410000 */
[----:B------:R-:W-:Y:S01]  /*09e0*/  @!P3 SHF.L.U32 R131, R5, 0x10, RZ ;  /* 0x000000100583b819 */ /* 0x000fe200000006ff */
[----:B------:R-:W-:Y:S01]  /*09f0*/  @P3 FFMA.FTZ R131, R109, R42, R116 ;  /* 0x0000002a6d833223 */ /* 0x000fe20000010074 */
[C---:B------:R-:W-:Y:S02]  /*0a00*/  @P3 SHF.L.U32 R116, R6.reuse, 0x10, RZ ;  /* 0x0000001006743819 */ /* 0x040fe400000006ff */
[----:B------:R-:W-:Y:S02]  /*0a10*/  @!P3 PRMT R127, R6, 0x7632, R127 ;  /* 0x00007632067fb816 */ /* 0x000fe4000000007f */
[----:B------:R-:W-:-:S02]  /*0a20*/  @P3 SHF.L.U32 R118, R7, 0x10, RZ ;  /* 0x0000001007763819 */ /* 0x000fc400000006ff */
[----:B------:R-:W-:Y:S02]  /*0a30*/  @!P3 PRMT R126, R7, 0x7632, R126 ;  /* 0x00007632077eb816 */ /* 0x000fe4000000007e */
[----:B------:R-:W-:Y:S02]  /*0a40*/  @P3 SHF.L.U32 R109, R2, 0x10, RZ ;  /* 0x00000010026d3819 */ /* 0x000fe400000006ff */
[----:B------:R-:W-:Y:S02]  /*0a50*/  @P3 SHF.L.U32 R111, R110, 0x10, RZ ;  /* 0x000000106e6f3819 */ /* 0x000fe400000006ff */
        /* <DEDUP_REMOVED lines=21> */
.L_x_7664:
[----:B------:R-:W0:Y:S01]  /*0bb0*/  @P2 LDC R109, c[0x0][0x40c] ;  /* 0x00010300ff6d2b82 */ /* 0x000e220000000800 */
[----:B------:R-:W-:Y:S02]  /*0bc0*/  @P2 SHF.L.U32 R110, R110, 0x10, RZ ;  /* 0x000000106e6e2819 */ /* 0x000fe400000006ff */
[----:B------:R-:W-:Y:S02]  /*0bd0*/  CS2R R130, SRZ ;  /* 0x0000000000827805 */ /* 0x000fe4000001ff00 */
[----:B------:R-:W-:Y:S02]  /*0be0*/  @P2 SHF.L.U32 R2, R2, 0x10, RZ ;  /* 0x0000001002022819 */ /* 0x000fe400000006ff */
[----:B------:R-:W-:Y:S02]  /*0bf0*/  CS2R R132, SRZ ;  /* 0x0000000000847805 */ /* 0x000fe4000001ff00 */
[----:B------:R-:W-:Y:S02]  /*0c00*/  @P2 SHF.L.U32 R111, R111, 0x10, RZ ;  /* 0x000000106f6f2819 */ /* 0x000fe400000006ff */
[----:B------:R-:W-:-:S02]  /*0c10*/  CS2R R126, SRZ ;  /* 0x00000000007e7805 */ /* 0x000fc4000001ff00 */
[----:B------:R-:W-:Y:S01]  /*0c20*/  @P2 SHF.L.U32 R3, R3, 0x10, RZ ;  /* 0x0000001003032819 */ /* 0x000fe200000006ff */
[----:B------:R-:W1:Y:S01]  /*0c30*/  @P2 LDC R119, c[0x0][0x40c] ;  /* 0x00010300ff772b82 */ /* 0x000e620000000800 */
[----:B------:R-:W-:-:S07]  /*0c40*/  CS2R R128, SRZ ;  /* 0x0000000000807805 */ /* 0x000fce000001ff00 */
[----:B------:R-:W3:Y:S08]  /*0c50*/  @P2 LDC R108, c[0x0][0x40c] ;  /* 0x00010300ff6c2b82 */ /* 0x000ef00000000800 */
[----:B------:R-:W4:Y:S01]  /*0c60*/  @P2 LDC R116, c[0x0][0x40c] ;  /* 0x00010300ff742b82 */ /* 0x000f220000000800 */
[----:B0-----:R-:W-:-:S04]  /*0c70*/  @P2 FMUL.FTZ R110, R110, R109 ;  /* 0x0000006d6e6e2220 */ /* 0x001fc80000410000 */
[----:B------:R-:W-:-:S03]  /*0c80*/  @P2 FMUL.FTZ R130, R110, R43 ;  /* 0x0000002b6e822220 */ /* 0x000fc60000410000 */
[----:B------:R-:W0:Y:S01]  /*0c90*/  @P2 LDC R115, c[0x0][0x40c] ;  /* 0x00010300ff732b82 */ /* 0x000e220000000800 */
[----:B-1----:R-:W-:Y:S01]  /*0ca0*/  @P2 FMUL.FTZ R110, R2, R119 ;  /* 0x00000077026e2220 */ /* 0x002fe20000410000 */
[----:B------:R-:W-:-:S03]  /*0cb0*/  @P2 SHF.L.U32 R2, R9, 0x10, RZ ;  /* 0x0000001009022819 */ /* 0x000fc600000006ff */
[----:B------:R-:W-:-:S03]  /*0cc0*/  @P2 FMUL.FTZ R126, R110, R39 ;  /* 0x000000276e7e2220 */ /* 0x000fc60000410000 */
[----:B------:R-:W1:Y:S01]  /*0cd0*/  @P2 LDC R114, c[0x0][0x40c] ;  /* 0x00010300ff722b82 */ /* 0x000e620000000800 */
[----:B---3--:R-:W-:-:S04]  /*0ce0*/  @P2 FMUL.FTZ R108, R111, R108 ;  /* 0x0000006c6f6c2220 */ /* 0x008fc80000410000 */
[----:B------:R-:W-:Y:S01]  /*0cf0*/  @P2 FMUL.FTZ R132, R108, R41 ;  /* 0x000000296c842220 */ /* 0x000fe20000410000 */
[----:B------:R-:W-:Y:S02]  /*0d00*/  @P2 SHF.L.U32 R108, R11, 0x10, RZ ;  /* 0x000000100b6c2819 */ /* 0x000fe400000006ff */
[----:B------:R-:W3:Y:S01]  /*0d10*/  @P2 LDC R117, c[0x0][0x40c] ;  /* 0x00010300ff752b82 */ /* 0x000ee20000000800 */
[----:B----4-:R-:W-:Y:S01]  /*0d20*/  @P2 FMUL.FTZ R116, R3, R116 ;  /* 0x0000007403742220 */ /* 0x010fe20000410000 */
[----:B------:R-:W-:-:S03]  /*0d30*/  @P2 SHF.L.U32 R3, R10, 0x10, RZ ;  /* 0x000000100a032819 */ /* 0x000fc600000006ff */
[----:B------:R-:W-:-:S03]  /*0d40*/  @P2 FMUL.FTZ R127, R116, R37 ;  /* 0x00000025747f2220 */ /* 0x000fc60000410000 */
[----:B------:R-:W4:Y:S01]  /*0d50*/  @P2 LDC R109, c[0x0][0x40c] ;  /* 0x00010300ff6d2b82 */ /* 0x000f220000000800 */
[----:B0-----:R-:W-:Y:S01]  /*0d60*/  @P2 FMUL.FTZ R115, R2, R115 ;  /* 0x0000007302732220 */ /* 0x001fe20000410000 */
[----:B------:R-:W-:Y:S02]  /*0d70*/  @P2 SHF.L.U32 R2, R8, 0x10, RZ ;  /* 0x0000001008022819 */ /* 0x000fe400000006ff */
[----:B------:R-:W-:Y:S01]  /*0d80*/  F2FP.BF16.F32.PACK_AB R111, RZ, R127 ;  /* 0x0000007fff6f723e */ /* 0x000fe200000010ff */
[----:B------:R-:W-:Y:S01]  /*0d90*/  @P2 FMUL.FTZ R131, R115, R42 ;  /* 0x0000002a73832220 */ /* 0x000fe20000410000 */
[----:B------:R-:W-:Y:S01]  /*0da0*/  F2FP.BF16.F32.PACK_AB R115, RZ, R126 ;  /* 0x0000007eff73723e */ /* 0x000fe200000010ff */
[----:B-1----:R-:W-:-:S04]  /*0db0*/  @P2 FMUL.FTZ R3, R3, R114 ;  /* 0x0000007203032220 */ /* 0x002fc80000410000 */
[----:B------:R-:W-:Y:S01]  /*0dc0*/  @P2 FMUL.FTZ R129, R3, R36 ;  /* 0x0000002403812220 */ /* 0x000fe20000410000 */
[----:B------:R-:W-:Y:S01]  /*0dd0*/  F2FP.BF16.F32.PACK_AB R3, RZ, R130 ;  /* 0x00000082ff03723e */ /* 0x000fe200000010ff */
[----:B---3--:R-:W-:-:S03]  /*0de0*/  @P2 FMUL.FTZ R117, R108, R117 ;  /* 0x000000756c752220 */ /* 0x008fc60000410000 */
[----:B------:R-:W-:Y:S01]  /*0df0*/  F2FP.BF16.F32.PACK_AB R110, RZ, R129 ;  /* 0x00000081ff6e723e */ /* 0x000fe200000010ff */
[----:B------:R-:W-:-:S03]  /*0e00*/  @P2 FMUL.FTZ R128, R117, R38 ;  /* 0x0000002675802220 */ /* 0x000fc60000410000 */
[----:B------:R-:W-:Y:S01]  /*0e10*/  PRMT R110, R110, 0x5410, R111 ;  /* 0x000054106e6e7816 */ /* 0x000fe2000000006f */
[----:B----4-:R-:W-:Y:S01]  /*0e20*/  @P2 FMUL.FTZ R109, R2, R109 ;  /* 0x0000006d026d2220 */ /* 0x010fe20000410000 */
[----:B------:R-:W-:Y:S02]  /*0e30*/  F2FP.BF16.F32.PACK_AB R2, RZ, R132 ;  /* 0x00000084ff02723e */ /* 0x000fe400000010ff */
[----:B------:R-:W-:Y:S01]  /*0e40*/  F2FP.BF16.F32.PACK_AB R114, RZ, R128 ;  /* 0x00000080ff72723e */ /* 0x000fe200000010ff */
[----:B------:R-:W-:Y:S01]  /*0e50*/  @P2 FMUL.FTZ R133, R109, R40 ;  /* 0x000000286d852220 */ /* 0x000fe20000410000 */
[----:B------:R-:W-:Y:S02]  /*0e60*/  F2FP.BF16.F32.PACK_AB R109, RZ, R131 ;  /* 0x00000083ff6d723e */ /* 0x000fe400000010ff */
[----:B------:R-:W-:Y:S02]  /*0e70*/  PRMT R111, R114, 0x5410, R115 ;  /* 0x00005410726f7816 */ /* 0x000fe40000000073 */
[----:B------:R-:W-:-:S02]  /*0e80*/  F2FP.BF16.F32.PACK_AB R108, RZ, R133 ;  /* 0x00000085ff6c723e */ /* 0x000fc400000010ff */
[----:B------:R-:W-:Y:S02]  /*0e90*/  PRMT R109, R109, 0x5410, R3 ;  /* 0x000054106d6d7816 */ /* 0x000fe40000000003 */
[----:B------:R-:W-:-:S07]  /*0ea0*/  PRMT R108, R108, 0x5410, R2 ;  /* 0x000054106c6c7816 */ /* 0x000fce0000000002 */
.L_x_7665:
[----:B------:R-:W0:Y:S01]  /*0eb0*/  LDC.64 R2, c[0x0][0x3a8] ;  /* 0x0000ea00ff027b82 */ /* 0x000e220000000a00 */
[----:B------:R-:W-:Y:S02]  /*0ec0*/  @P2 IADD3 R115, PT, PT, R112, 0x20, RZ ;  /* 0x0000002070732810 */ /* 0x000fe40007ffe0ff */
[----:B------:R-:W-:-:S05]  /*0ed0*/  IADD3 R139, PT, PT, R113, 0x20, RZ ;  /* 0x00000020718b7810 */ /* 0x000fca0007ffe0ff */
[----:B------:R-:W1:Y:S08]  /*0ee0*/  @P2 LDC.64 R118, c[0x0][0x390] ;  /* 0x0000e400ff762b82 */ /* 0x000e700000000a00 */
[----:B------:R-:W3:Y:S01]  /*0ef0*/  @P0 LDC.64 R120, c[0x0][0x3a0] ;  /* 0x0000e800ff780b82 */ /* 0x000ee20000000a00 */
[----:B0-----:R-:W-:-:S05]  /*0f00*/  IMAD.WIDE.U32 R116, R113, 0x10, R2 ;  /* 0x0000001071747825 */ /* 0x001fca00078e0002 */
[----:B------:R0:W-:Y:S01]  /*0f10*/  STG.E.128 desc[UR6][R116.64], R108 ;  /* 0x0000006c74007986 */ /* 0x0001e2000c101d06 */
[----:B-1----:R-:W-:-:S05]  /*0f20*/  @P2 IMAD.WIDE.U32 R118, R115, 0x10, R118 ;  /* 0x0000001073762825 */ /* 0x002fca00078e0076 */
[----:B------:R-:W4:Y:S01]  /*0f30*/  @P2 LDG.E.128 R8, desc[UR6][R118.64] ;  /* 0x0000000676082981 */ /* 0x000f22000c1e1d00 */
[----:B---3--:R-:W-:-:S05]  /*0f40*/  @P0 IMAD.WIDE.U32 R120, R139, 0x10, R120 ;  /* 0x000000108b780825 */ /* 0x008fca00078e0078 */
[----:B------:R0:W5:Y:S01]  /*0f50*/  @P0 LDG.E.128 R4, desc[UR6][R120.64] ;  /* 0x0000000678040981 */ /* 0x000162000c1e1d00 */
[----:B----4-:R-:W-:Y:S02]  /*0f60*/  PRMT R114, R11, 0x7632, R114 ;  /* 0x000076320b727816 */ /* 0x010fe40000000072 */
[----:B------:R-:W-:Y:S02]  /*0f70*/  PRMT R115, R10, 0x7632, R115 ;  /* 0x000076320a737816 */ /* 0x000fe40000000073 */
[----:B------:R-:W-:Y:S02]  /*0f80*/  PRMT R122, R9, 0x7632, R122 ;  /* 0x00007632097a7816 */ /* 0x000fe4000000007a */
[----:B------:R-:W-:Y:S01]  /*0f90*/  PRMT R123, R8, 0x7632, R123 ;  /* 0x00007632087b7816 */ /* 0x000fe2000000007b */
[----:B0-----:R-:W-:Y:S06]  /*0fa0*/  @!P0 BRA `(.L_x_7666) ;  /* 0x0000000000ec8947 */ /* 0x001fec0003800000 */
[----:B------:R-:W-:Y:S02]  /*0fb0*/  ISETP.GT.AND P3, PT, R0, RZ, PT ;  /* 0x000000ff0000720c */ /* 0x000fe40003f64270 */
[----:B-----5:R-:W-:Y:S02]  /*0fc0*/  PRMT R108, R4, 0x7632, R108 ;  /* 0x00007632046c7816 */ /* 0x020fe4000000006c */
[----:B------:R-:W-:Y:S02]  /*0fd0*/  SHF.L.U32 R124, R5, 0x10, RZ ;  /* 0x00000010057c7819 */ /* 0x000fe400000006ff */
[----:B------:R-:W-:Y:S02]  /*0fe0*/  SHF.L.U32 R125, R108, 0x10, RZ ;  /* 0x000000106c7d7819 */ /* 0x000fe400000006ff */
[----:B------:R-:W-:Y:S02]  /*0ff0*/  SHF.L.U32 R117, R6, 0x10, RZ ;  /* 0x0000001006757819 */ /* 0x000fe400000006ff */
[----:B------:R-:W-:-:S03]  /*1000*/  SHF.L.U32 R119, R4, 0x10, RZ ;  /* 0x0000001004777819 */ /* 0x000fc600000006ff */
[----:B------:R-:W0:Y:S01]  /*1010*/  @P3 LDC R109, c[0x0][0x40c] ;  /* 0x00010300ff6d3b82 */ /* 0x000e220000000800 */
[----:B------:R-:W-:Y:S02]  /*1020*/  @P3 SHF.L.U32 R108, R9, 0x10, RZ ;  /* 0x00000010096c3819 */ /* 0x000fe400000006ff */
[----:B------:R-:W-:Y:S02]  /*1030*/  @P3 SHF.L.U32 R123, R123, 0x10, RZ ;  /* 0x000000107b7b3819 */ /* 0x000fe400000006ff */
[----:B------:R-:W-:Y:S02]  /*1040*/  @P3 SHF.L.U32 R122, R122, 0x10, RZ ;  /* 0x000000107a7a3819 */ /* 0x000fe400000006ff */
[----:B------:R-:W-:Y:S01]  /*1050*/  @P3 SHF.L.U32 R115, R115, 0x10, RZ ;  /* 0x0000001073733819 */ /* 0x000fe200000006ff */
[----:B------:R-:W1:Y:S01]  /*1060*/  @P3 LDC R110, c[0x0][0x40c] ;  /* 0x00010300ff6e3b82 */ /* 0x000e620000000800 */
[----:B------:R-:W-:-:S07]  /*1070*/  @P3 SHF.L.U32 R114, R114, 0x10, RZ ;  /* 0x0000001072723819 */ /* 0x000fce00000006ff */
[----:B------:R-:W3:Y:S08]  /*1080*/  @P3 LDC R118, c[0x0][0x40c] ;  /* 0x00010300ff763b82 */ /* 0x000ef00000000800 */
[----:B------:R-:W4:Y:S01]  /*1090*/  @P3 LDC R111, c[0x0][0x40c] ;  /* 0x00010300ff6f3b82 */ /* 0x000f220000000800 */
[----:B0-----:R-:W-:Y:S01]  /*10a0*/  @P3 FMUL.FTZ R109, R108, R109 ;  /* 0x0000006d6c6d3220 */ /* 0x001fe20000410000 */
[----:B------:R-:W-:-:S03]  /*10b0*/  PRMT R108, R5, 0x7632, R108 ;  /* 0x00007632056c7816 */ /* 0x000fc6000000006c */
[----:B------:R-:W-:Y:S01]  /*10c0*/  @P3 FFMA.FTZ R124, R109, R34, R124 ;  /* 0x000000226d7c3223 */ /* 0x000fe2000001007c */
[----:B------:R-:W-:Y:S02]  /*10d0*/  @P3 SHF.L.U32 R109, R10, 0x10, RZ ;  /* 0x000000100a6d3819 */ /* 0x000fe400000006ff */
[----:B------:R-:W0:Y:S01]  /*10e0*/  @P3 LDC R116, c[0x0][0x40c] ;  /* 0x00010300ff743b82 */ /* 0x000e220000000800 */
[----:B-1----:R-:W-:Y:S01]  /*10f0*/  @P3 FMUL.FTZ R110, R123, R110 ;  /* 0x0000006e7b6e3220 */ /* 0x002fe20000410000 */
[----:B------:R-:W-:-:S03]  /*1100*/  SHF.L.U32 R123, R108, 0x10, RZ ;  /* 0x000000106c7b7819 */ /* 0x000fc600000006ff */
[----:B------:R-:W-:-:S03]  /*1110*/  @P3 FFMA.FTZ R125, R110, R33, R125 ;  /* 0x000000216e7d3223 */ /* 0x000fc6000001007d */
[----:B------:R-:W1:Y:S01]  /*1120*/  @P3 LDC R120, c[0x0][0x40c] ;  /* 0x00010300ff783b82 */ /* 0x000e620000000800 */
[----:B---3--:R-:W-:Y:S01]  /*1130*/  @P3 FMUL.FTZ R118, R109, R118 ;  /* 0x000000766d763220 */ /* 0x008fe20000410000 */
[----:B------:R-:W-:-:S06]  /*1140*/  @P3 SHF.L.U32 R109, R8, 0x10, RZ ;  /* 0x00000010086d3819 */ /* 0x000fcc00000006ff */
[----:B------:R-:W3:Y:S01]  /*1150*/  @P3 LDC R138, c[0x0][0x40c] ;  /* 0x00010300ff8a3b82 */ /* 0x000ee20000000800 */
[----:B----4-:R-:W-:Y:S01]  /*1160*/  @P3 FMUL.FTZ R108, R122, R111 ;  /* 0x0000006f7a6c3220 */ /* 0x010fe20000410000 */
[----:B------:R-:W-:Y:S02]  /*1170*/  @P3 SHF.L.U32 R111, R11, 0x10, RZ ;  /* 0x000000100b6f3819 */ /* 0x000fe400000006ff */
[----:B------:R-:W-:Y:S01]  /*1180*/  @!P3 MOV R122, R117 ;  /* 0x00000075007ab202 */ /* 0x000fe20000000f00 */
[----:B------:R-:W-:Y:S01]  /*1190*/  @P3 FFMA.FTZ R123, R108, R35, R123 ;  /* 0x000000236c7b3223 */ /* 0x000fe2000001007b */
[----:B------:R-:W-:Y:S01]  /*11a0*/  PRMT R108, R6, 0x7632, R108 ;  /* 0x00007632066c7816 */ /* 0x000fe2000000006c */
[----:B------:R-:W-:Y:S01]  /*11b0*/  @P3 FFMA.FTZ R122, R118, R28, R117 ;  /* 0x0000001c767a3223 */ /* 0x000fe20000010075 */
[----:B------:R-:W4:Y:S01]  /*11c0*/  @P3 LDC R141, c[0x0][0x40c] ;  /* 0x00010300ff8d3b82 */ /* 0x000f220000000800 */
[----:B0-----:R-:W-:Y:S01]  /*11d0*/  @P3 FMUL.FTZ R116, R109, R116 ;  /* 0x000000746d743220 */ /* 0x001fe20000410000 */
[----:B------:R-:W-:-:S02]  /*11e0*/  PRMT R109, R7, 0x7632, R109 ;  /* 0x00007632076d7816 */ /* 0x000fc4000000006d */
[----:B------:R-:W-:Y:S01]  /*11f0*/  SHF.L.U32 R121, R108, 0x10, RZ ;  /* 0x000000106c797819 */ /* 0x000fe200000006ff */
[----:B------:R-:W-:Y:S01]  /*1200*/  @P3 FFMA.FTZ R119, R116, R32, R119 ;  /* 0x0000002074773223 */ /* 0x000fe20000010077 */
[----:B------:R-:W-:Y:S01]  /*1210*/  SHF.L.U32 R118, R109, 0x10, RZ ;  /* 0x000000106d767819 */ /* 0x000fe200000006ff */
[----:B-1----:R-:W-:Y:S01]  /*1220*/  @P3 FMUL.FTZ R110, R115, R120 ;  /* 0x00000078736e3220 */ /* 0x002fe20000410000 */
[----:B------:R-:W-:Y:S02]  /*1230*/  SHF.L.U32 R120, R7, 0x10, RZ ;  /* 0x0000001007787819 */ /* 0x000fe400000006ff */
[----:B------:R-:W-:Y:S01]  /*1240*/  F2FP.BF16.F32.PACK_AB R115, RZ, R122 ;  /* 0x0000007aff73723e */ /* 0x000fe200000010ff */
[----:B------:R-:W-:Y:S01]  /*1250*/  @P3 FFMA.FTZ R121, R110, R29, R121 ;  /* 0x0000001d6e793223 */ /* 0x000fe20000010079 */
[----:B------:R-:W-:Y:S02]  /*1260*/  F2FP.BF16.F32.PACK_AB R110, RZ, R123 ;  /* 0x0000007bff6e723e */ /* 0x000fe400000010ff */
[----:B------:R-:W-:Y:S01]  /*1270*/  F2FP.BF16.F32.PACK_AB R108, RZ, R119 ;  /* 0x00000077ff6c723e */ /* 0x000fe200000010ff */
[----:B---3--:R-:W-:Y:S01]  /*1280*/  @P3 FMUL.FTZ R111, R111, R138 ;  /* 0x0000008a6f6f3220 */ /* 0x008fe20000410000 */
[----:B------:R-:W-:-:S03]  /*1290*/  F2FP.BF16.F32.PACK_AB R116, RZ, R121 ;  /* 0x00000079ff74723e */ /* 0x000fc600000010ff */
[----:B------:R-:W-:Y:S01]  /*12a0*/  @P3 FFMA.FTZ R120, R111, R30, R120 ;  /* 0x0000001e6f783223 */ /* 0x000fe20000010078 */
[----:B----4-:R-:W-:Y:S01]  /*12b0*/  @P3 FMUL.FTZ R109, R114, R141 ;  /* 0x0000008d726d3220 */ /* 0x010fe20000410000 */
[----:B------:R-:W-:-:S03]  /*12c0*/  F2FP.BF16.F32.PACK_AB R114, RZ, R125 ;  /* 0x0000007dff72723e */ /* 0x000fc600000010ff */
[----:B------:R-:W-:Y:S01]  /*12d0*/  F2FP.BF16.F32.PACK_AB R117, RZ, R120 ;  /* 0x00000078ff75723e */ /* 0x000fe200000010ff */
[----:B------:R-:W-:Y:S01]  /*12e0*/  @P3 FFMA.FTZ R118, R109, R31, R118 ;  /* 0x0000001f6d763223 */ /* 0x000fe20000010076 */
[----:B------:R-:W-:Y:S02]  /*12f0*/  F2FP.BF16.F32.PACK_AB R109, RZ, R124 ;  /* 0x0000007cff6d723e */ /* 0x000fe400000010ff */
[----:B------:R-:W-:Y:S02]  /*1300*/  PRMT R108, R108, 0x5410, R114 ;  /* 0x000054106c6c7816 */ /* 0x000fe40000000072 */
[----:B------:R-:W-:Y:S02]  /*1310*/  F2FP.BF16.F32.PACK_AB R111, RZ, R118 ;  /* 0x00000076ff6f723e */ /* 0x000fe400000010ff */
[----:B------:R-:W-:Y:S02]  /*1320*/  PRMT R109, R109, 0x5410, R110 ;  /* 0x000054106d6d7816 */ /* 0x000fe4000000006e */
[----:B------:R-:W-:-:S02]  /*1330*/  PRMT R110, R115, 0x5410, R116 ;  /* 0x00005410736e7816 */ /* 0x000fc40000000074 */
[----:B------:R-:W-:Y:S01]  /*1340*/  PRMT R111, R117, 0x5410, R111 ;  /* 0x00005410756f7816 */ /* 0x000fe2000000006f */
[----:B------:R-:W-:Y:S06]  /*1350*/  BRA `(.L_x_7667) ;  /* 0x0000000000c87947 */ /* 0x000fec0003800000 */
.L_x_7666:
[----:B------:R-:W0:Y:S01]  /*1360*/  @P2 LDC R109, c[0x0][0x40c] ;  /* 0x00010300ff6d2b82 */ /* 0x000e220000000800 */
[----:B------:R-:W-:Y:S02]  /*1370*/  @P2 SHF.L.U32 R122, R122, 0x10, RZ ;  /* 0x000000107a7a2819 */ /* 0x000fe400000006ff */
[----:B------:R-:W-:Y:S02]  /*1380*/  CS2R R124, SRZ ;  /* 0x00000000007c7805 */ /* 0x000fe4000001ff00 */
[----:B------:R-:W-:Y:S02]  /*1390*/  @P2 SHF.L.U32 R123, R123, 0x10, RZ ;  /* 0x000000107b7b2819 */ /* 0x000fe400000006ff */
[----:B------:R-:W-:Y:S02]  /*13a0*/  @P2 SHF.L.U32 R115, R115, 0x10, RZ ;  /* 0x0000001073732819 */ /* 0x000fe400000006ff */
[----:B------:R-:W-:Y:S01]  /*13b0*/  @P2 SHF.L.U32 R118, R114, 0x10, RZ ;  /* 0x0000001072762819 */ /* 0x000fe200000006ff */
[----:B------:R-:W1:Y:S01]  /*13c0*/  @P2 LDC R108, c[0x0][0x40c] ;  /* 0x00010300ff6c2b82 */ /* 0x000e620000000800 */
[----:B------:R-:W-:-:S07]  /*13d0*/  MOV R121, RZ ;  /* 0x000000ff00797202 */ /* 0x000fce0000000f00 */
[----:B------:R-:W3:Y:S08]  /*13e0*/  @P2 LDC R110, c[0x0][0x40c] ;  /* 0x00010300ff6e2b82 */ /* 0x000ef00000000800 */
[----:B------:R-:W4:Y:S01]  /*13f0*/  @P2 LDC R111, c[0x0][0x40c] ;  /* 0x00010300ff6f2b82 */ /* 0x000f220000000800 */
[----:B0-----:R-:W-:-:S07]  /*1400*/  @P2 FMUL.FTZ R122, R122, R109 ;  /* 0x0000006d7a7a2220 */ /* 0x001fce0000410000 */
[----:B------:R-:W0:Y:S01]  /*1410*/  @P2 LDC R119, c[0x0][0x40c] ;  /* 0x00010300ff772b82 */ /* 0x000e220000000800 */
[----:B-1----:R-:W-:Y:S01]  /*1420*/  @P2 FMUL.FTZ R108, R123, R108 ;  /* 0x0000006c7b6c2220 */ /* 0x002fe20000410000 */
[----:B------:R-:W-:-:S03]  /*1430*/  HFMA2 R123, -RZ, RZ, 0, 0 ;  /* 0x00000000ff7b7431 */ /* 0x000fc600000001ff */
[----:B------:R-:W-:Y:S01]  /*1440*/  @P2 FMUL.FTZ R125, R108, R33 ;  /* 0x000000216c7d2220 */ /* 0x000fe20000410000 */
[----:B------:R-:W-:Y:S02]  /*1450*/  @P2 SHF.L.U32 R108, R9, 0x10, RZ ;  /* 0x00000010096c2819 */ /* 0x000fe400000006ff */
[----:B------:R-:W1:Y:S01]  /*1460*/  @P2 LDC R117, c[0x0][0x40c] ;  /* 0x00010300ff752b82 */ /* 0x000e620000000800 */
[----:B---3--:R-:W-:Y:S01]  /*1470*/  @P2 FMUL.FTZ R114, R115, R110 ;  /* 0x0000006e73722220 */ /* 0x008fe20000410000 */
[----:B------:R-:W-:Y:S01]  /*1480*/  @P2 SHF.L.U32 R110, R10, 0x10, RZ ;  /* 0x000000100a6e2819 */ /* 0x000fe200000006ff */
[----:B------:R-:W-:Y:S01]  /*1490*/  @P2 FMUL.FTZ R123, R122, R35 ;  /* 0x000000237a7b2220 */ /* 0x000fe20000410000 */
[----:B------:R-:W-:Y:S01]  /*14a0*/  @P2 SHF.L.U32 R115, R11, 0x10, RZ ;  /* 0x000000100b732819 */ /* 0x000fe200000006ff */
[----:B------:R-:W-:Y:S02]  /*14b0*/  HFMA2 R122, -RZ, RZ, 0, 0 ;  /* 0x00000000ff7a7431 */ /* 0x000fe400000001ff */
[----:B------:R-:W-:Y:S01]  /*14c0*/  @P2 FMUL.FTZ R121, R114, R29 ;  /* 0x0000001d72792220 */ /* 0x000fe20000410000 */
[----:B------:R-:W-:Y:S01]  /*14d0*/  F2FP.BF16.F32.PACK_AB R114, RZ, R125 ;  /* 0x0000007dff72723e */ /* 0x000fe200000010ff */
[----:B------:R-:W3:Y:S01]  /*14e0*/  @P2 LDC R116, c[0x0][0x40c] ;  /* 0x00010300ff742b82 */ /* 0x000ee20000000800 */
[----:B----4-:R-:W-:Y:S01]  /*14f0*/  @P2 FMUL.FTZ R111, R108, R111 ;  /* 0x0000006f6c6f2220 */ /* 0x010fe20000410000 */
[----:B------:R-:W-:-:S03]  /*1500*/  @P2 SHF.L.U32 R108, R8, 0x10, RZ ;  /* 0x00000010086c2819 */ /* 0x000fc600000006ff */
[----:B------:R-:W-:-:S03]  /*1510*/  @P2 FMUL.FTZ R124, R111, R34 ;  /* 0x000000226f7c2220 */ /* 0x000fc60000410000 */
[----:B------:R-:W4:Y:S01]  /*1520*/  @P2 LDC R109, c[0x0][0x40c] ;  /* 0x00010300ff6d2b82 */ /* 0x000f220000000800 */
[----:B0-----:R-:W-:Y:S01]  /*1530*/  @P2 FMUL.FTZ R120, R118, R119 ;  /* 0x0000007776782220 */ /* 0x001fe20000410000 */
[----:B------:R-:W-:-:S03]  /*1540*/  CS2R R118, SRZ ;  /* 0x0000000000767805 */ /* 0x000fc6000001ff00 */
[----:B------:R-:W-:Y:S01]  /*1550*/  @P2 FMUL.FTZ R118, R120, R31 ;  /* 0x0000001f78762220 */ /* 0x000fe20000410000 */
[----:B------:R-:W-:Y:S01]  /*1560*/  MOV R120, RZ ;  /* 0x000000ff00787202 */ /* 0x000fe20000000f00 */
[----:B-1----:R-:W-:Y:S01]  /*1570*/  @P2 FMUL.FTZ R117, R110, R117 ;  /* 0x000000756e752220 */ /* 0x002fe20000410000 */
[----:B------:R-:W-:-:S03]  /*1580*/  F2FP.BF16.F32.PACK_AB R110, RZ, R123 ;  /* 0x0000007bff6e723e */ /* 0x000fc600000010ff */
[----:B------:R-:W-:Y:S01]  /*1590*/  @P2 FMUL.FTZ R122, R117, R28 ;  /* 0x0000001c757a2220 */ /* 0x000fe20000410000 */
[----:B------:R-:W-:Y:S01]  /*15a0*/  F2FP.BF16.F32.PACK_AB R117, RZ, R118 ;  /* 0x00000076ff75723e */ /* 0x000fe200000010ff */
[----:B---3--:R-:W-:-:S03]  /*15b0*/  @P2 FMUL.FTZ R115, R115, R116 ;  /* 0x0000007473732220 */ /* 0x008fc60000410000 */
[----:B------:R-:W-:Y:S01]  /*15c0*/  F2FP.BF16.F32.PACK_AB R111, RZ, R122 ;  /* 0x0000007aff6f723e */ /* 0x000fe200000010ff */
[----:B------:R-:W-:Y:S01]  /*15d0*/  @P2 FMUL.FTZ R120, R115, R30 ;  /* 0x0000001e73782220 */ /* 0x000fe20000410000 */
[----:B------:R-:W-:Y:S01]  /*15e0*/  F2FP.BF16.F32.PACK_AB R115, RZ, R121 ;  /* 0x00000079ff73723e */ /* 0x000fe200000010ff */
[----:B----4-:R-:W-:-:S03]  /*15f0*/  @P2 FMUL.FTZ R109, R108, R109 ;  /* 0x0000006d6c6d2220 */ /* 0x010fc60000410000 */
        /* <DEDUP_REMOVED lines=8> */
.L_x_7667:
[----:B------:R-:W0:Y:S01]  /*1680*/  @P2 LDC.64 R116, c[0x0][0x390] ;  /* 0x0000e400ff742b82 */ /* 0x000e220000000a00 */
[----:B------:R-:W-:Y:S01]  /*1690*/  @P2 IADD3 R141, PT, PT, R112, 0x40, RZ ;  /* 0x00000040708d2810 */ /* 0x000fe20007ffe0ff */
[----:B------:R-:W-:-:S05]  /*16a0*/  IMAD.WIDE.U32 R138, R139, 0x10, R2 ;  /* 0x000000108b8a7825 */ /* 0x000fca00078e0002 */
[----:B------:R1:W-:Y:S01]  /*16b0*/  STG.E.128 desc[UR6][R138.64], R108 ;  /* 0x0000006c8a007986 */ /* 0x0003e2000c101d06 */
[----:B------:R-:W3:Y:S01]  /*16c0*/  @P0 LDC.64 R114, c[0x0][0x3a0] ;  /* 0x0000e800ff720b82 */ /* 0x000ee20000000a00 */
[----:B0-----:R-:W-:Y:S01]  /*16d0*/  @P2 IMAD.WIDE.U32 R116, R141, 0x10, R116 ;  /* 0x000000108d742825 */ /* 0x001fe200078e0074 */
[----:B------:R-:W-:-:S04]  /*16e0*/  @P0 IADD3 R141, PT, PT, R113, 0x40, RZ ;  /* 0x00000040718d0810 */ /* 0x000fc80007ffe0ff */
[----:B------:R-:W4:Y:S01]  /*16f0*/  @P2 LDG.E.128 R8, desc[UR6][R116.64] ;  /* 0x0000000674082981 */ /* 0x000f22000c1e1d00 */
[----:B---3--:R-:W-:-:S05]  /*1700*/  @P0 IMAD.WIDE.U32 R140, R141, 0x10, R114 ;  /* 0x000000108d8c0825 */ /* 0x008fca00078e0072 */
[----:B-----5:R1:W5:Y:S01]  /*1710*/  @P0 LDG.E.128 R4, desc[UR6][R140.64] ;  /* 0x000000068c040981 */ /* 0x020362000c1e1d00 */
[----:B----4-:R-:W-:Y:S02]  /*1720*/  PRMT R115, R11, 0x7632, R115 ;  /* 0x000076320b737816 */ /* 0x010fe40000000073 */
[----:B------:R-:W-:Y:S02]  /*1730*/  PRMT R114, R10, 0x7632, R114 ;  /* 0x000076320a727816 */ /* 0x000fe40000000072 */
[----:B------:R-:W-:Y:S02]  /*1740*/  PRMT R142, R9, 0x7632, R142 ;  /* 0x00007632098e7816 */ /* 0x000fe4000000008e */
[----:B------:R-:W-:Y:S01]  /*1750*/  PRMT R143, R8, 0x7632, R143 ;  /* 0x00007632088f7816 */ /* 0x000fe2000000008f */
[----:B-1----:R-:W-:Y:S06]  /*1760*/  @!P0 BRA `(.L_x_7668) ;  /* 0x0000000000ec8947 */ /* 0x002fec0003800000 */
[----:B------:R-:W-:Y:S02]  /*1770*/  ISETP.GT.AND P3, PT, R0, RZ, PT ;  /* 0x000000ff0000720c */ /* 0x000fe40003f64270 */
[----:B-----5:R-:W-:Y:S02]  /*1780*/  PRMT R108, R4, 0x7632, R108 ;  /* 0x00007632046c7816 */ /* 0x020fe4000000006c */
[----:B------:R-:W-:Y:S02]  /*1790*/  SHF.L.U32 R144, R5, 0x10, RZ ;  /* 0x0000001005907819 */ /* 0x000fe400000006ff */
[----:B------:R-:W-:Y:S02]  /*17a0*/  SHF.L.U32 R145, R108, 0x10, RZ ;  /* 0x000000106c917819 */ /* 0x000fe400000006ff */
[----:B------:R-:W-:-:S05]  /*17b0*/  SHF.L.U32 R139, R4, 0x10, RZ ;  /* 0x00000010048b7819 */ /* 0x000fca00000006ff */
        /* <DEDUP_REMOVED lines=8> */
[----:B0-----:R-:W-:-:S04]  /*1840*/  @P3 FMUL.FTZ R108, R143, R110 ;  /* 0x0000006e8f6c3220 */ /* 0x001fc80000410000 */
[----:B------:R-:W-:Y:S01]  /*1850*/  @P3 FFMA.FTZ R145, R108, R25, R145 ;  /* 0x000000196c913223 */ /* 0x000fe20000010091 */
[----:B------:R-:W-:Y:S02]  /*1860*/  PRMT R108, R5, 0x7632, R108 ;  /* 0x00007632056c7816 */ /* 0x000fe4000000006c */
[----:B------:R-:W0:Y:S01]  /*1870*/  @P3 LDC R138, c[0x0][0x40c] ;  /* 0x00010300ff8a3b82 */ /* 0x000e220000000800 */
[----:B-1----:R-:W-:Y:S01]  /*1880*/  @P3 FMUL.FTZ R110, R142, R115 ;  /* 0x000000738e6e3220 */ /* 0x002fe20000410000 */
[----:B------:R-:W-:Y:S02]  /*1890*/  SHF.L.U32 R143, R108, 0x10, RZ ;  /* 0x000000106c8f7819 */ /* 0x000fe400000006ff */
[----:B------:R-:W-:Y:S02]  /*18a0*/  @P3 SHF.L.U32 R108, R8, 0x10, RZ ;  /* 0x00000010086c3819 */ /* 0x000fe400000006ff */
[----:B------:R-:W-:Y:S01]  /*18b0*/  @P3 SHF.L.U32 R115, R11, 0x10, RZ ;  /* 0x000000100b733819 */ /* 0x000fe200000006ff */
[----:B------:R-:W-:Y:S01]  /*18c0*/  @P3 FFMA.FTZ R143, R110, R27, R143 ;  /* 0x0000001b6e8f3223 */ /* 0x000fe2000001008f */
[----:B------:R-:W1:Y:S01]  /*18d0*/  @P3 LDC R140, c[0x0][0x40c] ;  /* 0x00010300ff8c3b82 */ /* 0x000e620000000800 */
[----:B---3--:R-:W-:Y:S01]  /*18e0*/  @P3 FMUL.FTZ R111, R111, R116 ;  /* 0x000000746f6f3220 */ /* 0x008fe20000410000 */
[----:B------:R-:W-:-:S02]  /*18f0*/  @P3 PRMT R110, R11, 0x7632, R110 ;  /* 0x000076320b6e3816 */ /* 0x000fc4000000006e */
[----:B------:R-:W-:Y:S01]  /*1900*/  SHF.L.U32 R142, R6, 0x10, RZ ;  /* 0x00000010068e7819 */ /* 0x000fe200000006ff */
[----:B------:R-:W-:Y:S01]  /*1910*/  @P3 FFMA.FTZ R144, R111, R26, R144 ;  /* 0x0000001a6f903223 */ /* 0x000fe20000010090 */
[----:B------:R-:W-:Y:S02]  /*1920*/  @P3 SHF.L.U32 R111, R10, 0x10, RZ ;  /* 0x000000100a6f3819 */ /* 0x000fe400000006ff */
[----:B------:R-:W3:Y:S01]  /*1930*/  @P3 LDC R117, c[0x0][0x40c] ;  /* 0x00010300ff753b82 */ /* 0x000ee20000000800 */
[----:B----4-:R-:W-:Y:S01]  /*1940*/  @P3 FMUL.FTZ R116, R108, R109 ;  /* 0x0000006d6c743220 */ /* 0x010fe20000410000 */
[----:B------:R-:W-:Y:S02]  /*1950*/  PRMT R108, R6, 0x7632, R108 ;  /* 0x00007632066c7816 */ /* 0x000fe4000000006c */
[----:B------:R-:W-:Y:S01]  /*1960*/  PRMT R109, R7, 0x7632, R109 ;  /* 0x00007632076d7816 */ /* 0x000fe2000000006d */
[----:B------:R-:W-:Y:S01]  /*1970*/  @P3 FFMA.FTZ R139, R116, R24, R139 ;  /* 0x00000018748b3223 */ /* 0x000fe2000001008b */
[----:B------:R-:W-:-:S02]  /*1980*/  @P3 SHF.L.U32 R110, R110, 0x10, RZ ;  /* 0x000000106e6e3819 */ /* 0x000fc400000006ff */
[----:B------:R-:W4:Y:S01]  /*1990*/  @P3 LDC R147, c[0x0][0x40c] ;  /* 0x00010300ff933b82 */ /* 0x000f220000000800 */
[----:B0-----:R-:W-:Y:S01]  /*19a0*/  @P3 FMUL.FTZ R111, R111, R138 ;  /* 0x0000008a6f6f3220 */ /* 0x001fe20000410000 */
[----:B------:R-:W-:Y:S02]  /*19b0*/  SHF.L.U32 R141, R108, 0x10, RZ ;  /* 0x000000106c8d7819 */ /* 0x000fe400000006ff */
[----:B------:R-:W-:Y:S01]  /*19c0*/  SHF.L.U32 R138, R109, 0x10, RZ ;  /* 0x000000106d8a7819 */ /* 0x000fe200000006ff */
[----:B------:R-:W-:Y:S01]  /*19d0*/  @P3 FFMA.FTZ R142, R111, R20, R142 ;  /* 0x000000146f8e3223 */ /* 0x000fe2000001008e */
[----:B------:R-:W-:Y:S01]  /*19e0*/  F2FP.BF16.F32.PACK_AB R108, RZ, R139 ;  /* 0x0000008bff6c723e */ /* 0x000fe200000010ff */
[----:B-1----:R-:W-:Y:S01]  /*19f0*/  @P3 FMUL.FTZ R115, R115, R140 ;  /* 0x0000008c73733220 */ /* 0x002fe20000410000 */
[----:B------:R-:W-:-:S05]  /*1a00*/  SHF.L.U32 R140, R7, 0x10, RZ ;  /* 0x00000010078c7819 */ /* 0x000fca00000006ff */
[----:B------:R-:W-:Y:S01]  /*1a10*/  @P3 FFMA.FTZ R140, R115, R22, R140 ;  /* 0x00000016738c3223 */ /* 0x000fe2000001008c */
[----:B------:R-:W-:Y:S01]  /*1a20*/  F2FP.BF16.F32.PACK_AB R115, RZ, R142 ;  /* 0x0000008eff73723e */ /* 0x000fe200000010ff */
[----:B---3--:R-:W-:-:S03]  /*1a30*/  @P3 FMUL.FTZ R114, R114, R117 ;  /* 0x0000007572723220 */ /* 0x008fc60000410000 */
[----:B------:R-:W-:Y:S01]  /*1a40*/  F2FP.BF16.F32.PACK_AB R117, RZ, R140 ;  /* 0x0000008cff75723e */ /* 0x000fe200000010ff */
[----:B------:R-:W-:Y:S01]  /*1a50*/  @P3 FFMA.FTZ R141, R114, R21, R141 ;  /* 0x00000015728d3223 */ /* 0x000fe2000001008d */
[----:B------:R-:W-:Y:S01]  /*1a60*/  F2FP.BF16.F32.PACK_AB R114, RZ, R145 ;  /* 0x00000091ff72723e */ /* 0x000fe200000010ff */
[----:B----4-:R-:W-:Y:S01]  /*1a70*/  @P3 FMUL.FTZ R109, R110, R147 ;  /* 0x000000936e6d3220 */ /* 0x010fe20000410000 */
[----:B------:R-:W-:Y:S02]  /*1a80*/  F2FP.BF16.F32.PACK_AB R110, RZ, R143 ;  /* 0x0000008fff6e723e */ /* 0x000fe400000010ff */
[----:B------:R-:W-:Y:S01]  /*1a90*/  F2FP.BF16.F32.PACK_AB R116, RZ, R141 ;  /* 0x0000008dff74723e */ /* 0x000fe200000010ff */
[----:B------:R-:W-:Y:S01]  /*1aa0*/  @P3 FFMA.FTZ R138, R109, R23, R138 ;  /* 0x000000176d8a3223 */ /* 0x000fe2000001008a */
[----:B------:R-:W-:Y:S02]  /*1ab0*/  F2FP.BF16.F32.PACK_AB R109, RZ, R144 ;  /* 0x00000090ff6d723e */ /* 0x000fe400000010ff */
[----:B------:R-:W-:-:S02]  /*1ac0*/  PRMT R108, R108, 0x5410, R114 ;  /* 0x000054106c6c7816 */ /* 0x000fc40000000072 */
[----:B------:R-:W-:Y:S02]  /*1ad0*/  F2FP.BF16.F32.PACK_AB R111, RZ, R138 ;  /* 0x0000008aff6f723e */ /* 0x000fe400000010ff */
[----:B------:R-:W-:Y:S02]  /*1ae0*/  PRMT R109, R109, 0x5410, R110 ;  /* 0x000054106d6d7816 */ /* 0x000fe4000000006e */
[----:B------:R-:W-:Y:S02]  /*1af0*/  PRMT R110, R115, 0x5410, R116 ;  /* 0x00005410736e7816 */ /* 0x000fe40000000074 */
[----:B------:R-:W-:Y:S01]  /*1b00*/  PRMT R111, R117, 0x5410, R111 ;  /* 0x00005410756f7816 */ /* 0x000fe2000000006f */
[----:B------:R-:W-:Y:S06]  /*1b10*/  BRA `(.L_x_7669) ;  /* 0x0000000000c87947 */ /* 0x000fec0003800000 */
.L_x_7668:
        /* <DEDUP_REMOVED lines=14> */
[----:B------:R-:W-:-:S03]  /*1c00*/  @P2 FMUL.FTZ R145, R108, R25 ;  /* 0x000000196c912220 */ /* 0x000fc60000410000 */
[----:B------:R-:W1:Y:S01]  /*1c10*/  @P2 LDC R117, c[0x0][0x40c] ;  /* 0x00010300ff752b82 */ /* 0x000e620000000800 */
[----:B---3--:R-:W-:Y:S01]  /*1c20*/  @P2 FMUL.FTZ R108, R115, R110 ;  /* 0x0000006e736c2220 */ /* 0x008fe20000410000 */
[----:B------:R-:W-:Y:S01]  /*1c30*/  @P2 SHF.L.U32 R110, R9, 0x10, RZ ;  /* 0x00000010096e2819 */ /* 0x000fe200000006ff */
[----:B------:R-:W-:Y:S01]  /*1c40*/  @P2 FMUL.FTZ R143, R142, R27 ;  /* 0x0000001b8e8f2220 */ /* 0x000fe20000410000 */
[----:B------:R-:W-:Y:S01]  /*1c50*/  @P2 SHF.L.U32 R115, R11, 0x10, RZ ;  /* 0x000000100b732819 */ /* 0x000fe200000006ff */
[----:B------:R-:W-:-:S03]  /*1c60*/  HFMA2 R142, -RZ, RZ, 0, 0 ;  /* 0x00000000ff8e7431 */ /* 0x000fc600000001ff */
[----:B------:R-:W3:Y:S01]  /*1c70*/  @P2 LDC R140, c[0x0][0x40c] ;  /* 0x00010300ff8c2b82 */ /* 0x000ee20000000800 */
[----:B----4-:R-:W-:Y:S01]  /*1c80*/  @P2 FMUL.FTZ R116, R114, R139 ;  /* 0x0000008b72742220 */ /* 0x010fe20000410000 */
[----:B------:R-:W-:Y:S02]  /*1c90*/  CS2R R138, SRZ ;  /* 0x00000000008a7805 */ /* 0x000fe4000001ff00 */
[----:B------:R-:W-:Y:S01]  /*1ca0*/  @P2 SHF.L.U32 R114, R10, 0x10, RZ ;  /* 0x000000100a722819 */ /* 0x000fe200000006ff */
[----:B------:R-:W-:Y:S01]  /*1cb0*/  @P2 FMUL.FTZ R138, R108, R23 ;  /* 0x000000176c8a2220 */ /* 0x000fe20000410000 */
[----:B------:R-:W-:Y:S01]  /*1cc0*/  @P2 SHF.L.U32 R108, R8, 0x10, RZ ;  /* 0x00000010086c2819 */ /* 0x000fe200000006ff */
[----:B------:R-:W-:Y:S01]  /*1cd0*/  @P2 FMUL.FTZ R141, R116, R21 ;  /* 0x00000015748d2220 */ /* 0x000fe20000410000 */
[----:B------:R-:W4:Y:S01]  /*1ce0*/  @P2 LDC R109, c[0x0][0x40c] ;  /* 0x00010300ff6d2b82 */ /* 0x000f220000000800 */
[----:B0-----:R-:W-:Y:S01]  /*1cf0*/  @P2 FMUL.FTZ R111, R110, R111 ;  /* 0x0000006f6e6f2220 */ /* 0x001fe20000410000 */
[----:B------:R-:W-:-:S03]  /*1d00*/  F2FP.BF16.F32.PACK_AB R110, RZ, R143 ;  /* 0x0000008fff6e723e */ /* 0x000fc600000010ff */
[----:B------:R-:W-:Y:S01]  /*1d10*/  @P2 FMUL.FTZ R144, R111, R26 ;  /* 0x0000001a6f902220 */ /* 0x000fe20000410000 */
[----:B-1----:R-:W-:Y:S01]  /*1d20*/  @P2 FMUL.FTZ R117, R114, R117 ;  /* 0x0000007572752220 */ /* 0x002fe20000410000 */
[----:B------:R-:W-:-:S03]  /*1d30*/  F2FP.BF16.F32.PACK_AB R114, RZ, R145 ;  /* 0x00000091ff72723e */ /* 0x000fc600000010ff */
[----:B------:R-:W-:Y:S01]  /*1d40*/  @P2 FMUL.FTZ R142, R117, R20 ;  /* 0x00000014758e2220 */ /* 0x000fe20000410000 */
[----:B------:R-:W-:Y:S01]  /*1d50*/  F2FP.BF16.F32.PACK_AB R117, RZ, R138 ;  /* 0x0000008aff75723e */ /* 0x000fe200000010ff */
[----:B---3--:R-:W-:Y:S01]  /*1d60*/  @P2 FMUL.FTZ R115, R115, R140 ;  /* 0x0000008c73732220 */ /* 0x008fe20000410000 */
[----:B------:R-:W-:Y:S02]  /*1d70*/  MOV R140, RZ ;  /* 0x000000ff008c7202 */ /* 0x000fe40000000f00 */
        /* <DEDUP_REMOVED lines=12> */
.L_x_7669:
[----:B------:R-:W0:Y:S01]  /*1e40*/  @P2 LDC.64 R116, c[0x0][0x390] ;  /* 0x0000e400ff742b82 */ /* 0x000e220000000a00 */
[C---:B------:R-:W-:Y:S02]  /*1e50*/  IADD3 R151, PT, PT, R113.reuse, 0x40, RZ ;  /* 0x0000004071977810 */ /* 0x040fe40007ffe0ff */
[----:B------:R-:W-:Y:S02]  /*1e60*/  @P2 IADD3 R147, PT, PT, R112, 0x60, RZ ;  /* 0x0000006070932810 */ /* 0x000fe40007ffe0ff */
[----:B------:R-:W-:Y:S01]  /*1e70*/  IADD3 R149, PT, PT, R113, 0x60, RZ ;  /* 0x0000006071957810 */ /* 0x000fe20007ffe0ff */
        /* <DEDUP_REMOVED lines=8> */
[----:B------:R-:W-:Y:S02]  /*1f00*/  ISETP.GT.AND P0, PT, R0, RZ, PT ;  /* 0x000000ff0000720c */ /* 0x000fe40003f04270 */
[----:B---3-5:R-:W-:-:S11]  /*1f10*/  SHF.L.U32 R112, R5, 0x10, RZ ;  /* 0x0000001005707819 */ /* 0x028fd600000006ff */
[----:B------:R-:W0:Y:S01]  /*1f20*/  @P0 LDC R111, c[0x0][0x40c] ;  /* 0x00010300ff6f0b82 */ /* 0x000e220000000800 */
[----:B------:R-:W-:Y:S02]  /*1f30*/  @P0 PRMT R0, R8, 0x7632, R0 ;  /* 0x0000763208000816 */ /* 0x000fe40000000000 */
        /* <DEDUP_REMOVED lines=9> */
[----:B0-----:R-:W-:Y:S01]  /*1fd0*/  @P0 FMUL.FTZ R111, R110, R111 ;  /* 0x0000006f6e6f0220 */ /* 0x001fe20000410000 */
[----:B------:R-:W-:-:S03]  /*1fe0*/  @P0 SHF.L.U32 R110, R10, 0x10, RZ ;  /* 0x000000100a6e0819 */ /* 0x000fc600000006ff */
[----:B------:R-:W-:Y:S01]  /*1ff0*/  @P0 FFMA.FTZ R112, R111, R18, R112 ;  /* 0x000000126f700223 */ /* 0x000fe20000010070 */
[----:B------:R-:W-:Y:S02]  /*2000*/  SHF.L.U32 R111, R7, 0x10, RZ ;  /* 0x00000010076f7819 */ /* 0x000fe400000006ff */
[----:B------:R-:W0:Y:S01]  /*2010*/  @P0 LDC R117, c[0x0][0x40c] ;  /* 0x00010300ff750b82 */ /* 0x000e220000000800 */
[----:B-1----:R-:W-:-:S04]  /*2020*/  @P0 FMUL.FTZ R109, R108, R109 ;  /* 0x0000006d6c6d0220 */ /* 0x002fc80000410000 */
[----:B------:R-:W-:Y:S01]  /*2030*/  @P0 FFMA.FTZ R146, R109, R17, R146 ;  /* 0x000000116d920223 */ /* 0x000fe20000010092 */
[----:B------:R-:W-:Y:S02]  /*2040*/  PRMT R109, R6, 0x7632, R109 ;  /* 0x00007632066d7816 */ /* 0x000fe4000000006d */
[----:B------:R-:W1:Y:S01]  /*2050*/  @P0 LDC R151, c[0x0][0x40c] ;  /* 0x00010300ff970b82 */ /* 0x000e620000000800 */
[----:B---3--:R-:W-:Y:S01]  /*2060*/  @P0 FMUL.FTZ R114, R110, R115 ;  /* 0x000000736e720220 */ /* 0x008fe20000410000 */
[----:B------:R-:W-:Y:S02]  /*2070*/  @P0 PRMT R110, R10, 0x7632, R110 ;  /* 0x000076320a6e0816 */ /* 0x000fe4000000006e */
[----:B------:R-:W-:Y:S02]  /*2080*/  SHF.L.U32 R147, R109, 0x10, RZ ;  /* 0x000000106d937819 */ /* 0x000fe400000006ff */
[----:B------:R-:W-:Y:S02]  /*2090*/  @P0 SHF.L.U32 R110, R110, 0x10, RZ ;  /* 0x000000106e6e0819 */ /* 0x000fe400000006ff */
[----:B------:R-:W3:Y:S01]  /*20a0*/  @P0 LDC R116, c[0x0][0x40c] ;  /* 0x00010300ff740b82 */ /* 0x000ee20000000800 */
[----:B----4-:R-:W-:Y:S01]  /*20b0*/  @P0 FMUL.FTZ R108, R0, R113 ;  /* 0x00000071006c0220 */ /* 0x010fe20000410000 */
[----:B------:R-:W-:-:S02]  /*20c0*/  PRMT R0, R5, 0x7632, R0 ;  /* 0x0000763205007816 */ /* 0x000fc40000000000 */
[----:B------:R-:W-:Y:S02]  /*20d0*/  SHF.L.U32 R115, R6, 0x10, RZ ;  /* 0x0000001006737819 */ /* 0x000fe400000006ff */
[----:B------:R-:W-:Y:S02]  /*20e0*/  SHF.L.U32 R113, R0, 0x10, RZ ;  /* 0x0000001000717819 */ /* 0x000fe400000006ff */
[----:B------:R-:W4:Y:S01]  /*20f0*/  @P0 LDC R153, c[0x0][0x40c] ;  /* 0x00010300ff990b82 */ /* 0x000f220000000800 */
[----:B0-----:R-:W-:Y:S01]  /*2100*/  @P0 FMUL.FTZ R110, R110, R117 ;  /* 0x000000756e6e0220 */ /* 0x001fe20000410000 */
[C---:B------:R-:W-:Y:S01]  /*2110*/  @P0 SHF.L.U32 R0, R11.reuse, 0x10, RZ ;  /* 0x000000100b000819 */ /* 0x040fe200000006ff */
[----:B------:R-:W-:Y:S01]  /*2120*/  @P0 FFMA.FTZ R113, R108, R19, R113 ;  /* 0x000000136c710223 */ /* 0x000fe20000010071 */
[----:B------:R-:W-:Y:S01]  /*2130*/  @P0 PRMT R108, R11, 0x7632, R108 ;  /* 0x000076320b6c0816 */ /* 0x000fe2000000006c */
[----:B------:R-:W-:Y:S01]  /*2140*/  @P0 FFMA.FTZ R147, R110, R13, R147 ;  /* 0x0000000d6e930223 */ /* 0x000fe20000010093 */
[----:B------:R-:W-:Y:S01]  /*2150*/  @P0 SHF.L.U32 R109, R8, 0x10, RZ ;  /* 0x00000010086d0819 */ /* 0x000fe200000006ff */
[----:B------:R-:W-:Y:S01]  /*2160*/  @P0 FFMA.FTZ R115, R114, R12, R115 ;  /* 0x0000000c72730223 */ /* 0x000fe20000010073 */
[----:B-1----:R-:W-:Y:S01]  /*2170*/  @P0 FMUL.FTZ R110, R0, R151 ;  /* 0x00000097006e0220 */ /* 0x002fe20000410000 */
[----:B------:R-:W-:-:S02]  /*2180*/  PRMT R0, R7, 0x7632, R0 ;  /* 0x0000763207007816 */ /* 0x000fc40000000000 */
[----:B------:R-:W-:Y:S02]  /*2190*/  @P0 SHF.L.U32 R108, R108, 0x10, RZ ;  /* 0x000000106c6c0819 */ /* 0x000fe400000006ff */
[----:B------:R-:W-:Y:S02]  /*21a0*/  SHF.L.U32 R114, R0, 0x10, RZ ;  /* 0x0000001000727819 */ /* 0x000fe400000006ff */
[----:B------:R-:W-:Y:S01]  /*21b0*/  SHF.L.U32 R117, R4, 0x10, RZ ;  /* 0x0000001004757819 */ /* 0x000fe200000006ff */
[----:B---3--:R-:W-:Y:S01]  /*21c0*/  @P0 FMUL.FTZ R0, R109, R116 ;  /* 0x000000746d000220 */ /* 0x008fe20000410000 */
[----:B------:R-:W-:Y:S01]  /*21d0*/  @!P0 MOV R116, R111 ;  /* 0x0000006f00748202 */ /* 0x000fe20000000f00 */
[----:B------:R-:W-:Y:S01]  /*21e0*/  @P0 FFMA.FTZ R116, R110, R14, R111 ;  /* 0x0000000e6e740223 */ /* 0x000fe2000001006f */
[----:B------:R-:W-:Y:S01]  /*21f0*/  F2FP.BF16.F32.PACK_AB R110, RZ, R113 ;  /* 0x00000071ff6e723e */ /* 0x000fe200000010ff */
[----:B------:R-:W-:Y:S01]  /*2200*/  @P0 FFMA.FTZ R117, R0, R16, R117 ;  /* 0x0000001000750223 */ /* 0x000fe20000010075 */
[----:B------:R-:W-:-:S02]  /*2210*/  F2FP.BF16.F32.PACK_AB R0, RZ, R146 ;  /* 0x00000092ff00723e */ /* 0x000fc400000010ff */
[----:B------:R-:W-:Y:S01]  /*2220*/  F2FP.BF16.F32.PACK_AB R148, RZ, R115 ;  /* 0x00000073ff94723e */ /* 0x000fe200000010ff */
[----:B----4-:R-:W-:Y:S01]  /*2230*/  @P0 FMUL.FTZ R109, R108, R153 ;  /* 0x000000996c6d0220 */ /* 0x010fe20000410000 */
        /* <DEDUP_REMOVED lines=11> */
.L_x_7670:
[----:B---3--:R-:W0:Y:S01]  /*22f0*/  @P2 LDC R111, c[0x0][0x40c] ;  /* 0x00010300ff6f2b82 */ /* 0x008e220000000800 */
[----:B------:R-:W-:Y:S01]  /*2300*/  @P2 PRMT R108, R9, 0x7632, R108 ;  /* 0x00007632096c2816 */ /* 0x000fe2000000006c */
[----:B------:R-:W-:Y:S01]  /*2310*/  HFMA2 R146, -RZ, RZ, 0, 0 ;  /* 0x00000000ff927431 */ /* 0x000fe200000001ff */
[----:B------:R-:W-:Y:S02]  /*2320*/  @P2 PRMT R0, R8, 0x7632, R0 ;  /* 0x0000763208002816 */ /* 0x000fe40000000000 */
[----:B------:R-:W-:Y:S02]  /*2330*/  @P2 SHF.L.U32 R108, R108, 0x10, RZ ;  /* 0x000000106c6c2819 */ /* 0x000fe400000006ff */
[----:B------:R-:W-:Y:S01]  /*2340*/  @P2 SHF.L.U32 R0, R0, 0x10, RZ ;  /* 0x0000001000002819 */ /* 0x000fe200000006ff */
[----:B------:R-:W1:Y:S01]  /*2350*/  @P2 LDC R109, c[0x0][0x40c] ;  /* 0x00010300ff6d2b82 */ /* 0x000e620000000800 */
[----:B------:R-:W-:Y:S02]  /*2360*/  @P2 PRMT R110, R11, 0x7632, R110 ;  /* 0x000076320b6e2816 */ /* 0x000fe4000000006e */
[----:B------:R-:W-:-:S02]  /*2370*/  MOV R113, RZ ;  /* 0x000000ff00717202 */ /* 0x000fc40000000f00 */
[----:B------:R-:W-:Y:S02]  /*2380*/  @P2 SHF.L.U32 R110, R110, 0x10, RZ ;  /* 0x000000106e6e2819 */ /* 0x000fe400000006ff */
[----:B------:R-:W-:Y:S01]  /*2390*/  @P2 SHF.L.U32 R116, R11, 0x10, RZ ;  /* 0x000000100b742819 */ /* 0x000fe200000006ff */
[----:B------:R-:W3:Y:S01]  /*23a0*/  @P2 LDC R147, c[0x0][0x40c] ;  /* 0x00010300ff932b82 */ /* 0x000ee20000000800 */
[----:B------:R-:W-:-:S07]  /*23b0*/  MOV R114, RZ ;  /* 0x000000ff00727202 */ /* 0x000fce0000000f00 */
[----:B------:R-:W4:Y:S01]  /*23c0*/  @P2 LDC R112, c[0x0][0x40c] ;  /* 0x00010300ff702b82 */ /* 0x000f220000000800 */
[----:B0-----:R-:W-:-:S04]  /*23d0*/  @P2 FMUL.FTZ R108, R108, R111 ;  /* 0x0000006f6c6c2220 */ /* 0x001fc80000410000 */
[----:B------:R-:W-:Y:S01]  /*23e0*/  @P2 FMUL.FTZ R113, R108, R19 ;  /* 0x000000136c712220 */ /* 0x000fe20000410000 */
[----:B------:R-:W-:Y:S02]  /*23f0*/  @P2 SHF.L.U32 R108, R9, 0x10, RZ ;  /* 0x00000010096c2819 */ /* 0x000fe400000006ff */
[----:B------:R-:W0:Y:S01]  /*2400*/  @P2 LDC R117, c[0x0][0x40c] ;  /* 0x00010300ff752b82 */ /* 0x000e220000000800 */
[----:B-1----:R-:W-:Y:S01]  /*2410*/  @P2 FMUL.FTZ R0, R0, R109 ;  /* 0x0000006d00002220 */ /* 0x002fe20000410000 */
[----:B------:R-:W-:-:S03]  /*2420*/  @P2 PRMT R109, R10, 0x7632, R109 ;  /* 0x000076320a6d2816 */ /* 0x000fc6000000006d */
[----:B------:R-:W-:Y:S01]  /*2430*/  @P2 FMUL.FTZ R146, R0, R17 ;  /* 0x0000001100922220 */ /* 0x000fe20000410000 */
[----:B------:R-:W-:Y:S02]  /*2440*/  @P2 SHF.L.U32 R109, R109, 0x10, RZ ;  /* 0x000000106d6d2819 */ /* 0x000fe400000006ff */
[----:B------:R-:W1:Y:S01]  /*2450*/  @P2 LDC R115, c[0x0][0x40c] ;  /* 0x00010300ff732b82 */ /* 0x000e620000000800 */
[----:B---3--:R-:W-:Y:S01]  /*2460*/  @P2 FMUL.FTZ R110, R110, R147 ;  /* 0x000000936e6e2220 */ /* 0x008fe20000410000 */
[----:B------:R-:W-:-:S03]  /*2470*/  HFMA2 R147, -RZ, RZ, 0, 0 ;  /* 0x00000000ff937431 */ /* 0x000fc600000001ff */
[----:B------:R-:W-:Y:S01]  /*2480*/  @P2 FMUL.FTZ R114, R110, R15 ;  /* 0x0000000f6e722220 */ /* 0x000fe20000410000 */
[----:B------:R-:W-:Y:S02]  /*2490*/  F2FP.BF16.F32.PACK_AB R110, RZ, R113 ;  /* 0x00000071ff6e723e */ /* 0x000fe400000010ff */
[----:B------:R-:W3:Y:S01]  /*24a0*/  @P2 LDC R153, c[0x0][0x40c] ;  /* 0x00010300ff992b82 */ /* 0x000ee20000000800 */
[----:B----4-:R-:W-:Y:S01]  /*24b0*/  @P2 FMUL.FTZ R0, R109, R112 ;  /* 0x000000706d002220 */ /* 0x010fe20000410000 */
[----:B------:R-:W-:-:S03]  /*24c0*/  @P2 SHF.L.U32 R112, R10, 0x10, RZ ;  /* 0x000000100a702819 */ /* 0x000fc600000006ff */
[----:B------:R-:W-:Y:S01]  /*24d0*/  @P2 FMUL.FTZ R147, R0, R13 ;  /* 0x0000000d00932220 */ /* 0x000fe20000410000 */
[----:B------:R-:W-:Y:S02]  /*24e0*/  @P2 SHF.L.U32 R0, R8, 0x10, RZ ;  /* 0x0000001008002819 */ /* 0x000fe400000006ff */
[----:B------:R-:W4:Y:S01]  /*24f0*/  @P2 LDC R111, c[0x0][0x40c] ;  /* 0x00010300ff6f2b82 */ /* 0x000f220000000800 */
[----:B0-----:R-:W-:Y:S01]  /*2500*/  @P2 FMUL.FTZ R151, R112, R117 ;  /* 0x0000007570972220 */ /* 0x001fe20000410000 */
[----:B------:R-:W-:Y:S01]  /*2510*/  HFMA2 R112, -RZ, RZ, 0, 0 ;  /* 0x00000000ff707431 */ /* 0x000fe200000001ff */
[----:B------:R-:W-:Y:S01]  /*2520*/  F2FP.BF16.F32.PACK_AB R148, RZ, R147 ;  /* 0x00000093ff94723e */ /* 0x000fe200000010ff */
[----:B-1----:R-:W-:Y:S01]  /*2530*/  @P2 FMUL.FTZ R109, R108, R115 ;  /* 0x000000736c6d2220 */ /* 0x002fe20000410000 */
[----:B------:R-:W-:Y:S01]  /*2540*/  MOV R115, RZ ;  /* 0x000000ff00737202 */ /* 0x000fe20000000f00 */
[----:B------:R-:W-:Y:S01]  /*2550*/  @P2 FMUL.FTZ R115, R151, R12 ;  /* 0x0000000c97732220 */ /* 0x000fe20000410000 */
[----:B------:R-:W-:Y:S01]  /*2560*/  F2FP.BF16.F32.PACK_AB R151, RZ, R114 ;  /* 0x00000072ff97723e */ /* 0x000fe200000010ff */
[----:B------:R-:W-:Y:S01]  /*2570*/  @P2 FMUL.FTZ R112, R109, R18 ;  /* 0x000000126d702220 */ /* 0x000fe20000410000 */
[----:B---3--:R-:W-:Y:S01]  /*2580*/  @P2 FMUL.FTZ R153, R116, R153 ;  /* 0x0000009974992220 */ /* 0x008fe20000410000 */
[----:B------:R-:W-:-:S03]  /*2590*/  CS2R R116, SRZ ;  /* 0x0000000000747805 */ /* 0x000fc6000001ff00 */
[----:B------:R-:W-:Y:S01]  /*25a0*/  F2FP.BF16.F32.PACK_AB R109, RZ, R112 ;  /* 0x00000070ff6d723e */ /* 0x000fe200000010ff */
[----:B------:R-:W-:-:S03]  /*25b0*/  @P2 FMUL.FTZ R116, R153, R14 ;  /* 0x0000000e99742220 */ /* 0x000fc60000410000 */
[----:B------:R-:W-:Y:S01]  /*25c0*/  PRMT R109, R109, 0x5410, R110 ;  /* 0x000054106d6d7816 */ /* 0x000fe2000000006e */
[----:B----4-:R-:W-:Y:S01]  /*25d0*/  @P2 FMUL.FTZ R111, R0, R111 ;  /* 0x0000006f006f2220 */ /* 0x010fe20000410000 */
        /* <DEDUP_REMOVED lines=8> */
.L_x_7671:
        /* <DEDUP_REMOVED lines=122> */
.L_x_7687:
        /* <DEDUP_REMOVED lines=21> */
[----:B------:R-:W-:Y:S01]  /*2f50*/  SHF.R.S32.HI R112, RZ, 0x1f, R135 ;  /* 0x0000001fff707819 */ /* 0x000fe20000011487 */
        /* <DEDUP_REMOVED lines=29> */
[----:B------:R-:W-:Y:S01]  /*3130*/  LEA.HI R114, R112, R135, RZ, 0x3 ;  /* 0x0000008770727211 */ /* 0x000fe200078f18ff */
[C---:B------:R-:W-:Y:S01]  /*3140*/  FMUL.FTZ R133, R111.reuse, R122 ;  /* 0x0000007a6f857220 */ /* 0x040fe20000410000 */
[----:B------:R-:W0:Y:S01]  /*3150*/  LDC.64 R112, c[0x0][0x428] ;  /* 0x00010a00ff707b82 */ /* 0x000e220000000a00 */
[C---:B------:R-:W-:Y:S01]  /*3160*/  FMUL.FTZ R121, R111.reuse, R128 ;  /* 0x000000806f797220 */ /* 0x040fe20000410000 */
[C---:B------:R-:W-:Y:S01]  /*3170*/  FMUL.FTZ R122, R111.reuse, R117 ;  /* 0x000000756f7a7220 */ /* 0x040fe20000410000 */
[----:B------:R-:W-:Y:S01]  /*3180*/  LEA.HI.SX32 R117, R114, R137, 0x1d ;  /* 0x0000008972757211 */ /* 0x000fe200078feaff */
        /* <DEDUP_REMOVED lines=30> */
[----:B------:R-:W-:Y:S01]  /*3370*/  IADD3 R119, PT, PT, R117, 0x20, RZ ;  /* 0x0000002075777810 */ /* 0x000fe20007ffe0ff */
[----:B------:R-:W-:Y:S01]  /*3380*/  FFMA.FTZ R3, R3, R104, R72 ;  /* 0x0000006803037223 */ /* 0x000fe20000010048 */
[C---:B------:R-:W-:Y:S01]  /*3390*/  IADD3 R121, PT, PT, R117.reuse, 0x40, RZ ;  /* 0x0000004075797810 */ /* 0x040fe20007ffe0ff */
[----:B------:R-:W-:Y:S01]  /*33a0*/  FFMA.FTZ R108, R132, R105, R73 ;  /* 0x00000069846c7223 */ /* 0x000fe20000010049 */
[C---:B------:R-:W-:Y:S01]  /*33b0*/  IADD3 R125, PT, PT, R117.reuse, 0x60, RZ ;  /* 0x00000060757d7810 */ /* 0x040fe20007ffe0ff */
[----:B0-----:R-:W-:-:S04]  /*33c0*/  IMAD.WIDE.U32 R116, R117, 0x10, R112 ;  /* 0x0000001075747825 */ /* 0x001fc800078e0070 */
[----:B------:R-:W-:Y:S01]  /*33d0*/  FFMA.FTZ R110, R127, R100, R68 ;  /* 0x000000647f6e7223 */ /* 0x000fe20000010044 */
[----:B------:R-:W-:Y:S01]  /*33e0*/  FFMA.FTZ R109, R115, R106, R74 ;  /* 0x0000006a736d7223 */ /* 0x000fe2000001004a */
[----:B------:R-:W-:Y:S01]  /*33f0*/  F2FP.BF16.F32.PACK_AB R108, R108, R3 ;  /* 0x000000036c6c723e */ /* 0x000fe200000010ff */
        /* <DEDUP_REMOVED lines=47> */
[----:B------:R-:W-:-:S05]  /*36f0*/  F2FP.BF16.F32.PACK_AB R128, R128, R139 ;  /* 0x0000008b8080723e */ /* 0x000fca00000010ff */
[----:B------:R0:W-:Y:S02]  /*3700*/  STG.E.128 desc[UR6][R124.64], R128 ;  /* 0x000000807c007986 */ /* 0x0001e4000c101d06 */
.L_x_7674:
[----:B------:R-:W-:Y:S05]  /*3710*/  BSYNC.RECONVERGENT B0 ;  /* 0x0000000000007941 */ /* 0x000fea0003800200 */
.L_x_7673:
[----:B------:R-:W1:Y:S02]  /*3720*/  LDC.64 R2, c[0x0][0x380] ;  /* 0x0000e000ff027b82 */ /* 0x000e640000000a00 */
[----:B-1----:R-:W-:-:S04]  /*3730*/  LEA R136, R2, R136, 0x2 ;  /* 0x0000008802887211 */ /* 0x002fc800078e10ff */
[----:B------:R-:W-:-:S13]  /*3740*/  ISETP.GE.AND P0, PT, R136, R3, PT ;  /* 0x000000038800720c */ /* 0x000fda0003f06270 */
[----:B------:R-:W-:Y:S05]  /*3750*/  @!P0 BRA `(.L_x_7675) ;  /* 0xffffffcc00808947 */ /* 0x000fea000383ffff */
[----:B------:R-:W-:Y:S05]  /*3760*/  EXIT ;  /* 0x000000000000794d */ /* 0x000fea0003800000 */
.L_x_7672:
[----:B------:R-:W-:Y:S01]  /*3770*/  HFMA2 R150, -RZ, RZ, 0, 5.9604644775390625e-08 ;  /* 0x00000001ff967431 */ /* 0x000fe200000001ff */
[----:B------:R-:W-:Y:S01]  /*3780*/  BSSY B0, `(.L_x_7676) ;  /* 0x0000007000007945 */ /* 0x000fe20003800000 */
[----:B------:R-:W-:Y:S02]  /*3790*/  MOV R151, R149 ;  /* 0x0000009500977202 */ /* 0x000fe40000000f00 */
[----:B------:R-:W-:Y:S02]  /*37a0*/  MOV R153, 0x1f ;  /* 0x0000001f00997802 */ /* 0x000fe40000000f00 */
[----:B------:R-:W-:-:S07]  /*37b0*/  MOV R148, 0xffffffff ;  /* 0xffffffff00947802 */ /* 0x000fce0000000f00 */
[----:B--2--5:R-:W-:Y:S05]  /*37c0*/  WARPSYNC.COLLECTIVE R148, `(.L_x_7677) ;  /* 0x0000000094087348 */ /* 0x024fea0003c00000 */
[----:B------:R0:W1:Y:S02]  /*37d0*/  SHFL.BFLY P2, R111, R151, R150, R153 ;  /* 0x0c000096976f7389 */ /* 0x0000640000040099 */
[----:B012--5:R-:W-:Y:S05]  /*37e0*/  ENDCOLLECTIVE ;  /* 0x000000000000791b */ /* 0x027fea0003800000 */
.L_x_7677:
[----:B------:R-:W-:Y:S05]  /*37f0*/  BSYNC B0 ;  /* 0x0000000000007941 */ /* 0x000fea0003800000 */
.L_x_7676:
        /* <DEDUP_REMOVED lines=10> */
.L_x_7678:
[----:B------:R-:W-:Y:S01]  /*38a0*/  HFMA2 R150, -RZ, RZ, 0, 2.384185791015625e-07 ;  /* 0x00000004ff967431 */ /* 0x000fe200000001ff */
[----:B------:R-:W-:-:S05]  /*38b0*/  MOV R3, R111 ;  /* 0x0000006f00037202 */ /* 0x000fca0000000f00 */
[----:B------:R-:W-:-:S05]  /*38c0*/  FADD.FTZ R3, R2, R3 ;  /* 0x0000000302037221 */ /* 0x000fca0000010000 */
[----:B------:R-:W-:-:S07]  /*38d0*/  MOV R151, R3 ;  /* 0x0000000300977202 */ /* 0x000fce0000000f00 */
[----:B------:R-:W-:Y:S05]  /*38e0*/  WARPSYNC.COLLECTIVE R148, `(.L_x_7679) ;  /* 0x0000000094087348 */ /* 0x000fea0003c00000 */
[----:B------:R0:W1:Y:S02]  /*38f0*/  SHFL.BFLY P2, R111, R151, R150, R153 ;  /* 0x0c000096976f7389 */ /* 0x0000640000040099 */
[----:B01----:R-:W-:Y:S05]  /*3900*/  ENDCOLLECTIVE ;  /* 0x000000000000791b */ /* 0x003fea0003800000 */
.L_x_7679:
[----:B------:R-:W-:Y:S01]  /*3910*/  HFMA2 R150, -RZ, RZ, 0, 4.76837158203125e-07 ;  /* 0x00000008ff967431 */ /* 0x000fe200000001ff */
[----:B------:R-:W-:-:S05]  /*3920*/  MOV R0, R111 ;  /* 0x0000006f00007202 */ /* 0x000fca0000000f00 */
[----:B------:R-:W-:-:S05]  /*3930*/  FADD.FTZ R108, R3, R0 ;  /* 0x00000000036c7221 */ /* 0x000fca0000010000 */
[----:B------:R-:W-:-:S07]  /*3940*/  MOV R151, R108 ;  /* 0x0000006c00977202 */ /* 0x000fce0000000f00 */
[----:B------:R-:W-:Y:S05]  /*3950*/  WARPSYNC.COLLECTIVE R148, `(.L_x_7680) ;  /* 0x0000000094087348 */ /* 0x000fea0003c00000 */
[----:B------:R0:W1:Y:S02]  /*3960*/  SHFL.BFLY P2, R111, R151, R150, R153 ;  /* 0x0c000096976f7389 */ /* 0x0000640000040099 */
[----:B01----:R-:W-:Y:S05]  /*3970*/  ENDCOLLECTIVE ;  /* 0x000000000000791b */ /* 0x003fea0003800000 */
.L_x_7680:
[----:B------:R-:W-:Y:S01]  /*3980*/  HFMA2 R150, -RZ, RZ, 0, 9.5367431640625e-07 ;  /* 0x00000010ff967431 */ /* 0x000fe200000001ff */
[----:B------:R-:W-:-:S05]  /*3990*/  MOV R109, R111 ;  /* 0x0000006f006d7202 */ /* 0x000fca0000000f00 */
[----:B------:R-:W-:-:S05]  /*39a0*/  FADD.FTZ R109, R108, R109 ;  /* 0x0000006d6c6d7221 */ /* 0x000fca0000010000 */
[----:B------:R-:W-:-:S07]  /*39b0*/  MOV R151, R109 ;  /* 0x0000006d00977202 */ /* 0x000fce0000000f00 */
[----:B------:R-:W-:Y:S05]  /*39c0*/  WARPSYNC.COLLECTIVE R148, `(.L_x_7681) ;  /* 0x0000000094087348 */ /* 0x000fea0003c00000 */
[----:B------:R0:W1:Y:S02]  /*39d0*/  SHFL.BFLY P2, R111, R151, R150, R153 ;  /* 0x0c000096976f7389 */ /* 0x0000640000040099 */
[----:B01----:R-:W-:Y:S05]  /*39e0*/  ENDCOLLECTIVE ;  /* 0x000000000000791b */ /* 0x003fea0003800000 */
.L_x_7681:
        /* <DEDUP_REMOVED lines=72> */
.L_x_7682:
[----:B------:R-:W-:Y:S01]  /*3e70*/  HFMA2 R150, -RZ, RZ, 0, 1.1920928955078125e-07 ;  /* 0x00000002ff967431 */ /* 0x000fe200000001ff */
[----:B------:R-:W-:-:S05]  /*3e80*/  MOV R3, R111 ;  /* 0x0000006f00037202 */ /* 0x000fca0000000f00 */
[----:B------:R-:W-:-:S05]  /*3e90*/  FADD.FTZ R3, R0, R3 ;  /* 0x0000000300037221 */ /* 0x000fca0000010000 */
[----:B------:R-:W-:-:S07]  /*3ea0*/  MOV R151, R3 ;  /* 0x0000000300977202 */ /* 0x000fce0000000f00 */
[----:B------:R-:W-:Y:S05]  /*3eb0*/  WARPSYNC.COLLECTIVE R148, `(.L_x_7683) ;  /* 0x0000000094087348 */ /* 0x000fea0003c00000 */
[----:B------:R0:W1:Y:S02]  /*3ec0*/  SHFL.BFLY P2, R111, R151, R150, R153 ;  /* 0x0c000096976f7389 */ /* 0x0000640000040099 */
[----:B01----:R-:W-:Y:S05]  /*3ed0*/  ENDCOLLECTIVE ;  /* 0x000000000000791b */ /* 0x003fea0003800000 */
.L_x_7683:
[----:B------:R-:W-:Y:S01]  /*3ee0*/  HFMA2 R150, -RZ, RZ, 0, 2.384185791015625e-07 ;  /* 0x00000004ff967431 */ /* 0x000fe200000001ff */
[----:B------:R-:W-:-:S05]  /*3ef0*/  MOV R2, R111 ;  /* 0x0000006f00027202 */ /* 0x000fca0000000f00 */
[----:B------:R-:W-:-:S05]  /*3f00*/  FADD.FTZ R2, R3, R2 ;  /* 0x0000000203027221 */ /* 0x000fca0000010000 */
[----:B------:R-:W-:-:S07]  /*3f10*/  MOV R151, R2 ;  /* 0x0000000200977202 */ /* 0x000fce0000000f00 */
[----:B------:R-:W-:Y:S05]  /*3f20*/  WARPSYNC.COLLECTIVE R148, `(.L_x_7684) ;  /* 0x0000000094087348 */ /* 0x000fea0003c00000 */
[----:B------:R0:W1:Y:S02]  /*3f30*/  SHFL.BFLY P2, R111, R151, R150, R153 ;  /* 0x0c000096976f7389 */ /* 0x0000640000040099 */
[----:B01----:R-:W-:Y:S05]  /*3f40*/  ENDCOLLECTIVE ;  /* 0x000000000000791b */ /* 0x003fea0003800000 */
.L_x_7684:
[----:B------:R-:W-:Y:S01]  /*3f50*/  HFMA2 R150, -RZ, RZ, 0, 4.76837158203125e-07 ;  /* 0x00000008ff967431 */ /* 0x000fe200000001ff */
[----:B------:R-:W-:-:S05]  /*3f60*/  MOV R109, R111 ;  /* 0x0000006f006d7202 */ /* 0x000fca0000000f00 */
[----:B------:R-:W-:-:S05]  /*3f70*/  FADD.FTZ R109, R2, R109 ;  /* 0x0000006d026d7221 */ /* 0x000fca0000010000 */
[----:B------:R-:W-:-:S07]  /*3f80*/  MOV R151, R109 ;  /* 0x0000006d00977202 */ /* 0x000fce0000000f00 */
[----:B------:R-:W-:Y:S05]  /*3f90*/  WARPSYNC.COLLECTIVE R148, `(.L_x_7685) ;  /* 0x0000000094087348 */ /* 0x000fea0003c00000 */
[----:B------:R0:W1:Y:S02]  /*3fa0*/  SHFL.BFLY P2, R111, R151, R150, R153 ;  /* 0x0c000096976f7389 */ /* 0x0000640000040099 */
[----:B01----:R-:W-:Y:S05]  /*3fb0*/  ENDCOLLECTIVE ;  /* 0x000000000000791b */ /* 0x003fea0003800000 */
.L_x_7685:
[----:B------:R-:W-:Y:S01]  /*3fc0*/  HFMA2 R150, -RZ, RZ, 0, 9.5367431640625e-07 ;  /* 0x00000010ff967431 */ /* 0x000fe200000001ff */
[----:B------:R-:W-:-:S05]  /*3fd0*/  MOV R108, R111 ;  /* 0x0000006f006c7202 */ /* 0x000fca0000000f00 */
[----:B------:R-:W-:-:S05]  /*3fe0*/  FADD.FTZ R108, R109, R108 ;  /* 0x0000006c6d6c7221 */ /* 0x000fca0000010000 */
[----:B------:R-:W-:-:S07]  /*3ff0*/  MOV R151, R108 ;  /* 0x0000006c00977202 */ /* 0x000fce0000000f00 */
[----:B------:R-:W-:Y:S05]  /*4000*/  WARPSYNC.COLLECTIVE R148, `(.L_x_7686) ;  /* 0x0000000094087348 */ /* 0x000fea0003c00000 */
[----:B------:R0:W1:Y:S02]  /*4010*/  SHFL.BFLY P2, R111, R151, R150, R153 ;  /* 0x0c000096976f7389 */ /* 0x0000640000040099 */
[----:B01----:R-:W-:Y:S05]  /*4020*/  ENDCOLLECTIVE ;  /* 0x000000000000791b */ /* 0x003fea0003800000 */
.L_x_7686:
[----:B------:R-:W-:Y:S05]  /*4030*/  BRA `(.L_x_7687) ;  /* 0xffffffec00707947 */ /* 0x000fea000383ffff */
.L_x_7688:
        /* <DEDUP_REMOVED lines=12> */
.L_x_37267:


//--------------------- .text._ZN10layer_norm13ln_fwd_kernelINS_13Kernel_traitsIf13__nv_bfloat16S2_S2_fjLj1024ELj1ELj4ELj1ELj16ENS_18Kernel_traits_baseILj1024EfS2_S2_S2_fjLj128EEEEELb1ELb0ELb0ELb0EEEvNS_9FwdParamsE --------------------------
	.section	.text._ZN10layer_norm13ln_fwd_kernelINS_13Kernel_traitsIf13__nv_bfloat16S2_S2_fjLj1024ELj1ELj4ELj1ELj16ENS_18Kernel_traits_baseILj1024EfS2_S2_S2_fjLj128EEEEELb1ELb0ELb0ELb0EEEvNS_9FwdParamsE,"ax",@progbits
	.align	128
        .global         _ZN10layer_norm13ln_fwd_kernelINS_13Kernel_traitsIf13__nv_bfloat16S2_S2_fjLj1024ELj1ELj4ELj1ELj16ENS_18Kernel_traits_baseILj1024EfS2_S2_S2_fjLj128EEEEELb1ELb0ELb0ELb0EEEvNS_9FwdParamsE
        .type           _ZN10layer_norm13ln_fwd_kernelINS_13Kernel_traitsIf13__nv_bfloat16S2_S2_fjLj1024ELj1ELj4ELj1ELj16ENS_18Kernel_traits_baseILj1024EfS2_S2_S2_fjLj128EEEEELb1ELb0ELb0ELb0EEEvNS_9FwdParamsE,@function
        .size           _ZN10layer_norm13ln_fwd_kernelINS_13Kernel_traitsIf13__nv_bfloat16S2_S2_fjLj1024ELj1ELj4ELj1ELj16ENS_18Kernel_traits_baseILj1024EfS2_S2_S2_fjLj128EEEEELb1ELb0ELb0ELb0EEEvNS_9FwdParamsE,(.L_x_37268 - _ZN10layer_norm13ln_fwd_kernelINS_13Kernel_traitsIf13__nv_bfloat16S2_S2_fjLj1024ELj1ELj4ELj1ELj16ENS_18Kernel_traits_baseILj1024EfS2_S2_S2_fjLj128EEEEELb1ELb0ELb0ELb0EEEvNS_9FwdParamsE)
        .other          _ZN10layer_norm13ln_fwd_kernelINS_13Kernel_traitsIf13__nv_bfloat16S2_S2_fjLj1024ELj1ELj4ELj1ELj16ENS_18Kernel_traits_baseILj1024EfS2_S2_S2_fjLj128EEEEELb1ELb0ELb0ELb0EEEvNS_9FwdParamsE,@"STO_CUDA_ENTRY STV_DEFAULT"
_ZN10layer_norm13ln_fwd_kernelINS_13Kernel_traitsIf13__nv_bfloat16S2_S2_fjLj1024ELj1ELj4ELj1ELj16ENS_18Kernel_traits_baseILj1024EfS2_S2_S2_fjLj128EEEEELb1ELb0ELb0ELb0EEEvNS_9FwdParamsE:
.text._ZN10layer_norm13ln_fwd_kernelINS_13Kernel_traitsIf13__nv_bfloat16S2_S2_fjLj1024ELj1ELj4ELj1ELj16ENS_18Kernel_traits_baseILj1024EfS2_S2_S2_fjLj128EEEEELb1ELb0ELb0ELb0EEEvNS_9FwdParamsE:
        /* <DEDUP_REMOVED lines=66> */
[----:B------:R-:W1:Y:S02]  /*0420*/  @P0 LDC.64 R2, c[0x0][0x3d0] ;  /* 0x0000f400ff020b82 */ /* 0x000e640000000a00 */
[----:B------:R0:W5:Y:S01]  /*0430*/  @P1 LDG.E.128 R108, desc[UR8][R14.64+0x10] ;  /* 0x000010080e6c1981 */ /* 0x000162000c1e1d00 */
[----:B------:R-:W-:-:S03]  /*0440*/  @P1 VIADD R5, R5, 0x20 ;  /* 0x0000002005051836 */ /* 0x000fc60000000000 */
[----:B------:R0:W5:Y:S01]  /*0450*/  @P1 LD.E.128 R84, desc[UR8][R16.64] ;  /* 0x0000000810541980 */ /* 0x000162000c101d00 */
[C---:B--2---:R-:W-:Y:S01]  /*0460*/  @P2 IMAD.WIDE.U32 R18, R5.reuse, 0x20, R18 ;  /* 0x0000002005122825 */ /* 0x044fe200078e0012 */
[----:B------:R-:W2:Y:S02]  /*0470*/  @P0 LDC.64 R12, c[0x0][0x438] ;  /* 0x00010e00ff0c0b82 */ /* 0x000ea40000000a00 */
[----:B------:R0:W5:Y:S04]  /*0480*/  @P1 LD.E.128 R88, desc[UR8][R16.64+0x10] ;  /* 0x0000100810581980 */ /* 0x000168000c101d00 */
[----:B------:R0:W5:Y:S01]  /*0490*/  @P2 LDG.E.128 R104, desc[UR8][R18.64] ;  /* 0x0000000812682981 */ /* 0x000162000c1e1d00 */
[----:B---3--:R-:W-:-:S03]  /*04a0*/  @P2 IMAD.WIDE.U32 R20, R5, 0x20, R20 ;  /* 0x0000002005142825 */ /* 0x008fc600078e0014 */
[----:B------:R0:W5:Y:S04]  /*04b0*/  @P2 LDG.E.128 R100, desc[UR8][R18.64+0x10] ;  /* 0x0000100812642981 */ /* 0x000168000c1e1d00 */
[----:B------:R0:W5:Y:S01]  /*04c0*/  @P2 LD.E.128 R92, desc[UR8][R20.64] ;  /* 0x00000008145c2980 */ /* 0x000162000c101d00 */
[----:B-1----:R-:W-:-:S03]  /*04d0*/  @P0 IMAD.WIDE.U32 R2, R125, 0x20, R2 ;  /* 0x000000207d020825 */ /* 0x002fc600078e0002 */
[----:B------:R0:W5:Y:S04]  /*04e0*/  @P2 LD.E.128 R96, desc[UR8][R20.64+0x10] ;  /* 0x0000100814602980 */ /* 0x000168000c101d00 */
        /* <DEDUP_REMOVED lines=17> */
.L_x_7690:
        /* <DEDUP_REMOVED lines=14> */
[----:B------:R-:W-:Y:S01]  /*06e0*/  @P2 IADD3 R5, PT, PT, R5, 0x20, RZ ;  /* 0x0000002005052810 */ /* 0x000fe20007ffe0ff */
        /* <DEDUP_REMOVED lines=25> */
.L_x_7691:
[----:B------:R-:W-:Y:S05]  /*0880*/  BSYNC.RECONVERGENT B0 ;  /* 0x0000000000007941 */ /* 0x000fea0003800200 */
.L_x_7689:
[----:B------:R-:W1:Y:S02]  /*0890*/  LDCU UR4, c[0x0][0x384] ;  /* 0x00007080ff0477ac */ /* 0x000e640008000800 */
[----:B-1----:R-:W-:-:S13]  /*08a0*/  ISETP.GE.AND P0, PT, R9, UR4, PT ;  /* 0x0000000409007c0c */ /* 0x002fda000bf06270 */
[----:B------:R-:W-:Y:S05]  /*08b0*/  @P0 EXIT ;  /* 0x000000000000094d */ /* 0x000fea0003800000 */
[----:B------:R-:W-:Y:S01]  /*08c0*/  IMAD.HI.U32 R0, R10, -0x326172a9, RZ ;  /* 0xcd9e8d570a007827 */ /* 0x000fe200078e00ff */
[----:B------:R-:W1:Y:S01]  /*08d0*/  LDCU.64 UR10, c[0x0][0x3e0] ;  /* 0x00007c00ff0a77ac */ /* 0x000e620008000a00 */
[----:B------:R-:W-:Y:S01]  /*08e0*/  BSSY B0, `(.L_x_7692) ;  /* 0x00016bc000007945 */ /* 0x000fe20003800000 */
[----:B------:R-:W-:Y:S01]  /*08f0*/  LOP3.LUT R4, R4, 0x3, RZ, 0xc0, !PT ;  /* 0x0000000304047812 */ /* 0x000fe200078ec0ff */
[C---:B0-----:R-:W-:Y:S01]  /*0900*/  IMAD.HI.U32 R2, R8.reuse, -0x2daee0ad, RZ ;  /* 0xd2511f5308027827 */ /* 0x041fe200078e00ff */
[----:B------:R-:W-:Y:S01]  /*0910*/  LOP3.LUT R0, R7, UR6, R0, 0x96, !PT ;  /* 0x0000000607007c12 */ /* 0x000fe2000f8e9600 */
[----:B------:R-:W0:Y:S02]  /*0920*/  LDCU.U8 UR4, c[0x0][0x410] ;  /* 0x00008200ff0477ac */ /* 0x000e240008000000 */
        /* <DEDUP_REMOVED lines=11> */
[----:B-1----:R-:W-:Y:S01]  /*09e0*/  UISETP.NE.U32.AND UP0, UPT, UR10, URZ, UPT ;  /* 0x000000ff0a00728c */ /* 0x002fe2000bf05070 */
[----:B------:R-:W1:Y:S02]  /*09f0*/  LDCU.64 UR12, c[0x0][0x3a0] ;  /* 0x00007400ff0c77ac */ /* 0x000e640008000a00 */
[----:B------:R-:W-:Y:S01]  /*0a00*/  IMAD R15, R0, -0x2daee0ad, RZ ;  /* 0xd2511f53000f7824 */ /* 0x000fe200078e02ff */
[----:B------:R-:W-:Y:S01]  /*0a10*/  LOP3.LUT R2, R13, UR17, R2, 0x96, !PT ;  /* 0x000000110d027c12 */ /* 0x000fe2000f8e9602 */
[----:B------:R-:W-:Y:S01]  /*0a20*/  IMAD.HI.U32 R0, R3, -0x2daee0ad, RZ ;  /* 0xd2511f5303007827 */ /* 0x000fe200078e00ff */
[----:B------:R-:W-:-:S02]  /*0a30*/  UISETP.NE.AND.EX UP0, UPT, UR11, URZ, UPT, UP0 ;  /* 0x000000ff0b00728c */ /* 0x000fc4000bf05300 */
[----:B0-----:R-:W-:Y:S01]  /*0a40*/  UISETP.NE.AND UP2, UPT, UR4, URZ, UPT ;  /* 0x000000ff0400728c */ /* 0x001fe2000bf45270 */
        /* <DEDUP_REMOVED lines=42> */
[----:B------:R-:W-:Y:S01]  /*0cf0*/  IMAD.MOV.U32 R3, RZ, RZ, RZ ;  /* 0x000000ffff037224 */ /* 0x000fe200078e00ff */
[----:B------:R-:W-:Y:S01]  /*0d00*/  LOP3.LUT R5, R12, UR31, R5, 0x96, !PT ;  /* 0x0000001f0c057c12 */ /* 0x000fe2000f8e9605 */
[----:B------:R-:W-:Y:S02]  /*0d10*/  IMAD R75, R0, -0x2daee0ad, RZ ;  /* 0xd2511f53004b7824 */ /* 0x000fe400078e02ff */
[----:B-123--:R-:W-:-:S07]  /*0d20*/  IMAD R2, R2, -0x326172a9, RZ ;  /* 0xcd9e8d5702027824 */ /* 0x00efce00078e02ff */
.L_x_8037:
        /* <DEDUP_REMOVED lines=38> */
.L_x_37100:
[----:B------:R-:W-:Y:S05]  /*0f90*/  BRX R12 -0xfa0                                         (*"BRANCH_TARGETS .L_x_37101,.L_x_37102,.L_x_37103"*) ;  /* 0xfffffff00c187949 */ /* 0x000fea000383ffff */
.L_x_37103:
[----:B------:R-:W-:Y:S01]  /*0fa0*/  VIADD R52, R4, 0x1 ;  /* 0x0000000104347836 */ /* 0x000fe20000000000 */
[----:B------:R-:W-:Y:S01]  /*0fb0*/  MOV R73, R75 ;  /* 0x0000004b00497202 */ /* 0x000fe20000000f00 */
[----:B------:R-:W-:Y:S01]  /*0fc0*/  IMAD.MOV.U32 R53, RZ, RZ, R5 ;  /* 0x000000ffff357224 */ /* 0x000fe200078e0005 */
[----:B------:R-:W-:Y:S06]  /*0fd0*/  BRA `(.L_x_7697) ;  /* 0x0000000000f47947 */ /* 0x000fec0003800000 */
.L_x_37101:
[----:B------:R-:W-:Y:S01]  /*0fe0*/  IMAD.MOV.U32 R73, RZ, RZ, R75 ;  /* 0x000000ffff497224 */ /* 0x000fe200078e004b */
[----:B------:R-:W-:Y:S01]  /*0ff0*/  MOV R52, 0x3 ;  /* 0x0000000300347802 */ /* 0x000fe20000000f00 */
[----:B------:R-:W-:Y:S01]  /*1000*/  IMAD.MOV.U32 R53, RZ, RZ, R6 ;  /* 0x000000ffff357224 */ /* 0x000fe200078e0006 */
[----:B------:R-:W-:Y:S06]  /*1010*/  BRA `(.L_x_7697) ;  /* 0x0000000000e47947 */ /* 0x000fec0003800000 */
.L_x_37102:
        /* <DEDUP_REMOVED lines=13> */
.L_x_7699:
[----:B------:R-:W-:Y:S05]  /*10f0*/  BSYNC.RECONVERGENT B3 ;  /* 0x0000000000037941 */ /* 0x000fea0003800200 */
.L_x_7698:
        /* <DEDUP_REMOVED lines=43> */
.L_x_7697:
[----:B------:R-:W-:Y:S05]  /*13b0*/  BSYNC.RECONVERGENT B2 ;  /* 0x0000000000027941 */ /* 0x000fea0003800200 */
.L_x_7696:
        /* <DEDUP_REMOVED lines=29> */
.L_x_7702:
        /* <DEDUP_REMOVED lines=13> */
.L_x_7704:
[----:B------:R-:W-:Y:S05]  /*1660*/  BSYNC.RECONVERGENT B3 ;  /* 0x0000000000037941 */ /* 0x000fea0003800200 */
.L_x_7703:
        /* <DEDUP_REMOVED lines=43> */
.L_x_7701:
[----:B------:R-:W-:Y:S05]  /*1920*/  BSYNC.RECONVERGENT B2 ;  /* 0x0000000000027941 */ /* 0x000fea0003800200 */
.L_x_7700:
        /* <DEDUP_REMOVED lines=23> */
.L_x_7707:
        /* <DEDUP_REMOVED lines=13> */
.L_x_7709:
[----:B------:R-:W-:Y:S05]  /*1b70*/  BSYNC.RECONVERGENT B3 ;  /* 0x0000000000037941 */ /* 0x000fea0003800200 */
.L_x_7708:
        /* <DEDUP_REMOVED lines=43> */
.L_x_7706:
[----:B------:R-:W-:Y:S05]  /*1e30*/  BSYNC.RECONVERGENT B2 ;  /* 0x0000000000027941 */ /* 0x000fea0003800200 */
.L_x_7705:
        /* <DEDUP_REMOVED lines=26> */
.L_x_7712:
        /* <DEDUP_REMOVED lines=13> */
.L_x_7714:
[----:B------:R-:W-:Y:S05]  /*20b0*/  BSYNC.RECONVERGENT B3 ;  /* 0x0000000000037941 */ /* 0x000fea0003800200 */
.L_x_7713:
        /* <DEDUP_REMOVED lines=43> */
.L_x_7711:
[----:B------:R-:W-:Y:S05]  /*2370*/  BSYNC.RECONVERGENT B2 ;  /* 0x0000000000027941 */ /* 0x000fea0003800200 */
.L_x_7710:
        /* <DEDUP_REMOVED lines=24> */
.L_x_7717:
        /* <DEDUP_REMOVED lines=13> */
.L_x_7719:
[----:B------:R-:W-:Y:S05]  /*25d0*/  BSYNC.RECONVERGENT B3 ;  /* 0x0000000000037941 */ /* 0x000fea0003800200 */
.L_x_7718:
        /* <DEDUP_REMOVED lines=43> */
.L_x_7716:
[----:B------:R-:W-:Y:S05]  /*2890*/  BSYNC.RECONVERGENT B2 ;  /* 0x0000000000027941 */ /* 0x000fea0003800200 */
.L_x_7715:
[----:B------:R-:W-:Y:S01]  /*28a0*/  I2FP.F32.U32 R49, R4 ;  /* 0x0000000400317245 */ /* 0x000fe20000201000 */
[----:B------:R-:W-:Y:S01]  /*28b0*/  IMAD.U32 R63, R50, 0x10000, RZ ;  /* 0x00010000323f7824 */ /* 0x000fe200078e00ff */
[----:B------:R-:W-:Y:S01]  /*28c0*/  ISETP.NE.AND P4, PT, R68, 0x1, PT ;  /* 0x000000014400780c */ /* 0x000fe20003f85270 */
[----:B------:R-:W-:Y:S01]  /*28d0*/  BSSY.RECONVERGENT B2, `(.L_x_7720) ;  /* 0x0000050000027945 */ /* 0x000fe20003800200 */
[----:B------:R-:W-:Y:S02]  /*28e0*/  IMAD.MOV.U32 R62, RZ, RZ, R2 ;  /* 0x000000ffff3e7224 */ /* 0x000fe400078e0002 */
[----:B------:R-:W-:Y:S01]  /*28f0*/  FFMA.FTZ R4, R49, R78, 1.1641532182693481445e-10 ;  /* 0x2f00000031047423 */ /* 0x000fe2000001004e */
[----:B------:R-:W-:-:S04]  /*2900*/  FMUL.FTZ R63, R63, R72 ;  /* 0x000000483f3f7220 */ /* 0x000fc80000410000 */
[----:B------:R-:W-:Y:S01]  /*2910*/  FMUL.FTZ R63, R63, R76 ;  /* 0x0000004c3f3f7220 */ /* 0x000fe20000410000 */
[----:B------:R-:W-:Y:S02]  /*2920*/  FSETP.GTU.FTZ.AND P3, PT, R4, R77, PT ;  /* 0x0000004d0400720b */ /* 0x000fe40003f7c000 */
[----:B------:R-:W-:Y:S02]  /*2930*/  SHF.L.U32 R4, R46, 0x10, RZ ;  /* 0x000000102e047819 */ /* 0x000fe400000006ff */
[----:B------:R-:W-:Y:S02]  /*2940*/  FSEL R49, R63, RZ, !P3 ;  /* 0x000000ff3f317208 */ /* 0x000fe40005800000 */
[----:B------:R-:W-:Y:S02]  /*2950*/  PRMT R46, R50, 0x7632, R46 ;  /* 0x00007632322e7816 */ /* 0x000fe4000000002e */
[----:B------:R-:W-:Y:S01]  /*2960*/  PLOP3.LUT P3, PT, P3, PT, PT, 0x8, 0x80 ;  /* 0x000000000080781c */ /* 0x000fe20001f6e170 */
[----:B------:R-:W-:Y:S01]  /*2970*/  FADD.FTZ R49, R49, R4 ;  /* 0x0000000431317221 */ /* 0x000fe20000010000 */
[----:B------:R-:W-:Y:S01]  /*2980*/  PRMT R50, R46, 0x7632, R50 ;  /* 0x000076322e327816 */ /* 0x000fe20000000032 */
[----:B------:R-:W-:-:S03]  /*2990*/  IMAD.MOV.U32 R4, RZ, RZ, 0x2 ;  /* 0x00000002ff047424 */ /* 0x000fc600078e00ff */
        /* <DEDUP_REMOVED lines=10> */
.L_x_7722:
        /* <DEDUP_REMOVED lines=13> */
.L_x_7724:
[----:B------:R-:W-:Y:S05]  /*2b10*/  BSYNC.RECONVERGENT B3 ;  /* 0x0000000000037941 */ /* 0x000fea0003800200 */
.L_x_7723:
        /* <DEDUP_REMOVED lines=43> */
.L_x_7721:
[----:B------:R-:W-:Y:S05]  /*2dd0*/  BSYNC.RECONVERGENT B2 ;  /* 0x0000000000027941 */ /* 0x000fea0003800200 */
.L_x_7720:
[----:B------:R-:W-:Y:S01]  /*2de0*/  I2FP.F32.U32 R69, R62 ;  /* 0x0000003e00457245 */ /* 0x000fe20000201000 */
[----:B------:R-:W-:Y:S01]  /*2df0*/  IMAD.U32 R75, R46, 0x10000, RZ ;  /* 0x000100002e4b7824 */ /* 0x000fe200078e00ff */
[----:B------:R-:W-:Y:S01]  /*2e00*/  ISETP.NE.AND P5, PT, R4, 0x1, PT ;  /* 0x000000010400780c */ /* 0x000fe20003fa5270 */
[----:B------:R-:W-:Y:S01]  /*2e10*/  BSSY.RECONVERGENT B2, `(.L_x_7725) ;  /* 0x000004e000027945 */ /* 0x000fe20003800200 */
[----:B------:R-:W-:Y:S02]  /*2e20*/  HFMA2 R74, -RZ, RZ, 0, 1.1920928955078125e-07 ;  /* 0x00000002ff4a7431 */ /* 0x000fe400000001ff */
[----:B------:R-:W-:Y:S01]  /*2e30*/  FFMA.FTZ R46, R69, R78, 1.1641532182693481445e-10 ;  /* 0x2f000000452e7423 */ /* 0x000fe2000001004e */
[----:B------:R-:W-:Y:S01]  /*2e40*/  FMUL.FTZ R75, R75, R72 ;  /* 0x000000484b4b7220 */ /* 0x000fe20000410000 */
[----:B------:R-:W-:Y:S02]  /*2e50*/  IMAD.U32 R69, R50, 0x10000, RZ ;  /* 0x0001000032457824 */ /* 0x000fe400078e00ff */
[----:B------:R-:W-:-:S02]  /*2e60*/  IMAD.MOV.U32 R50, RZ, RZ, R2 ;  /* 0x000000ffff327224 */ /* 0x000fc400078e0002 */
[----:B------:R-:W-:Y:S01]  /*2e70*/  FMUL.FTZ R75, R75, R76 ;  /* 0x0000004c4b4b7220 */ /* 0x000fe20000410000 */
[----:B------:R-:W-:-:S04]  /*2e80*/  FSETP.GTU.FTZ.AND P4, PT, R46, R77, PT ;  /* 0x0000004d2e00720b */ /* 0x000fc80003f9c000 */
        /* <DEDUP_REMOVED lines=13> */
.L_x_7727:
        /* <DEDUP_REMOVED lines=13> */
.L_x_7729:
[----:B------:R-:W-:Y:S05]  /*3030*/  BSYNC.RECONVERGENT B3 ;  /* 0x0000000000037941 */ /* 0x000fea0003800200 */
.L_x_7728:
        /* <DEDUP_REMOVED lines=43> */
.L_x_7726:
[----:B------:R-:W-:Y:S05]  /*32f0*/  BSYNC.RECONVERGENT B2 ;  /* 0x0000000000027941 */ /* 0x000fea0003800200 */
.L_x_7725:
        /* <DEDUP_REMOVED lines=25> */
.L_x_7732:
        /* <DEDUP_REMOVED lines=15> */
.L_x_7734:
[----:B------:R-:W-:Y:S05]  /*3580*/  BSYNC.RECONVERGENT B3 ;  /* 0x0000000000037941 */ /* 0x000fea0003800200 */
.L_x_7733:
        /* <DEDUP_REMOVED lines=43> */
.L_x_7731:
[----:B------:R-:W-:Y:S05]  /*3840*/  BSYNC.RECONVERGENT B2 ;  /* 0x0000000000027941 */ /* 0x000fea0003800200 */
.L_x_7730:
        /* <DEDUP_REMOVED lines=15> */
.L_x_7695:
        /* <DEDUP_REMOVED lines=16> */
.L_x_7738:
        /* <DEDUP_REMOVED lines=13> */
.L_x_7740:
[----:B------:R-:W-:Y:S05]  /*3b10*/  BSYNC.RECONVERGENT B3 ;  /* 0x0000000000037941 */ /* 0x000fea0003800200 */
.L_x_7739:
        /* <DEDUP_REMOVED lines=43> */
.L_x_7737:
[----:B------:R-:W-:Y:S05]  /*3dd0*/  BSYNC.RECONVERGENT B2 ;  /* 0x0000000000027941 */ /* 0x000fea0003800200 */
.L_x_7736:
        /* <DEDUP_REMOVED lines=26> */
.L_x_7743:
        /* <DEDUP_REMOVED lines=13> */
.L_x_7745:
[----:B------:R-:W-:Y:S05]  /*4050*/  BSYNC.RECONVERGENT B3 ;  /* 0x0000000000037941 */ /* 0x000fea0003800200 */
.L_x_7744:
        /* <DEDUP_REMOVED lines=43> */
.L_x_7742:
[----:B------:R-:W-:Y:S05]  /*4310*/  BSYNC.RECONVERGENT B2 ;  /* 0x0000000000027941 */ /* 0x000fea0003800200 */
.L_x_7741:
        /* <DEDUP_REMOVED lines=21> */
.L_x_7748:
        /* <DEDUP_REMOVED lines=13> */
.L_x_7750:
[----:B------:R-:W-:Y:S05]  /*4540*/  BSYNC.RECONVERGENT B3 ;  /* 0x0000000000037941 */ /* 0x000fea0003800200 */
.L_x_7749:
        /* <DEDUP_REMOVED lines=43> */
.L_x_7747:
[----:B------:R-:W-:Y:S05]  /*4800*/  BSYNC.RECONVERGENT B2 ;  /* 0x0000000000027941 */ /* 0x000fea0003800200 */
.L_x_7746:
        /* <DEDUP_REMOVED lines=23> */
.L_x_7753:
        /* <DEDUP_REMOVED lines=13> */
.L_x_7755:
[----:B------:R-:W-:Y:S05]  /*4a50*/  BSYNC.RECONVERGENT B3 ;  /* 0x0000000000037941 */ /* 0x000fea0003800200 */
.L_x_7754:
        /* <DEDUP_REMOVED lines=43> */
.L_x_7752:
[----:B------:R-:W-:Y:S05]  /*4d10*/  BSYNC.RECONVERGENT B2 ;  /* 0x0000000000027941 */ /* 0x000fea0003800200 */
.L_x_7751:
        /* <DEDUP_REMOVED lines=22> */
.L_x_7758:
        /* <DEDUP_REMOVED lines=13> */
.L_x_7760:
[----:B------:R-:W-:Y:S05]  /*4f50*/  BSYNC.RECONVERGENT B3 ;  /* 0x0000000000037941 */ /* 0x000fea0003800200 */
.L_x_7759:
        /* <DEDUP_REMOVED lines=43> */
.L_x_7757:
[----:B------:R-:W-:Y:S05]  /*5210*/  BSYNC.RECONVERGENT B2 ;  /* 0x0000000000027941 */ /* 0x000fea0003800200 */
.L_x_7756:
[----:B------:R-:W-:Y:S01]  /*5220*/  I2FP.F32.U32 R47, R4 ;  /* 0x00000004002f7245 */ /* 0x000fe20000201000 */
[----:B------:R-:W-:Y:S01]  /*5230*/  IMAD.U32 R49, R50, 0x10000, RZ ;  /* 0x0001000032317824 */ /* 0x000fe200078e00ff */
[----:B------:R-:W-:Y:S01]  /*5240*/  ISETP.NE.AND P4, PT, R62, 0x1, PT ;  /* 0x000000013e00780c */ /* 0x000fe20003f85270 */
[----:B------:R-:W-:Y:S02]  /*5250*/  BSSY.RECONVERGENT B2, `(.L_x_7761) ;  /* 0x000004d000027945 */ /* 0x000fe40003800200 */
[----:B------:R-:W-:Y:S01]  /*5260*/  FFMA.FTZ R4, R47, R78, 1.1641532182693481445e-10 ;  /* 0x2f0000002f047423 */ /* 0x000fe2000001004e */
[----:B------:R-:W-:Y:S01]  /*5270*/  FMUL.FTZ R49, R49, R72 ;  /* 0x0000004831317220 */ /* 0x000fe20000410000 */
[----:B------:R-:W-:Y:S01]  /*5280*/  PRMT R47, R50, 0x7632, R47 ;  /* 0x00007632322f7816 */ /* 0x000fe2000000002f */
[----:B------:R-:W-:Y:S02]  /*5290*/  HFMA2 R50, -RZ, RZ, 0, 1.1920928955078125e-07 ;  /* 0x00000002ff327431 */ /* 0x000fe400000001ff */
        /* <DEDUP_REMOVED lines=15> */
.L_x_7763:
        /* <DEDUP_REMOVED lines=13> */
.L_x_7765:
[----:B------:R-:W-:Y:S05]  /*5460*/  BSYNC.RECONVERGENT B3 ;  /* 0x0000000000037941 */ /* 0x000fea0003800200 */
.L_x_7764:
        /* <DEDUP_REMOVED lines=43> */
.L_x_7762:
[----:B------:R-:W-:Y:S05]  /*5720*/  BSYNC.RECONVERGENT B2 ;  /* 0x0000000000027941 */ /* 0x000fea0003800200 */
.L_x_7761:
[----:B------:R-:W-:Y:S01]  /*5730*/  I2FP.F32.U32 R49, R4 ;  /* 0x0000000400317245 */ /* 0x000fe20000201000 */
[----:B------:R-:W-:Y:S01]  /*5740*/  BSSY.RECONVERGENT B2, `(.L_x_7766) ;  /* 0x000004e000027945 */ /* 0x000fe20003800200 */
[----:B------:R-:W-:Y:S01]  /*5750*/  SHF.L.U32 R47, R47, 0x10, RZ ;  /* 0x000000102f2f7819 */ /* 0x000fe200000006ff */
[----:B------:R-:W-:Y:S01]  /*5760*/  IMAD.MOV.U32 R74, RZ, RZ, 0x2 ;  /* 0x00000002ff4a7424 */ /* 0x000fe200078e00ff */
[----:B------:R-:W-:Y:S01]  /*5770*/  ISETP.NE.AND P5, PT, R50, 0x1, PT ;  /* 0x000000013200780c */ /* 0x000fe20003fa5270 */
[----:B------:R-:W-:Y:S01]  /*5780*/  FFMA.FTZ R4, R49, R78, 1.1641532182693481445e-10 ;  /* 0x2f00000031047423 */ /* 0x000fe2000001004e */
[----:B------:R-:W-:Y:S02]  /*5790*/  IMAD.MOV.U32 R49, RZ, RZ, R2 ;  /* 0x000000ffff317224 */ /* 0x000fe400078e0002 */
[----:B------:R-:W-:Y:S02]  /*57a0*/  FMUL.FTZ R47, R47, R72 ;  /* 0x000000482f2f7220 */ /* 0x000fe40000410000 */
[----:B------:R-:W-:-:S02]  /*57b0*/  FSETP.GTU.FTZ.AND P4, PT, R4, R77, PT ;  /* 0x0000004d0400720b */ /* 0x000fc40003f9c000 */
[----:B------:R-:W-:-:S05]  /*57c0*/  FMUL.FTZ R47, R47, R76 ;  /* 0x0000004c2f2f7220 */ /* 0x000fca0000410000 */
        /* <DEDUP_REMOVED lines=12> */
.L_x_7768:
        /* <DEDUP_REMOVED lines=13> */
.L_x_7770:
[----:B------:R-:W-:Y:S05]  /*5960*/  BSYNC.RECONVERGENT B3 ;  /* 0x0000000000037941 */ /* 0x000fea0003800200 */
.L_x_7769:
        /* <DEDUP_REMOVED lines=40> */
[----:B------:R-:W-:Y:S01]  /*5bf0*/  LOP3.LUT R5, R74, UR31, R69, 0x96, !PT ;  /* 0x0000001f4a057c12 */ /* 0x000fe2000f8e9645 */
[----:B------:R-:W-:Y:S01]  /*5c00*/  HFMA2 R74, -RZ, RZ, 0, 0 ;  /* 0x00000000ff4a7431 */ /* 0x000fe200000001ff */
[----:B------:R-:W-:-:S07]  /*5c10*/  MOV R2, R68 ;  /* 0x0000004400027202 */ /* 0x000fce0000000f00 */
.L_x_7767:
[----:B------:R-:W-:Y:S05]  /*5c20*/  BSYNC.RECONVERGENT B2 ;  /* 0x0000000000027941 */ /* 0x000fea0003800200 */
.L_x_7766:
        /* <DEDUP_REMOVED lines=23> */
.L_x_7773:
        /* <DEDUP_REMOVED lines=15> */
.L_x_7775:
[----:B------:R-:W-:Y:S05]  /*5e90*/  BSYNC.RECONVERGENT B3 ;  /* 0x0000000000037941 */ /* 0x000fea0003800200 */
.L_x_7774:
        /* <DEDUP_REMOVED lines=43> */
.L_x_7772:
[----:B------:R-:W-:Y:S05]  /*6150*/  BSYNC.RECONVERGENT B2 ;  /* 0x0000000000027941 */ /* 0x000fea0003800200 */
.L_x_7771:
        /* <DEDUP_REMOVED lines=12> */
.L_x_7735:
        /* <DEDUP_REMOVED lines=21> */
.L_x_7694:
[----:B------:R-:W-:Y:S05]  /*6370*/  BSYNC.RECONVERGENT B1 ;  /* 0x0000000000017941 */ /* 0x000fea0003800200 */
.L_x_7693:
        /* <DEDUP_REMOVED lines=29> */
.L_x_7781:
        /* <DEDUP_REMOVED lines=13> */
.L_x_7783:
[----:B------:R-:W-:Y:S05]  /*6620*/  BSYNC.RECONVERGENT B3 ;  /* 0x0000000000037941 */ /* 0x000fea0003800200 */
.L_x_7782:
        /* <DEDUP_REMOVED lines=43> */
.L_x_7780:
[----:B------:R-:W-:Y:S05]  /*68e0*/  BSYNC.RECONVERGENT B2 ;  /* 0x0000000000027941 */ /* 0x000fea0003800200 */
.L_x_7779:
        /* <DEDUP_REMOVED lines=10> */
[----:B------:R-:W-:-:S03]  /*6990*/  IMAD.MOV.U32 R60, RZ, RZ, 0x2 ;  /* 0x00000002ff3c7424 */ /* 0x000fc600078e00ff */
[----:B0-----:R-:W-:Y:S01]  /*69a0*/  FMUL.FTZ R23, R23, R78 ;  /* 0x0000004e17177220 */ /* 0x001fe20000410000 */
[----:B-1----:R-:W-:Y:S01]  /*69b0*/  FSETP.GTU.FTZ.AND P0, PT, R4, R79, PT ;  /* 0x0000004f0400720b */ /* 0x002fe20003f1c000 */
[----:B------:R-:W-:-:S03]  /*69c0*/  IMAD.MOV.U32 R4, RZ, RZ, R2 ;  /* 0x000000ffff047224 */ /* 0x000fc600078e0002 */
[----:B------:R-:W-:Y:S02]  /*69d0*/  FSEL R14, R23, RZ, !P0 ;  /* 0x000000ff170e7208 */ /* 0x000fe40004000000 */
[----:B------:R-:W-:-:S03]  /*69e0*/  PLOP3.LUT P0, PT, P0, PT, PT, 0x8, 0x80 ;  /* 0x000000000080781c */ /* 0x000fc6000070e170 */
[--C-:B------:R-:W-:Y:S01]  /*69f0*/  FADD.FTZ R14, R14, R15.reuse ;  /* 0x0000000f0e0e7221 */ /* 0x100fe20000010000 */
[----:B------:R-:W-:Y:S02]  /*6a00*/  PRMT R15, R44, 0x7632, R15 ;  /* 0x000076322c0f7816 */ /* 0x000fe4000000000f */
        /* <DEDUP_REMOVED lines=11> */
.L_x_7786:
        /* <DEDUP_REMOVED lines=13> */
.L_x_7788:
[----:B------:R-:W-:Y:S05]  /*6b90*/  BSYNC.RECONVERGENT B3 ;  /* 0x0000000000037941 */ /* 0x000fea0003800200 */
.L_x_7787:
        /* <DEDUP_REMOVED lines=43> */
.L_x_7785:
[----:B------:R-:W-:Y:S05]  /*6e50*/  BSYNC.RECONVERGENT B2 ;  /* 0x0000000000027941 */ /* 0x000fea0003800200 */
.L_x_7784:
[----:B------:R-:W-:Y:S01]  /*6e60*/  I2FP.F32.U32 R23, R4 ;  /* 0x0000000400177245 */ /* 0x000fe20000201000 */
[----:B------:R-:W-:Y:S01]  /*6e70*/  IMAD.U32 R44, R44, 0x10000, RZ ;  /* 0x000100002c2c7824 */ /* 0x000fe200078e00ff */
[----:B------:R-:W-:Y:S01]  /*6e80*/  SHF.L.U32 R15, R15, 0x10, RZ ;  /* 0x000000100f0f7819 */ /* 0x000fe200000006ff */
[----:B------:R-:W-:Y:S01]  /*6e90*/  BSSY.RECONVERGENT B2, `(.L_x_7789) ;  /* 0x000004d000027945 */ /* 0x000fe20003800200 */
[----:B------:R-:W-:Y:S01]  /*6ea0*/  ISETP.NE.AND P1, PT, R60, 0x1, PT ;  /* 0x000000013c00780c */ /* 0x000fe20003f25270 */
[----:B------:R-:W-:Y:S02]  /*6eb0*/  FFMA.FTZ R4, R23, R124, 1.1641532182693481445e-10 ;  /* 0x2f00000017047423 */ /* 0x000fe4000001007c */
[----:B------:R-:W-:-:S03]  /*6ec0*/  FMUL.FTZ R15, R15, R72 ;  /* 0x000000480f0f7220 */ /* 0x000fc60000410000 */
[----:B------:R-:W-:Y:S01]  /*6ed0*/  FSETP.GTU.FTZ.AND P0, PT, R4, R79, PT ;  /* 0x0000004f0400720b */ /* 0x000fe20003f1c000 */
[----:B------:R-:W-:Y:S01]  /*6ee0*/  FMUL.FTZ R15, R15, R78 ;  /* 0x0000004e0f0f7220 */ /* 0x000fe20000410000 */
[----:B------:R-:W-:-:S04]  /*6ef0*/  MOV R4, R2 ;  /* 0x0000000200047202 */ /* 0x000fc80000000f00 */
        /* <DEDUP_REMOVED lines=13> */
.L_x_7791:
        /* <DEDUP_REMOVED lines=13> */
.L_x_7793:
[----:B------:R-:W-:Y:S05]  /*70a0*/  BSYNC.RECONVERGENT B3 ;  /* 0x0000000000037941 */ /* 0x000fea0003800200 */
.L_x_7792:
        /* <DEDUP_REMOVED lines=43> */
.L_x_7790:
[----:B------:R-:W-:Y:S05]  /*7360*/  BSYNC.RECONVERGENT B2 ;  /* 0x0000000000027941 */ /* 0x000fea0003800200 */
.L_x_7789:
        /* <DEDUP_REMOVED lines=25> */
.L_x_7796:
        /* <DEDUP_REMOVED lines=13> */
.L_x_7798:
[----:B------:R-:W-:Y:S05]  /*75d0*/  BSYNC.RECONVERGENT B3 ;  /* 0x0000000000037941 */ /* 0x000fea0003800200 */
.L_x_7797:
        /* <DEDUP_REMOVED lines=43> */
.L_x_7795:
[----:B------:R-:W-:Y:S05]  /*7890*/  BSYNC.RECONVERGENT B2 ;  /* 0x0000000000027941 */ /* 0x000fea0003800200 */
.L_x_7794:
        /* <DEDUP_REMOVED lines=23> */
.L_x_7801:
        /* <DEDUP_REMOVED lines=13> */
.L_x_7803:
[----:B------:R-:W-:Y:S05]  /*7ae0*/  BSYNC.RECONVERGENT B3 ;  /* 0x0000000000037941 */ /* 0x000fea0003800200 */
.L_x_7802:
        /* <DEDUP_REMOVED lines=40> */
[----:B------:R-:W-:Y:S01]  /*7d70*/  IMAD.MOV.U32 R60, RZ, RZ, RZ ;  /* 0x000000ffff3c7224 */ /* 0x000fe200078e00ff */
[----:B------:R-:W-:Y:S01]  /*7d80*/  MOV R44, R74 ;  /* 0x0000004a002c7202 */ /* 0x000fe20000000f00 */
[----:B------:R-:W-:-:S07]  /*7d90*/  IMAD.MOV.U32 R74, RZ, RZ, R4 ;  /* 0x000000ffff4a7224 */ /* 0x000fce00078e0004 */
.L_x_7800:
[----:B------:R-:W-:Y:S05]  /*7da0*/  BSYNC.RECONVERGENT B2 ;  /* 0x0000000000027941 */ /* 0x000fea0003800200 */
.L_x_7799:
        /* <DEDUP_REMOVED lines=10> */
[----:B------:R-:W-:-:S04]  /*7e50*/  IMAD.MOV.U32 R4, RZ, RZ, 0x2 ;  /* 0x00000002ff047424 */ /* 0x000fc800078e00ff */
[----:B------:R-:W-:Y:S02]  /*7e60*/  FSEL R44, R49, RZ, !P3 ;  /* 0x000000ff312c7208 */ /* 0x000fe40005800000 */
[----:B------:R-:W-:Y:S02]  /*7e70*/  PLOP3.LUT P3, PT, P3, PT, PT, 0x8, 0x80 ;  /* 0x000000000080781c */ /* 0x000fe40001f6e170 */
[----:B------:R-:W-:Y:S01]  /*7e80*/  MOV R49, R2 ;  /* 0x0000000200317202 */ /* 0x000fe20000000f00 */
[--C-:B------:R-:W-:Y:S01]  /*7e90*/  FADD.FTZ R44, R44, R45.reuse ;  /* 0x0000002d2c2c7221 */ /* 0x100fe20000010000 */
[----:B------:R-:W-:-:S03]  /*7ea0*/  PRMT R45, R50, 0x7632, R45 ;  /* 0x00007632322d7816 */ /* 0x000fc6000000002d */
        /* <DEDUP_REMOVED lines=10> */
.L_x_7806:
        /* <DEDUP_REMOVED lines=13> */
.L_x_7808:
[----:B------:R-:W-:Y:S05]  /*8020*/  BSYNC.RECONVERGENT B3 ;  /* 0x0000000000037941 */ /* 0x000fea0003800200 */
.L_x_7807:
        /* <DEDUP_REMOVED lines=43> */
.L_x_7805:
[----:B------:R-:W-:Y:S05]  /*82e0*/  BSYNC.RECONVERGENT B2 ;  /* 0x0000000000027941 */ /* 0x000fea0003800200 */
.L_x_7804:
        /* <DEDUP_REMOVED lines=24> */
.L_x_7811:
        /* <DEDUP_REMOVED lines=13> */
.L_x_7813:
[----:B------:R-:W-:Y:S05]  /*8540*/  BSYNC.RECONVERGENT B3 ;  /* 0x0000000000037941 */ /* 0x000fea0003800200 */
.L_x_7812:
        /* <DEDUP_REMOVED lines=43> */
.L_x_7810:
[----:B------:R-:W-:Y:S05]  /*8800*/  BSYNC.RECONVERGENT B2 ;  /* 0x0000000000027941 */ /* 0x000fea0003800200 */
.L_x_7809:
        /* <DEDUP_REMOVED lines=26> */
.L_x_7816:
        /* <DEDUP_REMOVED lines=15> */
.L_x_7818:
[----:B------:R-:W-:Y:S05]  /*8aa0*/  BSYNC.RECONVERGENT B3 ;  /* 0x0000000000037941 */ /* 0x000fea0003800200 */
.L_x_7817:
        /* <DEDUP_REMOVED lines=43> */
.L_x_7815:
[----:B------:R-:W-:Y:S05]  /*8d60*/  BSYNC.RECONVERGENT B2 ;  /* 0x0000000000027941 */ /* 0x000fea0003800200 */
.L_x_7814:
        /* <DEDUP_REMOVED lines=15> */
.L_x_7778:
        /* <DEDUP_REMOVED lines=16> */
.L_x_7822:
        /* <DEDUP_REMOVED lines=13> */
.L_x_7824:
[----:B------:R-:W-:Y:S05]  /*9030*/  BSYNC.RECONVERGENT B3 ;  /* 0x0000000000037941 */ /* 0x000fea0003800200 */
.L_x_7823:
        /* <DEDUP_REMOVED lines=43> */
.L_x_7821:
[----:B------:R-:W-:Y:S05]  /*92f0*/  BSYNC.RECONVERGENT B2 ;  /* 0x0000000000027941 */ /* 0x000fea0003800200 */
.L_x_7820:
[----:B------:R-:W0:Y:S01]  /*9300*/  LDC R76, c[0x0][0x404] ;  /* 0x00010100ff4c7b82 */ /* 0x000e220000000800 */
[----:B------:R-:W-:Y:S01]  /*9310*/  I2FP.F32.U32 R4, R14 ;  /* 0x0000000e00047245 */ /* 0x000fe20000201000 */
[----:B------:R-:W-:Y:S01]  /*9320*/  IMAD.MOV.U32 R77, RZ, RZ, 0x2f800000 ;  /* 0x2f800000ff4d7424 */ /* 0x000fe200078e00ff */
[----:B------:R-:W-:Y:S01]  /*9330*/  ISETP.NE.AND P1, PT, R22, 0x1, PT ;  /* 0x000000011600780c */ /* 0x000fe20003f25270 */
[----:B-----5:R-:W-:Y:S01]  /*9340*/  IMAD.U32 R23, R44, 0x10000, RZ ;  /* 0x000100002c177824 */ /* 0x020fe200078e00ff */
[----:B------:R-:W-:Y:S01]  /*9350*/  BSSY.RECONVERGENT B2, `(.L_x_7825) ;  /* 0x000004e000027945 */ /* 0x000fe20003800200 */
[----:B------:R-:W-:Y:S02]  /*9360*/  FFMA.FTZ R15, R4, R77, 1.1641532182693481445e-10 ;  /* 0x2f000000040f7423 */ /* 0x000fe4000001004d */
[----:B------:R-:W1:Y:S01]  /*9370*/  LDC R75, c[0x0][0x408] ;  /* 0x00010200ff4b7b82 */ /* 0x000e620000000800 */
[----:B------:R-:W-:Y:S02]  /*9380*/  FMUL.FTZ R4, R23, R72 ;  /* 0x0000004817047220 */ /* 0x000fe40000410000 */
[----:B0-----:R-:W-:-:S02]  /*9390*/  FSETP.GTU.FTZ.AND P0, PT, R15, R76, PT ;  /* 0x0000004c0f00720b */ /* 0x001fc40003f1c000 */
[----:B------:R-:W-:Y:S01]  /*93a0*/  PRMT R15, R44, 0x7632, R15 ;  /* 0x000076322c0f7816 */ /* 0x000fe2000000000f */
[----:B------:R-:W-:Y:S01]  /*93b0*/  HFMA2 R44, -RZ, RZ, 0, 1.1920928955078125e-07 ;  /* 0x00000002ff2c7431 */ /* 0x000fe200000001ff */
        /* <DEDUP_REMOVED lines=14> */
.L_x_7827:
        /* <DEDUP_REMOVED lines=13> */
.L_x_7829:
[----:B------:R-:W-:Y:S05]  /*9570*/  BSYNC.RECONVERGENT B3 ;  /* 0x0000000000037941 */ /* 0x000fea0003800200 */
.L_x_7828:
        /* <DEDUP_REMOVED lines=43> */
.L_x_7826:
[----:B------:R-:W-:Y:S05]  /*9830*/  BSYNC.RECONVERGENT B2 ;  /* 0x0000000000027941 */ /* 0x000fea0003800200 */
.L_x_7825:
        /* <DEDUP_REMOVED lines=21> */
.L_x_7832:
        /* <DEDUP_REMOVED lines=13> */
.L_x_7834:
[----:B------:R-:W-:Y:S05]  /*9a60*/  BSYNC.RECONVERGENT B3 ;  /* 0x0000000000037941 */ /* 0x000fea0003800200 */
.L_x_7833:
        /* <DEDUP_REMOVED lines=43> */
.L_x_7831:
[----:B------:R-:W-:Y:S05]  /*9d20*/  BSYNC.RECONVERGENT B2 ;  /* 0x0000000000027941 */ /* 0x000fea0003800200 */
.L_x_7830:
        /* <DEDUP_REMOVED lines=22> */
.L_x_7837:
        /* <DEDUP_REMOVED lines=13> */
.L_x_7839:
[----:B------:R-:W-:Y:S05]  /*9f60*/  BSYNC.RECONVERGENT B3 ;  /* 0x0000000000037941 */ /* 0x000fea0003800200 */
.L_x_7838:
        /* <DEDUP_REMOVED lines=43> */
.L_x_7836:
[----:B------:R-:W-:Y:S05]  /*a220*/  BSYNC.RECONVERGENT B2 ;  /* 0x0000000000027941 */ /* 0x000fea0003800200 */
.L_x_7835:
        /* <DEDUP_REMOVED lines=21> */
.L_x_7842:
        /* <DEDUP_REMOVED lines=13> */
.L_x_7844:
[----:B------:R-:W-:Y:S05]  /*a450*/  BSYNC.RECONVERGENT B3 ;  /* 0x0000000000037941 */ /* 0x000fea0003800200 */
.L_x_7843:
        /* <DEDUP_REMOVED lines=43> */
.L_x_7841:
[----:B------:R-:W-:Y:S05]  /*a710*/  BSYNC.RECONVERGENT B2 ;  /* 0x0000000000027941 */ /* 0x000fea0003800200 */
.L_x_7840:
        /* <DEDUP_REMOVED lines=23> */
.L_x_7847:
        /* <DEDUP_REMOVED lines=13> */
.L_x_7849:
[----:B------:R-:W-:Y:S05]  /*a960*/  BSYNC.RECONVERGENT B3 ;  /* 0x0000000000037941 */ /* 0x000fea0003800200 */
.L_x_7848:
        /* <DEDUP_REMOVED lines=43> */
.L_x_7846:
[----:B------:R-:W-:Y:S05]  /*ac20*/  BSYNC.RECONVERGENT B2 ;  /* 0x0000000000027941 */ /* 0x000fea0003800200 */
.L_x_7845:
        /* <DEDUP_REMOVED lines=22> */
.L_x_7852:
        /* <DEDUP_REMOVED lines=13> */
.L_x_7854:
[----:B------:R-:W-:Y:S05]  /*ae60*/  BSYNC.RECONVERGENT B3 ;  /* 0x0000000000037941 */ /* 0x000fea0003800200 */
.L_x_7853:
        /* <DEDUP_REMOVED lines=43> */
.L_x_7851:
[----:B------:R-:W-:Y:S05]  /*b120*/  BSYNC.RECONVERGENT B2 ;  /* 0x0000000000027941 */ /* 0x000fea0003800200 */
.L_x_7850:
        /* <DEDUP_REMOVED lines=23> */
.L_x_7857:
        /* <DEDUP_REMOVED lines=15> */
.L_x_7859:
[----:B------:R-:W-:Y:S05]  /*b390*/  BSYNC.RECONVERGENT B3 ;  /* 0x0000000000037941 */ /* 0x000fea0003800200 */
.L_x_7858:
        /* <DEDUP_REMOVED lines=43> */
.L_x_7856:
[----:B------:R-:W-:Y:S05]  /*b650*/  BSYNC.RECONVERGENT B2 ;  /* 0x0000000000027941 */ /* 0x000fea0003800200 */
.L_x_7855:
        /* <DEDUP_REMOVED lines=12> */
.L_x_7819:
        /* <DEDUP_REMOVED lines=21> */
.L_x_7777:
[----:B------:R-:W-:Y:S05]  /*b870*/  BSYNC.RECONVERGENT B1 ;  /* 0x0000000000017941 */ /* 0x000fea0003800200 */
.L_x_7776:
        /* <DEDUP_REMOVED lines=29> */
.L_x_7865:
        /* <DEDUP_REMOVED lines=13> */
.L_x_7867:
[----:B------:R-:W-:Y:S05]  /*bb20*/  BSYNC.RECONVERGENT B3 ;  /* 0x0000000000037941 */ /* 0x000fea0003800200 */
.L_x_7866:
        /* <DEDUP_REMOVED lines=43> */
.L_x_7864:
[----:B------:R-:W-:Y:S05]  /*bde0*/  BSYNC.RECONVERGENT B2 ;  /* 0x0000000000027941 */ /* 0x000fea0003800200 */
.L_x_7863:
        /* <DEDUP_REMOVED lines=29> */
.L_x_7870:
        /* <DEDUP_REMOVED lines=13> */
.L_x_7872:
[----:B------:R-:W-:Y:S05]  /*c090*/  BSYNC.RECONVERGENT B3 ;  /* 0x0000000000037941 */ /* 0x000fea0003800200 */
.L_x_7871:
        /* <DEDUP_REMOVED lines=43> */
.L_x_7869:
[----:B------:R-:W-:Y:S05]  /*c350*/  BSYNC.RECONVERGENT B2 ;  /* 0x0000000000027941 */ /* 0x000fea0003800200 */
.L_x_7868:
        /* <DEDUP_REMOVED lines=23> */
.L_x_7875:
        /* <DEDUP_REMOVED lines=13> */
.L_x_7877:
[----:B------:R-:W-:Y:S05]  /*c5a0*/  BSYNC.RECONVERGENT B3 ;  /* 0x0000000000037941 */ /* 0x000fea0003800200 */
.L_x_7876:
        /* <DEDUP_REMOVED lines=43> */
.L_x_7874:
[----:B------:R-:W-:Y:S05]  /*c860*/  BSYNC.RECONVERGENT B2 ;  /* 0x0000000000027941 */ /* 0x000fea0003800200 */
.L_x_7873:
        /* <DEDUP_REMOVED lines=25> */
.L_x_7880:
        /* <DEDUP_REMOVED lines=13> */
.L_x_7882:
[----:B------:R-:W-:Y:S05]  /*cad0*/  BSYNC.RECONVERGENT B3 ;  /* 0x0000000000037941 */ /* 0x000fea0003800200 */
.L_x_7881:
        /* <DEDUP_REMOVED lines=43> */
.L_x_7879:
[----:B------:R-:W-:Y:S05]  /*cd90*/  BSYNC.RECONVERGENT B2 ;  /* 0x0000000000027941 */ /* 0x000fea0003800200 */
.L_x_7878:
        /* <DEDUP_REMOVED lines=23> */
.L_x_7885:
        /* <DEDUP_REMOVED lines=13> */
.L_x_7887:
[----:B------:R-:W-:Y:S05]  /*cfe0*/  BSYNC.RECONVERGENT B3 ;  /* 0x0000000000037941 */ /* 0x000fea0003800200 */
.L_x_7886:
        /* <DEDUP_REMOVED lines=43> */
.L_x_7884:
[----:B------:R-:W-:Y:S05]  /*d2a0*/  BSYNC.RECONVERGENT B2 ;  /* 0x0000000000027941 */ /* 0x000fea0003800200 */
.L_x_7883:
        /* <DEDUP_REMOVED lines=26> */
.L_x_7890:
        /* <DEDUP_REMOVED lines=13> */
.L_x_7892:
[----:B------:R-:W-:Y:S05]  /*d520*/  BSYNC.RECONVERGENT B3 ;  /* 0x0000000000037941 */ /* 0x000fea0003800200 */
.L_x_7891:
        /* <DEDUP_REMOVED lines=43> */
.L_x_7889:
[----:B------:R-:W-:Y:S05]  /*d7e0*/  BSYNC.RECONVERGENT B2 ;  /* 0x0000000000027941 */ /* 0x000fea0003800200 */
.L_x_7888:
        /* <DEDUP_REMOVED lines=24> */
.L_x_7895:
        /* <DEDUP_REMOVED lines=13> */
.L_x_7897:
[----:B------:R-:W-:Y:S05]  /*da40*/  BSYNC.RECONVERGENT B3 ;  /* 0x0000000000037941 */ /* 0x000fea0003800200 */
.L_x_7896:
        /* <DEDUP_REMOVED lines=43> */
.L_x_7894:
[----:B------:R-:W-:Y:S05]  /*dd00*/  BSYNC.RECONVERGENT B2 ;  /* 0x0000000000027941 */ /* 0x000fea0003800200 */
.L_x_7893:
        /* <DEDUP_REMOVED lines=26> */
.L_x_7900:
        /* <DEDUP_REMOVED lines=15> */
.L_x_7902:
[----:B------:R-:W-:Y:S05]  /*dfa0*/  BSYNC.RECONVERGENT B3 ;  /* 0x0000000000037941 */ /* 0x000fea0003800200 */
.L_x_7901:
        /* <DEDUP_REMOVED lines=43> */
.L_x_7899:
[----:B------:R-:W-:Y:S05]  /*e260*/  BSYNC.RECONVERGENT B2 ;  /* 0x0000000000027941 */ /* 0x000fea0003800200 */
.L_x_7898:
        /* <DEDUP_REMOVED lines=15> */
.L_x_7862:
        /* <DEDUP_REMOVED lines=16> */
.L_x_7906:
        /* <DEDUP_REMOVED lines=13> */
.L_x_7908:
[----:B------:R-:W-:Y:S05]  /*e530*/  BSYNC.RECONVERGENT B3 ;  /* 0x0000000000037941 */ /* 0x000fea0003800200 */
.L_x_7907:
        /* <DEDUP_REMOVED lines=43> */
.L_x_7905:
[----:B------:R-:W-:Y:S05]  /*e7f0*/  BSYNC.RECONVERGENT B2 ;  /* 0x0000000000027941 */ /* 0x000fea0003800200 */
.L_x_7904:
        /* <DEDUP_REMOVED lines=26> */
.L_x_7911:
        /* <DEDUP_REMOVED lines=13> */
.L_x_7913:
[----:B------:R-:W-:Y:S05]  /*ea70*/  BSYNC.RECONVERGENT B3 ;  /* 0x0000000000037941 */ /* 0x000fea0003800200 */
.L_x_7912:
        /* <DEDUP_REMOVED lines=43> */
.L_x_7910:
[----:B------:R-:W-:Y:S05]  /*ed30*/  BSYNC.RECONVERGENT B2 ;  /* 0x0000000000027941 */ /* 0x000fea0003800200 */
.L_x_7909:
        /* <DEDUP_REMOVED lines=21> */
.L_x_7916:
        /* <DEDUP_REMOVED lines=13> */
.L_x_7918:
[----:B------:R-:W-:Y:S05]  /*ef60*/  BSYNC.RECONVERGENT B3 ;  /* 0x0000000000037941 */ /* 0x000fea0003800200 */
.L_x_7917:
        /* <DEDUP_REMOVED lines=43> */
.L_x_7915:
[----:B------:R-:W-:Y:S05]  /*f220*/  BSYNC.RECONVERGENT B2 ;  /* 0x0000000000027941 */ /* 0x000fea0003800200 */
.L_x_7914:
        /* <DEDUP_REMOVED lines=22> */
.L_x_7921:
        /* <DEDUP_REMOVED lines=13> */
.L_x_7923:
[----:B------:R-:W-:Y:S05]  /*f460*/  BSYNC.RECONVERGENT B3 ;  /* 0x0000000000037941 */ /* 0x000fea0003800200 */
.L_x_7922:
        /* <DEDUP_REMOVED lines=43> */
.L_x_7920:
[----:B------:R-:W-:Y:S05]  /*f720*/  BSYNC.RECONVERGENT B2 ;  /* 0x0000000000027941 */ /* 0x000fea0003800200 */
.L_x_7919:
        /* <DEDUP_REMOVED lines=21> */
.L_x_7926:
        /* <DEDUP_REMOVED lines=13> */
.L_x_7928:
[----:B------:R-:W-:Y:S05]  /*f950*/  BSYNC.RECONVERGENT B3 ;  /* 0x0000000000037941 */ /* 0x000fea0003800200 */
.L_x_7927:
        /* <DEDUP_REMOVED lines=43> */
.L_x_7925:
[----:B------:R-:W-:Y:S05]  /*fc10*/  BSYNC.RECONVERGENT B2 ;  /* 0x0000000000027941 */ /* 0x000fea0003800200 */
.L_x_7924:
        /* <DEDUP_REMOVED lines=23> */
.L_x_7931:
        /* <DEDUP_REMOVED lines=13> */
.L_x_7933:
[----:B------:R-:W-:Y:S05]  /*fe60*/  BSYNC.RECONVERGENT B3 ;  /* 0x0000000000037941 */ /* 0x000fea0003800200 */
.L_x_7932:
        /* <DEDUP_REMOVED lines=43> */
.L_x_7930:
[----:B------:R-:W-:Y:S05]  /*10120*/  BSYNC.RECONVERGENT B2 ;  /* 0x0000000000027941 */ /* 0x000fea0003800200 */
.L_x_7929:
        /* <DEDUP_REMOVED lines=22> */
.L_x_7936:
        /* <DEDUP_REMOVED lines=13> */
.L_x_7938:
[----:B------:R-:W-:Y:S05]  /*10360*/  BSYNC.RECONVERGENT B3 ;  /* 0x0000000000037941 */ /* 0x000fea0003800200 */
.L_x_7937:
        /* <DEDUP_REMOVED lines=43> */
.L_x_7935:
[----:B------:R-:W-:Y:S05]  /*10620*/  BSYNC.RECONVERGENT B2 ;  /* 0x0000000000027941 */ /* 0x000fea0003800200 */
.L_x_7934:
        /* <DEDUP_REMOVED lines=23> */
.L_x_7941:
        /* <DEDUP_REMOVED lines=15> */
.L_x_7943:
[----:B------:R-:W-:Y:S05]  /*10890*/  BSYNC.RECONVERGENT B3 ;  /* 0x0000000000037941 */ /* 0x000fea0003800200 */
.L_x_7942:
        /* <DEDUP_REMOVED lines=43> */
.L_x_7940:
[----:B------:R-:W-:Y:S05]  /*10b50*/  BSYNC.RECONVERGENT B2 ;  /* 0x0000000000027941 */ /* 0x000fea0003800200 */
.L_x_7939:
        /* <DEDUP_REMOVED lines=12> */
.L_x_7903:
        /* <DEDUP_REMOVED lines=21> */
.L_x_7861:
[----:B------:R-:W-:Y:S05]  /*10d70*/  BSYNC.RECONVERGENT B1 ;  /* 0x0000000000017941 */ /* 0x000fea0003800200 */
.L_x_7860:
        /* <DEDUP_REMOVED lines=28> */
.L_x_7949:
        /* <DEDUP_REMOVED lines=13> */
.L_x_7951:
[----:B------:R-:W-:Y:S05]  /*11010*/  BSYNC.RECONVERGENT B3 ;  /* 0x0000000000037941 */ /* 0x000fea0003800200 */
.L_x_7950:
        /* <DEDUP_REMOVED lines=41> */
[----:B------:R-:W-:Y:S01]  /*112b0*/  IMAD.MOV.U32 R55, RZ, RZ, R75 ;  /* 0x000000ffff377224 */ /* 0x000fe200078e004b */
[----:B------:R-:W-:-:S07]  /*112c0*/  MOV R74, R18 ;  /* 0x00000012004a7202 */ /* 0x000fce0000000f00 */
.L_x_7948:
[----:B------:R-:W-:Y:S05]  /*112d0*/  BSYNC.RECONVERGENT B2 ;  /* 0x0000000000027941 */ /* 0x000fea0003800200 */
.L_x_7947:
[----:B------:R-:W0:Y:S01]  /*112e0*/  LDC R78, c[0x0][0x408] ;  /* 0x00010200ff4e7b82 */ /* 0x000e220000000800 */
[----:B------:R-:W-:Y:S01]  /*112f0*/  I2FP.F32.U32 R19, R55 ;  /* 0x0000003700137245 */ /* 0x000fe20000201000 */
[----:B------:R-:W-:Y:S01]  /*11300*/  IMAD.MOV.U32 R124, RZ, RZ, 0x2f800000 ;  /* 0x2f800000ff7c7424 */ /* 0x000fe200078e00ff */
[----:B-----5:R-:W-:Y:S01]  /*11310*/  SHF.L.U32 R55, R44, 0x10, RZ ;  /* 0x000000102c377819 */ /* 0x020fe200000006ff */
[----:B------:R-:W-:Y:S01]  /*11320*/  BSSY.RECONVERGENT B2, `(.L_x_7952) ;  /* 0x0000052000027945 */ /* 0x000fe20003800200 */
[----:B------:R-:W-:Y:S01]  /*11330*/  ISETP.NE.AND P2, PT, R54, 0x1, PT ;  /* 0x000000013600780c */ /* 0x000fe20003f45270 */
[----:B------:R-:W-:Y:S01]  /*11340*/  FFMA.FTZ R4, R19, R124, 1.1641532182693481445e-10 ;  /* 0x2f00000013047423 */ /* 0x000fe2000001007c */
[----:B------:R-:W-:Y:S01]  /*11350*/  IMAD.U32 R19, R48, 0x10000, RZ ;  /* 0x0001000030137824 */ /* 0x000fe200078e00ff */
[----:B------:R-:W1:Y:S01]  /*11360*/  LDC R79, c[0x0][0x404] ;  /* 0x00010100ff4f7b82 */ /* 0x000e620000000800 */
[----:B------:R-:W-:Y:S01]  /*11370*/  FMUL.FTZ R55, R55, R72 ;  /* 0x0000004837377220 */ /* 0x000fe20000410000 */
[----:B------:R-:W-:-:S03]  /*11380*/  HFMA2 R56, -RZ, RZ, 0, 1.1920928955078125e-07 ;  /* 0x00000002ff387431 */ /* 0x000fc600000001ff */
        /* <DEDUP_REMOVED lines=18> */
.L_x_7954:
        /* <DEDUP_REMOVED lines=13> */
.L_x_7956:
[----:B------:R-:W-:Y:S05]  /*11580*/  BSYNC.RECONVERGENT B3 ;  /* 0x0000000000037941 */ /* 0x000fea0003800200 */
.L_x_7955:
        /* <DEDUP_REMOVED lines=39> */
[----:B------:R-:W-:Y:S01]  /*11800*/  HFMA2 R56, -RZ, RZ, 0, 0 ;  /* 0x00000000ff387431 */ /* 0x000fe200000001ff */
[----:B------:R-:W-:Y:S02]  /*11810*/  LOP3.LUT R6, R4, UR32, R55, 0x96, !PT ;  /* 0x0000002004067c12 */ /* 0x000fe4000f8e9637 */
[----:B------:R-:W-:Y:S01]  /*11820*/  MOV R4, R74 ;  /* 0x0000004a00047202 */ /* 0x000fe20000000f00 */
[----:B------:R-:W-:-:S07]  /*11830*/  IMAD.MOV.U32 R74, RZ, RZ, R54 ;  /* 0x000000ffff4a7224 */ /* 0x000fce00078e0036 */
.L_x_7953:
[----:B------:R-:W-:Y:S05]  /*11840*/  BSYNC.RECONVERGENT B2 ;  /* 0x0000000000027941 */ /* 0x000fea0003800200 */
.L_x_7952:
        /* <DEDUP_REMOVED lines=24> */
.L_x_7959:
        /* <DEDUP_REMOVED lines=13> */
.L_x_7961:
[----:B------:R-:W-:Y:S05]  /*11aa0*/  BSYNC.RECONVERGENT B3 ;  /* 0x0000000000037941 */ /* 0x000fea0003800200 */
.L_x_7960:
        /* <DEDUP_REMOVED lines=43> */
.L_x_7958:
[----:B------:R-:W-:Y:S05]  /*11d60*/  BSYNC.RECONVERGENT B2 ;  /* 0x0000000000027941 */ /* 0x000fea0003800200 */
.L_x_7957:
        /* <DEDUP_REMOVED lines=10> */
[----:B------:R-:W-:Y:S01]  /*11e10*/  HFMA2 R4, -RZ, RZ, 0, 1.1920928955078125e-07 ;  /* 0x00000002ff047431 */ /* 0x000fe200000001ff */
[----:B------:R-:W-:-:S03]  /*11e20*/  PRMT R49, R49, 0x7632, R49 ;  /* 0x0000763231317816 */ /* 0x000fc60000000031 */
        /* <DEDUP_REMOVED lines=14> */
.L_x_7964:
        /* <DEDUP_REMOVED lines=13> */
.L_x_7966:
[----:B------:R-:W-:Y:S05]  /*11fe0*/  BSYNC.RECONVERGENT B3 ;  /* 0x0000000000037941 */ /* 0x000fea0003800200 */
.L_x_7965:
        /* <DEDUP_REMOVED lines=43> */
.L_x_7963:
[----:B------:R-:W-:Y:S05]  /*122a0*/  BSYNC.RECONVERGENT B2 ;  /* 0x0000000000027941 */ /* 0x000fea0003800200 */
.L_x_7962:
        /* <DEDUP_REMOVED lines=24> */
.L_x_7969:
        /* <DEDUP_REMOVED lines=13> */
.L_x_7971:
[----:B------:R-:W-:Y:S05]  /*12500*/  BSYNC.RECONVERGENT B3 ;  /* 0x0000000000037941 */ /* 0x000fea0003800200 */
.L_x_7970:
        /* <DEDUP_REMOVED lines=43> */
.L_x_7968:
[----:B------:R-:W-:Y:S05]  /*127c0*/  BSYNC.RECONVERGENT B2 ;  /* 0x0000000000027941 */ /* 0x000fea0003800200 */
.L_x_7967:
        /* <DEDUP_REMOVED lines=26> */
.L_x_7974:
        /* <DEDUP_REMOVED lines=13> */
.L_x_7976:
[----:B------:R-:W-:Y:S05]  /*12a40*/  BSYNC.RECONVERGENT B3 ;  /* 0x0000000000037941 */ /* 0x000fea0003800200 */
.L_x_7975:
        /* <DEDUP_REMOVED lines=43> */
.L_x_7973:
[----:B------:R-:W-:Y:S05]  /*12d00*/  BSYNC.RECONVERGENT B2 ;  /* 0x0000000000027941 */ /* 0x000fea0003800200 */
.L_x_7972:
        /* <DEDUP_REMOVED lines=24> */
.L_x_7979:
        /* <DEDUP_REMOVED lines=13> */
.L_x_7981:
[----:B------:R-:W-:Y:S05]  /*12f60*/  BSYNC.RECONVERGENT B3 ;  /* 0x0000000000037941 */ /* 0x000fea0003800200 */
.L_x_7980:
        /* <DEDUP_REMOVED lines=43> */
.L_x_7978:
[----:B------:R-:W-:Y:S05]  /*13220*/  BSYNC.RECONVERGENT B2 ;  /* 0x0000000000027941 */ /* 0x000fea0003800200 */
.L_x_7977:
        /* <DEDUP_REMOVED lines=25> */
.L_x_7984:
        /* <DEDUP_REMOVED lines=15> */
.L_x_7986:
[----:B------:R-:W-:Y:S05]  /*134b0*/  BSYNC.RECONVERGENT B3 ;  /* 0x0000000000037941 */ /* 0x000fea0003800200 */
.L_x_7985:
        /* <DEDUP_REMOVED lines=43> */
.L_x_7983:
[----:B------:R-:W-:Y:S05]  /*13770*/  BSYNC.RECONVERGENT B2 ;  /* 0x0000000000027941 */ /* 0x000fea0003800200 */
.L_x_7982:
        /* <DEDUP_REMOVED lines=15> */
.L_x_7946:
        /* <DEDUP_REMOVED lines=16> */
.L_x_7990:
        /* <DEDUP_REMOVED lines=13> */
.L_x_7992:
[----:B------:R-:W-:Y:S05]  /*13a40*/  BSYNC.RECONVERGENT B3 ;  /* 0x0000000000037941 */ /* 0x000fea0003800200 */
.L_x_7991:
        /* <DEDUP_REMOVED lines=43> */
.L_x_7989:
[----:B------:R-:W-:Y:S05]  /*13d00*/  BSYNC.RECONVERGENT B2 ;  /* 0x0000000000027941 */ /* 0x000fea0003800200 */
.L_x_7988:
        /* <DEDUP_REMOVED lines=26> */
.L_x_7995:
        /* <DEDUP_REMOVED lines=13> */
.L_x_7997:
[----:B------:R-:W-:Y:S05]  /*13f80*/  BSYNC.RECONVERGENT B3 ;  /* 0x0000000000037941 */ /* 0x000fea0003800200 */
.L_x_7996:
        /* <DEDUP_REMOVED lines=42> */
[----:B------:R-:W-:-:S07]  /*14230*/  MOV R74, R50 ;  /* 0x00000032004a7202 */ /* 0x000fce0000000f00 */
.L_x_7994:
[----:B------:R-:W-:Y:S05]  /*14240*/  BSYNC.RECONVERGENT B2 ;  /* 0x0000000000027941 */ /* 0x000fea0003800200 */
.L_x_7993:
        /* <DEDUP_REMOVED lines=22> */
.L_x_8000:
        /* <DEDUP_REMOVED lines=13> */
.L_x_8002:
[----:B------:R-:W-:Y:S05]  /*14480*/  BSYNC.RECONVERGENT B3 ;  /* 0x0000000000037941 */ /* 0x000fea0003800200 */
.L_x_8001:
        /* <DEDUP_REMOVED lines=43> */
.L_x_7999:
[----:B------:R-:W-:Y:S05]  /*14740*/  BSYNC.RECONVERGENT B2 ;  /* 0x0000000000027941 */ /* 0x000fea0003800200 */
.L_x_7998:
        /* <DEDUP_REMOVED lines=23> */
.L_x_8005:
        /* <DEDUP_REMOVED lines=13> */
.L_x_8007:
[----:B------:R-:W-:Y:S05]  /*14990*/  BSYNC.RECONVERGENT B3 ;  /* 0x0000000000037941 */ /* 0x000fea0003800200 */
.L_x_8006:
        /* <DEDUP_REMOVED lines=43> */
.L_x_8004:
[----:B------:R-:W-:Y:S05]  /*14c50*/  BSYNC.RECONVERGENT B2 ;  /* 0x0000000000027941 */ /* 0x000fea0003800200 */
.L_x_8003:
        /* <DEDUP_REMOVED lines=22> */
.L_x_8010:
        /* <DEDUP_REMOVED lines=13> */
.L_x_8012:
[----:B------:R-:W-:Y:S05]  /*14e90*/  BSYNC.RECONVERGENT B3 ;  /* 0x0000000000037941 */ /* 0x000fea0003800200 */
.L_x_8011:
        /* <DEDUP_REMOVED lines=43> */
.L_x_8009:
[----:B------:R-:W-:Y:S05]  /*15150*/  BSYNC.RECONVERGENT B2 ;  /* 0x0000000000027941 */ /* 0x000fea0003800200 */
.L_x_8008:
        /* <DEDUP_REMOVED lines=23> */
.L_x_8015:
        /* <DEDUP_REMOVED lines=13> */
.L_x_8017:
[----:B------:R-:W-:Y:S05]  /*153a0*/  BSYNC.RECONVERGENT B3 ;  /* 0x0000000000037941 */ /* 0x000fea0003800200 */
.L_x_8016:
        /* <DEDUP_REMOVED lines=43> */
.L_x_8014:
[----:B------:R-:W-:Y:S05]  /*15660*/  BSYNC.RECONVERGENT B2 ;  /* 0x0000000000027941 */ /* 0x000fea0003800200 */
.L_x_8013:
        /* <DEDUP_REMOVED lines=22> */
.L_x_8020:
        /* <DEDUP_REMOVED lines=13> */
.L_x_8022:
[----:B------:R-:W-:Y:S05]  /*158a0*/  BSYNC.RECONVERGENT B3 ;  /* 0x0000000000037941 */ /* 0x000fea0003800200 */
.L_x_8021:
        /* <DEDUP_REMOVED lines=43> */
.L_x_8019:
[----:B------:R-:W-:Y:S05]  /*15b60*/  BSYNC.RECONVERGENT B2 ;  /* 0x0000000000027941 */ /* 0x000fea0003800200 */
.L_x_8018:
        /* <DEDUP_REMOVED lines=23> */
.L_x_8025:
        /* <DEDUP_REMOVED lines=15> */
.L_x_8027:
[----:B------:R-:W-:Y:S05]  /*15dd0*/  BSYNC.RECONVERGENT B3 ;  /* 0x0000000000037941 */ /* 0x000fea0003800200 */
.L_x_8026:
        /* <DEDUP_REMOVED lines=43> */
.L_x_8024:
[----:B------:R-:W-:Y:S05]  /*16090*/  BSYNC.RECONVERGENT B2 ;  /* 0x0000000000027941 */ /* 0x000fea0003800200 */
.L_x_8023:
        /* <DEDUP_REMOVED lines=12> */
.L_x_7987:
        /* <DEDUP_REMOVED lines=21> */
.L_x_7945:
[----:B------:R-:W-:Y:S05]  /*162b0*/  BSYNC.RECONVERGENT B1 ;  /* 0x0000000000017941 */ /* 0x000fea0003800200 */
.L_x_7944:
        /* <DEDUP_REMOVED lines=126> */
.L_x_8049:
        /* <DEDUP_REMOVED lines=34> */
[----:B------:R-:W-:-:S02]  /*16cc0*/  FFMA.FTZ R73, R73, R116, R80 ;  /* 0x0000007449497223 */ /* 0x000fc40000010050 */
[----:B------:R-:W-:Y:S01]  /*16cd0*/  FMUL.FTZ R46, R50, R45 ;  /* 0x0000002d322e7220 */ /* 0x000fe20000410000 */
[----:B------:R-:W-:Y:S01]  /*16ce0*/  FADD.FTZ R45, R62, -R51 ;  /* 0x800000333e2d7221 */ /* 0x000fe20000010000 */
[----:B------:R-:W-:Y:S02]  /*16cf0*/  FFMA.FTZ R74, R74, R119, R83 ;  /* 0x000000774a4a7223 */ /* 0x000fe40000010053 */
[----:B------:R-:W-:Y:S01]  /*16d00*/  FFMA.FTZ R46, R46, R123, R43 ;  /* 0x0000007b2e2e7223 */ /* 0x000fe2000001002b */
[----:B------:R-:W-:Y:S01]  /*16d10*/  FMUL.FTZ R72, R50, R45 ;  /* 0x0000002d32487220 */ /* 0x000fe20000410000 */
[----:B------:R-:W-:Y:S01]  /*16d20*/  FFMA.FTZ R45, R47, R122, R42 ;  /* 0x0000007a2f2d7223 */ /* 0x000fe2000001002a */
[----:B------:R-:W-:Y:S01]  /*16d30*/  FFMA.FTZ R47, R77, R118, R82 ;  /* 0x000000764d2f7223 */ /* 0x000fe20000010052 */
[----:B0-----:R-:W-:-:S04]  /*16d40*/  IMAD.WIDE.U32 R48, R0, 0x10, R48 ;  /* 0x0000001000307825 */ /* 0x001fc800078e0030 */
[----:B------:R-:W-:Y:S01]  /*16d50*/  FFMA.FTZ R72, R72, R117, R81 ;  /* 0x0000007548487223 */ /* 0x000fe20000010051 */
[----:B------:R-:W-:Y:S01]  /*16d60*/  F2FP.BF16.F32.PACK_AB R45, R46, R45 ;  /* 0x0000002d2e2d723e */ /* 0x000fe200000010ff */
[----:B------:R-:W-:Y:S01]  /*16d70*/  VIADD R0, R0, 0x20 ;  /* 0x0000002000007836 */ /* 0x000fe20000000000 */
[----:B------:R-:W-:Y:S02]  /*16d80*/  F2FP.BF16.F32.PACK_AB R47, R74, R47 ;  /* 0x0000002f4a2f723e */ /* 0x000fe400000010ff */
[----:B------:R-:W-:-:S05]  /*16d90*/  F2FP.BF16.F32.PACK_AB R46, R72, R73 ;  /* 0x00000049482e723e */ /* 0x000fca00000010ff */
[----:B------:R0:W-:Y:S02]  /*16da0*/  STG.E.128 desc[UR8][R48.64], R44 ;  /* 0x0000002c30007986 */ /* 0x0001e4000c101d08 */
.L_x_8030:
[----:B------:R-:W-:Y:S05]  /*16db0*/  BSYNC.RECONVERGENT B1 ;  /* 0x0000000000017941 */ /* 0x000fea0003800200 */
.L_x_8029:
        /* <DEDUP_REMOVED lines=30> */
[----:B------:R-:W-:Y:S02]  /*16fa0*/  IADD3 R0, PT, PT, R0, 0x20, RZ ;  /* 0x0000002000007810 */ /* 0x000fe40007ffe0ff */
[----:B------:R-:W-:Y:S02]  /*16fb0*/  F2FP.BF16.F32.PACK_AB R45, R46, R45 ;  /* 0x0000002d2e2d723e */ /* 0x000fe400000010ff */
[----:B------:R-:W-:Y:S02]  /*16fc0*/  F2FP.BF16.F32.PACK_AB R46, R72, R73 ;  /* 0x00000049482e723e */ /* 0x000fe400000010ff */
[----:B------:R-:W-:-:S05]  /*16fd0*/  F2FP.BF16.F32.PACK_AB R47, R74, R47 ;  /* 0x0000002f4a2f723e */ /* 0x000fca00000010ff */
[----:B------:R2:W-:Y:S02]  /*16fe0*/  STG.E.128 desc[UR8][R48.64], R44 ;  /* 0x0000002c30007986 */ /* 0x0005e4000c101d08 */
.L_x_8032:
[----:B------:R-:W-:Y:S05]  /*16ff0*/  BSYNC.RECONVERGENT B1 ;  /* 0x0000000000017941 */ /* 0x000fea0003800200 */
.L_x_8031:
        /* <DEDUP_REMOVED lines=35> */
.L_x_8034:
[----:B------:R-:W-:Y:S05]  /*17230*/  BSYNC.RECONVERGENT B1 ;  /* 0x0000000000017941 */ /* 0x000fea0003800200 */
.L_x_8033:
[----:B------:R-:W-:Y:S04]  /*17240*/  BSSY.RECONVERGENT B1, `(.L_x_8035) ;  /* 0x0000021000017945 */ /* 0x000fe80003800200 */
[----:B------:R-:W-:Y:S05]  /*17250*/  @!P0 BRA `(.L_x_8036) ;  /* 0x00000000007c8947 */ /* 0x000fea0003800000 */
[--C-:B0123--:R-:W-:Y:S01]  /*17260*/  FADD.FTZ R49, R70, -R51.reuse ;  /* 0x8000003346317221 */ /* 0x10ffe20000010000 */
[--C-:B------:R-:W-:Y:S01]  /*17270*/  FADD.FTZ R48, R71, -R51.reuse ;  /* 0x8000003347307221 */ /* 0x100fe20000010000 */
[--C-:B------:R-:W-:Y:S01]  /*17280*/  FADD.FTZ R79, R18, -R51.reuse ;  /* 0x80000033124f7221 */ /* 0x100fe20000010000 */
[--C-:B------:R-:W-:Y:S01]  /*17290*/  FADD.FTZ R73, R55, -R51.reuse ;  /* 0x8000003337497221 */ /* 0x100fe20000010000 */
[C---:B------:R-:W-:Y:S01]  /*172a0*/  FMUL.FTZ R46, R50.reuse, R49 ;  /* 0x00000031322e7220 */ /* 0x040fe20000410000 */
[----:B------:R-:W-:Y:S01]  /*172b0*/  FMUL.FTZ R74, R50, R48 ;  /* 0x00000030324a7220 */ /* 0x000fe20000410000 */
[--C-:B------:R-:W-:Y:S01]  /*172c0*/  FADD.FTZ R44, R19, -R51.reuse ;  /* 0x80000033132c7221 */ /* 0x100fe20000010000 */
[----:B------:R-:W0:Y:S01]  /*172d0*/  LDC.64 R48, c[0x0][0x428] ;  /* 0x00010a00ff307b82 */ /* 0x000e220000000a00 */
[--C-:B------:R-:W-:Y:S01]  /*172e0*/  FADD.FTZ R77, R54, -R51.reuse ;  /* 0x80000033364d7221 */ /* 0x100fe20000010000 */
[--C-:B------:R-:W-:Y:S01]  /*172f0*/  FADD.FTZ R45, R57, -R51.reuse ;  /* 0x80000033392d7221 */ /* 0x100fe20000010000 */
[----:B------:R-:W-:Y:S01]  /*17300*/  FADD.FTZ R47, R56, -R51 ;  /* 0x80000033382f7221 */ /* 0x000fe20000010000 */
[----:B------:R-:W-:Y:S01]  /*17310*/  FMUL.FTZ R51, R50, R79 ;  /* 0x0000004f32337220 */ /* 0x000fe20000410000 */
[----:B-----5:R-:W-:Y:S01]  /*17320*/  FFMA.FTZ R72, R46, R34, R26 ;  /* 0x000000222e487223 */ /* 0x020fe2000001001a */
[----:B------:R-:W-:Y:S01]  /*17330*/  FFMA.FTZ R79, R74, R35, R27 ;  /* 0x000000234a4f7223 */ /* 0x000fe2000001001b */
        /* <DEDUP_REMOVED lines=11> */
[----:B------:R-:W-:-:S03]  /*173f0*/  FFMA.FTZ R44, R44, R37, R29 ;  /* 0x000000252c2c7223 */ /* 0x000fc6000001001d */
[----:B------:R-:W-:Y:S02]  /*17400*/  F2FP.BF16.F32.PACK_AB R46, R72, R73 ;  /* 0x00000049482e723e */ /* 0x000fe400000010ff */
[----:B------:R-:W-:Y:S01]  /*17410*/  F2FP.BF16.F32.PACK_AB R45, R50, R45 ;  /* 0x0000002d322d723e */ /* 0x000fe200000010ff */
[----:B0-----:R-:W-:Y:S01]  /*17420*/  IMAD.WIDE.U32 R48, R0, 0x10, R48 ;  /* 0x0000001000307825 */ /* 0x001fe200078e0030 */
[----:B------:R-:W-:-:S05]  /*17430*/  F2FP.BF16.F32.PACK_AB R44, R44, R51 ;  /* 0x000000332c2c723e */ /* 0x000fca00000010ff */
[----:B------:R4:W-:Y:S02]  /*17440*/  STG.E.128 desc[UR8][R48.64], R44 ;  /* 0x0000002c30007986 */ /* 0x0009e4000c101d08 */
.L_x_8036:
[----:B------:R-:W-:Y:S05]  /*17450*/  BSYNC.RECONVERGENT B1 ;  /* 0x0000000000017941 */ /* 0x000fea0003800200 */
.L_x_8035:
[----:B01234-:R-:W0:Y:S02]  /*17460*/  LDC.64 R44, c[0x0][0x380] ;  /* 0x0000e000ff2c7b82 */ /* 0x01fe240000000a00 */
[----:B0-----:R-:W-:-:S04]  /*17470*/  LEA R9, R44, R9, 0x2 ;  /* 0x000000092c097211 */ /* 0x001fc800078e10ff */
[----:B------:R-:W-:-:S13]  /*17480*/  ISETP.GE.AND P0, PT, R9, R45, PT ;  /* 0x0000002d0900720c */ /* 0x000fda0003f06270 */
[----:B------:R-:W-:Y:S05]  /*17490*/  @!P0 BRA `(.L_x_8037) ;  /* 0xfffffe9800248947 */ /* 0x000fea000383ffff */
[----:B------:R-:W-:Y:S05]  /*174a0*/  BSYNC B0 ;  /* 0x0000000000007941 */ /* 0x000fea0003800000 */
.L_x_7692:
[----:B------:R-:W-:Y:S05]  /*174b0*/  EXIT ;  /* 0x000000000000794d */ /* 0x000fea0003800000 */
.L_x_8028:
        /* <DEDUP_REMOVED lines=8> */
.L_x_8039:
[----:B------:R-:W-:Y:S05]  /*17540*/  BSYNC B1 ;  /* 0x0000000000017941 */ /* 0x000fea0003800000 */
.L_x_8038:
        /* <DEDUP_REMOVED lines=10> */
.L_x_8040:
[----:B------:R-:W-:Y:S01]  /*175f0*/  HFMA2 R74, -RZ, RZ, 0, 2.384185791015625e-07 ;  /* 0x00000004ff4a7431 */ /* 0x000fe200000001ff */
[----:B------:R-:W-:-:S05]  /*17600*/  MOV R47, R73 ;  /* 0x00000049002f7202 */ /* 0x000fca0000000f00 */
[----:B------:R-:W-:-:S04]  /*17610*/  FADD.FTZ R47, R46, R47 ;  /* 0x0000002f2e2f7221 */ /* 0x000fc80000010000 */
[----:B------:R-:W-:-:S07]  /*17620*/  IMAD.MOV.U32 R77, RZ, RZ, R47 ;  /* 0x000000ffff4d7224 */ /* 0x000fce00078e002f */
[----:B------:R-:W-:Y:S05]  /*17630*/  WARPSYNC.COLLECTIVE R72, `(.L_x_8041) ;  /* 0x0000000048087348 */ /* 0x000fea0003c00000 */
[----:B------:R0:W1:Y:S02]  /*17640*/  SHFL.BFLY P5, R73, R77, R74, R79 ;  /* 0x0c00004a4d497389 */ /* 0x00006400000a004f */
[----:B01----:R-:W-:Y:S05]  /*17650*/  ENDCOLLECTIVE ;  /* 0x000000000000791b */ /* 0x003fea0003800000 */
.L_x_8041:
[----:B------:R-:W-:Y:S02]  /*17660*/  IMAD.MOV.U32 R74, RZ, RZ, 0x8 ;  /* 0x00000008ff4a7424 */ /* 0x000fe400078e00ff */
[----:B------:R-:W-:-:S04]  /*17670*/  IMAD.MOV.U32 R44, RZ, RZ, R73 ;  /* 0x000000ffff2c7224 */ /* 0x000fc800078e0049 */
[----:B------:R-:W-:-:S05]  /*17680*/  FADD.FTZ R50, R47, R44 ;  /* 0x0000002c2f327221 */ /* 0x000fca0000010000 */
[----:B------:R-:W-:-:S07]  /*17690*/  MOV R77, R50 ;  /* 0x00000032004d7202 */ /* 0x000fce0000000f00 */
[----:B------:R-:W-:Y:S05]  /*176a0*/  WARPSYNC.COLLECTIVE R72, `(.L_x_8042) ;  /* 0x0000000048087348 */ /* 0x000fea0003c00000 */
[----:B------:R0:W1:Y:S02]  /*176b0*/  SHFL.BFLY P5, R73, R77, R74, R79 ;  /* 0x0c00004a4d497389 */ /* 0x00006400000a004f */
[----:B01----:R-:W-:Y:S05]  /*176c0*/  ENDCOLLECTIVE ;  /* 0x000000000000791b */ /* 0x003fea0003800000 */
.L_x_8042:
[----:B------:R-:W-:Y:S01]  /*176d0*/  HFMA2 R74, -RZ, RZ, 0, 9.5367431640625e-07 ;  /* 0x00000010ff4a7431 */ /* 0x000fe200000001ff */
[----:B------:R-:W-:-:S05]  /*176e0*/  MOV R49, R73 ;  /* 0x0000004900317202 */ /* 0x000fca0000000f00 */
[----:B------:R-:W-:-:S04]  /*176f0*/  FADD.FTZ R51, R50, R49 ;  /* 0x0000003132337221 */ /* 0x000fc80000010000 */
[----:B------:R-:W-:-:S07]  /*17700*/  IMAD.MOV.U32 R77, RZ, RZ, R51 ;  /* 0x000000ffff4d7224 */ /* 0x000fce00078e0033 */
[----:B------:R-:W-:Y:S05]  /*17710*/  WARPSYNC.COLLECTIVE R72, `(.L_x_8043) ;  /* 0x0000000048087348 */ /* 0x000fea0003c00000 */
[----:B------:R0:W1:Y:S02]  /*17720*/  SHFL.BFLY P5, R73, R77, R74, R79 ;  /* 0x0c00004a4d497389 */ /* 0x00006400000a004f */
[----:B01----:R-:W-:Y:S05]  /*17730*/  ENDCOLLECTIVE ;  /* 0x000000000000791b */ /* 0x003fea0003800000 */
.L_x_8043:
        /* <DEDUP_REMOVED lines=73> */
.L_x_8044:
[----:B------:R-:W-:Y:S01]  /*17bd0*/  HFMA2 R74, -RZ, RZ, 0, 1.1920928955078125e-07 ;  /* 0x00000002ff4a7431 */ /* 0x000fe200000001ff */
[----:B------:R-:W-:-:S05]  /*17be0*/  MOV R45, R73 ;  /* 0x00000049002d7202 */ /* 0x000fca0000000f00 */
[----:B------:R-:W-:-:S04]  /*17bf0*/  FADD.FTZ R45, R44, R45 ;  /* 0x0000002d2c2d7221 */ /* 0x000fc80000010000 */
[----:B------:R-:W-:-:S07]  /*17c00*/  IMAD.MOV.U32 R77, RZ, RZ, R45 ;  /* 0x000000ffff4d7224 */ /* 0x000fce00078e002d */
[----:B------:R-:W-:Y:S05]  /*17c10*/  WARPSYNC.COLLECTIVE R72, `(.L_x_8045) ;  /* 0x0000000048087348 */ /* 0x000fea0003c00000 */
[----:B------:R0:W1:Y:S02]  /*17c20*/  SHFL.BFLY P5, R73, R77, R74, R79 ;  /* 0x0c00004a4d497389 */ /* 0x00006400000a004f */
[----:B01----:R-:W-:Y:S05]  /*17c30*/  ENDCOLLECTIVE ;  /* 0x000000000000791b */ /* 0x003fea0003800000 */
.L_x_8045:
[----:B------:R-:W-:Y:S02]  /*17c40*/  IMAD.MOV.U32 R74, RZ, RZ, 0x4 ;  /* 0x00000004ff4a7424 */ /* 0x000fe400078e00ff */
[----:B------:R-:W-:-:S04]  /*17c50*/  IMAD.MOV.U32 R46, RZ, RZ, R73 ;  /* 0x000000ffff2e7224 */ /* 0x000fc800078e0049 */
[----:B------:R-:W-:-:S05]  /*17c60*/  FADD.FTZ R46, R45, R46 ;  /* 0x0000002e2d2e7221 */ /* 0x000fca0000010000 */
[----:B------:R-:W-:-:S07]  /*17c70*/  MOV R77, R46 ;  /* 0x0000002e004d7202 */ /* 0x000fce0000000f00 */
[----:B------:R-:W-:Y:S05]  /*17c80*/  WARPSYNC.COLLECTIVE R72, `(.L_x_8046) ;  /* 0x0000000048087348 */ /* 0x000fea0003c00000 */
[----:B------:R0:W1:Y:S02]  /*17c90*/  SHFL.BFLY P5, R73, R77, R74, R79 ;  /* 0x0c00004a4d497389 */ /* 0x00006400000a004f */
[----:B01----:R-:W-:Y:S05]  /*17ca0*/  ENDCOLLECTIVE ;  /* 0x000000000000791b */ /* 0x003fea0003800000 */
.L_x_8046:
[----:B------:R-:W-:Y:S01]  /*17cb0*/  HFMA2 R74, -RZ, RZ, 0, 4.76837158203125e-07 ;  /* 0x00000008ff4a7431 */ /* 0x000fe200000001ff */
[----:B------:R-:W-:-:S05]  /*17cc0*/  MOV R47, R73 ;  /* 0x00000049002f7202 */ /* 0x000fca0000000f00 */
[----:B------:R-:W-:-:S04]  /*17cd0*/  FADD.FTZ R47, R46, R47 ;  /* 0x0000002f2e2f7221 */ /* 0x000fc80000010000 */
[----:B------:R-:W-:-:S07]  /*17ce0*/  IMAD.MOV.U32 R77, RZ, RZ, R47 ;  /* 0x000000ffff4d7224 */ /* 0x000fce00078e002f */
[----:B------:R-:W-:Y:S05]  /*17cf0*/  WARPSYNC.COLLECTIVE R72, `(.L_x_8047) ;  /* 0x0000000048087348 */ /* 0x000fea0003c00000 */
[----:B------:R0:W1:Y:S02]  /*17d00*/  SHFL.BFLY P5, R73, R77, R74, R79 ;  /* 0x0c00004a4d497389 */ /* 0x00006400000a004f */
[----:B01----:R-:W-:Y:S05]  /*17d10*/  ENDCOLLECTIVE ;  /* 0x000000000000791b */ /* 0x003fea0003800000 */
.L_x_8047:
[----:B------:R-:W-:Y:S02]  /*17d20*/  IMAD.MOV.U32 R74, RZ, RZ, 0x10 ;  /* 0x00000010ff4a7424 */ /* 0x000fe400078e00ff */
[----:B------:R-:W-:-:S04]  /*17d30*/  IMAD.MOV.U32 R50, RZ, RZ, R73 ;  /* 0x000000ffff327224 */ /* 0x000fc800078e0049 */
[----:B------:R-:W-:-:S05]  /*17d40*/  FADD.FTZ R50, R47, R50 ;  /* 0x000000322f327221 */ /* 0x000fca0000010000 */
[----:B------:R-:W-:-:S07]  /*17d50*/  MOV R77, R50 ;  /* 0x00000032004d7202 */ /* 0x000fce0000000f00 */
[----:B------:R-:W-:Y:S05]  /*17d60*/  WARPSYNC.COLLECTIVE R72, `(.L_x_8048) ;  /* 0x0000000048087348 */ /* 0x000fea0003c00000 */
[----:B------:R0:W1:Y:S02]  /*17d70*/  SHFL.BFLY P5, R73, R77, R74, R79 ;  /* 0x0c00004a4d497389 */ /* 0x00006400000a004f */
[----:B01----:R-:W-:Y:S05]  /*17d80*/  ENDCOLLECTIVE ;  /* 0x000000000000791b */ /* 0x003fea0003800000 */
.L_x_8048:
[----:B------:R-:W-:Y:S01]  /*17d90*/  MOV R51, R73 ;  /* 0x0000004900337202 */ /* 0x000fe20000000f00 */
[----:B------:R-:W-:Y:S06]  /*17da0*/  BRA `(.L_x_8049) ;  /* 0xffffffec003c7947 */ /* 0x000fec000383ffff */
.L_x_8050:
        /* <DEDUP_REMOVED lines=13> */
.L_x_37268:


//--------------------- .text._ZN10layer_norm13ln_fwd_kernelINS_13Kernel_traitsIf13__nv_bfloat16S2_S2_fjLj1024ELj1ELj4ELj1ELj16ENS_18Kernel_traits_baseILj1024EfS2_S2_S2_fjLj128EEEEELb1ELb0ELb0ELb1EEEvNS_9FwdParamsE --------------------------
	.section	.text._ZN10layer_norm13ln_fwd_kernelINS_13Kernel_traitsIf13__nv_bfloat16S2_S2_fjLj1024ELj1ELj4ELj1ELj16ENS_18Kernel_traits_baseILj1024EfS2_S2_S2_fjLj128EEEEELb1ELb0ELb0ELb1EEEvNS_9FwdParamsE,"ax",@progbits
	.align	128
        .global         _ZN10layer_norm13ln_fwd_kernelINS_13Kernel_traitsIf13__nv_bfloat16S2_S2_fjLj1024ELj1ELj4ELj1ELj16ENS_18Kernel_traits_baseILj1024EfS2_S2_S2_fjLj128EEEEELb1ELb0ELb0ELb1EEEvNS_9FwdParamsE
        .type           _ZN10layer_norm13ln_fwd_kernelINS_13Kernel_traitsIf13__nv_bfloat16S2_S2_fjLj1024ELj1ELj4ELj1ELj16ENS_18Kernel_traits_baseILj1024EfS2_S2_S2_fjLj128EEEEELb1ELb0ELb0ELb1EEEvNS_9FwdParamsE,@function
        .size           _ZN10layer_norm13ln_fwd_kernelINS_13Kernel_traitsIf13__nv_bfloat16S2_S2_fjLj1024ELj1ELj4ELj1ELj16ENS_18Kernel_traits_baseILj1024EfS2_S2_S2_fjLj128EEEEELb1ELb0ELb0ELb1EEEvNS_9FwdParamsE,(.L_x_37269 - _ZN10layer_norm13ln_fwd_kernelINS_13Kernel_traitsIf13__nv_bfloat16S2_S2_fjLj1024ELj1ELj4ELj1ELj16ENS_18Kernel_traits_baseILj1024EfS2_S2_S2_fjLj128EEEEELb1ELb0ELb0ELb1EEEvNS_9FwdParamsE)
        .other          _ZN10layer_norm13ln_fwd_kernelINS_13Kernel_traitsIf13__nv_bfloat16S2_S2_fjLj1024ELj1ELj4ELj1ELj16ENS_18Kernel_traits_baseILj1024EfS2_S2_S2_fjLj128EEEEELb1ELb0ELb0ELb1EEEvNS_9FwdParamsE,@"STO_CUDA_ENTRY STV_DEFAULT"
_ZN10layer_norm13ln_fwd_kernelINS_13Kernel_traitsIf13__nv_bfloat16S2_S2_fjLj1024ELj1ELj4ELj1ELj16ENS_18Kernel_traits_baseILj1024EfS2_S2_S2_fjLj128EEEEELb1ELb0ELb0ELb1EEEvNS_9FwdParamsE:
.text._ZN10layer_norm13ln_fwd_kernelINS_13Kernel_traitsIf13__nv_bfloat16S2_S2_fjLj1024ELj1ELj4ELj1ELj16ENS_18Kernel_traits_baseILj1024EfS2_S2_S2_fjLj128EEEEELb1ELb0ELb0ELb1EEEvNS_9FwdParamsE:
[----:B------:R-:W-:Y:S01]  /*0000*/  LDC R1, c[0x0][0x37c] ;  /* 0x0000df00ff017b82 */ /* 0x000fe20000000800 */
[----:B------:R-:W0:Y:S07]  /*0010*/  LDCU.U8 UR4, c[0x0][0x464] ;  /* 0x00008c80ff0477ac */ /* 0x000e2e0008000000 */
[----:B------:R-:W1:Y:S01]  /*0020*/  LDC R94, c[0x0][0x458] ;  /* 0x00011600ff5e7b82 */ /* 0x000e620000000800 */
[----:B------:R-:W2:Y:S01]  /*0030*/  LDCU.64 UR6, c[0x0][0x450] ;  /* 0x00008a00ff0677ac */ /* 0x000ea20008000a00 */
[----:B------:R-:W3:Y:S06]  /*0040*/  LDCU.64 UR8, c[0x0][0x358] ;  /* 0x00006b00ff0877ac */ /* 0x000eec0008000a00 */
[----:B------:R-:W4:Y:S01]  /*0050*/  LDC R95, c[0x0][0x45c] ;  /* 0x00011700ff5f7b82 */ /* 0x000f220000000800 */
[----:B------:R-:W5:Y:S01]  /*0060*/  LDCU.64 UR10, c[0x0][0x438] ;  /* 0x00008700ff0a77ac */ /* 0x000f620008000a00 */
        /* <DEDUP_REMOVED lines=8> */
[----:B-----5:R-:W-:Y:S02]  /*00f0*/  UISETP.NE.U32.AND UP0, UPT, UR10, URZ, UPT ;  /* 0x000000ff0a00728c */ /* 0x020fe4000bf05070 */
[----:B------:R-:W1:Y:S01]  /*0100*/  S2UR UR5, SR_CTAID.X ;  /* 0x00000000000579c3 */ /* 0x000e620000002500 */
[----:B------:R-:W3:Y:S01]  /*0110*/  S2R R6, SR_TID.X ;  /* 0x0000000000067919 */ /* 0x000ee20000002100 */
[----:B------:R-:W-:-:S06]  /*0120*/  UISETP.NE.AND.EX UP0, UPT, UR11, URZ, UPT, UP0 ;  /* 0x000000ff0b00728c */ /* 0x000fcc000bf05300 */
[----:B------:R-:W3:Y:S01]  /*0130*/  LDC R7, c[0x0][0x360] ;  /* 0x0000d800ff077b82 */ /* 0x000ee20000000800 */
[----:B-1----:R-:W-:Y:S02]  /*0140*/  USHF.L.U32 UR4, UR5, 0x2, URZ ;  /* 0x0000000205047899 */ /* 0x002fe400080006ff */
[--C-:B---3--:R-:W-:Y:S01]  /*0150*/  IMAD R0, R7, UR5, R6.reuse ;  /* 0x0000000507007c24 */ /* 0x108fe2000f8e0206 */
[----:B--2---:R-:W-:Y:S02]  /*0160*/  @P0 R2UR UR6, R2 ;  /* 0x00000000020602ca */ /* 0x004fe400000e0000 */
[----:B------:R-:W-:Y:S02]  /*0170*/  @P0 R2UR UR7, R3 ;  /* 0x00000000030702ca */ /* 0x000fe400000e0000 */
[----:B------:R-:W-:Y:S02]  /*0180*/  SHF.R.U32.HI R3, RZ, 0x5, R6 ;  /* 0x00000005ff037819 */ /* 0x000fe40000011606 */
[----:B------:R-:W-:-:S02]  /*0190*/  LOP3.LUT R2, R6, 0x1f, RZ, 0xc0, !PT ;  /* 0x0000001f06027812 */ /* 0x000fc400078ec0ff */
[----:B0-----:R-:W-:Y:S02]  /*01a0*/  @P0 IADD3 R94, P1, PT, R4, R9, RZ ;  /* 0x00000009045e0210 */ /* 0x001fe40007f3e0ff */
[----:B------:R-:W-:-:S03]  /*01b0*/  LOP3.LUT R3, R3, UR4, RZ, 0xfc, !PT ;  /* 0x0000000403037c12 */ /* 0x000fc6000f8efcff */
[----:B------:R-:W-:Y:S01]  /*01c0*/  @P0 IMAD.X R95, RZ, RZ, R5, P1 ;  /* 0x000000ffff5f0224 */ /* 0x000fe200008e0605 */
[----:B------:R-:W-:Y:S02]  /*01d0*/  UIADD3 UR16, UPT, UPT, UR6, -0x61c88647, URZ ;  /* 0x9e3779b906107890 */ /* 0x000fe4000fffe0ff */
[----:B------:R-:W-:Y:S02]  /*01e0*/  UIADD3 UR17, UPT, UPT, UR7, -0x4498517b, URZ ;  /* 0xbb67ae8507117890 */ /* 0x000fe4000fffe0ff */
        /* <DEDUP_REMOVED lines=40> */
.L_x_8051:
        /* <DEDUP_REMOVED lines=26> */
.L_x_8052:
[----:B------:R-:W1:Y:S02]  /*0610*/  LDCU UR4, c[0x0][0x384] ;  /* 0x00007080ff0477ac */ /* 0x000e640008000800 */
[----:B-1----:R-:W-:-:S13]  /*0620*/  ISETP.GE.AND P0, PT, R3, UR4, PT ;  /* 0x0000000403007c0c */ /* 0x002fda000bf06270 */
[----:B------:R-:W-:Y:S05]  /*0630*/  @P0 EXIT ;  /* 0x000000000000094d */ /* 0x000fea0003800000 */
[----:B0-----:R-:W-:Y:S01]  /*0640*/  IMAD.HI.U32 R6, R0, -0x326172a9, RZ ;  /* 0xcd9e8d5700067827 */ /* 0x001fe200078e00ff */
[----:B------:R-:W0:Y:S01]  /*0650*/  LDCU.64 UR10, c[0x0][0x3e0] ;  /* 0x00007c00ff0a77ac */ /* 0x000e220008000a00 */
[----:B------:R-:W-:Y:S01]  /*0660*/  BSSY B0, `(.L_x_8053) ;  /* 0x000160d000007945 */ /* 0x000fe20003800000 */
[----:B------:R-:W-:Y:S01]  /*0670*/  LOP3.LUT R94, R94, 0x3, RZ, 0xc0, !PT ;  /* 0x000000035e5e7812 */ /* 0x000fe200078ec0ff */
        /* <DEDUP_REMOVED lines=13> */
[----:B------:R-:W-:Y:S01]  /*0750*/  IMAD R9, R6, -0x2daee0ad, RZ ;  /* 0xd2511f5306097824 */ /* 0x000fe200078e02ff */
[----:B0-----:R-:W-:Y:S01]  /*0760*/  UISETP.NE.U32.AND UP0, UPT, UR10, URZ, UPT ;  /* 0x000000ff0a00728c */ /* 0x001fe2000bf05070 */
[----:B------:R-:W-:Y:S01]  /*0770*/  IMAD.HI.U32 R7, R10, -0x326172a9, RZ ;  /* 0xcd9e8d570a077827 */ /* 0x000fe200078e00ff */
[----:B------:R-:W0:Y:S03]  /*0780*/  LDCU UR14, c[0x0][0x388] ;  /* 0x00007100ff0e77ac */ /* 0x000e260008000800 */
[----:B------:R-:W-:Y:S01]  /*0790*/  IMAD.HI.U32 R6, R8, -0x2daee0ad, RZ ;  /* 0xd2511f5308067827 */ /* 0x000fe200078e00ff */
[----:B------:R-:W-:Y:S01]  /*07a0*/  LOP3.LUT R7, R12, UR18, R7, 0x96, !PT ;  /* 0x000000120c077c12 */ /* 0x000fe2000f8e9607 */
[----:B------:R-:W4:Y:S02]  /*07b0*/  LDCU UR15, c[0x0][0x448] ;  /* 0x00008900ff0f77ac */ /* 0x000f240008000800 */
[----:B------:R-:W-:Y:S01]  /*07c0*/  IMAD R12, R8, -0x2daee0ad, RZ ;  /* 0xd2511f53080c7824 */ /* 0x000fe200078e02ff */
[----:B------:R-:W-:Y:S01]  /*07d0*/  LOP3.LUT R6, R9, UR19, R6, 0x96, !PT ;  /* 0x0000001309067c12 */ /* 0x000fe2000f8e9606 */
[----:B------:R-:W-:Y:S01]  /*07e0*/  IMAD.HI.U32 R11, R7, -0x2daee0ad, RZ ;  /* 0xd2511f53070b7827 */ /* 0x000fe200078e00ff */
[----:B------:R-:W0:Y:S03]  /*07f0*/  LDCU.64 UR12, c[0x0][0x3a0] ;  /* 0x00007400ff0c77ac */ /* 0x000e260008000a00 */
[----:B------:R-:W-:Y:S01]  /*0800*/  IMAD R9, R10, -0x326172a9, RZ ;  /* 0xcd9e8d570a097824 */ /* 0x000fe200078e02ff */
[----:B------:R-:W-:Y:S01]  /*0810*/  LOP3.LUT R11, R12, UR21, R11, 0x96, !PT ;  /* 0x000000150c0b7c12 */ /* 0x000fe2000f8e960b */
[----:B------:R-:W-:Y:S01]  /*0820*/  IMAD.HI.U32 R8, R6, -0x326172a9, RZ ;  /* 0xcd9e8d5706087827 */ /* 0x000fe200078e00ff */
[----:B------:R-:W-:-:S02]  /*0830*/  UISETP.NE.AND.EX UP0, UPT, UR11, URZ, UPT, UP0 ;  /* 0x000000ff0b00728c */ /* 0x000fc4000bf05300 */
[----:B-1----:R-:W-:Y:S01]  /*0840*/  UISETP.NE.AND UP1, UPT, UR4, URZ, UPT ;  /* 0x000000ff0400728c */ /* 0x002fe2000bf25270 */
        /* <DEDUP_REMOVED lines=30> */
[----:B------:R-:W-:Y:S02]  /*0a30*/  HFMA2 R6, -RZ, RZ, 0, 0 ;  /* 0x00000000ff067431 */ /* 0x000fe400000001ff */
        /* <DEDUP_REMOVED lines=8> */
[----:B0-234-:R-:W-:-:S07]  /*0ac0*/  IMAD R124, R7, -0x326172a9, RZ ;  /* 0xcd9e8d57077c7824 */ /* 0x01dfce00078e02ff */
.L_x_8382:
        /* <DEDUP_REMOVED lines=13> */
[----:B-----5:R-:W5:Y:S01]  /*0ba0*/  LDG.E.128 R12, desc[UR8][R12.64] ;  /* 0x000000080c0c7981 */ /* 0x020f62000c1e1d00 */
        /* <DEDUP_REMOVED lines=22> */
.L_x_37104:
[----:B------:R-:W-:Y:S05]  /*0d10*/  BRX R8 -0xd20                                          (*"BRANCH_TARGETS .L_x_37105,.L_x_37106,.L_x_37107"*) ;  /* 0xfffffff008b87949 */ /* 0x000fea000383ffff */
.L_x_37107:
[----:B------:R-:W-:Y:S01]  /*0d20*/  VIADD R9, R94, 0x1 ;  /* 0x000000015e097836 */ /* 0x000fe20000000000 */
[----:B------:R-:W-:Y:S01]  /*0d30*/  MOV R18, R114 ;  /* 0x0000007200127202 */ /* 0x000fe20000000f00 */
[----:B------:R-:W-:Y:S01]  /*0d40*/  IMAD.MOV.U32 R8, RZ, RZ, R119 ;  /* 0x000000ffff087224 */ /* 0x000fe200078e0077 */
[----:B------:R-:W-:Y:S06]  /*0d50*/  BRA `(.L_x_8056) ;  /* 0x0000000000f07947 */ /* 0x000fec0003800000 */
.L_x_37105:
[----:B------:R-:W-:Y:S01]  /*0d60*/  IMAD.MOV.U32 R18, RZ, RZ, R114 ;  /* 0x000000ffff127224 */ /* 0x000fe200078e0072 */
[----:B------:R-:W-:Y:S01]  /*0d70*/  MOV R9, 0x3 ;  /* 0x0000000300097802 */ /* 0x000fe20000000f00 */
[----:B------:R-:W-:Y:S01]  /*0d80*/  IMAD.MOV.U32 R8, RZ, RZ, R118 ;  /* 0x000000ffff087224 */ /* 0x000fe200078e0076 */
[----:B------:R-:W-:Y:S06]  /*0d90*/  BRA `(.L_x_8056) ;  /* 0x0000000000e07947 */ /* 0x000fec0003800000 */
.L_x_37106:
        /* <DEDUP_REMOVED lines=13> */
.L_x_8058:
[----:B------:R-:W-:Y:S05]  /*0e70*/  BSYNC.RECONVERGENT B2 ;  /* 0x0000000000027941 */ /* 0x000fea0003800200 */
.L_x_8057:
        /* <DEDUP_REMOVED lines=42> */
.L_x_8056:
[----:B------:R-:W-:Y:S05]  /*1120*/  BSYNC.RECONVERGENT B1 ;  /* 0x0000000000017941 */ /* 0x000fea0003800200 */
.L_x_8055:
        /* <DEDUP_REMOVED lines=12> */
[----:B------:R-:W-:-:S02]  /*11f0*/  SHF.L.U32 R11, R88, 0x10, RZ ;  /* 0x00000010580b7819 */ /* 0x000fc400000006ff */
[----:B------:R-:W-:Y:S02]  /*1200*/  PRMT R88, R88, 0x7632, R88 ;  /* 0x0000763258587816 */ /* 0x000fe40000000058 */
[----:B------:R-:W-:Y:S02]  /*1210*/  FSEL R8, R8, RZ, !P0 ;  /* 0x000000ff08087208 */ /* 0x000fe40004000000 */
[----:B------:R-:W-:-:S03]  /*1220*/  PLOP3.LUT P0, PT, P0, PT, PT, 0x8, 0x80 ;  /* 0x000000000080781c */ /* 0x000fc6000070e170 */
[----:B------:R-:W-:Y:S01]  /*1230*/  FADD.FTZ R8, R8, R11 ;  /* 0x0000000b08087221 */ /* 0x000fe20000010000 */
        /* <DEDUP_REMOVED lines=11> */
.L_x_8061:
        /* <DEDUP_REMOVED lines=13> */
.L_x_8063:
[----:B------:R-:W-:Y:S05]  /*13c0*/  BSYNC.RECONVERGENT B2 ;  /* 0x0000000000027941 */ /* 0x000fea0003800200 */
.L_x_8062:
        /* <DEDUP_REMOVED lines=42> */
.L_x_8060:
[----:B------:R-:W-:Y:S05]  /*1670*/  BSYNC.RECONVERGENT B1 ;  /* 0x0000000000017941 */ /* 0x000fea0003800200 */
.L_x_8059:
        /* <DEDUP_REMOVED lines=23> */
.L_x_8066:
        /* <DEDUP_REMOVED lines=13> */
.L_x_8068:
[----:B------:R-:W-:Y:S05]  /*18c0*/  BSYNC.RECONVERGENT B2 ;  /* 0x0000000000027941 */ /* 0x000fea0003800200 */
.L_x_8067:
        /* <DEDUP_REMOVED lines=42> */
.L_x_8065:
[----:B------:R-:W-:Y:S05]  /*1b70*/  BSYNC.RECONVERGENT B1 ;  /* 0x0000000000017941 */ /* 0x000fea0003800200 */
.L_x_8064:
        /* <DEDUP_REMOVED lines=14> */
[--C-:B------:R-:W-:Y:S01]  /*1c60*/  FADD.FTZ R10, R10, R11.reuse ;  /* 0x0000000b0a0a7221 */ /* 0x100fe20000010000 */
[----:B------:R-:W-:Y:S01]  /*1c70*/  PRMT R11, R13, 0x7632, R11 ;  /* 0x000076320d0b7816 */ /* 0x000fe2000000000b */
        /* <DEDUP_REMOVED lines=9> */
.L_x_8071:
        /* <DEDUP_REMOVED lines=13> */
.L_x_8073:
[----:B------:R-:W-:Y:S05]  /*1de0*/  BSYNC.RECONVERGENT B2 ;  /* 0x0000000000027941 */ /* 0x000fea0003800200 */
.L_x_8072:
        /* <DEDUP_REMOVED lines=42> */
.L_x_8070:
[----:B------:R-:W-:Y:S05]  /*2090*/  BSYNC.RECONVERGENT B1 ;  /* 0x0000000000017941 */ /* 0x000fea0003800200 */
.L_x_8069:
        /* <DEDUP_REMOVED lines=9> */
[----:B------:R-:W-:-:S04]  /*2130*/  FSETP.GTU.FTZ.AND P2, PT, R13, R22, PT ;  /* 0x000000160d00720b */ /* 0x000fc80003f5c000 */
[----:B------:R-:W-:Y:S01]  /*2140*/  FSEL R11, R12, RZ, !P2 ;  /* 0x000000ff0c0b7208 */ /* 0x000fe20005000000 */
[----:B------:R-:W-:Y:S01]  /*2150*/  IMAD.MOV.U32 R12, RZ, RZ, R124 ;  /* 0x000000ffff0c7224 */ /* 0x000fe200078e007c */
        /* <DEDUP_REMOVED lines=11> */
.L_x_8076:
        /* <DEDUP_REMOVED lines=13> */
.L_x_8078:
[----:B------:R-:W-:Y:S05]  /*22e0*/  BSYNC.RECONVERGENT B2 ;  /* 0x0000000000027941 */ /* 0x000fea0003800200 */
.L_x_8077:
        /* <DEDUP_REMOVED lines=42> */
.L_x_8075:
[----:B------:R-:W-:Y:S05]  /*2590*/  BSYNC.RECONVERGENT B1 ;  /* 0x0000000000017941 */ /* 0x000fea0003800200 */
.L_x_8074:
[----:B------:R-:W-:Y:S01]  /*25a0*/  I2FP.F32.U32 R13, R12 ;  /* 0x0000000c000d7245 */ /* 0x000fe20000201000 */
[----:B------:R-:W-:Y:S01]  /*25b0*/  IMAD.U32 R12, R14, 0x10000, RZ ;  /* 0x000100000e0c7824 */ /* 0x000fe200078e00ff */
        /* <DEDUP_REMOVED lines=8> */
[----:B------:R-:W-:Y:S02]  /*2640*/  SHF.L.U32 R13, R90, 0x10, RZ ;  /* 0x000000105a0d7819 */ /* 0x000fe400000006ff */
[----:B------:R-:W-:Y:S02]  /*2650*/  FSEL R12, R12, RZ, !P3 ;  /* 0x000000ff0c0c7208 */ /* 0x000fe40005800000 */
[----:B------:R-:W-:Y:S02]  /*2660*/  PLOP3.LUT P3, PT, P3, PT, PT, 0x8, 0x80 ;  /* 0x000000000080781c */ /* 0x000fe40001f6e170 */
[----:B------:R-:W-:Y:S01]  /*2670*/  PRMT R90, R90, 0x7632, R90 ;  /* 0x000076325a5a7816 */ /* 0x000fe2000000005a */
        /* <DEDUP_REMOVED lines=11> */
.L_x_8081:
        /* <DEDUP_REMOVED lines=13> */
.L_x_8083:
[----:B------:R-:W-:Y:S05]  /*2800*/  BSYNC.RECONVERGENT B2 ;  /* 0x0000000000027941 */ /* 0x000fea0003800200 */
.L_x_8082:
        /* <DEDUP_REMOVED lines=42> */
.L_x_8080:
[----:B------:R-:W-:Y:S05]  /*2ab0*/  BSYNC.RECONVERGENT B1 ;  /* 0x0000000000017941 */ /* 0x000fea0003800200 */
.L_x_8079:
        /* <DEDUP_REMOVED lines=23> */
.L_x_8086:
        /* <DEDUP_REMOVED lines=13> */
.L_x_8088:
[----:B------:R-:W-:Y:S05]  /*2d00*/  BSYNC.RECONVERGENT B2 ;  /* 0x0000000000027941 */ /* 0x000fea0003800200 */
.L_x_8087:
        /* <DEDUP_REMOVED lines=42> */
.L_x_8085:
[----:B------:R-:W-:Y:S05]  /*2fb0*/  BSYNC.RECONVERGENT B1 ;  /* 0x0000000000017941 */ /* 0x000fea0003800200 */
.L_x_8084:
        /* <DEDUP_REMOVED lines=25> */
.L_x_8091:
        /* <DEDUP_REMOVED lines=15> */
.L_x_8093:
[----:B------:R-:W-:Y:S05]  /*3240*/  BSYNC.RECONVERGENT B2 ;  /* 0x0000000000027941 */ /* 0x000fea0003800200 */
.L_x_8092:
        /* <DEDUP_REMOVED lines=42> */
.L_x_8090:
[----:B------:R-:W-:Y:S05]  /*34f0*/  BSYNC.RECONVERGENT B1 ;  /* 0x0000000000017941 */ /* 0x000fea0003800200 */
.L_x_8089:
        /* <DEDUP_REMOVED lines=15> */
.L_x_8054:
        /* <DEDUP_REMOVED lines=16> */
.L_x_8097:
        /* <DEDUP_REMOVED lines=13> */
.L_x_8099:
[----:B------:R-:W-:Y:S05]  /*37c0*/  BSYNC.RECONVERGENT B2 ;  /* 0x0000000000027941 */ /* 0x000fea0003800200 */
.L_x_8098:
        /* <DEDUP_REMOVED lines=42> */
.L_x_8096:
[----:B------:R-:W-:Y:S05]  /*3a70*/  BSYNC.RECONVERGENT B1 ;  /* 0x0000000000017941 */ /* 0x000fea0003800200 */
.L_x_8095:
[----:B------:R-:W-:Y:S01]  /*3a80*/  I2FP.F32.U32 R9, R8 ;  /* 0x0000000800097245 */ /* 0x000fe20000201000 */
[----:B-----5:R-:W-:Y:S01]  /*3a90*/  IMAD.U32 R8, R12, 0x10000, RZ ;  /* 0x000100000c087824 */ /* 0x020fe200078e00ff */
[----:B------:R-:W-:Y:S01]  /*3aa0*/  ISETP.NE.AND P1, PT, R10, 0x1, PT ;  /* 0x000000010a00780c */ /* 0x000fe20003f25270 */
[----:B------:R-:W-:Y:S01]  /*3ab0*/  IMAD.U32 R21, RZ, RZ, UR35 ;  /* 0x00000023ff157e24 */ /* 0x000fe2000f8e00ff */
[----:B------:R-:W-:Y:S01]  /*3ac0*/  MOV R22, UR34 ;  /* 0x0000002200167c02 */ /* 0x000fe20008000f00 */
[----:B------:R-:W-:Y:S01]  /*3ad0*/  FFMA.FTZ R9, R9, R20, 1.1641532182693481445e-10 ;  /* 0x2f00000009097423 */ /* 0x000fe20000010014 */
[----:B------:R-:W-:Y:S01]  /*3ae0*/  FMUL.FTZ R8, R8, R19 ;  /* 0x0000001308087220 */ /* 0x000fe20000410000 */
[----:B------:R-:W-:Y:S01]  /*3af0*/  BSSY.RECONVERGENT B1, `(.L_x_8100) ;  /* 0x000004a000017945 */ /* 0x000fe20003800200 */
[----:B------:R-:W-:Y:S01]  /*3b00*/  PRMT R12, R12, 0x7632, R12 ;  /* 0x000076320c0c7816 */ /* 0x000fe2000000000c */
[----:B------:R-:W-:Y:S01]  /*3b10*/  IMAD.MOV.U32 R11, RZ, RZ, 0x2 ;  /* 0x00000002ff0b7424 */ /* 0x000fe200078e00ff */
[----:B------:R-:W-:Y:S01]  /*3b20*/  FSETP.GTU.FTZ.AND P0, PT, R9, R22, PT ;  /* 0x000000160900720b */ /* 0x000fe20003f1c000 */
[----:B------:R-:W-:Y:S01]  /*3b30*/  FMUL.FTZ R8, R8, R21 ;  /* 0x0000001508087220 */ /* 0x000fe20000410000 */
[----:B------:R-:W-:-:S02]  /*3b40*/  MOV R9, R124 ;  /* 0x0000007c00097202 */ /* 0x000fc40000000f00 */
        /* <DEDUP_REMOVED lines=12> */
.L_x_8102:
        /* <DEDUP_REMOVED lines=13> */
.L_x_8104:
[----:B------:R-:W-:Y:S05]  /*3ce0*/  BSYNC.RECONVERGENT B2 ;  /* 0x0000000000027941 */ /* 0x000fea0003800200 */
.L_x_8103:
        /* <DEDUP_REMOVED lines=42> */
.L_x_8101:
[----:B------:R-:W-:Y:S05]  /*3f90*/  BSYNC.RECONVERGENT B1 ;  /* 0x0000000000017941 */ /* 0x000fea0003800200 */
.L_x_8100:
[----:B------:R-:W-:Y:S01]  /*3fa0*/  I2FP.F32.U32 R9, R9 ;  /* 0x0000000900097245 */ /* 0x000fe20000201000 */
[----:B------:R-:W-:Y:S01]  /*3fb0*/  BSSY.RECONVERGENT B1, `(.L_x_8105) ;  /* 0x000004c000017945 */ /* 0x000fe20003800200 */
[----:B------:R-:W-:Y:S01]  /*3fc0*/  ISETP.NE.AND P2, PT, R11, 0x1, PT ;  /* 0x000000010b00780c */ /* 0x000fe20003f45270 */
[----:B------:R-:W-:Y:S01]  /*3fd0*/  IMAD.MOV.U32 R16, RZ, RZ, 0x2 ;  /* 0x00000002ff107424 */ /* 0x000fe200078e00ff */
[----:B------:R-:W-:Y:S01]  /*3fe0*/  SHF.L.U32 R12, R12, 0x10, RZ ;  /* 0x000000100c0c7819 */ /* 0x000fe200000006ff */
[----:B------:R-:W-:Y:S01]  /*3ff0*/  FFMA.FTZ R9, R9, R20, 1.1641532182693481445e-10 ;  /* 0x2f00000009097423 */ /* 0x000fe20000010014 */
[----:B------:R-:W-:-:S03]  /*4000*/  IMAD.MOV.U32 R10, RZ, RZ, R124 ;  /* 0x000000ffff0a7224 */ /* 0x000fc600078e007c */
[----:B------:R-:W-:Y:S01]  /*4010*/  FMUL.FTZ R12, R12, R19 ;  /* 0x000000130c0c7220 */ /* 0x000fe20000410000 */
[----:B------:R-:W-:-:S03]  /*4020*/  FSETP.GTU.FTZ.AND P1, PT, R9, R22, PT ;  /* 0x000000160900720b */ /* 0x000fc60003f3c000 */
[----:B------:R-:W-:Y:S01]  /*4030*/  FMUL.FTZ R9, R12, R21 ;  /* 0x000000150c097220 */ /* 0x000fe20000410000 */
[----:B------:R-:W-:-:S04]  /*4040*/  PLOP3.LUT P0, PT, P1, PT, PT, 0x8, 0x80 ;  /* 0x000000000080781c */ /* 0x000fc80000f0e170 */
[----:B------:R-:W-:Y:S01]  /*4050*/  FSEL R9, R9, RZ, !P1 ;  /* 0x000000ff09097208 */ /* 0x000fe20004800000 */
        /* <DEDUP_REMOVED lines=9> */
.L_x_8107:
        /* <DEDUP_REMOVED lines=13> */
.L_x_8109:
[----:B------:R-:W-:Y:S05]  /*41c0*/  BSYNC.RECONVERGENT B2 ;  /* 0x0000000000027941 */ /* 0x000fea0003800200 */
.L_x_8108:
        /* <DEDUP_REMOVED lines=42> */
.L_x_8106:
[----:B------:R-:W-:Y:S05]  /*4470*/  BSYNC.RECONVERGENT B1 ;  /* 0x0000000000017941 */ /* 0x000fea0003800200 */
.L_x_8105:
[----:B------:R-:W-:Y:S01]  /*4480*/  ISETP.NE.AND P3, PT, R16, 0x1, PT ;  /* 0x000000011000780c */ /* 0x000fe20003f65270 */
[----:B------:R-:W-:Y:S01]  /*4490*/  BSSY.RECONVERGENT B1, `(.L_x_8110) ;  /* 0x000004d000017945 */ /* 0x000fe20003800200 */
[----:B------:R-:W-:Y:S01]  /*44a0*/  I2FP.F32.U32 R11, R10 ;  /* 0x0000000a000b7245 */ /* 0x000fe20000201000 */
[----:B------:R-:W-:Y:S02]  /*44b0*/  IMAD.U32 R10, R13, 0x10000, RZ ;  /* 0x000100000d0a7824 */ /* 0x000fe400078e00ff */
[----:B------:R-:W-:Y:S02]  /*44c0*/  HFMA2 R17, -RZ, RZ, 0, 1.1920928955078125e-07 ;  /* 0x00000002ff117431 */ /* 0x000fe400000001ff */
[----:B------:R-:W-:Y:S02]  /*44d0*/  IMAD.MOV.U32 R12, RZ, RZ, R124 ;  /* 0x000000ffff0c7224 */ /* 0x000fe400078e007c */
[----:B------:R-:W-:Y:S01]  /*44e0*/  FFMA.FTZ R11, R11, R20, 1.1641532182693481445e-10 ;  /* 0x2f0000000b0b7423 */ /* 0x000fe20000010014 */
[----:B------:R-:W-:-:S04]  /*44f0*/  FMUL.FTZ R10, R10, R19 ;  /* 0x000000130a0a7220 */ /* 0x000fc80000410000 */
[----:B------:R-:W-:Y:S01]  /*4500*/  FMUL.FTZ R10, R10, R21 ;  /* 0x000000150a0a7220 */ /* 0x000fe20000410000 */
[----:B------:R-:W-:Y:S02]  /*4510*/  FSETP.GTU.FTZ.AND P2, PT, R11, R22, PT ;  /* 0x000000160b00720b */ /* 0x000fe40003f5c000 */
[----:B------:R-:W-:Y:S02]  /*4520*/  PRMT R11, R13, 0x7632, R11 ;  /* 0x000076320d0b7816 */ /* 0x000fe4000000000b */
        /* <DEDUP_REMOVED lines=11> */
.L_x_8112:
        /* <DEDUP_REMOVED lines=13> */
.L_x_8114:
[----:B------:R-:W-:Y:S05]  /*46b0*/  BSYNC.RECONVERGENT B2 ;  /* 0x0000000000027941 */ /* 0x000fea0003800200 */
.L_x_8113:
        /* <DEDUP_REMOVED lines=42> */
.L_x_8111:
[----:B------:R-:W-:Y:S05]  /*4960*/  BSYNC.RECONVERGENT B1 ;  /* 0x0000000000017941 */ /* 0x000fea0003800200 */
.L_x_8110:
[----:B------:R-:W-:Y:S01]  /*4970*/  ISETP.NE.AND P4, PT, R17, 0x1, PT ;  /* 0x000000011100780c */ /* 0x000fe20003f85270 */
[----:B------:R-:W-:Y:S01]  /*4980*/  BSSY.RECONVERGENT B1, `(.L_x_8115) ;  /* 0x000004c000017945 */ /* 0x000fe20003800200 */
[----:B------:R-:W-:Y:S01]  /*4990*/  I2FP.F32.U32 R13, R12 ;  /* 0x0000000c000d7245 */ /* 0x000fe20000201000 */
[----:B------:R-:W-:Y:S02]  /*49a0*/  IMAD.U32 R12, R11, 0x10000, RZ ;  /* 0x000100000b0c7824 */ /* 0x000fe400078e00ff */
[----:B------:R-:W-:Y:S02]  /*49b0*/  IMAD.MOV.U32 R16, RZ, RZ, 0x2 ;  /* 0x00000002ff107424 */ /* 0x000fe400078e00ff */
[----:B------:R-:W-:Y:S01]  /*49c0*/  FFMA.FTZ R13, R13, R20, 1.1641532182693481445e-10 ;  /* 0x2f0000000d0d7423 */ /* 0x000fe20000010014 */
[----:B------:R-:W-:-:S04]  /*49d0*/  FMUL.FTZ R12, R12, R19 ;  /* 0x000000130c0c7220 */ /* 0x000fc80000410000 */
[----:B------:R-:W-:Y:S01]  /*49e0*/  FMUL.FTZ R11, R12, R21 ;  /* 0x000000150c0b7220 */ /* 0x000fe20000410000 */
        /* <DEDUP_REMOVED lines=13> */
.L_x_8117:
        /* <DEDUP_REMOVED lines=13> */
.L_x_8119:
[----:B------:R-:W-:Y:S05]  /*4b90*/  BSYNC.RECONVERGENT B2 ;  /* 0x0000000000027941 */ /* 0x000fea0003800200 */
.L_x_8118:
        /* <DEDUP_REMOVED lines=42> */
.L_x_8116:
[----:B------:R-:W-:Y:S05]  /*4e40*/  BSYNC.RECONVERGENT B1 ;  /* 0x0000000000017941 */ /* 0x000fea0003800200 */
.L_x_8115:
        /* <DEDUP_REMOVED lines=22> */
.L_x_8122:
        /* <DEDUP_REMOVED lines=13> */
.L_x_8124:
[----:B------:R-:W-:Y:S05]  /*5080*/  BSYNC.RECONVERGENT B2 ;  /* 0x0000000000027941 */ /* 0x000fea0003800200 */
.L_x_8123:
        /* <DEDUP_REMOVED lines=42> */
.L_x_8121:
[----:B------:R-:W-:Y:S05]  /*5330*/  BSYNC.RECONVERGENT B1 ;  /* 0x0000000000017941 */ /* 0x000fea0003800200 */
.L_x_8120:
        /* <DEDUP_REMOVED lines=21> */
.L_x_8127:
        /* <DEDUP_REMOVED lines=13> */
.L_x_8129:
[----:B------:R-:W-:Y:S05]  /*5560*/  BSYNC.RECONVERGENT B2 ;  /* 0x0000000000027941 */ /* 0x000fea0003800200 */
.L_x_8128:
        /* <DEDUP_REMOVED lines=42> */
.L_x_8126:
[----:B------:R-:W-:Y:S05]  /*5810*/  BSYNC.RECONVERGENT B1 ;  /* 0x0000000000017941 */ /* 0x000fea0003800200 */
.L_x_8125:
        /* <DEDUP_REMOVED lines=22> */
.L_x_8132:
        /* <DEDUP_REMOVED lines=15> */
.L_x_8134:
[----:B------:R-:W-:Y:S05]  /*5a70*/  BSYNC.RECONVERGENT B2 ;  /* 0x0000000000027941 */ /* 0x000fea0003800200 */
.L_x_8133:
        /* <DEDUP_REMOVED lines=42> */
.L_x_8131:
[----:B------:R-:W-:Y:S05]  /*5d20*/  BSYNC.RECONVERGENT B1 ;  /* 0x0000000000017941 */ /* 0x000fea0003800200 */
.L_x_8130:
[----:B------:R-:W-:Y:S02]  /*5d30*/  I2FP.F32.U32 R17, R16 ;  /* 0x0000001000117245 */ /* 0x000fe40000201000 */
        /* <DEDUP_REMOVED lines=9> */
[----:B------:R-:W-:Y:S02]  /*5dd0*/  PLOP3.LUT P6, PT, P6, PT, PT, 0x8, 0x80 ;  /* 0x000000000080781c */ /* 0x000fe400037ce170 */
[----:B------:R-:W-:-:S11]  /*5de0*/  F2FP.BF16.F32.PACK_AB R91, R15, R14 ;  /* 0x0000000e0f5b723e */ /* 0x000fd600000010ff */
.L_x_8094:
[----:B------:R-:W0:Y:S01]  /*5df0*/  LDC.64 R106, c[0x0][0x3a8] ;  /* 0x0000ea00ff6a7b82 */ /* 0x000e220000000a00 */
[----:B------:R-:W-:Y:S02]  /*5e00*/  SEL R92, RZ, 0x10000, !P5 ;  /* 0x00010000ff5c7807 */ /* 0x000fe40006800000 */
        /* <DEDUP_REMOVED lines=9> */
[----:B------:R-:W-:Y:S01]  /*5ea0*/  LOP3.LUT R17, R17, R23, R16, 0xfe, !PT ;  /* 0x0000001711117212 */ /* 0x000fe200078efe10 */
[----:B------:R-:W-:Y:S01]  /*5eb0*/  VIADD R16, R7, 0x20 ;  /* 0x0000002007107836 */ /* 0x000fe20000000000 */
        /* <DEDUP_REMOVED lines=30> */
.L_x_8138:
        /* <DEDUP_REMOVED lines=13> */
.L_x_8140:
[----:B------:R-:W-:Y:S05]  /*6170*/  BSYNC.RECONVERGENT B2 ;  /* 0x0000000000027941 */ /* 0x000fea0003800200 */
.L_x_8139:
        /* <DEDUP_REMOVED lines=40> */
[----:B------:R-:W-:-:S07]  /*6400*/  LOP3.LUT R118, R118, UR33, R103, 0x96, !PT ;  /* 0x0000002176767c12 */ /* 0x000fce000f8e9667 */
.L_x_8137:
[----:B------:R-:W-:Y:S05]  /*6410*/  BSYNC.RECONVERGENT B1 ;  /* 0x0000000000017941 */ /* 0x000fea0003800200 */
.L_x_8136:
[----:B------:R-:W-:Y:S01]  /*6420*/  I2FP.F32.U32 R17, R17 ;  /* 0x0000001100117245 */ /* 0x000fe20000201000 */
[----:B-----5:R-:W-:Y:S01]  /*6430*/  IMAD.U32 R18, R92, 0x10000, RZ ;  /* 0x000100005c127824 */ /* 0x020fe200078e00ff */
        /* <DEDUP_REMOVED lines=8> */
[----:B------:R-:W-:-:S04]  /*64c0*/  FSETP.GTU.FTZ.AND P0, PT, R17, R22, PT ;  /* 0x000000161100720b */ /* 0x000fc80003f1c000 */
[----:B------:R-:W-:Y:S01]  /*64d0*/  FSEL R17, R18, RZ, !P0 ;  /* 0x000000ff12117208 */ /* 0x000fe20004000000 */
[----:B------:R-:W-:Y:S01]  /*64e0*/  IMAD.MOV.U32 R18, RZ, RZ, R124 ;  /* 0x000000ffff127224 */ /* 0x000fe200078e007c */
        /* <DEDUP_REMOVED lines=13> */
.L_x_8143:
        /* <DEDUP_REMOVED lines=13> */
.L_x_8145:
[----:B------:R-:W-:Y:S05]  /*6690*/  BSYNC.RECONVERGENT B2 ;  /* 0x0000000000027941 */ /* 0x000fea0003800200 */
.L_x_8144:
        /* <DEDUP_REMOVED lines=42> */
.L_x_8142:
[----:B------:R-:W-:Y:S05]  /*6940*/  BSYNC.RECONVERGENT B1 ;  /* 0x0000000000017941 */ /* 0x000fea0003800200 */
.L_x_8141:
        /* <DEDUP_REMOVED lines=23> */
.L_x_8148:
        /* <DEDUP_REMOVED lines=13> */
.L_x_8150:
[----:B------:R-:W-:Y:S05]  /*6b90*/  BSYNC.RECONVERGENT B2 ;  /* 0x0000000000027941 */ /* 0x000fea0003800200 */
.L_x_8149:
        /* <DEDUP_REMOVED lines=42> */
.L_x_8147:
[----:B------:R-:W-:Y:S05]  /*6e40*/  BSYNC.RECONVERGENT B1 ;  /* 0x0000000000017941 */ /* 0x000fea0003800200 */
.L_x_8146:
        /* <DEDUP_REMOVED lines=25> */
.L_x_8153:
        /* <DEDUP_REMOVED lines=13> */
.L_x_8155:
[----:B------:R-:W-:Y:S05]  /*70b0*/  BSYNC.RECONVERGENT B2 ;  /* 0x0000000000027941 */ /* 0x000fea0003800200 */
.L_x_8154:
        /* <DEDUP_REMOVED lines=42> */
.L_x_8152:
[----:B------:R-:W-:Y:S05]  /*7360*/  BSYNC.RECONVERGENT B1 ;  /* 0x0000000000017941 */ /* 0x000fea0003800200 */
.L_x_8151:
        /* <DEDUP_REMOVED lines=23> */
.L_x_8158:
        /* <DEDUP_REMOVED lines=13> */
.L_x_8160:
[----:B------:R-:W-:Y:S05]  /*75b0*/  BSYNC.RECONVERGENT B2 ;  /* 0x0000000000027941 */ /* 0x000fea0003800200 */
.L_x_8159:
        /* <DEDUP_REMOVED lines=42> */
.L_x_8157:
[----:B------:R-:W-:Y:S05]  /*7860*/  BSYNC.RECONVERGENT B1 ;  /* 0x0000000000017941 */ /* 0x000fea0003800200 */
.L_x_8156:
        /* <DEDUP_REMOVED lines=25> */
.L_x_8163:
        /* <DEDUP_REMOVED lines=13> */
.L_x_8165:
[----:B------:R-:W-:Y:S05]  /*7ad0*/  BSYNC.RECONVERGENT B2 ;  /* 0x0000000000027941 */ /* 0x000fea0003800200 */
.L_x_8164:
        /* <DEDUP_REMOVED lines=42> */
.L_x_8162:
[----:B------:R-:W-:Y:S05]  /*7d80*/  BSYNC.RECONVERGENT B1 ;  /* 0x0000000000017941 */ /* 0x000fea0003800200 */
.L_x_8161:
        /* <DEDUP_REMOVED lines=23> */
.L_x_8168:
        /* <DEDUP_REMOVED lines=13> */
.L_x_8170:
[----:B------:R-:W-:Y:S05]  /*7fd0*/  BSYNC.RECONVERGENT B2 ;  /* 0x0000000000027941 */ /* 0x000fea0003800200 */
.L_x_8169:
        /* <DEDUP_REMOVED lines=42> */
.L_x_8167:
[----:B------:R-:W-:Y:S05]  /*8280*/  BSYNC.RECONVERGENT B1 ;  /* 0x0000000000017941 */ /* 0x000fea0003800200 */
.L_x_8166:
        /* <DEDUP_REMOVED lines=25> */
.L_x_8173:
        /* <DEDUP_REMOVED lines=15> */
.L_x_8175:
[----:B------:R-:W-:Y:S05]  /*8510*/  BSYNC.RECONVERGENT B2 ;  /* 0x0000000000027941 */ /* 0x000fea0003800200 */
.L_x_8174:
        /* <DEDUP_REMOVED lines=42> */
.L_x_8172:
[----:B------:R-:W-:Y:S05]  /*87c0*/  BSYNC.RECONVERGENT B1 ;  /* 0x0000000000017941 */ /* 0x000fea0003800200 */
.L_x_8171:
        /* <DEDUP_REMOVED lines=15> */
.L_x_8135:
        /* <DEDUP_REMOVED lines=16> */
.L_x_8179:
[----:B------:R-:W-:Y:S01]  /*89c0*/  VIADD R4, R4, 0x1 ;  /* 0x0000000104047836 */ /* 0x000fe20000000000 */
[----:B------:R-:W-:Y:S03]  /*89d0*/  BSSY.RECONVERGENT B2, `(.L_x_8180) ;  /* 0x000000c000027945 */ /* 0x000fe60003800200 */
[C---:B0-----:R-:W-:Y:S01]  /*89e0*/  IMAD.WIDE.U32 R88, R4.reuse, -0x2daee0ad, RZ ;  /* 0xd2511f5304587825 */ /* 0x041fe200078e00ff */
        /* <DEDUP_REMOVED lines=10> */
.L_x_8181:
[----:B------:R-:W-:Y:S05]  /*8a90*/  BSYNC.RECONVERGENT B2 ;  /* 0x0000000000027941 */ /* 0x000fea0003800200 */
.L_x_8180:
        /* <DEDUP_REMOVED lines=41> */
.L_x_8178:
[----:B------:R-:W-:Y:S05]  /*8d30*/  BSYNC.RECONVERGENT B1 ;  /* 0x0000000000017941 */ /* 0x000fea0003800200 */
.L_x_8177:
[----:B------:R-:W-:Y:S01]  /*8d40*/  I2FP.F32.U32 R17, R17 ;  /* 0x0000001100117245 */ /* 0x000fe20000201000 */
[C---:B-----5:R-:W-:Y:S01]  /*8d50*/  IMAD.U32 R18, R92.reuse, 0x10000, RZ ;  /* 0x000100005c127824 */ /* 0x060fe200078e00ff */
[----:B------:R-:W-:Y:S01]  /*8d60*/  ISETP.NE.AND P1, PT, R23, 0x1, PT ;  /* 0x000000011700780c */ /* 0x000fe20003f25270 */
[----:B------:R-:W-:Y:S01]  /*8d70*/  BSSY.RECONVERGENT B1, `(.L_x_8182) ;  /* 0x000004c000017945 */ /* 0x000fe20003800200 */
[----:B------:R-:W-:Y:S01]  /*8d80*/  PRMT R92, R92, 0x7632, R92 ;  /* 0x000076325c5c7816 */ /* 0x000fe2000000005c */
[----:B------:R-:W-:Y:S01]  /*8d90*/  FFMA.FTZ R17, R17, R20, 1.1641532182693481445e-10 ;  /* 0x2f00000011117423 */ /* 0x000fe20000010014 */
[----:B------:R-:W-:Y:S01]  /*8da0*/  FMUL.FTZ R18, R18, R19 ;  /* 0x0000001312127220 */ /* 0x000fe20000410000 */
[----:B0-----:R-:W-:-:S03]  /*8db0*/  IMAD.MOV.U32 R88, RZ, RZ, 0x2 ;  /* 0x00000002ff587424 */ /* 0x001fc600078e00ff */
        /* <DEDUP_REMOVED lines=15> */
.L_x_8184:
        /* <DEDUP_REMOVED lines=13> */
.L_x_8186:
[----:B------:R-:W-:Y:S05]  /*8f80*/  BSYNC.RECONVERGENT B2 ;  /* 0x0000000000027941 */ /* 0x000fea0003800200 */
.L_x_8185:
        /* <DEDUP_REMOVED lines=42> */
.L_x_8183:
[----:B------:R-:W-:Y:S05]  /*9230*/  BSYNC.RECONVERGENT B1 ;  /* 0x0000000000017941 */ /* 0x000fea0003800200 */
.L_x_8182:
        /* <DEDUP_REMOVED lines=21> */
.L_x_8189:
        /* <DEDUP_REMOVED lines=13> */
.L_x_8191:
[----:B------:R-:W-:Y:S05]  /*9460*/  BSYNC.RECONVERGENT B2 ;  /* 0x0000000000027941 */ /* 0x000fea0003800200 */
.L_x_8190:
        /* <DEDUP_REMOVED lines=42> */
.L_x_8188:
[----:B------:R-:W-:Y:S05]  /*9710*/  BSYNC.RECONVERGENT B1 ;  /* 0x0000000000017941 */ /* 0x000fea0003800200 */
.L_x_8187:
        /* <DEDUP_REMOVED lines=22> */
.L_x_8194:
        /* <DEDUP_REMOVED lines=13> */
.L_x_8196:
[----:B------:R-:W-:Y:S05]  /*9950*/  BSYNC.RECONVERGENT B2 ;  /* 0x0000000000027941 */ /* 0x000fea0003800200 */
.L_x_8195:
        /* <DEDUP_REMOVED lines=42> */
.L_x_8193:
[----:B------:R-:W-:Y:S05]  /*9c00*/  BSYNC.RECONVERGENT B1 ;  /* 0x0000000000017941 */ /* 0x000fea0003800200 */
.L_x_8192:
        /* <DEDUP_REMOVED lines=21> */
.L_x_8199:
        /* <DEDUP_REMOVED lines=13> */
.L_x_8201:
[----:B------:R-:W-:Y:S05]  /*9e30*/  BSYNC.RECONVERGENT B2 ;  /* 0x0000000000027941 */ /* 0x000fea0003800200 */
.L_x_8200:
        /* <DEDUP_REMOVED lines=42> */
.L_x_8198:
[----:B------:R-:W-:Y:S05]  /*a0e0*/  BSYNC.RECONVERGENT B1 ;  /* 0x0000000000017941 */ /* 0x000fea0003800200 */
.L_x_8197:
[----:B------:R-:W-:Y:S01]  /*a0f0*/  I2FP.F32.U32 R89, R88 ;  /* 0x0000005800597245 */ /* 0x000fe20000201000 */
[----:B------:R-:W-:Y:S01]  /*a100*/  BSSY.RECONVERGENT B1, `(.L_x_8202) ;  /* 0x000004d000017945 */ /* 0x000fe20003800200 */
[C---:B------:R-:W-:Y:S01]  /*a110*/  SHF.L.U32 R88, R94.reuse, 0x10, RZ ;  /* 0x000000105e587819 */ /* 0x040fe200000006ff */
[----:B------:R-:W-:Y:S01]  /*a120*/  IMAD.MOV.U32 R90, RZ, RZ, 0x2 ;  /* 0x00000002ff5a7424 */ /* 0x000fe200078e00ff */
[----:B------:R-:W-:Y:S01]  /*a130*/  ISETP.NE.AND P4, PT, R91, 0x1, PT ;  /* 0x000000015b00780c */ /* 0x000fe20003f85270 */
[----:B------:R-:W-:Y:S01]  /*a140*/  FFMA.FTZ R89, R89, R20, 1.1641532182693481445e-10 ;  /* 0x2f00000059597423 */ /* 0x000fe20000010014 */
[----:B------:R-:W-:Y:S01]  /*a150*/  PRMT R94, R94, 0x7632, R94 ;  /* 0x000076325e5e7816 */ /* 0x000fe2000000005e */
[----:B------:R-:W-:-:S03]  /*a160*/  FMUL.FTZ R88, R88, R19 ;  /* 0x0000001358587220 */ /* 0x000fc60000410000 */
[----:B------:R-:W-:Y:S01]  /*a170*/  FSETP.GTU.FTZ.AND P3, PT, R89, R22, PT ;  /* 0x000000165900720b */ /* 0x000fe20003f7c000 */
[----:B------:R-:W-:-:S05]  /*a180*/  FMUL.FTZ R88, R88, R21 ;  /* 0x0000001558587220 */ /* 0x000fca0000410000 */
        /* <DEDUP_REMOVED lines=12> */
.L_x_8204:
        /* <DEDUP_REMOVED lines=13> */
.L_x_8206:
[----:B------:R-:W-:Y:S05]  /*a320*/  BSYNC.RECONVERGENT B2 ;  /* 0x0000000000027941 */ /* 0x000fea0003800200 */
.L_x_8205:
        /* <DEDUP_REMOVED lines=42> */
.L_x_8203:
[----:B------:R-:W-:Y:S05]  /*a5d0*/  BSYNC.RECONVERGENT B1 ;  /* 0x0000000000017941 */ /* 0x000fea0003800200 */
.L_x_8202:
        /* <DEDUP_REMOVED lines=21> */
.L_x_8209:
        /* <DEDUP_REMOVED lines=13> */
.L_x_8211:
[----:B------:R-:W-:Y:S05]  /*a800*/  BSYNC.RECONVERGENT B2 ;  /* 0x0000000000027941 */ /* 0x000fea0003800200 */
.L_x_8210:
        /* <DEDUP_REMOVED lines=42> */
.L_x_8208:
[----:B------:R-:W-:Y:S05]  /*aab0*/  BSYNC.RECONVERGENT B1 ;  /* 0x0000000000017941 */ /* 0x000fea0003800200 */
.L_x_8207:
        /* <DEDUP_REMOVED lines=22> */
.L_x_8214:
        /* <DEDUP_REMOVED lines=15> */
.L_x_8216:
[----:B------:R-:W-:Y:S05]  /*ad10*/  BSYNC.RECONVERGENT B2 ;  /* 0x0000000000027941 */ /* 0x000fea0003800200 */
.L_x_8215:
        /* <DEDUP_REMOVED lines=42> */
.L_x_8213:
[----:B------:R-:W-:Y:S05]  /*afc0*/  BSYNC.RECONVERGENT B1 ;  /* 0x0000000000017941 */ /* 0x000fea0003800200 */
.L_x_8212:
        /* <DEDUP_REMOVED lines=12> */
.L_x_8176:
[----:B------:R-:W-:Y:S01]  /*b090*/  SEL R91, RZ, 0x1000000, !P6 ;  /* 0x01000000ff5b7807 */ /* 0x000fe20007000000 */
[----:B------:R-:W-:Y:S01]  /*b0a0*/  IMAD.WIDE.U32 R110, R16, 0x8, R104 ;  /* 0x00000008106e7825 */ /* 0x000fe200078e0068 */
[----:B------:R-:W-:Y:S02]  /*b0b0*/  SEL R108, RZ, 0x10000, !P5 ;  /* 0x00010000ff6c7807 */ /* 0x000fe40006800000 */
[----:B------:R-:W-:Y:S02]  /*b0c0*/  SEL R113, RZ, 0x100, !P4 ;  /* 0x00000100ff717807 */ /* 0x000fe40006000000 */
[----:B------:R-:W-:Y:S02]  /*b0d0*/  SEL R90, RZ, 0x1000000, !P2 ;  /* 0x01000000ff5a7807 */ /* 0x000fe40005000000 */
[----:B------:R-:W-:Y:S02]  /*b0e0*/  SEL R89, RZ, 0x10000, !P1 ;  /* 0x00010000ff597807 */ /* 0x000fe40004800000 */
[----:B------:R-:W-:-:S02]  /*b0f0*/  SEL R88, RZ, 0x100, !P0 ;  /* 0x00000100ff587807 */ /* 0x000fc40004000000 */
[----:B------:R-:W-:Y:S01]  /*b100*/  ISETP.NE.AND P5, PT, R101, RZ, PT ;  /* 0x000000ff6500720c */ /* 0x000fe20003fa5270 */
[----:B------:R-:W-:Y:S01]  /*b110*/  VIADD R101, R7, 0x40 ;  /* 0x0000004007657836 */ /* 0x000fe20000000000 */
[----:B------:R-:W-:Y:S01]  /*b120*/  LOP3.LUT R113, R113, R91, R108, 0xfe, !PT ;  /* 0x0000005b71717212 */ /* 0x000fe200078efe6c */
[----:B------:R-:W-:Y:S01]  /*b130*/  IMAD.WIDE.U32 R108, R16, 0x10, R106 ;  /* 0x00000010106c7825 */ /* 0x000fe200078e006a */
[----:B------:R-:W-:Y:S02]  /*b140*/  SEL R112, RZ, 0x1, !P3 ;  /* 0x00000001ff707807 */ /* 0x000fe40005800000 */
[----:B------:R-:W-:Y:S02]  /*b150*/  LOP3.LUT R88, R88, R90, R89, 0xfe, !PT ;  /* 0x0000005a58587212 */ /* 0x000fe400078efe59 */
[----:B------:R-:W-:Y:S01]  /*b160*/  SEL R89, RZ, 0x1, !P5 ;  /* 0x00000001ff597807 */ /* 0x000fe20006800000 */
[----:B------:R0:W-:Y:S01]  /*b170*/  STG.E.128 desc[UR8][R108.64], R92 ;  /* 0x0000005c6c007986 */ /* 0x0001e2000c101d08 */
        /* <DEDUP_REMOVED lines=26> */
.L_x_8220:
        /* <DEDUP_REMOVED lines=13> */
.L_x_8222:
[----:B------:R-:W-:Y:S05]  /*b3f0*/  BSYNC.RECONVERGENT B2 ;  /* 0x0000000000027941 */ /* 0x000fea0003800200 */
.L_x_8221:
        /* <DEDUP_REMOVED lines=41> */
.L_x_8219:
[----:B------:R-:W-:Y:S05]  /*b690*/  BSYNC.RECONVERGENT B1 ;  /* 0x0000000000017941 */ /* 0x000fea0003800200 */
.L_x_8218:
[----:B------:R-:W-:Y:S01]  /*b6a0*/  I2FP.F32.U32 R103, R103 ;  /* 0x0000006700677245 */ /* 0x000fe20000201000 */
[----:B-----5:R-:W-:Y:S01]  /*b6b0*/  IMAD.U32 R102, R88, 0x10000, RZ ;  /* 0x0001000058667824 */ /* 0x020fe200078e00ff */
        /* <DEDUP_REMOVED lines=10> */
[----:B------:R-:W-:Y:S02]  /*b760*/  PLOP3.LUT P0, PT, P0, PT, PT, 0x8, 0x80 ;  /* 0x000000000080781c */ /* 0x000fe4000070e170 */
[----:B------:R-:W-:Y:S01]  /*b770*/  PRMT R92, R92, 0x7632, R92 ;  /* 0x000076325c5c7816 */ /* 0x000fe2000000005c */
[--C-:B------:R-:W-:Y:S01]  /*b780*/  FADD.FTZ R102, R102, R103.reuse ;  /* 0x0000006766667221 */ /* 0x100fe20000010000 */
[----:B------:R-:W-:-:S02]  /*b790*/  PRMT R103, R88, 0x7632, R103 ;  /* 0x0000763258677816 */ /* 0x000fc40000000067 */
        /* <DEDUP_REMOVED lines=10> */
.L_x_8225:
        /* <DEDUP_REMOVED lines=13> */
.L_x_8227:
[----:B------:R-:W-:Y:S05]  /*b910*/  BSYNC.RECONVERGENT B2 ;  /* 0x0000000000027941 */ /* 0x000fea0003800200 */
.L_x_8226:
        /* <DEDUP_REMOVED lines=40> */
[----:B------:R-:W-:Y:S01]  /*bba0*/  IMAD.MOV.U32 R109, RZ, RZ, R120 ;  /* 0x000000ffff6d7224 */ /* 0x000fe200078e0078 */
[----:B------:R-:W-:-:S07]  /*bbb0*/  MOV R120, R108 ;  /* 0x0000006c00787202 */ /* 0x000fce0000000f00 */
.L_x_8224:
[----:B------:R-:W-:Y:S05]  /*bbc0*/  BSYNC.RECONVERGENT B1 ;  /* 0x0000000000017941 */ /* 0x000fea0003800200 */
.L_x_8223:
        /* <DEDUP_REMOVED lines=23> */
.L_x_8230:
        /* <DEDUP_REMOVED lines=13> */
.L_x_8232:
[----:B------:R-:W-:Y:S05]  /*be10*/  BSYNC.RECONVERGENT B2 ;  /* 0x0000000000027941 */ /* 0x000fea0003800200 */
.L_x_8231:
        /* <DEDUP_REMOVED lines=42> */
.L_x_8229:
[----:B------:R-:W-:Y:S05]  /*c0c0*/  BSYNC.RECONVERGENT B1 ;  /* 0x0000000000017941 */ /* 0x000fea0003800200 */
.L_x_8228:
        /* <DEDUP_REMOVED lines=12> */
[--C-:B------:R-:W-:Y:S01]  /*c190*/  FADD.FTZ R108, R92, R109.reuse ;  /* 0x0000006d5c6c7221 */ /* 0x100fe20000010000 */
[----:B------:R-:W-:Y:S02]  /*c1a0*/  PRMT R109, R89, 0x7632, R109 ;  /* 0x00007632596d7816 */ /* 0x000fe4000000006d */
[----:B------:R-:W-:Y:S01]  /*c1b0*/  PRMT R89, R93, 0x7632, R89 ;  /* 0x000076325d597816 */ /* 0x000fe20000000059 */
        /* <DEDUP_REMOVED lines=10> */
.L_x_8235:
        /* <DEDUP_REMOVED lines=13> */
.L_x_8237:
[----:B------:R-:W-:Y:S05]  /*c330*/  BSYNC.RECONVERGENT B2 ;  /* 0x0000000000027941 */ /* 0x000fea0003800200 */
.L_x_8236:
        /* <DEDUP_REMOVED lines=42> */
.L_x_8234:
[----:B------:R-:W-:Y:S05]  /*c5e0*/  BSYNC.RECONVERGENT B1 ;  /* 0x0000000000017941 */ /* 0x000fea0003800200 */
.L_x_8233:
        /* <DEDUP_REMOVED lines=23> */
.L_x_8240:
        /* <DEDUP_REMOVED lines=13> */
.L_x_8242:
[----:B------:R-:W-:Y:S05]  /*c830*/  BSYNC.RECONVERGENT B2 ;  /* 0x0000000000027941 */ /* 0x000fea0003800200 */
.L_x_8241:
        /* <DEDUP_REMOVED lines=42> */
.L_x_8239:
[----:B------:R-:W-:Y:S05]  /*cae0*/  BSYNC.RECONVERGENT B1 ;  /* 0x0000000000017941 */ /* 0x000fea0003800200 */
.L_x_8238:
        /* <DEDUP_REMOVED lines=9> */
[----:B------:R-:W-:Y:S02]  /*cb80*/  SHF.L.U32 R89, R94, 0x10, RZ ;  /* 0x000000105e597819 */ /* 0x000fe400000006ff */
[----:B------:R-:W-:Y:S02]  /*cb90*/  FSEL R92, R92, RZ, !P3 ;  /* 0x000000ff5c5c7208 */ /* 0x000fe40005800000 */
[----:B------:R-:W-:Y:S02]  /*cba0*/  PLOP3.LUT P3, PT, P3, PT, PT, 0x8, 0x80 ;  /* 0x000000000080781c */ /* 0x000fe40001f6e170 */
[----:B------:R-:W-:Y:S01]  /*cbb0*/  PRMT R94, R94, 0x7632, R94 ;  /* 0x000076325e5e7816 */ /* 0x000fe2000000005e */
[----:B------:R-:W-:Y:S01]  /*cbc0*/  FADD.FTZ R110, R92, R89 ;  /* 0x000000595c6e7221 */ /* 0x000fe20000010000 */
[----:B------:R-:W-:-:S02]  /*cbd0*/  IMAD.MOV.U32 R92, RZ, RZ, 0x2 ;  /* 0x00000002ff5c7424 */ /* 0x000fc400078e00ff */
        /* <DEDUP_REMOVED lines=10> */
.L_x_8245:
        /* <DEDUP_REMOVED lines=13> */
.L_x_8247:
[----:B------:R-:W-:Y:S05]  /*cd50*/  BSYNC.RECONVERGENT B2 ;  /* 0x0000000000027941 */ /* 0x000fea0003800200 */
.L_x_8246:
        /* <DEDUP_REMOVED lines=42> */
.L_x_8244:
[----:B------:R-:W-:Y:S05]  /*d000*/  BSYNC.RECONVERGENT B1 ;  /* 0x0000000000017941 */ /* 0x000fea0003800200 */
.L_x_8243:
        /* <DEDUP_REMOVED lines=23> */
.L_x_8250:
        /* <DEDUP_REMOVED lines=13> */
.L_x_8252:
[----:B------:R-:W-:Y:S05]  /*d250*/  BSYNC.RECONVERGENT B2 ;  /* 0x0000000000027941 */ /* 0x000fea0003800200 */
.L_x_8251:
        /* <DEDUP_REMOVED lines=42> */
.L_x_8249:
[----:B------:R-:W-:Y:S05]  /*d500*/  BSYNC.RECONVERGENT B1 ;  /* 0x0000000000017941 */ /* 0x000fea0003800200 */
.L_x_8248:
        /* <DEDUP_REMOVED lines=11> */
[----:B------:R-:W-:Y:S01]  /*d5c0*/  IMAD.MOV.U32 R91, RZ, RZ, R124 ;  /* 0x000000ffff5b7224 */ /* 0x000fe200078e007c */
[----:B------:R-:W-:-:S02]  /*d5d0*/  PRMT R89, R95, 0x7632, R89 ;  /* 0x000076325f597816 */ /* 0x000fc40000000059 */
        /* <DEDUP_REMOVED lines=12> */
.L_x_8255:
        /* <DEDUP_REMOVED lines=15> */
.L_x_8257:
[----:B------:R-:W-:Y:S05]  /*d790*/  BSYNC.RECONVERGENT B2 ;  /* 0x0000000000027941 */ /* 0x000fea0003800200 */
.L_x_8256:
        /* <DEDUP_REMOVED lines=42> */
.L_x_8254:
[----:B------:R-:W-:Y:S05]  /*da40*/  BSYNC.RECONVERGENT B1 ;  /* 0x0000000000017941 */ /* 0x000fea0003800200 */
.L_x_8253:
        /* <DEDUP_REMOVED lines=15> */
.L_x_8217:
        /* <DEDUP_REMOVED lines=16> */
.L_x_8261:
        /* <DEDUP_REMOVED lines=13> */
.L_x_8263:
[----:B------:R-:W-:Y:S05]  /*dd10*/  BSYNC.RECONVERGENT B2 ;  /* 0x0000000000027941 */ /* 0x000fea0003800200 */
.L_x_8262:
        /* <DEDUP_REMOVED lines=41> */
.L_x_8260:
[----:B------:R-:W-:Y:S05]  /*dfb0*/  BSYNC.RECONVERGENT B1 ;  /* 0x0000000000017941 */ /* 0x000fea0003800200 */
.L_x_8259:
[----:B------:R-:W-:Y:S01]  /*dfc0*/  I2FP.F32.U32 R93, R92 ;  /* 0x0000005c005d7245 */ /* 0x000fe20000201000 */
[----:B-----5:R-:W-:Y:S01]  /*dfd0*/  IMAD.U32 R92, R88, 0x10000, RZ ;  /* 0x00010000585c7824 */ /* 0x020fe200078e00ff */
        /* <DEDUP_REMOVED lines=10> */
[----:B------:R-:W-:Y:S02]  /*e080*/  PRMT R92, R88, 0x7632, R92 ;  /* 0x00007632585c7816 */ /* 0x000fe4000000005c */
[----:B------:R-:W-:Y:S01]  /*e090*/  P2R R88, PR, RZ, 0x4 ;  /* 0x00000004ff587803 */ /* 0x000fe20000000000 */
        /* <DEDUP_REMOVED lines=9> */
.L_x_8266:
        /* <DEDUP_REMOVED lines=13> */
.L_x_8268:
[----:B------:R-:W-:Y:S05]  /*e200*/  BSYNC.RECONVERGENT B2 ;  /* 0x0000000000027941 */ /* 0x000fea0003800200 */
.L_x_8267:
        /* <DEDUP_REMOVED lines=42> */
.L_x_8265:
[----:B------:R-:W-:Y:S05]  /*e4b0*/  BSYNC.RECONVERGENT B1 ;  /* 0x0000000000017941 */ /* 0x000fea0003800200 */
.L_x_8264:
        /* <DEDUP_REMOVED lines=21> */
.L_x_8271:
        /* <DEDUP_REMOVED lines=13> */
.L_x_8273:
[----:B------:R-:W-:Y:S05]  /*e6e0*/  BSYNC.RECONVERGENT B2 ;  /* 0x0000000000027941 */ /* 0x000fea0003800200 */
.L_x_8272:
        /* <DEDUP_REMOVED lines=42> */
.L_x_8270:
[----:B------:R-:W-:Y:S05]  /*e990*/  BSYNC.RECONVERGENT B1 ;  /* 0x0000000000017941 */ /* 0x000fea0003800200 */
.L_x_8269:
[----:B------:R-:W-:Y:S01]  /*e9a0*/  ISETP.NE.AND P3, PT, R94, 0x1, PT ;  /* 0x000000015e00780c */ /* 0x000fe20003f65270 */
[C---:B------:R-:W-:Y:S01]  /*e9b0*/  IMAD.U32 R92, R89.reuse, 0x10000, RZ ;  /* 0x00010000595c7824 */ /* 0x040fe200078e00ff */
[----:B------:R-:W-:Y:S01]  /*e9c0*/  I2FP.F32.U32 R93, R93 ;  /* 0x0000005d005d7245 */ /* 0x000fe20000201000 */
[----:B------:R-:W-:Y:S01]  /*e9d0*/  BSSY.RECONVERGENT B1, `(.L_x_8274) ;  /* 0x000004b000017945 */ /* 0x000fe20003800200 */
[----:B------:R-:W-:Y:S02]  /*e9e0*/  HFMA2 R95, -RZ, RZ, 0, 1.1920928955078125e-07 ;  /* 0x00000002ff5f7431 */ /* 0x000fe400000001ff */
[----:B------:R-:W-:Y:S01]  /*e9f0*/  FMUL.FTZ R92, R92, R19 ;  /* 0x000000135c5c7220 */ /* 0x000fe20000410000 */
[----:B------:R-:W-:Y:S01]  /*ea00*/  PRMT R89, R89, 0x7632, R89 ;  /* 0x0000763259597816 */ /* 0x000fe20000000059 */
[----:B------:R-:W-:Y:S02]  /*ea10*/  FFMA.FTZ R93, R93, R20, 1.1641532182693481445e-10 ;  /* 0x2f0000005d5d7423 */ /* 0x000fe40000010014 */
[----:B------:R-:W-:-:S03]  /*ea20*/  FMUL.FTZ R92, R92, R21 ;  /* 0x000000155c5c7220 */ /* 0x000fc60000410000 */
        /* <DEDUP_REMOVED lines=13> */
.L_x_8276:
        /* <DEDUP_REMOVED lines=13> */
.L_x_8278:
[----:B------:R-:W-:Y:S05]  /*ebd0*/  BSYNC.RECONVERGENT B2 ;  /* 0x0000000000027941 */ /* 0x000fea0003800200 */
.L_x_8277:
        /* <DEDUP_REMOVED lines=41> */
[----:B------:R-:W-:-:S07]  /*ee70*/  IMAD.MOV.U32 R120, RZ, RZ, R92 ;  /* 0x000000ffff787224 */ /* 0x000fce00078e005c */
.L_x_8275:
[----:B------:R-:W-:Y:S05]  /*ee80*/  BSYNC.RECONVERGENT B1 ;  /* 0x0000000000017941 */ /* 0x000fea0003800200 */
.L_x_8274:
[----:B------:R-:W-:Y:S01]  /*ee90*/  ISETP.NE.AND P4, PT, R95, 0x1, PT ;  /* 0x000000015f00780c */ /* 0x000fe20003f85270 */
[----:B------:R-:W-:Y:S01]  /*eea0*/  IMAD.U32 R92, R89, 0x10000, RZ ;  /* 0x00010000595c7824 */ /* 0x000fe200078e00ff */
[----:B------:R-:W-:Y:S01]  /*eeb0*/  I2FP.F32.U32 R93, R93 ;  /* 0x0000005d005d7245 */ /* 0x000fe20000201000 */
[----:B------:R-:W-:Y:S01]  /*eec0*/  BSSY.RECONVERGENT B1, `(.L_x_8279) ;  /* 0x000004a000017945 */ /* 0x000fe20003800200 */
[----:B------:R-:W-:Y:S01]  /*eed0*/  MOV R89, R124 ;  /* 0x0000007c00597202 */ /* 0x000fe20000000f00 */
[----:B------:R-:W-:Y:S02]  /*eee0*/  FMUL.FTZ R92, R92, R19 ;  /* 0x000000135c5c7220 */ /* 0x000fe40000410000 */
[----:B------:R-:W-:Y:S02]  /*eef0*/  FFMA.FTZ R93, R93, R20, 1.1641532182693481445e-10 ;  /* 0x2f0000005d5d7423 */ /* 0x000fe40000010014 */
[----:B------:R-:W-:-:S03]  /*ef00*/  FMUL.FTZ R92, R92, R21 ;  /* 0x000000155c5c7220 */ /* 0x000fc60000410000 */
        /* <DEDUP_REMOVED lines=13> */
.L_x_8281:
        /* <DEDUP_REMOVED lines=13> */
.L_x_8283:
[----:B------:R-:W-:Y:S05]  /*f0b0*/  BSYNC.RECONVERGENT B2 ;  /* 0x0000000000027941 */ /* 0x000fea0003800200 */
.L_x_8282:
        /* <DEDUP_REMOVED lines=42> */
.L_x_8280:
[----:B------:R-:W-:Y:S05]  /*f360*/  BSYNC.RECONVERGENT B1 ;  /* 0x0000000000017941 */ /* 0x000fea0003800200 */
.L_x_8279:
[----:B------:R-:W-:Y:S01]  /*f370*/  I2FP.F32.U32 R89, R89 ;  /* 0x0000005900597245 */ /* 0x000fe20000201000 */
[----:B------:R-:W-:Y:S01]  /*f380*/  BSSY.RECONVERGENT B1, `(.L_x_8284) ;  /* 0x000004d000017945 */ /* 0x000fe20003800200 */
[C---:B------:R-:W-:Y:S02]  /*f390*/  SHF.L.U32 R92, R90.reuse, 0x10, RZ ;  /* 0x000000105a5c7819 */ /* 0x040fe400000006ff */
[----:B------:R-:W-:Y:S01]  /*f3a0*/  ISETP.NE.AND P4, PT, R93, 0x1, PT ;  /* 0x000000015d00780c */ /* 0x000fe20003f85270 */
[----:B------:R-:W-:Y:S01]  /*f3b0*/  FFMA.FTZ R89, R89, R20, 1.1641532182693481445e-10 ;  /* 0x2f00000059597423 */ /* 0x000fe20000010014 */
[----:B------:R-:W-:Y:S01]  /*f3c0*/  PRMT R90, R90, 0x7632, R90 ;  /* 0x000076325a5a7816 */ /* 0x000fe2000000005a */
[----:B------:R-:W-:-:S03]  /*f3d0*/  FMUL.FTZ R92, R92, R19 ;  /* 0x000000135c5c7220 */ /* 0x000fc60000410000 */
[----:B------:R-:W-:Y:S01]  /*f3e0*/  FSETP.GTU.FTZ.AND P3, PT, R89, R22, PT ;  /* 0x000000165900720b */ /* 0x000fe20003f7c000 */
[----:B------:R-:W-:Y:S01]  /*f3f0*/  FMUL.FTZ R92, R92, R21 ;  /* 0x000000155c5c7220 */ /* 0x000fe20000410000 */
[----:B------:R-:W-:-:S04]  /*f400*/  IMAD.MOV.U32 R89, RZ, RZ, R124 ;  /* 0x000000ffff597224 */ /* 0x000fc800078e007c */
[----:B------:R-:W-:Y:S01]  /*f410*/  FSEL R110, R92, RZ, !P3 ;  /* 0x000000ff5c6e7208 */ /* 0x000fe20005800000 */
[----:B------:R-:W-:Y:S01]  /*f420*/  IMAD.MOV.U32 R92, RZ, RZ, 0x2 ;  /* 0x00000002ff5c7424 */ /* 0x000fe200078e00ff */
        /* <DEDUP_REMOVED lines=10> */
.L_x_8286:
        /* <DEDUP_REMOVED lines=13> */
.L_x_8288:
[----:B------:R-:W-:Y:S05]  /*f5a0*/  BSYNC.RECONVERGENT B2 ;  /* 0x0000000000027941 */ /* 0x000fea0003800200 */
.L_x_8287:
        /* <DEDUP_REMOVED lines=42> */
.L_x_8285:
[----:B------:R-:W-:Y:S05]  /*f850*/  BSYNC.RECONVERGENT B1 ;  /* 0x0000000000017941 */ /* 0x000fea0003800200 */
.L_x_8284:
        /* <DEDUP_REMOVED lines=21> */
.L_x_8291:
        /* <DEDUP_REMOVED lines=13> */
.L_x_8293:
[----:B------:R-:W-:Y:S05]  /*fa80*/  BSYNC.RECONVERGENT B2 ;  /* 0x0000000000027941 */ /* 0x000fea0003800200 */
.L_x_8292:
        /* <DEDUP_REMOVED lines=42> */
.L_x_8290:
[----:B------:R-:W-:Y:S05]  /*fd30*/  BSYNC.RECONVERGENT B1 ;  /* 0x0000000000017941 */ /* 0x000fea0003800200 */
.L_x_8289:
[----:B------:R-:W-:Y:S01]  /*fd40*/  I2FP.F32.U32 R89, R89 ;  /* 0x0000005900597245 */ /* 0x000fe20000201000 */
[----:B------:R-:W-:Y:S01]  /*fd50*/  IMAD.U32 R90, R91, 0x10000, RZ ;  /* 0x000100005b5a7824 */ /* 0x000fe200078e00ff */
[----:B------:R-:W-:Y:S01]  /*fd60*/  ISETP.NE.AND P6, PT, R94, 0x1, PT ;  /* 0x000000015e00780c */ /* 0x000fe20003fc5270 */
[----:B------:R-:W-:Y:S01]  /*fd70*/  BSSY.RECONVERGENT B1, `(.L_x_8294) ;  /* 0x000004d000017945 */ /* 0x000fe20003800200 */
[----:B------:R-:W-:Y:S02]  /*fd80*/  IMAD.MOV.U32 R121, RZ, RZ, 0x2 ;  /* 0x00000002ff797424 */ /* 0x000fe400078e00ff */
[----:B------:R-:W-:Y:S01]  /*fd90*/  FFMA.FTZ R93, R89, R20, 1.1641532182693481445e-10 ;  /* 0x2f000000595d7423 */ /* 0x000fe20000010014 */
[----:B------:R-:W-:Y:S01]  /*fda0*/  FMUL.FTZ R90, R90, R19 ;  /* 0x000000135a5a7220 */ /* 0x000fe20000410000 */
[----:B------:R-:W-:Y:S02]  /*fdb0*/  PRMT R89, R91, 0x7632, R89 ;  /* 0x000076325b597816 */ /* 0x000fe40000000059 */
[----:B------:R-:W-:Y:S01]  /*fdc0*/  MOV R91, R124 ;  /* 0x0000007c005b7202 */ /* 0x000fe20000000f00 */
        /* <DEDUP_REMOVED lines=13> */
.L_x_8296:
        /* <DEDUP_REMOVED lines=15> */
.L_x_8298:
[----:B------:R-:W-:Y:S05]  /*ff90*/  BSYNC.RECONVERGENT B2 ;  /* 0x0000000000027941 */ /* 0x000fea0003800200 */
.L_x_8297:
        /* <DEDUP_REMOVED lines=42> */
.L_x_8295:
[----:B------:R-:W-:Y:S05]  /*10240*/  BSYNC.RECONVERGENT B1 ;  /* 0x0000000000017941 */ /* 0x000fea0003800200 */
.L_x_8294:
        /* <DEDUP_REMOVED lines=12> */
.L_x_8258:
        /* <DEDUP_REMOVED lines=10> */
[----:B------:R-:W-:Y:S02]  /*103b0*/  LOP3.LUT R123, R123, R91, R114, 0xfe, !PT ;  /* 0x0000005b7b7b7212 */ /* 0x000fe400078efe72 */
[----:B------:R-:W-:Y:S02]  /*103c0*/  SEL R122, RZ, 0x1, !P3 ;  /* 0x00000001ff7a7807 */ /* 0x000fe40005800000 */
[----:B------:R-:W-:Y:S02]  /*103d0*/  LOP3.LUT R88, R88, R90, R89, 0xfe, !PT ;  /* 0x0000005a58587212 */ /* 0x000fe400078efe59 */
[----:B------:R-:W-:Y:S01]  /*103e0*/  ISETP.NE.AND P6, PT, R115, RZ, PT ;  /* 0x000000ff7300720c */ /* 0x000fe20003fc5270 */
[----:B------:R-:W-:Y:S01]  /*103f0*/  VIADD R115, R7, 0x60 ;  /* 0x0000006007737836 */ /* 0x000fe20000000000 */
        /* <DEDUP_REMOVED lines=26> */
.L_x_8302:
        /* <DEDUP_REMOVED lines=13> */
.L_x_8304:
[----:B------:R-:W-:Y:S05]  /*10670*/  BSYNC.RECONVERGENT B2 ;  /* 0x0000000000027941 */ /* 0x000fea0003800200 */
.L_x_8303:
        /* <DEDUP_REMOVED lines=39> */
[----:B------:R-:W-:Y:S01]  /*108f0*/  MOV R114, R116 ;  /* 0x0000007400727202 */ /* 0x000fe20000000f00 */
[----:B------:R-:W-:Y:S01]  /*10900*/  IMAD.MOV.U32 R116, RZ, RZ, R120 ;  /* 0x000000ffff747224 */ /* 0x000fe200078e0078 */
[----:B------:R-:W-:-:S07]  /*10910*/  LOP3.LUT R118, R118, UR33, R117, 0x96, !PT ;  /* 0x0000002176767c12 */ /* 0x000fce000f8e9675 */
.L_x_8301:
[----:B------:R-:W-:Y:S05]  /*10920*/  BSYNC.RECONVERGENT B1 ;  /* 0x0000000000017941 */ /* 0x000fea0003800200 */
.L_x_8300:
[----:B------:R-:W-:Y:S01]  /*10930*/  I2FP.F32.U32 R117, R116 ;  /* 0x0000007400757245 */ /* 0x000fe20000201000 */
[----:B------:R-:W-:Y:S01]  /*10940*/  BSSY.RECONVERGENT B1, `(.L_x_8305) ;  /* 0x0000051000017945 */ /* 0x000fe20003800200 */
[----:B-----5:R-:W-:Y:S01]  /*10950*/  SHF.L.U32 R116, R88, 0x10, RZ ;  /* 0x0000001058747819 */ /* 0x020fe200000006ff */
        /* <DEDUP_REMOVED lines=8> */
[C---:B------:R-:W-:Y:S01]  /*109e0*/  IMAD.U32 R117, R92.reuse, 0x10000, RZ ;  /* 0x000100005c757824 */ /* 0x040fe200078e00ff */
[----:B------:R-:W-:-:S03]  /*109f0*/  PRMT R92, R92, 0x7632, R92 ;  /* 0x000076325c5c7816 */ /* 0x000fc6000000005c */
        /* <DEDUP_REMOVED lines=13> */
.L_x_8307:
        /* <DEDUP_REMOVED lines=13> */
.L_x_8309:
[----:B------:R-:W-:Y:S05]  /*10ba0*/  BSYNC.RECONVERGENT B2 ;  /* 0x0000000000027941 */ /* 0x000fea0003800200 */
.L_x_8308:
        /* <DEDUP_REMOVED lines=41> */
[----:B------:R-:W-:-:S07]  /*10e40*/  HFMA2 R120, -RZ, RZ, 0, 0 ;  /* 0x00000000ff787431 */ /* 0x000fce00000001ff */
.L_x_8306:
[----:B------:R-:W-:Y:S05]  /*10e50*/  BSYNC.RECONVERGENT B1 ;  /* 0x0000000000017941 */ /* 0x000fea0003800200 */
.L_x_8305:
        /* <DEDUP_REMOVED lines=23> */
.L_x_8312:
        /* <DEDUP_REMOVED lines=13> */
.L_x_8314:
[----:B------:R-:W-:Y:S05]  /*110a0*/  BSYNC.RECONVERGENT B2 ;  /* 0x0000000000027941 */ /* 0x000fea0003800200 */
.L_x_8313:
        /* <DEDUP_REMOVED lines=42> */
.L_x_8311:
[----:B------:R-:W-:Y:S05]  /*11350*/  BSYNC.RECONVERGENT B1 ;  /* 0x0000000000017941 */ /* 0x000fea0003800200 */
.L_x_8310:
        /* <DEDUP_REMOVED lines=15> */
[----:B------:R-:W-:-:S03]  /*11450*/  IMAD.MOV.U32 R88, RZ, RZ, 0x2 ;  /* 0x00000002ff587424 */ /* 0x000fc600078e00ff */
        /* <DEDUP_REMOVED lines=10> */
.L_x_8317:
        /* <DEDUP_REMOVED lines=13> */
.L_x_8319:
[----:B------:R-:W-:Y:S05]  /*115d0*/  BSYNC.RECONVERGENT B2 ;  /* 0x0000000000027941 */ /* 0x000fea0003800200 */
.L_x_8318:
        /* <DEDUP_REMOVED lines=42> */
.L_x_8316:
[----:B------:R-:W-:Y:S05]  /*11880*/  BSYNC.RECONVERGENT B1 ;  /* 0x0000000000017941 */ /* 0x000fea0003800200 */
.L_x_8315:
        /* <DEDUP_REMOVED lines=23> */
.L_x_8322:
        /* <DEDUP_REMOVED lines=13> */
.L_x_8324:
[----:B------:R-:W-:Y:S05]  /*11ad0*/  BSYNC.RECONVERGENT B2 ;  /* 0x0000000000027941 */ /* 0x000fea0003800200 */
.L_x_8323:
        /* <DEDUP_REMOVED lines=42> */
.L_x_8321:
[----:B------:R-:W-:Y:S05]  /*11d80*/  BSYNC.RECONVERGENT B1 ;  /* 0x0000000000017941 */ /* 0x000fea0003800200 */
.L_x_8320:
        /* <DEDUP_REMOVED lines=25> */
.L_x_8327:
        /* <DEDUP_REMOVED lines=13> */
.L_x_8329:
[----:B------:R-:W-:Y:S05]  /*11ff0*/  BSYNC.RECONVERGENT B2 ;  /* 0x0000000000027941 */ /* 0x000fea0003800200 */
.L_x_8328:
        /* <DEDUP_REMOVED lines=42> */
.L_x_8326:
[----:B------:R-:W-:Y:S05]  /*122a0*/  BSYNC.RECONVERGENT B1 ;  /* 0x0000000000017941 */ /* 0x000fea0003800200 */
.L_x_8325:
        /* <DEDUP_REMOVED lines=9> */
[----:B------:R-:W-:-:S04]  /*12340*/  IMAD.MOV.U32 R89, RZ, RZ, R124 ;  /* 0x000000ffff597224 */ /* 0x000fc800078e007c */
        /* <DEDUP_REMOVED lines=13> */
.L_x_8332:
        /* <DEDUP_REMOVED lines=13> */
.L_x_8334:
[----:B------:R-:W-:Y:S05]  /*124f0*/  BSYNC.RECONVERGENT B2 ;  /* 0x0000000000027941 */ /* 0x000fea0003800200 */
.L_x_8333:
        /* <DEDUP_REMOVED lines=42> */
.L_x_8331:
[----:B------:R-:W-:Y:S05]  /*127a0*/  BSYNC.RECONVERGENT B1 ;  /* 0x0000000000017941 */ /* 0x000fea0003800200 */
.L_x_8330:
        /* <DEDUP_REMOVED lines=8> */
[----:B------:R-:W-:Y:S02]  /*12830*/  PRMT R127, R91, 0x7632, R127 ;  /* 0x000076325b7f7816 */ /* 0x000fe4000000007f */
[----:B------:R-:W-:Y:S01]  /*12840*/  FSETP.GTU.FTZ.AND P5, PT, R89, R22, PT ;  /* 0x000000165900720b */ /* 0x000fe20003fbc000 */
[----:B------:R-:W-:Y:S01]  /*12850*/  FMUL.FTZ R88, R88, R21 ;  /* 0x0000001558587220 */ /* 0x000fe20000410000 */
[----:B------:R-:W-:-:S04]  /*12860*/  PRMT R126, R95, 0x7632, R126 ;  /* 0x000076325f7e7816 */ /* 0x000fc8000000007e */
        /* <DEDUP_REMOVED lines=13> */
.L_x_8337:
        /* <DEDUP_REMOVED lines=15> */
.L_x_8339:
[----:B------:R-:W-:Y:S05]  /*12a30*/  BSYNC.RECONVERGENT B2 ;  /* 0x0000000000027941 */ /* 0x000fea0003800200 */
.L_x_8338:
        /* <DEDUP_REMOVED lines=43> */
.L_x_8336:
[----:B------:R-:W-:Y:S05]  /*12cf0*/  BSYNC.RECONVERGENT B1 ;  /* 0x0000000000017941 */ /* 0x000fea0003800200 */
.L_x_8335:
[----:B------:R-:W-:Y:S01]  /*12d00*/  I2FP.F32.U32 R89, R88 ;  /* 0x0000005800597245 */ /* 0x000fe20000201000 */
[----:B------:R-:W-:Y:S01]  /*12d10*/  IMAD.U32 R88, R127, 0x10000, RZ ;  /* 0x000100007f587824 */ /* 0x000fe200078e00ff */
[----:B------:R-:W-:-:S03]  /*12d20*/  F2FP.BF16.F32.PACK_AB R90, R121, R122 ;  /* 0x0000007a795a723e */ /* 0x000fc600000010ff */
[----:B------:R-:W-:Y:S01]  /*12d30*/  FFMA.FTZ R89, R89, R20, 1.1641532182693481445e-10 ;  /* 0x2f00000059597423 */ /* 0x000fe20000010014 */
[----:B------:R-:W-:Y:S01]  /*12d40*/  FMUL.FTZ R88, R88, R19 ;  /* 0x0000001358587220 */ /* 0x000fe20000410000 */
[----:B------:R-:W-:-:S03]  /*12d50*/  SHF.L.U32 R19, R126, 0x10, RZ ;  /* 0x000000107e137819 */ /* 0x000fc600000006ff */
[----:B------:R-:W-:Y:S01]  /*12d60*/  FMUL.FTZ R88, R88, R21 ;  /* 0x0000001558587220 */ /* 0x000fe20000410000 */
[----:B------:R-:W-:Y:S02]  /*12d70*/  FSETP.GTU.FTZ.AND P6, PT, R89, R22, PT ;  /* 0x000000165900720b */ /* 0x000fe40003fdc000 */
[----:B------:R-:W-:Y:S02]  /*12d80*/  F2FP.BF16.F32.PACK_AB R89, R120, R123 ;  /* 0x0000007b7859723e */ /* 0x000fe400000010ff */
[----:B------:R-:W-:Y:S02]  /*12d90*/  FSEL R88, R88, RZ, !P6 ;  /* 0x000000ff58587208 */ /* 0x000fe40007000000 */
[----:B------:R-:W-:-:S03]  /*12da0*/  PLOP3.LUT P6, PT, P6, PT, PT, 0x8, 0x80 ;  /* 0x000000000080781c */ /* 0x000fc600037ce170 */
[----:B------:R-:W-:Y:S01]  /*12db0*/  FADD.FTZ R22, R88, R19 ;  /* 0x0000001358167221 */ /* 0x000fe20000010000 */
[----:B------:R-:W-:-:S04]  /*12dc0*/  F2FP.BF16.F32.PACK_AB R88, R92, R117 ;  /* 0x000000755c58723e */ /* 0x000fc800000010ff */
[----:B------:R-:W-:Y:S01]  /*12dd0*/  F2FP.BF16.F32.PACK_AB R91, R22, R125 ;  /* 0x0000007d165b723e */ /* 0x000fe200000010ff */
[----:B------:R-:W-:Y:S06]  /*12de0*/  BRA `(.L_x_8340) ;  /* 0x0000002400fc7947 */ /* 0x000fec0003800000 */
.L_x_8299:
        /* <DEDUP_REMOVED lines=16> */
.L_x_8343:
        /* <DEDUP_REMOVED lines=13> */
.L_x_8345:
[----:B------:R-:W-:Y:S05]  /*12fc0*/  BSYNC.RECONVERGENT B2 ;  /* 0x0000000000027941 */ /* 0x000fea0003800200 */
.L_x_8344:
        /* <DEDUP_REMOVED lines=42> */
.L_x_8342:
[----:B------:R-:W-:Y:S05]  /*13270*/  BSYNC.RECONVERGENT B1 ;  /* 0x0000000000017941 */ /* 0x000fea0003800200 */
.L_x_8341:
[----:B------:R-:W-:Y:S01]  /*13280*/  I2FP.F32.U32 R93, R92 ;  /* 0x0000005c005d7245 */ /* 0x000fe20000201000 */
[----:B------:R-:W-:Y:S01]  /*13290*/  BSSY.RECONVERGENT B1, `(.L_x_8346) ;  /* 0x000004e000017945 */ /* 0x000fe20003800200 */
[----:B------:R-:W-:Y:S01]  /*132a0*/  ISETP.NE.AND P1, PT, R94, 0x1, PT ;  /* 0x000000015e00780c */ /* 0x000fe20003f25270 */
[----:B------:R-:W-:Y:S01]  /*132b0*/  IMAD.MOV.U32 R95, RZ, RZ, 0x2 ;  /* 0x00000002ff5f7424 */ /* 0x000fe200078e00ff */
[C---:B-----5:R-:W-:Y:S01]  /*132c0*/  SHF.L.U32 R92, R88.reuse, 0x10, RZ ;  /* 0x00000010585c7819 */ /* 0x060fe200000006ff */
[----:B------:R-:W-:Y:S01]  /*132d0*/  FFMA.FTZ R93, R93, R20, 1.1641532182693481445e-10 ;  /* 0x2f0000005d5d7423 */ /* 0x000fe20000010014 */
[----:B------:R-:W-:-:S03]  /*132e0*/  PRMT R88, R88, 0x7632, R88 ;  /* 0x0000763258587816 */ /* 0x000fc60000000058 */
[----:B------:R-:W-:Y:S01]  /*132f0*/  FMUL.FTZ R92, R92, R19 ;  /* 0x000000135c5c7220 */ /* 0x000fe20000410000 */
[----:B------:R-:W-:Y:S02]  /*13300*/  FSETP.GTU.FTZ.AND P0, PT, R93, R22, PT ;  /* 0x000000165d00720b */ /* 0x000fe40003f1c000 */
[----:B------:R-:W-:Y:S01]  /*13310*/  MOV R93, R124 ;  /* 0x0000007c005d7202 */ /* 0x000fe20000000f00 */
[----:B------:R-:W-:Y:S01]  /*13320*/  FMUL.FTZ R92, R92, R21 ;  /* 0x000000155c5c7220 */ /* 0x000fe20000410000 */
[----:B------:R-:W-:-:S04]  /*13330*/  PLOP3.LUT P2, PT, P0, PT, PT, 0x8, 0x80 ;  /* 0x000000000080781c */ /* 0x000fc8000074e170 */
[----:B------:R-:W-:Y:S02]  /*13340*/  FSEL R117, R92, RZ, !P0 ;  /* 0x000000ff5c757208 */ /* 0x000fe40004000000 */
[----:B------:R-:W-:Y:S01]  /*13350*/  P2R R116, PR, RZ, 0x4 ;  /* 0x00000004ff747803 */ /* 0x000fe20000000000 */
        /* <DEDUP_REMOVED lines=9> */
.L_x_8348:
        /* <DEDUP_REMOVED lines=13> */
.L_x_8350:
[----:B------:R-:W-:Y:S05]  /*134c0*/  BSYNC.RECONVERGENT B2 ;  /* 0x0000000000027941 */ /* 0x000fea0003800200 */
.L_x_8349:
        /* <DEDUP_REMOVED lines=39> */
[----:B------:R-:W-:Y:S02]  /*13740*/  LOP3.LUT R118, R118, UR33, R93, 0x96, !PT ;  /* 0x0000002176767c12 */ /* 0x000fe4000f8e965d */
[----:B------:R-:W-:Y:S01]  /*13750*/  MOV R93, R114 ;  /* 0x00000072005d7202 */ /* 0x000fe20000000f00 */
[----:B------:R-:W-:-:S07]  /*13760*/  IMAD.MOV.U32 R114, RZ, RZ, R92 ;  /* 0x000000ffff727224 */ /* 0x000fce00078e005c */
.L_x_8347:
[----:B------:R-:W-:Y:S05]  /*13770*/  BSYNC.RECONVERGENT B1 ;  /* 0x0000000000017941 */ /* 0x000fea0003800200 */
.L_x_8346:
        /* <DEDUP_REMOVED lines=21> */
.L_x_8353:
        /* <DEDUP_REMOVED lines=13> */
.L_x_8355:
[----:B------:R-:W-:Y:S05]  /*139a0*/  BSYNC.RECONVERGENT B2 ;  /* 0x0000000000027941 */ /* 0x000fea0003800200 */
.L_x_8354:
        /* <DEDUP_REMOVED lines=42> */
.L_x_8352:
[----:B------:R-:W-:Y:S05]  /*13c50*/  BSYNC.RECONVERGENT B1 ;  /* 0x0000000000017941 */ /* 0x000fea0003800200 */
.L_x_8351:
        /* <DEDUP_REMOVED lines=22> */
.L_x_8358:
        /* <DEDUP_REMOVED lines=13> */
.L_x_8360:
[----:B------:R-:W-:Y:S05]  /*13e90*/  BSYNC.RECONVERGENT B2 ;  /* 0x0000000000027941 */ /* 0x000fea0003800200 */
.L_x_8359:
        /* <DEDUP_REMOVED lines=42> */
.L_x_8357:
[----:B------:R-:W-:Y:S05]  /*14140*/  BSYNC.RECONVERGENT B1 ;  /* 0x0000000000017941 */ /* 0x000fea0003800200 */
.L_x_8356:
        /* <DEDUP_REMOVED lines=21> */
.L_x_8363:
        /* <DEDUP_REMOVED lines=13> */
.L_x_8365:
[----:B------:R-:W-:Y:S05]  /*14370*/  BSYNC.RECONVERGENT B2 ;  /* 0x0000000000027941 */ /* 0x000fea0003800200 */
.L_x_8364:
        /* <DEDUP_REMOVED lines=42> */
.L_x_8362:
[----:B------:R-:W-:Y:S05]  /*14620*/  BSYNC.RECONVERGENT B1 ;  /* 0x0000000000017941 */ /* 0x000fea0003800200 */
.L_x_8361:
        /* <DEDUP_REMOVED lines=22> */
.L_x_8368:
        /* <DEDUP_REMOVED lines=13> */
.L_x_8370:
[----:B------:R-:W-:Y:S05]  /*14860*/  BSYNC.RECONVERGENT B2 ;  /* 0x0000000000027941 */ /* 0x000fea0003800200 */
.L_x_8369:
        /* <DEDUP_REMOVED lines=42> */
.L_x_8367:
[----:B------:R-:W-:Y:S05]  /*14b10*/  BSYNC.RECONVERGENT B1 ;  /* 0x0000000000017941 */ /* 0x000fea0003800200 */
.L_x_8366:
        /* <DEDUP_REMOVED lines=21> */
.L_x_8373:
        /* <DEDUP_REMOVED lines=13> */
.L_x_8375:
[----:B------:R-:W-:Y:S05]  /*14d40*/  BSYNC.RECONVERGENT B2 ;  /* 0x0000000000027941 */ /* 0x000fea0003800200 */
.L_x_8374:
        /* <DEDUP_REMOVED lines=42> */
.L_x_8372:
[----:B------:R-:W-:Y:S05]  /*14ff0*/  BSYNC.RECONVERGENT B1 ;  /* 0x0000000000017941 */ /* 0x000fea0003800200 */
.L_x_8371:
        /* <DEDUP_REMOVED lines=22> */
.L_x_8378:
        /* <DEDUP_REMOVED lines=15> */
.L_x_8380:
[----:B------:R-:W-:Y:S05]  /*15250*/  BSYNC.RECONVERGENT B2 ;  /* 0x0000000000027941 */ /* 0x000fea0003800200 */
.L_x_8379:
        /* <DEDUP_REMOVED lines=43> */
.L_x_8377:
[----:B------:R-:W-:Y:S05]  /*15510*/  BSYNC.RECONVERGENT B1 ;  /* 0x0000000000017941 */ /* 0x000fea0003800200 */
.L_x_8376:
        /* <DEDUP_REMOVED lines=12> */
.L_x_8340:
        /* <DEDUP_REMOVED lines=13> */
[----:B------:R-:W-:Y:S01]  /*156b0*/  UMOV UR4, 0xffffffff ;  /* 0xffffffff00047882 */ /* 0x000fe20000000000 */
[----:B------:R-:W-:Y:S02]  /*156c0*/  ISETP.NE.AND P0, PT, R2, RZ, PT ;  /* 0x000000ff0200720c */ /* 0x000fe40003f05270 */
[----:B------:R-:W-:Y:S01]  /*156d0*/  FADD.FTZ R20, R19, R12 ;  /* 0x0000000c13147221 */ /* 0x000fe20000010000 */
[----:B------:R-:W-:Y:S02]  /*156e0*/  LOP3.LUT R126, R126, R123, R21, 0xfe, !PT ;  /* 0x0000007b7e7e7212 */ /* 0x000fe400078efe15 */
[----:B------:R-:W-:Y:S01]  /*156f0*/  SEL R21, RZ, 0x1, !P3 ;  /* 0x00000001ff157807 */ /* 0x000fe20005800000 */
[----:B------:R-:W-:-:S03]  /*15700*/  FADD.FTZ R19, R20, R13 ;  /* 0x0000000d14137221 */ /* 0x000fc60000010000 */
[----:B------:R-:W-:Y:S01]  /*15710*/  LOP3.LUT R21, R126, R21, RZ, 0xfc, !PT ;  /* 0x000000157e157212 */ /* 0x000fe200078efcff */
        /* <DEDUP_REMOVED lines=19> */
[----:B------:R-:W-:-:S03]  /*15850*/  LOP3.LUT R95, R95, R19, R116, 0xfe, !PT ;  /* 0x000000135f5f7212 */ /* 0x000fc600078efe74 */
[----:B------:R-:W-:Y:S01]  /*15860*/  FADD.FTZ R19, R20, R117 ;  /* 0x0000007514137221 */ /* 0x000fe20000010000 */
[----:B------:R-:W-:-:S03]  /*15870*/  SEL R20, RZ, 0x1, !P6 ;  /* 0x00000001ff147807 */ /* 0x000fc60007000000 */
        /* <DEDUP_REMOVED lines=95> */
.L_x_8394:
[----:B------:R-:W-:Y:S01]  /*15e70*/  FMUL.FTZ R19, R95, R95 ;  /* 0x0000005f5f137220 */ /* 0x000fe20000410000 */
[----:B------:R-:W-:Y:S01]  /*15e80*/  PLOP3.LUT P1, PT, PT, PT, UP1, 0x40, 0x4 ;  /* 0x000000000004781c */ /* 0x000fe20003f2e818 */
[----:B01----:R-:W-:Y:S01]  /*15e90*/  FADD.FTZ R91, R91, R104 ;  /* 0x000000685b5b7221 */ /* 0x003fe20000010000 */
[----:B------:R-:W-:Y:S01]  /*15ea0*/  PLOP3.LUT P2, PT, PT, PT, UP1, 0x40, 0x4 ;  /* 0x000000000004781c */ /* 0x000fe20003f4e818 */
[----:B------:R-:W0:Y:S01]  /*15eb0*/  @!P0 LDC.64 R88, c[0x0][0x3c0] ;  /* 0x0000f000ff588b82 */ /* 0x000e220000000a00 */
[----:B------:R-:W-:Y:S01]  /*15ec0*/  FSEL R19, R19, RZ, !P1 ;  /* 0x000000ff13137208 */ /* 0x000fe20004800000 */
[----:B------:R-:W-:Y:S01]  /*15ed0*/  FFMA.FTZ R20, R91, R20, UR15 ;  /* 0x0000000f5b147e23 */ /* 0x000fe20008010014 */
[----:B------:R-:W-:-:S03]  /*15ee0*/  FSEL R91, R95, RZ, P2 ;  /* 0x000000ff5f5b7208 */ /* 0x000fc60001000000 */
[----:B------:R-:W-:Y:S02]  /*15ef0*/  FADD.FTZ R90, R20, R19 ;  /* 0x00000013145a7221 */ /* 0x000fe40000010000 */
        /* <DEDUP_REMOVED lines=17> */
[C---:B------:R-:W-:Y:S01]  /*16010*/  FADD.FTZ R127, -R91.reuse, R111 ;  /* 0x0000006f5b7f7221 */ /* 0x040fe20000010100 */
[----:B------:R-:W-:Y:S01]  /*16020*/  FADD.FTZ R137, -R91, R113 ;  /* 0x000000715b897221 */ /* 0x000fe20000010100 */
[C---:B--2---:R-:W-:Y:S01]  /*16030*/  FMUL.FTZ R11, R96.reuse, R11 ;  /* 0x0000000b600b7220 */ /* 0x044fe20000410000 */
[C---:B------:R-:W-:Y:S01]  /*16040*/  FMUL.FTZ R139, R96.reuse, R139 ;  /* 0x0000008b608b7220 */ /* 0x040fe20000410000 */
[C---:B------:R-:W-:Y:S01]  /*16050*/  FMUL.FTZ R12, R96.reuse, R15 ;  /* 0x0000000f600c7220 */ /* 0x040fe20000410000 */
[----:B------:R-:W-:Y:S01]  /*16060*/  FMUL.FTZ R8, R96, R13 ;  /* 0x0000000d60087220 */ /* 0x000fe20000410000 */
[----:B------:R-:W-:Y:S01]  /*16070*/  FFMA.FTZ R10, R11, R80, R48 ;  /* 0x000000500b0a7223 */ /* 0x000fe20000010030 */
[----:B------:R-:W-:Y:S01]  /*16080*/  FFMA.FTZ R11, R139, R82, R50 ;  /* 0x000000528b0b7223 */ /* 0x000fe20000010032 */
[----:B------:R-:W-:Y:S01]  /*16090*/  FFMA.FTZ R12, R12, R83, R51 ;  /* 0x000000530c0c7223 */ /* 0x000fe20000010033 */
        /* <DEDUP_REMOVED lines=17> */
[----:B-1----:R-:W-:-:S04]  /*161b0*/  IMAD.WIDE.U32 R22, R7, 0x10, R20 ;  /* 0x0000001007167825 */ /* 0x002fc800078e0014 */
[C---:B------:R-:W-:Y:S01]  /*161c0*/  FMUL.FTZ R149, R96.reuse, R149 ;  /* 0x0000009560957220 */ /* 0x040fe20000410000 */
[----:B------:R-:W-:Y:S01]  /*161d0*/  FMUL.FTZ R92, R96, R151 ;  /* 0x00000097605c7220 */ /* 0x000fe20000410000 */
[----:B------:R-:W-:Y:S01]  /*161e0*/  FFMA.FTZ R7, R8, R81, R49 ;  /* 0x0000005108077223 */ /* 0x000fe20000010031 */
[----:B------:R-:W-:-:S04]  /*161f0*/  IMAD.WIDE.U32 R90, R16, 0x10, R20 ;  /* 0x00000010105a7825 */ /* 0x000fc800078e0014 */
[C---:B------:R-:W-:Y:S01]  /*16200*/  FMUL.FTZ R133, R96.reuse, R133 ;  /* 0x0000008560857220 */ /* 0x040fe20000410000 */
[C---:B------:R-:W-:Y:S01]  /*16210*/  FMUL.FTZ R14, R96.reuse, R9 ;  /* 0x00000009600e7220 */ /* 0x040fe20000410000 */
[C---:B------:R-:W-:Y:S01]  /*16220*/  FMUL.FTZ R141, R96.reuse, R141 ;  /* 0x0000008d608d7220 */ /* 0x040fe20000410000 */
[----:B------:R-:W-:Y:S01]  /*16230*/  FMUL.FTZ R16, R96, R143 ;  /* 0x0000008f60107220 */ /* 0x000fe20000410000 */
[----:B------:R-:W-:Y:S01]  /*16240*/  F2FP.BF16.F32.PACK_AB R11, R12, R11 ;  /* 0x0000000b0c0b723e */ /* 0x000fe200000010ff */
[----:B------:R-:W-:Y:S01]  /*16250*/  FMUL.FTZ R145, R96, R145 ;  /* 0x0000009160917220 */ /* 0x000fe20000410000 */
[----:B0-----:R-:W-:-:S04]  /*16260*/  IMAD.WIDE.U32 R88, R101, 0x10, R20 ;  /* 0x0000001065587825 */ /* 0x001fc800078e0014 */
[C---:B------:R-:W-:Y:S01]  /*16270*/  FMUL.FTZ R18, R96.reuse, R147 ;  /* 0x0000009360127220 */ /* 0x040fe20000410000 */
[----:B------:R-:W0:Y:S01]  /*16280*/  @!P0 LDC.64 R100, c[0x0][0x3c8] ;  /* 0x0000f200ff648b82 */ /* 0x000e220000000a00 */
[----:B------:R-:W-:Y:S01]  /*16290*/  FMUL.FTZ R12, R96, R131 ;  /* 0x00000083600c7220 */ /* 0x000fe20000410000 */
[----:B------:R-:W-:Y:S01]  /*162a0*/  FFMA.FTZ R15, R149, R74, R42 ;  /* 0x0000004a950f7223 */ /* 0x000fe2000001002a */
[----:B------:R-:W-:Y:S01]  /*162b0*/  FFMA.FTZ R92, R92, R75, R43 ;  /* 0x0000004b5c5c7223 */ /* 0x000fe2000001002b */
[C---:B------:R-:W-:Y:S01]  /*162c0*/  FMUL.FTZ R17, R96.reuse, R17 ;  /* 0x0000001160117220 */ /* 0x040fe20000410000 */
[C---:B------:R-:W-:Y:S01]  /*162d0*/  FMUL.FTZ R105, R96.reuse, R105 ;  /* 0x0000006960697220 */ /* 0x040fe20000410000 */
[----:B------:R-:W-:Y:S01]  /*162e0*/  FMUL.FTZ R129, R96, R129 ;  /* 0x0000008160817220 */ /* 0x000fe20000410000 */
[----:B------:R-:W-:Y:S01]  /*162f0*/  FFMA.FTZ R9, R133, R86, R54 ;  /* 0x0000005685097223 */ /* 0x000fe20000010036 */
[----:B------:R-:W-:Y:S01]  /*16300*/  FFMA.FTZ R14, R14, R87, R55 ;  /* 0x000000570e0e7223 */ /* 0x000fe20000010037 */
        /* <DEDUP_REMOVED lines=8> */
[----:B------:R-:W-:Y:S01]  /*16390*/  F2FP.BF16.F32.PACK_AB R15, R92, R15 ;  /* 0x0000000f5c0f723e */ /* 0x000fe200000010ff */
[C---:B------:R-:W-:Y:S01]  /*163a0*/  FMUL.FTZ R123, R96.reuse, R123 ;  /* 0x0000007b607b7220 */ /* 0x040fe20000410000 */
[----:B------:R-:W-:Y:S01]  /*163b0*/  FMUL.FTZ R98, R96, R127 ;  /* 0x0000007f60627220 */ /* 0x000fe20000410000 */
[----:B------:R-:W-:Y:S01]  /*163c0*/  FFMA.FTZ R17, R105, R70, R38 ;  /* 0x0000004669117223 */ /* 0x000fe20000010026 */
[----:B------:R-:W-:Y:S01]  /*163d0*/  F2FP.BF16.F32.PACK_AB R9, R14, R9 ;  /* 0x000000090e09723e */ /* 0x000fe200000010ff */
[----:B------:R-:W-:Y:S01]  /*163e0*/  FMUL.FTZ R92, R96, R109 ;  /* 0x0000006d605c7220 */ /* 0x000fe20000410000 */
[----:B------:R-:W-:Y:S01]  /*163f0*/  F2FP.BF16.F32.PACK_AB R13, R16, R13 ;  /* 0x0000000d100d723e */ /* 0x000fe200000010ff */
[----:B------:R-:W1:Y:S01]  /*16400*/  LDC.64 R104, c[0x0][0x380] ;  /* 0x0000e000ff687b82 */ /* 0x000e620000000a00 */
[----:B------:R-:W-:Y:S01]  /*16410*/  F2FP.BF16.F32.PACK_AB R14, R18, R145 ;  /* 0x00000091120e723e */ /* 0x000fe200000010ff */
[C---:B------:R-:W-:Y:S01]  /*16420*/  FMUL.FTZ R16, R96.reuse, R19 ;  /* 0x0000001360107220 */ /* 0x040fe20000410000 */
[C---:B------:R-:W-:Y:S01]  /*16430*/  FMUL.FTZ R97, R96.reuse, R97 ;  /* 0x0000006160617220 */ /* 0x040fe20000410000 */
[----:B------:R-:W-:Y:S01]  /*16440*/  FMUL.FTZ R18, R96, R103 ;  /* 0x0000006760127220 */ /* 0x000fe20000410000 */
[----:B------:R-:W-:Y:S01]  /*16450*/  FFMA.FTZ R123, R123, R64, R32 ;  /* 0x000000407b7b7223 */ /* 0x000fe20000010020 */
[----:B------:R-:W-:Y:S01]  /*16460*/  FFMA.FTZ R98, R98, R65, R33 ;  /* 0x0000004162627223 */ /* 0x000fe20000010021 */
[----:B------:R-:W-:Y:S01]  /*16470*/  F2FP.BF16.F32.PACK_AB R8, R7, R8 ;  /* 0x000000080708723e */ /* 0x000fe200000010ff */
        /* <DEDUP_REMOVED lines=31> */
[----:B------:R-:W-:Y:S01]  /*16670*/  F2FP.BF16.F32.PACK_AB R103, R108, R103 ;  /* 0x000000676c67723e */ /* 0x000fe200000010ff */
[----:B------:R-:W-:Y:S01]  /*16680*/  IMAD.WIDE.U32 R20, R115, 0x10, R20 ;  /* 0x0000001073147825 */ /* 0x000fe200078e0014 */
[----:B------:R-:W-:Y:S01]  /*16690*/  F2FP.BF16.F32.PACK_AB R101, R106, R7 ;  /* 0x000000076a65723e */ /* 0x000fe200000010ff */
[----:B------:R0:W-:Y:S01]  /*166a0*/  @!P0 STG.E desc[UR8][R92.64], R96 ;  /* 0x000000605c008986 */ /* 0x0001e2000c101908 */
[----:B------:R-:W-:Y:S01]  /*166b0*/  F2FP.BF16.F32.PACK_AB R100, R98, R117 ;  /* 0x000000756264723e */ /* 0x000fe200000010ff */
[----:B-1----:R-:W-:Y:S02]  /*166c0*/  IMAD R3, R104, 0x4, R3 ;  /* 0x0000000468037824 */ /* 0x002fe400078e0203 */
[----:B------:R0:W-:Y:S03]  /*166d0*/  STG.E.128 desc[UR8][R22.64], R8 ;  /* 0x0000000816007986 */ /* 0x0001e6000c101d08 */
[----:B------:R-:W-:Y:S01]  /*166e0*/  ISETP.GE.AND P0, PT, R3, R105, PT ;  /* 0x000000690300720c */ /* 0x000fe20003f06270 */
[----:B------:R0:W-:Y:S04]  /*166f0*/  STG.E.128 desc[UR8][R90.64], R12 ;  /* 0x0000000c5a007986 */ /* 0x0001e8000c101d08 */
[----:B------:R0:W-:Y:S04]  /*16700*/  STG.E.128 desc[UR8][R88.64], R16 ;  /* 0x0000001058007986 */ /* 0x0001e8000c101d08 */
[----:B------:R0:W-:Y:S04]  /*16710*/  STG.E.128 desc[UR8][R20.64], R100 ;  /* 0x0000006414007986 */ /* 0x0001e8000c101d08 */
[----:B------:R-:W-:Y:S05]  /*16720*/  @!P0 BRA `(.L_x_8382) ;  /* 0xfffffea000e88947 */ /* 0x000fea000383ffff */
[----:B------:R-:W-:Y:S05]  /*16730*/  BSYNC B0 ;  /* 0x0000000000007941 */ /* 0x000fea0003800000 */
.L_x_8053:
[----:B------:R-:W-:Y:S05]  /*16740*/  EXIT ;  /* 0x000000000000794d */ /* 0x000fea0003800000 */
.L_x_8381:
        /* <DEDUP_REMOVED lines=8> */
.L_x_8384:
[----:B------:R-:W-:Y:S05]  /*167d0*/  BSYNC B1 ;  /* 0x0000000000017941 */ /* 0x000fea0003800000 */
.L_x_8383:
        /* <DEDUP_REMOVED lines=9> */
.L_x_8385:
[----:B------:R-:W-:Y:S02]  /*16870*/  IMAD.MOV.U32 R107, RZ, RZ, 0x4 ;  /* 0x00000004ff6b7424 */ /* 0x000fe400078e00ff */
[----:B------:R-:W-:-:S04]  /*16880*/  IMAD.MOV.U32 R20, RZ, RZ, R104 ;  /* 0x000000ffff147224 */ /* 0x000fc800078e0068 */
[----:B------:R-:W-:-:S05]  /*16890*/  FADD.FTZ R88, R21, R20 ;  /* 0x0000001415587221 */ /* 0x000fca0000010000 */
[----:B------:R-:W-:-:S07]  /*168a0*/  MOV R106, R88 ;  /* 0x00000058006a7202 */ /* 0x000fce0000000f00 */
[----:B------:R-:W-:Y:S05]  /*168b0*/  WARPSYNC.COLLECTIVE R105, `(.L_x_8386) ;  /* 0x0000000069087348 */ /* 0x000fea0003c00000 */
[----:B------:R0:W1:Y:S02]  /*168c0*/  SHFL.BFLY P1, R104, R106, R107, R116 ;  /* 0x0c00006b6a687389 */ /* 0x0000640000020074 */
[----:B01----:R-:W-:Y:S05]  /*168d0*/  ENDCOLLECTIVE ;  /* 0x000000000000791b */ /* 0x003fea0003800000 */
.L_x_8386:
[----:B------:R-:W-:Y:S01]  /*168e0*/  HFMA2 R107, -RZ, RZ, 0, 4.76837158203125e-07 ;  /* 0x00000008ff6b7431 */ /* 0x000fe200000001ff */
[----:B------:R-:W-:-:S05]  /*168f0*/  MOV R89, R104 ;  /* 0x0000006800597202 */ /* 0x000fca0000000f00 */
[----:B------:R-:W-:-:S04]  /*16900*/  FADD.FTZ R89, R88, R89 ;  /* 0x0000005958597221 */ /* 0x000fc80000010000 */
[----:B------:R-:W-:-:S07]  /*16910*/  IMAD.MOV.U32 R106, RZ, RZ, R89 ;  /* 0x000000ffff6a7224 */ /* 0x000fce00078e0059 */
[----:B------:R-:W-:Y:S05]  /*16920*/  WARPSYNC.COLLECTIVE R105, `(.L_x_8387) ;  /* 0x0000000069087348 */ /* 0x000fea0003c00000 */
[----:B------:R0:W1:Y:S02]  /*16930*/  SHFL.BFLY P1, R104, R106, R107, R116 ;  /* 0x0c00006b6a687389 */ /* 0x0000640000020074 */
[----:B01----:R-:W-:Y:S05]  /*16940*/  ENDCOLLECTIVE ;  /* 0x000000000000791b */ /* 0x003fea0003800000 */
.L_x_8387:
        /* <DEDUP_REMOVED lines=8> */
.L_x_8388:
        /* <DEDUP_REMOVED lines=72> */
.L_x_8389:
[----:B------:R-:W-:Y:S02]  /*16e50*/  IMAD.MOV.U32 R107, RZ, RZ, 0x2 ;  /* 0x00000002ff6b7424 */ /* 0x000fe400078e00ff */
[----:B------:R-:W-:-:S04]  /*16e60*/  IMAD.MOV.U32 R88, RZ, RZ, R104 ;  /* 0x000000ffff587224 */ /* 0x000fc800078e0068 */
[----:B------:R-:W-:-:S05]  /*16e70*/  FADD.FTZ R88, R19, R88 ;  /* 0x0000005813587221 */ /* 0x000fca0000010000 */
[----:B------:R-:W-:-:S07]  /*16e80*/  MOV R106, R88 ;  /* 0x00000058006a7202 */ /* 0x000fce0000000f00 */
[----:B------:R-:W-:Y:S05]  /*16e90*/  WARPSYNC.COLLECTIVE R105, `(.L_x_8390) ;  /* 0x0000000069087348 */ /* 0x000fea0003c00000 */
[----:B------:R0:W1:Y:S02]  /*16ea0*/  SHFL.BFLY P1, R104, R106, R107, R116 ;  /* 0x0c00006b6a687389 */ /* 0x0000640000020074 */
[----:B01----:R-:W-:Y:S05]  /*16eb0*/  ENDCOLLECTIVE ;  /* 0x000000000000791b */ /* 0x003fea0003800000 */
.L_x_8390:
[----:B------:R-:W-:Y:S01]  /*16ec0*/  HFMA2 R107, -RZ, RZ, 0, 2.384185791015625e-07 ;  /* 0x00000004ff6b7431 */ /* 0x000fe200000001ff */
[----:B------:R-:W-:-:S05]  /*16ed0*/  MOV R21, R104 ;  /* 0x0000006800157202 */ /* 0x000fca0000000f00 */
[----:B------:R-:W-:-:S04]  /*16ee0*/  FADD.FTZ R21, R88, R21 ;  /* 0x0000001558157221 */ /* 0x000fc80000010000 */
[----:B------:R-:W-:-:S07]  /*16ef0*/  IMAD.MOV.U32 R106, RZ, RZ, R21 ;  /* 0x000000ffff6a7224 */ /* 0x000fce00078e0015 */
[----:B------:R-:W-:Y:S05]  /*16f00*/  WARPSYNC.COLLECTIVE R105, `(.L_x_8391) ;  /* 0x0000000069087348 */ /* 0x000fea0003c00000 */
[----:B------:R0:W1:Y:S02]  /*16f10*/  SHFL.BFLY P1, R104, R106, R107, R116 ;  /* 0x0c00006b6a687389 */ /* 0x0000640000020074 */
[----:B01----:R-:W-:Y:S05]  /*16f20*/  ENDCOLLECTIVE ;  /* 0x000000000000791b */ /* 0x003fea0003800000 */
.L_x_8391:
[----:B------:R-:W-:Y:S02]  /*16f30*/  IMAD.MOV.U32 R107, RZ, RZ, 0x8 ;  /* 0x00000008ff6b7424 */ /* 0x000fe400078e00ff */
[----:B------:R-:W-:-:S04]  /*16f40*/  IMAD.MOV.U32 R90, RZ, RZ, R104 ;  /* 0x000000ffff5a7224 */ /* 0x000fc800078e0068 */
[----:B------:R-:W-:-:S05]  /*16f50*/  FADD.FTZ R90, R21, R90 ;  /* 0x0000005a155a7221 */ /* 0x000fca0000010000 */
[----:B------:R-:W-:-:S07]  /*16f60*/  MOV R106, R90 ;  /* 0x0000005a006a7202 */ /* 0x000fce0000000f00 */
[----:B------:R-:W-:Y:S05]  /*16f70*/  WARPSYNC.COLLECTIVE R105, `(.L_x_8392) ;  /* 0x0000000069087348 */ /* 0x000fea0003c00000 */
[----:B------:R0:W1:Y:S02]  /*16f80*/  SHFL.BFLY P1, R104, R106, R107, R116 ;  /* 0x0c00006b6a687389 */ /* 0x0000640000020074 */
[----:B01----:R-:W-:Y:S05]  /*16f90*/  ENDCOLLECTIVE ;  /* 0x000000000000791b */ /* 0x003fea0003800000 */
.L_x_8392:
[----:B------:R-:W-:Y:S01]  /*16fa0*/  HFMA2 R107, -RZ, RZ, 0, 9.5367431640625e-07 ;  /* 0x00000010ff6b7431 */ /* 0x000fe200000001ff */
[----:B------:R-:W-:-:S05]  /*16fb0*/  MOV R89, R104 ;  /* 0x0000006800597202 */ /* 0x000fca0000000f00 */
[----:B------:R-:W-:-:S04]  /*16fc0*/  FADD.FTZ R91, R90, R89 ;  /* 0x000000595a5b7221 */ /* 0x000fc80000010000 */
[----:B------:R-:W-:-:S07]  /*16fd0*/  IMAD.MOV.U32 R106, RZ, RZ, R91 ;  /* 0x000000ffff6a7224 */ /* 0x000fce00078e005b */
[----:B------:R-:W-:Y:S05]  /*16fe0*/  WARPSYNC.COLLECTIVE R105, `(.L_x_8393) ;  /* 0x0000000069087348 */ /* 0x000fea0003c00000 */
[----:B------:R0:W1:Y:S02]  /*16ff0*/  SHFL.BFLY P1, R104, R106, R107, R116 ;  /* 0x0c00006b6a687389 */ /* 0x0000640000020074 */
[----:B01----:R-:W-:Y:S05]  /*17000*/  ENDCOLLECTIVE ;  /* 0x000000000000791b */ /* 0x003fea0003800000 */
.L_x_8393:
[----:B------:R-:W-:Y:S05]  /*17010*/  BRA `(.L_x_8394) ;  /* 0xffffffec00947947 */ /* 0x000fea000383ffff */
.L_x_8395:
        /* <DEDUP_REMOVED lines=14> */
.L_x_37269:


//--------------------- .text._ZN10layer_norm13ln_fwd_kernelINS_13Kernel_traitsIf13__nv_bfloat16S2_S2_fjLj1024ELj1ELj4ELj1ELj16ENS_18Kernel_traits_baseILj1024EfS2_S2_S2_fjLj128EEEEELb1ELb0ELb1ELb0EEEvNS_9FwdParamsE --------------------------
	.section	.text._ZN10layer_norm13ln_fwd_kernelINS_13Kernel_traitsIf13__nv_bfloat16S2_S2_fjLj1024ELj1ELj4ELj1ELj16ENS_18Kernel_traits_baseILj1024EfS2_S2_S2_fjLj128EEEEELb1ELb0ELb1ELb0EEEvNS_9FwdParamsE,"ax",@progbits
	.align	128
        .global         _ZN10layer_norm13ln_fwd_kernelINS_13Kernel_traitsIf13__nv_bfloat16S2_S2_fjLj1024ELj1ELj4ELj1ELj16ENS_18Kernel_traits_baseILj1024EfS2_S2_S2_fjLj128EEEEELb1ELb0ELb1ELb0EEEvNS_9FwdParamsE
        .type           _ZN10layer_norm13ln_fwd_kernelINS_13Kernel_traitsIf13__nv_bfloat16S2_S2_fjLj1024ELj1ELj4ELj1ELj16ENS_18Kernel_traits_baseILj1024EfS2_S2_S2_fjLj128EEEEELb1ELb0ELb1ELb0EEEvNS_9FwdParamsE,@function
        .size           _ZN10layer_norm13ln_fwd_kernelINS_13Kernel_traitsIf13__nv_bfloat16S2_S2_fjLj1024ELj1ELj4ELj1ELj16ENS_18Kernel_traits_baseILj1024EfS2_S2_S2_fjLj128EEEEELb1ELb0ELb1ELb0EEEvNS_9FwdParamsE,(.L_x_37270 - _ZN10layer_norm13ln_fwd_kernelINS_13Kernel_traitsIf13__nv_bfloat16S2_S2_fjLj1024ELj1ELj4ELj1ELj16ENS_18Kernel_traits_baseILj1024EfS2_S2_S2_fjLj128EEEEELb1ELb0ELb1ELb0EEEvNS_9FwdParamsE)
        .other          _ZN10layer_norm13ln_fwd_kernelINS_13Kernel_traitsIf13__nv_bfloat16S2_S2_fjLj1024ELj1ELj4ELj1ELj16ENS_18Kernel_traits_baseILj1024EfS2_S2_S2_fjLj128EEEEELb1ELb0ELb1ELb0EEEvNS_9FwdParamsE,@"STO_CUDA_ENTRY STV_DEFAULT"
_ZN10layer_norm13ln_fwd_kernelINS_13Kernel_traitsIf13__nv_bfloat16S2_S2_fjLj1024ELj1ELj4ELj1ELj16ENS_18Kernel_traits_baseILj1024EfS2_S2_S2_fjLj128EEEEELb1ELb0ELb1ELb0EEEvNS_9FwdParamsE:
.text._ZN10layer_norm13ln_fwd_kernelINS_13Kernel_traitsIf13__nv_bfloat16S2_S2_fjLj1024ELj1ELj4ELj1ELj16ENS_18Kernel_traits_baseILj1024EfS2_S2_S2_fjLj128EEEEELb1ELb0ELb1ELb0EEEvNS_9FwdParamsE:
        /* <DEDUP_REMOVED lines=86> */
[----:B------:R-:W-:Y:S01]  /*0560*/  ISETP.GE.U32.AND P0, PT, R23, 0x80, PT ;  /* 0x000000801700780c */ /* 0x000fe20003f06070 */
[----:B------:R-:W-:-:S12]  /*0570*/  @P2 VIADD R15, R15, 0x20 ;  /* 0x000000200f0f2836 */ /* 0x000fd80000000000 */
        /* <DEDUP_REMOVED lines=10> */
.L_x_8397:
        /* <DEDUP_REMOVED lines=14> */
[----:B------:R0:W5:Y:S03]  /*0700*/  @P1 LDG.E.128 R68, desc[UR8][R2.64+0x10] ;  /* 0x0000100802441981 */ /* 0x000166000c1e1d00 */
[----:B------:R-:W-:Y:S01]  /*0710*/  @P2 VIADD R13, R13, 0x20 ;  /* 0x000000200d0d2836 */ /* 0x000fe20000000000 */
        /* <DEDUP_REMOVED lines=24> */
.L_x_8398:
[----:B------:R-:W-:Y:S05]  /*08a0*/  BSYNC.RECONVERGENT B0 ;  /* 0x0000000000007941 */ /* 0x000fea0003800200 */
.L_x_8396:
[----:B------:R-:W1:Y:S02]  /*08b0*/  LDCU UR4, c[0x0][0x384] ;  /* 0x00007080ff0477ac */ /* 0x000e640008000800 */
[----:B-1----:R-:W-:-:S13]  /*08c0*/  ISETP.GE.AND P0, PT, R20, UR4, PT ;  /* 0x0000000414007c0c */ /* 0x002fda000bf06270 */
[----:B------:R-:W-:Y:S05]  /*08d0*/  @P0 EXIT ;  /* 0x000000000000094d */ /* 0x000fea0003800000 */
[----:B0-----:R-:W-:-:S04]  /*08e0*/  IMAD.HI.U32 R3, R22, -0x326172a9, RZ ;  /* 0xcd9e8d5716037827 */ /* 0x001fc800078e00ff */
        /* <DEDUP_REMOVED lines=67> */
.L_x_8887:
        /* <DEDUP_REMOVED lines=8> */
[----:B------:R-:W-:Y:S01]  /*0da0*/  BSSY.RECONVERGENT B1, `(.L_x_8400) ;  /* 0x00005d0000017945 */ /* 0x000fe20003800200 */
[----:B--2---:R-:W-:-:S13]  /*0db0*/  ISETP.GE.AND P2, PT, R130, 0x1, PT ;  /* 0x000000018200780c */ /* 0x004fda0003f46270 */
[----:B------:R-:W-:-:S04]  /*0dc0*/  @P2 VIADD R94, R130, 0xffffffff ;  /* 0xffffffff825e2836 */ /* 0x000fc80000000000 */
[-C--:B-1----:R-:W-:Y:S02]  /*0dd0*/  @P2 IMAD R125, R94, R127.reuse, RZ ;  /* 0x0000007f5e7d2224 */ /* 0x082fe400078e02ff */
[----:B------:R-:W-:-:S03]  /*0de0*/  IMAD R94, R20, R127, RZ ;  /* 0x0000007f145e7224 */ /* 0x000fc600078e02ff */
[----:B------:R-:W-:Y:S02]  /*0df0*/  @P2 SHF.R.S32.HI R128, RZ, 0x1f, R125 ;  /* 0x0000001fff802819 */ /* 0x000fe4000001147d */
[----:B------:R-:W-:Y:S02]  /*0e00*/  SHF.R.S32.HI R95, RZ, 0x1f, R94 ;  /* 0x0000001fff5f7819 */ /* 0x000fe4000001145e */
[----:B------:R-:W-:Y:S01]  /*0e10*/  @P2 LEA.HI R132, R128, R125, RZ, 0x3 ;  /* 0x0000007d80842211 */ /* 0x000fe200078f18ff */
[----:B------:R-:W-:Y:S01]  /*0e20*/  IMAD.MOV.U32 R128, RZ, RZ, RZ ;  /* 0x000000ffff807224 */ /* 0x000fe200078e00ff */
        /* <DEDUP_REMOVED lines=9> */
.L_x_8403:
[----:B------:R-:W-:Y:S05]  /*0ec0*/  BSYNC.RECONVERGENT B2 ;  /* 0x0000000000027941 */ /* 0x000fea0003800200 */
.L_x_8402:
        /* <DEDUP_REMOVED lines=28> */
.L_x_8409:
        /* <DEDUP_REMOVED lines=13> */
.L_x_8411:
[----:B------:R-:W-:Y:S05]  /*1160*/  BSYNC.RECONVERGENT B4 ;  /* 0x0000000000047941 */ /* 0x000fea0003800200 */
.L_x_8410:
        /* <DEDUP_REMOVED lines=41> */
.L_x_8408:
[----:B------:R-:W-:Y:S05]  /*1400*/  BSYNC.RECONVERGENT B3 ;  /* 0x0000000000037941 */ /* 0x000fea0003800200 */
.L_x_8407:
        /* <DEDUP_REMOVED lines=11> */
.L_x_8406:
[----:B------:R-:W-:Y:S05]  /*14c0*/  BSYNC.RECONVERGENT B2 ;  /* 0x0000000000027941 */ /* 0x000fea0003800200 */
.L_x_8405:
        /* <DEDUP_REMOVED lines=23> */
.L_x_8416:
        /* <DEDUP_REMOVED lines=13> */
.L_x_8418:
[----:B------:R-:W-:Y:S05]  /*1710*/  BSYNC.RECONVERGENT B4 ;  /* 0x0000000000047941 */ /* 0x000fea0003800200 */
.L_x_8417:
        /* <DEDUP_REMOVED lines=42> */
.L_x_8415:
[----:B------:R-:W-:Y:S05]  /*19c0*/  BSYNC.RECONVERGENT B3 ;  /* 0x0000000000037941 */ /* 0x000fea0003800200 */
.L_x_8414:
        /* <DEDUP_REMOVED lines=13> */
.L_x_8413:
[----:B------:R-:W-:Y:S05]  /*1aa0*/  BSYNC.RECONVERGENT B2 ;  /* 0x0000000000027941 */ /* 0x000fea0003800200 */
.L_x_8412:
        /* <DEDUP_REMOVED lines=22> */
.L_x_8423:
        /* <DEDUP_REMOVED lines=13> */
.L_x_8425:
[----:B------:R-:W-:Y:S05]  /*1ce0*/  BSYNC.RECONVERGENT B4 ;  /* 0x0000000000047941 */ /* 0x000fea0003800200 */
.L_x_8424:
        /* <DEDUP_REMOVED lines=42> */
.L_x_8422:
[----:B------:R-:W-:Y:S05]  /*1f90*/  BSYNC.RECONVERGENT B3 ;  /* 0x0000000000037941 */ /* 0x000fea0003800200 */
.L_x_8421:
        /* <DEDUP_REMOVED lines=11> */
.L_x_8420:
[----:B------:R-:W-:Y:S05]  /*2050*/  BSYNC.RECONVERGENT B2 ;  /* 0x0000000000027941 */ /* 0x000fea0003800200 */
.L_x_8419:
        /* <DEDUP_REMOVED lines=23> */
.L_x_8430:
        /* <DEDUP_REMOVED lines=13> */
.L_x_8432:
[----:B------:R-:W-:Y:S05]  /*22a0*/  BSYNC.RECONVERGENT B4 ;  /* 0x0000000000047941 */ /* 0x000fea0003800200 */
.L_x_8431:
        /* <DEDUP_REMOVED lines=41> */
.L_x_8429:
[----:B------:R-:W-:Y:S05]  /*2540*/  BSYNC.RECONVERGENT B3 ;  /* 0x0000000000037941 */ /* 0x000fea0003800200 */
.L_x_8428:
        /* <DEDUP_REMOVED lines=13> */
.L_x_8427:
[----:B------:R-:W-:Y:S05]  /*2620*/  BSYNC.RECONVERGENT B2 ;  /* 0x0000000000027941 */ /* 0x000fea0003800200 */
.L_x_8426:
        /* <DEDUP_REMOVED lines=22> */
.L_x_8437:
        /* <DEDUP_REMOVED lines=13> */
.L_x_8439:
[----:B------:R-:W-:Y:S05]  /*2860*/  BSYNC.RECONVERGENT B4 ;  /* 0x0000000000047941 */ /* 0x000fea0003800200 */
.L_x_8438:
        /* <DEDUP_REMOVED lines=42> */
.L_x_8436:
[----:B------:R-:W-:Y:S05]  /*2b10*/  BSYNC.RECONVERGENT B3 ;  /* 0x0000000000037941 */ /* 0x000fea0003800200 */
.L_x_8435:
        /* <DEDUP_REMOVED lines=11> */
.L_x_8434:
[----:B------:R-:W-:Y:S05]  /*2bd0*/  BSYNC.RECONVERGENT B2 ;  /* 0x0000000000027941 */ /* 0x000fea0003800200 */
.L_x_8433:
        /* <DEDUP_REMOVED lines=23> */
.L_x_8444:
        /* <DEDUP_REMOVED lines=13> */
.L_x_8446:
[----:B------:R-:W-:Y:S05]  /*2e20*/  BSYNC.RECONVERGENT B4 ;  /* 0x0000000000047941 */ /* 0x000fea0003800200 */
.L_x_8445:
        /* <DEDUP_REMOVED lines=42> */
.L_x_8443:
[----:B------:R-:W-:Y:S05]  /*30d0*/  BSYNC.RECONVERGENT B3 ;  /* 0x0000000000037941 */ /* 0x000fea0003800200 */
.L_x_8442:
        /* <DEDUP_REMOVED lines=13> */
.L_x_8441:
[----:B------:R-:W-:Y:S05]  /*31b0*/  BSYNC.RECONVERGENT B2 ;  /* 0x0000000000027941 */ /* 0x000fea0003800200 */
.L_x_8440:
        /* <DEDUP_REMOVED lines=22> */
.L_x_8451:
        /* <DEDUP_REMOVED lines=13> */
.L_x_8453:
[----:B------:R-:W-:Y:S05]  /*33f0*/  BSYNC.RECONVERGENT B4 ;  /* 0x0000000000047941 */ /* 0x000fea0003800200 */
.L_x_8452:
        /* <DEDUP_REMOVED lines=41> */
.L_x_8450:
[----:B------:R-:W-:Y:S05]  /*3690*/  BSYNC.RECONVERGENT B3 ;  /* 0x0000000000037941 */ /* 0x000fea0003800200 */
.L_x_8449:
[----:B------:R-:W-:Y:S01]  /*36a0*/  I2FP.F32.U32 R4, R4 ;  /* 0x0000000400047245 */ /* 0x000fe20000201000 */
[----:B------:R-:W-:Y:S01]  /*36b0*/  IMAD.MOV.U32 R93, RZ, RZ, 0x2f800000 ;  /* 0x2f800000ff5d7424 */ /* 0x000fe200078e00ff */
[----:B------:R-:W-:Y:S01]  /*36c0*/  SHF.L.U32 R122, R95, 0x10, RZ ;  /* 0x000000105f7a7819 */ /* 0x000fe200000006ff */
[----:B-----5:R-:W-:Y:S02]  /*36d0*/  IMAD.U32 R15, R27, 0x10000, RZ ;  /* 0x000100001b0f7824 */ /* 0x020fe400078e00ff */
[----:B------:R-:W-:Y:S02]  /*36e0*/  FFMA.FTZ R4, R4, R93, 1.1641532182693481445e-10 ;  /* 0x2f00000004047423 */ /* 0x000fe4000001005d */
[----:B------:R-:W-:-:S03]  /*36f0*/  FMUL.FTZ R15, R15, UR13 ;  /* 0x0000000d0f0f7c20 */ /* 0x000fc60008410000 */
[----:B------:R-:W-:Y:S01]  /*3700*/  FSETP.GTU.FTZ.AND P3, PT, R4, UR10, PT ;  /* 0x0000000a04007c0b */ /* 0x000fe2000bf7c000 */
[----:B------:R-:W-:-:S03]  /*3710*/  FMUL.FTZ R15, R15, UR12 ;  /* 0x0000000c0f0f7c20 */ /* 0x000fc60008410000 */
[----:B------:R-:W-:Y:S02]  /*3720*/  SEL R4, RZ, 0x1, P3 ;  /* 0x00000001ff047807 */ /* 0x000fe40001800000 */
[----:B------:R-:W-:-:S05]  /*3730*/  FSEL R15, R15, RZ, !P3 ;  /* 0x000000ff0f0f7208 */ /* 0x000fca0005800000 */
[----:B------:R-:W-:-:S07]  /*3740*/  FADD.FTZ R122, R122, R15 ;  /* 0x0000000f7a7a7221 */ /* 0x000fce0000010000 */
.L_x_8448:
[----:B------:R-:W-:Y:S05]  /*3750*/  BSYNC.RECONVERGENT B2 ;  /* 0x0000000000027941 */ /* 0x000fea0003800200 */
.L_x_8447:
        /* <DEDUP_REMOVED lines=23> */
.L_x_8458:
        /* <DEDUP_REMOVED lines=13> */
.L_x_8460:
[----:B------:R-:W-:Y:S05]  /*39a0*/  BSYNC.RECONVERGENT B4 ;  /* 0x0000000000047941 */ /* 0x000fea0003800200 */
.L_x_8459:
        /* <DEDUP_REMOVED lines=42> */
.L_x_8457:
[----:B------:R-:W-:Y:S05]  /*3c50*/  BSYNC.RECONVERGENT B3 ;  /* 0x0000000000037941 */ /* 0x000fea0003800200 */
.L_x_8456:
        /* <DEDUP_REMOVED lines=13> */
.L_x_8455:
[----:B------:R-:W-:Y:S05]  /*3d30*/  BSYNC.RECONVERGENT B2 ;  /* 0x0000000000027941 */ /* 0x000fea0003800200 */
.L_x_8454:
[----:B------:R-:W-:Y:S02]  /*3d40*/  F2FP.BF16.F32.PACK_AB R95, RZ, R121 ;  /* 0x00000079ff5f723e */ /* 0x000fe400000010ff */
[----:B------:R-:W-:Y:S02]  /*3d50*/  PRMT R94, R136, 0x5410, R94 ;  /* 0x00005410885e7816 */ /* 0x000fe4000000005e */
[----:B------:R-:W-:Y:S02]  /*3d60*/  PRMT R93, R133, 0x5410, R135 ;  /* 0x00005410855d7816 */ /* 0x000fe40000000087 */
[----:B------:R-:W-:Y:S02]  /*3d70*/  PRMT R92, R131, 0x5410, R132 ;  /* 0x00005410835c7816 */ /* 0x000fe40000000084 */
[----:B------:R-:W-:Y:S01]  /*3d80*/  PRMT R95, R134, 0x5410, R95 ;  /* 0x00005410865f7816 */ /* 0x000fe2000000005f */
[----:B------:R-:W-:Y:S06]  /*3d90*/  BRA `(.L_x_8461) ;  /* 0x0000002800cc7947 */ /* 0x000fec0003800000 */
.L_x_8404:
        /* <DEDUP_REMOVED lines=21> */
.L_x_8466:
        /* <DEDUP_REMOVED lines=13> */
.L_x_8468:
[----:B------:R-:W-:Y:S05]  /*3fc0*/  BSYNC.RECONVERGENT B4 ;  /* 0x0000000000047941 */ /* 0x000fea0003800200 */
.L_x_8467:
        /* <DEDUP_REMOVED lines=41> */
.L_x_8465:
[----:B------:R-:W-:Y:S05]  /*4260*/  BSYNC.RECONVERGENT B3 ;  /* 0x0000000000037941 */ /* 0x000fea0003800200 */
.L_x_8464:
        /* <DEDUP_REMOVED lines=9> */
.L_x_8463:
[----:B------:R-:W-:Y:S05]  /*4300*/  BSYNC.RECONVERGENT B2 ;  /* 0x0000000000027941 */ /* 0x000fea0003800200 */
.L_x_8462:
        /* <DEDUP_REMOVED lines=18> */
.L_x_8473:
        /* <DEDUP_REMOVED lines=13> */
.L_x_8475:
[----:B------:R-:W-:Y:S05]  /*4500*/  BSYNC.RECONVERGENT B4 ;  /* 0x0000000000047941 */ /* 0x000fea0003800200 */
.L_x_8474:
        /* <DEDUP_REMOVED lines=42> */
.L_x_8472:
[----:B------:R-:W-:Y:S05]  /*47b0*/  BSYNC.RECONVERGENT B3 ;  /* 0x0000000000037941 */ /* 0x000fea0003800200 */
.L_x_8471:
        /* <DEDUP_REMOVED lines=10> */
.L_x_8470:
[----:B------:R-:W-:Y:S05]  /*4860*/  BSYNC.RECONVERGENT B2 ;  /* 0x0000000000027941 */ /* 0x000fea0003800200 */
.L_x_8469:
        /* <DEDUP_REMOVED lines=18> */
.L_x_8480:
        /* <DEDUP_REMOVED lines=13> */
.L_x_8482:
[----:B------:R-:W-:Y:S05]  /*4a60*/  BSYNC.RECONVERGENT B4 ;  /* 0x0000000000047941 */ /* 0x000fea0003800200 */
.L_x_8481:
        /* <DEDUP_REMOVED lines=42> */
.L_x_8479:
[----:B------:R-:W-:Y:S05]  /*4d10*/  BSYNC.RECONVERGENT B3 ;  /* 0x0000000000037941 */ /* 0x000fea0003800200 */
.L_x_8478:
        /* <DEDUP_REMOVED lines=9> */
.L_x_8477:
[----:B------:R-:W-:Y:S05]  /*4db0*/  BSYNC.RECONVERGENT B2 ;  /* 0x0000000000027941 */ /* 0x000fea0003800200 */
.L_x_8476:
        /* <DEDUP_REMOVED lines=18> */
.L_x_8487:
        /* <DEDUP_REMOVED lines=13> */
.L_x_8489:
[----:B------:R-:W-:Y:S05]  /*4fb0*/  BSYNC.RECONVERGENT B4 ;  /* 0x0000000000047941 */ /* 0x000fea0003800200 */
.L_x_8488:
        /* <DEDUP_REMOVED lines=42> */
.L_x_8486:
[----:B------:R-:W-:Y:S05]  /*5260*/  BSYNC.RECONVERGENT B3 ;  /* 0x0000000000037941 */ /* 0x000fea0003800200 */
.L_x_8485:
        /* <DEDUP_REMOVED lines=10> */
.L_x_8484:
[----:B------:R-:W-:Y:S05]  /*5310*/  BSYNC.RECONVERGENT B2 ;  /* 0x0000000000027941 */ /* 0x000fea0003800200 */
.L_x_8483:
        /* <DEDUP_REMOVED lines=18> */
.L_x_8494:
        /* <DEDUP_REMOVED lines=13> */
.L_x_8496:
[----:B------:R-:W-:Y:S05]  /*5510*/  BSYNC.RECONVERGENT B4 ;  /* 0x0000000000047941 */ /* 0x000fea0003800200 */
.L_x_8495:
        /* <DEDUP_REMOVED lines=42> */
.L_x_8493:
[----:B------:R-:W-:Y:S05]  /*57c0*/  BSYNC.RECONVERGENT B3 ;  /* 0x0000000000037941 */ /* 0x000fea0003800200 */
.L_x_8492:
        /* <DEDUP_REMOVED lines=9> */
.L_x_8491:
[----:B------:R-:W-:Y:S05]  /*5860*/  BSYNC.RECONVERGENT B2 ;  /* 0x0000000000027941 */ /* 0x000fea0003800200 */
.L_x_8490:
        /* <DEDUP_REMOVED lines=18> */
.L_x_8501:
        /* <DEDUP_REMOVED lines=13> */
.L_x_8503:
[----:B------:R-:W-:Y:S05]  /*5a60*/  BSYNC.RECONVERGENT B4 ;  /* 0x0000000000047941 */ /* 0x000fea0003800200 */
.L_x_8502:
        /* <DEDUP_REMOVED lines=42> */
.L_x_8500:
[----:B------:R-:W-:Y:S05]  /*5d10*/  BSYNC.RECONVERGENT B3 ;  /* 0x0000000000037941 */ /* 0x000fea0003800200 */
.L_x_8499:
        /* <DEDUP_REMOVED lines=10> */
.L_x_8498:
[----:B------:R-:W-:Y:S05]  /*5dc0*/  BSYNC.RECONVERGENT B2 ;  /* 0x0000000000027941 */ /* 0x000fea0003800200 */
.L_x_8497:
        /* <DEDUP_REMOVED lines=18> */
.L_x_8508:
        /* <DEDUP_REMOVED lines=13> */
.L_x_8510:
[----:B------:R-:W-:Y:S05]  /*5fc0*/  BSYNC.RECONVERGENT B4 ;  /* 0x0000000000047941 */ /* 0x000fea0003800200 */
.L_x_8509:
        /* <DEDUP_REMOVED lines=42> */
.L_x_8507:
[----:B------:R-:W-:Y:S05]  /*6270*/  BSYNC.RECONVERGENT B3 ;  /* 0x0000000000037941 */ /* 0x000fea0003800200 */
.L_x_8506:
        /* <DEDUP_REMOVED lines=9> */
.L_x_8505:
[----:B------:R-:W-:Y:S05]  /*6310*/  BSYNC.RECONVERGENT B2 ;  /* 0x0000000000027941 */ /* 0x000fea0003800200 */
.L_x_8504:
        /* <DEDUP_REMOVED lines=18> */
.L_x_8515:
        /* <DEDUP_REMOVED lines=13> */
.L_x_8517:
[----:B------:R-:W-:Y:S05]  /*6510*/  BSYNC.RECONVERGENT B4 ;  /* 0x0000000000047941 */ /* 0x000fea0003800200 */
.L_x_8516:
        /* <DEDUP_REMOVED lines=42> */
.L_x_8514:
[----:B------:R-:W-:Y:S05]  /*67c0*/  BSYNC.RECONVERGENT B3 ;  /* 0x0000000000037941 */ /* 0x000fea0003800200 */
.L_x_8513:
        /* <DEDUP_REMOVED lines=10> */
.L_x_8512:
[----:B------:R-:W-:Y:S05]  /*6870*/  BSYNC.RECONVERGENT B2 ;  /* 0x0000000000027941 */ /* 0x000fea0003800200 */
.L_x_8511:
[----:B------:R-:W-:Y:S02]  /*6880*/  F2FP.BF16.F32.PACK_AB R95, RZ, R121 ;  /* 0x00000079ff5f723e */ /* 0x000fe400000010ff */
[----:B------:R-:W-:Y:S02]  /*6890*/  PRMT R94, R134, 0x5410, R135 ;  /* 0x00005410865e7816 */ /* 0x000fe40000000087 */
[----:B------:R-:W-:Y:S02]  /*68a0*/  PRMT R93, R132, 0x5410, R133 ;  /* 0x00005410845d7816 */ /* 0x000fe40000000085 */
[----:B------:R-:W-:Y:S02]  /*68b0*/  PRMT R92, R131, 0x5410, R125 ;  /* 0x00005410835c7816 */ /* 0x000fe4000000007d */
[----:B------:R-:W-:-:S07]  /*68c0*/  PRMT R95, R124, 0x5410, R95 ;  /* 0x000054107c5f7816 */ /* 0x000fce000000005f */
.L_x_8461:
[----:B------:R-:W0:Y:S01]  /*68d0*/  LDC.64 R124, c[0x0][0x3a8] ;  /* 0x0000ea00ff7c7b82 */ /* 0x000e220000000a00 */
[----:B------:R-:W-:Y:S01]  /*68e0*/  BSSY.RECONVERGENT B2, `(.L_x_8518) ;  /* 0x0000019000027945 */ /* 0x000fe20003800200 */
[----:B0-----:R-:W-:Y:S01]  /*68f0*/  IMAD.WIDE.U32 R132, R129, 0x10, R124 ;  /* 0x0000001081847825 */ /* 0x001fe200078e007c */
[----:B------:R-:W-:-:S04]  /*6900*/  MOV R124, R140 ;  /* 0x0000008c007c7202 */ /* 0x000fc80000000f00 */
        /* <DEDUP_REMOVED lines=22> */
.L_x_8519:
[----:B------:R-:W-:Y:S05]  /*6a70*/  BSYNC.RECONVERGENT B2 ;  /* 0x0000000000027941 */ /* 0x000fea0003800200 */
.L_x_8518:
[----:B------:R-:W-:Y:S01]  /*6a80*/  VIADD R129, R129, 0x20 ;  /* 0x0000002081817836 */ /* 0x000fe20000000000 */
[----:B------:R-:W-:-:S07]  /*6a90*/  IADD3 R128, PT, PT, R128, 0x20, RZ ;  /* 0x0000002080807810 */ /* 0x000fce0007ffe0ff */
.L_x_8401:
[----:B------:R-:W-:Y:S05]  /*6aa0*/  BSYNC.RECONVERGENT B1 ;  /* 0x0000000000017941 */ /* 0x000fea0003800200 */
.L_x_8400:
        /* <DEDUP_REMOVED lines=9> */
.L_x_8523:
[----:B------:R-:W-:Y:S05]  /*6b40*/  BSYNC.RECONVERGENT B2 ;  /* 0x0000000000027941 */ /* 0x000fea0003800200 */
.L_x_8522:
        /* <DEDUP_REMOVED lines=28> */
.L_x_8529:
        /* <DEDUP_REMOVED lines=13> */
.L_x_8531:
[----:B------:R-:W-:Y:S05]  /*6de0*/  BSYNC.RECONVERGENT B4 ;  /* 0x0000000000047941 */ /* 0x000fea0003800200 */
.L_x_8530:
        /* <DEDUP_REMOVED lines=41> */
.L_x_8528:
[----:B------:R-:W-:Y:S05]  /*7080*/  BSYNC.RECONVERGENT B3 ;  /* 0x0000000000037941 */ /* 0x000fea0003800200 */
.L_x_8527:
        /* <DEDUP_REMOVED lines=11> */
.L_x_8526:
[----:B------:R-:W-:Y:S05]  /*7140*/  BSYNC.RECONVERGENT B2 ;  /* 0x0000000000027941 */ /* 0x000fea0003800200 */
.L_x_8525:
        /* <DEDUP_REMOVED lines=23> */
.L_x_8536:
        /* <DEDUP_REMOVED lines=13> */
.L_x_8538:
[----:B------:R-:W-:Y:S05]  /*7390*/  BSYNC.RECONVERGENT B4 ;  /* 0x0000000000047941 */ /* 0x000fea0003800200 */
.L_x_8537:
        /* <DEDUP_REMOVED lines=42> */
.L_x_8535:
[----:B------:R-:W-:Y:S05]  /*7640*/  BSYNC.RECONVERGENT B3 ;  /* 0x0000000000037941 */ /* 0x000fea0003800200 */
.L_x_8534:
        /* <DEDUP_REMOVED lines=13> */
.L_x_8533:
[----:B------:R-:W-:Y:S05]  /*7720*/  BSYNC.RECONVERGENT B2 ;  /* 0x0000000000027941 */ /* 0x000fea0003800200 */
.L_x_8532:
        /* <DEDUP_REMOVED lines=22> */
.L_x_8543:
        /* <DEDUP_REMOVED lines=13> */
.L_x_8545:
[----:B------:R-:W-:Y:S05]  /*7960*/  BSYNC.RECONVERGENT B4 ;  /* 0x0000000000047941 */ /* 0x000fea0003800200 */
.L_x_8544:
        /* <DEDUP_REMOVED lines=42> */
.L_x_8542:
[----:B------:R-:W-:Y:S05]  /*7c10*/  BSYNC.RECONVERGENT B3 ;  /* 0x0000000000037941 */ /* 0x000fea0003800200 */
.L_x_8541:
        /* <DEDUP_REMOVED lines=11> */
.L_x_8540:
[----:B------:R-:W-:Y:S05]  /*7cd0*/  BSYNC.RECONVERGENT B2 ;  /* 0x0000000000027941 */ /* 0x000fea0003800200 */
.L_x_8539:
        /* <DEDUP_REMOVED lines=23> */
.L_x_8550:
        /* <DEDUP_REMOVED lines=13> */
.L_x_8552:
[----:B------:R-:W-:Y:S05]  /*7f20*/  BSYNC.RECONVERGENT B4 ;  /* 0x0000000000047941 */ /* 0x000fea0003800200 */
.L_x_8551:
        /* <DEDUP_REMOVED lines=41> */
.L_x_8549:
[----:B------:R-:W-:Y:S05]  /*81c0*/  BSYNC.RECONVERGENT B3 ;  /* 0x0000000000037941 */ /* 0x000fea0003800200 */
.L_x_8548:
        /* <DEDUP_REMOVED lines=13> */
.L_x_8547:
[----:B------:R-:W-:Y:S05]  /*82a0*/  BSYNC.RECONVERGENT B2 ;  /* 0x0000000000027941 */ /* 0x000fea0003800200 */
.L_x_8546:
        /* <DEDUP_REMOVED lines=22> */
.L_x_8557:
        /* <DEDUP_REMOVED lines=13> */
.L_x_8559:
[----:B------:R-:W-:Y:S05]  /*84e0*/  BSYNC.RECONVERGENT B4 ;  /* 0x0000000000047941 */ /* 0x000fea0003800200 */
.L_x_8558:
        /* <DEDUP_REMOVED lines=42> */
.L_x_8556:
[----:B------:R-:W-:Y:S05]  /*8790*/  BSYNC.RECONVERGENT B3 ;  /* 0x0000000000037941 */ /* 0x000fea0003800200 */
.L_x_8555:
        /* <DEDUP_REMOVED lines=11> */
.L_x_8554:
[----:B------:R-:W-:Y:S05]  /*8850*/  BSYNC.RECONVERGENT B2 ;  /* 0x0000000000027941 */ /* 0x000fea0003800200 */
.L_x_8553:
        /* <DEDUP_REMOVED lines=23> */
.L_x_8564:
        /* <DEDUP_REMOVED lines=13> */
.L_x_8566:
[----:B------:R-:W-:Y:S05]  /*8aa0*/  BSYNC.RECONVERGENT B4 ;  /* 0x0000000000047941 */ /* 0x000fea0003800200 */
.L_x_8565:
        /* <DEDUP_REMOVED lines=42> */
.L_x_8563:
[----:B------:R-:W-:Y:S05]  /*8d50*/  BSYNC.RECONVERGENT B3 ;  /* 0x0000000000037941 */ /* 0x000fea0003800200 */
.L_x_8562:
        /* <DEDUP_REMOVED lines=13> */
.L_x_8561:
[----:B------:R-:W-:Y:S05]  /*8e30*/  BSYNC.RECONVERGENT B2 ;  /* 0x0000000000027941 */ /* 0x000fea0003800200 */
.L_x_8560:
        /* <DEDUP_REMOVED lines=22> */
.L_x_8571:
        /* <DEDUP_REMOVED lines=13> */
.L_x_8573:
[----:B------:R-:W-:Y:S05]  /*9070*/  BSYNC.RECONVERGENT B4 ;  /* 0x0000000000047941 */ /* 0x000fea0003800200 */
.L_x_8572:
        /* <DEDUP_REMOVED lines=41> */
.L_x_8570:
[----:B------:R-:W-:Y:S05]  /*9310*/  BSYNC.RECONVERGENT B3 ;  /* 0x0000000000037941 */ /* 0x000fea0003800200 */
.L_x_8569:
        /* <DEDUP_REMOVED lines=11> */
.L_x_8568:
[----:B------:R-:W-:Y:S05]  /*93d0*/  BSYNC.RECONVERGENT B2 ;  /* 0x0000000000027941 */ /* 0x000fea0003800200 */
.L_x_8567:
        /* <DEDUP_REMOVED lines=23> */
.L_x_8578:
        /* <DEDUP_REMOVED lines=13> */
.L_x_8580:
[----:B------:R-:W-:Y:S05]  /*9620*/  BSYNC.RECONVERGENT B4 ;  /* 0x0000000000047941 */ /* 0x000fea0003800200 */
.L_x_8579:
        /* <DEDUP_REMOVED lines=42> */
.L_x_8577:
[----:B------:R-:W-:Y:S05]  /*98d0*/  BSYNC.RECONVERGENT B3 ;  /* 0x0000000000037941 */ /* 0x000fea0003800200 */
.L_x_8576:
        /* <DEDUP_REMOVED lines=13> */
.L_x_8575:
[----:B------:R-:W-:Y:S05]  /*99b0*/  BSYNC.RECONVERGENT B2 ;  /* 0x0000000000027941 */ /* 0x000fea0003800200 */
.L_x_8574:
[----:B------:R-:W-:Y:S02]  /*99c0*/  F2FP.BF16.F32.PACK_AB R95, RZ, R119 ;  /* 0x00000077ff5f723e */ /* 0x000fe400000010ff */
[----:B------:R-:W-:Y:S02]  /*99d0*/  PRMT R94, R136, 0x5410, R94 ;  /* 0x00005410885e7816 */ /* 0x000fe4000000005e */
[----:B------:R-:W-:Y:S02]  /*99e0*/  PRMT R93, R133, 0x5410, R135 ;  /* 0x00005410855d7816 */ /* 0x000fe40000000087 */
[----:B------:R-:W-:Y:S02]  /*99f0*/  PRMT R92, R131, 0x5410, R132 ;  /* 0x00005410835c7816 */ /* 0x000fe40000000084 */
[----:B------:R-:W-:Y:S01]  /*9a00*/  PRMT R95, R134, 0x5410, R95 ;  /* 0x00005410865f7816 */ /* 0x000fe2000000005f */
[----:B------:R-:W-:Y:S06]  /*9a10*/  BRA `(.L_x_8581) ;  /* 0x0000002800cc7947 */ /* 0x000fec0003800000 */
.L_x_8524:
        /* <DEDUP_REMOVED lines=21> */
.L_x_8586:
        /* <DEDUP_REMOVED lines=13> */
.L_x_8588:
[----:B------:R-:W-:Y:S05]  /*9c40*/  BSYNC.RECONVERGENT B4 ;  /* 0x0000000000047941 */ /* 0x000fea0003800200 */
.L_x_8587:
        /* <DEDUP_REMOVED lines=41> */
.L_x_8585:
[----:B------:R-:W-:Y:S05]  /*9ee0*/  BSYNC.RECONVERGENT B3 ;  /* 0x0000000000037941 */ /* 0x000fea0003800200 */
.L_x_8584:
        /* <DEDUP_REMOVED lines=9> */
.L_x_8583:
[----:B------:R-:W-:Y:S05]  /*9f80*/  BSYNC.RECONVERGENT B2 ;  /* 0x0000000000027941 */ /* 0x000fea0003800200 */
.L_x_8582:
        /* <DEDUP_REMOVED lines=18> */
.L_x_8593:
        /* <DEDUP_REMOVED lines=13> */
.L_x_8595:
[----:B------:R-:W-:Y:S05]  /*a180*/  BSYNC.RECONVERGENT B4 ;  /* 0x0000000000047941 */ /* 0x000fea0003800200 */
.L_x_8594:
        /* <DEDUP_REMOVED lines=42> */
.L_x_8592:
[----:B------:R-:W-:Y:S05]  /*a430*/  BSYNC.RECONVERGENT B3 ;  /* 0x0000000000037941 */ /* 0x000fea0003800200 */
.L_x_8591:
        /* <DEDUP_REMOVED lines=10> */
.L_x_8590:
[----:B------:R-:W-:Y:S05]  /*a4e0*/  BSYNC.RECONVERGENT B2 ;  /* 0x0000000000027941 */ /* 0x000fea0003800200 */
.L_x_8589:
        /* <DEDUP_REMOVED lines=18> */
.L_x_8600:
        /* <DEDUP_REMOVED lines=13> */
.L_x_8602:
[----:B------:R-:W-:Y:S05]  /*a6e0*/  BSYNC.RECONVERGENT B4 ;  /* 0x0000000000047941 */ /* 0x000fea0003800200 */
.L_x_8601:
        /* <DEDUP_REMOVED lines=42> */
.L_x_8599:
[----:B------:R-:W-:Y:S05]  /*a990*/  BSYNC.RECONVERGENT B3 ;  /* 0x0000000000037941 */ /* 0x000fea0003800200 */
.L_x_8598:
        /* <DEDUP_REMOVED lines=9> */
.L_x_8597:
[----:B------:R-:W-:Y:S05]  /*aa30*/  BSYNC.RECONVERGENT B2 ;  /* 0x0000000000027941 */ /* 0x000fea0003800200 */
.L_x_8596:
        /* <DEDUP_REMOVED lines=18> */
.L_x_8607:
        /* <DEDUP_REMOVED lines=13> */
.L_x_8609:
[----:B------:R-:W-:Y:S05]  /*ac30*/  BSYNC.RECONVERGENT B4 ;  /* 0x0000000000047941 */ /* 0x000fea0003800200 */
.L_x_8608:
        /* <DEDUP_REMOVED lines=42> */
.L_x_8606:
[----:B------:R-:W-:Y:S05]  /*aee0*/  BSYNC.RECONVERGENT B3 ;  /* 0x0000000000037941 */ /* 0x000fea0003800200 */
.L_x_8605:
        /* <DEDUP_REMOVED lines=10> */
.L_x_8604:
[----:B------:R-:W-:Y:S05]  /*af90*/  BSYNC.RECONVERGENT B2 ;  /* 0x0000000000027941 */ /* 0x000fea0003800200 */
.L_x_8603:
        /* <DEDUP_REMOVED lines=18> */
.L_x_8614:
        /* <DEDUP_REMOVED lines=13> */
.L_x_8616:
[----:B------:R-:W-:Y:S05]  /*b190*/  BSYNC.RECONVERGENT B4 ;  /* 0x0000000000047941 */ /* 0x000fea0003800200 */
.L_x_8615:
        /* <DEDUP_REMOVED lines=42> */
.L_x_8613:
[----:B------:R-:W-:Y:S05]  /*b440*/  BSYNC.RECONVERGENT B3 ;  /* 0x0000000000037941 */ /* 0x000fea0003800200 */
.L_x_8612:
        /* <DEDUP_REMOVED lines=9> */
.L_x_8611:
[----:B------:R-:W-:Y:S05]  /*b4e0*/  BSYNC.RECONVERGENT B2 ;  /* 0x0000000000027941 */ /* 0x000fea0003800200 */
.L_x_8610:
        /* <DEDUP_REMOVED lines=18> */
.L_x_8621:
        /* <DEDUP_REMOVED lines=13> */
.L_x_8623:
[----:B------:R-:W-:Y:S05]  /*b6e0*/  BSYNC.RECONVERGENT B4 ;  /* 0x0000000000047941 */ /* 0x000fea0003800200 */
.L_x_8622:
        /* <DEDUP_REMOVED lines=42> */
.L_x_8620:
[----:B------:R-:W-:Y:S05]  /*b990*/  BSYNC.RECONVERGENT B3 ;  /* 0x0000000000037941 */ /* 0x000fea0003800200 */
.L_x_8619:
        /* <DEDUP_REMOVED lines=10> */
.L_x_8618:
[----:B------:R-:W-:Y:S05]  /*ba40*/  BSYNC.RECONVERGENT B2 ;  /* 0x0000000000027941 */ /* 0x000fea0003800200 */
.L_x_8617:
        /* <DEDUP_REMOVED lines=18> */
.L_x_8628:
        /* <DEDUP_REMOVED lines=13> */
.L_x_8630:
[----:B------:R-:W-:Y:S05]  /*bc40*/  BSYNC.RECONVERGENT B4 ;  /* 0x0000000000047941 */ /* 0x000fea0003800200 */
.L_x_8629:
        /* <DEDUP_REMOVED lines=42> */
.L_x_8627:
[----:B------:R-:W-:Y:S05]  /*bef0*/  BSYNC.RECONVERGENT B3 ;  /* 0x0000000000037941 */ /* 0x000fea0003800200 */
.L_x_8626:
        /* <DEDUP_REMOVED lines=9> */
.L_x_8625:
[----:B------:R-:W-:Y:S05]  /*bf90*/  BSYNC.RECONVERGENT B2 ;  /* 0x0000000000027941 */ /* 0x000fea0003800200 */
.L_x_8624:
        /* <DEDUP_REMOVED lines=18> */
.L_x_8635:
        /* <DEDUP_REMOVED lines=13> */
.L_x_8637:
[----:B------:R-:W-:Y:S05]  /*c190*/  BSYNC.RECONVERGENT B4 ;  /* 0x0000000000047941 */ /* 0x000fea0003800200 */
.L_x_8636:
        /* <DEDUP_REMOVED lines=42> */
.L_x_8634:
[----:B------:R-:W-:Y:S05]  /*c440*/  BSYNC.RECONVERGENT B3 ;  /* 0x0000000000037941 */ /* 0x000fea0003800200 */
.L_x_8633:
        /* <DEDUP_REMOVED lines=10> */
.L_x_8632:
[----:B------:R-:W-:Y:S05]  /*c4f0*/  BSYNC.RECONVERGENT B2 ;  /* 0x0000000000027941 */ /* 0x000fea0003800200 */
.L_x_8631:
[----:B------:R-:W-:Y:S02]  /*c500*/  F2FP.BF16.F32.PACK_AB R95, RZ, R119 ;  /* 0x00000077ff5f723e */ /* 0x000fe400000010ff */
[----:B------:R-:W-:Y:S02]  /*c510*/  PRMT R94, R134, 0x5410, R135 ;  /* 0x00005410865e7816 */ /* 0x000fe40000000087 */
[----:B------:R-:W-:Y:S02]  /*c520*/  PRMT R93, R132, 0x5410, R133 ;  /* 0x00005410845d7816 */ /* 0x000fe40000000085 */
[----:B------:R-:W-:Y:S02]  /*c530*/  PRMT R92, R131, 0x5410, R125 ;  /* 0x00005410835c7816 */ /* 0x000fe4000000007d */
[----:B------:R-:W-:-:S07]  /*c540*/  PRMT R95, R124, 0x5410, R95 ;  /* 0x000054107c5f7816 */ /* 0x000fce000000005f */
.L_x_8581:
[----:B------:R-:W0:Y:S01]  /*c550*/  LDC.64 R132, c[0x0][0x3a8] ;  /* 0x0000ea00ff847b82 */ /* 0x000e220000000a00 */
[----:B------:R-:W-:Y:S01]  /*c560*/  BSSY.RECONVERGENT B2, `(.L_x_8638) ;  /* 0x0000019000027945 */ /* 0x000fe20003800200 */
[----:B------:R-:W-:Y:S02]  /*c570*/  IMAD.MOV.U32 R124, RZ, RZ, R140 ;  /* 0x000000ffff7c7224 */ /* 0x000fe400078e008c */
        /* <DEDUP_REMOVED lines=23> */
.L_x_8639:
[----:B------:R-:W-:Y:S05]  /*c6f0*/  BSYNC.RECONVERGENT B2 ;  /* 0x0000000000027941 */ /* 0x000fea0003800200 */
.L_x_8638:
[----:B------:R-:W-:Y:S01]  /*c700*/  IADD3 R129, PT, PT, R129, 0x20, RZ ;  /* 0x0000002081817810 */ /* 0x000fe20007ffe0ff */
[----:B------:R-:W-:-:S07]  /*c710*/  VIADD R128, R128, 0x20 ;  /* 0x0000002080807836 */ /* 0x000fce0000000000 */
.L_x_8521:
[----:B------:R-:W-:Y:S05]  /*c720*/  BSYNC.RECONVERGENT B1 ;  /* 0x0000000000017941 */ /* 0x000fea0003800200 */
.L_x_8520:
        /* <DEDUP_REMOVED lines=9> */
.L_x_8643:
[----:B------:R-:W-:Y:S05]  /*c7c0*/  BSYNC.RECONVERGENT B2 ;  /* 0x0000000000027941 */ /* 0x000fea0003800200 */
.L_x_8642:
        /* <DEDUP_REMOVED lines=28> */
.L_x_8649:
        /* <DEDUP_REMOVED lines=13> */
.L_x_8651:
[----:B------:R-:W-:Y:S05]  /*ca60*/  BSYNC.RECONVERGENT B4 ;  /* 0x0000000000047941 */ /* 0x000fea0003800200 */
.L_x_8650:
        /* <DEDUP_REMOVED lines=40> */
[----:B------:R-:W-:-:S07]  /*ccf0*/  LOP3.LUT R17, R96, UR32, R133, 0x96, !PT ;  /* 0x0000002060117c12 */ /* 0x000fce000f8e9685 */
.L_x_8648:
[----:B------:R-:W-:Y:S05]  /*cd00*/  BSYNC.RECONVERGENT B3 ;  /* 0x0000000000037941 */ /* 0x000fea0003800200 */
.L_x_8647:
        /* <DEDUP_REMOVED lines=11> */
.L_x_8646:
[----:B------:R-:W-:Y:S05]  /*cdc0*/  BSYNC.RECONVERGENT B2 ;  /* 0x0000000000027941 */ /* 0x000fea0003800200 */
.L_x_8645:
        /* <DEDUP_REMOVED lines=23> */
.L_x_8656:
        /* <DEDUP_REMOVED lines=13> */
.L_x_8658:
[----:B------:R-:W-:Y:S05]  /*d010*/  BSYNC.RECONVERGENT B4 ;  /* 0x0000000000047941 */ /* 0x000fea0003800200 */
.L_x_8657:
        /* <DEDUP_REMOVED lines=42> */
.L_x_8655:
[----:B------:R-:W-:Y:S05]  /*d2c0*/  BSYNC.RECONVERGENT B3 ;  /* 0x0000000000037941 */ /* 0x000fea0003800200 */
.L_x_8654:
        /* <DEDUP_REMOVED lines=13> */
.L_x_8653:
[----:B------:R-:W-:Y:S05]  /*d3a0*/  BSYNC.RECONVERGENT B2 ;  /* 0x0000000000027941 */ /* 0x000fea0003800200 */
.L_x_8652:
        /* <DEDUP_REMOVED lines=22> */
.L_x_8663:
        /* <DEDUP_REMOVED lines=13> */
.L_x_8665:
[----:B------:R-:W-:Y:S05]  /*d5e0*/  BSYNC.RECONVERGENT B4 ;  /* 0x0000000000047941 */ /* 0x000fea0003800200 */
.L_x_8664:
        /* <DEDUP_REMOVED lines=42> */
.L_x_8662:
[----:B------:R-:W-:Y:S05]  /*d890*/  BSYNC.RECONVERGENT B3 ;  /* 0x0000000000037941 */ /* 0x000fea0003800200 */
.L_x_8661:
        /* <DEDUP_REMOVED lines=11> */
.L_x_8660:
[----:B------:R-:W-:Y:S05]  /*d950*/  BSYNC.RECONVERGENT B2 ;  /* 0x0000000000027941 */ /* 0x000fea0003800200 */
.L_x_8659:
        /* <DEDUP_REMOVED lines=23> */
.L_x_8670:
        /* <DEDUP_REMOVED lines=13> */
.L_x_8672:
[----:B------:R-:W-:Y:S05]  /*dba0*/  BSYNC.RECONVERGENT B4 ;  /* 0x0000000000047941 */ /* 0x000fea0003800200 */
.L_x_8671:
        /* <DEDUP_REMOVED lines=41> */
.L_x_8669:
[----:B------:R-:W-:Y:S05]  /*de40*/  BSYNC.RECONVERGENT B3 ;  /* 0x0000000000037941 */ /* 0x000fea0003800200 */
.L_x_8668:
        /* <DEDUP_REMOVED lines=13> */
.L_x_8667:
[----:B------:R-:W-:Y:S05]  /*df20*/  BSYNC.RECONVERGENT B2 ;  /* 0x0000000000027941 */ /* 0x000fea0003800200 */
.L_x_8666:
        /* <DEDUP_REMOVED lines=22> */
.L_x_8677:
        /* <DEDUP_REMOVED lines=13> */
.L_x_8679:
[----:B------:R-:W-:Y:S05]  /*e160*/  BSYNC.RECONVERGENT B4 ;  /* 0x0000000000047941 */ /* 0x000fea0003800200 */
.L_x_8678:
        /* <DEDUP_REMOVED lines=42> */
.L_x_8676:
[----:B------:R-:W-:Y:S05]  /*e410*/  BSYNC.RECONVERGENT B3 ;  /* 0x0000000000037941 */ /* 0x000fea0003800200 */
.L_x_8675:
        /* <DEDUP_REMOVED lines=11> */
.L_x_8674:
[----:B------:R-:W-:Y:S05]  /*e4d0*/  BSYNC.RECONVERGENT B2 ;  /* 0x0000000000027941 */ /* 0x000fea0003800200 */
.L_x_8673:
        /* <DEDUP_REMOVED lines=23> */
.L_x_8684:
        /* <DEDUP_REMOVED lines=13> */
.L_x_8686:
[----:B------:R-:W-:Y:S05]  /*e720*/  BSYNC.RECONVERGENT B4 ;  /* 0x0000000000047941 */ /* 0x000fea0003800200 */
.L_x_8685:
        /* <DEDUP_REMOVED lines=42> */
.L_x_8683:
[----:B------:R-:W-:Y:S05]  /*e9d0*/  BSYNC.RECONVERGENT B3 ;  /* 0x0000000000037941 */ /* 0x000fea0003800200 */
.L_x_8682:
        /* <DEDUP_REMOVED lines=13> */
.L_x_8681:
[----:B------:R-:W-:Y:S05]  /*eab0*/  BSYNC.RECONVERGENT B2 ;  /* 0x0000000000027941 */ /* 0x000fea0003800200 */
.L_x_8680:
        /* <DEDUP_REMOVED lines=22> */
.L_x_8691:
        /* <DEDUP_REMOVED lines=13> */
.L_x_8693:
[----:B------:R-:W-:Y:S05]  /*ecf0*/  BSYNC.RECONVERGENT B4 ;  /* 0x0000000000047941 */ /* 0x000fea0003800200 */
.L_x_8692:
        /* <DEDUP_REMOVED lines=41> */
.L_x_8690:
[----:B------:R-:W-:Y:S05]  /*ef90*/  BSYNC.RECONVERGENT B3 ;  /* 0x0000000000037941 */ /* 0x000fea0003800200 */
.L_x_8689:
        /* <DEDUP_REMOVED lines=11> */
.L_x_8688:
[----:B------:R-:W-:Y:S05]  /*f050*/  BSYNC.RECONVERGENT B2 ;  /* 0x0000000000027941 */ /* 0x000fea0003800200 */
.L_x_8687:
        /* <DEDUP_REMOVED lines=23> */
.L_x_8698:
        /* <DEDUP_REMOVED lines=13> */
.L_x_8700:
[----:B------:R-:W-:Y:S05]  /*f2a0*/  BSYNC.RECONVERGENT B4 ;  /* 0x0000000000047941 */ /* 0x000fea0003800200 */
.L_x_8699:
        /* <DEDUP_REMOVED lines=42> */
.L_x_8697:
[----:B------:R-:W-:Y:S05]  /*f550*/  BSYNC.RECONVERGENT B3 ;  /* 0x0000000000037941 */ /* 0x000fea0003800200 */
.L_x_8696:
        /* <DEDUP_REMOVED lines=13> */
.L_x_8695:
[----:B------:R-:W-:Y:S05]  /*f630*/  BSYNC.RECONVERGENT B2 ;  /* 0x0000000000027941 */ /* 0x000fea0003800200 */
.L_x_8694:
[----:B------:R-:W-:Y:S02]  /*f640*/  F2FP.BF16.F32.PACK_AB R95, RZ, R117 ;  /* 0x00000075ff5f723e */ /* 0x000fe400000010ff */
[----:B------:R-:W-:Y:S02]  /*f650*/  PRMT R94, R136, 0x5410, R94 ;  /* 0x00005410885e7816 */ /* 0x000fe4000000005e */
[----:B------:R-:W-:Y:S02]  /*f660*/  PRMT R93, R133, 0x5410, R135 ;  /* 0x00005410855d7816 */ /* 0x000fe40000000087 */
[----:B------:R-:W-:Y:S02]  /*f670*/  PRMT R92, R131, 0x5410, R132 ;  /* 0x00005410835c7816 */ /* 0x000fe40000000084 */
[----:B------:R-:W-:Y:S01]  /*f680*/  PRMT R95, R134, 0x5410, R95 ;  /* 0x00005410865f7816 */ /* 0x000fe2000000005f */
[----:B------:R-:W-:Y:S06]  /*f690*/  BRA `(.L_x_8701) ;  /* 0x0000002800cc7947 */ /* 0x000fec0003800000 */
.L_x_8644:
        /* <DEDUP_REMOVED lines=21> */
.L_x_8706:
        /* <DEDUP_REMOVED lines=13> */
.L_x_8708:
[----:B------:R-:W-:Y:S05]  /*f8c0*/  BSYNC.RECONVERGENT B4 ;  /* 0x0000000000047941 */ /* 0x000fea0003800200 */
.L_x_8707:
        /* <DEDUP_REMOVED lines=41> */
.L_x_8705:
[----:B------:R-:W-:Y:S05]  /*fb60*/  BSYNC.RECONVERGENT B3 ;  /* 0x0000000000037941 */ /* 0x000fea0003800200 */
.L_x_8704:
        /* <DEDUP_REMOVED lines=9> */
.L_x_8703:
[----:B------:R-:W-:Y:S05]  /*fc00*/  BSYNC.RECONVERGENT B2 ;  /* 0x0000000000027941 */ /* 0x000fea0003800200 */
.L_x_8702:
        /* <DEDUP_REMOVED lines=18> */
.L_x_8713:
        /* <DEDUP_REMOVED lines=13> */
.L_x_8715:
[----:B------:R-:W-:Y:S05]  /*fe00*/  BSYNC.RECONVERGENT B4 ;  /* 0x0000000000047941 */ /* 0x000fea0003800200 */
.L_x_8714:
        /* <DEDUP_REMOVED lines=42> */
.L_x_8712:
[----:B------:R-:W-:Y:S05]  /*100b0*/  BSYNC.RECONVERGENT B3 ;  /* 0x0000000000037941 */ /* 0x000fea0003800200 */
.L_x_8711:
        /* <DEDUP_REMOVED lines=10> */
.L_x_8710:
[----:B------:R-:W-:Y:S05]  /*10160*/  BSYNC.RECONVERGENT B2 ;  /* 0x0000000000027941 */ /* 0x000fea0003800200 */
.L_x_8709:
        /* <DEDUP_REMOVED lines=18> */
.L_x_8720:
        /* <DEDUP_REMOVED lines=13> */
.L_x_8722:
[----:B------:R-:W-:Y:S05]  /*10360*/  BSYNC.RECONVERGENT B4 ;  /* 0x0000000000047941 */ /* 0x000fea0003800200 */
.L_x_8721:
        /* <DEDUP_REMOVED lines=42> */
.L_x_8719:
[----:B------:R-:W-:Y:S05]  /*10610*/  BSYNC.RECONVERGENT B3 ;  /* 0x0000000000037941 */ /* 0x000fea0003800200 */
.L_x_8718:
        /* <DEDUP_REMOVED lines=9> */
.L_x_8717:
[----:B------:R-:W-:Y:S05]  /*106b0*/  BSYNC.RECONVERGENT B2 ;  /* 0x0000000000027941 */ /* 0x000fea0003800200 */
.L_x_8716:
        /* <DEDUP_REMOVED lines=18> */
.L_x_8727:
        /* <DEDUP_REMOVED lines=13> */
.L_x_8729:
[----:B------:R-:W-:Y:S05]  /*108b0*/  BSYNC.RECONVERGENT B4 ;  /* 0x0000000000047941 */ /* 0x000fea0003800200 */
.L_x_8728:
        /* <DEDUP_REMOVED lines=42> */
.L_x_8726:
[----:B------:R-:W-:Y:S05]  /*10b60*/  BSYNC.RECONVERGENT B3 ;  /* 0x0000000000037941 */ /* 0x000fea0003800200 */
.L_x_8725:
        /* <DEDUP_REMOVED lines=10> */
.L_x_8724:
[----:B------:R-:W-:Y:S05]  /*10c10*/  BSYNC.RECONVERGENT B2 ;  /* 0x0000000000027941 */ /* 0x000fea0003800200 */
.L_x_8723:
        /* <DEDUP_REMOVED lines=18> */
.L_x_8734:
        /* <DEDUP_REMOVED lines=13> */
.L_x_8736:
[----:B------:R-:W-:Y:S05]  /*10e10*/  BSYNC.RECONVERGENT B4 ;  /* 0x0000000000047941 */ /* 0x000fea0003800200 */
.L_x_8735:
        /* <DEDUP_REMOVED lines=42> */
.L_x_8733:
[----:B------:R-:W-:Y:S05]  /*110c0*/  BSYNC.RECONVERGENT B3 ;  /* 0x0000000000037941 */ /* 0x000fea0003800200 */
.L_x_8732:
        /* <DEDUP_REMOVED lines=9> */
.L_x_8731:
[----:B------:R-:W-:Y:S05]  /*11160*/  BSYNC.RECONVERGENT B2 ;  /* 0x0000000000027941 */ /* 0x000fea0003800200 */
.L_x_8730:
        /* <DEDUP_REMOVED lines=18> */
.L_x_8741:
        /* <DEDUP_REMOVED lines=13> */
.L_x_8743:
[----:B------:R-:W-:Y:S05]  /*11360*/  BSYNC.RECONVERGENT B4 ;  /* 0x0000000000047941 */ /* 0x000fea0003800200 */
.L_x_8742:
        /* <DEDUP_REMOVED lines=42> */
.L_x_8740:
[----:B------:R-:W-:Y:S05]  /*11610*/  BSYNC.RECONVERGENT B3 ;  /* 0x0000000000037941 */ /* 0x000fea0003800200 */
.L_x_8739:
        /* <DEDUP_REMOVED lines=10> */
.L_x_8738:
[----:B------:R-:W-:Y:S05]  /*116c0*/  BSYNC.RECONVERGENT B2 ;  /* 0x0000000000027941 */ /* 0x000fea0003800200 */
.L_x_8737:
        /* <DEDUP_REMOVED lines=18> */
.L_x_8748:
        /* <DEDUP_REMOVED lines=13> */
.L_x_8750:
[----:B------:R-:W-:Y:S05]  /*118c0*/  BSYNC.RECONVERGENT B4 ;  /* 0x0000000000047941 */ /* 0x000fea0003800200 */
.L_x_8749:
        /* <DEDUP_REMOVED lines=42> */
.L_x_8747:
[----:B------:R-:W-:Y:S05]  /*11b70*/  BSYNC.RECONVERGENT B3 ;  /* 0x0000000000037941 */ /* 0x000fea0003800200 */
.L_x_8746:
        /* <DEDUP_REMOVED lines=9> */
.L_x_8745:
[----:B------:R-:W-:Y:S05]  /*11c10*/  BSYNC.RECONVERGENT B2 ;  /* 0x0000000000027941 */ /* 0x000fea0003800200 */
.L_x_8744:
        /* <DEDUP_REMOVED lines=18> */
.L_x_8755:
        /* <DEDUP_REMOVED lines=13> */
.L_x_8757:
[----:B------:R-:W-:Y:S05]  /*11e10*/  BSYNC.RECONVERGENT B4 ;  /* 0x0000000000047941 */ /* 0x000fea0003800200 */
.L_x_8756:
        /* <DEDUP_REMOVED lines=42> */
.L_x_8754:
[----:B------:R-:W-:Y:S05]  /*120c0*/  BSYNC.RECONVERGENT B3 ;  /* 0x0000000000037941 */ /* 0x000fea0003800200 */
.L_x_8753:
        /* <DEDUP_REMOVED lines=10> */
.L_x_8752:
[----:B------:R-:W-:Y:S05]  /*12170*/  BSYNC.RECONVERGENT B2 ;  /* 0x0000000000027941 */ /* 0x000fea0003800200 */
.L_x_8751:
[----:B------:R-:W-:Y:S02]  /*12180*/  F2FP.BF16.F32.PACK_AB R95, RZ, R117 ;  /* 0x00000075ff5f723e */ /* 0x000fe400000010ff */
[----:B------:R-:W-:Y:S02]  /*12190*/  PRMT R94, R134, 0x5410, R135 ;  /* 0x00005410865e7816 */ /* 0x000fe40000000087 */
[----:B------:R-:W-:Y:S02]  /*121a0*/  PRMT R93, R132, 0x5410, R133 ;  /* 0x00005410845d7816 */ /* 0x000fe40000000085 */
[----:B------:R-:W-:Y:S02]  /*121b0*/  PRMT R92, R131, 0x5410, R125 ;  /* 0x00005410835c7816 */ /* 0x000fe4000000007d */
[----:B------:R-:W-:-:S07]  /*121c0*/  PRMT R95, R124, 0x5410, R95 ;  /* 0x000054107c5f7816 */ /* 0x000fce000000005f */
.L_x_8701:
        /* <DEDUP_REMOVED lines=26> */
.L_x_8759:
[----:B------:R-:W-:Y:S05]  /*12370*/  BSYNC.RECONVERGENT B2 ;  /* 0x0000000000027941 */ /* 0x000fea0003800200 */
.L_x_8758:
[----:B------:R-:W-:Y:S01]  /*12380*/  VIADD R129, R129, 0x20 ;  /* 0x0000002081817836 */ /* 0x000fe20000000000 */
[----:B------:R-:W-:-:S07]  /*12390*/  IADD3 R128, PT, PT, R128, 0x20, RZ ;  /* 0x0000002080807810 */ /* 0x000fce0007ffe0ff */
.L_x_8641:
[----:B------:R-:W-:Y:S05]  /*123a0*/  BSYNC.RECONVERGENT B1 ;  /* 0x0000000000017941 */ /* 0x000fea0003800200 */
.L_x_8640:
        /* <DEDUP_REMOVED lines=8> */
.L_x_8763:
[----:B------:R-:W-:Y:S05]  /*12430*/  BSYNC.RECONVERGENT B2 ;  /* 0x0000000000027941 */ /* 0x000fea0003800200 */
.L_x_8762:
        /* <DEDUP_REMOVED lines=28> */
.L_x_8769:
        /* <DEDUP_REMOVED lines=13> */
.L_x_8771:
[----:B------:R-:W-:Y:S05]  /*126d0*/  BSYNC.RECONVERGENT B4 ;  /* 0x0000000000047941 */ /* 0x000fea0003800200 */
.L_x_8770:
        /* <DEDUP_REMOVED lines=40> */
[----:B------:R-:W-:Y:S01]  /*12960*/  HFMA2 R106, -RZ, RZ, 0, 0 ;  /* 0x00000000ff6a7431 */ /* 0x000fe200000001ff */
[----:B------:R-:W-:-:S07]  /*12970*/  MOV R123, R98 ;  /* 0x00000062007b7202 */ /* 0x000fce0000000f00 */
.L_x_8768:
[----:B------:R-:W-:Y:S05]  /*12980*/  BSYNC.RECONVERGENT B3 ;  /* 0x0000000000037941 */ /* 0x000fea0003800200 */
.L_x_8767:
        /* <DEDUP_REMOVED lines=11> */
.L_x_8766:
[----:B------:R-:W-:Y:S05]  /*12a40*/  BSYNC.RECONVERGENT B2 ;  /* 0x0000000000027941 */ /* 0x000fea0003800200 */
.L_x_8765:
        /* <DEDUP_REMOVED lines=23> */
.L_x_8776:
        /* <DEDUP_REMOVED lines=13> */
.L_x_8778:
[----:B------:R-:W-:Y:S05]  /*12c90*/  BSYNC.RECONVERGENT B4 ;  /* 0x0000000000047941 */ /* 0x000fea0003800200 */
.L_x_8777:
        /* <DEDUP_REMOVED lines=42> */
.L_x_8775:
[----:B------:R-:W-:Y:S05]  /*12f40*/  BSYNC.RECONVERGENT B3 ;  /* 0x0000000000037941 */ /* 0x000fea0003800200 */
.L_x_8774:
        /* <DEDUP_REMOVED lines=13> */
.L_x_8773:
[----:B------:R-:W-:Y:S05]  /*13020*/  BSYNC.RECONVERGENT B2 ;  /* 0x0000000000027941 */ /* 0x000fea0003800200 */
.L_x_8772:
        /* <DEDUP_REMOVED lines=22> */
.L_x_8783:
        /* <DEDUP_REMOVED lines=13> */
.L_x_8785:
[----:B------:R-:W-:Y:S05]  /*13260*/  BSYNC.RECONVERGENT B4 ;  /* 0x0000000000047941 */ /* 0x000fea0003800200 */
.L_x_8784:
        /* <DEDUP_REMOVED lines=42> */
.L_x_8782:
[----:B------:R-:W-:Y:S05]  /*13510*/  BSYNC.RECONVERGENT B3 ;  /* 0x0000000000037941 */ /* 0x000fea0003800200 */
.L_x_8781:
        /* <DEDUP_REMOVED lines=11> */
.L_x_8780:
[----:B------:R-:W-:Y:S05]  /*135d0*/  BSYNC.RECONVERGENT B2 ;  /* 0x0000000000027941 */ /* 0x000fea0003800200 */
.L_x_8779:
        /* <DEDUP_REMOVED lines=23> */
.L_x_8790:
        /* <DEDUP_REMOVED lines=13> */
.L_x_8792:
[----:B------:R-:W-:Y:S05]  /*13820*/  BSYNC.RECONVERGENT B4 ;  /* 0x0000000000047941 */ /* 0x000fea0003800200 */
.L_x_8791:
        /* <DEDUP_REMOVED lines=41> */
.L_x_8789:
[----:B------:R-:W-:Y:S05]  /*13ac0*/  BSYNC.RECONVERGENT B3 ;  /* 0x0000000000037941 */ /* 0x000fea0003800200 */
.L_x_8788:
        /* <DEDUP_REMOVED lines=13> */
.L_x_8787:
[----:B------:R-:W-:Y:S05]  /*13ba0*/  BSYNC.RECONVERGENT B2 ;  /* 0x0000000000027941 */ /* 0x000fea0003800200 */
.L_x_8786:
        /* <DEDUP_REMOVED lines=22> */
.L_x_8797:
        /* <DEDUP_REMOVED lines=13> */
.L_x_8799:
[----:B------:R-:W-:Y:S05]  /*13de0*/  BSYNC.RECONVERGENT B4 ;  /* 0x0000000000047941 */ /* 0x000fea0003800200 */
.L_x_8798:
        /* <DEDUP_REMOVED lines=42> */
.L_x_8796:
[----:B------:R-:W-:Y:S05]  /*14090*/  BSYNC.RECONVERGENT B3 ;  /* 0x0000000000037941 */ /* 0x000fea0003800200 */
.L_x_8795:
        /* <DEDUP_REMOVED lines=11> */
.L_x_8794:
[----:B------:R-:W-:Y:S05]  /*14150*/  BSYNC.RECONVERGENT B2 ;  /* 0x0000000000027941 */ /* 0x000fea0003800200 */
.L_x_8793:
        /* <DEDUP_REMOVED lines=23> */
.L_x_8804:
        /* <DEDUP_REMOVED lines=13> */
.L_x_8806:
[----:B------:R-:W-:Y:S05]  /*143a0*/  BSYNC.RECONVERGENT B4 ;  /* 0x0000000000047941 */ /* 0x000fea0003800200 */
.L_x_8805:
        /* <DEDUP_REMOVED lines=41> */
.L_x_8803:
[----:B------:R-:W-:Y:S05]  /*14640*/  BSYNC.RECONVERGENT B3 ;  /* 0x0000000000037941 */ /* 0x000fea0003800200 */
.L_x_8802:
        /* <DEDUP_REMOVED lines=13> */
.L_x_8801:
[----:B------:R-:W-:Y:S05]  /*14720*/  BSYNC.RECONVERGENT B2 ;  /* 0x0000000000027941 */ /* 0x000fea0003800200 */
.L_x_8800:
        /* <DEDUP_REMOVED lines=22> */
.L_x_8811:
        /* <DEDUP_REMOVED lines=13> */
.L_x_8813:
[----:B------:R-:W-:Y:S05]  /*14960*/  BSYNC.RECONVERGENT B4 ;  /* 0x0000000000047941 */ /* 0x000fea0003800200 */
.L_x_8812:
        /* <DEDUP_REMOVED lines=42> */
.L_x_8810:
[----:B------:R-:W-:Y:S05]  /*14c10*/  BSYNC.RECONVERGENT B3 ;  /* 0x0000000000037941 */ /* 0x000fea0003800200 */
.L_x_8809:
        /* <DEDUP_REMOVED lines=11> */
.L_x_8808:
[----:B------:R-:W-:Y:S05]  /*14cd0*/  BSYNC.RECONVERGENT B2 ;  /* 0x0000000000027941 */ /* 0x000fea0003800200 */
.L_x_8807:
        /* <DEDUP_REMOVED lines=23> */
.L_x_8818:
        /* <DEDUP_REMOVED lines=13> */
.L_x_8820:
[----:B------:R-:W-:Y:S05]  /*14f20*/  BSYNC.RECONVERGENT B4 ;  /* 0x0000000000047941 */ /* 0x000fea0003800200 */
.L_x_8819:
        /* <DEDUP_REMOVED lines=42> */
.L_x_8817:
[----:B------:R-:W-:Y:S05]  /*151d0*/  BSYNC.RECONVERGENT B3 ;  /* 0x0000000000037941 */ /* 0x000fea0003800200 */
.L_x_8816:
        /* <DEDUP_REMOVED lines=13> */
.L_x_8815:
[----:B------:R-:W-:Y:S05]  /*152b0*/  BSYNC.RECONVERGENT B2 ;  /* 0x0000000000027941 */ /* 0x000fea0003800200 */
.L_x_8814:
[----:B------:R-:W-:Y:S02]  /*152c0*/  F2FP.BF16.F32.PACK_AB R95, RZ, R123 ;  /* 0x0000007bff5f723e */ /* 0x000fe400000010ff */
[----:B------:R-:W-:Y:S02]  /*152d0*/  PRMT R94, R135, 0x5410, R136 ;  /* 0x00005410875e7816 */ /* 0x000fe40000000088 */
[----:B------:R-:W-:Y:S02]  /*152e0*/  PRMT R93, R132, 0x5410, R134 ;  /* 0x00005410845d7816 */ /* 0x000fe40000000086 */
[----:B------:R-:W-:Y:S02]  /*152f0*/  PRMT R92, R130, 0x5410, R131 ;  /* 0x00005410825c7816 */ /* 0x000fe40000000083 */
[----:B------:R-:W-:Y:S01]  /*15300*/  PRMT R95, R133, 0x5410, R95 ;  /* 0x00005410855f7816 */ /* 0x000fe2000000005f */
[----:B------:R-:W-:Y:S06]  /*15310*/  BRA `(.L_x_8821) ;  /* 0x0000002800d07947 */ /* 0x000fec0003800000 */
.L_x_8764:
        /* <DEDUP_REMOVED lines=21> */
.L_x_8826:
        /* <DEDUP_REMOVED lines=13> */
.L_x_8828:
[----:B------:R-:W-:Y:S05]  /*15540*/  BSYNC.RECONVERGENT B4 ;  /* 0x0000000000047941 */ /* 0x000fea0003800200 */
.L_x_8827:
        /* <DEDUP_REMOVED lines=41> */
.L_x_8825:
[----:B------:R-:W-:Y:S05]  /*157e0*/  BSYNC.RECONVERGENT B3 ;  /* 0x0000000000037941 */ /* 0x000fea0003800200 */
.L_x_8824:
        /* <DEDUP_REMOVED lines=9> */
.L_x_8823:
[----:B------:R-:W-:Y:S05]  /*15880*/  BSYNC.RECONVERGENT B2 ;  /* 0x0000000000027941 */ /* 0x000fea0003800200 */
.L_x_8822:
        /* <DEDUP_REMOVED lines=18> */
.L_x_8833:
        /* <DEDUP_REMOVED lines=13> */
.L_x_8835:
[----:B------:R-:W-:Y:S05]  /*15a80*/  BSYNC.RECONVERGENT B4 ;  /* 0x0000000000047941 */ /* 0x000fea0003800200 */
.L_x_8834:
        /* <DEDUP_REMOVED lines=42> */
.L_x_8832:
[----:B------:R-:W-:Y:S05]  /*15d30*/  BSYNC.RECONVERGENT B3 ;  /* 0x0000000000037941 */ /* 0x000fea0003800200 */
.L_x_8831:
        /* <DEDUP_REMOVED lines=10> */
.L_x_8830:
[----:B------:R-:W-:Y:S05]  /*15de0*/  BSYNC.RECONVERGENT B2 ;  /* 0x0000000000027941 */ /* 0x000fea0003800200 */
.L_x_8829:
        /* <DEDUP_REMOVED lines=18> */
.L_x_8840:
        /* <DEDUP_REMOVED lines=13> */
.L_x_8842:
[----:B------:R-:W-:Y:S05]  /*15fe0*/  BSYNC.RECONVERGENT B4 ;  /* 0x0000000000047941 */ /* 0x000fea0003800200 */
.L_x_8841:
        /* <DEDUP_REMOVED lines=42> */
.L_x_8839:
[----:B------:R-:W-:Y:S05]  /*16290*/  BSYNC.RECONVERGENT B3 ;  /* 0x0000000000037941 */ /* 0x000fea0003800200 */
.L_x_8838:
        /* <DEDUP_REMOVED lines=9> */
.L_x_8837:
[----:B------:R-:W-:Y:S05]  /*16330*/  BSYNC.RECONVERGENT B2 ;  /* 0x0000000000027941 */ /* 0x000fea0003800200 */
.L_x_8836:
        /* <DEDUP_REMOVED lines=18> */
.L_x_8847:
        /* <DEDUP_REMOVED lines=13> */
.L_x_8849:
[----:B------:R-:W-:Y:S05]  /*16530*/  BSYNC.RECONVERGENT B4 ;  /* 0x0000000000047941 */ /* 0x000fea0003800200 */
.L_x_8848:
        /* <DEDUP_REMOVED lines=42> */
.L_x_8846:
[----:B------:R-:W-:Y:S05]  /*167e0*/  BSYNC.RECONVERGENT B3 ;  /* 0x0000000000037941 */ /* 0x000fea0003800200 */
.L_x_8845:
        /* <DEDUP_REMOVED lines=10> */
.L_x_8844:
[----:B------:R-:W-:Y:S05]  /*16890*/  BSYNC.RECONVERGENT B2 ;  /* 0x0000000000027941 */ /* 0x000fea0003800200 */
.L_x_8843:
        /* <DEDUP_REMOVED lines=18> */
.L_x_8854:
        /* <DEDUP_REMOVED lines=13> */
.L_x_8856:
[----:B------:R-:W-:Y:S05]  /*16a90*/  BSYNC.RECONVERGENT B4 ;  /* 0x0000000000047941 */ /* 0x000fea0003800200 */
.L_x_8855:
        /* <DEDUP_REMOVED lines=42> */
.L_x_8853:
[----:B------:R-:W-:Y:S05]  /*16d40*/  BSYNC.RECONVERGENT B3 ;  /* 0x0000000000037941 */ /* 0x000fea0003800200 */
.L_x_8852:
        /* <DEDUP_REMOVED lines=9> */
.L_x_8851:
[----:B------:R-:W-:Y:S05]  /*16de0*/  BSYNC.RECONVERGENT B2 ;  /* 0x0000000000027941 */ /* 0x000fea0003800200 */
.L_x_8850:
        /* <DEDUP_REMOVED lines=18> */
.L_x_8861:
        /* <DEDUP_REMOVED lines=13> */
.L_x_8863:
[----:B------:R-:W-:Y:S05]  /*16fe0*/  BSYNC.RECONVERGENT B4 ;  /* 0x0000000000047941 */ /* 0x000fea0003800200 */
.L_x_8862:
        /* <DEDUP_REMOVED lines=42> */
.L_x_8860:
[----:B------:R-:W-:Y:S05]  /*17290*/  BSYNC.RECONVERGENT B3 ;  /* 0x0000000000037941 */ /* 0x000fea0003800200 */
.L_x_8859:
        /* <DEDUP_REMOVED lines=10> */
.L_x_8858:
[----:B------:R-:W-:Y:S05]  /*17340*/  BSYNC.RECONVERGENT B2 ;  /* 0x0000000000027941 */ /* 0x000fea0003800200 */
.L_x_8857:
        /* <DEDUP_REMOVED lines=18> */
.L_x_8868:
        /* <DEDUP_REMOVED lines=13> */
.L_x_8870:
[----:B------:R-:W-:Y:S05]  /*17540*/  BSYNC.RECONVERGENT B4 ;  /* 0x0000000000047941 */ /* 0x000fea0003800200 */
.L_x_8869:
        /* <DEDUP_REMOVED lines=42> */
.L_x_8867:
[----:B------:R-:W-:Y:S05]  /*177f0*/  BSYNC.RECONVERGENT B3 ;  /* 0x0000000000037941 */ /* 0x000fea0003800200 */
.L_x_8866:
        /* <DEDUP_REMOVED lines=9> */
.L_x_8865:
[----:B------:R-:W-:Y:S05]  /*17890*/  BSYNC.RECONVERGENT B2 ;  /* 0x0000000000027941 */ /* 0x000fea0003800200 */
.L_x_8864:
        /* <DEDUP_REMOVED lines=18> */
.L_x_8875:
        /* <DEDUP_REMOVED lines=13> */
.L_x_8877:
[----:B------:R-:W-:Y:S05]  /*17a90*/  BSYNC.RECONVERGENT B4 ;  /* 0x0000000000047941 */ /* 0x000fea0003800200 */
.L_x_8876:
        /* <DEDUP_REMOVED lines=42> */
.L_x_8874:
[----:B------:R-:W-:Y:S05]  /*17d40*/  BSYNC.RECONVERGENT B3 ;  /* 0x0000000000037941 */ /* 0x000fea0003800200 */
.L_x_8873:
        /* <DEDUP_REMOVED lines=10> */
.L_x_8872:
[----:B------:R-:W-:Y:S05]  /*17df0*/  BSYNC.RECONVERGENT B2 ;  /* 0x0000000000027941 */ /* 0x000fea0003800200 */
.L_x_8871:
[----:B------:R-:W-:Y:S02]  /*17e00*/  F2FP.BF16.F32.PACK_AB R95, RZ, R123 ;  /* 0x0000007bff5f723e */ /* 0x000fe400000010ff */
[----:B------:R-:W-:Y:S02]  /*17e10*/  MOV R124, R134 ;  /* 0x00000086007c7202 */ /* 0x000fe40000000f00 */
[----:B------:R-:W-:Y:S02]  /*17e20*/  PRMT R94, R135, 0x5410, R136 ;  /* 0x00005410875e7816 */ /* 0x000fe40000000088 */
[----:B------:R-:W-:Y:S02]  /*17e30*/  PRMT R93, R132, 0x5410, R133 ;  /* 0x00005410845d7816 */ /* 0x000fe40000000085 */
[----:B------:R-:W-:Y:S02]  /*17e40*/  PRMT R92, R131, 0x5410, R130 ;  /* 0x00005410835c7816 */ /* 0x000fe40000000082 */
[----:B------:R-:W-:-:S07]  /*17e50*/  PRMT R95, R125, 0x5410, R95 ;  /* 0x000054107d5f7816 */ /* 0x000fce000000005f */
.L_x_8821:
        /* <DEDUP_REMOVED lines=24> */
.L_x_8761:
[----:B------:R-:W-:Y:S05]  /*17fe0*/  BSYNC.RECONVERGENT B1 ;  /* 0x0000000000017941 */ /* 0x000fea0003800200 */
.L_x_8760:
        /* <DEDUP_REMOVED lines=125> */
.L_x_8899:
        /* <DEDUP_REMOVED lines=24> */
[----:B------:R-:W1:Y:S01]  /*18940*/  LDC.64 R126, c[0x0][0x428] ;  /* 0x00010a00ff7e7b82 */ /* 0x000e620000000a00 */
[--C-:B------:R-:W-:Y:S01]  /*18950*/  FADD.FTZ R92, R12, -R125.reuse ;  /* 0x8000007d0c5c7221 */ /* 0x100fe20000010000 */
[--C-:B------:R-:W-:Y:S01]  /*18960*/  FADD.FTZ R94, R10, -R125.reuse ;  /* 0x8000007d0a5e7221 */ /* 0x100fe20000010000 */
[--C-:B------:R-:W-:Y:S01]  /*18970*/  FADD.FTZ R128, R101, -R125.reuse ;  /* 0x8000007d65807221 */ /* 0x100fe20000010000 */
[--C-:B0-----:R-:W-:Y:S01]  /*18980*/  FADD.FTZ R130, R100, -R125.reuse ;  /* 0x8000007d64827221 */ /* 0x101fe20000010000 */
        /* <DEDUP_REMOVED lines=24> */
[----:B------:R-:W-:Y:S01]  /*18b10*/  VIADD R131, R131, 0x20 ;  /* 0x0000002083837836 */ /* 0x000fe20000000000 */
[----:B------:R-:W-:-:S05]  /*18b20*/  F2FP.BF16.F32.PACK_AB R95, R138, R135 ;  /* 0x000000878a5f723e */ /* 0x000fca00000010ff */
[----:B------:R1:W-:Y:S02]  /*18b30*/  STG.E.128 desc[UR8][R126.64], R92 ;  /* 0x0000005c7e007986 */ /* 0x0003e4000c101d08 */
.L_x_8882:
[----:B------:R-:W-:Y:S05]  /*18b40*/  BSYNC.RECONVERGENT B2 ;  /* 0x0000000000027941 */ /* 0x000fea0003800200 */
.L_x_8881:
[----:B------:R-:W-:Y:S01]  /*18b50*/  ISETP.GE.U32.AND P0, PT, R23, 0x40, PT ;  /* 0x000000401700780c */ /* 0x000fe20003f06070 */
[----:B------:R-:W-:-:S12]  /*18b60*/  BSSY.RECONVERGENT B2, `(.L_x_8883) ;  /* 0x0000022000027945 */ /* 0x000fd80003800200 */
[----:B------:R-:W-:Y:S05]  /*18b70*/  @!P0 BRA `(.L_x_8884) ;  /* 0x0000000000808947 */ /* 0x000fea0003800000 */
[----:B-1----:R-:W1:Y:S01]  /*18b80*/  LDC.64 R126, c[0x0][0x428] ;  /* 0x00010a00ff7e7b82 */ /* 0x002e620000000a00 */
        /* <DEDUP_REMOVED lines=27> */
[----:B------:R-:W-:Y:S02]  /*18d40*/  F2FP.BF16.F32.PACK_AB R94, R133, R94 ;  /* 0x0000005e855e723e */ /* 0x000fe400000010ff */
[----:B------:R-:W-:Y:S02]  /*18d50*/  F2FP.BF16.F32.PACK_AB R95, R138, R135 ;  /* 0x000000878a5f723e */ /* 0x000fe400000010ff */
[----:B------:R-:W-:-:S03]  /*18d60*/  IADD3 R131, PT, PT, R131, 0x20, RZ ;  /* 0x0000002083837810 */ /* 0x000fc60007ffe0ff */
[----:B------:R2:W-:Y:S04]  /*18d70*/  STG.E.128 desc[UR8][R126.64], R92 ;  /* 0x0000005c7e007986 */ /* 0x0005e8000c101d08 */
.L_x_8884:
[----:B------:R-:W-:Y:S05]  /*18d80*/  BSYNC.RECONVERGENT B2 ;  /* 0x0000000000027941 */ /* 0x000fea0003800200 */
.L_x_8883:
[----:B------:R-:W-:Y:S01]  /*18d90*/  ISETP.GE.U32.AND P0, PT, R23, 0x60, PT ;  /* 0x000000601700780c */ /* 0x000fe20003f06070 */
[----:B------:R-:W-:-:S12]  /*18da0*/  BSSY.RECONVERGENT B2, `(.L_x_8885) ;  /* 0x0000022000027945 */ /* 0x000fd80003800200 */
[----:B------:R-:W-:Y:S05]  /*18db0*/  @!P0 BRA `(.L_x_8886) ;  /* 0x0000000000808947 */ /* 0x000fea0003800000 */
[----:B-12---:R-:W1:Y:S01]  /*18dc0*/  LDC.64 R126, c[0x0][0x428] ;  /* 0x00010a00ff7e7b82 */ /* 0x006e620000000a00 */
        /* <DEDUP_REMOVED lines=31> */
.L_x_8886:
[----:B------:R-:W-:Y:S05]  /*18fc0*/  BSYNC.RECONVERGENT B2 ;  /* 0x0000000000027941 */ /* 0x000fea0003800200 */
.L_x_8885:
        /* <DEDUP_REMOVED lines=32> */
.L_x_8880:
[----:B------:R-:W-:Y:S05]  /*191d0*/  BSYNC.RECONVERGENT B1 ;  /* 0x0000000000017941 */ /* 0x000fea0003800200 */
.L_x_8879:
[----:B-1234-:R-:W1:Y:S02]  /*191e0*/  LDC.64 R92, c[0x0][0x380] ;  /* 0x0000e000ff5c7b82 */ /* 0x01ee640000000a00 */
[----:B-1----:R-:W-:-:S04]  /*191f0*/  LEA R20, R92, R20, 0x2 ;  /* 0x000000145c147211 */ /* 0x002fc800078e10ff */
[----:B------:R-:W-:-:S13]  /*19200*/  ISETP.GE.AND P0, PT, R20, R93, PT ;  /* 0x0000005d1400720c */ /* 0x000fda0003f06270 */
[----:B------:R-:W-:Y:S05]  /*19210*/  @!P0 BRA `(.L_x_8887) ;  /* 0xfffffe7800c08947 */ /* 0x000fea000383ffff */
[----:B------:R-:W-:Y:S05]  /*19220*/  BSYNC B0 ;  /* 0x0000000000007941 */ /* 0x000fea0003800000 */
.L_x_8399:
[----:B------:R-:W-:Y:S05]  /*19230*/  EXIT ;  /* 0x000000000000794d */ /* 0x000fea0003800000 */
.L_x_8878:
        /* <DEDUP_REMOVED lines=8> */
.L_x_8889:
[----:B------:R-:W-:Y:S05]  /*192c0*/  BSYNC B1 ;  /* 0x0000000000017941 */ /* 0x000fea0003800000 */
.L_x_8888:
        /* <DEDUP_REMOVED lines=10> */
.L_x_8890:
[----:B------:R-:W-:Y:S01]  /*19370*/  HFMA2 R133, -RZ, RZ, 0, 2.384185791015625e-07 ;  /* 0x00000004ff857431 */ /* 0x000fe200000001ff */
[----:B------:R-:W-:-:S05]  /*19380*/  MOV R95, R132 ;  /* 0x00000084005f7202 */ /* 0x000fca0000000f00 */
[----:B------:R-:W-:-:S04]  /*19390*/  FADD.FTZ R95, R94, R95 ;  /* 0x0000005f5e5f7221 */ /* 0x000fc80000010000 */
[----:B------:R-:W-:-:S07]  /*193a0*/  IMAD.MOV.U32 R134, RZ, RZ, R95 ;  /* 0x000000ffff867224 */ /* 0x000fce00078e005f */
[----:B------:R-:W-:Y:S05]  /*193b0*/  WARPSYNC.COLLECTIVE R131, `(.L_x_8891) ;  /* 0x0000000083087348 */ /* 0x000fea0003c00000 */
[----:B------:R0:W1:Y:S02]  /*193c0*/  SHFL.BFLY P6, R132, R134, R133, R136 ;  /* 0x0c00008586847389 */ /* 0x00006400000c0088 */
[----:B01----:R-:W-:Y:S05]  /*193d0*/  ENDCOLLECTIVE ;  /* 0x000000000000791b */ /* 0x003fea0003800000 */
.L_x_8891:
[----:B------:R-:W-:Y:S02]  /*193e0*/  IMAD.MOV.U32 R133, RZ, RZ, 0x8 ;  /* 0x00000008ff857424 */ /* 0x000fe400078e00ff */
[----:B------:R-:W-:-:S04]  /*193f0*/  IMAD.MOV.U32 R92, RZ, RZ, R132 ;  /* 0x000000ffff5c7224 */ /* 0x000fc800078e0084 */
[----:B------:R-:W-:-:S05]  /*19400*/  FADD.FTZ R129, R95, R92 ;  /* 0x0000005c5f817221 */ /* 0x000fca0000010000 */
[----:B------:R-:W-:-:S07]  /*19410*/  MOV R134, R129 ;  /* 0x0000008100867202 */ /* 0x000fce0000000f00 */
[----:B------:R-:W-:Y:S05]  /*19420*/  WARPSYNC.COLLECTIVE R131, `(.L_x_8892) ;  /* 0x0000000083087348 */ /* 0x000fea0003c00000 */
[----:B------:R0:W1:Y:S02]  /*19430*/  SHFL.BFLY P6, R132, R134, R133, R136 ;  /* 0x0c00008586847389 */ /* 0x00006400000c0088 */
[----:B01----:R-:W-:Y:S05]  /*19440*/  ENDCOLLECTIVE ;  /* 0x000000000000791b */ /* 0x003fea0003800000 */
.L_x_8892:
[----:B------:R-:W-:Y:S01]  /*19450*/  HFMA2 R133, -RZ, RZ, 0, 9.5367431640625e-07 ;  /* 0x00000010ff857431 */ /* 0x000fe200000001ff */
[----:B------:R-:W-:-:S05]  /*19460*/  MOV R92, R132 ;  /* 0x00000084005c7202 */ /* 0x000fca0000000f00 */
[----:B------:R-:W-:-:S04]  /*19470*/  FADD.FTZ R130, R129, R92 ;  /* 0x0000005c81827221 */ /* 0x000fc80000010000 */
[----:B------:R-:W-:-:S07]  /*19480*/  IMAD.MOV.U32 R134, RZ, RZ, R130 ;  /* 0x000000ffff867224 */ /* 0x000fce00078e0082 */
[----:B------:R-:W-:Y:S05]  /*19490*/  WARPSYNC.COLLECTIVE R131, `(.L_x_8893) ;  /* 0x0000000083087348 */ /* 0x000fea0003c00000 */
[----:B------:R0:W1:Y:S02]  /*194a0*/  SHFL.BFLY P6, R132, R134, R133, R136 ;  /* 0x0c00008586847389 */ /* 0x00006400000c0088 */
[----:B01----:R-:W-:Y:S05]  /*194b0*/  ENDCOLLECTIVE ;  /* 0x000000000000791b */ /* 0x003fea0003800000 */
.L_x_8893:
        /* <DEDUP_REMOVED lines=73> */
.L_x_8894:
[----:B------:R-:W-:Y:S01]  /*19950*/  HFMA2 R133, -RZ, RZ, 0, 1.1920928955078125e-07 ;  /* 0x00000002ff857431 */ /* 0x000fe200000001ff */
[----:B------:R-:W-:-:S05]  /*19960*/  MOV R93, R132 ;  /* 0x00000084005d7202 */ /* 0x000fca0000000f00 */
[----:B------:R-:W-:-:S04]  /*19970*/  FADD.FTZ R93, R92, R93 ;  /* 0x0000005d5c5d7221 */ /* 0x000fc80000010000 */
[----:B------:R-:W-:-:S07]  /*19980*/  IMAD.MOV.U32 R134, RZ, RZ, R93 ;  /* 0x000000ffff867224 */ /* 0x000fce00078e005d */
[----:B------:R-:W-:Y:S05]  /*19990*/  WARPSYNC.COLLECTIVE R131, `(.L_x_8895) ;  /* 0x0000000083087348 */ /* 0x000fea0003c00000 */
[----:B------:R0:W1:Y:S02]  /*199a0*/  SHFL.BFLY P6, R132, R134, R133, R136 ;  /* 0x0c00008586847389 */ /* 0x00006400000c0088 */
[----:B01----:R-:W-:Y:S05]  /*199b0*/  ENDCOLLECTIVE ;  /* 0x000000000000791b */ /* 0x003fea0003800000 */
.L_x_8895:
[----:B------:R-:W-:Y:S02]  /*199c0*/  IMAD.MOV.U32 R133, RZ, RZ, 0x4 ;  /* 0x00000004ff857424 */ /* 0x000fe400078e00ff */
[----:B------:R-:W-:-:S04]  /*199d0*/  IMAD.MOV.U32 R94, RZ, RZ, R132 ;  /* 0x000000ffff5e7224 */ /* 0x000fc800078e0084 */
[----:B------:R-:W-:-:S05]  /*199e0*/  FADD.FTZ R94, R93, R94 ;  /* 0x0000005e5d5e7221 */ /* 0x000fca0000010000 */
[----:B------:R-:W-:-:S07]  /*199f0*/  MOV R134, R94 ;  /* 0x0000005e00867202 */ /* 0x000fce0000000f00 */
[----:B------:R-:W-:Y:S05]  /*19a00*/  WARPSYNC.COLLECTIVE R131, `(.L_x_8896) ;  /* 0x0000000083087348 */ /* 0x000fea0003c00000 */
[----:B------:R0:W1:Y:S02]  /*19a10*/  SHFL.BFLY P6, R132, R134, R133, R136 ;  /* 0x0c00008586847389 */ /* 0x00006400000c0088 */
[----:B01----:R-:W-:Y:S05]  /*19a20*/  ENDCOLLECTIVE ;  /* 0x000000000000791b */ /* 0x003fea0003800000 */
.L_x_8896:
[----:B------:R-:W-:Y:S01]  /*19a30*/  HFMA2 R133, -RZ, RZ, 0, 4.76837158203125e-07 ;  /* 0x00000008ff857431 */ /* 0x000fe200000001ff */
[----:B------:R-:W-:-:S05]  /*19a40*/  MOV R95, R132 ;  /* 0x00000084005f7202 */ /* 0x000fca0000000f00 */
[----:B------:R-:W-:-:S04]  /*19a50*/  FADD.FTZ R95, R94, R95 ;  /* 0x0000005f5e5f7221 */ /* 0x000fc80000010000 */
[----:B------:R-:W-:-:S07]  /*19a60*/  IMAD.MOV.U32 R134, RZ, RZ, R95 ;  /* 0x000000ffff867224 */ /* 0x000fce00078e005f */
[----:B------:R-:W-:Y:S05]  /*19a70*/  WARPSYNC.COLLECTIVE R131, `(.L_x_8897) ;  /* 0x0000000083087348 */ /* 0x000fea0003c00000 */
[----:B------:R0:W1:Y:S02]  /*19a80*/  SHFL.BFLY P6, R132, R134, R133, R136 ;  /* 0x0c00008586847389 */ /* 0x00006400000c0088 */
[----:B01----:R-:W-:Y:S05]  /*19a90*/  ENDCOLLECTIVE ;  /* 0x000000000000791b */ /* 0x003fea0003800000 */
.L_x_8897:
[----:B------:R-:W-:Y:S02]  /*19aa0*/  IMAD.MOV.U32 R133, RZ, RZ, 0x10 ;  /* 0x00000010ff857424 */ /* 0x000fe400078e00ff */
[----:B------:R-:W-:-:S04]  /*19ab0*/  IMAD.MOV.U32 R130, RZ, RZ, R132 ;  /* 0x000000ffff827224 */ /* 0x000fc800078e0084 */
[----:B------:R-:W-:-:S05]  /*19ac0*/  FADD.FTZ R130, R95, R130 ;  /* 0x000000825f827221 */ /* 0x000fca0000010000 */
[----:B------:R-:W-:-:S07]  /*19ad0*/  MOV R134, R130 ;  /* 0x0000008200867202 */ /* 0x000fce0000000f00 */
[----:B------:R-:W-:Y:S05]  /*19ae0*/  WARPSYNC.COLLECTIVE R131, `(.L_x_8898) ;  /* 0x0000000083087348 */ /* 0x000fea0003c00000 */
[----:B------:R0:W1:Y:S02]  /*19af0*/  SHFL.BFLY P6, R132, R134, R133, R136 ;  /* 0x0c00008586847389 */ /* 0x00006400000c0088 */
[----:B01----:R-:W-:Y:S05]  /*19b00*/  ENDCOLLECTIVE ;  /* 0x000000000000791b */ /* 0x003fea0003800000 */
.L_x_8898:
[----:B------:R-:W-:Y:S01]  /*19b10*/  MOV R129, R132 ;  /* 0x0000008400817202 */ /* 0x000fe20000000f00 */
[----:B------:R-:W-:Y:S06]  /*19b20*/  BRA `(.L_x_8899) ;  /* 0xffffffec00247947 */ /* 0x000fec000383ffff */
.L_x_8900:
        /* <DEDUP_REMOVED lines=13> */
.L_x_37270:


//--------------------- .text._ZN10layer_norm13ln_fwd_kernelINS_13Kernel_traitsIf13__nv_bfloat16S2_S2_fjLj1024ELj1ELj4ELj1ELj16ENS_18Kernel_traits_baseILj1024EfS2_S2_S2_fjLj128EEEEELb1ELb0ELb1ELb1EEEvNS_9FwdParamsE --------------------------
	.section	.text._ZN10layer_norm13ln_fwd_kernelINS_13Kernel_traitsIf13__nv_bfloat16S2_S2_fjLj1024ELj1ELj4ELj1ELj16ENS_18Kernel_traits_baseILj1024EfS2_S2_S2_fjLj128EEEEELb1ELb0ELb1ELb1EEEvNS_9FwdParamsE,"ax",@progbits
	.align	128
        .global         _ZN10layer_norm13ln_fwd_kernelINS_13Kernel_traitsIf13__nv_bfloat16S2_S2_fjLj1024ELj1ELj4ELj1ELj16ENS_18Kernel_traits_baseILj1024EfS2_S2_S2_fjLj128EEEEELb1ELb0ELb1ELb1EEEvNS_9FwdParamsE
        .type           _ZN10layer_norm13ln_fwd_kernelINS_13Kernel_traitsIf13__nv_bfloat16S2_S2_fjLj1024ELj1ELj4ELj1ELj16ENS_18Kernel_traits_baseILj1024EfS2_S2_S2_fjLj128EEEEELb1ELb0ELb1ELb1EEEvNS_9FwdParamsE,@function
        .size           _ZN10layer_norm13ln_fwd_kernelINS_13Kernel_traitsIf13__nv_bfloat16S2_S2_fjLj1024ELj1ELj4ELj1ELj16ENS_18Kernel_traits_baseILj1024EfS2_S2_S2_fjLj128EEEEELb1ELb0ELb1ELb1EEEvNS_9FwdParamsE,(.L_x_37271 - _ZN10layer_norm13ln_fwd_kernelINS_13Kernel_traitsIf13__nv_bfloat16S2_S2_fjLj1024ELj1ELj4ELj1ELj16ENS_18Kernel_traits_baseILj1024EfS2_S2_S2_fjLj128EEEEELb1ELb0ELb1ELb1EEEvNS_9FwdParamsE)
        .other          _ZN10layer_norm13ln_fwd_kernelINS_13Kernel_traitsIf13__nv_bfloat16S2_S2_fjLj1024ELj1ELj4ELj1ELj16ENS_18Kernel_traits_baseILj1024EfS2_S2_S2_fjLj128EEEEELb1ELb0ELb1ELb1EEEvNS_9FwdParamsE,@"STO_CUDA_ENTRY STV_DEFAULT"
_ZN10layer_norm13ln_fwd_kernelINS_13Kernel_traitsIf13__nv_bfloat16S2_S2_fjLj1024ELj1ELj4ELj1ELj16ENS_18Kernel_traits_baseILj1024EfS2_S2_S2_fjLj128EEEEELb1ELb0ELb1ELb1EEEvNS_9FwdParamsE:
.text._ZN10layer_norm13ln_fwd_kernelINS_13Kernel_traitsIf13__nv_bfloat16S2_S2_fjLj1024ELj1ELj4ELj1ELj16ENS_18Kernel_traits_baseILj1024EfS2_S2_S2_fjLj128EEEEELb1ELb0ELb1ELb1EEEvNS_9FwdParamsE:
        /* <DEDUP_REMOVED lines=71> */
.L_x_8901:
        /* <DEDUP_REMOVED lines=26> */
.L_x_8902:
[----:B------:R-:W1:Y:S02]  /*0610*/  LDCU UR4, c[0x0][0x384] ;  /* 0x00007080ff0477ac */ /* 0x000e640008000800 */
[----:B-1----:R-:W-:-:S13]  /*0620*/  ISETP.GE.AND P0, PT, R3, UR4, PT ;  /* 0x0000000403007c0c */ /* 0x002fda000bf06270 */
[----:B------:R-:W-:Y:S05]  /*0630*/  @P0 EXIT ;  /* 0x000000000000094d */ /* 0x000fea0003800000 */
[----:B0-----:R-:W-:Y:S01]  /*0640*/  IMAD.HI.U32 R6, R0, -0x326172a9, RZ ;  /* 0xcd9e8d5700067827 */ /* 0x001fe200078e00ff */
[----:B------:R-:W0:Y:S01]  /*0650*/  LDCU.U8 UR4, c[0x0][0x410] ;  /* 0x00008200ff0477ac */ /* 0x000e220008000000 */
[----:B------:R-:W-:Y:S01]  /*0660*/  BSSY B0, `(.L_x_8903) ;  /* 0x0001856000007945 */ /* 0x000fe20003800000 */
[----:B------:R-:W-:Y:S01]  /*0670*/  LOP3.LUT R119, R119, 0x3, RZ, 0xc0, !PT ;  /* 0x0000000377777812 */ /* 0x000fe200078ec0ff */
[----:B------:R-:W-:Y:S01]  /*0680*/  IMAD.HI.U32 R7, R4, -0x2daee0ad, RZ ;  /* 0xd2511f5304077827 */ /* 0x000fe200078e00ff */
[----:B------:R-:W-:Y:S01]  /*0690*/  LOP3.LUT R6, R5, UR6, R6, 0x96, !PT ;  /* 0x0000000605067c12 */ /* 0x000fe2000f8e9606 */
[----:B------:R-:W1:Y:S02]  /*06a0*/  LDCU UR5, c[0x0][0x404] ;  /* 0x00008080ff0577ac */ /* 0x000e640008000800 */
[----:B------:R-:W-:Y:S01]  /*06b0*/  IMAD R9, R0, -0x326172a9, RZ ;  /* 0xcd9e8d5700097824 */ /* 0x000fe200078e02ff */
[----:B------:R-:W-:Y:S01]  /*06c0*/  LOP3.LUT R7, R7, UR7, RZ, 0x3c, !PT ;  /* 0x0000000707077c12 */ /* 0x000fe2000f8e3cff */
[----:B------:R-:W-:Y:S01]  /*06d0*/  IMAD R11, R4, -0x2daee0ad, RZ ;  /* 0xd2511f53040b7824 */ /* 0x000fe200078e02ff */
[----:B------:R-:W2:Y:S01]  /*06e0*/  LDCU UR14, c[0x0][0x448] ;  /* 0x00008900ff0e77ac */ /* 0x000ea20008000800 */
[----:B------:R-:W-:Y:S01]  /*06f0*/  IMAD.HI.U32 R10, R6, -0x2daee0ad, RZ ;  /* 0xd2511f53060a7827 */ /* 0x000fe200078e00ff */
[----:B------:R-:W3:Y:S03]  /*0700*/  LDCU.64 UR12, c[0x0][0x408] ;  /* 0x00008100ff0c77ac */ /* 0x000ee60008000a00 */
[----:B------:R-:W-:Y:S01]  /*0710*/  IMAD.HI.U32 R8, R7, -0x326172a9, RZ ;  /* 0xcd9e8d5707087827 */ /* 0x000fe200078e00ff */
[----:B------:R-:W-:-:S02]  /*0720*/  LOP3.LUT R10, R11, UR16, R10, 0x96, !PT ;  /* 0x000000100b0a7c12 */ /* 0x000fc4000f8e960a */
[----:B0-----:R-:W-:Y:S01]  /*0730*/  ISETP.NE.AND P2, PT, RZ, UR4, PT ;  /* 0x00000004ff007c0c */ /* 0x001fe2000bf45270 */
[----:B------:R-:W-:Y:S01]  /*0740*/  IMAD R12, R6, -0x2daee0ad, RZ ;  /* 0xd2511f53060c7824 */ /* 0x000fe200078e02ff */
[----:B------:R-:W-:Y:S01]  /*0750*/  LOP3.LUT R8, R9, UR15, R8, 0x96, !PT ;  /* 0x0000000f09087c12 */ /* 0x000fe2000f8e9608 */
[----:B------:R-:W-:Y:S01]  /*0760*/  IMAD R7, R7, -0x326172a9, RZ ;  /* 0xcd9e8d5707077824 */ /* 0x000fe200078e02ff */
[----:B------:R-:W0:Y:S01]  /*0770*/  LDCU.64 UR10, c[0x0][0x3a0] ;  /* 0x00007400ff0a77ac */ /* 0x000e220008000a00 */
        /* <DEDUP_REMOVED lines=48> */
[----:B0123--:R-:W-:-:S07]  /*0a80*/  IMAD R136, R8, -0x326172a9, RZ ;  /* 0xcd9e8d5708887824 */ /* 0x00ffce00078e02ff */
.L_x_9377:
[----:B------:R-:W0:Y:S08]  /*0a90*/  LDC.64 R114, c[0x0][0x3f0] ;  /* 0x0000fc00ff727b82 */ /* 0x000e300000000a00 */
        /* <DEDUP_REMOVED lines=8> */
[----:B------:R-:W-:-:S04]  /*0b20*/  @P1 VIADD R7, R114, 0xffffffff ;  /* 0xffffffff72071836 */ /* 0x000fc80000000000 */
[----:B-1----:R-:W-:-:S05]  /*0b30*/  @P1 IMAD R7, R7, R8, RZ ;  /* 0x0000000807071224 */ /* 0x002fca00078e02ff */
[----:B------:R-:W-:-:S04]  /*0b40*/  @P1 SHF.R.S32.HI R22, RZ, 0x1f, R7 ;  /* 0x0000001fff161819 */ /* 0x000fc80000011407 */
[----:B------:R-:W-:-:S04]  /*0b50*/  @P1 LEA.HI R7, R22, R7, RZ, 0x3 ;  /* 0x0000000716071211 */ /* 0x000fc800078f18ff */
[----:B------:R-:W-:Y:S02]  /*0b60*/  @P1 LEA.HI.SX32 R116, R7, R2, 0x1d ;  /* 0x0000000207741211 */ /* 0x000fe400078feaff */
[----:B-----5:R1:W5:Y:S03]  /*0b70*/  LDG.E R7, desc[UR8][R20.64] ;  /* 0x0000000814077981 */ /* 0x020366000c1e1900 */
[----:B0-----:R-:W-:-:S05]  /*0b80*/  @P1 IMAD.WIDE.U32 R18, R116, 0x10, R18 ;  /* 0x0000001074121825 */ /* 0x001fca00078e0012 */
[----:B------:R-:W2:Y:S01]  /*0b90*/  @P1 LDG.E.128 R24, desc[UR8][R18.64] ;  /* 0x0000000812181981 */ /* 0x000ea2000c1e1d00 */
        /* <DEDUP_REMOVED lines=10> */
[----:B-1----:R-:W-:Y:S06]  /*0c40*/  @!P0 BRA `(.L_x_8904) ;  /* 0x0000002c00908947 */ /* 0x002fec0003800000 */
        /* <DEDUP_REMOVED lines=25> */
.L_x_8909:
        /* <DEDUP_REMOVED lines=13> */
.L_x_8911:
[----:B------:R-:W-:Y:S05]  /*0eb0*/  BSYNC.RECONVERGENT B3 ;  /* 0x0000000000037941 */ /* 0x000fea0003800200 */
.L_x_8910:
        /* <DEDUP_REMOVED lines=41> */
.L_x_8908:
[----:B------:R-:W-:Y:S05]  /*1150*/  BSYNC.RECONVERGENT B2 ;  /* 0x0000000000027941 */ /* 0x000fea0003800200 */
.L_x_8907:
        /* <DEDUP_REMOVED lines=11> */
.L_x_8906:
[----:B------:R-:W-:Y:S05]  /*1210*/  BSYNC.RECONVERGENT B1 ;  /* 0x0000000000017941 */ /* 0x000fea0003800200 */
.L_x_8905:
        /* <DEDUP_REMOVED lines=23> */
.L_x_8916:
        /* <DEDUP_REMOVED lines=13> */
.L_x_8918:
[----:B------:R-:W-:Y:S05]  /*1460*/  BSYNC.RECONVERGENT B3 ;  /* 0x0000000000037941 */ /* 0x000fea0003800200 */
.L_x_8917:
        /* <DEDUP_REMOVED lines=41> */
.L_x_8915:
[----:B------:R-:W-:Y:S05]  /*1700*/  BSYNC.RECONVERGENT B2 ;  /* 0x0000000000027941 */ /* 0x000fea0003800200 */
.L_x_8914:
[----:B------:R-:W-:Y:S01]  /*1710*/  HFMA2 R12, -RZ, RZ, 0.1171875, 0 ;  /* 0x2f800000ff0c7431 */ /* 0x000fe200000001ff */
[----:B------:R-:W-:Y:S01]  /*1720*/  I2FP.F32.U32 R11, R11 ;  /* 0x0000000b000b7245 */ /* 0x000fe20000201000 */
[----:B------:R-:W-:Y:S01]  /*1730*/  IMAD.U32 R18, R18, 0x10000, RZ ;  /* 0x0001000012127824 */ /* 0x000fe200078e00ff */
[----:B------:R-:W-:-:S03]  /*1740*/  PRMT R20, R20, 0x7632, R20 ;  /* 0x0000763214147816 */ /* 0x000fc60000000014 */
[----:B------:R-:W-:Y:S01]  /*1750*/  FMUL.FTZ R18, R18, UR13 ;  /* 0x0000000d12127c20 */ /* 0x000fe20008410000 */
[----:B------:R-:W-:-:S03]  /*1760*/  FFMA.FTZ R11, R11, R12, 1.1641532182693481445e-10 ;  /* 0x2f0000000b0b7423 */ /* 0x000fc6000001000c */
[----:B------:R-:W-:Y:S02]  /*1770*/  FMUL.FTZ R18, R18, UR12 ;  /* 0x0000000c12127c20 */ /* 0x000fe40008410000 */
[----:B------:R-:W-:Y:S01]  /*1780*/  FSETP.GTU.FTZ.AND P4, PT, R11, UR5, PT ;  /* 0x000000050b007c0b */ /* 0x000fe2000bf9c000 */
[----:B------:R-:W-:-:S03]  /*1790*/  IMAD.U32 R11, R20, 0x10000, RZ ;  /* 0x00010000140b7824 */ /* 0x000fc600078e00ff */
[----:B------:R-:W-:Y:S02]  /*17a0*/  FSEL R18, R18, RZ, !P4 ;  /* 0x000000ff12127208 */ /* 0x000fe40006000000 */
[----:B------:R-:W-:-:S03]  /*17b0*/  SEL R12, RZ, 0x1, P4 ;  /* 0x00000001ff0c7807 */ /* 0x000fc60002000000 */
[----:B------:R-:W-:-:S07]  /*17c0*/  FADD.FTZ R11, R11, R18 ;  /* 0x000000120b0b7221 */ /* 0x000fce0000010000 */
.L_x_8913:
[----:B------:R-:W-:Y:S05]  /*17d0*/  BSYNC.RECONVERGENT B1 ;  /* 0x0000000000017941 */ /* 0x000fea0003800200 */
.L_x_8912:
        /* <DEDUP_REMOVED lines=22> */
.L_x_8923:
        /* <DEDUP_REMOVED lines=13> */
.L_x_8925:
[----:B------:R-:W-:Y:S05]  /*1a10*/  BSYNC.RECONVERGENT B3 ;  /* 0x0000000000037941 */ /* 0x000fea0003800200 */
.L_x_8924:
        /* <DEDUP_REMOVED lines=42> */
.L_x_8922:
[----:B------:R-:W-:Y:S05]  /*1cc0*/  BSYNC.RECONVERGENT B2 ;  /* 0x0000000000027941 */ /* 0x000fea0003800200 */
.L_x_8921:
        /* <DEDUP_REMOVED lines=11> */
.L_x_8920:
[----:B------:R-:W-:Y:S05]  /*1d80*/  BSYNC.RECONVERGENT B1 ;  /* 0x0000000000017941 */ /* 0x000fea0003800200 */
.L_x_8919:
        /* <DEDUP_REMOVED lines=23> */
.L_x_8930:
        /* <DEDUP_REMOVED lines=13> */
.L_x_8932:
[----:B------:R-:W-:Y:S05]  /*1fd0*/  BSYNC.RECONVERGENT B3 ;  /* 0x0000000000037941 */ /* 0x000fea0003800200 */
.L_x_8931:
        /* <DEDUP_REMOVED lines=42> */
.L_x_8929:
[----:B------:R-:W-:Y:S05]  /*2280*/  BSYNC.RECONVERGENT B2 ;  /* 0x0000000000027941 */ /* 0x000fea0003800200 */
.L_x_8928:
        /* <DEDUP_REMOVED lines=12> */
.L_x_8927:
[----:B------:R-:W-:Y:S05]  /*2350*/  BSYNC.RECONVERGENT B1 ;  /* 0x0000000000017941 */ /* 0x000fea0003800200 */
.L_x_8926:
        /* <DEDUP_REMOVED lines=22> */
.L_x_8937:
        /* <DEDUP_REMOVED lines=13> */
.L_x_8939:
[----:B------:R-:W-:Y:S05]  /*2590*/  BSYNC.RECONVERGENT B3 ;  /* 0x0000000000037941 */ /* 0x000fea0003800200 */
.L_x_8938:
        /* <DEDUP_REMOVED lines=41> */
.L_x_8936:
[----:B------:R-:W-:Y:S05]  /*2830*/  BSYNC.RECONVERGENT B2 ;  /* 0x0000000000027941 */ /* 0x000fea0003800200 */
.L_x_8935:
        /* <DEDUP_REMOVED lines=11> */
.L_x_8934:
[----:B------:R-:W-:Y:S05]  /*28f0*/  BSYNC.RECONVERGENT B1 ;  /* 0x0000000000017941 */ /* 0x000fea0003800200 */
.L_x_8933:
        /* <DEDUP_REMOVED lines=23> */
.L_x_8944:
        /* <DEDUP_REMOVED lines=13> */
.L_x_8946:
[----:B------:R-:W-:Y:S05]  /*2b40*/  BSYNC.RECONVERGENT B3 ;  /* 0x0000000000037941 */ /* 0x000fea0003800200 */
.L_x_8945:
        /* <DEDUP_REMOVED lines=42> */
.L_x_8943:
[----:B------:R-:W-:Y:S05]  /*2df0*/  BSYNC.RECONVERGENT B2 ;  /* 0x0000000000027941 */ /* 0x000fea0003800200 */
.L_x_8942:
        /* <DEDUP_REMOVED lines=12> */
.L_x_8941:
[----:B------:R-:W-:Y:S05]  /*2ec0*/  BSYNC.RECONVERGENT B1 ;  /* 0x0000000000017941 */ /* 0x000fea0003800200 */
.L_x_8940:
        /* <DEDUP_REMOVED lines=22> */
.L_x_8951:
        /* <DEDUP_REMOVED lines=13> */
.L_x_8953:
[----:B------:R-:W-:Y:S05]  /*3100*/  BSYNC.RECONVERGENT B3 ;  /* 0x0000000000037941 */ /* 0x000fea0003800200 */
.L_x_8952:
        /* <DEDUP_REMOVED lines=41> */
.L_x_8950:
[----:B------:R-:W-:Y:S05]  /*33a0*/  BSYNC.RECONVERGENT B2 ;  /* 0x0000000000027941 */ /* 0x000fea0003800200 */
.L_x_8949:
        /* <DEDUP_REMOVED lines=11> */
.L_x_8948:
[----:B------:R-:W-:Y:S05]  /*3460*/  BSYNC.RECONVERGENT B1 ;  /* 0x0000000000017941 */ /* 0x000fea0003800200 */
.L_x_8947:
        /* <DEDUP_REMOVED lines=23> */
.L_x_8958:
        /* <DEDUP_REMOVED lines=13> */
.L_x_8960:
[----:B------:R-:W-:Y:S05]  /*36b0*/  BSYNC.RECONVERGENT B3 ;  /* 0x0000000000037941 */ /* 0x000fea0003800200 */
.L_x_8959:
        /* <DEDUP_REMOVED lines=41> */
.L_x_8957:
[----:B------:R-:W-:Y:S05]  /*3950*/  BSYNC.RECONVERGENT B2 ;  /* 0x0000000000027941 */ /* 0x000fea0003800200 */
.L_x_8956:
        /* <DEDUP_REMOVED lines=12> */
.L_x_8955:
[----:B------:R-:W-:Y:S05]  /*3a20*/  BSYNC.RECONVERGENT B1 ;  /* 0x0000000000017941 */ /* 0x000fea0003800200 */
.L_x_8954:
[----:B------:R-:W-:Y:S02]  /*3a30*/  F2FP.BF16.F32.PACK_AB R23, RZ, R96 ;  /* 0x00000060ff17723e */ /* 0x000fe400000010ff */
[----:B------:R-:W-:Y:S02]  /*3a40*/  PRMT R94, R94, 0x5410, R93 ;  /* 0x000054105e5e7816 */ /* 0x000fe4000000005d */
[----:B------:R-:W-:Y:S02]  /*3a50*/  PRMT R92, R95, 0x5410, R97 ;  /* 0x000054105f5c7816 */ /* 0x000fe40000000061 */
[----:B------:R-:W-:Y:S02]  /*3a60*/  PRMT R93, R98, 0x5410, R99 ;  /* 0x00005410625d7816 */ /* 0x000fe40000000063 */
[----:B------:R-:W-:Y:S01]  /*3a70*/  PRMT R95, R102, 0x5410, R23 ;  /* 0x00005410665f7816 */ /* 0x000fe20000000017 */
[----:B------:R-:W-:Y:S06]  /*3a80*/  BRA `(.L_x_8961) ;  /* 0x0000002800bc7947 */ /* 0x000fec0003800000 */
.L_x_8904:
        /* <DEDUP_REMOVED lines=21> */
.L_x_8966:
        /* <DEDUP_REMOVED lines=13> */
.L_x_8968:
[----:B------:R-:W-:Y:S05]  /*3cb0*/  BSYNC.RECONVERGENT B3 ;  /* 0x0000000000037941 */ /* 0x000fea0003800200 */
.L_x_8967:
        /* <DEDUP_REMOVED lines=41> */
.L_x_8965:
[----:B------:R-:W-:Y:S05]  /*3f50*/  BSYNC.RECONVERGENT B2 ;  /* 0x0000000000027941 */ /* 0x000fea0003800200 */
.L_x_8964:
        /* <DEDUP_REMOVED lines=9> */
.L_x_8963:
[----:B------:R-:W-:Y:S05]  /*3ff0*/  BSYNC.RECONVERGENT B1 ;  /* 0x0000000000017941 */ /* 0x000fea0003800200 */
.L_x_8962:
        /* <DEDUP_REMOVED lines=18> */
.L_x_8973:
        /* <DEDUP_REMOVED lines=13> */
.L_x_8975:
[----:B------:R-:W-:Y:S05]  /*41f0*/  BSYNC.RECONVERGENT B3 ;  /* 0x0000000000037941 */ /* 0x000fea0003800200 */
.L_x_8974:
        /* <DEDUP_REMOVED lines=42> */
.L_x_8972:
[----:B------:R-:W-:Y:S05]  /*44a0*/  BSYNC.RECONVERGENT B2 ;  /* 0x0000000000027941 */ /* 0x000fea0003800200 */
.L_x_8971:
        /* <DEDUP_REMOVED lines=9> */
.L_x_8970:
[----:B------:R-:W-:Y:S05]  /*4540*/  BSYNC.RECONVERGENT B1 ;  /* 0x0000000000017941 */ /* 0x000fea0003800200 */
.L_x_8969:
        /* <DEDUP_REMOVED lines=18> */
.L_x_8980:
        /* <DEDUP_REMOVED lines=13> */
.L_x_8982:
[----:B------:R-:W-:Y:S05]  /*4740*/  BSYNC.RECONVERGENT B3 ;  /* 0x0000000000037941 */ /* 0x000fea0003800200 */
.L_x_8981:
        /* <DEDUP_REMOVED lines=42> */
.L_x_8979:
[----:B------:R-:W-:Y:S05]  /*49f0*/  BSYNC.RECONVERGENT B2 ;  /* 0x0000000000027941 */ /* 0x000fea0003800200 */
.L_x_8978:
        /* <DEDUP_REMOVED lines=9> */
.L_x_8977:
[----:B------:R-:W-:Y:S05]  /*4a90*/  BSYNC.RECONVERGENT B1 ;  /* 0x0000000000017941 */ /* 0x000fea0003800200 */
.L_x_8976:
        /* <DEDUP_REMOVED lines=18> */
.L_x_8987:
        /* <DEDUP_REMOVED lines=13> */
.L_x_8989:
[----:B------:R-:W-:Y:S05]  /*4c90*/  BSYNC.RECONVERGENT B3 ;  /* 0x0000000000037941 */ /* 0x000fea0003800200 */
.L_x_8988:
        /* <DEDUP_REMOVED lines=42> */
.L_x_8986:
[----:B------:R-:W-:Y:S05]  /*4f40*/  BSYNC.RECONVERGENT B2 ;  /* 0x0000000000027941 */ /* 0x000fea0003800200 */
.L_x_8985:
        /* <DEDUP_REMOVED lines=9> */
.L_x_8984:
[----:B------:R-:W-:Y:S05]  /*4fe0*/  BSYNC.RECONVERGENT B1 ;  /* 0x0000000000017941 */ /* 0x000fea0003800200 */
.L_x_8983:
        /* <DEDUP_REMOVED lines=18> */
.L_x_8994:
        /* <DEDUP_REMOVED lines=13> */
.L_x_8996:
[----:B------:R-:W-:Y:S05]  /*51e0*/  BSYNC.RECONVERGENT B3 ;  /* 0x0000000000037941 */ /* 0x000fea0003800200 */
.L_x_8995:
        /* <DEDUP_REMOVED lines=42> */
.L_x_8993:
[----:B------:R-:W-:Y:S05]  /*5490*/  BSYNC.RECONVERGENT B2 ;  /* 0x0000000000027941 */ /* 0x000fea0003800200 */
.L_x_8992:
        /* <DEDUP_REMOVED lines=9> */
.L_x_8991:
[----:B------:R-:W-:Y:S05]  /*5530*/  BSYNC.RECONVERGENT B1 ;  /* 0x0000000000017941 */ /* 0x000fea0003800200 */
.L_x_8990:
        /* <DEDUP_REMOVED lines=18> */
.L_x_9001:
        /* <DEDUP_REMOVED lines=13> */
.L_x_9003:
[----:B------:R-:W-:Y:S05]  /*5730*/  BSYNC.RECONVERGENT B3 ;  /* 0x0000000000037941 */ /* 0x000fea0003800200 */
.L_x_9002:
        /* <DEDUP_REMOVED lines=42> */
.L_x_9000:
[----:B------:R-:W-:Y:S05]  /*59e0*/  BSYNC.RECONVERGENT B2 ;  /* 0x0000000000027941 */ /* 0x000fea0003800200 */
.L_x_8999:
        /* <DEDUP_REMOVED lines=9> */
.L_x_8998:
[----:B------:R-:W-:Y:S05]  /*5a80*/  BSYNC.RECONVERGENT B1 ;  /* 0x0000000000017941 */ /* 0x000fea0003800200 */
.L_x_8997:
        /* <DEDUP_REMOVED lines=18> */
.L_x_9008:
        /* <DEDUP_REMOVED lines=13> */
.L_x_9010:
[----:B------:R-:W-:Y:S05]  /*5c80*/  BSYNC.RECONVERGENT B3 ;  /* 0x0000000000037941 */ /* 0x000fea0003800200 */
.L_x_9009:
        /* <DEDUP_REMOVED lines=42> */
.L_x_9007:
[----:B------:R-:W-:Y:S05]  /*5f30*/  BSYNC.RECONVERGENT B2 ;  /* 0x0000000000027941 */ /* 0x000fea0003800200 */
.L_x_9006:
        /* <DEDUP_REMOVED lines=9> */
.L_x_9005:
[----:B------:R-:W-:Y:S05]  /*5fd0*/  BSYNC.RECONVERGENT B1 ;  /* 0x0000000000017941 */ /* 0x000fea0003800200 */
.L_x_9004:
        /* <DEDUP_REMOVED lines=18> */
.L_x_9015:
        /* <DEDUP_REMOVED lines=13> */
.L_x_9017:
[----:B------:R-:W-:Y:S05]  /*61d0*/  BSYNC.RECONVERGENT B3 ;  /* 0x0000000000037941 */ /* 0x000fea0003800200 */
.L_x_9016:
        /* <DEDUP_REMOVED lines=42> */
.L_x_9014:
[----:B------:R-:W-:Y:S05]  /*6480*/  BSYNC.RECONVERGENT B2 ;  /* 0x0000000000027941 */ /* 0x000fea0003800200 */
.L_x_9013:
        /* <DEDUP_REMOVED lines=9> */
.L_x_9012:
[----:B------:R-:W-:Y:S05]  /*6520*/  BSYNC.RECONVERGENT B1 ;  /* 0x0000000000017941 */ /* 0x000fea0003800200 */
.L_x_9011:
[----:B------:R-:W-:Y:S02]  /*6530*/  F2FP.BF16.F32.PACK_AB R100, RZ, R96 ;  /* 0x00000060ff64723e */ /* 0x000fe400000010ff */
[----:B------:R-:W-:Y:S02]  /*6540*/  PRMT R94, R94, 0x5410, R93 ;  /* 0x000054105e5e7816 */ /* 0x000fe4000000005d */
[----:B------:R-:W-:Y:S02]  /*6550*/  PRMT R92, R23, 0x5410, R95 ;  /* 0x00005410175c7816 */ /* 0x000fe4000000005f */
[----:B------:R-:W-:Y:S02]  /*6560*/  PRMT R93, R97, 0x5410, R98 ;  /* 0x00005410615d7816 */ /* 0x000fe40000000062 */
[----:B------:R-:W-:-:S07]  /*6570*/  PRMT R95, R99, 0x5410, R100 ;  /* 0x00005410635f7816 */ /* 0x000fce0000000064 */
.L_x_8961:
[----:B------:R-:W0:Y:S01]  /*6580*/  LDC.64 R106, c[0x0][0x3a8] ;  /* 0x0000ea00ff6a7b82 */ /* 0x000e220000000a00 */
[----:B------:R-:W-:Y:S01]  /*6590*/  BSSY.RECONVERGENT B1, `(.L_x_9018) ;  /* 0x000001a000017945 */ /* 0x000fe20003800200 */
[C---:B------:R-:W-:Y:S02]  /*65a0*/  VIADD R105, R117.reuse, 0x20 ;  /* 0x0000002075697836 */ /* 0x040fe40000000000 */
        /* <DEDUP_REMOVED lines=24> */
.L_x_9019:
[----:B------:R-:W-:Y:S05]  /*6730*/  BSYNC.RECONVERGENT B1 ;  /* 0x0000000000017941 */ /* 0x000fea0003800200 */
.L_x_9018:
[----:B------:R-:W-:Y:S04]  /*6740*/  BSSY.RECONVERGENT B1, `(.L_x_9020) ;  /* 0x0000005000017945 */ /* 0x000fe80003800200 */
[----:B------:R-:W-:Y:S05]  /*6750*/  @!P1 BRA `(.L_x_9021) ;  /* 0x00000000000c9947 */ /* 0x000fea0003800000 */
[----:B------:R-:W2:Y:S02]  /*6760*/  LDC.64 R24, c[0x0][0x390] ;  /* 0x0000e400ff187b82 */ /* 0x000ea40000000a00 */
[----:B--2---:R-:W-:-:S06]  /*6770*/  IMAD.WIDE.U32 R24, R104, 0x10, R24 ;  /* 0x0000001068187825 */ /* 0x004fcc00078e0018 */
[----:B------:R-:W5:Y:S02]  /*6780*/  LDG.E.128 R24, desc[UR8][R24.64] ;  /* 0x0000000818187981 */ /* 0x000f64000c1e1d00 */
.L_x_9021:
[----:B------:R-:W-:Y:S05]  /*6790*/  BSYNC.RECONVERGENT B1 ;  /* 0x0000000000017941 */ /* 0x000fea0003800200 */
.L_x_9020:
[----:B-----5:R-:W-:Y:S02]  /*67a0*/  PRMT R108, R27, 0x7632, R108 ;  /* 0x000076321b6c7816 */ /* 0x020fe4000000006c */
[----:B------:R-:W-:Y:S02]  /*67b0*/  PRMT R102, R26, 0x7632, R102 ;  /* 0x000076321a667816 */ /* 0x000fe40000000066 */
[----:B------:R-:W-:Y:S02]  /*67c0*/  PRMT R100, R25, 0x7632, R100 ;  /* 0x0000763219647816 */ /* 0x000fe40000000064 */
[----:B0-----:R-:W-:Y:S01]  /*67d0*/  PRMT R98, R24, 0x7632, R98 ;  /* 0x0000763218627816 */ /* 0x001fe20000000062 */
[----:B------:R-:W-:Y:S06]  /*67e0*/  @!P0 BRA `(.L_x_9022) ;  /* 0x0000002c00988947 */ /* 0x000fec0003800000 */
[----:B-1----:R-:W0:Y:S02]  /*67f0*/  LDC.64 R92, c[0x0][0x3a0] ;  /* 0x0000e800ff5c7b82 */ /* 0x002e240000000a00 */
        /* <DEDUP_REMOVED lines=24> */
.L_x_9027:
        /* <DEDUP_REMOVED lines=13> */
.L_x_9029:
[----:B------:R-:W-:Y:S05]  /*6a50*/  BSYNC.RECONVERGENT B3 ;  /* 0x0000000000037941 */ /* 0x000fea0003800200 */
.L_x_9028:
        /* <DEDUP_REMOVED lines=41> */
[----:B------:R-:W-:-:S07]  /*6cf0*/  IMAD.MOV.U32 R110, RZ, RZ, R124 ;  /* 0x000000ffff6e7224 */ /* 0x000fce00078e007c */
.L_x_9026:
[----:B------:R-:W-:Y:S05]  /*6d00*/  BSYNC.RECONVERGENT B2 ;  /* 0x0000000000027941 */ /* 0x000fea0003800200 */
.L_x_9025:
        /* <DEDUP_REMOVED lines=11> */
.L_x_9024:
[----:B------:R-:W-:Y:S05]  /*6dc0*/  BSYNC.RECONVERGENT B1 ;  /* 0x0000000000017941 */ /* 0x000fea0003800200 */
.L_x_9023:
        /* <DEDUP_REMOVED lines=23> */
.L_x_9034:
        /* <DEDUP_REMOVED lines=13> */
.L_x_9036:
[----:B------:R-:W-:Y:S05]  /*7010*/  BSYNC.RECONVERGENT B3 ;  /* 0x0000000000037941 */ /* 0x000fea0003800200 */
.L_x_9035:
        /* <DEDUP_REMOVED lines=41> */
.L_x_9033:
[----:B------:R-:W-:Y:S05]  /*72b0*/  BSYNC.RECONVERGENT B2 ;  /* 0x0000000000027941 */ /* 0x000fea0003800200 */
.L_x_9032:
        /* <DEDUP_REMOVED lines=12> */
.L_x_9031:
[----:B------:R-:W-:Y:S05]  /*7380*/  BSYNC.RECONVERGENT B1 ;  /* 0x0000000000017941 */ /* 0x000fea0003800200 */
.L_x_9030:
        /* <DEDUP_REMOVED lines=22> */
.L_x_9041:
        /* <DEDUP_REMOVED lines=13> */
.L_x_9043:
[----:B------:R-:W-:Y:S05]  /*75c0*/  BSYNC.RECONVERGENT B3 ;  /* 0x0000000000037941 */ /* 0x000fea0003800200 */
.L_x_9042:
        /* <DEDUP_REMOVED lines=42> */
.L_x_9040:
[----:B------:R-:W-:Y:S05]  /*7870*/  BSYNC.RECONVERGENT B2 ;  /* 0x0000000000027941 */ /* 0x000fea0003800200 */
.L_x_9039:
        /* <DEDUP_REMOVED lines=11> */
.L_x_9038:
[----:B------:R-:W-:Y:S05]  /*7930*/  BSYNC.RECONVERGENT B1 ;  /* 0x0000000000017941 */ /* 0x000fea0003800200 */
.L_x_9037:
        /* <DEDUP_REMOVED lines=23> */
.L_x_9048:
        /* <DEDUP_REMOVED lines=13> */
.L_x_9050:
[----:B------:R-:W-:Y:S05]  /*7b80*/  BSYNC.RECONVERGENT B3 ;  /* 0x0000000000037941 */ /* 0x000fea0003800200 */
.L_x_9049:
        /* <DEDUP_REMOVED lines=41> */
.L_x_9047:
[----:B------:R-:W-:Y:S05]  /*7e20*/  BSYNC.RECONVERGENT B2 ;  /* 0x0000000000027941 */ /* 0x000fea0003800200 */
.L_x_9046:
        /* <DEDUP_REMOVED lines=12> */
.L_x_9045:
[----:B------:R-:W-:Y:S05]  /*7ef0*/  BSYNC.RECONVERGENT B1 ;  /* 0x0000000000017941 */ /* 0x000fea0003800200 */
.L_x_9044:
        /* <DEDUP_REMOVED lines=22> */
.L_x_9055:
        /* <DEDUP_REMOVED lines=13> */
.L_x_9057:
[----:B------:R-:W-:Y:S05]  /*8130*/  BSYNC.RECONVERGENT B3 ;  /* 0x0000000000037941 */ /* 0x000fea0003800200 */
.L_x_9056:
        /* <DEDUP_REMOVED lines=41> */
.L_x_9054:
[----:B------:R-:W-:Y:S05]  /*83d0*/  BSYNC.RECONVERGENT B2 ;  /* 0x0000000000027941 */ /* 0x000fea0003800200 */
.L_x_9053:
        /* <DEDUP_REMOVED lines=11> */
.L_x_9052:
[----:B------:R-:W-:Y:S05]  /*8490*/  BSYNC.RECONVERGENT B1 ;  /* 0x0000000000017941 */ /* 0x000fea0003800200 */
.L_x_9051:
        /* <DEDUP_REMOVED lines=23> */
.L_x_9062:
        /* <DEDUP_REMOVED lines=13> */
.L_x_9064:
[----:B------:R-:W-:Y:S05]  /*86e0*/  BSYNC.RECONVERGENT B3 ;  /* 0x0000000000037941 */ /* 0x000fea0003800200 */
.L_x_9063:
        /* <DEDUP_REMOVED lines=42> */
.L_x_9061:
[----:B------:R-:W-:Y:S05]  /*8990*/  BSYNC.RECONVERGENT B2 ;  /* 0x0000000000027941 */ /* 0x000fea0003800200 */
.L_x_9060:
        /* <DEDUP_REMOVED lines=12> */
.L_x_9059:
[----:B------:R-:W-:Y:S05]  /*8a60*/  BSYNC.RECONVERGENT B1 ;  /* 0x0000000000017941 */ /* 0x000fea0003800200 */
.L_x_9058:
        /* <DEDUP_REMOVED lines=22> */
.L_x_9069:
        /* <DEDUP_REMOVED lines=13> */
.L_x_9071:
[----:B------:R-:W-:Y:S05]  /*8ca0*/  BSYNC.RECONVERGENT B3 ;  /* 0x0000000000037941 */ /* 0x000fea0003800200 */
.L_x_9070:
        /* <DEDUP_REMOVED lines=42> */
.L_x_9068:
[----:B------:R-:W-:Y:S05]  /*8f50*/  BSYNC.RECONVERGENT B2 ;  /* 0x0000000000027941 */ /* 0x000fea0003800200 */
.L_x_9067:
        /* <DEDUP_REMOVED lines=11> */
.L_x_9066:
[----:B------:R-:W-:Y:S05]  /*9010*/  BSYNC.RECONVERGENT B1 ;  /* 0x0000000000017941 */ /* 0x000fea0003800200 */
.L_x_9065:
        /* <DEDUP_REMOVED lines=23> */
.L_x_9076:
        /* <DEDUP_REMOVED lines=13> */
.L_x_9078:
[----:B------:R-:W-:Y:S05]  /*9260*/  BSYNC.RECONVERGENT B3 ;  /* 0x0000000000037941 */ /* 0x000fea0003800200 */
.L_x_9077:
        /* <DEDUP_REMOVED lines=42> */
.L_x_9075:
[----:B------:R-:W-:Y:S05]  /*9510*/  BSYNC.RECONVERGENT B2 ;  /* 0x0000000000027941 */ /* 0x000fea0003800200 */
.L_x_9074:
[----:B------:R-:W-:Y:S01]  /*9520*/  I2FP.F32.U32 R92, R93 ;  /* 0x0000005d005c7245 */ /* 0x000fe20000201000 */
[----:B------:R-:W-:Y:S02]  /*9530*/  HFMA2 R93, -RZ, RZ, 0.1171875, 0 ;  /* 0x2f800000ff5d7431 */ /* 0x000fe400000001ff */
[----:B------:R-:W-:Y:S01]  /*9540*/  IMAD.U32 R108, R108, 0x10000, RZ ;  /* 0x000100006c6c7824 */ /* 0x000fe200078e00ff */
[----:B------:R-:W-:-:S03]  /*9550*/  PRMT R95, R95, 0x7632, R95 ;  /* 0x000076325f5f7816 */ /* 0x000fc6000000005f */
[----:B------:R-:W-:Y:S02]  /*9560*/  FMUL.FTZ R108, R108, UR13 ;  /* 0x0000000d6c6c7c20 */ /* 0x000fe40008410000 */
[----:B------:R-:W-:Y:S02]  /*9570*/  IMAD.U32 R95, R95, 0x10000, RZ ;  /* 0x000100005f5f7824 */ /* 0x000fe400078e00ff */
[----:B------:R-:W-:Y:S01]  /*9580*/  FMUL.FTZ R108, R108, UR12 ;  /* 0x0000000c6c6c7c20 */ /* 0x000fe20008410000 */
[----:B------:R-:W-:-:S05]  /*9590*/  FFMA.FTZ R92, R92, R93, 1.1641532182693481445e-10 ;  /* 0x2f0000005c5c7423 */ /* 0x000fca000001005d */
[----:B------:R-:W-:-:S04]  /*95a0*/  FSETP.GTU.FTZ.AND P3, PT, R92, UR5, PT ;  /* 0x000000055c007c0b */ /* 0x000fc8000bf7c000 */
[----:B------:R-:W-:Y:S02]  /*95b0*/  FSEL R108, R108, RZ, !P3 ;  /* 0x000000ff6c6c7208 */ /* 0x000fe40005800000 */
[----:B------:R-:W-:-:S03]  /*95c0*/  SEL R118, RZ, 0x1, P3 ;  /* 0x00000001ff767807 */ /* 0x000fc60001800000 */
[----:B------:R-:W-:-:S07]  /*95d0*/  FADD.FTZ R103, R95, R108 ;  /* 0x0000006c5f677221 */ /* 0x000fce0000010000 */
.L_x_9073:
[----:B------:R-:W-:Y:S05]  /*95e0*/  BSYNC.RECONVERGENT B1 ;  /* 0x0000000000017941 */ /* 0x000fea0003800200 */
.L_x_9072:
[----:B------:R-:W-:Y:S02]  /*95f0*/  F2FP.BF16.F32.PACK_AB R95, RZ, R103 ;  /* 0x00000067ff5f723e */ /* 0x000fe400000010ff */
[----:B------:R-:W-:Y:S02]  /*9600*/  PRMT R94, R126, 0x5410, R94 ;  /* 0x000054107e5e7816 */ /* 0x000fe4000000005e */
[----:B------:R-:W-:Y:S02]  /*9610*/  PRMT R93, R124, 0x5410, R125 ;  /* 0x000054107c5d7816 */ /* 0x000fe4000000007d */
[----:B------:R-:W-:Y:S02]  /*9620*/  PRMT R92, R109, 0x5410, R115 ;  /* 0x000054106d5c7816 */ /* 0x000fe40000000073 */
[----:B------:R-:W-:Y:S01]  /*9630*/  PRMT R95, R127, 0x5410, R95 ;  /* 0x000054107f5f7816 */ /* 0x000fe2000000005f */
[----:B------:R-:W-:Y:S06]  /*9640*/  BRA `(.L_x_9079) ;  /* 0x0000002800bc7947 */ /* 0x000fec0003800000 */
.L_x_9022:
[----:B------:R-:W-:Y:S01]  /*9650*/  BSSY.RECONVERGENT B1, `(.L_x_9080) ;  /* 0x0000056000017945 */ /* 0x000fe20003800200 */
[----:B------:R-:W-:Y:S01]  /*9660*/  MOV R23, RZ ;  /* 0x000000ff00177202 */ /* 0x000fe20000000f00 */
[----:B------:R-:W-:Y:S02]  /*9670*/  IMAD.MOV.U32 R110, RZ, RZ, R112 ;  /* 0x000000ffff6e7224 */ /* 0x000fe400078e0070 */
[----:B-1----:R-:W-:Y:S01]  /*9680*/  IMAD.MOV.U32 R92, RZ, RZ, R101 ;  /* 0x000000ffff5c7224 */ /* 0x002fe200078e0065 */
        /* <DEDUP_REMOVED lines=17> */
.L_x_9084:
        /* <DEDUP_REMOVED lines=13> */
.L_x_9086:
[----:B------:R-:W-:Y:S05]  /*9870*/  BSYNC.RECONVERGENT B3 ;  /* 0x0000000000037941 */ /* 0x000fea0003800200 */
.L_x_9085:
        /* <DEDUP_REMOVED lines=41> */
.L_x_9083:
[----:B------:R-:W-:Y:S05]  /*9b10*/  BSYNC.RECONVERGENT B2 ;  /* 0x0000000000027941 */ /* 0x000fea0003800200 */
.L_x_9082:
        /* <DEDUP_REMOVED lines=9> */
.L_x_9081:
[----:B------:R-:W-:Y:S05]  /*9bb0*/  BSYNC.RECONVERGENT B1 ;  /* 0x0000000000017941 */ /* 0x000fea0003800200 */
.L_x_9080:
        /* <DEDUP_REMOVED lines=18> */
.L_x_9091:
        /* <DEDUP_REMOVED lines=13> */
.L_x_9093:
[----:B------:R-:W-:Y:S05]  /*9db0*/  BSYNC.RECONVERGENT B3 ;  /* 0x0000000000037941 */ /* 0x000fea0003800200 */
.L_x_9092:
        /* <DEDUP_REMOVED lines=42> */
.L_x_9090:
[----:B------:R-:W-:Y:S05]  /*a060*/  BSYNC.RECONVERGENT B2 ;  /* 0x0000000000027941 */ /* 0x000fea0003800200 */
.L_x_9089:
        /* <DEDUP_REMOVED lines=9> */
.L_x_9088:
[----:B------:R-:W-:Y:S05]  /*a100*/  BSYNC.RECONVERGENT B1 ;  /* 0x0000000000017941 */ /* 0x000fea0003800200 */
.L_x_9087:
        /* <DEDUP_REMOVED lines=18> */
.L_x_9098:
        /* <DEDUP_REMOVED lines=13> */
.L_x_9100:
[----:B------:R-:W-:Y:S05]  /*a300*/  BSYNC.RECONVERGENT B3 ;  /* 0x0000000000037941 */ /* 0x000fea0003800200 */
.L_x_9099:
        /* <DEDUP_REMOVED lines=42> */
.L_x_9097:
[----:B------:R-:W-:Y:S05]  /*a5b0*/  BSYNC.RECONVERGENT B2 ;  /* 0x0000000000027941 */ /* 0x000fea0003800200 */
.L_x_9096:
        /* <DEDUP_REMOVED lines=9> */
.L_x_9095:
[----:B------:R-:W-:Y:S05]  /*a650*/  BSYNC.RECONVERGENT B1 ;  /* 0x0000000000017941 */ /* 0x000fea0003800200 */
.L_x_9094:
        /* <DEDUP_REMOVED lines=18> */
.L_x_9105:
        /* <DEDUP_REMOVED lines=13> */
.L_x_9107:
[----:B------:R-:W-:Y:S05]  /*a850*/  BSYNC.RECONVERGENT B3 ;  /* 0x0000000000037941 */ /* 0x000fea0003800200 */
.L_x_9106:
        /* <DEDUP_REMOVED lines=42> */
.L_x_9104:
[----:B------:R-:W-:Y:S05]  /*ab00*/  BSYNC.RECONVERGENT B2 ;  /* 0x0000000000027941 */ /* 0x000fea0003800200 */
.L_x_9103:
        /* <DEDUP_REMOVED lines=9> */
.L_x_9102:
[----:B------:R-:W-:Y:S05]  /*aba0*/  BSYNC.RECONVERGENT B1 ;  /* 0x0000000000017941 */ /* 0x000fea0003800200 */
.L_x_9101:
        /* <DEDUP_REMOVED lines=18> */
.L_x_9112:
        /* <DEDUP_REMOVED lines=13> */
.L_x_9114:
[----:B------:R-:W-:Y:S05]  /*ada0*/  BSYNC.RECONVERGENT B3 ;  /* 0x0000000000037941 */ /* 0x000fea0003800200 */
.L_x_9113:
        /* <DEDUP_REMOVED lines=42> */
.L_x_9111:
[----:B------:R-:W-:Y:S05]  /*b050*/  BSYNC.RECONVERGENT B2 ;  /* 0x0000000000027941 */ /* 0x000fea0003800200 */
.L_x_9110:
        /* <DEDUP_REMOVED lines=9> */
.L_x_9109:
[----:B------:R-:W-:Y:S05]  /*b0f0*/  BSYNC.RECONVERGENT B1 ;  /* 0x0000000000017941 */ /* 0x000fea0003800200 */
.L_x_9108:
        /* <DEDUP_REMOVED lines=18> */
.L_x_9119:
        /* <DEDUP_REMOVED lines=13> */
.L_x_9121:
[----:B------:R-:W-:Y:S05]  /*b2f0*/  BSYNC.RECONVERGENT B3 ;  /* 0x0000000000037941 */ /* 0x000fea0003800200 */
.L_x_9120:
        /* <DEDUP_REMOVED lines=42> */
.L_x_9118:
[----:B------:R-:W-:Y:S05]  /*b5a0*/  BSYNC.RECONVERGENT B2 ;  /* 0x0000000000027941 */ /* 0x000fea0003800200 */
.L_x_9117:
        /* <DEDUP_REMOVED lines=9> */
.L_x_9116:
[----:B------:R-:W-:Y:S05]  /*b640*/  BSYNC.RECONVERGENT B1 ;  /* 0x0000000000017941 */ /* 0x000fea0003800200 */
.L_x_9115:
        /* <DEDUP_REMOVED lines=18> */
.L_x_9126:
        /* <DEDUP_REMOVED lines=13> */
.L_x_9128:
[----:B------:R-:W-:Y:S05]  /*b840*/  BSYNC.RECONVERGENT B3 ;  /* 0x0000000000037941 */ /* 0x000fea0003800200 */
.L_x_9127:
        /* <DEDUP_REMOVED lines=42> */
.L_x_9125:
[----:B------:R-:W-:Y:S05]  /*baf0*/  BSYNC.RECONVERGENT B2 ;  /* 0x0000000000027941 */ /* 0x000fea0003800200 */
.L_x_9124:
        /* <DEDUP_REMOVED lines=9> */
.L_x_9123:
[----:B------:R-:W-:Y:S05]  /*bb90*/  BSYNC.RECONVERGENT B1 ;  /* 0x0000000000017941 */ /* 0x000fea0003800200 */
.L_x_9122:
        /* <DEDUP_REMOVED lines=18> */
.L_x_9133:
        /* <DEDUP_REMOVED lines=13> */
.L_x_9135:
[----:B------:R-:W-:Y:S05]  /*bd90*/  BSYNC.RECONVERGENT B3 ;  /* 0x0000000000037941 */ /* 0x000fea0003800200 */
.L_x_9134:
        /* <DEDUP_REMOVED lines=42> */
.L_x_9132:
[----:B------:R-:W-:Y:S05]  /*c040*/  BSYNC.RECONVERGENT B2 ;  /* 0x0000000000027941 */ /* 0x000fea0003800200 */
.L_x_9131:
        /* <DEDUP_REMOVED lines=9> */
.L_x_9130:
[----:B------:R-:W-:Y:S05]  /*c0e0*/  BSYNC.RECONVERGENT B1 ;  /* 0x0000000000017941 */ /* 0x000fea0003800200 */
.L_x_9129:
[----:B------:R-:W-:Y:S02]  /*c0f0*/  F2FP.BF16.F32.PACK_AB R95, RZ, R103 ;  /* 0x00000067ff5f723e */ /* 0x000fe400000010ff */
[----:B------:R-:W-:Y:S02]  /*c100*/  PRMT R94, R125, 0x5410, R126 ;  /* 0x000054107d5e7816 */ /* 0x000fe4000000007e */
[----:B------:R-:W-:Y:S02]  /*c110*/  PRMT R93, R115, 0x5410, R124 ;  /* 0x00005410735d7816 */ /* 0x000fe4000000007c */
[----:B------:R-:W-:Y:S02]  /*c120*/  PRMT R92, R109, 0x5410, R111 ;  /* 0x000054106d5c7816 */ /* 0x000fe4000000006f */
[----:B------:R-:W-:-:S07]  /*c130*/  PRMT R95, R127, 0x5410, R95 ;  /* 0x000054107f5f7816 */ /* 0x000fce000000005f */
.L_x_9079:
[----:B------:R-:W-:Y:S01]  /*c140*/  IMAD.WIDE.U32 R108, R105, 0x10, R106 ;  /* 0x00000010696c7825 */ /* 0x000fe200078e006a */
[----:B------:R-:W-:Y:S03]  /*c150*/  BSSY.RECONVERGENT B1, `(.L_x_9136) ;  /* 0x0000018000017945 */ /* 0x000fe60003800200 */
[----:B------:R-:W-:Y:S01]  /*c160*/  VIADD R115, R116, 0x40 ;  /* 0x0000004074737836 */ /* 0x000fe20000000000 */
        /* <DEDUP_REMOVED lines=22> */
.L_x_9137:
[----:B------:R-:W-:Y:S05]  /*c2d0*/  BSYNC.RECONVERGENT B1 ;  /* 0x0000000000017941 */ /* 0x000fea0003800200 */
.L_x_9136:
[----:B------:R-:W-:Y:S04]  /*c2e0*/  BSSY.RECONVERGENT B1, `(.L_x_9138) ;  /* 0x0000005000017945 */ /* 0x000fe80003800200 */
[----:B------:R-:W-:Y:S05]  /*c2f0*/  @!P1 BRA `(.L_x_9139) ;  /* 0x00000000000c9947 */ /* 0x000fea0003800000 */
[----:B------:R-:W2:Y:S02]  /*c300*/  LDC.64 R24, c[0x0][0x390] ;  /* 0x0000e400ff187b82 */ /* 0x000ea40000000a00 */
[----:B--2---:R-:W-:-:S06]  /*c310*/  IMAD.WIDE.U32 R24, R115, 0x10, R24 ;  /* 0x0000001073187825 */ /* 0x004fcc00078e0018 */
[----:B------:R-:W5:Y:S02]  /*c320*/  LDG.E.128 R24, desc[UR8][R24.64] ;  /* 0x0000000818187981 */ /* 0x000f64000c1e1d00 */
.L_x_9139:
[----:B------:R-:W-:Y:S05]  /*c330*/  BSYNC.RECONVERGENT B1 ;  /* 0x0000000000017941 */ /* 0x000fea0003800200 */
.L_x_9138:
[----:B------:R-:W-:Y:S01]  /*c340*/  IADD3 R125, PT, PT, R117, 0x40, RZ ;  /* 0x00000040757d7810 */ /* 0x000fe20007ffe0ff */
[----:B------:R-:W-:Y:S06]  /*c350*/  @!P0 BRA `(.L_x_9140) ;  /* 0x0000002c00b08947 */ /* 0x000fec0003800000 */
[----:B01----:R-:W0:Y:S02]  /*c360*/  LDC.64 R92, c[0x0][0x3a0] ;  /* 0x0000e800ff5c7b82 */ /* 0x003e240000000a00 */
        /* <DEDUP_REMOVED lines=24> */
.L_x_9145:
        /* <DEDUP_REMOVED lines=13> */
.L_x_9147:
[----:B------:R-:W-:Y:S05]  /*c5c0*/  BSYNC.RECONVERGENT B3 ;  /* 0x0000000000037941 */ /* 0x000fea0003800200 */
.L_x_9146:
        /* <DEDUP_REMOVED lines=41> */
.L_x_9144:
[----:B------:R-:W-:Y:S05]  /*c860*/  BSYNC.RECONVERGENT B2 ;  /* 0x0000000000027941 */ /* 0x000fea0003800200 */
.L_x_9143:
        /* <DEDUP_REMOVED lines=11> */
.L_x_9142:
[----:B------:R-:W-:Y:S05]  /*c920*/  BSYNC.RECONVERGENT B1 ;  /* 0x0000000000017941 */ /* 0x000fea0003800200 */
.L_x_9141:
        /* <DEDUP_REMOVED lines=23> */
.L_x_9152:
        /* <DEDUP_REMOVED lines=13> */
.L_x_9154:
[----:B------:R-:W-:Y:S05]  /*cb70*/  BSYNC.RECONVERGENT B3 ;  /* 0x0000000000037941 */ /* 0x000fea0003800200 */
.L_x_9153:
        /* <DEDUP_REMOVED lines=42> */
.L_x_9151:
[----:B------:R-:W-:Y:S05]  /*ce20*/  BSYNC.RECONVERGENT B2 ;  /* 0x0000000000027941 */ /* 0x000fea0003800200 */
.L_x_9150:
        /* <DEDUP_REMOVED lines=13> */
.L_x_9149:
[----:B------:R-:W-:Y:S05]  /*cf00*/  BSYNC.RECONVERGENT B1 ;  /* 0x0000000000017941 */ /* 0x000fea0003800200 */
.L_x_9148:
        /* <DEDUP_REMOVED lines=22> */
.L_x_9159:
        /* <DEDUP_REMOVED lines=13> */
.L_x_9161:
[----:B------:R-:W-:Y:S05]  /*d140*/  BSYNC.RECONVERGENT B3 ;  /* 0x0000000000037941 */ /* 0x000fea0003800200 */
.L_x_9160:
        /* <DEDUP_REMOVED lines=42> */
.L_x_9158:
[----:B------:R-:W-:Y:S05]  /*d3f0*/  BSYNC.RECONVERGENT B2 ;  /* 0x0000000000027941 */ /* 0x000fea0003800200 */
.L_x_9157:
        /* <DEDUP_REMOVED lines=11> */
.L_x_9156:
[----:B------:R-:W-:Y:S05]  /*d4b0*/  BSYNC.RECONVERGENT B1 ;  /* 0x0000000000017941 */ /* 0x000fea0003800200 */
.L_x_9155:
        /* <DEDUP_REMOVED lines=23> */
.L_x_9166:
        /* <DEDUP_REMOVED lines=13> */
.L_x_9168:
[----:B------:R-:W-:Y:S05]  /*d700*/  BSYNC.RECONVERGENT B3 ;  /* 0x0000000000037941 */ /* 0x000fea0003800200 */
.L_x_9167:
        /* <DEDUP_REMOVED lines=42> */
.L_x_9165:
[----:B------:R-:W-:Y:S05]  /*d9b0*/  BSYNC.RECONVERGENT B2 ;  /* 0x0000000000027941 */ /* 0x000fea0003800200 */
.L_x_9164:
        /* <DEDUP_REMOVED lines=13> */
.L_x_9163:
[----:B------:R-:W-:Y:S05]  /*da90*/  BSYNC.RECONVERGENT B1 ;  /* 0x0000000000017941 */ /* 0x000fea0003800200 */
.L_x_9162:
        /* <DEDUP_REMOVED lines=22> */
.L_x_9173:
        /* <DEDUP_REMOVED lines=13> */
.L_x_9175:
[----:B------:R-:W-:Y:S05]  /*dcd0*/  BSYNC.RECONVERGENT B3 ;  /* 0x0000000000037941 */ /* 0x000fea0003800200 */
.L_x_9174:
        /* <DEDUP_REMOVED lines=42> */
.L_x_9172:
[----:B------:R-:W-:Y:S05]  /*df80*/  BSYNC.RECONVERGENT B2 ;  /* 0x0000000000027941 */ /* 0x000fea0003800200 */
.L_x_9171:
        /* <DEDUP_REMOVED lines=11> */
.L_x_9170:
[----:B------:R-:W-:Y:S05]  /*e040*/  BSYNC.RECONVERGENT B1 ;  /* 0x0000000000017941 */ /* 0x000fea0003800200 */
.L_x_9169:
        /* <DEDUP_REMOVED lines=23> */
.L_x_9180:
        /* <DEDUP_REMOVED lines=13> */
.L_x_9182:
[----:B------:R-:W-:Y:S05]  /*e290*/  BSYNC.RECONVERGENT B3 ;  /* 0x0000000000037941 */ /* 0x000fea0003800200 */
.L_x_9181:
        /* <DEDUP_REMOVED lines=42> */
.L_x_9179:
[----:B------:R-:W-:Y:S05]  /*e540*/  BSYNC.RECONVERGENT B2 ;  /* 0x0000000000027941 */ /* 0x000fea0003800200 */
.L_x_9178:
        /* <DEDUP_REMOVED lines=13> */
.L_x_9177:
[----:B------:R-:W-:Y:S05]  /*e620*/  BSYNC.RECONVERGENT B1 ;  /* 0x0000000000017941 */ /* 0x000fea0003800200 */
.L_x_9176:
        /* <DEDUP_REMOVED lines=22> */
.L_x_9187:
        /* <DEDUP_REMOVED lines=13> */
.L_x_9189:
[----:B------:R-:W-:Y:S05]  /*e860*/  BSYNC.RECONVERGENT B3 ;  /* 0x0000000000037941 */ /* 0x000fea0003800200 */
.L_x_9188:
        /* <DEDUP_REMOVED lines=42> */
.L_x_9186:
[----:B------:R-:W-:Y:S05]  /*eb10*/  BSYNC.RECONVERGENT B2 ;  /* 0x0000000000027941 */ /* 0x000fea0003800200 */
.L_x_9185:
        /* <DEDUP_REMOVED lines=11> */
.L_x_9184:
[----:B------:R-:W-:Y:S05]  /*ebd0*/  BSYNC.RECONVERGENT B1 ;  /* 0x0000000000017941 */ /* 0x000fea0003800200 */
.L_x_9183:
        /* <DEDUP_REMOVED lines=23> */
.L_x_9194:
        /* <DEDUP_REMOVED lines=13> */
.L_x_9196:
[----:B------:R-:W-:Y:S05]  /*ee20*/  BSYNC.RECONVERGENT B3 ;  /* 0x0000000000037941 */ /* 0x000fea0003800200 */
.L_x_9195:
        /* <DEDUP_REMOVED lines=42> */
.L_x_9193:
[----:B------:R-:W-:Y:S05]  /*f0d0*/  BSYNC.RECONVERGENT B2 ;  /* 0x0000000000027941 */ /* 0x000fea0003800200 */
.L_x_9192:
        /* <DEDUP_REMOVED lines=13> */
.L_x_9191:
[----:B------:R-:W-:Y:S05]  /*f1b0*/  BSYNC.RECONVERGENT B1 ;  /* 0x0000000000017941 */ /* 0x000fea0003800200 */
.L_x_9190:
[----:B------:R-:W-:Y:S02]  /*f1c0*/  F2FP.BF16.F32.PACK_AB R95, RZ, R112 ;  /* 0x00000070ff5f723e */ /* 0x000fe400000010ff */
[----:B------:R-:W-:Y:S02]  /*f1d0*/  PRMT R94, R130, 0x5410, R131 ;  /* 0x00005410825e7816 */ /* 0x000fe40000000083 */
[----:B------:R-:W-:Y:S02]  /*f1e0*/  PRMT R93, R127, 0x5410, R129 ;  /* 0x000054107f5d7816 */ /* 0x000fe40000000081 */
[----:B------:R-:W-:Y:S02]  /*f1f0*/  PRMT R92, R124, 0x5410, R126 ;  /* 0x000054107c5c7816 */ /* 0x000fe4000000007e */
[----:B------:R-:W-:Y:S01]  /*f200*/  PRMT R95, R128, 0x5410, R95 ;  /* 0x00005410805f7816 */ /* 0x000fe2000000005f */
[----:B------:R-:W-:Y:S06]  /*f210*/  BRA `(.L_x_9197) ;  /* 0x0000002800cc7947 */ /* 0x000fec0003800000 */
.L_x_9140:
        /* <DEDUP_REMOVED lines=21> */
.L_x_9202:
        /* <DEDUP_REMOVED lines=13> */
.L_x_9204:
[----:B------:R-:W-:Y:S05]  /*f440*/  BSYNC.RECONVERGENT B3 ;  /* 0x0000000000037941 */ /* 0x000fea0003800200 */
.L_x_9203:
        /* <DEDUP_REMOVED lines=41> */
.L_x_9201:
[----:B------:R-:W-:Y:S05]  /*f6e0*/  BSYNC.RECONVERGENT B2 ;  /* 0x0000000000027941 */ /* 0x000fea0003800200 */
.L_x_9200:
        /* <DEDUP_REMOVED lines=9> */
.L_x_9199:
[----:B------:R-:W-:Y:S05]  /*f780*/  BSYNC.RECONVERGENT B1 ;  /* 0x0000000000017941 */ /* 0x000fea0003800200 */
.L_x_9198:
        /* <DEDUP_REMOVED lines=18> */
.L_x_9209:
        /* <DEDUP_REMOVED lines=13> */
.L_x_9211:
[----:B------:R-:W-:Y:S05]  /*f980*/  BSYNC.RECONVERGENT B3 ;  /* 0x0000000000037941 */ /* 0x000fea0003800200 */
.L_x_9210:
        /* <DEDUP_REMOVED lines=42> */
.L_x_9208:
[----:B------:R-:W-:Y:S05]  /*fc30*/  BSYNC.RECONVERGENT B2 ;  /* 0x0000000000027941 */ /* 0x000fea0003800200 */
.L_x_9207:
        /* <DEDUP_REMOVED lines=10> */
.L_x_9206:
[----:B------:R-:W-:Y:S05]  /*fce0*/  BSYNC.RECONVERGENT B1 ;  /* 0x0000000000017941 */ /* 0x000fea0003800200 */
.L_x_9205:
        /* <DEDUP_REMOVED lines=18> */
.L_x_9216:
        /* <DEDUP_REMOVED lines=13> */
.L_x_9218:
[----:B------:R-:W-:Y:S05]  /*fee0*/  BSYNC.RECONVERGENT B3 ;  /* 0x0000000000037941 */ /* 0x000fea0003800200 */
.L_x_9217:
        /* <DEDUP_REMOVED lines=42> */
.L_x_9215:
[----:B------:R-:W-:Y:S05]  /*10190*/  BSYNC.RECONVERGENT B2 ;  /* 0x0000000000027941 */ /* 0x000fea0003800200 */
.L_x_9214:
        /* <DEDUP_REMOVED lines=9> */
.L_x_9213:
[----:B------:R-:W-:Y:S05]  /*10230*/  BSYNC.RECONVERGENT B1 ;  /* 0x0000000000017941 */ /* 0x000fea0003800200 */
.L_x_9212:
        /* <DEDUP_REMOVED lines=18> */
.L_x_9223:
        /* <DEDUP_REMOVED lines=13> */
.L_x_9225:
[----:B------:R-:W-:Y:S05]  /*10430*/  BSYNC.RECONVERGENT B3 ;  /* 0x0000000000037941 */ /* 0x000fea0003800200 */
.L_x_9224:
        /* <DEDUP_REMOVED lines=42> */
.L_x_9222:
[----:B------:R-:W-:Y:S05]  /*106e0*/  BSYNC.RECONVERGENT B2 ;  /* 0x0000000000027941 */ /* 0x000fea0003800200 */
.L_x_9221:
        /* <DEDUP_REMOVED lines=10> */
.L_x_9220:
[----:B------:R-:W-:Y:S05]  /*10790*/  BSYNC.RECONVERGENT B1 ;  /* 0x0000000000017941 */ /* 0x000fea0003800200 */
.L_x_9219:
        /* <DEDUP_REMOVED lines=18> */
.L_x_9230:
        /* <DEDUP_REMOVED lines=13> */
.L_x_9232:
[----:B------:R-:W-:Y:S05]  /*10990*/  BSYNC.RECONVERGENT B3 ;  /* 0x0000000000037941 */ /* 0x000fea0003800200 */
.L_x_9231:
        /* <DEDUP_REMOVED lines=42> */
.L_x_9229:
[----:B------:R-:W-:Y:S05]  /*10c40*/  BSYNC.RECONVERGENT B2 ;  /* 0x0000000000027941 */ /* 0x000fea0003800200 */
.L_x_9228:
        /* <DEDUP_REMOVED lines=9> */
.L_x_9227:
[----:B------:R-:W-:Y:S05]  /*10ce0*/  BSYNC.RECONVERGENT B1 ;  /* 0x0000000000017941 */ /* 0x000fea0003800200 */
.L_x_9226:
        /* <DEDUP_REMOVED lines=18> */
.L_x_9237:
        /* <DEDUP_REMOVED lines=13> */
.L_x_9239:
[----:B------:R-:W-:Y:S05]  /*10ee0*/  BSYNC.RECONVERGENT B3 ;  /* 0x0000000000037941 */ /* 0x000fea0003800200 */
.L_x_9238:
        /* <DEDUP_REMOVED lines=42> */
.L_x_9236:
[----:B------:R-:W-:Y:S05]  /*11190*/  BSYNC.RECONVERGENT B2 ;  /* 0x0000000000027941 */ /* 0x000fea0003800200 */
.L_x_9235:
        /* <DEDUP_REMOVED lines=10> */
.L_x_9234:
[----:B------:R-:W-:Y:S05]  /*11240*/  BSYNC.RECONVERGENT B1 ;  /* 0x0000000000017941 */ /* 0x000fea0003800200 */
.L_x_9233:
        /* <DEDUP_REMOVED lines=18> */
.L_x_9244:
        /* <DEDUP_REMOVED lines=13> */
.L_x_9246:
[----:B------:R-:W-:Y:S05]  /*11440*/  BSYNC.RECONVERGENT B3 ;  /* 0x0000000000037941 */ /* 0x000fea0003800200 */
.L_x_9245:
        /* <DEDUP_REMOVED lines=42> */
.L_x_9243:
[----:B------:R-:W-:Y:S05]  /*116f0*/  BSYNC.RECONVERGENT B2 ;  /* 0x0000000000027941 */ /* 0x000fea0003800200 */
.L_x_9242:
        /* <DEDUP_REMOVED lines=9> */
.L_x_9241:
[----:B------:R-:W-:Y:S05]  /*11790*/  BSYNC.RECONVERGENT B1 ;  /* 0x0000000000017941 */ /* 0x000fea0003800200 */
.L_x_9240:
        /* <DEDUP_REMOVED lines=18> */
.L_x_9251:
        /* <DEDUP_REMOVED lines=13> */
.L_x_9253:
[----:B------:R-:W-:Y:S05]  /*11990*/  BSYNC.RECONVERGENT B3 ;  /* 0x0000000000037941 */ /* 0x000fea0003800200 */
.L_x_9252:
        /* <DEDUP_REMOVED lines=42> */
.L_x_9250:
[----:B------:R-:W-:Y:S05]  /*11c40*/  BSYNC.RECONVERGENT B2 ;  /* 0x0000000000027941 */ /* 0x000fea0003800200 */
.L_x_9249:
        /* <DEDUP_REMOVED lines=10> */
.L_x_9248:
[----:B------:R-:W-:Y:S05]  /*11cf0*/  BSYNC.RECONVERGENT B1 ;  /* 0x0000000000017941 */ /* 0x000fea0003800200 */
.L_x_9247:
[----:B------:R-:W-:Y:S02]  /*11d00*/  F2FP.BF16.F32.PACK_AB R95, RZ, R112 ;  /* 0x00000070ff5f723e */ /* 0x000fe400000010ff */
[----:B------:R-:W-:Y:S02]  /*11d10*/  PRMT R94, R131, 0x5410, R130 ;  /* 0x00005410835e7816 */ /* 0x000fe40000000082 */
[----:B------:R-:W-:Y:S02]  /*11d20*/  PRMT R93, R129, 0x5410, R128 ;  /* 0x00005410815d7816 */ /* 0x000fe40000000080 */
[----:B------:R-:W-:Y:S02]  /*11d30*/  PRMT R92, R127, 0x5410, R126 ;  /* 0x000054107f5c7816 */ /* 0x000fe4000000007e */
[----:B------:R-:W-:-:S07]  /*11d40*/  PRMT R95, R124, 0x5410, R95 ;  /* 0x000054107c5f7816 */ /* 0x000fce000000005f */
.L_x_9197:
        /* <DEDUP_REMOVED lines=25> */
.L_x_9255:
[----:B------:R-:W-:Y:S05]  /*11ee0*/  BSYNC.RECONVERGENT B1 ;  /* 0x0000000000017941 */ /* 0x000fea0003800200 */
.L_x_9254:
[----:B------:R-:W-:Y:S04]  /*11ef0*/  BSSY.RECONVERGENT B1, `(.L_x_9256) ;  /* 0x0000005000017945 */ /* 0x000fe80003800200 */
[----:B------:R-:W-:Y:S05]  /*11f00*/  @!P1 BRA `(.L_x_9257) ;  /* 0x00000000000c9947 */ /* 0x000fea0003800000 */
[----:B-----5:R-:W2:Y:S02]  /*11f10*/  LDC.64 R24, c[0x0][0x390] ;  /* 0x0000e400ff187b82 */ /* 0x020ea40000000a00 */
[----:B--2---:R-:W-:-:S06]  /*11f20*/  IMAD.WIDE.U32 R24, R116, 0x10, R24 ;  /* 0x0000001074187825 */ /* 0x004fcc00078e0018 */
[----:B------:R-:W5:Y:S02]  /*11f30*/  LDG.E.128 R24, desc[UR8][R24.64] ;  /* 0x0000000818187981 */ /* 0x000f64000c1e1d00 */
.L_x_9257:
[----:B------:R-:W-:Y:S05]  /*11f40*/  BSYNC.RECONVERGENT B1 ;  /* 0x0000000000017941 */ /* 0x000fea0003800200 */
.L_x_9256:
        /* <DEDUP_REMOVED lines=27> */
.L_x_9263:
        /* <DEDUP_REMOVED lines=13> */
.L_x_9265:
[----:B------:R-:W-:Y:S05]  /*121d0*/  BSYNC.RECONVERGENT B3 ;  /* 0x0000000000037941 */ /* 0x000fea0003800200 */
.L_x_9264:
        /* <DEDUP_REMOVED lines=41> */
.L_x_9262:
[----:B------:R-:W-:Y:S05]  /*12470*/  BSYNC.RECONVERGENT B2 ;  /* 0x0000000000027941 */ /* 0x000fea0003800200 */
.L_x_9261:
        /* <DEDUP_REMOVED lines=11> */
.L_x_9260:
[----:B------:R-:W-:Y:S05]  /*12530*/  BSYNC.RECONVERGENT B1 ;  /* 0x0000000000017941 */ /* 0x000fea0003800200 */
.L_x_9259:
        /* <DEDUP_REMOVED lines=23> */
.L_x_9270:
        /* <DEDUP_REMOVED lines=13> */
.L_x_9272:
[----:B------:R-:W-:Y:S05]  /*12780*/  BSYNC.RECONVERGENT B3 ;  /* 0x0000000000037941 */ /* 0x000fea0003800200 */
.L_x_9271:
        /* <DEDUP_REMOVED lines=41> */
.L_x_9269:
[----:B------:R-:W-:Y:S05]  /*12a20*/  BSYNC.RECONVERGENT B2 ;  /* 0x0000000000027941 */ /* 0x000fea0003800200 */
.L_x_9268:
        /* <DEDUP_REMOVED lines=13> */
.L_x_9267:
[----:B------:R-:W-:Y:S05]  /*12b00*/  BSYNC.RECONVERGENT B1 ;  /* 0x0000000000017941 */ /* 0x000fea0003800200 */
.L_x_9266:
        /* <DEDUP_REMOVED lines=22> */
.L_x_9277:
        /* <DEDUP_REMOVED lines=13> */
.L_x_9279:
[----:B------:R-:W-:Y:S05]  /*12d40*/  BSYNC.RECONVERGENT B3 ;  /* 0x0000000000037941 */ /* 0x000fea0003800200 */
.L_x_9278:
        /* <DEDUP_REMOVED lines=41> */
[----:B------:R-:W-:-:S07]  /*12fe0*/  MOV R92, R124 ;  /* 0x0000007c005c7202 */ /* 0x000fce0000000f00 */
.L_x_9276:
[----:B------:R-:W-:Y:S05]  /*12ff0*/  BSYNC.RECONVERGENT B2 ;  /* 0x0000000000027941 */ /* 0x000fea0003800200 */
.L_x_9275:
        /* <DEDUP_REMOVED lines=11> */
.L_x_9274:
[----:B------:R-:W-:Y:S05]  /*130b0*/  BSYNC.RECONVERGENT B1 ;  /* 0x0000000000017941 */ /* 0x000fea0003800200 */
.L_x_9273:
        /* <DEDUP_REMOVED lines=23> */
.L_x_9284:
        /* <DEDUP_REMOVED lines=13> */
.L_x_9286:
[----:B------:R-:W-:Y:S05]  /*13300*/  BSYNC.RECONVERGENT B3 ;  /* 0x0000000000037941 */ /* 0x000fea0003800200 */
.L_x_9285:
        /* <DEDUP_REMOVED lines=41> */
.L_x_9283:
[----:B------:R-:W-:Y:S05]  /*135a0*/  BSYNC.RECONVERGENT B2 ;  /* 0x0000000000027941 */ /* 0x000fea0003800200 */
.L_x_9282:
        /* <DEDUP_REMOVED lines=13> */
.L_x_9281:
[----:B------:R-:W-:Y:S05]  /*13680*/  BSYNC.RECONVERGENT B1 ;  /* 0x0000000000017941 */ /* 0x000fea0003800200 */
.L_x_9280:
        /* <DEDUP_REMOVED lines=22> */
.L_x_9291:
        /* <DEDUP_REMOVED lines=13> */
.L_x_9293:
[----:B------:R-:W-:Y:S05]  /*138c0*/  BSYNC.RECONVERGENT B3 ;  /* 0x0000000000037941 */ /* 0x000fea0003800200 */
.L_x_9292:
        /* <DEDUP_REMOVED lines=42> */
.L_x_9290:
[----:B------:R-:W-:Y:S05]  /*13b70*/  BSYNC.RECONVERGENT B2 ;  /* 0x0000000000027941 */ /* 0x000fea0003800200 */
.L_x_9289:
        /* <DEDUP_REMOVED lines=11> */
.L_x_9288:
[----:B------:R-:W-:Y:S05]  /*13c30*/  BSYNC.RECONVERGENT B1 ;  /* 0x0000000000017941 */ /* 0x000fea0003800200 */
.L_x_9287:
        /* <DEDUP_REMOVED lines=23> */
.L_x_9298:
        /* <DEDUP_REMOVED lines=13> */
.L_x_9300:
[----:B------:R-:W-:Y:S05]  /*13e80*/  BSYNC.RECONVERGENT B3 ;  /* 0x0000000000037941 */ /* 0x000fea0003800200 */
.L_x_9299:
        /* <DEDUP_REMOVED lines=42> */
.L_x_9297:
[----:B------:R-:W-:Y:S05]  /*14130*/  BSYNC.RECONVERGENT B2 ;  /* 0x0000000000027941 */ /* 0x000fea0003800200 */
.L_x_9296:
        /* <DEDUP_REMOVED lines=13> */
.L_x_9295:
[----:B------:R-:W-:Y:S05]  /*14210*/  BSYNC.RECONVERGENT B1 ;  /* 0x0000000000017941 */ /* 0x000fea0003800200 */
.L_x_9294:
        /* <DEDUP_REMOVED lines=22> */
.L_x_9305:
        /* <DEDUP_REMOVED lines=13> */
.L_x_9307:
[----:B------:R-:W-:Y:S05]  /*14450*/  BSYNC.RECONVERGENT B3 ;  /* 0x0000000000037941 */ /* 0x000fea0003800200 */
.L_x_9306:
        /* <DEDUP_REMOVED lines=42> */
.L_x_9304:
[----:B------:R-:W-:Y:S05]  /*14700*/  BSYNC.RECONVERGENT B2 ;  /* 0x0000000000027941 */ /* 0x000fea0003800200 */
.L_x_9303:
        /* <DEDUP_REMOVED lines=11> */
.L_x_9302:
[----:B------:R-:W-:Y:S05]  /*147c0*/  BSYNC.RECONVERGENT B1 ;  /* 0x0000000000017941 */ /* 0x000fea0003800200 */
.L_x_9301:
        /* <DEDUP_REMOVED lines=23> */
.L_x_9312:
        /* <DEDUP_REMOVED lines=13> */
.L_x_9314:
[----:B------:R-:W-:Y:S05]  /*14a10*/  BSYNC.RECONVERGENT B3 ;  /* 0x0000000000037941 */ /* 0x000fea0003800200 */
.L_x_9313:
        /* <DEDUP_REMOVED lines=43> */
.L_x_9311:
[----:B------:R-:W-:Y:S05]  /*14cd0*/  BSYNC.RECONVERGENT B2 ;  /* 0x0000000000027941 */ /* 0x000fea0003800200 */
.L_x_9310:
        /* <DEDUP_REMOVED lines=12> */
[----:B------:R-:W-:-:S07]  /*14da0*/  FADD.FTZ R121, R95, R94 ;  /* 0x0000005e5f797221 */ /* 0x000fce0000010000 */
.L_x_9309:
[----:B------:R-:W-:Y:S05]  /*14db0*/  BSYNC.RECONVERGENT B1 ;  /* 0x0000000000017941 */ /* 0x000fea0003800200 */
.L_x_9308:
[----:B------:R-:W-:Y:S02]  /*14dc0*/  F2FP.BF16.F32.PACK_AB R95, RZ, R121 ;  /* 0x00000079ff5f723e */ /* 0x000fe400000010ff */
[----:B------:R-:W-:Y:S02]  /*14dd0*/  PRMT R94, R134, 0x5410, R135 ;  /* 0x00005410865e7816 */ /* 0x000fe40000000087 */
[----:B------:R-:W-:Y:S02]  /*14de0*/  PRMT R93, R131, 0x5410, R133 ;  /* 0x00005410835d7816 */ /* 0x000fe40000000085 */
[----:B------:R-:W-:Y:S02]  /*14df0*/  PRMT R92, R128, 0x5410, R129 ;  /* 0x00005410805c7816 */ /* 0x000fe40000000081 */
[----:B------:R-:W-:Y:S01]  /*14e00*/  PRMT R95, R132, 0x5410, R95 ;  /* 0x00005410845f7816 */ /* 0x000fe2000000005f */
[----:B------:R-:W-:Y:S06]  /*14e10*/  BRA `(.L_x_9315) ;  /* 0x0000002800cc7947 */ /* 0x000fec0003800000 */
.L_x_9258:
        /* <DEDUP_REMOVED lines=21> */
.L_x_9320:
        /* <DEDUP_REMOVED lines=13> */
.L_x_9322:
[----:B------:R-:W-:Y:S05]  /*15040*/  BSYNC.RECONVERGENT B3 ;  /* 0x0000000000037941 */ /* 0x000fea0003800200 */
.L_x_9321:
        /* <DEDUP_REMOVED lines=41> */
.L_x_9319:
[----:B------:R-:W-:Y:S05]  /*152e0*/  BSYNC.RECONVERGENT B2 ;  /* 0x0000000000027941 */ /* 0x000fea0003800200 */
.L_x_9318:
        /* <DEDUP_REMOVED lines=9> */
.L_x_9317:
[----:B------:R-:W-:Y:S05]  /*15380*/  BSYNC.RECONVERGENT B1 ;  /* 0x0000000000017941 */ /* 0x000fea0003800200 */
.L_x_9316:
        /* <DEDUP_REMOVED lines=18> */
.L_x_9327:
        /* <DEDUP_REMOVED lines=13> */
.L_x_9329:
[----:B------:R-:W-:Y:S05]  /*15580*/  BSYNC.RECONVERGENT B3 ;  /* 0x0000000000037941 */ /* 0x000fea0003800200 */
.L_x_9328:
        /* <DEDUP_REMOVED lines=42> */
.L_x_9326:
[----:B------:R-:W-:Y:S05]  /*15830*/  BSYNC.RECONVERGENT B2 ;  /* 0x0000000000027941 */ /* 0x000fea0003800200 */
.L_x_9325:
        /* <DEDUP_REMOVED lines=10> */
.L_x_9324:
[----:B------:R-:W-:Y:S05]  /*158e0*/  BSYNC.RECONVERGENT B1 ;  /* 0x0000000000017941 */ /* 0x000fea0003800200 */
.L_x_9323:
        /* <DEDUP_REMOVED lines=18> */
.L_x_9334:
        /* <DEDUP_REMOVED lines=13> */
.L_x_9336:
[----:B------:R-:W-:Y:S05]  /*15ae0*/  BSYNC.RECONVERGENT B3 ;  /* 0x0000000000037941 */ /* 0x000fea0003800200 */
.L_x_9335:
        /* <DEDUP_REMOVED lines=42> */
.L_x_9333:
[----:B------:R-:W-:Y:S05]  /*15d90*/  BSYNC.RECONVERGENT B2 ;  /* 0x0000000000027941 */ /* 0x000fea0003800200 */
.L_x_9332:
        /* <DEDUP_REMOVED lines=9> */
.L_x_9331:
[----:B------:R-:W-:Y:S05]  /*15e30*/  BSYNC.RECONVERGENT B1 ;  /* 0x0000000000017941 */ /* 0x000fea0003800200 */
.L_x_9330:
        /* <DEDUP_REMOVED lines=18> */
.L_x_9341:
        /* <DEDUP_REMOVED lines=13> */
.L_x_9343:
[----:B------:R-:W-:Y:S05]  /*16030*/  BSYNC.RECONVERGENT B3 ;  /* 0x0000000000037941 */ /* 0x000fea0003800200 */
.L_x_9342:
        /* <DEDUP_REMOVED lines=42> */
.L_x_9340:
[----:B------:R-:W-:Y:S05]  /*162e0*/  BSYNC.RECONVERGENT B2 ;  /* 0x0000000000027941 */ /* 0x000fea0003800200 */
.L_x_9339:
        /* <DEDUP_REMOVED lines=10> */
.L_x_9338:
[----:B------:R-:W-:Y:S05]  /*16390*/  BSYNC.RECONVERGENT B1 ;  /* 0x0000000000017941 */ /* 0x000fea0003800200 */
.L_x_9337:
        /* <DEDUP_REMOVED lines=18> */
.L_x_9348:
        /* <DEDUP_REMOVED lines=13> */
.L_x_9350:
[----:B------:R-:W-:Y:S05]  /*16590*/  BSYNC.RECONVERGENT B3 ;  /* 0x0000000000037941 */ /* 0x000fea0003800200 */
.L_x_9349:
        /* <DEDUP_REMOVED lines=42> */
.L_x_9347:
[----:B------:R-:W-:Y:S05]  /*16840*/  BSYNC.RECONVERGENT B2 ;  /* 0x0000000000027941 */ /* 0x000fea0003800200 */
.L_x_9346:
        /* <DEDUP_REMOVED lines=9> */
.L_x_9345:
[----:B------:R-:W-:Y:S05]  /*168e0*/  BSYNC.RECONVERGENT B1 ;  /* 0x0000000000017941 */ /* 0x000fea0003800200 */
.L_x_9344:
        /* <DEDUP_REMOVED lines=18> */
.L_x_9355:
        /* <DEDUP_REMOVED lines=13> */
.L_x_9357:
[----:B------:R-:W-:Y:S05]  /*16ae0*/  BSYNC.RECONVERGENT B3 ;  /* 0x0000000000037941 */ /* 0x000fea0003800200 */
.L_x_9356:
        /* <DEDUP_REMOVED lines=42> */
.L_x_9354:
[----:B------:R-:W-:Y:S05]  /*16d90*/  BSYNC.RECONVERGENT B2 ;  /* 0x0000000000027941 */ /* 0x000fea0003800200 */
.L_x_9353:
        /* <DEDUP_REMOVED lines=10> */
.L_x_9352:
[----:B------:R-:W-:Y:S05]  /*16e40*/  BSYNC.RECONVERGENT B1 ;  /* 0x0000000000017941 */ /* 0x000fea0003800200 */
.L_x_9351:
        /* <DEDUP_REMOVED lines=18> */
.L_x_9362:
        /* <DEDUP_REMOVED lines=13> */
.L_x_9364:
[----:B------:R-:W-:Y:S05]  /*17040*/  BSYNC.RECONVERGENT B3 ;  /* 0x0000000000037941 */ /* 0x000fea0003800200 */
.L_x_9363:
        /* <DEDUP_REMOVED lines=42> */
.L_x_9361:
[----:B------:R-:W-:Y:S05]  /*172f0*/  BSYNC.RECONVERGENT B2 ;  /* 0x0000000000027941 */ /* 0x000fea0003800200 */
.L_x_9360:
        /* <DEDUP_REMOVED lines=9> */
.L_x_9359:
[----:B------:R-:W-:Y:S05]  /*17390*/  BSYNC.RECONVERGENT B1 ;  /* 0x0000000000017941 */ /* 0x000fea0003800200 */
.L_x_9358:
        /* <DEDUP_REMOVED lines=18> */
.L_x_9369:
        /* <DEDUP_REMOVED lines=13> */
.L_x_9371:
[----:B------:R-:W-:Y:S05]  /*17590*/  BSYNC.RECONVERGENT B3 ;  /* 0x0000000000037941 */ /* 0x000fea0003800200 */
.L_x_9370:
        /* <DEDUP_REMOVED lines=42> */
.L_x_9368:
[----:B------:R-:W-:Y:S05]  /*17840*/  BSYNC.RECONVERGENT B2 ;  /* 0x0000000000027941 */ /* 0x000fea0003800200 */
.L_x_9367:
        /* <DEDUP_REMOVED lines=10> */
.L_x_9366:
[----:B------:R-:W-:Y:S05]  /*178f0*/  BSYNC.RECONVERGENT B1 ;  /* 0x0000000000017941 */ /* 0x000fea0003800200 */
.L_x_9365:
[----:B------:R-:W-:Y:S02]  /*17900*/  F2FP.BF16.F32.PACK_AB R95, RZ, R121 ;  /* 0x00000079ff5f723e */ /* 0x000fe400000010ff */
[----:B------:R-:W-:Y:S02]  /*17910*/  PRMT R94, R133, 0x5410, R134 ;  /* 0x00005410855e7816 */ /* 0x000fe40000000086 */
[----:B------:R-:W-:Y:S02]  /*17920*/  PRMT R93, R131, 0x5410, R132 ;  /* 0x00005410835d7816 */ /* 0x000fe40000000084 */
[----:B------:R-:W-:Y:S02]  /*17930*/  PRMT R92, R129, 0x5410, R128 ;  /* 0x00005410815c7816 */ /* 0x000fe40000000080 */
[----:B------:R-:W-:-:S07]  /*17940*/  PRMT R95, R123, 0x5410, R95 ;  /* 0x000054107b5f7816 */ /* 0x000fce000000005f */
.L_x_9315:
        /* <DEDUP_REMOVED lines=56> */
.L_x_9373:
[----:B------:R-:W-:Y:S05]  /*17cd0*/  BSYNC.RECONVERGENT B1 ;  /* 0x0000000000017941 */ /* 0x000fea0003800200 */
.L_x_9372:
        /* <DEDUP_REMOVED lines=88> */
.L_x_9389:
[----:B-1----:R-:W-:Y:S01]  /*18260*/  FADD.FTZ R128, R116, R117 ;  /* 0x0000007574807221 */ /* 0x002fe20000010000 */
[----:B0-----:R-:W-:Y:S01]  /*18270*/  FMUL.FTZ R116, R106, R106 ;  /* 0x0000006a6a747220 */ /* 0x001fe20000410000 */
[----:B------:R-:W0:Y:S01]  /*18280*/  @!P0 LDC.64 R94, c[0x0][0x3c0] ;  /* 0x0000f000ff5e8b82 */ /* 0x000e220000000a00 */
[----:B------:R-:W-:Y:S01]  /*18290*/  BSSY.RECONVERGENT B1, `(.L_x_9375) ;  /* 0x000008e000017945 */ /* 0x000fe20003800200 */
[----:B------:R-:W-:Y:S02]  /*182a0*/  FFMA.FTZ R107, R128, R107, UR14 ;  /* 0x0000000e806b7e23 */ /* 0x000fe4000801006b */
[----:B------:R-:W-:-:S04]  /*182b0*/  FSEL R116, R116, RZ, P2 ;  /* 0x000000ff74747208 */ /* 0x000fc80001000000 */
[----:B------:R-:W1:Y:S01]  /*182c0*/  @!P0 LDC.64 R92, c[0x0][0x3c8] ;  /* 0x0000f200ff5c8b82 */ /* 0x000e620000000a00 */
[----:B------:R-:W-:-:S04]  /*182d0*/  FADD.FTZ R107, R107, R116 ;  /* 0x000000746b6b7221 */ /* 0x000fc80000010000 */
        /* <DEDUP_REMOVED lines=8> */
[----:B------:R-:W-:-:S04]  /*18360*/  VIADD R7, R7, 0xffffffff ;  /* 0xffffffff07077836 */ /* 0x000fc80000000000 */
        /* <DEDUP_REMOVED lines=32> */
[----:B------:R-:W-:Y:S01]  /*18570*/  IMAD R7, R7, R8, RZ ;  /* 0x0000000807077224 */ /* 0x000fe200078e02ff */
[----:B------:R-:W0:Y:S01]  /*18580*/  LDC.64 R106, c[0x0][0x428] ;  /* 0x00010a00ff6a7b82 */ /* 0x000e220000000a00 */
[C---:B------:R-:W-:Y:S01]  /*18590*/  FMUL.FTZ R19, R117.reuse, R134 ;  /* 0x0000008675137220 */ /* 0x040fe20000410000 */
[C---:B------:R-:W-:Y:S01]  /*185a0*/  FMUL.FTZ R114, R117.reuse, R110 ;  /* 0x0000006e75727220 */ /* 0x040fe20000410000 */
[C---:B------:R-:W-:Y:S01]  /*185b0*/  FMUL.FTZ R110, R117.reuse, R23 ;  /* 0x00000017756e7220 */ /* 0x040fe20000410000 */
[----:B------:R-:W-:Y:S01]  /*185c0*/  SHF.R.S32.HI R8, RZ, 0x1f, R7 ;  /* 0x0000001fff087819 */ /* 0x000fe20000011407 */
[C---:B------:R-:W-:Y:S01]  /*185d0*/  FMUL.FTZ R21, R117.reuse, R92 ;  /* 0x0000005c75157220 */ /* 0x040fe20000410000 */
[C---:B------:R-:W-:Y:S01]  /*185e0*/  FMUL.FTZ R20, R117.reuse, R94 ;  /* 0x0000005e75147220 */ /* 0x040fe20000410000 */
[C---:B------:R-:W-:Y:S01]  /*185f0*/  FMUL.FTZ R22, R117.reuse, R116 ;  /* 0x0000007475167220 */ /* 0x040fe20000410000 */
[----:B------:R-:W-:Y:S01]  /*18600*/  LEA.HI R9, R8, R7, RZ, 0x3 ;  /* 0x0000000708097211 */ /* 0x000fe200078f18ff */
[C---:B------:R-:W-:Y:S01]  /*18610*/  FMUL.FTZ R8, R117.reuse, R96 ;  /* 0x0000006075087220 */ /* 0x040fe20000410000 */
[C---:B------:R-:W-:Y:S01]  /*18620*/  FMUL.FTZ R97, R117.reuse, R98 ;  /* 0x0000006275617220 */ /* 0x040fe20000410000 */
[----:B------:R-:W-:Y:S01]  /*18630*/  FMUL.FTZ R121, R117, R100 ;  /* 0x0000006475797220 */ /* 0x000fe20000410000 */
[----:B------:R-:W-:Y:S01]  /*18640*/  LEA.HI.SX32 R9, R9, R2, 0x1d ;  /* 0x0000000209097211 */ /* 0x000fe200078feaff */
[C---:B------:R-:W-:Y:S01]  /*18650*/  FMUL.FTZ R123, R117.reuse, R102 ;  /* 0x00000066757b7220 */ /* 0x040fe20000410000 */
[----:B------:R-:W-:Y:S01]  /*18660*/  FMUL.FTZ R99, R117, R108 ;  /* 0x0000006c75637220 */ /* 0x000fe20000410000 */
        /* <DEDUP_REMOVED lines=22> */
[C---:B------:R-:W-:Y:S01]  /*187d0*/  IADD3 R19, PT, PT, R9.reuse, 0x20, RZ ;  /* 0x0000002009137810 */ /* 0x040fe20007ffe0ff */
[C---:B------:R-:W-:Y:S01]  /*187e0*/  VIADD R105, R9.reuse, 0x40 ;  /* 0x0000004009697836 */ /* 0x040fe20000000000 */
[C---:B------:R-:W-:Y:S01]  /*187f0*/  IADD3 R117, PT, PT, R9.reuse, 0x60, RZ ;  /* 0x0000006009757810 */ /* 0x040fe20007ffe0ff */
[----:B------:R-:W-:Y:S01]  /*18800*/  FFMA.FTZ R124, R8, R87, R55 ;  /* 0x00000057087c7223 */ /* 0x000fe20000010037 */
[----:B0-----:R-:W-:-:S04]  /*18810*/  IMAD.WIDE.U32 R8, R9, 0x10, R106 ;  /* 0x0000001009087825 */ /* 0x001fc800078e006a */
[----:B------:R-:W-:Y:S01]  /*18820*/  FFMA.FTZ R112, R112, R75, R43 ;  /* 0x0000004b70707223 */ /* 0x000fe2000001002b */
[----:B------:R-:W-:Y:S01]  /*18830*/  FFMA.FTZ R92, R92, R81, R49 ;  /* 0x000000515c5c7223 */ /* 0x000fe20000010031 */
[----:B------:R-:W-:Y:S01]  /*18840*/  FFMA.FTZ R20, R20, R89, R57 ;  /* 0x0000005914147223 */ /* 0x000fe20000010039 */
[----:B------:R-:W-:Y:S01]  /*18850*/  IMAD.WIDE.U32 R18, R19, 0x10, R106 ;  /* 0x0000001013127825 */ /* 0x000fe200078e006a */
        /* <DEDUP_REMOVED lines=43> */
[----:B------:R-:W-:Y:S02]  /*18b10*/  F2FP.BF16.F32.PACK_AB R103, R112, R103 ;  /* 0x000000677067723e */ /* 0x000fe400000010ff */
[----:B------:R-:W-:Y:S01]  /*18b20*/  F2FP.BF16.F32.PACK_AB R102, R110, R111 ;  /* 0x0000006f6e66723e */ /* 0x000fe200000010ff */
[----:B------:R0:W-:Y:S01]  /*18b30*/  STG.E.128 desc[UR8][R104.64], R96 ;  /* 0x0000006068007986 */ /* 0x0001e2000c101d08 */
[----:B------:R-:W-:Y:S02]  /*18b40*/  F2FP.BF16.F32.PACK_AB R101, R108, R101 ;  /* 0x000000656c65723e */ /* 0x000fe400000010ff */
[----:B------:R-:W-:-:S05]  /*18b50*/  F2FP.BF16.F32.PACK_AB R100, R100, R11 ;  /* 0x0000000b6464723e */ /* 0x000fca00000010ff */
[----:B------:R0:W-:Y:S02]  /*18b60*/  STG.E.128 desc[UR8][R106.64], R100 ;  /* 0x000000646a007986 */ /* 0x0001e4000c101d08 */
.L_x_9376:
[----:B------:R-:W-:Y:S05]  /*18b70*/  BSYNC.RECONVERGENT B1 ;  /* 0x0000000000017941 */ /* 0x000fea0003800200 */
.L_x_9375:
[----:B0-----:R-:W0:Y:S02]  /*18b80*/  LDC.64 R8, c[0x0][0x380] ;  /* 0x0000e000ff087b82 */ /* 0x001e240000000a00 */
[----:B0-----:R-:W-:-:S05]  /*18b90*/  IMAD R3, R8, 0x4, R3 ;  /* 0x0000000408037824 */ /* 0x001fca00078e0203 */
[----:B------:R-:W-:-:S13]  /*18ba0*/  ISETP.GE.AND P0, PT, R3, R9, PT ;  /* 0x000000090300720c */ /* 0x000fda0003f06270 */
[----:B------:R-:W-:Y:S05]  /*18bb0*/  @!P0 BRA `(.L_x_9377) ;  /* 0xfffffe7c00b48947 */ /* 0x000fea000383ffff */
[----:B------:R-:W-:Y:S05]  /*18bc0*/  BSYNC B0 ;  /* 0x0000000000007941 */ /* 0x000fea0003800000 */
.L_x_8903:
[----:B------:R-:W-:Y:S05]  /*18bd0*/  EXIT ;  /* 0x000000000000794d */ /* 0x000fea0003800000 */
.L_x_9374:
[----:B------:R-:W-:Y:S01]  /*18be0*/  HFMA2 R128, -RZ, RZ, 0, 5.9604644775390625e-08 ;  /* 0x00000001ff807431 */ /* 0x000fe200000001ff */
[----:B------:R-:W-:Y:S01]  /*18bf0*/  BSSY B1, `(.L_x_9378) ;  /* 0x0000006000017945 */ /* 0x000fe20003800000 */
[----:B------:R-:W-:Y:S01]  /*18c00*/  IMAD.MOV.U32 R129, RZ, RZ, 0x1f ;  /* 0x0000001fff817424 */ /* 0x000fe200078e00ff */
[----:B------:R-:W-:-:S07]  /*18c10*/  MOV R123, 0xffffffff ;  /* 0xffffffff007b7802 */ /* 0x000fce0000000f00 */
[----:B0----5:R-:W-:Y:S05]  /*18c20*/  WARPSYNC.COLLECTIVE R123, `(.L_x_9379) ;  /* 0x000000007b087348 */ /* 0x021fea0003c00000 */
[----:B------:R1:W2:Y:S02]  /*18c30*/  SHFL.BFLY P1, R117, R132, R128, R129 ;  /* 0x0c00008084757389 */ /* 0x0002a40000020081 */
[----:B012--5:R-:W-:Y:S05]  /*18c40*/  ENDCOLLECTIVE ;  /* 0x000000000000791b */ /* 0x027fea0003800000 */
.L_x_9379:
[----:B------:R-:W-:Y:S05]  /*18c50*/  BSYNC B1 ;  /* 0x0000000000017941 */ /* 0x000fea0003800000 */
.L_x_9378:
        /* <DEDUP_REMOVED lines=10> */
.L_x_9380:
[----:B------:R-:W-:Y:S01]  /*18d00*/  HFMA2 R128, -RZ, RZ, 0, 2.384185791015625e-07 ;  /* 0x00000004ff807431 */ /* 0x000fe200000001ff */
[----:B------:R-:W-:-:S05]  /*18d10*/  MOV R92, R117 ;  /* 0x00000075005c7202 */ /* 0x000fca0000000f00 */
[----:B------:R-:W-:-:S04]  /*18d20*/  FADD.FTZ R94, R93, R92 ;  /* 0x0000005c5d5e7221 */ /* 0x000fc80000010000 */
[----:B------:R-:W-:-:S07]  /*18d30*/  IMAD.MOV.U32 R132, RZ, RZ, R94 ;  /* 0x000000ffff847224 */ /* 0x000fce00078e005e */
[----:B------:R-:W-:Y:S05]  /*18d40*/  WARPSYNC.COLLECTIVE R123, `(.L_x_9381) ;  /* 0x000000007b087348 */ /* 0x000fea0003c00000 */
[----:B------:R0:W1:Y:S02]  /*18d50*/  SHFL.BFLY P1, R117, R132, R128, R129 ;  /* 0x0c00008084757389 */ /* 0x0000640000020081 */
[----:B01----:R-:W-:Y:S05]  /*18d60*/  ENDCOLLECTIVE ;  /* 0x000000000000791b */ /* 0x003fea0003800000 */
.L_x_9381:
[----:B------:R-:W-:Y:S02]  /*18d70*/  IMAD.MOV.U32 R128, RZ, RZ, 0x8 ;  /* 0x00000008ff807424 */ /* 0x000fe400078e00ff */
[----:B------:R-:W-:-:S04]  /*18d80*/  IMAD.MOV.U32 R95, RZ, RZ, R117 ;  /* 0x000000ffff5f7224 */ /* 0x000fc800078e0075 */
[----:B------:R-:W-:-:S05]  /*18d90*/  FADD.FTZ R95, R94, R95 ;  /* 0x0000005f5e5f7221 */ /* 0x000fca0000010000 */
[----:B------:R-:W-:-:S07]  /*18da0*/  MOV R132, R95 ;  /* 0x0000005f00847202 */ /* 0x000fce0000000f00 */
[----:B------:R-:W-:Y:S05]  /*18db0*/  WARPSYNC.COLLECTIVE R123, `(.L_x_9382) ;  /* 0x000000007b087348 */ /* 0x000fea0003c00000 */
[----:B------:R0:W1:Y:S02]  /*18dc0*/  SHFL.BFLY P1, R117, R132, R128, R129 ;  /* 0x0c00008084757389 */ /* 0x0000640000020081 */
[----:B01----:R-:W-:Y:S05]  /*18dd0*/  ENDCOLLECTIVE ;  /* 0x000000000000791b */ /* 0x003fea0003800000 */
.L_x_9382:
[----:B------:R-:W-:Y:S01]  /*18de0*/  HFMA2 R128, -RZ, RZ, 0, 9.5367431640625e-07 ;  /* 0x00000010ff807431 */ /* 0x000fe200000001ff */
[----:B------:R-:W-:-:S05]  /*18df0*/  MOV R92, R117 ;  /* 0x00000075005c7202 */ /* 0x000fca0000000f00 */
[----:B------:R-:W-:-:S04]  /*18e00*/  FADD.FTZ R116, R95, R92 ;  /* 0x0000005c5f747221 */ /* 0x000fc80000010000 */
[----:B------:R-:W-:-:S07]  /*18e10*/  IMAD.MOV.U32 R132, RZ, RZ, R116 ;  /* 0x000000ffff847224 */ /* 0x000fce00078e0074 */
[----:B------:R-:W-:Y:S05]  /*18e20*/  WARPSYNC.COLLECTIVE R123, `(.L_x_9383) ;  /* 0x000000007b087348 */ /* 0x000fea0003c00000 */
[----:B------:R0:W1:Y:S02]  /*18e30*/  SHFL.BFLY P1, R117, R132, R128, R129 ;  /* 0x0c00008084757389 */ /* 0x0000640000020081 */
[----:B01----:R-:W-:Y:S05]  /*18e40*/  ENDCOLLECTIVE ;  /* 0x000000000000791b */ /* 0x003fea0003800000 */
.L_x_9383:
[----:B------:R-:W-:Y:S01]  /*18e50*/  MOV R128, 0x1 ;  /* 0x0000000100807802 */ /* 0x000fe20000000f00 */
        /* <DEDUP_REMOVED lines=70> */
.L_x_9384:
[----:B------:R-:W-:Y:S02]  /*192c0*/  IMAD.MOV.U32 R128, RZ, RZ, 0x2 ;  /* 0x00000002ff807424 */ /* 0x000fe400078e00ff */
[----:B------:R-:W-:-:S04]  /*192d0*/  IMAD.MOV.U32 R93, RZ, RZ, R117 ;  /* 0x000000ffff5d7224 */ /* 0x000fc800078e0075 */
[----:B------:R-:W-:-:S05]  /*192e0*/  FADD.FTZ R93, R92, R93 ;  /* 0x0000005d5c5d7221 */ /* 0x000fca0000010000 */
[----:B------:R-:W-:-:S07]  /*192f0*/  MOV R132, R93 ;  /* 0x0000005d00847202 */ /* 0x000fce0000000f00 */
[----:B------:R-:W-:Y:S05]  /*19300*/  WARPSYNC.COLLECTIVE R123, `(.L_x_9385) ;  /* 0x000000007b087348 */ /* 0x000fea0003c00000 */
[----:B------:R0:W1:Y:S02]  /*19310*/  SHFL.BFLY P1, R117, R132, R128, R129 ;  /* 0x0c00008084757389 */ /* 0x0000640000020081 */
[----:B01----:R-:W-:Y:S05]  /*19320*/  ENDCOLLECTIVE ;  /* 0x000000000000791b */ /* 0x003fea0003800000 */
.L_x_9385:
[----:B------:R-:W-:Y:S01]  /*19330*/  HFMA2 R128, -RZ, RZ, 0, 2.384185791015625e-07 ;  /* 0x00000004ff807431 */ /* 0x000fe200000001ff */
[----:B------:R-:W-:-:S05]  /*19340*/  MOV R94, R117 ;  /* 0x00000075005e7202 */ /* 0x000fca0000000f00 */
[----:B------:R-:W-:-:S04]  /*19350*/  FADD.FTZ R94, R93, R94 ;  /* 0x0000005e5d5e7221 */ /* 0x000fc80000010000 */
[----:B------:R-:W-:-:S07]  /*19360*/  IMAD.MOV.U32 R132, RZ, RZ, R94 ;  /* 0x000000ffff847224 */ /* 0x000fce00078e005e */
[----:B------:R-:W-:Y:S05]  /*19370*/  WARPSYNC.COLLECTIVE R123, `(.L_x_9386) ;  /* 0x000000007b087348 */ /* 0x000fea0003c00000 */
[----:B------:R0:W1:Y:S02]  /*19380*/  SHFL.BFLY P1, R117, R132, R128, R129 ;  /* 0x0c00008084757389 */ /* 0x0000640000020081 */
[----:B01----:R-:W-:Y:S05]  /*19390*/  ENDCOLLECTIVE ;  /* 0x000000000000791b */ /* 0x003fea0003800000 */
.L_x_9386:
[----:B------:R-:W-:Y:S02]  /*193a0*/  IMAD.MOV.U32 R128, RZ, RZ, 0x8 ;  /* 0x00000008ff807424 */ /* 0x000fe400078e00ff */
[----:B------:R-:W-:-:S04]  /*193b0*/  IMAD.MOV.U32 R95, RZ, RZ, R117 ;  /* 0x000000ffff5f7224 */ /* 0x000fc800078e0075 */
[----:B------:R-:W-:-:S05]  /*193c0*/  FADD.FTZ R95, R94, R95 ;  /* 0x0000005f5e5f7221 */ /* 0x000fca0000010000 */
[----:B------:R-:W-:-:S07]  /*193d0*/  MOV R132, R95 ;  /* 0x0000005f00847202 */ /* 0x000fce0000000f00 */
[----:B------:R-:W-:Y:S05]  /*193e0*/  WARPSYNC.COLLECTIVE R123, `(.L_x_9387) ;  /* 0x000000007b087348 */ /* 0x000fea0003c00000 */
[----:B------:R0:W1:Y:S02]  /*193f0*/  SHFL.BFLY P1, R117, R132, R128, R129 ;  /* 0x0c00008084757389 */ /* 0x0000640000020081 */
[----:B01----:R-:W-:Y:S05]  /*19400*/  ENDCOLLECTIVE ;  /* 0x000000000000791b */ /* 0x003fea0003800000 */
.L_x_9387:
[----:B------:R-:W-:Y:S01]  /*19410*/  HFMA2 R128, -RZ, RZ, 0, 9.5367431640625e-07 ;  /* 0x00000010ff807431 */ /* 0x000fe200000001ff */
[----:B------:R-:W-:-:S05]  /*19420*/  MOV R116, R117 ;  /* 0x0000007500747202 */ /* 0x000fca0000000f00 */
[----:B------:R-:W-:-:S04]  /*19430*/  FADD.FTZ R116, R95, R116 ;  /* 0x000000745f747221 */ /* 0x000fc80000010000 */
[----:B------:R-:W-:-:S07]  /*19440*/  IMAD.MOV.U32 R132, RZ, RZ, R116 ;  /* 0x000000ffff847224 */ /* 0x000fce00078e0074 */
[----:B------:R-:W-:Y:S05]  /*19450*/  WARPSYNC.COLLECTIVE R123, `(.L_x_9388) ;  /* 0x000000007b087348 */ /* 0x000fea0003c00000 */
[----:B------:R0:W1:Y:S02]  /*19460*/  SHFL.BFLY P1, R117, R132, R128, R129 ;  /* 0x0c00008084757389 */ /* 0x0000640000020081 */
[----:B01----:R-:W-:Y:S05]  /*19470*/  ENDCOLLECTIVE ;  /* 0x000000000000791b */ /* 0x003fea0003800000 */
.L_x_9388:
[----:B------:R-:W-:Y:S05]  /*19480*/  BRA `(.L_x_9389) ;  /* 0xffffffec00747947 */ /* 0x000fea000383ffff */
.L_x_9390:
        /* <DEDUP_REMOVED lines=15> */
.L_x_37271:


//--------------------- .text._ZN10layer_norm13ln_fwd_kernelINS_13Kernel_traitsIf13__nv_bfloat16S2_S2_fjLj1024ELj1ELj4ELj1ELj16ENS_18Kernel_traits_baseILj1024EfS2_S2_S2_fjLj128EEEEELb1ELb1ELb0ELb0EEEvNS_9FwdParamsE --------------------------
	.section	.text._ZN10layer_norm13ln_fwd_kernelINS_13Kernel_traitsIf13__nv_bfloat16S2_S2_fjLj1024ELj1ELj4ELj1ELj16ENS_18Kernel_traits_baseILj1024EfS2_S2_S2_fjLj128EEEEELb1ELb1ELb0ELb0EEEvNS_9FwdParamsE,"ax",@progbits
	.align	128
        .global         _ZN10layer_norm13ln_fwd_kernelINS_13Kernel_traitsIf13__nv_bfloat16S2_S2_fjLj1024ELj1ELj4ELj1ELj16ENS_18Kernel_traits_baseILj1024EfS2_S2_S2_fjLj128EEEEELb1ELb1ELb0ELb0EEEvNS_9FwdParamsE
        .type           _ZN10layer_norm13ln_fwd_kernelINS_13Kernel_traitsIf13__nv_bfloat16S2_S2_fjLj1024ELj1ELj4ELj1ELj16ENS_18Kernel_traits_baseILj1024EfS2_S2_S2_fjLj128EEEEELb1ELb1ELb0ELb0EEEvNS_9FwdParamsE,@function
        .size           _ZN10layer_norm13ln_fwd_kernelINS_13Kernel_traitsIf13__nv_bfloat16S2_S2_fjLj1024ELj1ELj4ELj1ELj16ENS_18Kernel_traits_baseILj1024EfS2_S2_S2_fjLj128EEEEELb1ELb1ELb0ELb0EEEvNS_9FwdParamsE,(.L_x_37272 - _ZN10layer_norm13ln_fwd_kernelINS_13Kernel_traitsIf13__nv_bfloat16S2_S2_fjLj1024ELj1ELj4ELj1ELj16ENS_18Kernel_traits_baseILj1024EfS2_S2_S2_fjLj128EEEEELb1ELb1ELb0ELb0EEEvNS_9FwdParamsE)
        .other          _ZN10layer_norm13ln_fwd_kernelINS_13Kernel_traitsIf13__nv_bfloat16S2_S2_fjLj1024ELj1ELj4ELj1ELj16ENS_18Kernel_traits_baseILj1024EfS2_S2_S2_fjLj128EEEEELb1ELb1ELb0ELb0EEEvNS_9FwdParamsE,@"STO_CUDA_ENTRY STV_DEFAULT"
_ZN10layer_norm13ln_fwd_kernelINS_13Kernel_traitsIf13__nv_bfloat16S2_S2_fjLj1024ELj1ELj4ELj1ELj16ENS_18Kernel_traits_baseILj1024EfS2_S2_S2_fjLj128EEEEELb1ELb1ELb0ELb0EEEvNS_9FwdParamsE:
.text._ZN10layer_norm13ln_fwd_kernelINS_13Kernel_traitsIf13__nv_bfloat16S2_S2_fjLj1024ELj1ELj4ELj1ELj16ENS_18Kernel_traits_baseILj1024EfS2_S2_S2_fjLj128EEEEELb1ELb1ELb0ELb0EEEvNS_9FwdParamsE:
        /* <DEDUP_REMOVED lines=65> */
[----:B------:R0:W5:Y:S04]  /*0410*/  @P0 LDG.E.128 R108, desc[UR6][R2.64+0x10] ;  /* 0x00001006026c0981 */ /* 0x000168000c1e1d00 */
[----:B------:R0:W5:Y:S02]  /*0420*/  @P0 LD.E.128 R104, desc[UR6][R12.64] ;  /* 0x000000060c680980 */ /* 0x000164000c101d00 */
[----:B------:R-:W1:Y:S01]  /*0430*/  @P1 LDC.64 R20, c[0x0][0x3e8] ;  /* 0x0000fa00ff141b82 */ /* 0x000e620000000a00 */
[C---:B--2---:R-:W-:Y:S01]  /*0440*/  @P0 IMAD.WIDE.U32 R14, R0.reuse, 0x20, R14 ;  /* 0x00000020000e0825 */ /* 0x044fe200078e000e */
[----:B------:R-:W-:Y:S01]  /*0450*/  @P0 LOP3.LUT R0, R0, 0x20, RZ, 0xfc, !PT ;  /* 0x0000002000000812 */ /* 0x000fe200078efcff */
[----:B------:R0:W5:Y:S04]  /*0460*/  @P0 LD.E.128 R100, desc[UR6][R12.64+0x10] ;  /* 0x000010060c640980 */ /* 0x000168000c101d00 */
[----:B------:R0:W5:Y:S01]  /*0470*/  @P0 LDG.E.128 R96, desc[UR6][R14.64] ;  /* 0x000000060e600981 */ /* 0x000162000c1e1d00 */
[----:B------:R-:W2:Y:S08]  /*0480*/  @P2 LDC.64 R22, c[0x0][0x3d0] ;  /* 0x0000f400ff162b82 */ /* 0x000eb00000000a00 */
[----:B------:R-:W0:Y:S08]  /*0490*/  @P2 LDC.64 R24, c[0x0][0x438] ;  /* 0x00010e00ff182b82 */ /* 0x000e300000000a00 */
[----:B------:R-:W0:Y:S01]  /*04a0*/  @P2 LDC.64 R26, c[0x0][0x3e8] ;  /* 0x0000fa00ff1a2b82 */ /* 0x000e220000000a00 */
[C---:B---3--:R-:W-:Y:S01]  /*04b0*/  @P1 IMAD.WIDE.U32 R16, R0.reuse, 0x20, R16 ;  /* 0x0000002000101825 */ /* 0x048fe200078e0010 */
[----:B------:R3:W5:Y:S03]  /*04c0*/  @P0 LDG.E.128 R92, desc[UR6][R14.64+0x10] ;  /* 0x000010060e5c0981 */ /* 0x000766000c1e1d00 */
[C---:B----4-:R-:W-:Y:S01]  /*04d0*/  @P1 IMAD.WIDE.U32 R18, R0.reuse, 0x20, R18 ;  /* 0x0000002000121825 */ /* 0x050fe200078e0012 */
[----:B------:R3:W5:Y:S03]  /*04e0*/  @P1 LDG.E.128 R88, desc[UR6][R16.64] ;  /* 0x0000000610581981 */ /* 0x000766000c1e1d00 */
[C---:B-1----:R-:W-:Y:S01]  /*04f0*/  @P1 IMAD.WIDE.U32 R20, R0.reuse, 0x20, R20 ;  /* 0x0000002000141825 */ /* 0x042fe200078e0014 */
[----:B------:R3:W5:Y:S03]  /*0500*/  @P1 LDG.E.128 R84, desc[UR6][R16.64+0x10] ;  /* 0x0000100610541981 */ /* 0x000766000c1e1d00 */
[----:B------:R-:W-:Y:S01]  /*0510*/  @P1 VIADD R0, R0, 0x20 ;  /* 0x0000002000001836 */ /* 0x000fe20000000000 */
[----:B------:R3:W5:Y:S03]  /*0520*/  @P1 LD.E.128 R80, desc[UR6][R18.64] ;  /* 0x0000000612501980 */ /* 0x000766000c101d00 */
[C---:B--2---:R-:W-:Y:S01]  /*0530*/  @P2 IMAD.WIDE.U32 R22, R0.reuse, 0x20, R22 ;  /* 0x0000002000162825 */ /* 0x044fe200078e0016 */
[----:B------:R3:W5:Y:S03]  /*0540*/  @P1 LD.E.128 R76, desc[UR6][R18.64+0x10] ;  /* 0x00001006124c1980 */ /* 0x000766000c101d00 */
[C---:B0-----:R-:W-:Y:S01]  /*0550*/  @P2 IMAD.WIDE.U32 R24, R0.reuse, 0x20, R24 ;  /* 0x0000002000182825 */ /* 0x041fe200078e0018 */
[----:B------:R3:W5:Y:S03]  /*0560*/  @P1 LDG.E.128 R72, desc[UR6][R20.64] ;  /* 0x0000000614481981 */ /* 0x000766000c1e1d00 */
[----:B------:R-:W-:Y:S01]  /*0570*/  @P2 IMAD.WIDE.U32 R26, R0, 0x20, R26 ;  /* 0x00000020001a2825 */ /* 0x000fe200078e001a */
[----:B------:R3:W5:Y:S04]  /*0580*/  @P1 LDG.E.128 R68, desc[UR6][R20.64+0x10] ;  /* 0x0000100614441981 */ /* 0x000768000c1e1d00 */
[----:B------:R3:W5:Y:S04]  /*0590*/  @P2 LDG.E.128 R64, desc[UR6][R22.64] ;  /* 0x0000000616402981 */ /* 0x000768000c1e1d00 */
[----:B------:R3:W5:Y:S04]  /*05a0*/  @P2 LDG.E.128 R60, desc[UR6][R22.64+0x10] ;  /* 0x00001006163c2981 */ /* 0x000768000c1e1d00 */
[----:B------:R3:W5:Y:S04]  /*05b0*/  @P2 LD.E.128 R56, desc[UR6][R24.64] ;  /* 0x0000000618382980 */ /* 0x000768000c101d00 */
[----:B------:R3:W5:Y:S04]  /*05c0*/  @P2 LD.E.128 R52, desc[UR6][R24.64+0x10] ;  /* 0x0000100618342980 */ /* 0x000768000c101d00 */
[----:B------:R3:W5:Y:S04]  /*05d0*/  @P2 LDG.E.128 R48, desc[UR6][R26.64] ;  /* 0x000000061a302981 */ /* 0x000768000c1e1d00 */
[----:B------:R3:W5:Y:S01]  /*05e0*/  @P2 LDG.E.128 R44, desc[UR6][R26.64+0x10] ;  /* 0x000010061a2c2981 */ /* 0x000762000c1e1d00 */
[----:B------:R-:W-:Y:S01]  /*05f0*/  ISETP.GE.U32.AND P0, PT, R10, 0x80, PT ;  /* 0x000000800a00780c */ /* 0x000fe20003f06070 */
[----:B------:R-:W-:-:S12]  /*0600*/  @P2 VIADD R0, R0, 0x20 ;  /* 0x0000002000002836 */ /* 0x000fd80000000000 */
[----:B---3--:R-:W-:Y:S05]  /*0610*/  @!P0 BRA `(.L_x_9393) ;  /* 0x0000000400108947 */ /* 0x008fea0003800000 */
        /* <DEDUP_REMOVED lines=13> */
.L_x_9392:
        /* <DEDUP_REMOVED lines=9> */
[----:B------:R-:W5:Y:S02]  /*0780*/  @P0 LDG.E.128 R112, desc[UR6][R14.64] ;  /* 0x000000060e700981 */ /* 0x000f64000c1e1d00 */
[----:B------:R-:W0:Y:S01]  /*0790*/  @P2 LDC.64 R54, c[0x0][0x3d0] ;  /* 0x0000f400ff362b82 */ /* 0x000e220000000a00 */
[C---:B-1----:R-:W-:Y:S01]  /*07a0*/  @P0 IMAD.WIDE.U32 R16, R0.reuse, 0x20, R12 ;  /* 0x0000002000100825 */ /* 0x042fe200078e000c */
[----:B------:R-:W-:Y:S01]  /*07b0*/  @P0 LOP3.LUT R0, R0, 0x20, RZ, 0xfc, !PT ;  /* 0x0000002000000812 */ /* 0x000fe200078efcff */
        /* <DEDUP_REMOVED lines=17> */
[----:B------:R0:W5:Y:S02]  /*08d0*/  @P1 LDG.E.128 R68, desc[UR6][R52.64+0x10] ;  /* 0x0000100634441981 */ /* 0x000164000c1e1d00 */
[C---:B-1----:R-:W-:Y:S02]  /*08e0*/  @P2 IMAD.WIDE.U32 R76, R0.reuse, 0x20, R58 ;  /* 0x00000020004c2825 */ /* 0x042fe400078e003a */
[----:B------:R-:W5:Y:S02]  /*08f0*/  @P2 LDG.E.128 R64, desc[UR6][R56.64] ;  /* 0x0000000638402981 */ /* 0x000f64000c1e1d00 */
[----:B------:R-:W-:-:S02]  /*0900*/  @P2 VIADD R0, R0, 0x20 ;  /* 0x0000002000002836 */ /* 0x000fc40000000000 */
[----:B------:R1:W5:Y:S02]  /*0910*/  @P2 LDG.E.128 R60, desc[UR6][R56.64+0x10] ;  /* 0x00001006383c2981 */ /* 0x000364000c1e1d00 */
[C---:B--2---:R-:W-:Y:S02]  /*0920*/  @P3 IMAD.WIDE.U32 R2, R0.reuse, 0x20, R78 ;  /* 0x0000002000023825 */ /* 0x044fe400078e004e */
[----:B------:R-:W5:Y:S04]  /*0930*/  @P2 LDG.E.128 R48, desc[UR6][R76.64] ;  /* 0x000000064c302981 */ /* 0x000f68000c1e1d00 */
[----:B------:R-:W5:Y:S01]  /*0940*/  @P3 LDG.E.128 R40, desc[UR6][R2.64] ;  /* 0x0000000602283981 */ /* 0x000f62000c1e1d00 */
[----:B---3--:R-:W-:-:S03]  /*0950*/  @P3 IMAD.WIDE.U32 R12, R0, 0x20, R80 ;  /* 0x00000020000c3825 */ /* 0x008fc600078e0050 */
[----:B------:R-:W5:Y:S04]  /*0960*/  @P3 LDG.E.128 R36, desc[UR6][R2.64+0x10] ;  /* 0x0000100602243981 */ /* 0x000f68000c1e1d00 */
[----:B------:R-:W5:Y:S04]  /*0970*/  @P3 LDG.E.128 R24, desc[UR6][R12.64] ;  /* 0x000000060c183981 */ /* 0x000f68000c1e1d00 */
[----:B------:R-:W5:Y:S01]  /*0980*/  @P3 LDG.E.128 R20, desc[UR6][R12.64+0x10] ;  /* 0x000010060c143981 */ /* 0x000f62000c1e1d00 */
[----:B------:R-:W-:Y:S02]  /*0990*/  CS2R R54, SRZ ;  /* 0x0000000000367805 */ /* 0x000fe4000001ff00 */
[----:B0-----:R-:W-:-:S02]  /*09a0*/  CS2R R52, SRZ ;  /* 0x0000000000347805 */ /* 0x001fc4000001ff00 */
[----:B------:R-:W-:Y:S01]  /*09b0*/  CS2R R58, SRZ ;  /* 0x00000000003a7805 */ /* 0x000fe2000001ff00 */
[----:B------:R0:W5:Y:S01]  /*09c0*/  @P2 LDG.E.128 R44, desc[UR6][R76.64+0x10] ;  /* 0x000010064c2c2981 */ /* 0x000162000c1e1d00 */
[----:B-1----:R-:W-:Y:S02]  /*09d0*/  CS2R R56, SRZ ;  /* 0x0000000000387805 */ /* 0x002fe4000001ff00 */
[----:B------:R-:W-:Y:S02]  /*09e0*/  CS2R R78, SRZ ;  /* 0x00000000004e7805 */ /* 0x000fe4000001ff00 */
[----:B------:R-:W-:Y:S02]  /*09f0*/  CS2R R80, SRZ ;  /* 0x0000000000507805 */ /* 0x000fe4000001ff00 */
[----:B------:R-:W-:Y:S02]  /*0a00*/  CS2R R104, SRZ ;  /* 0x0000000000687805 */ /* 0x000fe4000001ff00 */
[----:B------:R-:W-:-:S02]  /*0a10*/  @P3 CS2R R30, SRZ ;  /* 0x00000000001e3805 */ /* 0x000fc4000001ff00 */
[----:B------:R-:W-:Y:S02]  /*0a20*/  @P3 CS2R R28, SRZ ;  /* 0x00000000001c3805 */ /* 0x000fe4000001ff00 */
[----:B------:R-:W-:Y:S02]  /*0a30*/  @P3 CS2R R34, SRZ ;  /* 0x0000000000223805 */ /* 0x000fe4000001ff00 */
[----:B------:R-:W-:Y:S02]  /*0a40*/  @P3 CS2R R32, SRZ ;  /* 0x0000000000203805 */ /* 0x000fe4000001ff00 */
[----:B0-----:R-:W-:-:S07]  /*0a50*/  CS2R R76, SRZ ;  /* 0x00000000004c7805 */ /* 0x001fce000001ff00 */
.L_x_9393:
[----:B------:R-:W-:Y:S05]  /*0a60*/  BSYNC.RECONVERGENT B0 ;  /* 0x0000000000007941 */ /* 0x000fea0003800200 */
.L_x_9391:
[----:B------:R-:W1:Y:S02]  /*0a70*/  LDCU UR8, c[0x0][0x384] ;  /* 0x00007080ff0877ac */ /* 0x000e640008000800 */
[----:B-1----:R-:W-:-:S13]  /*0a80*/  ISETP.GE.AND P0, PT, R9, UR8, PT ;  /* 0x0000000809007c0c */ /* 0x002fda000bf06270 */
[----:B------:R-:W-:Y:S05]  /*0a90*/  @P0 EXIT ;  /* 0x000000000000094d */ /* 0x000fea0003800000 */
[----:B------:R-:W-:Y:S01]  /*0aa0*/  IMAD.HI.U32 R0, R11, -0x326172a9, RZ ;  /* 0xcd9e8d570b007827 */ /* 0x000fe200078e00ff */
[----:B------:R-:W-:Y:S01]  /*0ab0*/  BSSY B0, `(.L_x_9394) ;  /* 0x0001937000007945 */ /* 0x000fe20003800000 */
[----:B------:R-:W-:Y:S01]  /*0ac0*/  LOP3.LUT R4, R4, 0x3, RZ, 0xc0, !PT ;  /* 0x0000000304047812 */ /* 0x000fe200078ec0ff */
[----:B------:R-:W1:Y:S01]  /*0ad0*/  LDCU.U8 UR19, c[0x0][0x410] ;  /* 0x00008200ff1377ac */ /* 0x000e620008000000 */
[----:B0-----:R-:W-:Y:S01]  /*0ae0*/  IMAD.HI.U32 R2, R8, -0x2daee0ad, RZ ;  /* 0xd2511f5308027827 */ /* 0x001fe200078e00ff */
[----:B------:R-:W-:-:S03]  /*0af0*/  LOP3.LUT R0, R7, UR4, R0, 0x96, !PT ;  /* 0x0000000407007c12 */ /* 0x000fc6000f8e9600 */
[----:B------:R-:W-:Y:S01]  /*0b00*/  IMAD R12, R8, -0x2daee0ad, RZ ;  /* 0xd2511f53080c7824 */ /* 0x000fe200078e02ff */
[----:B------:R-:W-:Y:S01]  /*0b10*/  LOP3.LUT R2, R2, UR5, RZ, 0x3c, !PT ;  /* 0x0000000502027c12 */ /* 0x000fe2000f8e3cff */
        /* <DEDUP_REMOVED lines=9> */
[----:B------:R-:W-:Y:S01]  /*0bb0*/  LOP3.LUT R0, R13, UR18, R0, 0x96, !PT ;  /* 0x000000120d007c12 */ /* 0x000fe2000f8e9600 */
[----:B------:R-:W0:Y:S02]  /*0bc0*/  LDCU UR18, c[0x0][0x388] ;  /* 0x00007100ff1277ac */ /* 0x000e240008000800 */
[----:B------:R-:W-:Y:S01]  /*0bd0*/  IMAD R6, R5, -0x326172a9, RZ ;  /* 0xcd9e8d5705067824 */ /* 0x000fe200078e02ff */
[----:B------:R-:W-:Y:S01]  /*0be0*/  LOP3.LUT R2, R15, UR12, R2, 0x96, !PT ;  /* 0x0000000c0f027c12 */ /* 0x000fe2000f8e9602 */
[----:B------:R-:W-:Y:S02]  /*0bf0*/  IMAD R12, R3, -0x2daee0ad, RZ ;  /* 0xd2511f53030c7824 */ /* 0x000fe400078e02ff */
[----:B------:R-:W-:-:S04]  /*0c00*/  IMAD.HI.U32 R5, R0, -0x2daee0ad, RZ ;  /* 0xd2511f5300057827 */ /* 0x000fc800078e00ff */
[----:B------:R-:W-:Y:S01]  /*0c10*/  IMAD.HI.U32 R3, R2, -0x326172a9, RZ ;  /* 0xcd9e8d5702037827 */ /* 0x000fe200078e00ff */
[----:B------:R-:W-:Y:S01]  /*0c20*/  LOP3.LUT R5, R12, UR20, R5, 0x96, !PT ;  /* 0x000000140c057c12 */ /* 0x000fe2000f8e9605 */
[----:B------:R-:W2:Y:S02]  /*0c30*/  LDCU UR20, c[0x0][0x448] ;  /* 0x00008900ff1477ac */ /* 0x000ea40008000800 */
        /* <DEDUP_REMOVED lines=15> */
[----:B------:R-:W3:Y:S01]  /*0d30*/  LDCU.64 UR22, c[0x0][0x3e0] ;  /* 0x00007c00ff1677ac */ /* 0x000ee20008000a00 */
        /* <DEDUP_REMOVED lines=9> */
[----:B---3--:R-:W-:Y:S02]  /*0dd0*/  UISETP.NE.U32.AND UP0, UPT, UR22, URZ, UPT ;  /* 0x000000ff1600728c */ /* 0x008fe4000bf05070 */
[----:B------:R-:W-:Y:S01]  /*0de0*/  IMAD R15, R0, -0x2daee0ad, RZ ;  /* 0xd2511f53000f7824 */ /* 0x000fe200078e02ff */
[----:B------:R-:W-:Y:S01]  /*0df0*/  LOP3.LUT R3, R6, UR26, R3, 0x96, !PT ;  /* 0x0000001a06037c12 */ /* 0x000fe2000f8e9603 */
[----:B------:R-:W-:Y:S01]  /*0e00*/  IMAD R13, R2, -0x326172a9, RZ ;  /* 0xcd9e8d57020d7824 */ /* 0x000fe200078e02ff */
[----:B------:R-:W-:Y:S01]  /*0e10*/  UISETP.NE.AND.EX UP0, UPT, UR23, URZ, UPT, UP0 ;  /* 0x000000ff1700728c */ /* 0x000fe2000bf05300 */
        /* <DEDUP_REMOVED lines=10> */
[----:B------:R-:W-:Y:S01]  /*0ec0*/  IMAD.MOV.U32 R3, RZ, RZ, RZ ;  /* 0x000000ffff037224 */ /* 0x000fe200078e00ff */
[----:B------:R-:W-:Y:S01]  /*0ed0*/  LOP3.LUT R5, R12, UR27, R5, 0x96, !PT ;  /* 0x0000001b0c057c12 */ /* 0x000fe2000f8e9605 */
[----:B------:R-:W-:Y:S02]  /*0ee0*/  IMAD R148, R0, -0x2daee0ad, RZ ;  /* 0xd2511f5300947824 */ /* 0x000fe400078e02ff */
[----:B012---:R-:W-:-:S07]  /*0ef0*/  IMAD R2, R2, -0x326172a9, RZ ;  /* 0xcd9e8d5702027824 */ /* 0x007fce00078e02ff */
.L_x_9739:
        /* <DEDUP_REMOVED lines=40> */
.L_x_37108:
[----:B------:R-:W-:Y:S05]  /*1180*/  BRX R124 -0x1190                                       (*"BRANCH_TARGETS .L_x_37109,.L_x_37110,.L_x_37111"*) ;  /* 0xffffffec7c9c7949 */ /* 0x000fea000383ffff */
.L_x_37111:
[----:B------:R-:W-:Y:S01]  /*1190*/  IADD3 R121, PT, PT, R4, 0x1, RZ ;  /* 0x0000000104797810 */ /* 0x000fe20007ffe0ff */
[----:B------:R-:W-:Y:S02]  /*11a0*/  IMAD.MOV.U32 R152, RZ, RZ, R148 ;  /* 0x000000ffff987224 */ /* 0x000fe400078e0094 */
[----:B------:R-:W-:Y:S01]  /*11b0*/  IMAD.MOV.U32 R122, RZ, RZ, R5 ;  /* 0x000000ffff7a7224 */ /* 0x000fe200078e0005 */
[----:B------:R-:W-:Y:S06]  /*11c0*/  BRA `(.L_x_9399) ;  /* 0x0000000400187947 */ /* 0x000fec0003800000 */
.L_x_37109:
[----:B------:R-:W-:Y:S01]  /*11d0*/  MOV R152, R148 ;  /* 0x0000009400987202 */ /* 0x000fe20000000f00 */
[----:B------:R-:W-:Y:S02]  /*11e0*/  IMAD.MOV.U32 R121, RZ, RZ, 0x3 ;  /* 0x00000003ff797424 */ /* 0x000fe400078e00ff */
[----:B------:R-:W-:Y:S01]  /*11f0*/  IMAD.MOV.U32 R122, RZ, RZ, R6 ;  /* 0x000000ffff7a7224 */ /* 0x000fe200078e0006 */
[----:B------:R-:W-:Y:S06]  /*1200*/  BRA `(.L_x_9399) ;  /* 0x0000000400087947 */ /* 0x000fec0003800000 */
.L_x_37110:
        /* <DEDUP_REMOVED lines=13> */
.L_x_9401:
[----:B------:R-:W-:Y:S05]  /*12e0*/  BSYNC.RECONVERGENT B3 ;  /* 0x0000000000037941 */ /* 0x000fea0003800200 */
.L_x_9400:
[----:B------:R-:W-:Y:S01]  /*12f0*/  IMAD.WIDE.U32 R4, R11, -0x326172a9, RZ ;  /* 0xcd9e8d570b047825 */ /* 0x000fe200078e00ff */
[----:B------:R-:W-:Y:S01]  /*1300*/  LOP3.LUT R124, R3, UR5, R133, 0x96, !PT ;  /* 0x00000005037c7c12 */ /* 0x000fe2000f8e9685 */
[----:B------:R-:W-:Y:S02]  /*1310*/  UIADD3 UR21, UPT, UPT, UR4, 0x3c6ef372, URZ ;  /* 0x3c6ef37204157890 */ /* 0x000fe4000fffe0ff */
[----:B------:R-:W-:Y:S01]  /*1320*/  HFMA2 R121, -RZ, RZ, 0, 0 ;  /* 0x00000000ff797431 */ /* 0x000fe200000001ff */
[----:B------:R-:W-:Y:S01]  /*1330*/  UIADD3 UR22, UPT, UPT, UR5, -0x56f99767, URZ ;  /* 0xa906689905167890 */ /* 0x000fe2000fffe0ff */
        /* <DEDUP_REMOVED lines=15> */
[----:B------:R-:W-:Y:S01]  /*1430*/  UIADD3 UR21, UPT, UPT, UR5, -0x126145ec, URZ ;  /* 0xed9eba1405157890 */ /* 0x000fe2000fffe0ff */
[----:B------:R-:W-:-:S04]  /*1440*/  IMAD.WIDE.U32 R132, R133, -0x2daee0ad, RZ ;  /* 0xd2511f5385847825 */ /* 0x000fc800078e00ff */
[----:B------:R-:W-:Y:S01]  /*1450*/  IMAD.WIDE.U32 R4, R4, -0x326172a9, RZ ;  /* 0xcd9e8d5704047825 */ /* 0x000fe200078e00ff */
[----:B------:R-:W-:Y:S01]  /*1460*/  LOP3.LUT R125, R140, UR21, R133, 0x96, !PT ;  /* 0x000000158c7d7c12 */ /* 0x000fe2000f8e9685 */
[----:B------:R-:W-:-:S03]  /*1470*/  UIADD3 UR21, UPT, UPT, UR4, 0x1715609d, URZ ;  /* 0x1715609d04157890 */ /* 0x000fc6000fffe0ff */
[----:B------:R-:W-:Y:S01]  /*1480*/  LOP3.LUT R140, R124, UR14, R5, 0x96, !PT ;  /* 0x0000000e7c8c7c12 */ /* 0x000fe2000f8e9605 */
        /* <DEDUP_REMOVED lines=8> */
[----:B------:R-:W-:-:S04]  /*1510*/  LOP3.LUT R125, R140, UR22, R133, 0x96, !PT ;  /* 0x000000168c7d7c12 */ /* 0x000fc8000f8e9685 */
[----:B------:R-:W-:Y:S01]  /*1520*/  LOP3.LUT R140, R124, UR21, R5, 0x96, !PT ;  /* 0x000000157c8c7c12 */ /* 0x000fe2000f8e9605 */
[----:B------:R-:W-:Y:S01]  /*1530*/  UIADD3 UR21, UPT, UPT, UR4, 0x5384540f, URZ ;  /* 0x5384540f04157890 */ /* 0x000fe2000fffe0ff */
[----:B------:R-:W-:-:S04]  /*1540*/  IMAD.WIDE.U32 R124, R125, -0x326172a9, RZ ;  /* 0xcd9e8d577d7c7825 */ /* 0x000fc800078e00ff */
[----:B------:R-:W-:Y:S01]  /*1550*/  IMAD.WIDE.U32 R140, R140, -0x2daee0ad, RZ ;  /* 0xd2511f538c8c7825 */ /* 0x000fe200078e00ff */
[----:B------:R-:W-:Y:S01]  /*1560*/  LOP3.LUT R4, R4, UR21, R125, 0x96, !PT ;  /* 0x0000001504047c12 */ /* 0x000fe2000f8e967d */
[----:B------:R-:W-:-:S03]  /*1570*/  UIADD3 UR21, UPT, UPT, UR5, -0x24c28bd8, URZ ;  /* 0xdb3d742805157890 */ /* 0x000fc6000fffe0ff */
[----:B------:R-:W-:Y:S01]  /*1580*/  LOP3.LUT R132, R132, UR15, R141, 0x96, !PT ;  /* 0x0000000f84847c12 */ /* 0x000fe2000f8e968d */
[----:B------:R-:W-:-:S04]  /*1590*/  IMAD.WIDE.U32 R4, R4, -0x2daee0ad, RZ ;  /* 0xd2511f5304047825 */ /* 0x000fc800078e00ff */
[----:B------:R-:W-:Y:S01]  /*15a0*/  IMAD.WIDE.U32 R132, R132, -0x326172a9, RZ ;  /* 0xcd9e8d5784847825 */ /* 0x000fe200078e00ff */
[----:B------:R-:W-:Y:S01]  /*15b0*/  LOP3.LUT R125, R140, UR21, R5, 0x96, !PT ;  /* 0x000000158c7d7c12 */ /* 0x000fe2000f8e9605 */
[----:B------:R-:W-:-:S03]  /*15c0*/  UIADD3 UR21, UPT, UPT, UR4, -0x700cb87f, URZ ;  /* 0x8ff3478104157890 */ /* 0x000fc6000fffe0ff */
[----:B------:R-:W-:Y:S01]  /*15d0*/  LOP3.LUT R152, R124, UR16, R133, 0x96, !PT ;  /* 0x000000107c987c12 */ /* 0x000fe2000f8e9685 */
[----:B------:R-:W-:-:S04]  /*15e0*/  IMAD.WIDE.U32 R124, R125, -0x326172a9, RZ ;  /* 0xcd9e8d577d7c7825 */ /* 0x000fc800078e00ff */
[----:B------:R-:W-:Y:S01]  /*15f0*/  IMAD.WIDE.U32 R152, R152, -0x2daee0ad, RZ ;  /* 0xd2511f5398987825 */ /* 0x000fe200078e00ff */
[----:B------:R-:W-:-:S03]  /*1600*/  LOP3.LUT R5, R132, UR21, R125, 0x96, !PT ;  /* 0x0000001584057c12 */ /* 0x000fc6000f8e967d */
[----:B------:R-:W-:Y:S01]  /*1610*/  IMAD.MOV.U32 R2, RZ, RZ, R124 ;  /* 0x000000ffff027224 */ /* 0x000fe200078e007c */
[----:B------:R-:W-:-:S07]  /*1620*/  LOP3.LUT R6, R4, UR17, R153, 0x96, !PT ;  /* 0x0000001104067c12 */ /* 0x000fce000f8e9699 */
.L_x_9399:
[----:B------:R-:W-:Y:S05]  /*1630*/  BSYNC.RECONVERGENT B2 ;  /* 0x0000000000027941 */ /* 0x000fea0003800200 */
.L_x_9398:
[----:B------:R-:W0:Y:S01]  /*1640*/  LDC R154, c[0x0][0x408] ;  /* 0x00010200ff9a7b82 */ /* 0x000e220000000800 */
[----:B------:R-:W-:Y:S01]  /*1650*/  I2FP.F32.U32 R4, R122 ;  /* 0x0000007a00047245 */ /* 0x000fe20000201000 */
[----:B------:R-:W-:Y:S01]  /*1660*/  IMAD.MOV.U32 R141, RZ, RZ, 0x2f800000 ;  /* 0x2f800000ff8d7424 */ /* 0x000fe200078e00ff */
[----:B------:R-:W-:Y:S01]  /*1670*/  ISETP.NE.AND P1, PT, R121, 0x1, PT ;  /* 0x000000017900780c */ /* 0x000fe20003f25270 */
[----:B-----5:R-:W-:Y:S01]  /*1680*/  IMAD.U32 R122, R116, 0x10000, RZ ;  /* 0x00010000747a7824 */ /* 0x020fe200078e00ff */
[----:B------:R-:W-:Y:S01]  /*1690*/  BSSY.RECONVERGENT B2, `(.L_x_9402) ;  /* 0x000005a000027945 */ /* 0x000fe20003800200 */
[----:B------:R-:W-:Y:S01]  /*16a0*/  FFMA.FTZ R4, R4, R141, 1.1641532182693481445e-10 ;  /* 0x2f00000004047423 */ /* 0x000fe2000001008d */
[----:B------:R-:W-:Y:S01]  /*16b0*/  PRMT R116, R116, 0x7632, R116 ;  /* 0x0000763274747816 */ /* 0x000fe20000000074 */
[----:B------:R-:W1:Y:S01]  /*16c0*/  LDC R153, c[0x0][0x404] ;  /* 0x00010100ff997b82 */ /* 0x000e620000000800 */
[----:B------:R-:W-:Y:S01]  /*16d0*/  FMUL.FTZ R125, R122, R151 ;  /* 0x000000977a7d7220 */ /* 0x000fe20000410000 */
[----:B------:R-:W-:Y:S01]  /*16e0*/  SHF.L.U32 R122, R16, 0x10, RZ ;  /* 0x00000010107a7819 */ /* 0x000fe200000006ff */
[----:B------:R-:W-:-:S02]  /*16f0*/  IMAD.MOV.U32 R124, RZ, RZ, 0x2 ;  /* 0x00000002ff7c7424 */ /* 0x000fc400078e00ff */
        /* <DEDUP_REMOVED lines=16> */
.L_x_9404:
        /* <DEDUP_REMOVED lines=13> */
.L_x_9406:
[----:B------:R-:W-:Y:S05]  /*18d0*/  BSYNC.RECONVERGENT B3 ;  /* 0x0000000000037941 */ /* 0x000fea0003800200 */
.L_x_9405:
[----:B------:R-:W-:Y:S01]  /*18e0*/  IMAD.WIDE.U32 R4, R11, -0x326172a9, RZ ;  /* 0xcd9e8d570b047825 */ /* 0x000fe200078e00ff */
[----:B------:R-:W-:Y:S01]  /*18f0*/  LOP3.LUT R124, R3, UR5, R157, 0x96, !PT ;  /* 0x00000005037c7c12 */ /* 0x000fe2000f8e969d */
[----:B------:R-:W-:Y:S02]  /*1900*/  UIADD3 UR21, UPT, UPT, UR4, 0x3c6ef372, URZ ;  /* 0x3c6ef37204157890 */ /* 0x000fe4000fffe0ff */
[----:B------:R-:W-:Y:S01]  /*1910*/  UIADD3 UR22, UPT, UPT, UR5, -0x56f99767, URZ ;  /* 0xa906689905167890 */ /* 0x000fe2000fffe0ff */
        /* <DEDUP_REMOVED lines=49> */
.L_x_9403:
[----:B------:R-:W-:Y:S05]  /*1c30*/  BSYNC.RECONVERGENT B2 ;  /* 0x0000000000027941 */ /* 0x000fea0003800200 */
.L_x_9402:
[----:B------:R-:W-:Y:S01]  /*1c40*/  I2FP.F32.U32 R4, R4 ;  /* 0x0000000400047245 */ /* 0x000fe20000201000 */
[----:B------:R-:W-:Y:S01]  /*1c50*/  BSSY.RECONVERGENT B2, `(.L_x_9407) ;  /* 0x000005a000027945 */ /* 0x000fe20003800200 */
[----:B------:R-:W-:Y:S01]  /*1c60*/  SHF.L.U32 R116, R116, 0x10, RZ ;  /* 0x0000001074747819 */ /* 0x000fe200000006ff */
[----:B------:R-:W-:Y:S01]  /*1c70*/  IMAD.MOV.U32 R133, RZ, RZ, 0x2 ;  /* 0x00000002ff857424 */ /* 0x000fe200078e00ff */
[----:B------:R-:W-:Y:S01]  /*1c80*/  ISETP.NE.AND P1, PT, R124, 0x1, PT ;  /* 0x000000017c00780c */ /* 0x000fe20003f25270 */
[----:B------:R-:W-:Y:S02]  /*1c90*/  FFMA.FTZ R4, R4, R141, 1.1641532182693481445e-10 ;  /* 0x2f00000004047423 */ /* 0x000fe4000001008d */
[----:B------:R-:W-:Y:S01]  /*1ca0*/  FMUL.FTZ R121, R116, R151 ;  /* 0x0000009774797220 */ /* 0x000fe20000410000 */
[----:B------:R-:W-:Y:S02]  /*1cb0*/  PRMT R116, R16, 0x7632, R116 ;  /* 0x0000763210747816 */ /* 0x000fe40000000074 */
[----:B------:R-:W-:Y:S01]  /*1cc0*/  FSETP.GTU.FTZ.AND P0, PT, R4, R153, PT ;  /* 0x000000990400720b */ /* 0x000fe20003f1c000 */
[----:B------:R-:W-:-:S02]  /*1cd0*/  FMUL.FTZ R121, R121, R154 ;  /* 0x0000009a79797220 */ /* 0x000fc40000410000 */
        /* <DEDUP_REMOVED lines=14> */
.L_x_9409:
        /* <DEDUP_REMOVED lines=13> */
.L_x_9411:
[----:B------:R-:W-:Y:S05]  /*1e90*/  BSYNC.RECONVERGENT B3 ;  /* 0x0000000000037941 */ /* 0x000fea0003800200 */
.L_x_9410:
[----:B------:R-:W-:Y:S01]  /*1ea0*/  LOP3.LUT R132, R3, UR5, R5, 0x96, !PT ;  /* 0x0000000503847c12 */ /* 0x000fe2000f8e9605 */
[----:B------:R-:W-:Y:S01]  /*1eb0*/  IMAD.WIDE.U32 R124, R11, -0x326172a9, RZ ;  /* 0xcd9e8d570b7c7825 */ /* 0x000fe200078e00ff */
[----:B------:R-:W-:-:S03]  /*1ec0*/  UIADD3 UR21, UPT, UPT, UR4, 0x3c6ef372, URZ ;  /* 0x3c6ef37204157890 */ /* 0x000fc6000fffe0ff */
        /* <DEDUP_REMOVED lines=10> */
[----:B------:R-:W-:-:S04]  /*1f70*/  UIADD3 UR21, UPT, UPT, UR5, 0x32370b8f, URZ ;  /* 0x32370b8f05157890 */ /* 0x000fc8000fffe0ff */
[----:B------:R-:W-:Y:S01]  /*1f80*/  LOP3.LUT R5, R124, UR13, R133, 0x96, !PT ;  /* 0x0000000d7c057c12 */ /* 0x000fe2000f8e9685 */
[----:B------:R-:W-:-:S05]  /*1f90*/  IMAD.WIDE.U32 R124, R125, -0x2daee0ad, RZ ;  /* 0xd2511f537d7c7825 */ /* 0x000fca00078e00ff */
[----:B------:R-:W-:Y:S01]  /*1fa0*/  LOP3.LUT R125, R4, UR21, R125, 0x96, !PT ;  /* 0x00000015047d7c12 */ /* 0x000fe2000f8e967d */
[----:B------:R-:W-:Y:S01]  /*1fb0*/  UIADD3 UR21, UPT, UPT, UR5, -0x126145ec, URZ ;  /* 0xed9eba1405157890 */ /* 0x000fe2000fffe0ff */
        /* <DEDUP_REMOVED lines=19> */
[----:B------:R-:W-:Y:S01]  /*20f0*/  IMAD.WIDE.U32 R124, R125, -0x2daee0ad, RZ ;  /* 0xd2511f537d7c7825 */ /* 0x000fe200078e00ff */
[----:B------:R-:W-:-:S04]  /*2100*/  UIADD3 UR21, UPT, UPT, UR5, -0x24c28bd8, URZ ;  /* 0xdb3d742805157890 */ /* 0x000fc8000fffe0ff */
[----:B------:R-:W-:Y:S01]  /*2110*/  LOP3.LUT R125, R4, UR15, R125, 0x96, !PT ;  /* 0x0000000f047d7c12 */ /* 0x000fe2000f8e967d */
[----:B------:R-:W-:-:S05]  /*2120*/  IMAD.WIDE.U32 R4, R5, -0x2daee0ad, RZ ;  /* 0xd2511f5305047825 */ /* 0x000fca00078e00ff */
[----:B------:R-:W-:Y:S01]  /*2130*/  LOP3.LUT R133, R124, UR21, R5, 0x96, !PT ;  /* 0x000000157c857c12 */ /* 0x000fe2000f8e9605 */
[----:B------:R-:W-:Y:S01]  /*2140*/  IMAD.WIDE.U32 R124, R125, -0x326172a9, RZ ;  /* 0xcd9e8d577d7c7825 */ /* 0x000fe200078e00ff */
[----:B------:R-:W-:-:S04]  /*2150*/  UIADD3 UR21, UPT, UPT, UR4, -0x700cb87f, URZ ;  /* 0x8ff3478104157890 */ /* 0x000fc8000fffe0ff */
[----:B------:R-:W-:Y:S01]  /*2160*/  LOP3.LUT R125, R132, UR16, R125, 0x96, !PT ;  /* 0x00000010847d7c12 */ /* 0x000fe2000f8e967d */
[----:B------:R-:W-:-:S05]  /*2170*/  IMAD.WIDE.U32 R132, R133, -0x326172a9, RZ ;  /* 0xcd9e8d5785847825 */ /* 0x000fca00078e00ff */
[----:B------:R-:W-:Y:S01]  /*2180*/  LOP3.LUT R5, R124, UR21, R133, 0x96, !PT ;  /* 0x000000157c057c12 */ /* 0x000fe2000f8e9685 */
[----:B------:R-:W-:-:S04]  /*2190*/  IMAD.WIDE.U32 R124, R125, -0x2daee0ad, RZ ;  /* 0xd2511f537d7c7825 */ /* 0x000fc800078e00ff */
[----:B------:R-:W-:Y:S01]  /*21a0*/  HFMA2 R133, -RZ, RZ, 0, 0 ;  /* 0x00000000ff857431 */ /* 0x000fe200000001ff */
[----:B------:R-:W-:Y:S02]  /*21b0*/  MOV R2, R132 ;  /* 0x0000008400027202 */ /* 0x000fe40000000f00 */
[----:B------:R-:W-:Y:S01]  /*21c0*/  LOP3.LUT R6, R4, UR17, R125, 0x96, !PT ;  /* 0x0000001104067c12 */ /* 0x000fe2000f8e967d */
[----:B------:R-:W-:Y:S02]  /*21d0*/  IMAD.MOV.U32 R4, RZ, RZ, R152 ;  /* 0x000000ffff047224 */ /* 0x000fe400078e0098 */
[----:B------:R-:W-:-:S07]  /*21e0*/  IMAD.MOV.U32 R152, RZ, RZ, R124 ;  /* 0x000000ffff987224 */ /* 0x000fce00078e007c */
.L_x_9408:
[----:B------:R-:W-:Y:S05]  /*21f0*/  BSYNC.RECONVERGENT B2 ;  /* 0x0000000000027941 */ /* 0x000fea0003800200 */
.L_x_9407:
[----:B------:R-:W-:Y:S01]  /*2200*/  I2FP.F32.U32 R4, R4 ;  /* 0x0000000400047245 */ /* 0x000fe20000201000 */
[----:B------:R-:W-:Y:S01]  /*2210*/  IMAD.U32 R116, R117, 0x10000, RZ ;  /* 0x0001000075747824 */ /* 0x000fe200078e00ff */
[----:B------:R-:W-:Y:S01]  /*2220*/  ISETP.NE.AND P2, PT, R133, 0x1, PT ;  /* 0x000000018500780c */ /* 0x000fe20003f45270 */
[----:B------:R-:W-:Y:S01]  /*2230*/  IMAD.U32 R124, R17, 0x10000, RZ ;  /* 0x00010000117c7824 */ /* 0x000fe200078e00ff */
        /* <DEDUP_REMOVED lines=9> */
[----:B------:R-:W-:Y:S01]  /*22d0*/  FFMA.FTZ R124, R125, R98, R124 ;  /* 0x000000627d7c7223 */ /* 0x000fe2000001007c */
[----:B------:R-:W-:Y:S01]  /*22e0*/  PRMT R125, R117, 0x7632, R125 ;  /* 0x00007632757d7816 */ /* 0x000fe2000000007d */
        /* <DEDUP_REMOVED lines=9> */
.L_x_9414:
        /* <DEDUP_REMOVED lines=13> */
.L_x_9416:
[----:B------:R-:W-:Y:S05]  /*2450*/  BSYNC.RECONVERGENT B3 ;  /* 0x0000000000037941 */ /* 0x000fea0003800200 */
.L_x_9415:
        /* <DEDUP_REMOVED lines=53> */
.L_x_9413:
[----:B------:R-:W-:Y:S05]  /*27b0*/  BSYNC.RECONVERGENT B2 ;  /* 0x0000000000027941 */ /* 0x000fea0003800200 */
.L_x_9412:
[----:B------:R-:W-:Y:S01]  /*27c0*/  I2FP.F32.U32 R4, R4 ;  /* 0x0000000400047245 */ /* 0x000fe20000201000 */
[----:B------:R-:W-:Y:S01]  /*27d0*/  IMAD.U32 R116, R125, 0x10000, RZ ;  /* 0x000100007d747824 */ /* 0x000fe200078e00ff */
[----:B------:R-:W-:Y:S01]  /*27e0*/  ISETP.NE.AND P3, PT, R132, 0x1, PT ;  /* 0x000000018400780c */ /* 0x000fe20003f65270 */
[----:B------:R-:W-:Y:S01]  /*27f0*/  BSSY.RECONVERGENT B2, `(.L_x_9417) ;  /* 0x0000058000027945 */ /* 0x000fe20003800200 */
[----:B------:R-:W-:Y:S02]  /*2800*/  IMAD.MOV.U32 R133, RZ, RZ, 0x2 ;  /* 0x00000002ff857424 */ /* 0x000fe400078e00ff */
[----:B------:R-:W-:Y:S01]  /*2810*/  FFMA.FTZ R4, R4, R141, 1.1641532182693481445e-10 ;  /* 0x2f00000004047423 */ /* 0x000fe2000001008d */
[----:B------:R-:W-:-:S04]  /*2820*/  FMUL.FTZ R117, R116, R151 ;  /* 0x0000009774757220 */ /* 0x000fc80000410000 */
[----:B------:R-:W-:Y:S01]  /*2830*/  FSETP.GTU.FTZ.AND P2, PT, R4, R153, PT ;  /* 0x000000990400720b */ /* 0x000fe20003f5c000 */
[----:B------:R-:W-:Y:S01]  /*2840*/  FMUL.FTZ R117, R117, R154 ;  /* 0x0000009a75757220 */ /* 0x000fe20000410000 */
[----:B------:R-:W-:-:S04]  /*2850*/  PRMT R4, R17, 0x7632, R4 ;  /* 0x0000763211047816 */ /* 0x000fc80000000004 */
        /* <DEDUP_REMOVED lines=14> */
.L_x_9419:
        /* <DEDUP_REMOVED lines=13> */
.L_x_9421:
[----:B------:R-:W-:Y:S05]  /*2a10*/  BSYNC.RECONVERGENT B3 ;  /* 0x0000000000037941 */ /* 0x000fea0003800200 */
.L_x_9420:
        /* <DEDUP_REMOVED lines=53> */
.L_x_9418:
[----:B------:R-:W-:Y:S05]  /*2d70*/  BSYNC.RECONVERGENT B2 ;  /* 0x0000000000027941 */ /* 0x000fea0003800200 */
.L_x_9417:
        /* <DEDUP_REMOVED lines=24> */
.L_x_9424:
        /* <DEDUP_REMOVED lines=13> */
.L_x_9426:
[----:B------:R-:W-:Y:S05]  /*2fd0*/  BSYNC.RECONVERGENT B3 ;  /* 0x0000000000037941 */ /* 0x000fea0003800200 */
.L_x_9425:
        /* <DEDUP_REMOVED lines=53> */
.L_x_9423:
[----:B------:R-:W-:Y:S05]  /*3330*/  BSYNC.RECONVERGENT B2 ;  /* 0x0000000000027941 */ /* 0x000fea0003800200 */
.L_x_9422:
[----:B------:R-:W-:Y:S01]  /*3340*/  I2FP.F32.U32 R4, R4 ;  /* 0x0000000400047245 */ /* 0x000fe20000201000 */
[----:B------:R-:W-:Y:S01]  /*3350*/  IMAD.U32 R118, R118, 0x10000, RZ ;  /* 0x0001000076767824 */ /* 0x000fe200078e00ff */
[----:B------:R-:W-:Y:S01]  /*3360*/  ISETP.NE.AND P5, PT, R116, 0x1, PT ;  /* 0x000000017400780c */ /* 0x000fe20003fa5270 */
[----:B------:R-:W-:Y:S02]  /*3370*/  BSSY.RECONVERGENT B2, `(.L_x_9427) ;  /* 0x0000058000027945 */ /* 0x000fe40003800200 */
[----:B------:R-:W-:Y:S01]  /*3380*/  FFMA.FTZ R4, R4, R141, 1.1641532182693481445e-10 ;  /* 0x2f00000004047423 */ /* 0x000fe2000001008d */
[----:B------:R-:W-:-:S04]  /*3390*/  FMUL.FTZ R117, R118, R151 ;  /* 0x0000009776757220 */ /* 0x000fc80000410000 */
[----:B------:R-:W-:Y:S01]  /*33a0*/  FSETP.GTU.FTZ.AND P4, PT, R4, R153, PT ;  /* 0x000000990400720b */ /* 0x000fe20003f9c000 */
[----:B------:R-:W-:Y:S01]  /*33b0*/  FMUL.FTZ R117, R117, R154 ;  /* 0x0000009a75757220 */ /* 0x000fe20000410000 */
[----:B------:R-:W-:-:S05]  /*33c0*/  PRMT R4, R18, 0x7632, R4 ;  /* 0x0000763212047816 */ /* 0x000fca0000000004 */
[----:B------:R-:W-:Y:S01]  /*33d0*/  IMAD.U32 R133, R4, 0x10000, RZ ;  /* 0x0001000004857824 */ /* 0x000fe200078e00ff */
        /* <DEDUP_REMOVED lines=14> */
.L_x_9429:
        /* <DEDUP_REMOVED lines=13> */
.L_x_9431:
[----:B------:R-:W-:Y:S05]  /*3590*/  BSYNC.RECONVERGENT B3 ;  /* 0x0000000000037941 */ /* 0x000fea0003800200 */
.L_x_9430:
        /* <DEDUP_REMOVED lines=53> */
.L_x_9428:
[----:B------:R-:W-:Y:S05]  /*38f0*/  BSYNC.RECONVERGENT B2 ;  /* 0x0000000000027941 */ /* 0x000fea0003800200 */
.L_x_9427:
        /* <DEDUP_REMOVED lines=11> */
[----:B------:R-:W-:-:S03]  /*39b0*/  IMAD.MOV.U32 R4, RZ, RZ, 0x2 ;  /* 0x00000002ff047424 */ /* 0x000fc600078e00ff */
        /* <DEDUP_REMOVED lines=12> */
.L_x_9434:
        /* <DEDUP_REMOVED lines=15> */
.L_x_9436:
[----:B------:R-:W-:Y:S05]  /*3b70*/  BSYNC.RECONVERGENT B3 ;  /* 0x0000000000037941 */ /* 0x000fea0003800200 */
.L_x_9435:
[----:B------:R-:W-:Y:S01]  /*3b80*/  LOP3.LUT R116, R3, UR5, R5, 0x96, !PT ;  /* 0x0000000503747c12 */ /* 0x000fe2000f8e9605 */
[----:B------:R-:W-:Y:S01]  /*3b90*/  IMAD.WIDE.U32 R156, R11, -0x326172a9, RZ ;  /* 0xcd9e8d570b9c7825 */ /* 0x000fe200078e00ff */
[----:B------:R-:W-:Y:S01]  /*3ba0*/  UIADD3 UR21, UPT, UPT, UR4, 0x3c6ef372, URZ ;  /* 0x3c6ef37204157890 */ /* 0x000fe2000fffe0ff */
[----:B------:R-:W-:Y:S02]  /*3bb0*/  MOV R118, R152 ;  /* 0x0000009800767202 */ /* 0x000fe40000000f00 */
        /* <DEDUP_REMOVED lines=46> */
[----:B------:R-:W-:Y:S01]  /*3ea0*/  IMAD.MOV.U32 R152, RZ, RZ, R116 ;  /* 0x000000ffff987224 */ /* 0x000fe200078e0074 */
[----:B------:R-:W-:Y:S01]  /*3eb0*/  LOP3.LUT R6, R4, UR17, R117, 0x96, !PT ;  /* 0x0000001104067c12 */ /* 0x000fe2000f8e9675 */
[----:B------:R-:W-:-:S07]  /*3ec0*/  IMAD.MOV.U32 R4, RZ, RZ, RZ ;  /* 0x000000ffff047224 */ /* 0x000fce00078e00ff */
.L_x_9433:
[----:B------:R-:W-:Y:S05]  /*3ed0*/  BSYNC.RECONVERGENT B2 ;  /* 0x0000000000027941 */ /* 0x000fea0003800200 */
.L_x_9432:
[----:B------:R-:W-:Y:S02]  /*3ee0*/  SHF.L.U32 R156, R119, 0x10, RZ ;  /* 0x00000010779c7819 */ /* 0x000fe400000006ff */
[----:B------:R-:W-:Y:S02]  /*3ef0*/  I2FP.F32.U32 R116, R118 ;  /* 0x0000007600747245 */ /* 0x000fe40000201000 */
[----:B------:R-:W-:Y:S01]  /*3f00*/  PRMT R118, R19, 0x7632, R118 ;  /* 0x0000763213767816 */ /* 0x000fe20000000076 */
[----:B------:R-:W-:Y:S02]  /*3f10*/  FMUL.FTZ R117, R156, R151 ;  /* 0x000000979c757220 */ /* 0x000fe40000410000 */
[----:B------:R-:W-:Y:S02]  /*3f20*/  FFMA.FTZ R116, R116, R141, 1.1641532182693481445e-10 ;  /* 0x2f00000074747423 */ /* 0x000fe4000001008d */
[----:B------:R-:W-:Y:S01]  /*3f30*/  FMUL.FTZ R117, R117, R154 ;  /* 0x0000009a75757220 */ /* 0x000fe20000410000 */
[----:B------:R-:W-:Y:S01]  /*3f40*/  IMAD.U32 R141, R118, 0x10000, RZ ;  /* 0x00010000768d7824 */ /* 0x000fe200078e00ff */
[----:B------:R-:W-:-:S02]  /*3f50*/  F2FP.BF16.F32.PACK_AB R118, R133, R132 ;  /* 0x000000848576723e */ /* 0x000fc400000010ff */
[----:B------:R-:W-:-:S04]  /*3f60*/  FSETP.GTU.FTZ.AND P6, PT, R116, R153, PT ;  /* 0x000000997400720b */ /* 0x000fc80003fdc000 */
[----:B------:R-:W-:Y:S02]  /*3f70*/  FSEL R116, R117, RZ, !P6 ;  /* 0x000000ff75747208 */ /* 0x000fe40007000000 */
[----:B------:R-:W-:Y:S02]  /*3f80*/  PLOP3.LUT P6, PT, P6, PT, PT, 0x8, 0x80 ;  /* 0x000000000080781c */ /* 0x000fe400037ce170 */
[----:B------:R-:W-:Y:S01]  /*3f90*/  F2FP.BF16.F32.PACK_AB R117, R125, R124 ;  /* 0x0000007c7d75723e */ /* 0x000fe200000010ff */
[----:B------:R-:W-:Y:S01]  /*3fa0*/  FFMA.FTZ R141, R116, R95, R141 ;  /* 0x0000005f748d7223 */ /* 0x000fe2000001008d */
[----:B------:R-:W-:-:S04]  /*3fb0*/  F2FP.BF16.F32.PACK_AB R116, R121, R122 ;  /* 0x0000007a7974723e */ /* 0x000fc800000010ff */
[----:B------:R-:W-:Y:S01]  /*3fc0*/  F2FP.BF16.F32.PACK_AB R119, R141, R140 ;  /* 0x0000008c8d77723e */ /* 0x000fe200000010ff */
[----:B------:R-:W-:Y:S06]  /*3fd0*/  BRA `(.L_x_9437) ;  /* 0x0000002c00807947 */ /* 0x000fec0003800000 */
.L_x_9397:
        /* <DEDUP_REMOVED lines=16> */
.L_x_9440:
        /* <DEDUP_REMOVED lines=13> */
.L_x_9442:
[----:B------:R-:W-:Y:S05]  /*41b0*/  BSYNC.RECONVERGENT B3 ;  /* 0x0000000000037941 */ /* 0x000fea0003800200 */
.L_x_9441:
[----:B------:R-:W-:Y:S01]  /*41c0*/  IMAD.WIDE.U32 R4, R11, -0x326172a9, RZ ;  /* 0xcd9e8d570b047825 */ /* 0x000fe200078e00ff */
[----:B------:R-:W-:Y:S01]  /*41d0*/  LOP3.LUT R124, R3, UR5, R133, 0x96, !PT ;  /* 0x00000005037c7c12 */ /* 0x000fe2000f8e9685 */
[----:B------:R-:W-:Y:S02]  /*41e0*/  UIADD3 UR21, UPT, UPT, UR4, 0x3c6ef372, URZ ;  /* 0x3c6ef37204157890 */ /* 0x000fe4000fffe0ff */
        /* <DEDUP_REMOVED lines=45> */
[----:B------:R-:W-:Y:S02]  /*44c0*/  MOV R2, R124 ;  /* 0x0000007c00027202 */ /* 0x000fe40000000f00 */
[----:B------:R-:W-:Y:S01]  /*44d0*/  LOP3.LUT R5, R132, UR21, R125, 0x96, !PT ;  /* 0x0000001584057c12 */ /* 0x000fe2000f8e967d */
[----:B------:R-:W-:Y:S01]  /*44e0*/  IMAD.MOV.U32 R124, RZ, RZ, RZ ;  /* 0x000000ffff7c7224 */ /* 0x000fe200078e00ff */
[----:B------:R-:W-:-:S07]  /*44f0*/  LOP3.LUT R6, R4, UR17, R153, 0x96, !PT ;  /* 0x0000001104067c12 */ /* 0x000fce000f8e9699 */
.L_x_9439:
[----:B------:R-:W-:Y:S05]  /*4500*/  BSYNC.RECONVERGENT B2 ;  /* 0x0000000000027941 */ /* 0x000fea0003800200 */
.L_x_9438:
        /* <DEDUP_REMOVED lines=11> */
[----:B0-----:R-:W-:-:S04]  /*45c0*/  FMUL.FTZ R121, R121, R154 ;  /* 0x0000009a79797220 */ /* 0x001fc80000410000 */
        /* <DEDUP_REMOVED lines=15> */
.L_x_9445:
        /* <DEDUP_REMOVED lines=13> */
.L_x_9447:
[----:B------:R-:W-:Y:S05]  /*4790*/  BSYNC.RECONVERGENT B3 ;  /* 0x0000000000037941 */ /* 0x000fea0003800200 */
.L_x_9446:
        /* <DEDUP_REMOVED lines=53> */
.L_x_9444:
[----:B------:R-:W-:Y:S05]  /*4af0*/  BSYNC.RECONVERGENT B2 ;  /* 0x0000000000027941 */ /* 0x000fea0003800200 */
.L_x_9443:
        /* <DEDUP_REMOVED lines=22> */
.L_x_9450:
        /* <DEDUP_REMOVED lines=13> */
.L_x_9452:
[----:B------:R-:W-:Y:S05]  /*4d30*/  BSYNC.RECONVERGENT B3 ;  /* 0x0000000000037941 */ /* 0x000fea0003800200 */
.L_x_9451:
        /* <DEDUP_REMOVED lines=48> */
[----:B------:R-:W-:-:S03]  /*5040*/  MOV R2, R132 ;  /* 0x0000008400027202 */ /* 0x000fc60000000f00 */
[----:B------:R-:W-:Y:S01]  /*5050*/  HFMA2 R132, -RZ, RZ, 0, 0 ;  /* 0x00000000ff847431 */ /* 0x000fe200000001ff */
[----:B------:R-:W-:Y:S01]  /*5060*/  LOP3.LUT R6, R4, UR17, R125, 0x96, !PT ;  /* 0x0000001104067c12 */ /* 0x000fe2000f8e967d */
[----:B------:R-:W-:Y:S02]  /*5070*/  IMAD.MOV.U32 R4, RZ, RZ, R152 ;  /* 0x000000ffff047224 */ /* 0x000fe400078e0098 */
[----:B------:R-:W-:-:S07]  /*5080*/  IMAD.MOV.U32 R152, RZ, RZ, R124 ;  /* 0x000000ffff987224 */ /* 0x000fce00078e007c */
.L_x_9449:
[----:B------:R-:W-:Y:S05]  /*5090*/  BSYNC.RECONVERGENT B2 ;  /* 0x0000000000027941 */ /* 0x000fea0003800200 */
.L_x_9448:
        /* <DEDUP_REMOVED lines=12> */
[----:B------:R-:W-:Y:S01]  /*5160*/  FMUL.FTZ R124, R125, R98 ;  /* 0x000000627d7c7220 */ /* 0x000fe20000410000 */
[----:B------:R-:W-:Y:S01]  /*5170*/  PRMT R125, R117, 0x7632, R125 ;  /* 0x00007632757d7816 */ /* 0x000fe2000000007d */
        /* <DEDUP_REMOVED lines=9> */
.L_x_9455:
        /* <DEDUP_REMOVED lines=13> */
.L_x_9457:
[----:B------:R-:W-:Y:S05]  /*52e0*/  BSYNC.RECONVERGENT B3 ;  /* 0x0000000000037941 */ /* 0x000fea0003800200 */
.L_x_9456:
[----:B------:R-:W-:Y:S01]  /*52f0*/  LOP3.LUT R116, R3, UR5, R5, 0x96, !PT ;  /* 0x0000000503747c12 */ /* 0x000fe2000f8e9605 */
[----:B------:R-:W-:Y:S01]  /*5300*/  IMAD.WIDE.U32 R132, R11, -0x326172a9, RZ ;  /* 0xcd9e8d570b847825 */ /* 0x000fe200078e00ff */
[----:B------:R-:W-:-:S03]  /*5310*/  UIADD3 UR21, UPT, UPT, UR4, 0x3c6ef372, URZ ;  /* 0x3c6ef37204157890 */ /* 0x000fc6000fffe0ff */
        /* <DEDUP_REMOVED lines=50> */
.L_x_9454:
[----:B------:R-:W-:Y:S05]  /*5640*/  BSYNC.RECONVERGENT B2 ;  /* 0x0000000000027941 */ /* 0x000fea0003800200 */
.L_x_9453:
        /* <DEDUP_REMOVED lines=22> */
.L_x_9460:
        /* <DEDUP_REMOVED lines=13> */
.L_x_9462:
[----:B------:R-:W-:Y:S05]  /*5880*/  BSYNC.RECONVERGENT B3 ;  /* 0x0000000000037941 */ /* 0x000fea0003800200 */
.L_x_9461:
        /* <DEDUP_REMOVED lines=53> */
.L_x_9459:
[----:B------:R-:W-:Y:S05]  /*5be0*/  BSYNC.RECONVERGENT B2 ;  /* 0x0000000000027941 */ /* 0x000fea0003800200 */
.L_x_9458:
        /* <DEDUP_REMOVED lines=23> */
.L_x_9465:
        /* <DEDUP_REMOVED lines=13> */
.L_x_9467:
[----:B------:R-:W-:Y:S05]  /*5e30*/  BSYNC.RECONVERGENT B3 ;  /* 0x0000000000037941 */ /* 0x000fea0003800200 */
.L_x_9466:
        /* <DEDUP_REMOVED lines=53> */
.L_x_9464:
[----:B------:R-:W-:Y:S05]  /*6190*/  BSYNC.RECONVERGENT B2 ;  /* 0x0000000000027941 */ /* 0x000fea0003800200 */
.L_x_9463:
[----:B------:R-:W-:Y:S01]  /*61a0*/  I2FP.F32.U32 R4, R4 ;  /* 0x0000000400047245 */ /* 0x000fe20000201000 */
[----:B------:R-:W-:Y:S01]  /*61b0*/  IMAD.U32 R118, R118, 0x10000, RZ ;  /* 0x0001000076767824 */ /* 0x000fe200078e00ff */
[----:B------:R-:W-:Y:S01]  /*61c0*/  ISETP.NE.AND P5, PT, R116, 0x1, PT ;  /* 0x000000017400780c */ /* 0x000fe20003fa5270 */
[----:B------:R-:W-:Y:S02]  /*61d0*/  BSSY.RECONVERGENT B2, `(.L_x_9468) ;  /* 0x0000056000027945 */ /* 0x000fe40003800200 */
[----:B------:R-:W-:Y:S01]  /*61e0*/  FFMA.FTZ R4, R4, R141, 1.1641532182693481445e-10 ;  /* 0x2f00000004047423 */ /* 0x000fe2000001008d */
[----:B------:R-:W-:Y:S01]  /*61f0*/  FMUL.FTZ R117, R118, R151 ;  /* 0x0000009776757220 */ /* 0x000fe20000410000 */
[----:B------:R-:W-:-:S03]  /*6200*/  IMAD.MOV.U32 R118, RZ, RZ, 0x2 ;  /* 0x00000002ff767424 */ /* 0x000fc600078e00ff */
        /* <DEDUP_REMOVED lines=15> */
.L_x_9470:
        /* <DEDUP_REMOVED lines=13> */
.L_x_9472:
[----:B------:R-:W-:Y:S05]  /*63d0*/  BSYNC.RECONVERGENT B3 ;  /* 0x0000000000037941 */ /* 0x000fea0003800200 */
.L_x_9471:
        /* <DEDUP_REMOVED lines=53> */
.L_x_9469:
[----:B------:R-:W-:Y:S05]  /*6730*/  BSYNC.RECONVERGENT B2 ;  /* 0x0000000000027941 */ /* 0x000fea0003800200 */
.L_x_9468:
        /* <DEDUP_REMOVED lines=9> */
[----:B------:R-:W-:-:S03]  /*67d0*/  IMAD.MOV.U32 R4, RZ, RZ, 0x2 ;  /* 0x00000002ff047424 */ /* 0x000fc600078e00ff */
        /* <DEDUP_REMOVED lines=13> */
.L_x_9475:
        /* <DEDUP_REMOVED lines=15> */
.L_x_9477:
[----:B------:R-:W-:Y:S05]  /*69a0*/  BSYNC.RECONVERGENT B3 ;  /* 0x0000000000037941 */ /* 0x000fea0003800200 */
.L_x_9476:
        /* <DEDUP_REMOVED lines=50> */
[----:B------:R-:W-:Y:S02]  /*6cd0*/  HFMA2 R4, -RZ, RZ, 0, 0 ;  /* 0x00000000ff047431 */ /* 0x000fe400000001ff */
[----:B------:R-:W-:Y:S02]  /*6ce0*/  IMAD.MOV.U32 R117, RZ, RZ, R152 ;  /* 0x000000ffff757224 */ /* 0x000fe400078e0098 */
[----:B------:R-:W-:-:S07]  /*6cf0*/  IMAD.MOV.U32 R152, RZ, RZ, R116 ;  /* 0x000000ffff987224 */ /* 0x000fce00078e0074 */
.L_x_9474:
[----:B------:R-:W-:Y:S05]  /*6d00*/  BSYNC.RECONVERGENT B2 ;  /* 0x0000000000027941 */ /* 0x000fea0003800200 */
.L_x_9473:
[----:B------:R-:W-:Y:S01]  /*6d10*/  I2FP.F32.U32 R116, R117 ;  /* 0x0000007500747245 */ /* 0x000fe20000201000 */
[----:B------:R-:W-:-:S04]  /*6d20*/  IMAD.U32 R118, R119, 0x10000, RZ ;  /* 0x0001000077767824 */ /* 0x000fc800078e00ff */
[----:B------:R-:W-:Y:S01]  /*6d30*/  FFMA.FTZ R116, R116, R141, 1.1641532182693481445e-10 ;  /* 0x2f00000074747423 */ /* 0x000fe2000001008d */
[----:B------:R-:W-:Y:S01]  /*6d40*/  FMUL.FTZ R117, R118, R151 ;  /* 0x0000009776757220 */ /* 0x000fe20000410000 */
[----:B------:R-:W-:-:S03]  /*6d50*/  F2FP.BF16.F32.PACK_AB R118, R133, R132 ;  /* 0x000000848576723e */ /* 0x000fc600000010ff */
[----:B------:R-:W-:Y:S01]  /*6d60*/  FMUL.FTZ R117, R117, R154 ;  /* 0x0000009a75757220 */ /* 0x000fe20000410000 */
[----:B------:R-:W-:-:S04]  /*6d70*/  FSETP.GTU.FTZ.AND P6, PT, R116, R153, PT ;  /* 0x000000997400720b */ /* 0x000fc80003fdc000 */
[----:B------:R-:W-:Y:S02]  /*6d80*/  FSEL R116, R117, RZ, !P6 ;  /* 0x000000ff75747208 */ /* 0x000fe40007000000 */
[----:B------:R-:W-:Y:S02]  /*6d90*/  PLOP3.LUT P6, PT, P6, PT, PT, 0x8, 0x80 ;  /* 0x000000000080781c */ /* 0x000fe400037ce170 */
[----:B------:R-:W-:Y:S01]  /*6da0*/  F2FP.BF16.F32.PACK_AB R117, R125, R124 ;  /* 0x0000007c7d75723e */ /* 0x000fe200000010ff */
[----:B------:R-:W-:Y:S01]  /*6db0*/  FMUL.FTZ R141, R116, R95 ;  /* 0x0000005f748d7220 */ /* 0x000fe20000410000 */
[----:B------:R-:W-:-:S04]  /*6dc0*/  F2FP.BF16.F32.PACK_AB R116, R121, R122 ;  /* 0x0000007a7974723e */ /* 0x000fc800000010ff */
[----:B------:R-:W-:-:S07]  /*6dd0*/  F2FP.BF16.F32.PACK_AB R119, R141, R140 ;  /* 0x0000008c8d77723e */ /* 0x000fce00000010ff */
.L_x_9437:
        /* <DEDUP_REMOVED lines=9> */
[----:B------:R-:W-:-:S04]  /*6e70*/  SEL R148, RZ, 0x100, !P0 ;  /* 0x00000100ff947807 */ /* 0x000fc80004000000 */
[----:B------:R-:W-:Y:S02]  /*6e80*/  LOP3.LUT R148, R148, R158, R153, 0xfe, !PT ;  /* 0x0000009e94947212 */ /* 0x000fe400078efe99 */
[----:B------:R-:W-:Y:S02]  /*6e90*/  SEL R158, RZ, 0x1, !P3 ;  /* 0x00000001ff9e7807 */ /* 0x000fe40005800000 */
[----:B------:R-:W-:Y:S01]  /*6ea0*/  SEL R153, RZ, 0x1, !P6 ;  /* 0x00000001ff997807 */ /* 0x000fe20007000000 */
[----:B0-----:R-:W-:Y:S01]  /*6eb0*/  IMAD.WIDE.U32 R154, R0, 0x10, R154 ;  /* 0x00000010009a7825 */ /* 0x001fe200078e009a */
[----:B------:R-:W-:Y:S02]  /*6ec0*/  LOP3.LUT R159, R159, R158, RZ, 0xfc, !PT ;  /* 0x0000009e9f9f7212 */ /* 0x000fe400078efcff */
[----:B------:R-:W-:Y:S01]  /*6ed0*/  LOP3.LUT R158, R148, R153, RZ, 0xfc, !PT ;  /* 0x00000099949e7212 */ /* 0x000fe200078efcff */
[----:B------:R-:W-:Y:S01]  /*6ee0*/  IMAD.MOV.U32 R148, RZ, RZ, R152 ;  /* 0x000000ffff947224 */ /* 0x000fe200078e0098 */
[----:B------:R0:W-:Y:S01]  /*6ef0*/  STG.E.128 desc[UR6][R154.64], R116 ;  /* 0x000000749a007986 */ /* 0x0001e2000c101d06 */
[C---:B------:R-:W-:Y:S01]  /*6f00*/  IADD3 R153, PT, PT, R0.reuse, 0x20, RZ ;  /* 0x0000002000997810 */ /* 0x040fe20007ffe0ff */
[----:B-1----:R-:W-:-:S05]  /*6f10*/  IMAD.WIDE.U32 R156, R0, 0x8, R156 ;  /* 0x00000008009c7825 */ /* 0x002fca00078e009c */
[----:B------:R0:W-:Y:S02]  /*6f20*/  STG.E.64 desc[UR6][R156.64], R158 ;  /* 0x0000009e9c007986 */ /* 0x0001e4000c101b06 */
.L_x_9396:
[----:B---3--:R-:W-:Y:S05]  /*6f30*/  BSYNC.RECONVERGENT B1 ;  /* 0x0000000000017941 */ /* 0x008fea0003800200 */
.L_x_9395:
        /* <DEDUP_REMOVED lines=29> */
.L_x_9483:
        /* <DEDUP_REMOVED lines=13> */
.L_x_9485:
[----:B------:R-:W-:Y:S05]  /*71e0*/  BSYNC.RECONVERGENT B3 ;  /* 0x0000000000037941 */ /* 0x000fea0003800200 */
.L_x_9484:
[----:B------:R-:W-:Y:S01]  /*71f0*/  IMAD.WIDE.U32 R4, R11, -0x326172a9, RZ ;  /* 0xcd9e8d570b047825 */ /* 0x000fe200078e00ff */
[----:B------:R-:W-:Y:S01]  /*7200*/  LOP3.LUT R126, R3, UR5, R135, 0x96, !PT ;  /* 0x00000005037e7c12 */ /* 0x000fe2000f8e9687 */
[----:B------:R-:W-:Y:S01]  /*7210*/  UIADD3 UR21, UPT, UPT, UR4, 0x3c6ef372, URZ ;  /* 0x3c6ef37204157890 */ /* 0x000fe2000fffe0ff */
[----:B------:R-:W-:Y:S01]  /*7220*/  MOV R15, R148 ;  /* 0x00000094000f7202 */ /* 0x000fe20000000f00 */
        /* <DEDUP_REMOVED lines=46> */
[----:B------:R-:W-:Y:S01]  /*7510*/  LOP3.LUT R6, R4, UR17, R155, 0x96, !PT ;  /* 0x0000001104067c12 */ /* 0x000fe2000f8e969b */
[----:B------:R-:W-:-:S07]  /*7520*/  IMAD.MOV.U32 R126, RZ, RZ, RZ ;  /* 0x000000ffff7e7224 */ /* 0x000fce00078e00ff */
.L_x_9482:
[----:B------:R-:W-:Y:S05]  /*7530*/  BSYNC.RECONVERGENT B2 ;  /* 0x0000000000027941 */ /* 0x000fea0003800200 */
.L_x_9481:
[----:B------:R-:W0:Y:S01]  /*7540*/  LDC R156, c[0x0][0x408] ;  /* 0x00010200ff9c7b82 */ /* 0x000e220000000800 */
[----:B------:R-:W-:Y:S01]  /*7550*/  I2FP.F32.U32 R4, R15 ;  /* 0x0000000f00047245 */ /* 0x000fe20000201000 */
[----:B------:R-:W-:Y:S01]  /*7560*/  IMAD.MOV.U32 R143, RZ, RZ, 0x2f800000 ;  /* 0x2f800000ff8f7424 */ /* 0x000fe200078e00ff */
[----:B-----5:R-:W-:Y:S01]  /*7570*/  SHF.L.U32 R120, R116, 0x10, RZ ;  /* 0x0000001074787819 */ /* 0x020fe200000006ff */
[----:B------:R-:W-:Y:S01]  /*7580*/  BSSY.RECONVERGENT B2, `(.L_x_9486) ;  /* 0x000005b000027945 */ /* 0x000fe20003800200 */
[----:B------:R-:W-:Y:S01]  /*7590*/  ISETP.NE.AND P1, PT, R126, 0x1, PT ;  /* 0x000000017e00780c */ /* 0x000fe20003f25270 */
[----:B------:R-:W-:Y:S01]  /*75a0*/  FFMA.FTZ R4, R4, R143, 1.1641532182693481445e-10 ;  /* 0x2f00000004047423 */ /* 0x000fe2000001008f */
[----:B------:R-:W-:Y:S01]  /*75b0*/  PRMT R116, R116, 0x7632, R116 ;  /* 0x0000763274747816 */ /* 0x000fe20000000074 */
[----:B------:R-:W1:Y:S01]  /*75c0*/  LDC R155, c[0x0][0x404] ;  /* 0x00010100ff9b7b82 */ /* 0x000e620000000800 */
[----:B------:R-:W-:Y:S01]  /*75d0*/  FMUL.FTZ R15, R120, R151 ;  /* 0x00000097780f7220 */ /* 0x000fe20000410000 */
[----:B------:R-:W-:-:S02]  /*75e0*/  IMAD.U32 R120, R16, 0x10000, RZ ;  /* 0x0001000010787824 */ /* 0x000fc400078e00ff */
[----:B------:R-:W-:Y:S02]  /*75f0*/  IMAD.MOV.U32 R134, RZ, RZ, 0x2 ;  /* 0x00000002ff867424 */ /* 0x000fe400078e00ff */
[----:B0-----:R-:W-:Y:S01]  /*7600*/  FMUL.FTZ R15, R15, R156 ;  /* 0x0000009c0f0f7220 */ /* 0x001fe20000410000 */
[----:B-1----:R-:W-:Y:S02]  /*7610*/  FSETP.GTU.FTZ.AND P0, PT, R4, R155, PT ;  /* 0x0000009b0400720b */ /* 0x002fe40003f1c000 */
[----:B------:R-:W-:Y:S02]  /*7620*/  MOV R4, R2 ;  /* 0x0000000200047202 */ /* 0x000fe40000000f00 */
        /* <DEDUP_REMOVED lines=13> */
.L_x_9488:
        /* <DEDUP_REMOVED lines=13> */
.L_x_9490:
[----:B------:R-:W-:Y:S05]  /*77d0*/  BSYNC.RECONVERGENT B3 ;  /* 0x0000000000037941 */ /* 0x000fea0003800200 */
.L_x_9489:
        /* <DEDUP_REMOVED lines=53> */
.L_x_9487:
[----:B------:R-:W-:Y:S05]  /*7b30*/  BSYNC.RECONVERGENT B2 ;  /* 0x0000000000027941 */ /* 0x000fea0003800200 */
.L_x_9486:
[----:B------:R-:W-:Y:S01]  /*7b40*/  I2FP.F32.U32 R4, R4 ;  /* 0x0000000400047245 */ /* 0x000fe20000201000 */
[----:B------:R-:W-:Y:S01]  /*7b50*/  IMAD.U32 R116, R116, 0x10000, RZ ;  /* 0x0001000074747824 */ /* 0x000fe200078e00ff */
[----:B------:R-:W-:Y:S01]  /*7b60*/  ISETP.NE.AND P1, PT, R134, 0x1, PT ;  /* 0x000000018600780c */ /* 0x000fe20003f25270 */
[----:B------:R-:W-:Y:S01]  /*7b70*/  BSSY.RECONVERGENT B2, `(.L_x_9491) ;  /* 0x0000058000027945 */ /* 0x000fe20003800200 */
[----:B------:R-:W-:Y:S02]  /*7b80*/  HFMA2 R135, -RZ, RZ, 0, 1.1920928955078125e-07 ;  /* 0x00000002ff877431 */ /* 0x000fe400000001ff */
[----:B------:R-:W-:Y:S01]  /*7b90*/  FFMA.FTZ R4, R4, R143, 1.1641532182693481445e-10 ;  /* 0x2f00000004047423 */ /* 0x000fe2000001008f */
[----:B------:R-:W-:-:S04]  /*7ba0*/  FMUL.FTZ R15, R116, R151 ;  /* 0x00000097740f7220 */ /* 0x000fc80000410000 */
[----:B------:R-:W-:Y:S01]  /*7bb0*/  FSETP.GTU.FTZ.AND P0, PT, R4, R155, PT ;  /* 0x0000009b0400720b */ /* 0x000fe20003f1c000 */
[----:B------:R-:W-:Y:S01]  /*7bc0*/  FMUL.FTZ R15, R15, R156 ;  /* 0x0000009c0f0f7220 */ /* 0x000fe20000410000 */
[----:B------:R-:W-:-:S05]  /*7bd0*/  PRMT R4, R16, 0x7632, R4 ;  /* 0x0000763210047816 */ /* 0x000fca0000000004 */
[----:B------:R-:W-:Y:S01]  /*7be0*/  IMAD.U32 R127, R4, 0x10000, RZ ;  /* 0x00010000047f7824 */ /* 0x000fe200078e00ff */
        /* <DEDUP_REMOVED lines=13> */
.L_x_9493:
        /* <DEDUP_REMOVED lines=13> */
.L_x_9495:
[----:B------:R-:W-:Y:S05]  /*7d90*/  BSYNC.RECONVERGENT B3 ;  /* 0x0000000000037941 */ /* 0x000fea0003800200 */
.L_x_9494:
        /* <DEDUP_REMOVED lines=53> */
.L_x_9492:
[----:B------:R-:W-:Y:S05]  /*80f0*/  BSYNC.RECONVERGENT B2 ;  /* 0x0000000000027941 */ /* 0x000fea0003800200 */
.L_x_9491:
        /* <DEDUP_REMOVED lines=24> */
.L_x_9498:
        /* <DEDUP_REMOVED lines=13> */
.L_x_9500:
[----:B------:R-:W-:Y:S05]  /*8350*/  BSYNC.RECONVERGENT B3 ;  /* 0x0000000000037941 */ /* 0x000fea0003800200 */
.L_x_9499:
        /* <DEDUP_REMOVED lines=53> */
.L_x_9497:
[----:B------:R-:W-:Y:S05]  /*86b0*/  BSYNC.RECONVERGENT B2 ;  /* 0x0000000000027941 */ /* 0x000fea0003800200 */
.L_x_9496:
        /* <DEDUP_REMOVED lines=9> */
[----:B------:R-:W-:-:S05]  /*8750*/  PRMT R4, R17, 0x7632, R4 ;  /* 0x0000763211047816 */ /* 0x000fca0000000004 */
[----:B------:R-:W-:Y:S01]  /*8760*/  IMAD.U32 R127, R4, 0x10000, RZ ;  /* 0x00010000047f7824 */ /* 0x000fe200078e00ff */
        /* <DEDUP_REMOVED lines=13> */
.L_x_9503:
        /* <DEDUP_REMOVED lines=13> */
.L_x_9505:
[----:B------:R-:W-:Y:S05]  /*8910*/  BSYNC.RECONVERGENT B3 ;  /* 0x0000000000037941 */ /* 0x000fea0003800200 */
.L_x_9504:
        /* <DEDUP_REMOVED lines=53> */
.L_x_9502:
[----:B------:R-:W-:Y:S05]  /*8c70*/  BSYNC.RECONVERGENT B2 ;  /* 0x0000000000027941 */ /* 0x000fea0003800200 */
.L_x_9501:
[----:B------:R-:W-:Y:S01]  /*8c80*/  I2FP.F32.U32 R4, R4 ;  /* 0x0000000400047245 */ /* 0x000fe20000201000 */
[----:B------:R-:W-:Y:S01]  /*8c90*/  IMAD.U32 R116, R118, 0x10000, RZ ;  /* 0x0001000076747824 */ /* 0x000fe200078e00ff */
[----:B------:R-:W-:Y:S01]  /*8ca0*/  ISETP.NE.AND P4, PT, R135, 0x1, PT ;  /* 0x000000018700780c */ /* 0x000fe20003f85270 */
[----:B------:R-:W-:Y:S01]  /*8cb0*/  IMAD.U32 R134, R18, 0x10000, RZ ;  /* 0x0001000012867824 */ /* 0x000fe200078e00ff */
[----:B------:R-:W-:Y:S01]  /*8cc0*/  BSSY.RECONVERGENT B2, `(.L_x_9506) ;  /* 0x0000057000027945 */ /* 0x000fe20003800200 */
[----:B------:R-:W-:Y:S01]  /*8cd0*/  FFMA.FTZ R4, R4, R143, 1.1641532182693481445e-10 ;  /* 0x2f00000004047423 */ /* 0x000fe2000001008f */
[----:B------:R-:W-:Y:S01]  /*8ce0*/  FMUL.FTZ R117, R116, R151 ;  /* 0x0000009774757220 */ /* 0x000fe20000410000 */
[----:B------:R-:W-:Y:S01]  /*8cf0*/  HFMA2 R116, -RZ, RZ, 0, 1.1920928955078125e-07 ;  /* 0x00000002ff747431 */ /* 0x000fe200000001ff */
[----:B------:R-:W-:Y:S02]  /*8d00*/  PRMT R118, R118, 0x7632, R118 ;  /* 0x0000763276767816 */ /* 0x000fe40000000076 */
        /* <DEDUP_REMOVED lines=15> */
.L_x_9508:
        /* <DEDUP_REMOVED lines=13> */
.L_x_9510:
[----:B------:R-:W-:Y:S05]  /*8ed0*/  BSYNC.RECONVERGENT B3 ;  /* 0x0000000000037941 */ /* 0x000fea0003800200 */
.L_x_9509:
        /* <DEDUP_REMOVED lines=53> */
.L_x_9507:
[----:B------:R-:W-:Y:S05]  /*9230*/  BSYNC.RECONVERGENT B2 ;  /* 0x0000000000027941 */ /* 0x000fea0003800200 */
.L_x_9506:
        /* <DEDUP_REMOVED lines=8> */
[----:B------:R-:W-:Y:S02]  /*92c0*/  FSETP.GTU.FTZ.AND P4, PT, R4, R155, PT ;  /* 0x0000009b0400720b */ /* 0x000fe40003f9c000 */
[----:B------:R-:W-:Y:S02]  /*92d0*/  SHF.L.U32 R135, R118, 0x10, RZ ;  /* 0x0000001076877819 */ /* 0x000fe400000006ff */
[----:B------:R-:W-:Y:S01]  /*92e0*/  FSEL R4, R117, RZ, !P4 ;  /* 0x000000ff75047208 */ /* 0x000fe20006000000 */
[----:B------:R-:W-:Y:S01]  /*92f0*/  IMAD.MOV.U32 R117, RZ, RZ, 0x2 ;  /* 0x00000002ff757424 */ /* 0x000fe200078e00ff */
        /* <DEDUP_REMOVED lines=12> */
.L_x_9513:
        /* <DEDUP_REMOVED lines=13> */
.L_x_9515:
[----:B------:R-:W-:Y:S05]  /*9490*/  BSYNC.RECONVERGENT B3 ;  /* 0x0000000000037941 */ /* 0x000fea0003800200 */
.L_x_9514:
        /* <DEDUP_REMOVED lines=50> */
[----:B------:R-:W-:Y:S01]  /*97c0*/  IMAD.MOV.U32 R117, RZ, RZ, RZ ;  /* 0x000000ffff757224 */ /* 0x000fe200078e00ff */
[----:B------:R-:W-:Y:S01]  /*97d0*/  MOV R4, R154 ;  /* 0x0000009a00047202 */ /* 0x000fe20000000f00 */
[----:B------:R-:W-:-:S07]  /*97e0*/  IMAD.MOV.U32 R154, RZ, RZ, R116 ;  /* 0x000000ffff9a7224 */ /* 0x000fce00078e0074 */
.L_x_9512:
[----:B------:R-:W-:Y:S05]  /*97f0*/  BSYNC.RECONVERGENT B2 ;  /* 0x0000000000027941 */ /* 0x000fea0003800200 */
.L_x_9511:
        /* <DEDUP_REMOVED lines=24> */
.L_x_9518:
        /* <DEDUP_REMOVED lines=15> */
.L_x_9520:
[----:B------:R-:W-:Y:S05]  /*9a70*/  BSYNC.RECONVERGENT B3 ;  /* 0x0000000000037941 */ /* 0x000fea0003800200 */
.L_x_9519:
        /* <DEDUP_REMOVED lines=12> */
[----:B------:R-:W-:-:S04]  /*9b40*/  UIADD3 UR21, UPT, UPT, UR5, 0x32370b8f, URZ ;  /* 0x32370b8f05157890 */ /* 0x000fc8000fffe0ff */
[----:B------:R-:W-:-:S05]  /*9b50*/  IMAD.WIDE.U32 R4, R4, -0x2daee0ad, RZ ;  /* 0xd2511f5304047825 */ /* 0x000fca00078e00ff */
[----:B------:R-:W-:Y:S01]  /*9b60*/  LOP3.LUT R5, R116, UR21, R5, 0x96, !PT ;  /* 0x0000001574057c12 */ /* 0x000fe2000f8e9605 */
[----:B------:R-:W-:Y:S01]  /*9b70*/  IMAD.WIDE.U32 R116, R117, -0x326172a9, RZ ;  /* 0xcd9e8d5775747825 */ /* 0x000fe200078e00ff */
[----:B------:R-:W-:-:S04]  /*9b80*/  UIADD3 UR21, UPT, UPT, UR5, -0x126145ec, URZ ;  /* 0xed9eba1405157890 */ /* 0x000fc8000fffe0ff */
[----:B------:R-:W-:-:S05]  /*9b90*/  LOP3.LUT R158, R158, UR13, R117, 0x96, !PT ;  /* 0x0000000d9e9e7c12 */ /* 0x000fca000f8e9675 */
[----:B------:R-:W-:-:S05]  /*9ba0*/  IMAD.WIDE.U32 R158, R158, -0x2daee0ad, RZ ;  /* 0xd2511f539e9e7825 */ /* 0x000fca00078e00ff */
[----:B------:R-:W-:Y:S01]  /*9bb0*/  LOP3.LUT R159, R4, UR21, R159, 0x96, !PT ;  /* 0x00000015049f7c12 */ /* 0x000fe2000f8e969f */
[----:B------:R-:W-:Y:S01]  /*9bc0*/  IMAD.WIDE.U32 R4, R5, -0x326172a9, RZ ;  /* 0xcd9e8d5705047825 */ /* 0x000fe200078e00ff */
[----:B------:R-:W-:-:S04]  /*9bd0*/  UIADD3 UR21, UPT, UPT, UR5, -0x56f99767, URZ ;  /* 0xa906689905157890 */ /* 0x000fc8000fffe0ff */
[----:B------:R-:W-:-:S05]  /*9be0*/  LOP3.LUT R116, R116, UR14, R5, 0x96, !PT ;  /* 0x0000000e74747c12 */ /* 0x000fca000f8e9605 */
[----:B------:R-:W-:-:S05]  /*9bf0*/  IMAD.WIDE.U32 R116, R116, -0x2daee0ad, RZ ;  /* 0xd2511f5374747825 */ /* 0x000fca00078e00ff */
[----:B------:R-:W-:Y:S01]  /*9c00*/  LOP3.LUT R117, R158, UR21, R117, 0x96, !PT ;  /* 0x000000159e757c12 */ /* 0x000fe2000f8e9675 */
[----:B------:R-:W-:Y:S01]  /*9c10*/  UIADD3 UR21, UPT, UPT, UR4, 0x1715609d, URZ ;  /* 0x1715609d04157890 */ /* 0x000fe2000fffe0ff */
[----:B------:R-:W-:-:S05]  /*9c20*/  IMAD.WIDE.U32 R158, R159, -0x326172a9, RZ ;  /* 0xcd9e8d579f9e7825 */ /* 0x000fca00078e00ff */
[----:B------:R-:W-:Y:S01]  /*9c30*/  LOP3.LUT R4, R4, UR21, R159, 0x96, !PT ;  /* 0x0000001504047c12 */ /* 0x000fe2000f8e969f */
[----:B------:R-:W-:-:S04]  /*9c40*/  UIADD3 UR21, UPT, UPT, UR5, 0x646e171e, URZ ;  /* 0x646e171e05157890 */ /* 0x000fc8000fffe0ff */
[----:B------:R-:W-:-:S05]  /*9c50*/  IMAD.WIDE.U32 R4, R4, -0x2daee0ad, RZ ;  /* 0xd2511f5304047825 */ /* 0x000fca00078e00ff */
[----:B------:R-:W-:Y:S01]  /*9c60*/  LOP3.LUT R5, R116, UR21, R5, 0x96, !PT ;  /* 0x0000001574057c12 */ /* 0x000fe2000f8e9605 */
[----:B------:R-:W-:Y:S01]  /*9c70*/  UIADD3 UR21, UPT, UPT, UR4, -0x4ab325aa, URZ ;  /* 0xb54cda5604157890 */ /* 0x000fe2000fffe0ff */
[----:B------:R-:W-:-:S05]  /*9c80*/  IMAD.WIDE.U32 R116, R117, -0x326172a9, RZ ;  /* 0xcd9e8d5775747825 */ /* 0x000fca00078e00ff */
[----:B------:R-:W-:Y:S01]  /*9c90*/  LOP3.LUT R158, R158, UR21, R117, 0x96, !PT ;  /* 0x000000159e9e7c12 */ /* 0x000fe2000f8e9675 */
[----:B------:R-:W-:-:S04]  /*9ca0*/  UIADD3 UR21, UPT, UPT, UR4, 0x5384540f, URZ ;  /* 0x5384540f04157890 */ /* 0x000fc8000fffe0ff */
[----:B------:R-:W-:-:S05]  /*9cb0*/  IMAD.WIDE.U32 R158, R158, -0x2daee0ad, RZ ;  /* 0xd2511f539e9e7825 */ /* 0x000fca00078e00ff */
[----:B------:R-:W-:Y:S01]  /*9cc0*/  LOP3.LUT R159, R4, UR15, R159, 0x96, !PT ;  /* 0x0000000f049f7c12 */ /* 0x000fe2000f8e969f */
[----:B------:R-:W-:-:S05]  /*9cd0*/  IMAD.WIDE.U32 R4, R5, -0x326172a9, RZ ;  /* 0xcd9e8d5705047825 */ /* 0x000fca00078e00ff */
[----:B------:R-:W-:Y:S01]  /*9ce0*/  LOP3.LUT R116, R116, UR21, R5, 0x96, !PT ;  /* 0x0000001574747c12 */ /* 0x000fe2000f8e9605 */
[----:B------:R-:W-:-:S04]  /*9cf0*/  UIADD3 UR21, UPT, UPT, UR5, -0x24c28bd8, URZ ;  /* 0xdb3d742805157890 */ /* 0x000fc8000fffe0ff */
[----:B------:R-:W-:-:S05]  /*9d00*/  IMAD.WIDE.U32 R116, R116, -0x2daee0ad, RZ ;  /* 0xd2511f5374747825 */ /* 0x000fca00078e00ff */
[----:B------:R-:W-:Y:S01]  /*9d10*/  LOP3.LUT R117, R158, UR21, R117, 0x96, !PT ;  /* 0x000000159e757c12 */ /* 0x000fe2000f8e9675 */
[----:B------:R-:W-:Y:S01]  /*9d20*/  IMAD.WIDE.U32 R158, R159, -0x326172a9, RZ ;  /* 0xcd9e8d579f9e7825 */ /* 0x000fe200078e00ff */
[----:B------:R-:W-:-:S04]  /*9d30*/  UIADD3 UR21, UPT, UPT, UR4, -0x700cb87f, URZ ;  /* 0x8ff3478104157890 */ /* 0x000fc8000fffe0ff */
[----:B------:R-:W-:-:S05]  /*9d40*/  LOP3.LUT R4, R4, UR16, R159, 0x96, !PT ;  /* 0x0000001004047c12 */ /* 0x000fca000f8e969f */
[----:B------:R-:W-:-:S05]  /*9d50*/  IMAD.WIDE.U32 R4, R4, -0x2daee0ad, RZ ;  /* 0xd2511f5304047825 */ /* 0x000fca00078e00ff */
[----:B------:R-:W-:Y:S01]  /*9d60*/  LOP3.LUT R6, R116, UR17, R5, 0x96, !PT ;  /* 0x0000001174067c12 */ /* 0x000fe2000f8e9605 */
[----:B------:R-:W-:-:S03]  /*9d70*/  IMAD.WIDE.U32 R116, R117, -0x326172a9, RZ ;  /* 0xcd9e8d5775747825 */ /* 0x000fc600078e00ff */
[----:B------:R-:W-:Y:S01]  /*9d80*/  MOV R2, R116 ;  /* 0x0000007400027202 */ /* 0x000fe20000000f00 */
[----:B------:R-:W-:Y:S01]  /*9d90*/  IMAD.MOV.U32 R116, RZ, RZ, R154 ;  /* 0x000000ffff747224 */ /* 0x000fe200078e009a */
[----:B------:R-:W-:Y:S01]  /*9da0*/  LOP3.LUT R5, R158, UR21, R117, 0x96, !PT ;  /* 0x000000159e057c12 */ /* 0x000fe2000f8e9675 */
[----:B------:R-:W-:Y:S02]  /*9db0*/  IMAD.MOV.U32 R154, RZ, RZ, R4 ;  /* 0x000000ffff9a7224 */ /* 0x000fe400078e0004 */
[----:B------:R-:W-:-:S07]  /*9dc0*/  HFMA2 R4, -RZ, RZ, 0, 0 ;  /* 0x00000000ff047431 */ /* 0x000fce00000001ff */
.L_x_9517:
[----:B------:R-:W-:Y:S05]  /*9dd0*/  BSYNC.RECONVERGENT B2 ;  /* 0x0000000000027941 */ /* 0x000fea0003800200 */
.L_x_9516:
[----:B------:R-:W-:Y:S01]  /*9de0*/  I2FP.F32.U32 R116, R116 ;  /* 0x0000007400747245 */ /* 0x000fe20000201000 */
[----:B------:R-:W-:-:S04]  /*9df0*/  IMAD.U32 R118, R119, 0x10000, RZ ;  /* 0x0001000077767824 */ /* 0x000fc800078e00ff */
[----:B------:R-:W-:Y:S01]  /*9e00*/  FMUL.FTZ R117, R118, R151 ;  /* 0x0000009776757220 */ /* 0x000fe20000410000 */
[----:B------:R-:W-:Y:S01]  /*9e10*/  FFMA.FTZ R116, R116, R143, 1.1641532182693481445e-10 ;  /* 0x2f00000074747423 */ /* 0x000fe2000001008f */
[----:B------:R-:W-:Y:S02]  /*9e20*/  PRMT R118, R19, 0x7632, R118 ;  /* 0x0000763213767816 */ /* 0x000fe40000000076 */
[----:B------:R-:W-:Y:S02]  /*9e30*/  FMUL.FTZ R117, R117, R156 ;  /* 0x0000009c75757220 */ /* 0x000fe40000410000 */
[----:B------:R-:W-:Y:S01]  /*9e40*/  FSETP.GTU.FTZ.AND P6, PT, R116, R155, PT ;  /* 0x0000009b7400720b */ /* 0x000fe20003fdc000 */
[----:B------:R-:W-:Y:S01]  /*9e50*/  IMAD.U32 R143, R118, 0x10000, RZ ;  /* 0x00010000768f7824 */ /* 0x000fe200078e00ff */
[----:B------:R-:W-:Y:S02]  /*9e60*/  F2FP.BF16.F32.PACK_AB R118, R135, R134 ;  /* 0x000000868776723e */ /* 0x000fe400000010ff */
[----:B------:R-:W-:-:S02]  /*9e70*/  FSEL R116, R117, RZ, !P6 ;  /* 0x000000ff75747208 */ /* 0x000fc40007000000 */
[----:B------:R-:W-:Y:S02]  /*9e80*/  PLOP3.LUT P6, PT, P6, PT, PT, 0x8, 0x80 ;  /* 0x000000000080781c */ /* 0x000fe400037ce170 */
[----:B------:R-:W-:Y:S01]  /*9e90*/  F2FP.BF16.F32.PACK_AB R117, R127, R126 ;  /* 0x0000007e7f75723e */ /* 0x000fe200000010ff */
[----:B------:R-:W-:Y:S01]  /*9ea0*/  FFMA.FTZ R143, R116, R71, R143 ;  /* 0x00000047748f7223 */ /* 0x000fe2000001008f */
[----:B------:R-:W-:-:S04]  /*9eb0*/  F2FP.BF16.F32.PACK_AB R116, R15, R120 ;  /* 0x000000780f74723e */ /* 0x000fc800000010ff */
[----:B------:R-:W-:Y:S01]  /*9ec0*/  F2FP.BF16.F32.PACK_AB R119, R143, R142 ;  /* 0x0000008e8f77723e */ /* 0x000fe200000010ff */
[----:B------:R-:W-:Y:S06]  /*9ed0*/  BRA `(.L_x_9521) ;  /* 0x0000002c00807947 */ /* 0x000fec0003800000 */
.L_x_9480:
[----:B------:R-:W-:Y:S01]  /*9ee0*/  ISETP.NE.AND P0, PT, R4, 0x1, PT ;  /* 0x000000010400780c */ /* 0x000fe20003f05270 */
[----:B------:R-:W-:Y:S01]  /*9ef0*/  BSSY.RECONVERGENT B2, `(.L_x_9522) ;  /* 0x0000051000027945 */ /* 0x000fe20003800200 */
[----:B0-----:R-:W-:Y:S02]  /*9f00*/  HFMA2 R126, -RZ, RZ, 0, 1.1920928955078125e-07 ;  /* 0x00000002ff7e7431 */ /* 0x001fe400000001ff */
        /* <DEDUP_REMOVED lines=13> */
.L_x_9524:
        /* <DEDUP_REMOVED lines=13> */
.L_x_9526:
[----:B------:R-:W-:Y:S05]  /*a0b0*/  BSYNC.RECONVERGENT B3 ;  /* 0x0000000000037941 */ /* 0x000fea0003800200 */
.L_x_9525:
        /* <DEDUP_REMOVED lines=49> */
[----:B------:R-:W-:Y:S02]  /*a3d0*/  IMAD.MOV.U32 R2, RZ, RZ, R126 ;  /* 0x000000ffff027224 */ /* 0x000fe400078e007e */
[----:B------:R-:W-:Y:S01]  /*a3e0*/  HFMA2 R126, -RZ, RZ, 0, 0 ;  /* 0x00000000ff7e7431 */ /* 0x000fe200000001ff */
[----:B------:R-:W-:-:S07]  /*a3f0*/  LOP3.LUT R6, R4, UR17, R155, 0x96, !PT ;  /* 0x0000001104067c12 */ /* 0x000fce000f8e969b */
.L_x_9523:
[----:B------:R-:W-:Y:S05]  /*a400*/  BSYNC.RECONVERGENT B2 ;  /* 0x0000000000027941 */ /* 0x000fea0003800200 */
.L_x_9522:
        /* <DEDUP_REMOVED lines=10> */
[----:B------:R-:W-:-:S03]  /*a4b0*/  PRMT R116, R116, 0x7632, R116 ;  /* 0x0000763274747816 */ /* 0x000fc60000000074 */
[----:B0-----:R-:W-:Y:S01]  /*a4c0*/  FMUL.FTZ R15, R15, R156 ;  /* 0x0000009c0f0f7220 */ /* 0x001fe20000410000 */
        /* <DEDUP_REMOVED lines=15> */
.L_x_9529:
        /* <DEDUP_REMOVED lines=13> */
.L_x_9531:
[----:B------:R-:W-:Y:S05]  /*a690*/  BSYNC.RECONVERGENT B3 ;  /* 0x0000000000037941 */ /* 0x000fea0003800200 */
.L_x_9530:
        /* <DEDUP_REMOVED lines=53> */
.L_x_9528:
[----:B------:R-:W-:Y:S05]  /*a9f0*/  BSYNC.RECONVERGENT B2 ;  /* 0x0000000000027941 */ /* 0x000fea0003800200 */
.L_x_9527:
        /* <DEDUP_REMOVED lines=22> */
.L_x_9534:
        /* <DEDUP_REMOVED lines=13> */
.L_x_9536:
[----:B------:R-:W-:Y:S05]  /*ac30*/  BSYNC.RECONVERGENT B3 ;  /* 0x0000000000037941 */ /* 0x000fea0003800200 */
.L_x_9535:
        /* <DEDUP_REMOVED lines=53> */
.L_x_9533:
[----:B------:R-:W-:Y:S05]  /*af90*/  BSYNC.RECONVERGENT B2 ;  /* 0x0000000000027941 */ /* 0x000fea0003800200 */
.L_x_9532:
        /* <DEDUP_REMOVED lines=23> */
.L_x_9539:
        /* <DEDUP_REMOVED lines=13> */
.L_x_9541:
[----:B------:R-:W-:Y:S05]  /*b1e0*/  BSYNC.RECONVERGENT B3 ;  /* 0x0000000000037941 */ /* 0x000fea0003800200 */
.L_x_9540:
        /* <DEDUP_REMOVED lines=53> */
.L_x_9538:
[----:B------:R-:W-:Y:S05]  /*b540*/  BSYNC.RECONVERGENT B2 ;  /* 0x0000000000027941 */ /* 0x000fea0003800200 */
.L_x_9537:
        /* <DEDUP_REMOVED lines=22> */
.L_x_9544:
        /* <DEDUP_REMOVED lines=13> */
.L_x_9546:
[----:B------:R-:W-:Y:S05]  /*b780*/  BSYNC.RECONVERGENT B3 ;  /* 0x0000000000037941 */ /* 0x000fea0003800200 */
.L_x_9545:
        /* <DEDUP_REMOVED lines=53> */
.L_x_9543:
[----:B------:R-:W-:Y:S05]  /*bae0*/  BSYNC.RECONVERGENT B2 ;  /* 0x0000000000027941 */ /* 0x000fea0003800200 */
.L_x_9542:
[----:B------:R-:W-:Y:S01]  /*baf0*/  I2FP.F32.U32 R4, R4 ;  /* 0x0000000400047245 */ /* 0x000fe20000201000 */
[C---:B------:R-:W-:Y:S01]  /*bb00*/  IMAD.U32 R116, R118.reuse, 0x10000, RZ ;  /* 0x0001000076747824 */ /* 0x040fe200078e00ff */
[----:B------:R-:W-:Y:S01]  /*bb10*/  ISETP.NE.AND P4, PT, R135, 0x1, PT ;  /* 0x000000018700780c */ /* 0x000fe20003f85270 */
[----:B------:R-:W-:Y:S01]  /*bb20*/  BSSY.RECONVERGENT B2, `(.L_x_9547) ;  /* 0x0000057000027945 */ /* 0x000fe20003800200 */
[----:B------:R-:W-:Y:S01]  /*bb30*/  PRMT R118, R118, 0x7632, R118 ;  /* 0x0000763276767816 */ /* 0x000fe20000000076 */
        /* <DEDUP_REMOVED lines=18> */
.L_x_9549:
        /* <DEDUP_REMOVED lines=13> */
.L_x_9551:
[----:B------:R-:W-:Y:S05]  /*bd30*/  BSYNC.RECONVERGENT B3 ;  /* 0x0000000000037941 */ /* 0x000fea0003800200 */
.L_x_9550:
        /* <DEDUP_REMOVED lines=53> */
.L_x_9548:
[----:B------:R-:W-:Y:S05]  /*c090*/  BSYNC.RECONVERGENT B2 ;  /* 0x0000000000027941 */ /* 0x000fea0003800200 */
.L_x_9547:
[----:B------:R-:W-:Y:S01]  /*c0a0*/  I2FP.F32.U32 R4, R4 ;  /* 0x0000000400047245 */ /* 0x000fe20000201000 */
[----:B------:R-:W-:Y:S01]  /*c0b0*/  IMAD.U32 R118, R118, 0x10000, RZ ;  /* 0x0001000076767824 */ /* 0x000fe200078e00ff */
[----:B------:R-:W-:Y:S01]  /*c0c0*/  ISETP.NE.AND P5, PT, R116, 0x1, PT ;  /* 0x000000017400780c */ /* 0x000fe20003fa5270 */
[----:B------:R-:W-:Y:S02]  /*c0d0*/  BSSY.RECONVERGENT B2, `(.L_x_9552) ;  /* 0x0000056000027945 */ /* 0x000fe40003800200 */
[----:B------:R-:W-:Y:S01]  /*c0e0*/  FFMA.FTZ R4, R4, R143, 1.1641532182693481445e-10 ;  /* 0x2f00000004047423 */ /* 0x000fe2000001008f */
[----:B------:R-:W-:-:S04]  /*c0f0*/  FMUL.FTZ R117, R118, R151 ;  /* 0x0000009776757220 */ /* 0x000fc80000410000 */
[----:B------:R-:W-:Y:S01]  /*c100*/  FMUL.FTZ R117, R117, R156 ;  /* 0x0000009c75757220 */ /* 0x000fe20000410000 */
[----:B------:R-:W-:-:S04]  /*c110*/  FSETP.GTU.FTZ.AND P4, PT, R4, R155, PT ;  /* 0x0000009b0400720b */ /* 0x000fc80003f9c000 */
        /* <DEDUP_REMOVED lines=14> */
.L_x_9554:
        /* <DEDUP_REMOVED lines=13> */
.L_x_9556:
[----:B------:R-:W-:Y:S05]  /*c2d0*/  BSYNC.RECONVERGENT B3 ;  /* 0x0000000000037941 */ /* 0x000fea0003800200 */
.L_x_9555:
        /* <DEDUP_REMOVED lines=53> */
.L_x_9553:
[----:B------:R-:W-:Y:S05]  /*c630*/  BSYNC.RECONVERGENT B2 ;  /* 0x0000000000027941 */ /* 0x000fea0003800200 */
.L_x_9552:
        /* <DEDUP_REMOVED lines=23> */
.L_x_9559:
        /* <DEDUP_REMOVED lines=15> */
.L_x_9561:
[----:B------:R-:W-:Y:S05]  /*c8a0*/  BSYNC.RECONVERGENT B3 ;  /* 0x0000000000037941 */ /* 0x000fea0003800200 */
.L_x_9560:
        /* <DEDUP_REMOVED lines=53> */
.L_x_9558:
[----:B------:R-:W-:Y:S05]  /*cc00*/  BSYNC.RECONVERGENT B2 ;  /* 0x0000000000027941 */ /* 0x000fea0003800200 */
.L_x_9557:
        /* <DEDUP_REMOVED lines=13> */
.L_x_9521:
        /* <DEDUP_REMOVED lines=16> */
[----:B------:R2:W-:Y:S01]  /*cde0*/  STG.E.128 desc[UR6][R156.64], R116 ;  /* 0x000000749c007986 */ /* 0x0005e2000c101d06 */
[----:B------:R-:W-:Y:S01]  /*cdf0*/  MOV R148, R154 ;  /* 0x0000009a00947202 */ /* 0x000fe20000000f00 */
[----:B-1----:R-:W-:-:S04]  /*ce00*/  IMAD.WIDE.U32 R158, R153, 0x8, R158 ;  /* 0x00000008999e7825 */ /* 0x002fc800078e009e */
[----:B------:R-:W-:Y:S01]  /*ce10*/  VIADD R153, R153, 0x20 ;  /* 0x0000002099997836 */ /* 0x000fe20000000000 */
[----:B------:R2:W-:Y:S06]  /*ce20*/  STG.E.64 desc[UR6][R158.64], R160 ;  /* 0x000000a09e007986 */ /* 0x0005ec000c101b06 */
.L_x_9479:
[----:B------:R-:W-:Y:S05]  /*ce30*/  BSYNC.RECONVERGENT B1 ;  /* 0x0000000000017941 */ /* 0x000fea0003800200 */
.L_x_9478:
[----:B------:R-:W-:Y:S01]  /*ce40*/  ISETP.GE.U32.AND P0, PT, R10, 0x60, PT ;  /* 0x000000600a00780c */ /* 0x000fe20003f06070 */
[----:B------:R-:W-:Y:S03]  /*ce50*/  BSSY.RECONVERGENT B1, `(.L_x_9562) ;  /* 0x00005ee000017945 */ /* 0x000fe60003800200 */
[----:B0-----:R-:W-:-:S09]  /*ce60*/  P2R R154, PR, RZ, 0x1 ;  /* 0x00000001ff9a7803 */ /* 0x001fd20000000000 */
[----:B------:R-:W-:Y:S05]  /*ce70*/  @!P0 BRA `(.L_x_9563) ;  /* 0x0000005c00ac8947 */ /* 0x000fea0003800000 */
[----:B------:R-:W-:Y:S01]  /*ce80*/  ISETP.NE.U32.AND P0, PT, RZ, UR8, PT ;  /* 0x00000008ff007c0c */ /* 0x000fe2000bf05070 */
[----:B--2---:R-:W0:Y:S03]  /*ce90*/  LDC.64 R116, c[0x0][0x390] ;  /* 0x0000e400ff747b82 */ /* 0x004e260000000a00 */
        /* <DEDUP_REMOVED lines=23> */
.L_x_9567:
        /* <DEDUP_REMOVED lines=13> */
.L_x_9569:
[----:B------:R-:W-:Y:S05]  /*d0e0*/  BSYNC.RECONVERGENT B3 ;  /* 0x0000000000037941 */ /* 0x000fea0003800200 */
.L_x_9568:
        /* <DEDUP_REMOVED lines=49> */
[----:B------:R-:W-:Y:S01]  /*d400*/  MOV R2, R128 ;  /* 0x0000008000027202 */ /* 0x000fe20000000f00 */
[----:B------:R-:W-:Y:S01]  /*d410*/  IMAD.MOV.U32 R129, RZ, RZ, RZ ;  /* 0x000000ffff817224 */ /* 0x000fe200078e00ff */
[----:B------:R-:W-:-:S07]  /*d420*/  LOP3.LUT R6, R4, UR17, R157, 0x96, !PT ;  /* 0x0000001104067c12 */ /* 0x000fce000f8e969d */
.L_x_9566:
[----:B------:R-:W-:Y:S05]  /*d430*/  BSYNC.RECONVERGENT B2 ;  /* 0x0000000000027941 */ /* 0x000fea0003800200 */
.L_x_9565:
        /* <DEDUP_REMOVED lines=11> */
[----:B0-----:R-:W-:-:S04]  /*d4f0*/  FMUL.FTZ R14, R14, R157 ;  /* 0x0000009d0e0e7220 */ /* 0x001fc80000410000 */
[----:B-1----:R-:W-:Y:S01]  /*d500*/  FSETP.GTU.FTZ.AND P0, PT, R4, R155, PT ;  /* 0x0000009b0400720b */ /* 0x002fe20003f1c000 */
[----:B------:R-:W-:-:S03]  /*d510*/  IMAD.U32 R4, R16, 0x10000, RZ ;  /* 0x0001000010047824 */ /* 0x000fc600078e00ff */
        /* <DEDUP_REMOVED lines=14> */
.L_x_9572:
        /* <DEDUP_REMOVED lines=13> */
.L_x_9574:
[----:B------:R-:W-:Y:S05]  /*d6d0*/  BSYNC.RECONVERGENT B3 ;  /* 0x0000000000037941 */ /* 0x000fea0003800200 */
.L_x_9573:
        /* <DEDUP_REMOVED lines=53> */
.L_x_9571:
[----:B------:R-:W-:Y:S05]  /*da30*/  BSYNC.RECONVERGENT B2 ;  /* 0x0000000000027941 */ /* 0x000fea0003800200 */
.L_x_9570:
        /* <DEDUP_REMOVED lines=24> */
.L_x_9577:
        /* <DEDUP_REMOVED lines=13> */
.L_x_9579:
[----:B------:R-:W-:Y:S05]  /*dc90*/  BSYNC.RECONVERGENT B3 ;  /* 0x0000000000037941 */ /* 0x000fea0003800200 */
.L_x_9578:
        /* <DEDUP_REMOVED lines=53> */
.L_x_9576:
[----:B------:R-:W-:Y:S05]  /*dff0*/  BSYNC.RECONVERGENT B2 ;  /* 0x0000000000027941 */ /* 0x000fea0003800200 */
.L_x_9575:
        /* <DEDUP_REMOVED lines=12> */
[----:B------:R-:W-:Y:S01]  /*e0c0*/  FFMA.FTZ R128, R129, R50, R128 ;  /* 0x0000003281807223 */ /* 0x000fe20000010080 */
[----:B------:R-:W-:Y:S01]  /*e0d0*/  PRMT R129, R117, 0x7632, R129 ;  /* 0x0000763275817816 */ /* 0x000fe20000000081 */
[----:B------:R-:W-:Y:S01]  /*e0e0*/  IMAD.MOV.U32 R117, RZ, RZ, 0x2 ;  /* 0x00000002ff757424 */ /* 0x000fe200078e00ff */
        /* <DEDUP_REMOVED lines=9> */
.L_x_9582:
        /* <DEDUP_REMOVED lines=13> */
.L_x_9584:
[----:B------:R-:W-:Y:S05]  /*e250*/  BSYNC.RECONVERGENT B3 ;  /* 0x0000000000037941 */ /* 0x000fea0003800200 */
.L_x_9583:
        /* <DEDUP_REMOVED lines=53> */
.L_x_9581:
[----:B------:R-:W-:Y:S05]  /*e5b0*/  BSYNC.RECONVERGENT B2 ;  /* 0x0000000000027941 */ /* 0x000fea0003800200 */
.L_x_9580:
        /* <DEDUP_REMOVED lines=9> */
[----:B------:R-:W-:-:S04]  /*e650*/  PRMT R4, R17, 0x7632, R4 ;  /* 0x0000763211047816 */ /* 0x000fc80000000004 */
[----:B------:R-:W-:Y:S01]  /*e660*/  FSEL R116, R116, RZ, !P2 ;  /* 0x000000ff74747208 */ /* 0x000fe20005000000 */
[----:B------:R-:W-:Y:S01]  /*e670*/  IMAD.U32 R129, R4, 0x10000, RZ ;  /* 0x0001000004817824 */ /* 0x000fe200078e00ff */
[----:B------:R-:W-:Y:S01]  /*e680*/  PLOP3.LUT P2, PT, P2, PT, PT, 0x8, 0x80 ;  /* 0x000000000080781c */ /* 0x000fe2000174e170 */
[----:B------:R-:W-:Y:S02]  /*e690*/  IMAD.MOV.U32 R4, RZ, RZ, R2 ;  /* 0x000000ffff047224 */ /* 0x000fe400078e0002 */
        /* <DEDUP_REMOVED lines=10> */
.L_x_9587:
        /* <DEDUP_REMOVED lines=13> */
.L_x_9589:
[----:B------:R-:W-:Y:S05]  /*e810*/  BSYNC.RECONVERGENT B3 ;  /* 0x0000000000037941 */ /* 0x000fea0003800200 */
.L_x_9588:
        /* <DEDUP_REMOVED lines=53> */
.L_x_9586:
[----:B------:R-:W-:Y:S05]  /*eb70*/  BSYNC.RECONVERGENT B2 ;  /* 0x0000000000027941 */ /* 0x000fea0003800200 */
.L_x_9585:
        /* <DEDUP_REMOVED lines=9> */
[----:B------:R-:W-:Y:S01]  /*ec10*/  FSETP.GTU.FTZ.AND P3, PT, R4, R155, PT ;  /* 0x0000009b0400720b */ /* 0x000fe20003f7c000 */
[----:B------:R-:W-:-:S03]  /*ec20*/  IMAD.MOV.U32 R4, RZ, RZ, R2 ;  /* 0x000000ffff047224 */ /* 0x000fc600078e0002 */
[----:B------:R-:W-:Y:S01]  /*ec30*/  FSEL R117, R116, RZ, !P3 ;  /* 0x000000ff74757208 */ /* 0x000fe20005800000 */
[----:B------:R-:W-:Y:S01]  /*ec40*/  IMAD.MOV.U32 R116, RZ, RZ, 0x2 ;  /* 0x00000002ff747424 */ /* 0x000fe200078e00ff */
        /* <DEDUP_REMOVED lines=11> */
.L_x_9592:
        /* <DEDUP_REMOVED lines=13> */
.L_x_9594:
[----:B------:R-:W-:Y:S05]  /*edd0*/  BSYNC.RECONVERGENT B3 ;  /* 0x0000000000037941 */ /* 0x000fea0003800200 */
.L_x_9593:
        /* <DEDUP_REMOVED lines=53> */
.L_x_9591:
[----:B------:R-:W-:Y:S05]  /*f130*/  BSYNC.RECONVERGENT B2 ;  /* 0x0000000000027941 */ /* 0x000fea0003800200 */
.L_x_9590:
        /* <DEDUP_REMOVED lines=9> */
[----:B------:R-:W-:Y:S01]  /*f1d0*/  IMAD.U32 R117, R117, 0x10000, RZ ;  /* 0x0001000075757824 */ /* 0x000fe200078e00ff */
[----:B------:R-:W-:-:S03]  /*f1e0*/  MOV R4, R2 ;  /* 0x0000000200047202 */ /* 0x000fc60000000f00 */
        /* <DEDUP_REMOVED lines=13> */
.L_x_9597:
        /* <DEDUP_REMOVED lines=13> */
.L_x_9599:
[----:B------:R-:W-:Y:S05]  /*f390*/  BSYNC.RECONVERGENT B3 ;  /* 0x0000000000037941 */ /* 0x000fea0003800200 */
.L_x_9598:
        /* <DEDUP_REMOVED lines=53> */
.L_x_9596:
[----:B------:R-:W-:Y:S05]  /*f6f0*/  BSYNC.RECONVERGENT B2 ;  /* 0x0000000000027941 */ /* 0x000fea0003800200 */
.L_x_9595:
        /* <DEDUP_REMOVED lines=10> */
[----:B------:R-:W-:-:S03]  /*f7a0*/  HFMA2 R4, -RZ, RZ, 0, 1.1920928955078125e-07 ;  /* 0x00000002ff047431 */ /* 0x000fc600000001ff */
[----:B------:R-:W-:Y:S01]  /*f7b0*/  FSEL R159, R116, RZ, !P5 ;  /* 0x000000ff749f7208 */ /* 0x000fe20006800000 */
[----:B------:R-:W-:Y:S01]  /*f7c0*/  IMAD.MOV.U32 R116, RZ, RZ, R2 ;  /* 0x000000ffff747224 */ /* 0x000fe200078e0002 */
        /* <DEDUP_REMOVED lines=11> */
.L_x_9602:
        /* <DEDUP_REMOVED lines=15> */
.L_x_9604:
[----:B------:R-:W-:Y:S05]  /*f970*/  BSYNC.RECONVERGENT B3 ;  /* 0x0000000000037941 */ /* 0x000fea0003800200 */
.L_x_9603:
        /* <DEDUP_REMOVED lines=53> */
.L_x_9601:
[----:B------:R-:W-:Y:S05]  /*fcd0*/  BSYNC.RECONVERGENT B2 ;  /* 0x0000000000027941 */ /* 0x000fea0003800200 */
.L_x_9600:
[----:B------:R-:W-:Y:S01]  /*fce0*/  I2FP.F32.U32 R116, R116 ;  /* 0x0000007400747245 */ /* 0x000fe20000201000 */
[----:B------:R-:W-:Y:S01]  /*fcf0*/  IMAD.U32 R118, R119, 0x10000, RZ ;  /* 0x0001000077767824 */ /* 0x000fe200078e00ff */
[----:B------:R-:W-:-:S03]  /*fd00*/  PRMT R117, R19, 0x7632, R117 ;  /* 0x0000763213757816 */ /* 0x000fc60000000075 */
[----:B------:R-:W-:Y:S01]  /*fd10*/  FMUL.FTZ R118, R118, R151 ;  /* 0x0000009776767220 */ /* 0x000fe20000410000 */
[----:B------:R-:W-:Y:S01]  /*fd20*/  FFMA.FTZ R116, R116, R145, 1.1641532182693481445e-10 ;  /* 0x2f00000074747423 */ /* 0x000fe20000010091 */
[----:B------:R-:W-:Y:S02]  /*fd30*/  SHF.L.U32 R117, R117, 0x10, RZ ;  /* 0x0000001075757819 */ /* 0x000fe400000006ff */
[----:B------:R-:W-:Y:S02]  /*fd40*/  FMUL.FTZ R118, R118, R157 ;  /* 0x0000009d76767220 */ /* 0x000fe40000410000 */
        /* <DEDUP_REMOVED lines=9> */
.L_x_9564:
        /* <DEDUP_REMOVED lines=16> */
.L_x_9608:
        /* <DEDUP_REMOVED lines=13> */
.L_x_9610:
[----:B------:R-:W-:Y:S05]  /*ffb0*/  BSYNC.RECONVERGENT B3 ;  /* 0x0000000000037941 */ /* 0x000fea0003800200 */
.L_x_9609:
        /* <DEDUP_REMOVED lines=52> */
.L_x_9607:
[----:B------:R-:W-:Y:S05]  /*10300*/  BSYNC.RECONVERGENT B2 ;  /* 0x0000000000027941 */ /* 0x000fea0003800200 */
.L_x_9606:
        /* <DEDUP_REMOVED lines=27> */
.L_x_9613:
        /* <DEDUP_REMOVED lines=13> */
.L_x_9615:
[----:B------:R-:W-:Y:S05]  /*10590*/  BSYNC.RECONVERGENT B3 ;  /* 0x0000000000037941 */ /* 0x000fea0003800200 */
.L_x_9614:
        /* <DEDUP_REMOVED lines=53> */
.L_x_9612:
[----:B------:R-:W-:Y:S05]  /*108f0*/  BSYNC.RECONVERGENT B2 ;  /* 0x0000000000027941 */ /* 0x000fea0003800200 */
.L_x_9611:
        /* <DEDUP_REMOVED lines=22> */
.L_x_9618:
        /* <DEDUP_REMOVED lines=13> */
.L_x_9620:
[----:B------:R-:W-:Y:S05]  /*10b30*/  BSYNC.RECONVERGENT B3 ;  /* 0x0000000000037941 */ /* 0x000fea0003800200 */
.L_x_9619:
        /* <DEDUP_REMOVED lines=53> */
.L_x_9617:
[----:B------:R-:W-:Y:S05]  /*10e90*/  BSYNC.RECONVERGENT B2 ;  /* 0x0000000000027941 */ /* 0x000fea0003800200 */
.L_x_9616:
        /* <DEDUP_REMOVED lines=12> */
[----:B------:R-:W-:Y:S01]  /*10f60*/  PRMT R129, R117, 0x7632, R129 ;  /* 0x0000763275817816 */ /* 0x000fe20000000081 */
        /* <DEDUP_REMOVED lines=10> */
.L_x_9623:
        /* <DEDUP_REMOVED lines=13> */
.L_x_9625:
[----:B------:R-:W-:Y:S05]  /*110e0*/  BSYNC.RECONVERGENT B3 ;  /* 0x0000000000037941 */ /* 0x000fea0003800200 */
.L_x_9624:
        /* <DEDUP_REMOVED lines=53> */
.L_x_9622:
[----:B------:R-:W-:Y:S05]  /*11440*/  BSYNC.RECONVERGENT B2 ;  /* 0x0000000000027941 */ /* 0x000fea0003800200 */
.L_x_9621:
        /* <DEDUP_REMOVED lines=22> */
.L_x_9628:
        /* <DEDUP_REMOVED lines=13> */
.L_x_9630:
[----:B------:R-:W-:Y:S05]  /*11680*/  BSYNC.RECONVERGENT B3 ;  /* 0x0000000000037941 */ /* 0x000fea0003800200 */
.L_x_9629:
        /* <DEDUP_REMOVED lines=53> */
.L_x_9627:
[----:B------:R-:W-:Y:S05]  /*119e0*/  BSYNC.RECONVERGENT B2 ;  /* 0x0000000000027941 */ /* 0x000fea0003800200 */
.L_x_9626:
        /* <DEDUP_REMOVED lines=23> */
.L_x_9633:
        /* <DEDUP_REMOVED lines=13> */
.L_x_9635:
[----:B------:R-:W-:Y:S05]  /*11c30*/  BSYNC.RECONVERGENT B3 ;  /* 0x0000000000037941 */ /* 0x000fea0003800200 */
.L_x_9634:
        /* <DEDUP_REMOVED lines=50> */
[----:B------:R-:W-:Y:S01]  /*11f60*/  HFMA2 R117, -RZ, RZ, 0, 0 ;  /* 0x00000000ff757431 */ /* 0x000fe200000001ff */
[----:B------:R-:W-:Y:S01]  /*11f70*/  MOV R4, R156 ;  /* 0x0000009c00047202 */ /* 0x000fe20000000f00 */
[----:B------:R-:W-:-:S07]  /*11f80*/  IMAD.MOV.U32 R156, RZ, RZ, R116 ;  /* 0x000000ffff9c7224 */ /* 0x000fce00078e0074 */
.L_x_9632:
[----:B------:R-:W-:Y:S05]  /*11f90*/  BSYNC.RECONVERGENT B2 ;  /* 0x0000000000027941 */ /* 0x000fea0003800200 */
.L_x_9631:
        /* <DEDUP_REMOVED lines=22> */
.L_x_9638:
        /* <DEDUP_REMOVED lines=13> */
.L_x_9640:
[----:B------:R-:W-:Y:S05]  /*121d0*/  BSYNC.RECONVERGENT B3 ;  /* 0x0000000000037941 */ /* 0x000fea0003800200 */
.L_x_9639:
        /* <DEDUP_REMOVED lines=53> */
.L_x_9637:
[----:B------:R-:W-:Y:S05]  /*12530*/  BSYNC.RECONVERGENT B2 ;  /* 0x0000000000027941 */ /* 0x000fea0003800200 */
.L_x_9636:
        /* <DEDUP_REMOVED lines=9> */
[----:B------:R-:W-:-:S03]  /*125d0*/  HFMA2 R4, -RZ, RZ, 0, 1.1920928955078125e-07 ;  /* 0x00000002ff047431 */ /* 0x000fc600000001ff */
        /* <DEDUP_REMOVED lines=13> */
.L_x_9643:
        /* <DEDUP_REMOVED lines=15> */
.L_x_9645:
[----:B------:R-:W-:Y:S05]  /*127a0*/  BSYNC.RECONVERGENT B3 ;  /* 0x0000000000037941 */ /* 0x000fea0003800200 */
.L_x_9644:
        /* <DEDUP_REMOVED lines=49> */
[----:B------:R-:W-:Y:S02]  /*12ac0*/  LOP3.LUT R5, R158, UR21, R117, 0x96, !PT ;  /* 0x000000159e057c12 */ /* 0x000fe4000f8e9675 */
[----:B------:R-:W-:Y:S01]  /*12ad0*/  MOV R117, R156 ;  /* 0x0000009c00757202 */ /* 0x000fe20000000f00 */
[----:B------:R-:W-:Y:S02]  /*12ae0*/  IMAD.MOV.U32 R156, RZ, RZ, R4 ;  /* 0x000000ffff9c7224 */ /* 0x000fe400078e0004 */
[----:B------:R-:W-:-:S07]  /*12af0*/  HFMA2 R4, -RZ, RZ, 0, 0 ;  /* 0x00000000ff047431 */ /* 0x000fce00000001ff */
.L_x_9642:
[----:B------:R-:W-:Y:S05]  /*12b00*/  BSYNC.RECONVERGENT B2 ;  /* 0x0000000000027941 */ /* 0x000fea0003800200 */
.L_x_9641:
[----:B------:R-:W-:Y:S01]  /*12b10*/  I2FP.F32.U32 R116, R117 ;  /* 0x0000007500747245 */ /* 0x000fe20000201000 */
[----:B------:R-:W-:Y:S01]  /*12b20*/  IMAD.U32 R118, R119, 0x10000, RZ ;  /* 0x0001000077767824 */ /* 0x000fe200078e00ff */
[----:B------:R-:W-:-:S03]  /*12b30*/  F2FP.BF16.F32.PACK_AB R117, R129, R128 ;  /* 0x000000808175723e */ /* 0x000fc600000010ff */
[----:B------:R-:W-:Y:S01]  /*12b40*/  FFMA.FTZ R116, R116, R145, 1.1641532182693481445e-10 ;  /* 0x2f00000074747423 */ /* 0x000fe20000010091 */
[----:B------:R-:W-:-:S04]  /*12b50*/  FMUL.FTZ R118, R118, R151 ;  /* 0x0000009776767220 */ /* 0x000fc80000410000 */
[----:B------:R-:W-:Y:S01]  /*12b60*/  FMUL.FTZ R118, R118, R157 ;  /* 0x0000009d76767220 */ /* 0x000fe20000410000 */
[----:B------:R-:W-:-:S04]  /*12b70*/  FSETP.GTU.FTZ.AND P6, PT, R116, R155, PT ;  /* 0x0000009b7400720b */ /* 0x000fc80003fdc000 */
[----:B------:R-:W-:Y:S02]  /*12b80*/  FSEL R116, R118, RZ, !P6 ;  /* 0x000000ff76747208 */ /* 0x000fe40007000000 */
[----:B------:R-:W-:Y:S02]  /*12b90*/  F2FP.BF16.F32.PACK_AB R118, R137, R136 ;  /* 0x000000888976723e */ /* 0x000fe400000010ff */
[----:B------:R-:W-:Y:S01]  /*12ba0*/  PLOP3.LUT P6, PT, P6, PT, PT, 0x8, 0x80 ;  /* 0x000000000080781c */ /* 0x000fe200037ce170 */
[----:B------:R-:W-:Y:S01]  /*12bb0*/  FMUL.FTZ R145, R116, R47 ;  /* 0x0000002f74917220 */ /* 0x000fe20000410000 */
[----:B------:R-:W-:-:S04]  /*12bc0*/  F2FP.BF16.F32.PACK_AB R116, R13, R14 ;  /* 0x0000000e0d74723e */ /* 0x000fc800000010ff */
[----:B------:R-:W-:-:S07]  /*12bd0*/  F2FP.BF16.F32.PACK_AB R119, R145, R144 ;  /* 0x000000909177723e */ /* 0x000fce00000010ff */
.L_x_9605:
        /* <DEDUP_REMOVED lines=21> */
.L_x_9563:
[----:B------:R-:W-:Y:S05]  /*12d30*/  BSYNC.RECONVERGENT B1 ;  /* 0x0000000000017941 */ /* 0x000fea0003800200 */
.L_x_9562:
        /* <DEDUP_REMOVED lines=28> */
.L_x_9651:
        /* <DEDUP_REMOVED lines=13> */
.L_x_9653:
[----:B------:R-:W-:Y:S05]  /*12fd0*/  BSYNC.RECONVERGENT B3 ;  /* 0x0000000000037941 */ /* 0x000fea0003800200 */
.L_x_9652:
        /* <DEDUP_REMOVED lines=49> */
[----:B------:R-:W-:Y:S01]  /*132f0*/  HFMA2 R131, -RZ, RZ, 0, 0 ;  /* 0x00000000ff837431 */ /* 0x000fe200000001ff */
[----:B------:R-:W-:Y:S02]  /*13300*/  MOV R2, R130 ;  /* 0x0000008200027202 */ /* 0x000fe40000000f00 */
[----:B------:R-:W-:-:S07]  /*13310*/  LOP3.LUT R6, R4, UR17, R157, 0x96, !PT ;  /* 0x0000001104067c12 */ /* 0x000fce000f8e969d */
.L_x_9650:
[----:B------:R-:W-:Y:S05]  /*13320*/  BSYNC.RECONVERGENT B2 ;  /* 0x0000000000027941 */ /* 0x000fea0003800200 */
.L_x_9649:
[----:B------:R-:W0:Y:S01]  /*13330*/  LDC R158, c[0x0][0x408] ;  /* 0x00010200ff9e7b82 */ /* 0x000e220000000800 */
[----:B------:R-:W-:Y:S01]  /*13340*/  I2FP.F32.U32 R4, R12 ;  /* 0x0000000c00047245 */ /* 0x000fe20000201000 */
[----:B------:R-:W-:Y:S01]  /*13350*/  IMAD.MOV.U32 R147, RZ, RZ, 0x2f800000 ;  /* 0x2f800000ff937424 */ /* 0x000fe200078e00ff */
[----:B-----5:R-:W-:Y:S01]  /*13360*/  SHF.L.U32 R12, R116, 0x10, RZ ;  /* 0x00000010740c7819 */ /* 0x020fe200000006ff */
[----:B------:R-:W-:Y:S01]  /*13370*/  BSSY.RECONVERGENT B2, `(.L_x_9654) ;  /* 0x000005b000027945 */ /* 0x000fe20003800200 */
[----:B------:R-:W-:Y:S01]  /*13380*/  ISETP.NE.AND P2, PT, R131, 0x1, PT ;  /* 0x000000018300780c */ /* 0x000fe20003f45270 */
[----:B------:R-:W-:Y:S01]  /*13390*/  FFMA.FTZ R4, R4, R147, 1.1641532182693481445e-10 ;  /* 0x2f00000004047423 */ /* 0x000fe20000010093 */
[----:B------:R-:W-:Y:S01]  /*133a0*/  HFMA2 R130, -RZ, RZ, 0, 1.1920928955078125e-07 ;  /* 0x00000002ff827431 */ /* 0x000fe200000001ff */
[----:B------:R-:W1:Y:S01]  /*133b0*/  LDC R157, c[0x0][0x404] ;  /* 0x00010100ff9d7b82 */ /* 0x000e620000000800 */
[----:B------:R-:W-:Y:S01]  /*133c0*/  FMUL.FTZ R123, R12, R151 ;  /* 0x000000970c7b7220 */ /* 0x000fe20000410000 */
[----:B------:R-:W-:Y:S01]  /*133d0*/  IMAD.U32 R12, R16, 0x10000, RZ ;  /* 0x00010000100c7824 */ /* 0x000fe200078e00ff */
[----:B------:R-:W-:-:S02]  /*133e0*/  PRMT R116, R116, 0x7632, R116 ;  /* 0x0000763274747816 */ /* 0x000fc40000000074 */
        /* <DEDUP_REMOVED lines=16> */
.L_x_9656:
        /* <DEDUP_REMOVED lines=13> */
.L_x_9658:
[----:B------:R-:W-:Y:S05]  /*135c0*/  BSYNC.RECONVERGENT B3 ;  /* 0x0000000000037941 */ /* 0x000fea0003800200 */
.L_x_9657:
        /* <DEDUP_REMOVED lines=53> */
.L_x_9655:
[----:B------:R-:W-:Y:S05]  /*13920*/  BSYNC.RECONVERGENT B2 ;  /* 0x0000000000027941 */ /* 0x000fea0003800200 */
.L_x_9654:
        /* <DEDUP_REMOVED lines=25> */
.L_x_9661:
        /* <DEDUP_REMOVED lines=13> */
.L_x_9663:
[----:B------:R-:W-:Y:S05]  /*13b90*/  BSYNC.RECONVERGENT B3 ;  /* 0x0000000000037941 */ /* 0x000fea0003800200 */
.L_x_9662:
        /* <DEDUP_REMOVED lines=47> */
[----:B------:R-:W-:Y:S01]  /*13e90*/  IMAD.MOV.U32 R138, RZ, RZ, RZ ;  /* 0x000000ffff8a7224 */ /* 0x000fe200078e00ff */
[----:B------:R-:W-:Y:S01]  /*13ea0*/  MOV R2, R130 ;  /* 0x0000008200027202 */ /* 0x000fe20000000f00 */
[----:B------:R-:W-:-:S05]  /*13eb0*/  IMAD.WIDE.U32 R130, R6, -0x2daee0ad, RZ ;  /* 0xd2511f5306827825 */ /* 0x000fca00078e00ff */
[----:B------:R-:W-:Y:S01]  /*13ec0*/  LOP3.LUT R6, R4, UR17, R131, 0x96, !PT ;  /* 0x0000001104067c12 */ /* 0x000fe2000f8e9683 */
[----:B------:R-:W-:Y:S01]  /*13ed0*/  IMAD.MOV.U32 R4, RZ, RZ, R156 ;  /* 0x000000ffff047224 */ /* 0x000fe200078e009c */
[----:B------:R-:W-:-:S07]  /*13ee0*/  MOV R156, R130 ;  /* 0x00000082009c7202 */ /* 0x000fce0000000f00 */
.L_x_9660:
[----:B------:R-:W-:Y:S05]  /*13ef0*/  BSYNC.RECONVERGENT B2 ;  /* 0x0000000000027941 */ /* 0x000fea0003800200 */
.L_x_9659:
        /* <DEDUP_REMOVED lines=24> */
.L_x_9666:
        /* <DEDUP_REMOVED lines=13> */
.L_x_9668:
[----:B------:R-:W-:Y:S05]  /*14150*/  BSYNC.RECONVERGENT B3 ;  /* 0x0000000000037941 */ /* 0x000fea0003800200 */
.L_x_9667:
        /* <DEDUP_REMOVED lines=46> */
[----:B------:R-:W-:Y:S02]  /*14440*/  HFMA2 R139, -RZ, RZ, 0, 0 ;  /* 0x00000000ff8b7431 */ /* 0x000fe400000001ff */
[----:B------:R-:W-:Y:S01]  /*14450*/  IMAD.MOV.U32 R2, RZ, RZ, R116 ;  /* 0x000000ffff027224 */ /* 0x000fe200078e0074 */
[----:B------:R-:W-:Y:S01]  /*14460*/  LOP3.LUT R5, R138, UR21, R117, 0x96, !PT ;  /* 0x000000158a057c12 */ /* 0x000fe2000f8e9675 */
[----:B------:R-:W-:-:S05]  /*14470*/  IMAD.WIDE.U32 R116, R6, -0x2daee0ad, RZ ;  /* 0xd2511f5306747825 */ /* 0x000fca00078e00ff */
[----:B------:R-:W-:Y:S02]  /*14480*/  LOP3.LUT R6, R4, UR17, R117, 0x96, !PT ;  /* 0x0000001104067c12 */ /* 0x000fe4000f8e9675 */
[----:B------:R-:W-:Y:S01]  /*14490*/  MOV R4, R156 ;  /* 0x0000009c00047202 */ /* 0x000fe20000000f00 */
[----:B------:R-:W-:-:S07]  /*144a0*/  IMAD.MOV.U32 R156, RZ, RZ, R116 ;  /* 0x000000ffff9c7224 */ /* 0x000fce00078e0074 */
.L_x_9665:
[----:B------:R-:W-:Y:S05]  /*144b0*/  BSYNC.RECONVERGENT B2 ;  /* 0x0000000000027941 */ /* 0x000fea0003800200 */
.L_x_9664:
        /* <DEDUP_REMOVED lines=24> */
.L_x_9671:
        /* <DEDUP_REMOVED lines=13> */
.L_x_9673:
[----:B------:R-:W-:Y:S05]  /*14710*/  BSYNC.RECONVERGENT B3 ;  /* 0x0000000000037941 */ /* 0x000fea0003800200 */
.L_x_9672:
        /* <DEDUP_REMOVED lines=53> */
.L_x_9670:
[----:B------:R-:W-:Y:S05]  /*14a70*/  BSYNC.RECONVERGENT B2 ;  /* 0x0000000000027941 */ /* 0x000fea0003800200 */
.L_x_9669:
        /* <DEDUP_REMOVED lines=11> */
[----:B------:R-:W-:-:S04]  /*14b30*/  IMAD.MOV.U32 R4, RZ, RZ, R2 ;  /* 0x000000ffff047224 */ /* 0x000fc800078e0002 */
        /* <DEDUP_REMOVED lines=12> */
.L_x_9676:
        /* <DEDUP_REMOVED lines=13> */
.L_x_9678:
[----:B------:R-:W-:Y:S05]  /*14cd0*/  BSYNC.RECONVERGENT B3 ;  /* 0x0000000000037941 */ /* 0x000fea0003800200 */
.L_x_9677:
        /* <DEDUP_REMOVED lines=53> */
.L_x_9675:
[----:B------:R-:W-:Y:S05]  /*15030*/  BSYNC.RECONVERGENT B2 ;  /* 0x0000000000027941 */ /* 0x000fea0003800200 */
.L_x_9674:
        /* <DEDUP_REMOVED lines=24> */
.L_x_9681:
        /* <DEDUP_REMOVED lines=13> */
.L_x_9683:
[----:B------:R-:W-:Y:S05]  /*15290*/  BSYNC.RECONVERGENT B3 ;  /* 0x0000000000037941 */ /* 0x000fea0003800200 */
.L_x_9682:
        /* <DEDUP_REMOVED lines=53> */
.L_x_9680:
[----:B------:R-:W-:Y:S05]  /*155f0*/  BSYNC.RECONVERGENT B2 ;  /* 0x0000000000027941 */ /* 0x000fea0003800200 */
.L_x_9679:
        /* <DEDUP_REMOVED lines=11> */
[----:B------:R-:W-:-:S04]  /*156b0*/  HFMA2 R4, -RZ, RZ, 0, 1.1920928955078125e-07 ;  /* 0x00000002ff047431 */ /* 0x000fc800000001ff */
        /* <DEDUP_REMOVED lines=12> */
.L_x_9686:
        /* <DEDUP_REMOVED lines=15> */
.L_x_9688:
[----:B------:R-:W-:Y:S05]  /*15870*/  BSYNC.RECONVERGENT B3 ;  /* 0x0000000000037941 */ /* 0x000fea0003800200 */
.L_x_9687:
[----:B------:R-:W-:Y:S01]  /*15880*/  IMAD.WIDE.U32 R160, R11, -0x326172a9, RZ ;  /* 0xcd9e8d570ba07825 */ /* 0x000fe200078e00ff */
[----:B------:R-:W-:Y:S01]  /*15890*/  LOP3.LUT R116, R3, UR5, R163, 0x96, !PT ;  /* 0x0000000503747c12 */ /* 0x000fe2000f8e96a3 */
[----:B------:R-:W-:-:S03]  /*158a0*/  UIADD3 UR21, UPT, UPT, UR4, 0x3c6ef372, URZ ;  /* 0x3c6ef37204157890 */ /* 0x000fc6000fffe0ff */
        /* <DEDUP_REMOVED lines=9> */
[----:B------:R-:W-:Y:S01]  /*15940*/  UIADD3 UR21, UPT, UPT, UR5, 0x32370b8f, URZ ;  /* 0x32370b8f05157890 */ /* 0x000fe2000fffe0ff */
[----:B------:R-:W-:-:S04]  /*15950*/  IMAD.WIDE.U32 R4, R4, -0x326172a9, RZ ;  /* 0xcd9e8d5704047825 */ /* 0x000fc800078e00ff */
[----:B------:R-:W-:Y:S01]  /*15960*/  IMAD.WIDE.U32 R116, R116, -0x2daee0ad, RZ ;  /* 0xd2511f5374747825 */ /* 0x000fe200078e00ff */
[----:B------:R-:W-:-:S04]  /*15970*/  LOP3.LUT R162, R162, UR13, R5, 0x96, !PT ;  /* 0x0000000da2a27c12 */ /* 0x000fc8000f8e9605 */
[----:B------:R-:W-:Y:S01]  /*15980*/  LOP3.LUT R160, R160, UR21, R117, 0x96, !PT ;  /* 0x00000015a0a07c12 */ /* 0x000fe2000f8e9675 */
[----:B------:R-:W-:Y:S01]  /*15990*/  UIADD3 UR21, UPT, UPT, UR5, -0x126145ec, URZ ;  /* 0xed9eba1405157890 */ /* 0x000fe2000fffe0ff */
[----:B------:R-:W-:-:S04]  /*159a0*/  IMAD.WIDE.U32 R162, R162, -0x2daee0ad, RZ ;  /* 0xd2511f53a2a27825 */ /* 0x000fc800078e00ff */
[----:B------:R-:W-:Y:S01]  /*159b0*/  IMAD.WIDE.U32 R160, R160, -0x326172a9, RZ ;  /* 0xcd9e8d57a0a07825 */ /* 0x000fe200078e00ff */
[----:B------:R-:W-:Y:S01]  /*159c0*/  LOP3.LUT R116, R116, UR21, R163, 0x96, !PT ;  /* 0x0000001574747c12 */ /* 0x000fe2000f8e96a3 */
[----:B------:R-:W-:-:S03]  /*159d0*/  UIADD3 UR21, UPT, UPT, UR5, -0x56f99767, URZ ;  /* 0xa906689905157890 */ /* 0x000fc6000fffe0ff */
[----:B------:R-:W-:Y:S01]  /*159e0*/  LOP3.LUT R4, R4, UR14, R161, 0x96, !PT ;  /* 0x0000000e04047c12 */ /* 0x000fe2000f8e96a1 */
[----:B------:R-:W-:-:S04]  /*159f0*/  IMAD.WIDE.U32 R116, R116, -0x326172a9, RZ ;  /* 0xcd9e8d5774747825 */ /* 0x000fc800078e00ff */
[----:B------:R-:W-:-:S05]  /*15a00*/  IMAD.WIDE.U32 R4, R4, -0x2daee0ad, RZ ;  /* 0xd2511f5304047825 */ /* 0x000fca00078e00ff */
[----:B------:R-:W-:Y:S01]  /*15a10*/  LOP3.LUT R162, R162, UR21, R5, 0x96, !PT ;  /* 0x00000015a2a27c12 */ /* 0x000fe2000f8e9605 */
[----:B------:R-:W-:-:S04]  /*15a20*/  UIADD3 UR21, UPT, UPT, UR4, 0x1715609d, URZ ;  /* 0x1715609d04157890 */ /* 0x000fc8000fffe0ff */
[----:B------:R-:W-:Y:S02]  /*15a30*/  IMAD.WIDE.U32 R162, R162, -0x326172a9, RZ ;  /* 0xcd9e8d57a2a27825 */ /* 0x000fe400078e00ff */
[----:B------:R-:W-:Y:S01]  /*15a40*/  LOP3.LUT R160, R160, UR21, R117, 0x96, !PT ;  /* 0x00000015a0a07c12 */ /* 0x000fe2000f8e9675 */
[----:B------:R-:W-:-:S04]  /*15a50*/  UIADD3 UR21, UPT, UPT, UR5, 0x646e171e, URZ ;  /* 0x646e171e05157890 */ /* 0x000fc8000fffe0ff */
[----:B------:R-:W-:-:S05]  /*15a60*/  IMAD.WIDE.U32 R160, R160, -0x2daee0ad, RZ ;  /* 0xd2511f53a0a07825 */ /* 0x000fca00078e00ff */
[----:B------:R-:W-:Y:S01]  /*15a70*/  LOP3.LUT R4, R4, UR21, R161, 0x96, !PT ;  /* 0x0000001504047c12 */ /* 0x000fe2000f8e96a1 */
[----:B------:R-:W-:-:S04]  /*15a80*/  UIADD3 UR21, UPT, UPT, UR4, -0x4ab325aa, URZ ;  /* 0xb54cda5604157890 */ /* 0x000fc8000fffe0ff */
[----:B------:R-:W-:Y:S02]  /*15a90*/  IMAD.WIDE.U32 R4, R4, -0x326172a9, RZ ;  /* 0xcd9e8d5704047825 */ /* 0x000fe400078e00ff */
[----:B------:R-:W-:Y:S01]  /*15aa0*/  LOP3.LUT R116, R116, UR21, R163, 0x96, !PT ;  /* 0x0000001574747c12 */ /* 0x000fe2000f8e96a3 */
[----:B------:R-:W-:-:S04]  /*15ab0*/  UIADD3 UR21, UPT, UPT, UR4, 0x5384540f, URZ ;  /* 0x5384540f04157890 */ /* 0x000fc8000fffe0ff */
[----:B------:R-:W-:Y:S02]  /*15ac0*/  IMAD.WIDE.U32 R116, R116, -0x2daee0ad, RZ ;  /* 0xd2511f5374747825 */ /* 0x000fe400078e00ff */
[----:B------:R-:W-:Y:S01]  /*15ad0*/  LOP3.LUT R162, R162, UR21, R5, 0x96, !PT ;  /* 0x00000015a2a27c12 */ /* 0x000fe2000f8e9605 */
[----:B------:R-:W-:Y:S02]  /*15ae0*/  UIADD3 UR21, UPT, UPT, UR5, -0x24c28bd8, URZ ;  /* 0xdb3d742805157890 */ /* 0x000fe4000fffe0ff */
[----:B------:R-:W-:Y:S02]  /*15af0*/  LOP3.LUT R160, R160, UR15, R117, 0x96, !PT ;  /* 0x0000000fa0a07c12 */ /* 0x000fe4000f8e9675 */
[----:B------:R-:W-:-:S04]  /*15b00*/  IMAD.WIDE.U32 R162, R162, -0x2daee0ad, RZ ;  /* 0xd2511f53a2a27825 */ /* 0x000fc800078e00ff */
[----:B------:R-:W-:Y:S01]  /*15b10*/  IMAD.WIDE.U32 R160, R160, -0x326172a9, RZ ;  /* 0xcd9e8d57a0a07825 */ /* 0x000fe200078e00ff */
[----:B------:R-:W-:Y:S01]  /*15b20*/  LOP3.LUT R116, R116, UR21, R163, 0x96, !PT ;  /* 0x0000001574747c12 */ /* 0x000fe2000f8e96a3 */
[----:B------:R-:W-:-:S03]  /*15b30*/  UIADD3 UR21, UPT, UPT, UR4, -0x700cb87f, URZ ;  /* 0x8ff3478104157890 */ /* 0x000fc6000fffe0ff */
[----:B------:R-:W-:Y:S01]  /*15b40*/  LOP3.LUT R4, R4, UR16, R161, 0x96, !PT ;  /* 0x0000001004047c12 */ /* 0x000fe2000f8e96a1 */
[----:B------:R-:W-:-:S04]  /*15b50*/  IMAD.WIDE.U32 R116, R116, -0x326172a9, RZ ;  /* 0xcd9e8d5774747825 */ /* 0x000fc800078e00ff */
[----:B------:R-:W-:-:S04]  /*15b60*/  IMAD.WIDE.U32 R4, R4, -0x2daee0ad, RZ ;  /* 0xd2511f5304047825 */ /* 0x000fc800078e00ff */
[----:B------:R-:W-:Y:S01]  /*15b70*/  IMAD.MOV.U32 R2, RZ, RZ, R116 ;  /* 0x000000ffff027224 */ /* 0x000fe200078e0074 */
[----:B------:R-:W-:Y:S01]  /*15b80*/  MOV R116, R156 ;  /* 0x0000009c00747202 */ /* 0x000fe20000000f00 */
[----:B------:R-:W-:Y:S02]  /*15b90*/  IMAD.MOV.U32 R156, RZ, RZ, R4 ;  /* 0x000000ffff9c7224 */ /* 0x000fe400078e0004 */
[----:B------:R-:W-:Y:S01]  /*15ba0*/  HFMA2 R4, -RZ, RZ, 0, 0 ;  /* 0x00000000ff047431 */ /* 0x000fe200000001ff */
[----:B------:R-:W-:Y:S02]  /*15bb0*/  LOP3.LUT R6, R162, UR17, R5, 0x96, !PT ;  /* 0x00000011a2067c12 */ /* 0x000fe4000f8e9605 */
[----:B------:R-:W-:-:S07]  /*15bc0*/  LOP3.LUT R5, R160, UR21, R117, 0x96, !PT ;  /* 0x00000015a0057c12 */ /* 0x000fce000f8e9675 */
.L_x_9685:
[----:B------:R-:W-:Y:S05]  /*15bd0*/  BSYNC.RECONVERGENT B2 ;  /* 0x0000000000027941 */ /* 0x000fea0003800200 */
.L_x_9684:
[----:B------:R-:W-:Y:S01]  /*15be0*/  I2FP.F32.U32 R116, R116 ;  /* 0x0000007400747245 */ /* 0x000fe20000201000 */
[----:B------:R-:W-:Y:S01]  /*15bf0*/  IMAD.U32 R118, R119, 0x10000, RZ ;  /* 0x0001000077767824 */ /* 0x000fe200078e00ff */
[----:B------:R-:W-:-:S03]  /*15c00*/  PRMT R117, R19, 0x7632, R117 ;  /* 0x0000763213757816 */ /* 0x000fc60000000075 */
[----:B------:R-:W-:Y:S01]  /*15c10*/  FMUL.FTZ R151, R118, R151 ;  /* 0x0000009776977220 */ /* 0x000fe20000410000 */
[----:B------:R-:W-:Y:S01]  /*15c20*/  FFMA.FTZ R116, R116, R147, 1.1641532182693481445e-10 ;  /* 0x2f00000074747423 */ /* 0x000fe20000010093 */
[----:B------:R-:W-:Y:S02]  /*15c30*/  SHF.L.U32 R117, R117, 0x10, RZ ;  /* 0x0000001075757819 */ /* 0x000fe400000006ff */
[----:B------:R-:W-:Y:S01]  /*15c40*/  FMUL.FTZ R151, R151, R158 ;  /* 0x0000009e97977220 */ /* 0x000fe20000410000 */
[----:B------:R-:W-:Y:S02]  /*15c50*/  F2FP.BF16.F32.PACK_AB R118, R139, R138 ;  /* 0x0000008a8b76723e */ /* 0x000fe400000010ff */
[----:B------:R-:W-:-:S04]  /*15c60*/  FSETP.GTU.FTZ.AND P6, PT, R116, R157, PT ;  /* 0x0000009d7400720b */ /* 0x000fc80003fdc000 */
[----:B------:R-:W-:Y:S02]  /*15c70*/  FSEL R116, R151, RZ, !P6 ;  /* 0x000000ff97747208 */ /* 0x000fe40007000000 */
[----:B------:R-:W-:-:S03]  /*15c80*/  PLOP3.LUT P6, PT, P6, PT, PT, 0x8, 0x80 ;  /* 0x000000000080781c */ /* 0x000fc600037ce170 */
[----:B------:R-:W-:Y:S01]  /*15c90*/  FFMA.FTZ R147, R116, R23, R117 ;  /* 0x0000001774937223 */ /* 0x000fe20000010075 */
[----:B------:R-:W-:Y:S02]  /*15ca0*/  F2FP.BF16.F32.PACK_AB R117, R131, R130 ;  /* 0x000000828375723e */ /* 0x000fe400000010ff */
[----:B------:R-:W-:Y:S02]  /*15cb0*/  F2FP.BF16.F32.PACK_AB R116, R123, R12 ;  /* 0x0000000c7b74723e */ /* 0x000fe400000010ff */
[----:B------:R-:W-:Y:S01]  /*15cc0*/  F2FP.BF16.F32.PACK_AB R119, R147, R146 ;  /* 0x000000929377723e */ /* 0x000fe200000010ff */
[----:B------:R-:W-:Y:S06]  /*15cd0*/  BRA `(.L_x_9689) ;  /* 0x0000002c00847947 */ /* 0x000fec0003800000 */
.L_x_9648:
        /* <DEDUP_REMOVED lines=16> */
.L_x_9692:
        /* <DEDUP_REMOVED lines=13> */
.L_x_9694:
[----:B------:R-:W-:Y:S05]  /*15eb0*/  BSYNC.RECONVERGENT B3 ;  /* 0x0000000000037941 */ /* 0x000fea0003800200 */
.L_x_9693:
        /* <DEDUP_REMOVED lines=52> */
.L_x_9691:
[----:B------:R-:W-:Y:S05]  /*16200*/  BSYNC.RECONVERGENT B2 ;  /* 0x0000000000027941 */ /* 0x000fea0003800200 */
.L_x_9690:
        /* <DEDUP_REMOVED lines=27> */
.L_x_9697:
        /* <DEDUP_REMOVED lines=13> */
.L_x_9699:
[----:B------:R-:W-:Y:S05]  /*16490*/  BSYNC.RECONVERGENT B3 ;  /* 0x0000000000037941 */ /* 0x000fea0003800200 */
.L_x_9698:
        /* <DEDUP_REMOVED lines=53> */
.L_x_9696:
[----:B------:R-:W-:Y:S05]  /*167f0*/  BSYNC.RECONVERGENT B2 ;  /* 0x0000000000027941 */ /* 0x000fea0003800200 */
.L_x_9695:
        /* <DEDUP_REMOVED lines=23> */
.L_x_9702:
        /* <DEDUP_REMOVED lines=13> */
.L_x_9704:
[----:B------:R-:W-:Y:S05]  /*16a40*/  BSYNC.RECONVERGENT B3 ;  /* 0x0000000000037941 */ /* 0x000fea0003800200 */
.L_x_9703:
        /* <DEDUP_REMOVED lines=53> */
.L_x_9701:
[----:B------:R-:W-:Y:S05]  /*16da0*/  BSYNC.RECONVERGENT B2 ;  /* 0x0000000000027941 */ /* 0x000fea0003800200 */
.L_x_9700:
        /* <DEDUP_REMOVED lines=23> */
.L_x_9707:
        /* <DEDUP_REMOVED lines=13> */
.L_x_9709:
[----:B------:R-:W-:Y:S05]  /*16ff0*/  BSYNC.RECONVERGENT B3 ;  /* 0x0000000000037941 */ /* 0x000fea0003800200 */
.L_x_9708:
        /* <DEDUP_REMOVED lines=53> */
.L_x_9706:
[----:B------:R-:W-:Y:S05]  /*17350*/  BSYNC.RECONVERGENT B2 ;  /* 0x0000000000027941 */ /* 0x000fea0003800200 */
.L_x_9705:
        /* <DEDUP_REMOVED lines=22> */
.L_x_9712:
        /* <DEDUP_REMOVED lines=13> */
.L_x_9714:
[----:B------:R-:W-:Y:S05]  /*17590*/  BSYNC.RECONVERGENT B3 ;  /* 0x0000000000037941 */ /* 0x000fea0003800200 */
.L_x_9713:
        /* <DEDUP_REMOVED lines=53> */
.L_x_9711:
[----:B------:R-:W-:Y:S05]  /*178f0*/  BSYNC.RECONVERGENT B2 ;  /* 0x0000000000027941 */ /* 0x000fea0003800200 */
.L_x_9710:
        /* <DEDUP_REMOVED lines=23> */
.L_x_9717:
        /* <DEDUP_REMOVED lines=13> */
.L_x_9719:
[----:B------:R-:W-:Y:S05]  /*17b40*/  BSYNC.RECONVERGENT B3 ;  /* 0x0000000000037941 */ /* 0x000fea0003800200 */
.L_x_9718:
        /* <DEDUP_REMOVED lines=53> */
.L_x_9716:
[----:B------:R-:W-:Y:S05]  /*17ea0*/  BSYNC.RECONVERGENT B2 ;  /* 0x0000000000027941 */ /* 0x000fea0003800200 */
.L_x_9715:
        /* <DEDUP_REMOVED lines=22> */
.L_x_9722:
        /* <DEDUP_REMOVED lines=13> */
.L_x_9724:
[----:B------:R-:W-:Y:S05]  /*180e0*/  BSYNC.RECONVERGENT B3 ;  /* 0x0000000000037941 */ /* 0x000fea0003800200 */
.L_x_9723:
        /* <DEDUP_REMOVED lines=53> */
.L_x_9721:
[----:B------:R-:W-:Y:S05]  /*18440*/  BSYNC.RECONVERGENT B2 ;  /* 0x0000000000027941 */ /* 0x000fea0003800200 */
.L_x_9720:
        /* <DEDUP_REMOVED lines=23> */
.L_x_9727:
        /* <DEDUP_REMOVED lines=15> */
.L_x_9729:
[----:B------:R-:W-:Y:S05]  /*186b0*/  BSYNC.RECONVERGENT B3 ;  /* 0x0000000000037941 */ /* 0x000fea0003800200 */
.L_x_9728:
        /* <DEDUP_REMOVED lines=53> */
.L_x_9726:
[----:B------:R-:W-:Y:S05]  /*18a10*/  BSYNC.RECONVERGENT B2 ;  /* 0x0000000000027941 */ /* 0x000fea0003800200 */
.L_x_9725:
[----:B------:R-:W-:Y:S01]  /*18a20*/  I2FP.F32.U32 R116, R116 ;  /* 0x0000007400747245 */ /* 0x000fe20000201000 */
[----:B------:R-:W-:Y:S01]  /*18a30*/  IMAD.U32 R118, R119, 0x10000, RZ ;  /* 0x0001000077767824 */ /* 0x000fe200078e00ff */
[----:B------:R-:W-:-:S03]  /*18a40*/  F2FP.BF16.F32.PACK_AB R117, R131, R130 ;  /* 0x000000828375723e */ /* 0x000fc600000010ff */
        /* <DEDUP_REMOVED lines=10> */
.L_x_9689:
[----:B------:R-:W0:Y:S01]  /*18af0*/  LDC.64 R158, c[0x0][0x3a8] ;  /* 0x0000ea00ff9e7b82 */ /* 0x000e220000000a00 */
[----:B------:R-:W-:Y:S02]  /*18b00*/  SEL R151, RZ, 0x1000000, !P6 ;  /* 0x01000000ff977807 */ /* 0x000fe40007000000 */
[----:B------:R-:W-:Y:S02]  /*18b10*/  SEL R163, RZ, 0x10000, !P5 ;  /* 0x00010000ffa37807 */ /* 0x000fe40006800000 */
[----:B------:R-:W-:Y:S02]  /*18b20*/  SEL R162, RZ, 0x100, !P4 ;  /* 0x00000100ffa27807 */ /* 0x000fe40006000000 */
[----:B------:R-:W-:Y:S01]  /*18b30*/  ISETP.NE.AND P5, PT, R155, RZ, PT ;  /* 0x000000ff9b00720c */ /* 0x000fe20003fa5270 */
[----:B------:R-:W1:Y:S01]  /*18b40*/  LDC.64 R160, c[0x0][0x3b0] ;  /* 0x0000ec00ffa07b82 */ /* 0x000e620000000a00 */
[----:B------:R-:W-:Y:S02]  /*18b50*/  ISETP.NE.AND P6, PT, R148, RZ, PT ;  /* 0x000000ff9400720c */ /* 0x000fe40003fc5270 */
[----:B------:R-:W-:-:S02]  /*18b60*/  LOP3.LUT R163, R162, R151, R163, 0xfe, !PT ;  /* 0x00000097a2a37212 */ /* 0x000fc400078efea3 */
[----:B------:R-:W-:Y:S02]  /*18b70*/  SEL R148, RZ, 0x1000000, !P2 ;  /* 0x01000000ff947807 */ /* 0x000fe40005000000 */
[----:B------:R-:W-:Y:S02]  /*18b80*/  SEL R155, RZ, 0x10000, !P1 ;  /* 0x00010000ff9b7807 */ /* 0x000fe40004800000 */
[----:B------:R-:W-:Y:S02]  /*18b90*/  SEL R151, RZ, 0x100, !P5 ;  /* 0x00000100ff977807 */ /* 0x000fe40006800000 */
        /* <DEDUP_REMOVED lines=10> */
.L_x_9647:
[----:B------:R-:W-:Y:S05]  /*18c40*/  BSYNC.RECONVERGENT B1 ;  /* 0x0000000000017941 */ /* 0x000fea0003800200 */
.L_x_9646:
[----:B0-23--:R-:W-:Y:S01]  /*18c50*/  FADD.FTZ R116, RZ, R122 ;  /* 0x0000007aff747221 */ /* 0x00dfe20000010000 */
[----:B------:R-:W-:Y:S01]  /*18c60*/  ISETP.NE.AND P6, PT, R150, RZ, PT ;  /* 0x000000ff9600720c */ /* 0x000fe20003fc5270 */
[----:B------:R-:W-:Y:S01]  /*18c70*/  UMOV UR21, 0xffffffff ;  /* 0xffffffff00157882 */ /* 0x000fe20000000000 */
[C---:B------:R-:W-:Y:S01]  /*18c80*/  ISETP.GT.U32.AND P1, PT, R10.reuse, 0x3f, PT ;  /* 0x0000003f0a00780c */ /* 0x040fe20003f24070 */
        /* <DEDUP_REMOVED lines=51> */
[----:B------:R-:W-:Y:S01]  /*18fc0*/  FADD.FTZ R150, R15, -R151 ;  /* 0x800000970f967221 */ /* 0x000fe20000010000 */
[----:B------:R-:W-:-:S04]  /*18fd0*/  FFMA.FTZ R116, R116, R116, RZ ;  /* 0x0000007474747223 */ /* 0x000fc800000100ff */
        /* <DEDUP_REMOVED lines=69> */
.L_x_9751:
[----:B-1----:R-:W-:Y:S01]  /*19430*/  FADD.FTZ R149, R156, R149 ;  /* 0x000000959c957221 */ /* 0x002fe20000010000 */
[----:B------:R-:W-:Y:S01]  /*19440*/  FMUL.FTZ R150, R151, R151 ;  /* 0x0000009797967220 */ /* 0x000fe20000410000 */
[----:B------:R-:W-:Y:S01]  /*19450*/  ISETP.NE.AND P1, PT, RZ, UR19, PT ;  /* 0x00000013ff007c0c */ /* 0x000fe2000bf25270 */
[----:B------:R-:W1:Y:S01]  /*19460*/  @!P4 LDC.64 R116, c[0x0][0x3c8] ;  /* 0x0000f200ff74cb82 */ /* 0x000e620000000a00 */
[----:B------:R-:W-:Y:S01]  /*19470*/  FFMA.FTZ R149, R149, R118, UR20 ;  /* 0x0000001495957e23 */ /* 0x000fe20008010076 */
[----:B------:R-:W-:Y:S01]  /*19480*/  BSSY.RECONVERGENT B1, `(.L_x_9731) ;  /* 0x000002b000017945 */ /* 0x000fe20003800200 */
[----:B------:R-:W-:Y:S02]  /*19490*/  FSEL R150, R150, RZ, P1 ;  /* 0x000000ff96967208 */ /* 0x000fe40000800000 */
[----:B------:R-:W-:-:S03]  /*194a0*/  FSEL R153, R151, RZ, !P1 ;  /* 0x000000ff97997208 */ /* 0x000fc60004800000 */
[----:B------:R-:W2:Y:S01]  /*194b0*/  @!P4 LDC.64 R118, c[0x0][0x3c0] ;  /* 0x0000f000ff76cb82 */ /* 0x000ea20000000a00 */
[----:B------:R-:W-:-:S06]  /*194c0*/  FADD.FTZ R149, R149, R150 ;  /* 0x0000009695957221 */ /* 0x000fcc0000010000 */
[----:B------:R-:W3:Y:S01]  /*194d0*/  MUFU.RSQ R149, R149 ;  /* 0x0000009500957308 */ /* 0x000ee20000001400 */
[----:B-1----:R-:W-:-:S04]  /*194e0*/  @!P4 IMAD.WIDE R116, R9, 0x4, R116 ;  /* 0x000000040974c825 */ /* 0x002fc800078e0274 */
[----:B--2---:R-:W-:-:S05]  /*194f0*/  @!P4 IMAD.WIDE R118, R9, 0x4, R118 ;  /* 0x000000040976c825 */ /* 0x004fca00078e0276 */
[----:B------:R1:W-:Y:S04]  /*19500*/  @!P4 STG.E desc[UR6][R118.64], R151 ;  /* 0x000000977600c986 */ /* 0x0003e8000c101906 */
[----:B---3--:R1:W-:Y:S01]  /*19510*/  @!P4 STG.E desc[UR6][R116.64], R149 ;  /* 0x000000957400c986 */ /* 0x0083e2000c101906 */
[----:B------:R-:W-:Y:S05]  /*19520*/  @!P6 BRA `(.L_x_9732) ;  /* 0x000000000080e947 */ /* 0x000fea0003800000 */
[--C-:B-1----:R-:W-:Y:S01]  /*19530*/  FADD.FTZ R116, R122, -R153.reuse ;  /* 0x800000997a747221 */ /* 0x102fe20000010000 */
[--C-:B------:R-:W-:Y:S01]  /*19540*/  FADD.FTZ R118, R121, -R153.reuse ;  /* 0x8000009979767221 */ /* 0x100fe20000010000 */
[----:B------:R-:W1:Y:S01]  /*19550*/  LDC.64 R150, c[0x0][0x428] ;  /* 0x00010a00ff967b82 */ /* 0x000e620000000a00 */
[--C-:B0-----:R-:W-:Y:S01]  /*19560*/  FADD.FTZ R156, R125, -R153.reuse ;  /* 0x800000997d9c7221 */ /* 0x101fe20000010000 */
        /* <DEDUP_REMOVED lines=11> */
[----:B------:R-:W-:Y:S01]  /*19620*/  FMUL.FTZ R117, R149, R118 ;  /* 0x0000007695757220 */ /* 0x000fe20000410000 */
[----:B------:R-:W-:Y:S01]  /*19630*/  FADD.FTZ R118, R132, -R153 ;  /* 0x8000009984767221 */ /* 0x000fe20000010000 */
[----:B------:R-:W-:Y:S01]  /*19640*/  FFMA.FTZ R156, R156, R115, R107 ;  /* 0x000000739c9c7223 */ /* 0x000fe2000001006b */
[----:B------:R-:W-:Y:S01]  /*19650*/  FFMA.FTZ R155, R155, R110, R102 ;  /* 0x0000006e9b9b7223 */ /* 0x000fe20000010066 */
[----:B------:R-:W-:Y:S01]  /*19660*/  FFMA.FTZ R117, R117, R114, R106 ;  /* 0x0000007275757223 */ /* 0x000fe2000001006a */
[----:B------:R-:W-:Y:S01]  /*19670*/  FMUL.FTZ R119, R149, R118 ;  /* 0x0000007695777220 */ /* 0x000fe20000410000 */
[----:B------:R-:W-:Y:S01]  /*19680*/  FADD.FTZ R118, R133, -R153 ;  /* 0x8000009985767221 */ /* 0x000fe20000010000 */
[----:B------:R-:W-:-:S02]  /*19690*/  FFMA.FTZ R162, R162, R111, R103 ;  /* 0x0000006fa2a27223 */ /* 0x000fc40000010067 */
[----:B------:R-:W-:Y:S01]  /*196a0*/  F2FP.BF16.F32.PACK_AB R117, R156, R117 ;  /* 0x000000759c75723e */ /* 0x000fe200000010ff */
[----:B------:R-:W-:Y:S01]  /*196b0*/  FMUL.FTZ R158, R149, R118 ;  /* 0x00000076959e7220 */ /* 0x000fe20000410000 */
[----:B------:R-:W-:Y:S01]  /*196c0*/  FFMA.FTZ R118, R119, R108, R100 ;  /* 0x0000006c77767223 */ /* 0x000fe20000010064 */
[----:B-1----:R-:W-:-:S04]  /*196d0*/  IMAD.WIDE.U32 R150, R0, 0x10, R150 ;  /* 0x0000001000967825 */ /* 0x002fc800078e0096 */
[----:B------:R-:W-:Y:S01]  /*196e0*/  FFMA.FTZ R119, R158, R109, R101 ;  /* 0x0000006d9e777223 */ /* 0x000fe20000010065 */
[----:B------:R-:W-:-:S04]  /*196f0*/  VIADD R0, R0, 0x20 ;  /* 0x0000002000007836 */ /* 0x000fc80000000000 */
[----:B------:R-:W-:Y:S02]  /*19700*/  F2FP.BF16.F32.PACK_AB R118, R119, R118 ;  /* 0x000000767776723e */ /* 0x000fe400000010ff */
[----:B------:R-:W-:-:S05]  /*19710*/  F2FP.BF16.F32.PACK_AB R119, R162, R155 ;  /* 0x0000009ba277723e */ /* 0x000fca00000010ff */
[----:B------:R2:W-:Y:S02]  /*19720*/  STG.E.128 desc[UR6][R150.64], R116 ;  /* 0x0000007496007986 */ /* 0x0005e4000c101d06 */
.L_x_9732:
[----:B------:R-:W-:Y:S05]  /*19730*/  BSYNC.RECONVERGENT B1 ;  /* 0x0000000000017941 */ /* 0x000fea0003800200 */
.L_x_9731:
[----:B------:R-:W-:Y:S01]  /*19740*/  ISETP.NE.AND P1, PT, R152, RZ, PT ;  /* 0x000000ff9800720c */ /* 0x000fe20003f25270 */
        /* <DEDUP_REMOVED lines=26> */
[----:B0-----:R-:W-:Y:S01]  /*198f0*/  FMUL.FTZ R156, R149, R118 ;  /* 0x00000076959c7220 */ /* 0x001fe20000410000 */
[----:B------:R-:W-:Y:S01]  /*19900*/  FFMA.FTZ R118, R119, R84, R76 ;  /* 0x0000005477767223 */ /* 0x000fe2000001004c */
[C---:B-1----:R-:W-:Y:S01]  /*19910*/  IMAD.WIDE.U32 R150, R0.reuse, 0x10, R150 ;  /* 0x0000001000967825 */ /* 0x042fe200078e0096 */
[----:B------:R-:W-:-:S03]  /*19920*/  IADD3 R0, PT, PT, R0, 0x20, RZ ;  /* 0x0000002000007810 */ /* 0x000fc60007ffe0ff */
[----:B------:R-:W-:-:S05]  /*19930*/  FFMA.FTZ R119, R156, R85, R77 ;  /* 0x000000559c777223 */ /* 0x000fca000001004d */
[----:B------:R-:W-:Y:S02]  /*19940*/  F2FP.BF16.F32.PACK_AB R118, R119, R118 ;  /* 0x000000767776723e */ /* 0x000fe400000010ff */
[----:B------:R-:W-:-:S05]  /*19950*/  F2FP.BF16.F32.PACK_AB R119, R160, R155 ;  /* 0x0000009ba077723e */ /* 0x000fca00000010ff */
[----:B------:R3:W-:Y:S02]  /*19960*/  STG.E.128 desc[UR6][R150.64], R116 ;  /* 0x0000007496007986 */ /* 0x0007e4000c101d06 */
.L_x_9734:
[----:B------:R-:W-:Y:S05]  /*19970*/  BSYNC.RECONVERGENT B1 ;  /* 0x0000000000017941 */ /* 0x000fea0003800200 */
.L_x_9733:
[----:B------:R-:W-:Y:S01]  /*19980*/  ISETP.NE.AND P1, PT, R154, RZ, PT ;  /* 0x000000ff9a00720c */ /* 0x000fe20003f25270 */
[----:B------:R-:W-:-:S12]  /*19990*/  BSSY.RECONVERGENT B1, `(.L_x_9735) ;  /* 0x0000022000017945 */ /* 0x000fd80003800200 */
[----:B------:R-:W-:Y:S05]  /*199a0*/  @!P1 BRA `(.L_x_9736) ;  /* 0x0000000000809947 */ /* 0x000fea0003800000 */
[--C-:B-123--:R-:W-:Y:S01]  /*199b0*/  FADD.FTZ R116, R14, -R153.reuse ;  /* 0x800000990e747221 */ /* 0x10efe20000010000 */
[--C-:B------:R-:W-:Y:S01]  /*199c0*/  FADD.FTZ R118, R13, -R153.reuse ;  /* 0x800000990d767221 */ /* 0x100fe20000010000 */
[----:B------:R-:W1:Y:S01]  /*199d0*/  LDC.64 R150, c[0x0][0x428] ;  /* 0x00010a00ff967b82 */ /* 0x000e620000000a00 */
[--C-:B------:R-:W-:Y:S01]  /*199e0*/  FADD.FTZ R152, R129, -R153.reuse ;  /* 0x8000009981987221 */ /* 0x100fe20000010000 */
[C---:B------:R-:W-:Y:S01]  /*199f0*/  FMUL.FTZ R117, R149.reuse, R116 ;  /* 0x0000007495757220 */ /* 0x040fe20000410000 */
[----:B------:R-:W-:Y:S01]  /*19a00*/  FMUL.FTZ R118, R149, R118 ;  /* 0x0000007695767220 */ /* 0x000fe20000410000 */
[--C-:B0-----:R-:W-:Y:S01]  /*19a10*/  FADD.FTZ R156, R144, -R153.reuse ;  /* 0x80000099909c7221 */ /* 0x101fe20000010000 */
        /* <DEDUP_REMOVED lines=25> */
.L_x_9736:
[----:B------:R-:W-:Y:S05]  /*19bb0*/  BSYNC.RECONVERGENT B1 ;  /* 0x0000000000017941 */ /* 0x000fea0003800200 */
.L_x_9735:
[----:B------:R-:W-:Y:S04]  /*19bc0*/  BSSY.RECONVERGENT B1, `(.L_x_9737) ;  /* 0x0000021000017945 */ /* 0x000fe80003800200 */
[----:B------:R-:W-:Y:S05]  /*19bd0*/  @!P0 BRA `(.L_x_9738) ;  /* 0x00000000007c8947 */ /* 0x000fea0003800000 */
[--C-:B--234-:R-:W-:Y:S01]  /*19be0*/  FADD.FTZ R150, R146, -R153.reuse ;  /* 0x8000009992967221 */ /* 0x11cfe20000010000 */
[--C-:B-1----:R-:W-:Y:S01]  /*19bf0*/  FADD.FTZ R116, R12, -R153.reuse ;  /* 0x800000990c747221 */ /* 0x102fe20000010000 */
[--C-:B------:R-:W-:Y:S01]  /*19c00*/  FADD.FTZ R152, R130, -R153.reuse ;  /* 0x8000009982987221 */ /* 0x100fe20000010000 */
[--C-:B------:R-:W-:Y:S01]  /*19c10*/  FADD.FTZ R118, R123, -R153.reuse ;  /* 0x800000997b767221 */ /* 0x100fe20000010000 */
[----:B------:R-:W-:Y:S01]  /*19c20*/  FMUL.FTZ R119, R149, R150 ;  /* 0x0000009695777220 */ /* 0x000fe20000410000 */
[--C-:B------:R-:W-:Y:S01]  /*19c30*/  FADD.FTZ R154, R131, -R153.reuse ;  /* 0x80000099839a7221 */ /* 0x100fe20000010000 */
[----:B------:R-:W1:Y:S01]  /*19c40*/  LDC.64 R150, c[0x0][0x428] ;  /* 0x00010a00ff967b82 */ /* 0x000e620000000a00 */
[--C-:B------:R-:W-:Y:S01]  /*19c50*/  FADD.FTZ R160, R147, -R153.reuse ;  /* 0x8000009993a07221 */ /* 0x100fe20000010000 */
[--C-:B0-----:R-:W-:Y:S01]  /*19c60*/  FADD.FTZ R156, R138, -R153.reuse ;  /* 0x800000998a9c7221 */ /* 0x101fe20000010000 */
[----:B------:R-:W-:Y:S01]  /*19c70*/  FADD.FTZ R158, R139, -R153 ;  /* 0x800000998b9e7221 */ /* 0x000fe20000010000 */
        /* <DEDUP_REMOVED lines=18> */
[----:B-1----:R-:W-:Y:S01]  /*19da0*/  IMAD.WIDE.U32 R150, R0, 0x10, R150 ;  /* 0x0000001000967825 */ /* 0x002fe200078e0096 */
[----:B------:R-:W-:-:S05]  /*19db0*/  F2FP.BF16.F32.PACK_AB R116, R116, R149 ;  /* 0x000000957474723e */ /* 0x000fca00000010ff */
[----:B------:R0:W-:Y:S02]  /*19dc0*/  STG.E.128 desc[UR6][R150.64], R116 ;  /* 0x0000007496007986 */ /* 0x0001e4000c101d06 */
.L_x_9738:
[----:B------:R-:W-:Y:S05]  /*19dd0*/  BSYNC.RECONVERGENT B1 ;  /* 0x0000000000017941 */ /* 0x000fea0003800200 */
.L_x_9737:
[----:B01234-:R-:W0:Y:S02]  /*19de0*/  LDC.64 R116, c[0x0][0x380] ;  /* 0x0000e000ff747b82 */ /* 0x01fe240000000a00 */
[----:B0-----:R-:W-:-:S04]  /*19df0*/  LEA R9, R116, R9, 0x2 ;  /* 0x0000000974097211 */ /* 0x001fc800078e10ff */
[----:B------:R-:W-:-:S13]  /*19e00*/  ISETP.GE.AND P0, PT, R9, R117, PT ;  /* 0x000000750900720c */ /* 0x000fda0003f06270 */
[----:B------:R-:W-:Y:S05]  /*19e10*/  @!P0 BRA `(.L_x_9739) ;  /* 0xfffffe7000388947 */ /* 0x000fea000383ffff */
[----:B------:R-:W-:Y:S05]  /*19e20*/  BSYNC B0 ;  /* 0x0000000000007941 */ /* 0x000fea0003800000 */
.L_x_9394:
[----:B------:R-:W-:Y:S05]  /*19e30*/  EXIT ;  /* 0x000000000000794d */ /* 0x000fea0003800000 */
.L_x_9730:
        /* <DEDUP_REMOVED lines=8> */
.L_x_9741:
[----:B------:R-:W-:Y:S05]  /*19ec0*/  BSYNC B1 ;  /* 0x0000000000017941 */ /* 0x000fea0003800000 */
.L_x_9740:
        /* <DEDUP_REMOVED lines=10> */
.L_x_9742:
[----:B------:R-:W-:Y:S01]  /*19f70*/  HFMA2 R159, -RZ, RZ, 0, 2.384185791015625e-07 ;  /* 0x00000004ff9f7431 */ /* 0x000fe200000001ff */
[----:B------:R-:W-:-:S05]  /*19f80*/  MOV R116, R157 ;  /* 0x0000009d00747202 */ /* 0x000fca0000000f00 */
[----:B------:R-:W-:-:S04]  /*19f90*/  FADD.FTZ R149, R119, R116 ;  /* 0x0000007477957221 */ /* 0x000fc80000010000 */
[----:B------:R-:W-:-:S07]  /*19fa0*/  IMAD.MOV.U32 R158, RZ, RZ, R149 ;  /* 0x000000ffff9e7224 */ /* 0x000fce00078e0095 */
[----:B------:R-:W-:Y:S05]  /*19fb0*/  WARPSYNC.COLLECTIVE R155, `(.L_x_9743) ;  /* 0x000000009b087348 */ /* 0x000fea0003c00000 */
[----:B------:R0:W1:Y:S02]  /*19fc0*/  SHFL.BFLY P5, R157, R158, R159, R160 ;  /* 0x0c00009f9e9d7389 */ /* 0x00006400000a00a0 */
[----:B01----:R-:W-:Y:S05]  /*19fd0*/  ENDCOLLECTIVE ;  /* 0x000000000000791b */ /* 0x003fea0003800000 */
.L_x_9743:
[----:B------:R-:W-:Y:S02]  /*19fe0*/  IMAD.MOV.U32 R159, RZ, RZ, 0x8 ;  /* 0x00000008ff9f7424 */ /* 0x000fe400078e00ff */
[----:B------:R-:W-:-:S04]  /*19ff0*/  IMAD.MOV.U32 R116, RZ, RZ, R157 ;  /* 0x000000ffff747224 */ /* 0x000fc800078e009d */
[----:B------:R-:W-:-:S05]  /*1a000*/  FADD.FTZ R150, R149, R116 ;  /* 0x0000007495967221 */ /* 0x000fca0000010000 */
[----:B------:R-:W-:-:S07]  /*1a010*/  MOV R158, R150 ;  /* 0x00000096009e7202 */ /* 0x000fce0000000f00 */
[----:B------:R-:W-:Y:S05]  /*1a020*/  WARPSYNC.COLLECTIVE R155, `(.L_x_9744) ;  /* 0x000000009b087348 */ /* 0x000fea0003c00000 */
[----:B------:R0:W1:Y:S02]  /*1a030*/  SHFL.BFLY P5, R157, R158, R159, R160 ;  /* 0x0c00009f9e9d7389 */ /* 0x00006400000a00a0 */
[----:B01----:R-:W-:Y:S05]  /*1a040*/  ENDCOLLECTIVE ;  /* 0x000000000000791b */ /* 0x003fea0003800000 */
.L_x_9744:
[----:B------:R-:W-:Y:S01]  /*1a050*/  HFMA2 R159, -RZ, RZ, 0, 9.5367431640625e-07 ;  /* 0x00000010ff9f7431 */ /* 0x000fe200000001ff */
[----:B------:R-:W-:-:S05]  /*1a060*/  MOV R151, R157 ;  /* 0x0000009d00977202 */ /* 0x000fca0000000f00 */
[----:B------:R-:W-:-:S04]  /*1a070*/  FADD.FTZ R153, R150, R151 ;  /* 0x0000009796997221 */ /* 0x000fc80000010000 */
[----:B------:R-:W-:-:S07]  /*1a080*/  IMAD.MOV.U32 R158, RZ, RZ, R153 ;  /* 0x000000ffff9e7224 */ /* 0x000fce00078e0099 */
[----:B------:R-:W-:Y:S05]  /*1a090*/  WARPSYNC.COLLECTIVE R155, `(.L_x_9745) ;  /* 0x000000009b087348 */ /* 0x000fea0003c00000 */
[----:B------:R0:W1:Y:S02]  /*1a0a0*/  SHFL.BFLY P5, R157, R158, R159, R160 ;  /* 0x0c00009f9e9d7389 */ /* 0x00006400000a00a0 */
[----:B01----:R-:W-:Y:S05]  /*1a0b0*/  ENDCOLLECTIVE ;  /* 0x000000000000791b */ /* 0x003fea0003800000 */
.L_x_9745:
        /* <DEDUP_REMOVED lines=73> */
.L_x_9746:
[----:B------:R-:W-:Y:S01]  /*1a550*/  HFMA2 R159, -RZ, RZ, 0, 1.1920928955078125e-07 ;  /* 0x00000002ff9f7431 */ /* 0x000fe200000001ff */
[----:B------:R-:W-:-:S05]  /*1a560*/  MOV R117, R157 ;  /* 0x0000009d00757202 */ /* 0x000fca0000000f00 */
[----:B------:R-:W-:-:S04]  /*1a570*/  FADD.FTZ R117, R116, R117 ;  /* 0x0000007574757221 */ /* 0x000fc80000010000 */
[----:B------:R-:W-:-:S07]  /*1a580*/  IMAD.MOV.U32 R158, RZ, RZ, R117 ;  /* 0x000000ffff9e7224 */ /* 0x000fce00078e0075 */
[----:B------:R-:W-:Y:S05]  /*1a590*/  WARPSYNC.COLLECTIVE R155, `(.L_x_9747) ;  /* 0x000000009b087348 */ /* 0x000fea0003c00000 */
[----:B------:R0:W1:Y:S02]  /*1a5a0*/  SHFL.BFLY P5, R157, R158, R159, R160 ;  /* 0x0c00009f9e9d7389 */ /* 0x00006400000a00a0 */
[----:B01----:R-:W-:Y:S05]  /*1a5b0*/  ENDCOLLECTIVE ;  /* 0x000000000000791b */ /* 0x003fea0003800000 */
.L_x_9747:
[----:B------:R-:W-:Y:S02]  /*1a5c0*/  IMAD.MOV.U32 R159, RZ, RZ, 0x4 ;  /* 0x00000004ff9f7424 */ /* 0x000fe400078e00ff */
[----:B------:R-:W-:-:S04]  /*1a5d0*/  IMAD.MOV.U32 R150, RZ, RZ, R157 ;  /* 0x000000ffff967224 */ /* 0x000fc800078e009d */
[----:B------:R-:W-:-:S05]  /*1a5e0*/  FADD.FTZ R150, R117, R150 ;  /* 0x0000009675967221 */ /* 0x000fca0000010000 */
[----:B------:R-:W-:-:S07]  /*1a5f0*/  MOV R158, R150 ;  /* 0x00000096009e7202 */ /* 0x000fce0000000f00 */
[----:B------:R-:W-:Y:S05]  /*1a600*/  WARPSYNC.COLLECTIVE R155, `(.L_x_9748) ;  /* 0x000000009b087348 */ /* 0x000fea0003c00000 */
[----:B------:R0:W1:Y:S02]  /*1a610*/  SHFL.BFLY P5, R157, R158, R159, R160 ;  /* 0x0c00009f9e9d7389 */ /* 0x00006400000a00a0 */
[----:B01----:R-:W-:Y:S05]  /*1a620*/  ENDCOLLECTIVE ;  /* 0x000000000000791b */ /* 0x003fea0003800000 */
.L_x_9748:
[----:B------:R-:W-:Y:S01]  /*1a630*/  HFMA2 R159, -RZ, RZ, 0, 4.76837158203125e-07 ;  /* 0x00000008ff9f7431 */ /* 0x000fe200000001ff */
[----:B------:R-:W-:-:S05]  /*1a640*/  MOV R119, R157 ;  /* 0x0000009d00777202 */ /* 0x000fca0000000f00 */
[----:B------:R-:W-:-:S04]  /*1a650*/  FADD.FTZ R119, R150, R119 ;  /* 0x0000007796777221 */ /* 0x000fc80000010000 */
[----:B------:R-:W-:-:S07]  /*1a660*/  IMAD.MOV.U32 R158, RZ, RZ, R119 ;  /* 0x000000ffff9e7224 */ /* 0x000fce00078e0077 */
[----:B------:R-:W-:Y:S05]  /*1a670*/  WARPSYNC.COLLECTIVE R155, `(.L_x_9749) ;  /* 0x000000009b087348 */ /* 0x000fea0003c00000 */
[----:B------:R0:W1:Y:S02]  /*1a680*/  SHFL.BFLY P5, R157, R158, R159, R160 ;  /* 0x0c00009f9e9d7389 */ /* 0x00006400000a00a0 */
[----:B01----:R-:W-:Y:S05]  /*1a690*/  ENDCOLLECTIVE ;  /* 0x000000000000791b */ /* 0x003fea0003800000 */
.L_x_9749:
[----:B------:R-:W-:Y:S02]  /*1a6a0*/  IMAD.MOV.U32 R159, RZ, RZ, 0x10 ;  /* 0x00000010ff9f7424 */ /* 0x000fe400078e00ff */
[----:B------:R-:W-:-:S04]  /*1a6b0*/  IMAD.MOV.U32 R156, RZ, RZ, R157 ;  /* 0x000000ffff9c7224 */ /* 0x000fc800078e009d */
[----:B------:R-:W-:-:S05]  /*1a6c0*/  FADD.FTZ R156, R119, R156 ;  /* 0x0000009c779c7221 */ /* 0x000fca0000010000 */
[----:B------:R-:W-:-:S07]  /*1a6d0*/  MOV R158, R156 ;  /* 0x0000009c009e7202 */ /* 0x000fce0000000f00 */
[----:B------:R-:W-:Y:S05]  /*1a6e0*/  WARPSYNC.COLLECTIVE R155, `(.L_x_9750) ;  /* 0x000000009b087348 */ /* 0x000fea0003c00000 */
[----:B------:R0:W1:Y:S02]  /*1a6f0*/  SHFL.BFLY P5, R157, R158, R159, R160 ;  /* 0x0c00009f9e9d7389 */ /* 0x00006400000a00a0 */
[----:B01----:R-:W-:Y:S05]  /*1a700*/  ENDCOLLECTIVE ;  /* 0x000000000000791b */ /* 0x003fea0003800000 */
.L_x_9750:
[----:B------:R-:W-:Y:S01]  /*1a710*/  MOV R149, R157 ;  /* 0x0000009d00957202 */ /* 0x000fe20000000f00 */
[----:B------:R-:W-:Y:S06]  /*1a720*/  BRA `(.L_x_9751) ;  /* 0xffffffec00407947 */ /* 0x000fec000383ffff */
.L_x_9752:
        /* <DEDUP_REMOVED lines=13> */
.L_x_37272:


//--------------------- .text._ZN10layer_norm13ln_fwd_kernelINS_13Kernel_traitsIf13__nv_bfloat16S2_S2_fjLj1024ELj1ELj4ELj1ELj16ENS_18Kernel_traits_baseILj1024EfS2_S2_S2_fjLj128EEEEELb1ELb1ELb0ELb1EEEvNS_9FwdParamsE --------------------------
	.section	.text._ZN10layer_norm13ln_fwd_kernelINS_13Kernel_traitsIf13__nv_bfloat16S2_S2_fjLj1024ELj1ELj4ELj1ELj16ENS_18Kernel_traits_baseILj1024EfS2_S2_S2_fjLj128EEEEELb1ELb1ELb0ELb1EEEvNS_9FwdParamsE,"ax",@progbits
	.align	128
        .global         _ZN10layer_norm13ln_fwd_kernelINS_13Kernel_traitsIf13__nv_bfloat16S2_S2_fjLj1024ELj1ELj4ELj1ELj16ENS_18Kernel_traits_baseILj1024EfS2_S2_S2_fjLj128EEEEELb1ELb1ELb0ELb1EEEvNS_9FwdParamsE
        .type           _ZN10layer_norm13ln_fwd_kernelINS_13Kernel_traitsIf13__nv_bfloat16S2_S2_fjLj1024ELj1ELj4ELj1ELj16ENS_18Kernel_traits_baseILj1024EfS2_S2_S2_fjLj128EEEEELb1ELb1ELb0ELb1EEEvNS_9FwdParamsE,@function
        .size           _ZN10layer_norm13ln_fwd_kernelINS_13Kernel_traitsIf13__nv_bfloat16S2_S2_fjLj1024ELj1ELj4ELj1ELj16ENS_18Kernel_traits_baseILj1024EfS2_S2_S2_fjLj128EEEEELb1ELb1ELb0ELb1EEEvNS_9FwdParamsE,(.L_x_37273 - _ZN10layer_norm13ln_fwd_kernelINS_13Kernel_traitsIf13__nv_bfloat16S2_S2_fjLj1024ELj1ELj4ELj1ELj16ENS_18Kernel_traits_baseILj1024EfS2_S2_S2_fjLj128EEEEELb1ELb1ELb0ELb1EEEvNS_9FwdParamsE)
        .other          _ZN10layer_norm13ln_fwd_kernelINS_13Kernel_traitsIf13__nv_bfloat16S2_S2_fjLj1024ELj1ELj4ELj1ELj16ENS_18Kernel_traits_baseILj1024EfS2_S2_S2_fjLj128EEEEELb1ELb1ELb0ELb1EEEvNS_9FwdParamsE,@"STO_CUDA_ENTRY STV_DEFAULT"
_ZN10layer_norm13ln_fwd_kernelINS_13Kernel_traitsIf13__nv_bfloat16S2_S2_fjLj1024ELj1ELj4ELj1ELj16ENS_18Kernel_traits_baseILj1024EfS2_S2_S2_fjLj128EEEEELb1ELb1ELb0ELb1EEEvNS_9FwdParamsE:
.text._ZN10layer_norm13ln_fwd_kernelINS_13Kernel_traitsIf13__nv_bfloat16S2_S2_fjLj1024ELj1ELj4ELj1ELj16ENS_18Kernel_traits_baseILj1024EfS2_S2_S2_fjLj128EEEEELb1ELb1ELb0ELb1EEEvNS_9FwdParamsE:
[----:B------:R-:W-:Y:S01]  /*0000*/  LDC R1, c[0x0][0x37c] ;  /* 0x0000df00ff017b82 */ /* 0x000fe20000000800 */
[----:B------:R-:W0:Y:S07]  /*0010*/  LDCU.U8 UR4, c[0x0][0x464] ;  /* 0x00008c80ff0477ac */ /* 0x000e2e0008000000 */
[----:B------:R-:W1:Y:S01]  /*0020*/  LDC R146, c[0x0][0x458] ;  /* 0x00011600ff927b82 */ /* 0x000e620000000800 */
[----:B------:R-:W2:Y:S07]  /*0030*/  LDCU.64 UR6, c[0x0][0x358] ;  /* 0x00006b00ff0677ac */ /* 0x000eae0008000a00 */
[----:B------:R-:W3:Y:S01]  /*0040*/  LDC R147, c[0x0][0x45c] ;  /* 0x00011700ff937b82 */ /* 0x000ee20000000800 */
[----:B------:R-:W4:Y:S01]  /*0050*/  S2R R15, SR_TID.X ;  /* 0x00000000000f7919 */ /* 0x000f220000002100 */
[----:B------:R-:W5:Y:S01]  /*0060*/  LDCU.64 UR8, c[0x0][0x438] ;  /* 0x00008700ff0877ac */ /* 0x000f620008000a00 */
[----:B0-----:R-:W-:Y:S01]  /*0070*/  ISETP.NE.AND P0, PT, RZ, UR4, PT ;  /* 0x00000004ff007c0c */ /* 0x001fe2000bf05270 */
[----:B------:R-:W0:-:S12]  /*0080*/  LDCU.64 UR4, c[0x0][0x450] ;  /* 0x00008a00ff0477ac */ /* 0x000e180008000a00 */
[----:B-1----:R-:W-:Y:S01]  /*0090*/  @P0 IMAD.MOV.U32 R2, RZ, RZ, R146 ;  /* 0x000000ffff020224 */ /* 0x002fe200078e0092 */
[----:B------:R-:W1:Y:S01]  /*00a0*/  @P0 LDC R5, c[0x0][0x460] ;  /* 0x00011800ff050b82 */ /* 0x000e620000000800 */
[----:B---3--:R-:W-:-:S06]  /*00b0*/  @P0 IMAD.MOV.U32 R3, RZ, RZ, R147 ;  /* 0x000000ffff030224 */ /* 0x008fcc00078e0093 */
[----:B--2---:R-:W1:Y:S01]  /*00c0*/  @P0 LDG.E.64 R2, desc[UR6][R2.64] ;  /* 0x0000000602020981 */ /* 0x004e62000c1e1b00 */
[----:B0-----:R-:W-:Y:S01]  /*00d0*/  MOV R166, UR4 ;  /* 0x0000000400a67c02 */ /* 0x001fe20008000f00 */
[----:B------:R-:W-:-:S06]  /*00e0*/  IMAD.U32 R167, RZ, RZ, UR5 ;  /* 0x00000005ffa77e24 */ /* 0x000fcc000f8e00ff */
[----:B------:R-:W2:Y:S01]  /*00f0*/  @P0 LDG.E.64 R166, desc[UR6][R166.64] ;  /* 0x00000006a6a60981 */ /* 0x000ea2000c1e1b00 */
[----:B------:R-:W0:Y:S01]  /*0100*/  S2UR UR5, SR_CTAID.X ;  /* 0x00000000000579c3 */ /* 0x000e220000002500 */
[----:B-----5:R-:W-:-:S04]  /*0110*/  UISETP.NE.U32.AND UP0, UPT, UR8, URZ, UPT ;  /* 0x000000ff0800728c */ /* 0x020fc8000bf05070 */
[----:B------:R-:W-:-:S03]  /*0120*/  UISETP.NE.AND.EX UP0, UPT, UR9, URZ, UPT, UP0 ;  /* 0x000000ff0900728c */ /* 0x000fc6000bf05300 */
[----:B------:R-:W4:Y:S01]  /*0130*/  LDC R0, c[0x0][0x360] ;  /* 0x0000d800ff007b82 */ /* 0x000f220000000800 */
[----:B0-----:R-:W-:Y:S02]  /*0140*/  USHF.L.U32 UR4, UR5, 0x2, URZ ;  /* 0x0000000205047899 */ /* 0x001fe400080006ff */
[--C-:B----4-:R-:W-:Y:S01]  /*0150*/  IMAD R0, R0, UR5, R15.reuse ;  /* 0x0000000500007c24 */ /* 0x110fe2000f8e020f */
[----:B-1----:R-:W-:Y:S02]  /*0160*/  @P0 IADD3 R146, P1, PT, R2, R5, RZ ;  /* 0x0000000502920210 */ /* 0x002fe40007f3e0ff */
[----:B------:R-:W-:Y:S02]  /*0170*/  SHF.R.U32.HI R2, RZ, 0x5, R15 ;  /* 0x00000005ff027819 */ /* 0x000fe4000001160f */
[----:B------:R-:W-:Y:S01]  /*0180*/  LOP3.LUT R15, R15, 0x1f, RZ, 0xc0, !PT ;  /* 0x0000001f0f0f7812 */ /* 0x000fe200078ec0ff */
[----:B------:R-:W-:Y:S01]  /*0190*/  @P0 IMAD.X R147, RZ, RZ, R3, P1 ;  /* 0x000000ffff930224 */ /* 0x000fe200008e0603 */
[----:B------:R-:W-:-:S02]  /*01a0*/  LOP3.LUT R2, R2, UR4, RZ, 0xfc, !PT ;  /* 0x0000000402027c12 */ /* 0x000fc4000f8efcff */
[C---:B--2---:R-:W-:Y:S01]  /*01b0*/  IADD3 R3, PT, PT, R166.reuse, -0x61c88647, RZ ;  /* 0x9e3779b9a6037810 */ /* 0x044fe20007ffe0ff */
[C---:B------:R-:W-:Y:S01]  /*01c0*/  VIADD R4, R167.reuse, 0xbb67ae85 ;  /* 0xbb67ae85a7047836 */ /* 0x040fe20000000000 */
[C---:B------:R-:W-:Y:S01]  /*01d0*/  IADD3 R23, PT, PT, R167.reuse, 0x76cf5d0a, RZ ;  /* 0x76cf5d0aa7177810 */ /* 0x040fe20007ffe0ff */
[C---:B------:R-:W-:Y:S01]  /*01e0*/  VIADD R5, R166.reuse, 0x3c6ef372 ;  /* 0x3c6ef372a6057836 */ /* 0x040fe20000000000 */
[C---:B------:R-:W-:Y:S01]  /*01f0*/  IADD3 R7, PT, PT, R166.reuse, 0x78dde6e4, RZ ;  /* 0x78dde6e4a6077810 */ /* 0x040fe20007ffe0ff */
[C---:B------:R-:W-:Y:S01]  /*0200*/  VIADD R25, R166.reuse, 0xdaa66d2b ;  /* 0xdaa66d2ba6197836 */ /* 0x040fe20000000000 */
[C---:B------:R-:W-:Y:S01]  /*0210*/  IADD3 R9, PT, PT, R167.reuse, -0x56f99767, RZ ;  /* 0xa9066899a7097810 */ /* 0x040fe20007ffe0ff */
[C---:B------:R-:W-:Y:S01]  /*0220*/  VIADD R6, R167.reuse, 0x32370b8f ;  /* 0x32370b8fa7067836 */ /* 0x040fe20000000000 */
[C---:B------:R-:W-:Y:S01]  /*0230*/  IADD3 R29, PT, PT, R166.reuse, 0x5384540f, RZ ;  /* 0x5384540fa61d7810 */ /* 0x040fe20007ffe0ff */
[C---:B------:R-:W-:Y:S01]  /*0240*/  VIADD R8, R167.reuse, 0xed9eba14 ;  /* 0xed9eba14a7087836 */ /* 0x040fe20000000000 */
[C---:B------:R-:W-:Y:S01]  /*0250*/  IADD3 R31, PT, PT, R167.reuse, -0x24c28bd8, RZ ;  /* 0xdb3d7428a71f7810 */ /* 0x040fe20007ffe0ff */
[----:B------:R-:W-:Y:S01]  /*0260*/  VIADD R26, R166, 0x1715609d ;  /* 0x1715609da61a7836 */ /* 0x000fe20000000000 */
[--C-:B------:R-:W-:Y:S01]  /*0270*/  SHF.R.U64 R13, R146, 0x2, R147.reuse ;  /* 0x00000002920d7819 */ /* 0x100fe20000001293 */
[----:B------:R-:W-:Y:S01]  /*0280*/  VIADD R27, R166, 0xb54cda56 ;  /* 0xb54cda56a61b7836 */ /* 0x000fe20000000000 */
[----:B------:R-:W-:Y:S01]  /*0290*/  SHF.R.U32.HI R14, RZ, 0x2, R147 ;  /* 0x00000002ff0e7819 */ /* 0x000fe20000011693 */
[----:B------:R-:W-:-:S02]  /*02a0*/  VIADD R28, R167, 0x646e171e ;  /* 0x646e171ea71c7836 */ /* 0x000fc40000000000 */
[C---:B------:R-:W-:Y:S02]  /*02b0*/  VIADD R10, R167.reuse, 0x1fd5c5a3 ;  /* 0x1fd5c5a3a70a7836 */ /* 0x040fe40000000000 */
[C---:B------:R-:W-:Y:S02]  /*02c0*/  VIADD R30, R166.reuse, 0xf1bbcdc8 ;  /* 0xf1bbcdc8a61e7836 */ /* 0x040fe40000000000 */
[----:B------:R-:W-:Y:S02]  /*02d0*/  VIADD R11, R166, 0x8ff34781 ;  /* 0x8ff34781a60b7836 */ /* 0x000fe40000000000 */
[----:B------:R-:W-:Y:S01]  /*02e0*/  VIADD R12, R167, 0x96a522ad ;  /* 0x96a522ada70c7836 */ /* 0x000fe20000000000 */
[----:B------:R-:W-:Y:S06]  /*02f0*/  BRA.U !UP0, `(.L_x_9753) ;  /* 0x00000001087c7547 */ /* 0x000fec000b800000 */
        /* <DEDUP_REMOVED lines=31> */
.L_x_9753:
        /* <DEDUP_REMOVED lines=36> */
.L_x_9754:
[----:B------:R-:W1:Y:S02]  /*0730*/  LDCU UR4, c[0x0][0x384] ;  /* 0x00007080ff0477ac */ /* 0x000e640008000800 */
[----:B-1----:R-:W-:-:S13]  /*0740*/  ISETP.GE.AND P0, PT, R2, UR4, PT ;  /* 0x0000000402007c0c */ /* 0x002fda000bf06270 */
[----:B------:R-:W-:Y:S05]  /*0750*/  @P0 EXIT ;  /* 0x000000000000094d */ /* 0x000fea0003800000 */
[----:B------:R-:W-:Y:S01]  /*0760*/  IMAD.HI.U32 R15, R0, -0x326172a9, RZ ;  /* 0xcd9e8d57000f7827 */ /* 0x000fe200078e00ff */
[----:B------:R-:W1:Y:S01]  /*0770*/  LDCU.64 UR4, c[0x0][0x3e0] ;  /* 0x00007c00ff0477ac */ /* 0x000e620008000a00 */
[----:B0-----:R-:W-:Y:S02]  /*0780*/  LOP3.LUT R16, R16, 0xfffffff7, RZ, 0xc0, !PT ;  /* 0xfffffff710107812 */ /* 0x001fe400078ec0ff */
[C---:B------:R-:W-:Y:S01]  /*0790*/  IMAD.HI.U32 R17, R13.reuse, -0x2daee0ad, RZ ;  /* 0xd2511f530d117827 */ /* 0x040fe200078e00ff */
[----:B------:R-:W-:Y:S01]  /*07a0*/  LOP3.LUT R15, R14, R15, R166, 0x96, !PT ;  /* 0x0000000f0e0f7212 */ /* 0x000fe200078e96a6 */
[----:B------:R-:W0:Y:S01]  /*07b0*/  LDCU UR13, c[0x0][0x404] ;  /* 0x00008080ff0d77ac */ /* 0x000e220008000800 */
[----:B------:R-:W-:Y:S01]  /*07c0*/  LOP3.LUT R146, R146, 0x3, RZ, 0xc0, !PT ;  /* 0x0000000392927812 */ /* 0x000fe200078ec0ff */
[----:B------:R-:W-:Y:S01]  /*07d0*/  IMAD R20, R13, -0x2daee0ad, RZ ;  /* 0xd2511f530d147824 */ /* 0x000fe200078e02ff */
[----:B------:R-:W-:Y:S01]  /*07e0*/  LOP3.LUT R17, R17, R167, RZ, 0x3c, !PT ;  /* 0x000000a711117212 */ /* 0x000fe200078e3cff */
[----:B------:R-:W-:Y:S01]  /*07f0*/  IMAD.HI.U32 R21, R15, -0x2daee0ad, RZ ;  /* 0xd2511f530f157827 */ /* 0x000fe200078e00ff */
[----:B------:R-:W2:Y:S03]  /*0800*/  LDCU UR14, c[0x0][0x408] ;  /* 0x00008100ff0e77ac */ /* 0x000ea60008000800 */
[----:B------:R-:W-:Y:S01]  /*0810*/  IMAD R19, R0, -0x326172a9, RZ ;  /* 0xcd9e8d5700137824 */ /* 0x000fe200078e02ff */
[----:B------:R-:W-:Y:S01]  /*0820*/  LOP3.LUT R20, R4, R20, R21, 0x96, !PT ;  /* 0x0000001404147212 */ /* 0x000fe200078e9615 */
[----:B------:R-:W-:Y:S01]  /*0830*/  IMAD.HI.U32 R18, R17, -0x326172a9, RZ ;  /* 0xcd9e8d5711127827 */ /* 0x000fe200078e00ff */
[----:B------:R-:W3:Y:S01]  /*0840*/  LDCU UR10, c[0x0][0x388] ;  /* 0x00007100ff0a77ac */ /* 0x000ee20008000800 */
[----:B-1----:R-:W-:-:S02]  /*0850*/  ISETP.NE.U32.AND P0, PT, RZ, UR4, PT ;  /* 0x00000004ff007c0c */ /* 0x002fc4000bf05070 */
[----:B------:R-:W-:Y:S01]  /*0860*/  IMAD R17, R17, -0x326172a9, RZ ;  /* 0xcd9e8d5711117824 */ /* 0x000fe200078e02ff */
[----:B------:R-:W-:Y:S01]  /*0870*/  LOP3.LUT R18, R3, R19, R18, 0x96, !PT ;  /* 0x0000001303127212 */ /* 0x000fe200078e9612 */
[----:B------:R-:W-:Y:S01]  /*0880*/  IMAD.HI.U32 R22, R20, -0x326172a9, RZ ;  /* 0xcd9e8d5714167827 */ /* 0x000fe200078e00ff */
[----:B------:R-:W-:Y:S01]  /*0890*/  ISETP.NE.AND.EX P0, PT, RZ, UR5, PT, P0 ;  /* 0x00000005ff007c0c */ /* 0x000fe2000bf05300 */
[----:B------:R-:W1:Y:S02]  /*08a0*/  LDCU.U8 UR12, c[0x0][0x410] ;  /* 0x00008200ff0c77ac */ /* 0x000e640008000000 */
[----:B------:R-:W-:Y:S01]  /*08b0*/  IMAD R24, R15, -0x2daee0ad, RZ ;  /* 0xd2511f530f187824 */ /* 0x000fe200078e02ff */
[----:B------:R-:W-:Y:S01]  /*08c0*/  LOP3.LUT R17, R5, R17, R22, 0x96, !PT ;  /* 0x0000001105117212 */ /* 0x000fe200078e9616 */
[----:B------:R-:W-:Y:S01]  /*08d0*/  IMAD.HI.U32 R15, R18, -0x2daee0ad, RZ ;  /* 0xd2511f53120f7827 */ /* 0x000fe200078e00ff */
[----:B------:R-:W4:Y:S03]  /*08e0*/  LDCU UR11, c[0x0][0x448] ;  /* 0x00008900ff0b77ac */ /* 0x000f260008000800 */
[----:B------:R-:W-:Y:S01]  /*08f0*/  IMAD R19, R20, -0x326172a9, RZ ;  /* 0xcd9e8d5714137824 */ /* 0x000fe200078e02ff */
[----:B------:R-:W-:Y:S01]  /*0900*/  LOP3.LUT R15, R23, R24, R15, 0x96, !PT ;  /* 0x00000018170f7212 */ /* 0x000fe200078e960f */
[----:B------:R-:W-:Y:S01]  /*0910*/  IMAD R20, R18, -0x2daee0ad, RZ ;  /* 0xd2511f5312147824 */ /* 0x000fe200078e02ff */
[----:B------:R-:W0:Y:S01]  /*0920*/  LDCU.64 UR8, c[0x0][0x3a0] ;  /* 0x00007400ff0877ac */ /* 0x000e220008000a00 */
[----:B------:R-:W-:Y:S01]  /*0930*/  IMAD.HI.U32 R21, R17, -0x2daee0ad, RZ ;  /* 0xd2511f5311157827 */ /* 0x000fe200078e00ff */
[----:B------:R-:W-:-:S03]  /*0940*/  @P0 LOP3.LUT R16, R16, 0x8, RZ, 0xfc, !PT ;  /* 0x0000000810100812 */ /* 0x000fc600078efcff */
[----:B------:R-:W-:Y:S01]  /*0950*/  IMAD.HI.U32 R18, R15, -0x326172a9, RZ ;  /* 0xcd9e8d570f127827 */ /* 0x000fe200078e00ff */
[----:B------:R-:W-:-:S03]  /*0960*/  LOP3.LUT R20, R6, R20, R21, 0x96, !PT ;  /* 0x0000001406147212 */ /* 0x000fc600078e9615 */
[----:B------:R-:W-:Y:S01]  /*0970*/  IMAD R15, R15, -0x326172a9, RZ ;  /* 0xcd9e8d570f0f7824 */ /* 0x000fe200078e02ff */
[----:B------:R-:W-:Y:S01]  /*0980*/  LOP3.LUT R18, R25, R19, R18, 0x96, !PT ;  /* 0x0000001319127212 */ /* 0x000fe200078e9612 */
[----:B------:R-:W-:-:S04]  /*0990*/  IMAD.HI.U32 R22, R20, -0x326172a9, RZ ;  /* 0xcd9e8d5714167827 */ /* 0x000fc800078e00ff */
[----:B------:R-:W-:Y:S01]  /*09a0*/  IMAD R19, R17, -0x2daee0ad, RZ ;  /* 0xd2511f5311137824 */ /* 0x000fe200078e02ff */
[----:B------:R-:W-:Y:S01]  /*09b0*/  LOP3.LUT R15, R7, R15, R22, 0x96, !PT ;  /* 0x0000000f070f7212 */ /* 0x000fe200078e9616 */
[----:B------:R-:W-:-:S04]  /*09c0*/  IMAD.HI.U32 R17, R18, -0x2daee0ad, RZ ;  /* 0xd2511f5312117827 */ /* 0x000fc800078e00ff */
[----:B------:R-:W-:Y:S01]  /*09d0*/  IMAD R21, R18, -0x2daee0ad, RZ ;  /* 0xd2511f5312157824 */ /* 0x000fe200078e02ff */
[----:B------:R-:W-:Y:S01]  /*09e0*/  LOP3.LUT R17, R8, R19, R17, 0x96, !PT ;  /* 0x0000001308117212 */ /* 0x000fe200078e9611 */
[----:B------:R-:W-:Y:S02]  /*09f0*/  IMAD R19, R20, -0x326172a9, RZ ;  /* 0xcd9e8d5714137824 */ /* 0x000fe400078e02ff */
[----:B------:R-:W-:-:S04]  /*0a00*/  IMAD.HI.U32 R20, R15, -0x2daee0ad, RZ ;  /* 0xd2511f530f147827 */ /* 0x000fc800078e00ff */
[----:B------:R-:W-:Y:S01]  /*0a10*/  IMAD.HI.U32 R18, R17, -0x326172a9, RZ ;  /* 0xcd9e8d5711127827 */ /* 0x000fe200078e00ff */
[----:B------:R-:W-:-:S03]  /*0a20*/  LOP3.LUT R20, R9, R21, R20, 0x96, !PT ;  /* 0x0000001509147212 */ /* 0x000fc600078e9614 */
        /* <DEDUP_REMOVED lines=24> */
[----:B------:R-:W-:Y:S02]  /*0bb0*/  HFMA2 R15, -RZ, RZ, 0, 0 ;  /* 0x00000000ff0f7431 */ /* 0x000fe400000001ff */
[----:B------:R-:W-:Y:S01]  /*0bc0*/  IMAD R140, R22, -0x2daee0ad, RZ ;  /* 0xd2511f53168c7824 */ /* 0x000fe200078e02ff */
[----:B------:R-:W-:Y:S01]  /*0bd0*/  LOP3.LUT R173, R11, R173, R20, 0x96, !PT ;  /* 0x000000ad0bad7212 */ /* 0x000fe200078e9614 */
[----:B01234-:R-:W-:-:S07]  /*0be0*/  IMAD R176, R17, -0x326172a9, RZ ;  /* 0xcd9e8d5711b07824 */ /* 0x01ffce00078e02ff */
.L_x_10083:
[----:B------:R-:W-:Y:S01]  /*0bf0*/  LOP3.LUT P1, RZ, R16, 0x8, RZ, 0xc0, !PT ;  /* 0x0000000810ff7812 */ /* 0x000fe2000782c0ff */
[----:B0-----:R-:W0:Y:S01]  /*0c00*/  S2R R17, SR_TID.X ;  /* 0x0000000000117919 */ /* 0x001e220000002100 */
[----:B------:R-:W1:Y:S01]  /*0c10*/  LDC.64 R174, c[0x0][0x390] ;  /* 0x0000e400ffae7b82 */ /* 0x000e620000000a00 */
[----:B------:R-:W-:-:S05]  /*0c20*/  IMAD R18, R2, UR10, RZ ;  /* 0x0000000a02127c24 */ /* 0x000fca000f8e02ff */
[----:B------:R-:W-:-:S05]  /*0c30*/  SHF.R.S32.HI R19, RZ, 0x1f, R18 ;  /* 0x0000001fff137819 */ /* 0x000fca0000011412 */
[----:B------:R-:W2:Y:S01]  /*0c40*/  @P1 LDC.64 R20, c[0x0][0x3e0] ;  /* 0x0000f800ff141b82 */ /* 0x000ea20000000a00 */
[----:B------:R-:W-:Y:S02]  /*0c50*/  LEA.HI R18, R19, R18, RZ, 0x3 ;  /* 0x0000001213127211 */ /* 0x000fe400078f18ff */
[----:B0-----:R-:W-:-:S04]  /*0c60*/  LOP3.LUT R19, R17, 0x1f, RZ, 0xc0, !PT ;  /* 0x0000001f11137812 */ /* 0x001fc800078ec0ff */
[----:B------:R-:W-:Y:S01]  /*0c70*/  LEA.HI.SX32 R18, R18, R19, 0x1d ;  /* 0x0000001312127211 */ /* 0x000fe200078feaff */
[----:B--2---:R-:W-:-:S04]  /*0c80*/  @P1 IMAD.WIDE R20, R2, 0x2, R20 ;  /* 0x0000000202141825 */ /* 0x004fc800078e0214 */
[----:B-1----:R-:W-:Y:S02]  /*0c90*/  IMAD.WIDE.U32 R36, R18, 0x10, R174 ;  /* 0x0000001012247825 */ /* 0x002fe400078e00ae */
[----:B------:R-:W2:Y:S04]  /*0ca0*/  @P1 LDG.E.U16 R20, desc[UR6][R20.64] ;  /* 0x0000000614141981 */ /* 0x000ea8000c1e1500 */
[----:B-----5:R-:W5:Y:S01]  /*0cb0*/  LDG.E.128 R36, desc[UR6][R36.64] ;  /* 0x0000000624247981 */ /* 0x020f62000c1e1d00 */
[----:B------:R-:W-:Y:S01]  /*0cc0*/  ISETP.NE.U32.AND P0, PT, RZ, UR8, PT ;  /* 0x00000008ff007c0c */ /* 0x000fe2000bf05070 */
[----:B------:R-:W-:Y:S01]  /*0cd0*/  IMAD.MOV.U32 R23, RZ, RZ, 0x3f800000 ;  /* 0x3f800000ff177424 */ /* 0x000fe200078e00ff */
[C---:B------:R-:W-:Y:S01]  /*0ce0*/  IADD3 R24, PT, PT, R166.reuse, -0xe443238, RZ ;  /* 0xf1bbcdc8a6187810 */ /* 0x040fe20007ffe0ff */
[C---:B------:R-:W-:Y:S01]  /*0cf0*/  VIADD R25, R166.reuse, 0x5384540f ;  /* 0x5384540fa6197836 */ /* 0x040fe20000000000 */
[----:B------:R-:W-:Y:S01]  /*0d00*/  ISETP.NE.AND.EX P0, PT, RZ, UR9, PT, P0 ;  /* 0x00000009ff007c0c */ /* 0x000fe2000bf05300 */
[C---:B------:R-:W-:Y:S01]  /*0d10*/  VIADD R26, R167.reuse, 0x646e171e ;  /* 0x646e171ea71a7836 */ /* 0x040fe20000000000 */
[C---:B------:R-:W-:Y:S01]  /*0d20*/  IADD3 R27, PT, PT, R166.reuse, -0x4ab325aa, RZ ;  /* 0xb54cda56a61b7810 */ /* 0x040fe20007ffe0ff */
[C---:B------:R-:W-:Y:S01]  /*0d30*/  VIADD R28, R166.reuse, 0x1715609d ;  /* 0x1715609da61c7836 */ /* 0x040fe20000000000 */
[----:B------:R-:W-:Y:S01]  /*0d40*/  IADD3 R30, PT, PT, R166, -0x255992d5, RZ ;  /* 0xdaa66d2ba61e7810 */ /* 0x000fe20007ffe0ff */
[----:B------:R-:W-:-:S02]  /*0d50*/  VIADD R29, R167, 0x76cf5d0a ;  /* 0x76cf5d0aa71d7836 */ /* 0x000fc40000000000 */
[----:B------:R-:W-:Y:S02]  /*0d60*/  VIADD R31, R167, 0xdb3d7428 ;  /* 0xdb3d7428a71f7836 */ /* 0x000fe40000000000 */
[----:B------:R-:W-:Y:S02]  /*0d70*/  IMAD.MOV.U32 R32, RZ, RZ, 0x2f800000 ;  /* 0x2f800000ff207424 */ /* 0x000fe400078e00ff */
        /* <DEDUP_REMOVED lines=16> */
.L_x_37112:
[----:B------:R-:W-:Y:S05]  /*0e80*/  BRX R20 -0xe90                                         (*"BRANCH_TARGETS .L_x_37113,.L_x_37114,.L_x_37115"*) ;  /* 0xfffffff0145c7949 */ /* 0x000fea000383ffff */
.L_x_37115:
[----:B------:R-:W-:Y:S01]  /*0e90*/  VIADD R20, R146, 0x1 ;  /* 0x0000000192147836 */ /* 0x000fe20000000000 */
[----:B------:R-:W-:Y:S01]  /*0ea0*/  MOV R148, R140 ;  /* 0x0000008c00947202 */ /* 0x000fe20000000f00 */
[----:B------:R-:W-:Y:S01]  /*0eb0*/  IMAD.MOV.U32 R19, RZ, RZ, R173 ;  /* 0x000000ffff137224 */ /* 0x000fe200078e00ad */
[----:B------:R-:W-:Y:S06]  /*0ec0*/  BRA `(.L_x_9757) ;  /* 0x0000000000ec7947 */ /* 0x000fec0003800000 */
.L_x_37113:
[----:B------:R-:W-:Y:S01]  /*0ed0*/  IMAD.MOV.U32 R148, RZ, RZ, R140 ;  /* 0x000000ffff947224 */ /* 0x000fe200078e008c */
[----:B------:R-:W-:Y:S01]  /*0ee0*/  MOV R20, 0x3 ;  /* 0x0000000300147802 */ /* 0x000fe20000000f00 */
[----:B------:R-:W-:Y:S01]  /*0ef0*/  IMAD.MOV.U32 R19, RZ, RZ, R172 ;  /* 0x000000ffff137224 */ /* 0x000fe200078e00ac */
[----:B------:R-:W-:Y:S06]  /*0f00*/  BRA `(.L_x_9757) ;  /* 0x0000000000dc7947 */ /* 0x000fec0003800000 */
.L_x_37114:
        /* <DEDUP_REMOVED lines=13> */
.L_x_9759:
[----:B------:R-:W-:Y:S05]  /*0fe0*/  BSYNC.RECONVERGENT B1 ;  /* 0x0000000000017941 */ /* 0x000fea0003800200 */
.L_x_9758:
        /* <DEDUP_REMOVED lines=40> */
[----:B------:R-:W-:-:S07]  /*1270*/  LOP3.LUT R172, R12, R172, R149, 0x96, !PT ;  /* 0x000000ac0cac7212 */ /* 0x000fce00078e9695 */
.L_x_9757:
[----:B------:R-:W-:Y:S05]  /*1280*/  BSYNC.RECONVERGENT B0 ;  /* 0x0000000000007941 */ /* 0x000fea0003800200 */
.L_x_9756:
[----:B------:R-:W-:Y:S01]  /*1290*/  I2FP.F32.U32 R19, R19 ;  /* 0x0000001300137245 */ /* 0x000fe20000201000 */
[----:B-----5:R-:W-:Y:S01]  /*12a0*/  IMAD.U32 R22, R36, 0x10000, RZ ;  /* 0x0001000024167824 */ /* 0x020fe200078e00ff */
[----:B------:R-:W-:Y:S01]  /*12b0*/  MOV R33, UR14 ;  /* 0x0000000e00217c02 */ /* 0x000fe20008000f00 */
[----:B------:R-:W-:Y:S01]  /*12c0*/  IMAD.U32 R34, RZ, RZ, UR13 ;  /* 0x0000000dff227e24 */ /* 0x000fe2000f8e00ff */
[----:B------:R-:W-:Y:S01]  /*12d0*/  ISETP.NE.AND P2, PT, R20, 0x1, PT ;  /* 0x000000011400780c */ /* 0x000fe20003f45270 */
[----:B------:R-:W-:Y:S01]  /*12e0*/  FFMA.FTZ R19, R19, R32, 1.1641532182693481445e-10 ;  /* 0x2f00000013137423 */ /* 0x000fe20000010020 */
[----:B------:R-:W-:Y:S01]  /*12f0*/  FMUL.FTZ R22, R22, R23 ;  /* 0x0000001716167220 */ /* 0x000fe20000410000 */
[----:B------:R-:W-:Y:S01]  /*1300*/  IMAD.U32 R140, R40, 0x10000, RZ ;  /* 0x00010000288c7824 */ /* 0x000fe200078e00ff */
[----:B------:R-:W-:Y:S01]  /*1310*/  LOP3.LUT R16, R16, 0xfffffffb, RZ, 0xc0, !PT ;  /* 0xfffffffb10107812 */ /* 0x000fe200078ec0ff */
[----:B------:R-:W-:Y:S01]  /*1320*/  BSSY.RECONVERGENT B0, `(.L_x_9760) ;  /* 0x000004b000007945 */ /* 0x000fe20003800200 */
[----:B------:R-:W-:Y:S01]  /*1330*/  FMUL.FTZ R22, R22, R33 ;  /* 0x0000002116167220 */ /* 0x000fe20000410000 */
[----:B------:R-:W-:Y:S01]  /*1340*/  FSETP.GTU.FTZ.AND P1, PT, R19, R34, PT ;  /* 0x000000221300720b */ /* 0x000fe20003f3c000 */
[----:B------:R-:W-:Y:S01]  /*1350*/  IMAD.MOV.U32 R21, RZ, RZ, R176 ;  /* 0x000000ffff157224 */ /* 0x000fe200078e00b0 */
[----:B------:R-:W-:-:S02]  /*1360*/  PRMT R36, R36, 0x7632, R36 ;  /* 0x0000763224247816 */ /* 0x000fc40000000024 */
[----:B------:R-:W-:Y:S01]  /*1370*/  FSEL R19, R22, RZ, !P1 ;  /* 0x000000ff16137208 */ /* 0x000fe20004800000 */
[----:B------:R-:W-:Y:S01]  /*1380*/  HFMA2 R22, -RZ, RZ, 0, 1.1920928955078125e-07 ;  /* 0x00000002ff167431 */ /* 0x000fe200000001ff */
[----:B------:R-:W-:-:S03]  /*1390*/  PLOP3.LUT P1, PT, P1, PT, PT, 0x8, 0x80 ;  /* 0x000000000080781c */ /* 0x000fc60000f2e170 */
[----:B------:R-:W-:-:S10]  /*13a0*/  FFMA.FTZ R19, R19, R72, R140 ;  /* 0x0000004813137223 */ /* 0x000fd4000001008c */
[----:B------:R-:W-:Y:S01]  /*13b0*/  @P1 LOP3.LUT R16, R16, 0x4, RZ, 0xfc, !PT ;  /* 0x0000000410101812 */ /* 0x000fe200078efcff */
        /* <DEDUP_REMOVED lines=9> */
.L_x_9762:
        /* <DEDUP_REMOVED lines=13> */
.L_x_9764:
[----:B------:R-:W-:Y:S05]  /*1520*/  BSYNC.RECONVERGENT B1 ;  /* 0x0000000000017941 */ /* 0x000fea0003800200 */
.L_x_9763:
        /* <DEDUP_REMOVED lines=41> */
[----:B------:R-:W-:-:S07]  /*17c0*/  IMAD.MOV.U32 R148, RZ, RZ, R140 ;  /* 0x000000ffff947224 */ /* 0x000fce00078e008c */
.L_x_9761:
[----:B------:R-:W-:Y:S05]  /*17d0*/  BSYNC.RECONVERGENT B0 ;  /* 0x0000000000007941 */ /* 0x000fea0003800200 */
.L_x_9760:
[----:B------:R-:W-:Y:S01]  /*17e0*/  I2FP.F32.U32 R21, R21 ;  /* 0x0000001500157245 */ /* 0x000fe20000201000 */
[----:B------:R-:W-:Y:S01]  /*17f0*/  IMAD.U32 R36, R36, 0x10000, RZ ;  /* 0x0001000024247824 */ /* 0x000fe200078e00ff */
[----:B------:R-:W-:Y:S01]  /*1800*/  PRMT R20, R40, 0x7632, R20 ;  /* 0x0000763228147816 */ /* 0x000fe20000000014 */
[----:B------:R-:W-:Y:S01]  /*1810*/  BSSY.RECONVERGENT B0, `(.L_x_9765) ;  /* 0x000004f000007945 */ /* 0x000fe20003800200 */
[----:B------:R-:W-:Y:S01]  /*1820*/  ISETP.NE.AND P2, PT, R22, 0x1, PT ;  /* 0x000000011600780c */ /* 0x000fe20003f45270 */
[----:B------:R-:W-:Y:S01]  /*1830*/  FFMA.FTZ R21, R21, R32, 1.1641532182693481445e-10 ;  /* 0x2f00000015157423 */ /* 0x000fe20000010020 */
[----:B------:R-:W-:Y:S01]  /*1840*/  FMUL.FTZ R36, R36, R23 ;  /* 0x0000001724247220 */ /* 0x000fe20000410000 */
[----:B------:R-:W-:Y:S01]  /*1850*/  LOP3.LUT R16, R16, 0xfffffffd, RZ, 0xc0, !PT ;  /* 0xfffffffd10107812 */ /* 0x000fe200078ec0ff */
[----:B------:R-:W-:Y:S02]  /*1860*/  HFMA2 R140, -RZ, RZ, 0, 1.1920928955078125e-07 ;  /* 0x00000002ff8c7431 */ /* 0x000fe400000001ff */
[----:B------:R-:W-:Y:S01]  /*1870*/  FMUL.FTZ R36, R36, R33 ;  /* 0x0000002124247220 */ /* 0x000fe20000410000 */
[----:B------:R-:W-:Y:S01]  /*1880*/  FSETP.GTU.FTZ.AND P1, PT, R21, R34, PT ;  /* 0x000000221500720b */ /* 0x000fe20003f3c000 */
[----:B------:R-:W-:-:S03]  /*1890*/  IMAD.U32 R21, R20, 0x10000, RZ ;  /* 0x0001000014157824 */ /* 0x000fc600078e00ff */
[----:B------:R-:W-:Y:S02]  /*18a0*/  FSEL R20, R36, RZ, !P1 ;  /* 0x000000ff24147208 */ /* 0x000fe40004800000 */
[----:B------:R-:W-:-:S03]  /*18b0*/  PLOP3.LUT P1, PT, P1, PT, PT, 0x8, 0x80 ;  /* 0x000000000080781c */ /* 0x000fc60000f2e170 */
[----:B------:R-:W-:Y:S01]  /*18c0*/  FFMA.FTZ R20, R20, R73, R21 ;  /* 0x0000004914147223 */ /* 0x000fe20000010015 */
[----:B------:R-:W-:-:S09]  /*18d0*/  IMAD.MOV.U32 R21, RZ, RZ, R176 ;  /* 0x000000ffff157224 */ /* 0x000fd200078e00b0 */
        /* <DEDUP_REMOVED lines=10> */
.L_x_9767:
        /* <DEDUP_REMOVED lines=13> */
.L_x_9769:
[----:B------:R-:W-:Y:S05]  /*1a50*/  BSYNC.RECONVERGENT B1 ;  /* 0x0000000000017941 */ /* 0x000fea0003800200 */
.L_x_9768:
        /* <DEDUP_REMOVED lines=41> */
[----:B------:R-:W-:-:S07]  /*1cf0*/  LOP3.LUT R172, R12, R172, R143, 0x96, !PT ;  /* 0x000000ac0cac7212 */ /* 0x000fce00078e968f */
.L_x_9766:
[----:B------:R-:W-:Y:S05]  /*1d00*/  BSYNC.RECONVERGENT B0 ;  /* 0x0000000000007941 */ /* 0x000fea0003800200 */
.L_x_9765:
[----:B------:R-:W-:Y:S01]  /*1d10*/  I2FP.F32.U32 R21, R21 ;  /* 0x0000001500157245 */ /* 0x000fe20000201000 */
[----:B------:R-:W-:Y:S01]  /*1d20*/  IMAD.U32 R22, R37, 0x10000, RZ ;  /* 0x0001000025167824 */ /* 0x000fe200078e00ff */
[----:B------:R-:W-:Y:S01]  /*1d30*/  ISETP.NE.AND P2, PT, R140, 0x1, PT ;  /* 0x000000018c00780c */ /* 0x000fe20003f45270 */
[----:B------:R-:W-:Y:S01]  /*1d40*/  IMAD.U32 R36, R41, 0x10000, RZ ;  /* 0x0001000029247824 */ /* 0x000fe200078e00ff */
[----:B------:R-:W-:Y:S01]  /*1d50*/  BSSY.RECONVERGENT B0, `(.L_x_9770) ;  /* 0x000004c000007945 */ /* 0x000fe20003800200 */
[----:B------:R-:W-:Y:S01]  /*1d60*/  FFMA.FTZ R21, R21, R32, 1.1641532182693481445e-10 ;  /* 0x2f00000015157423 */ /* 0x000fe20000010020 */
[----:B------:R-:W-:Y:S01]  /*1d70*/  FMUL.FTZ R22, R22, R23 ;  /* 0x0000001716167220 */ /* 0x000fe20000410000 */
[----:B------:R-:W-:-:S03]  /*1d80*/  IMAD.MOV.U32 R35, RZ, RZ, R176 ;  /* 0x000000ffff237224 */ /* 0x000fc600078e00b0 */
[----:B------:R-:W-:Y:S01]  /*1d90*/  FMUL.FTZ R22, R22, R33 ;  /* 0x0000002116167220 */ /* 0x000fe20000410000 */
[----:B------:R-:W-:-:S04]  /*1da0*/  FSETP.GTU.FTZ.AND P1, PT, R21, R34, PT ;  /* 0x000000221500720b */ /* 0x000fc80003f3c000 */
[----:B------:R-:W-:Y:S02]  /*1db0*/  FSEL R21, R22, RZ, !P1 ;  /* 0x000000ff16157208 */ /* 0x000fe40004800000 */
[----:B------:R-:W-:Y:S01]  /*1dc0*/  PRMT R22, R37, 0x7632, R22 ;  /* 0x0000763225167816 */ /* 0x000fe20000000016 */
[----:B------:R-:W-:Y:S01]  /*1dd0*/  HFMA2 R37, -RZ, RZ, 0, 1.1920928955078125e-07 ;  /* 0x00000002ff257431 */ /* 0x000fe200000001ff */
[----:B------:R-:W-:Y:S01]  /*1de0*/  PLOP3.LUT P1, PT, P1, PT, PT, 0x8, 0x80 ;  /* 0x000000000080781c */ /* 0x000fe20000f2e170 */
[----:B------:R-:W-:Y:S01]  /*1df0*/  FFMA.FTZ R21, R21, R74, R36 ;  /* 0x0000004a15157223 */ /* 0x000fe20000010024 */
[----:B------:R-:W-:Y:S11]  /*1e00*/  @!P2 BRA `(.L_x_9771) ;  /* 0x000000040000a947 */ /* 0x000ff60003800000 */
        /* <DEDUP_REMOVED lines=8> */
.L_x_9772:
        /* <DEDUP_REMOVED lines=13> */
.L_x_9774:
[----:B------:R-:W-:Y:S05]  /*1f60*/  BSYNC.RECONVERGENT B1 ;  /* 0x0000000000017941 */ /* 0x000fea0003800200 */
.L_x_9773:
        /* <DEDUP_REMOVED lines=41> */
[----:B------:R-:W-:-:S07]  /*2200*/  LOP3.LUT R172, R12, R172, R141, 0x96, !PT ;  /* 0x000000ac0cac7212 */ /* 0x000fce00078e968d */
.L_x_9771:
[----:B------:R-:W-:Y:S05]  /*2210*/  BSYNC.RECONVERGENT B0 ;  /* 0x0000000000007941 */ /* 0x000fea0003800200 */
.L_x_9770:
[----:B------:R-:W-:Y:S01]  /*2220*/  I2FP.F32.U32 R35, R35 ;  /* 0x0000002300237245 */ /* 0x000fe20000201000 */
[----:B------:R-:W-:Y:S01]  /*2230*/  IMAD.U32 R22, R22, 0x10000, RZ ;  /* 0x0001000016167824 */ /* 0x000fe200078e00ff */
        /* <DEDUP_REMOVED lines=22> */
.L_x_9777:
        /* <DEDUP_REMOVED lines=13> */
.L_x_9779:
[----:B------:R-:W-:Y:S05]  /*2470*/  BSYNC.RECONVERGENT B1 ;  /* 0x0000000000017941 */ /* 0x000fea0003800200 */
.L_x_9778:
        /* <DEDUP_REMOVED lines=42> */
.L_x_9776:
[----:B------:R-:W-:Y:S05]  /*2720*/  BSYNC.RECONVERGENT B0 ;  /* 0x0000000000007941 */ /* 0x000fea0003800200 */
.L_x_9775:
        /* <DEDUP_REMOVED lines=9> */
[----:B------:R-:W-:-:S04]  /*27c0*/  FSETP.GTU.FTZ.AND P3, PT, R35, R34, PT ;  /* 0x000000222300720b */ /* 0x000fc80003f7c000 */
[----:B------:R-:W-:Y:S01]  /*27d0*/  FSEL R35, R36, RZ, !P3 ;  /* 0x000000ff24237208 */ /* 0x000fe20005800000 */
[----:B------:R-:W-:Y:S01]  /*27e0*/  IMAD.MOV.U32 R36, RZ, RZ, R176 ;  /* 0x000000ffff247224 */ /* 0x000fe200078e00b0 */
[----:B------:R-:W-:-:S03]  /*27f0*/  PLOP3.LUT P3, PT, P3, PT, PT, 0x8, 0x80 ;  /* 0x000000000080781c */ /* 0x000fc60001f6e170 */
[----:B------:R-:W-:Y:S01]  /*2800*/  FFMA.FTZ R35, R35, R68, R140 ;  /* 0x0000004423237223 */ /* 0x000fe2000001008c */
        /* <DEDUP_REMOVED lines=10> */
.L_x_9782:
        /* <DEDUP_REMOVED lines=13> */
.L_x_9784:
[----:B------:R-:W-:Y:S05]  /*2980*/  BSYNC.RECONVERGENT B1 ;  /* 0x0000000000017941 */ /* 0x000fea0003800200 */
.L_x_9783:
        /* <DEDUP_REMOVED lines=40> */
[----:B------:R-:W-:Y:S02]  /*2c10*/  IMAD.MOV.U32 R148, RZ, RZ, R140 ;  /* 0x000000ffff947224 */ /* 0x000fe400078e008c */
[----:B------:R-:W-:-:S07]  /*2c20*/  HFMA2 R140, -RZ, RZ, 0, 0 ;  /* 0x00000000ff8c7431 */ /* 0x000fce00000001ff */
.L_x_9781:
[----:B------:R-:W-:Y:S05]  /*2c30*/  BSYNC.RECONVERGENT B0 ;  /* 0x0000000000007941 */ /* 0x000fea0003800200 */
.L_x_9780:
[----:B------:R-:W-:Y:S01]  /*2c40*/  I2FP.F32.U32 R37, R36 ;  /* 0x0000002400257245 */ /* 0x000fe20000201000 */
[----:B------:R-:W-:Y:S01]  /*2c50*/  IMAD.U32 R38, R38, 0x10000, RZ ;  /* 0x0001000026267824 */ /* 0x000fe200078e00ff */
[----:B------:R-:W-:Y:S01]  /*2c60*/  ISETP.NE.AND P5, PT, R140, 0x1, PT ;  /* 0x000000018c00780c */ /* 0x000fe20003fa5270 */
[----:B------:R-:W-:Y:S01]  /*2c70*/  BSSY.RECONVERGENT B0, `(.L_x_9785) ;  /* 0x000004d000007945 */ /* 0x000fe20003800200 */
[----:B------:R-:W-:Y:S01]  /*2c80*/  PRMT R36, R42, 0x7632, R36 ;  /* 0x000076322a247816 */ /* 0x000fe20000000024 */
[----:B------:R-:W-:Y:S01]  /*2c90*/  FFMA.FTZ R37, R37, R32, 1.1641532182693481445e-10 ;  /* 0x2f00000025257423 */ /* 0x000fe20000010020 */
[----:B------:R-:W-:-:S03]  /*2ca0*/  FMUL.FTZ R38, R38, R23 ;  /* 0x0000001726267220 */ /* 0x000fc60000410000 */
[----:B------:R-:W-:Y:S02]  /*2cb0*/  IMAD.U32 R141, R36, 0x10000, RZ ;  /* 0x00010000248d7824 */ /* 0x000fe400078e00ff */
[----:B------:R-:W-:Y:S01]  /*2cc0*/  FMUL.FTZ R38, R38, R33 ;  /* 0x0000002126267220 */ /* 0x000fe20000410000 */
[----:B------:R-:W-:Y:S01]  /*2cd0*/  FSETP.GTU.FTZ.AND P4, PT, R37, R34, PT ;  /* 0x000000222500720b */ /* 0x000fe20003f9c000 */
[----:B------:R-:W-:-:S03]  /*2ce0*/  IMAD.MOV.U32 R37, RZ, RZ, R176 ;  /* 0x000000ffff257224 */ /* 0x000fc600078e00b0 */
[----:B------:R-:W-:Y:S02]  /*2cf0*/  FSEL R36, R38, RZ, !P4 ;  /* 0x000000ff26247208 */ /* 0x000fe40006000000 */
        /* <DEDUP_REMOVED lines=12> */
.L_x_9787:
        /* <DEDUP_REMOVED lines=13> */
.L_x_9789:
[----:B------:R-:W-:Y:S05]  /*2e90*/  BSYNC.RECONVERGENT B1 ;  /* 0x0000000000017941 */ /* 0x000fea0003800200 */
.L_x_9788:
        /* <DEDUP_REMOVED lines=42> */
.L_x_9786:
[----:B------:R-:W-:Y:S05]  /*3140*/  BSYNC.RECONVERGENT B0 ;  /* 0x0000000000007941 */ /* 0x000fea0003800200 */
.L_x_9785:
        /* <DEDUP_REMOVED lines=24> */
.L_x_9792:
        /* <DEDUP_REMOVED lines=15> */
.L_x_9794:
[----:B------:R-:W-:Y:S05]  /*33c0*/  BSYNC.RECONVERGENT B1 ;  /* 0x0000000000017941 */ /* 0x000fea0003800200 */
.L_x_9793:
        /* <DEDUP_REMOVED lines=42> */
.L_x_9791:
[----:B------:R-:W-:Y:S05]  /*3670*/  BSYNC.RECONVERGENT B0 ;  /* 0x0000000000007941 */ /* 0x000fea0003800200 */
.L_x_9790:
[----:B------:R-:W-:Y:S01]  /*3680*/  I2FP.F32.U32 R39, R38 ;  /* 0x0000002600277245 */ /* 0x000fe20000201000 */
[----:B------:R-:W-:Y:S01]  /*3690*/  IMAD.U32 R146, R146, 0x10000, RZ ;  /* 0x0001000092927824 */ /* 0x000fe200078e00ff */
[----:B------:R-:W-:Y:S02]  /*36a0*/  PRMT R38, R43, 0x7632, R38 ;  /* 0x000076322b267816 */ /* 0x000fe40000000026 */
[----:B------:R-:W-:Y:S01]  /*36b0*/  F2FP.BF16.F32.PACK_AB R142, R36, R35 ;  /* 0x00000023248e723e */ /* 0x000fe200000010ff */
[----:B------:R-:W-:Y:S01]  /*36c0*/  FFMA.FTZ R39, R39, R32, 1.1641532182693481445e-10 ;  /* 0x2f00000027277423 */ /* 0x000fe20000010020 */
[----:B------:R-:W-:Y:S01]  /*36d0*/  FMUL.FTZ R146, R146, R23 ;  /* 0x0000001792927220 */ /* 0x000fe20000410000 */
[----:B------:R-:W-:Y:S01]  /*36e0*/  IMAD.U32 R141, R38, 0x10000, RZ ;  /* 0x00010000268d7824 */ /* 0x000fe200078e00ff */
[----:B------:R-:W-:Y:S02]  /*36f0*/  F2FP.BF16.F32.PACK_AB R140, R20, R19 ;  /* 0x00000013148c723e */ /* 0x000fe400000010ff */
[----:B------:R-:W-:Y:S01]  /*3700*/  FMUL.FTZ R146, R146, R33 ;  /* 0x0000002192927220 */ /* 0x000fe20000410000 */
[----:B------:R-:W-:-:S04]  /*3710*/  FSETP.GTU.FTZ.AND P6, PT, R39, R34, PT ;  /* 0x000000222700720b */ /* 0x000fc80003fdc000 */
[----:B------:R-:W-:Y:S02]  /*3720*/  FSEL R146, R146, RZ, !P6 ;  /* 0x000000ff92927208 */ /* 0x000fe40007000000 */
[----:B------:R-:W-:-:S03]  /*3730*/  PLOP3.LUT P6, PT, P6, PT, PT, 0x8, 0x80 ;  /* 0x000000000080781c */ /* 0x000fc600037ce170 */
[----:B------:R-:W-:Y:S01]  /*3740*/  FFMA.FTZ R38, R146, R71, R141 ;  /* 0x0000004792267223 */ /* 0x000fe2000001008d */
[----:B------:R-:W-:-:S04]  /*3750*/  F2FP.BF16.F32.PACK_AB R141, R22, R21 ;  /* 0x00000015168d723e */ /* 0x000fc800000010ff */
[----:B------:R-:W-:Y:S01]  /*3760*/  F2FP.BF16.F32.PACK_AB R143, R38, R37 ;  /* 0x00000025268f723e */ /* 0x000fe200000010ff */
[----:B------:R-:W-:Y:S06]  /*3770*/  BRA `(.L_x_9795) ;  /* 0x0000002800287947 */ /* 0x000fec0003800000 */
.L_x_9755:
        /* <DEDUP_REMOVED lines=16> */
.L_x_9798:
        /* <DEDUP_REMOVED lines=13> */
.L_x_9800:
[----:B------:R-:W-:Y:S05]  /*3950*/  BSYNC.RECONVERGENT B1 ;  /* 0x0000000000017941 */ /* 0x000fea0003800200 */
.L_x_9799:
        /* <DEDUP_REMOVED lines=41> */
.L_x_9797:
[----:B------:R-:W-:Y:S05]  /*3bf0*/  BSYNC.RECONVERGENT B0 ;  /* 0x0000000000007941 */ /* 0x000fea0003800200 */
.L_x_9796:
[----:B------:R-:W-:Y:S01]  /*3c00*/  I2FP.F32.U32 R19, R19 ;  /* 0x0000001300137245 */ /* 0x000fe20000201000 */
[----:B------:R-:W-:Y:S01]  /*3c10*/  IMAD.U32 R33, RZ, RZ, UR14 ;  /* 0x0000000eff217e24 */ /* 0x000fe2000f8e00ff */
[----:B-----5:R-:W-:Y:S01]  /*3c20*/  SHF.L.U32 R20, R36, 0x10, RZ ;  /* 0x0000001024147819 */ /* 0x020fe200000006ff */
[----:B------:R-:W-:Y:S01]  /*3c30*/  IMAD.U32 R34, RZ, RZ, UR13 ;  /* 0x0000000dff227e24 */ /* 0x000fe2000f8e00ff */
[----:B------:R-:W-:Y:S01]  /*3c40*/  ISETP.NE.AND P2, PT, R21, 0x1, PT ;  /* 0x000000011500780c */ /* 0x000fe20003f45270 */
[----:B------:R-:W-:Y:S01]  /*3c50*/  FFMA.FTZ R19, R19, R32, 1.1641532182693481445e-10 ;  /* 0x2f00000013137423 */ /* 0x000fe20000010020 */
[----:B------:R-:W-:Y:S01]  /*3c60*/  LOP3.LUT R16, R16, 0xfffffffb, RZ, 0xc0, !PT ;  /* 0xfffffffb10107812 */ /* 0x000fe200078ec0ff */
[----:B------:R-:W-:Y:S01]  /*3c70*/  FMUL.FTZ R20, R20, R23 ;  /* 0x0000001714147220 */ /* 0x000fe20000410000 */
[----:B------:R-:W-:Y:S01]  /*3c80*/  BSSY.RECONVERGENT B0, `(.L_x_9801) ;  /* 0x000004b000007945 */ /* 0x000fe20003800200 */
[----:B------:R-:W-:Y:S01]  /*3c90*/  HFMA2 R22, -RZ, RZ, 0, 1.1920928955078125e-07 ;  /* 0x00000002ff167431 */ /* 0x000fe200000001ff */
[----:B------:R-:W-:Y:S01]  /*3ca0*/  FSETP.GTU.FTZ.AND P1, PT, R19, R34, PT ;  /* 0x000000221300720b */ /* 0x000fe20003f3c000 */
[----:B------:R-:W-:Y:S01]  /*3cb0*/  FMUL.FTZ R20, R20, R33 ;  /* 0x0000002114147220 */ /* 0x000fe20000410000 */
[----:B------:R-:W-:-:S04]  /*3cc0*/  PRMT R36, R36, 0x7632, R36 ;  /* 0x0000763224247816 */ /* 0x000fc80000000024 */
[----:B------:R-:W-:Y:S01]  /*3cd0*/  FSEL R19, R20, RZ, !P1 ;  /* 0x000000ff14137208 */ /* 0x000fe20004800000 */
[----:B------:R-:W-:Y:S01]  /*3ce0*/  IMAD.MOV.U32 R20, RZ, RZ, R176 ;  /* 0x000000ffff147224 */ /* 0x000fe200078e00b0 */
[----:B------:R-:W-:-:S03]  /*3cf0*/  PLOP3.LUT P1, PT, P1, PT, PT, 0x8, 0x80 ;  /* 0x000000000080781c */ /* 0x000fc60000f2e170 */
[----:B------:R-:W-:-:S10]  /*3d00*/  FMUL.FTZ R19, R19, R72 ;  /* 0x0000004813137220 */ /* 0x000fd40000410000 */
        /* <DEDUP_REMOVED lines=10> */
.L_x_9803:
        /* <DEDUP_REMOVED lines=13> */
.L_x_9805:
[----:B------:R-:W-:Y:S05]  /*3e80*/  BSYNC.RECONVERGENT B1 ;  /* 0x0000000000017941 */ /* 0x000fea0003800200 */
.L_x_9804:
        /* <DEDUP_REMOVED lines=42> */
.L_x_9802:
[----:B------:R-:W-:Y:S05]  /*4130*/  BSYNC.RECONVERGENT B0 ;  /* 0x0000000000007941 */ /* 0x000fea0003800200 */
.L_x_9801:
[----:B------:R-:W-:Y:S01]  /*4140*/  I2FP.F32.U32 R21, R20 ;  /* 0x0000001400157245 */ /* 0x000fe20000201000 */
[----:B------:R-:W-:Y:S01]  /*4150*/  IMAD.U32 R36, R36, 0x10000, RZ ;  /* 0x0001000024247824 */ /* 0x000fe200078e00ff */
[----:B------:R-:W-:Y:S01]  /*4160*/  ISETP.NE.AND P2, PT, R22, 0x1, PT ;  /* 0x000000011600780c */ /* 0x000fe20003f45270 */
[----:B------:R-:W-:Y:S01]  /*4170*/  BSSY.RECONVERGENT B0, `(.L_x_9806) ;  /* 0x000004d000007945 */ /* 0x000fe20003800200 */
[----:B------:R-:W-:Y:S01]  /*4180*/  LOP3.LUT R16, R16, 0xfffffffd, RZ, 0xc0, !PT ;  /* 0xfffffffd10107812 */ /* 0x000fe200078ec0ff */
        /* <DEDUP_REMOVED lines=19> */
.L_x_9808:
        /* <DEDUP_REMOVED lines=13> */
.L_x_9810:
[----:B------:R-:W-:Y:S05]  /*4390*/  BSYNC.RECONVERGENT B1 ;  /* 0x0000000000017941 */ /* 0x000fea0003800200 */
.L_x_9809:
        /* <DEDUP_REMOVED lines=42> */
.L_x_9807:
[----:B------:R-:W-:Y:S05]  /*4640*/  BSYNC.RECONVERGENT B0 ;  /* 0x0000000000007941 */ /* 0x000fea0003800200 */
.L_x_9806:
[----:B------:R-:W-:Y:S01]  /*4650*/  I2FP.F32.U32 R21, R21 ;  /* 0x0000001500157245 */ /* 0x000fe20000201000 */
[----:B------:R-:W-:Y:S01]  /*4660*/  BSSY.RECONVERGENT B0, `(.L_x_9811) ;  /* 0x000004e000007945 */ /* 0x000fe20003800200 */
[----:B------:R-:W-:Y:S01]  /*4670*/  SHF.L.U32 R22, R37, 0x10, RZ ;  /* 0x0000001025167819 */ /* 0x000fe200000006ff */
[----:B------:R-:W-:Y:S01]  /*4680*/  IMAD.MOV.U32 R35, RZ, RZ, R176 ;  /* 0x000000ffff237224 */ /* 0x000fe200078e00b0 */
[----:B------:R-:W-:Y:S01]  /*4690*/  ISETP.NE.AND P2, PT, R36, 0x1, PT ;  /* 0x000000012400780c */ /* 0x000fe20003f45270 */
[----:B------:R-:W-:Y:S02]  /*46a0*/  FFMA.FTZ R21, R21, R32, 1.1641532182693481445e-10 ;  /* 0x2f00000015157423 */ /* 0x000fe40000010020 */
[----:B------:R-:W-:-:S03]  /*46b0*/  FMUL.FTZ R22, R22, R23 ;  /* 0x0000001716167220 */ /* 0x000fc60000410000 */
[----:B------:R-:W-:Y:S01]  /*46c0*/  FSETP.GTU.FTZ.AND P1, PT, R21, R34, PT ;  /* 0x000000221500720b */ /* 0x000fe20003f3c000 */
[----:B------:R-:W-:-:S05]  /*46d0*/  FMUL.FTZ R22, R22, R33 ;  /* 0x0000002116167220 */ /* 0x000fca0000410000 */
[----:B------:R-:W-:Y:S02]  /*46e0*/  FSEL R21, R22, RZ, !P1 ;  /* 0x000000ff16157208 */ /* 0x000fe40004800000 */
[----:B------:R-:W-:Y:S01]  /*46f0*/  PRMT R22, R37, 0x7632, R22 ;  /* 0x0000763225167816 */ /* 0x000fe20000000016 */
[----:B------:R-:W-:Y:S01]  /*4700*/  IMAD.MOV.U32 R37, RZ, RZ, 0x2 ;  /* 0x00000002ff257424 */ /* 0x000fe200078e00ff */
[----:B------:R-:W-:Y:S01]  /*4710*/  PLOP3.LUT P1, PT, P1, PT, PT, 0x8, 0x80 ;  /* 0x000000000080781c */ /* 0x000fe20000f2e170 */
[----:B------:R-:W-:Y:S01]  /*4720*/  FMUL.FTZ R21, R21, R74 ;  /* 0x0000004a15157220 */ /* 0x000fe20000410000 */
[----:B------:R-:W-:Y:S11]  /*4730*/  @!P2 BRA `(.L_x_9812) ;  /* 0x000000040000a947 */ /* 0x000ff60003800000 */
        /* <DEDUP_REMOVED lines=8> */
.L_x_9813:
        /* <DEDUP_REMOVED lines=13> */
.L_x_9815:
[----:B------:R-:W-:Y:S05]  /*4890*/  BSYNC.RECONVERGENT B1 ;  /* 0x0000000000017941 */ /* 0x000fea0003800200 */
.L_x_9814:
        /* <DEDUP_REMOVED lines=42> */
.L_x_9812:
[----:B------:R-:W-:Y:S05]  /*4b40*/  BSYNC.RECONVERGENT B0 ;  /* 0x0000000000007941 */ /* 0x000fea0003800200 */
.L_x_9811:
        /* <DEDUP_REMOVED lines=22> */
.L_x_9818:
        /* <DEDUP_REMOVED lines=13> */
.L_x_9820:
[----:B------:R-:W-:Y:S05]  /*4d80*/  BSYNC.RECONVERGENT B1 ;  /* 0x0000000000017941 */ /* 0x000fea0003800200 */
.L_x_9819:
        /* <DEDUP_REMOVED lines=39> */
[----:B------:R-:W-:Y:S02]  /*5000*/  IMAD.MOV.U32 R148, RZ, RZ, R140 ;  /* 0x000000ffff947224 */ /* 0x000fe400078e008c */
[----:B------:R-:W-:Y:S01]  /*5010*/  HFMA2 R140, -RZ, RZ, 0, 0 ;  /* 0x00000000ff8c7431 */ /* 0x000fe200000001ff */
[----:B------:R-:W-:-:S07]  /*5020*/  LOP3.LUT R172, R12, R172, R141, 0x96, !PT ;  /* 0x000000ac0cac7212 */ /* 0x000fce00078e968d */
.L_x_9817:
[----:B------:R-:W-:Y:S05]  /*5030*/  BSYNC.RECONVERGENT B0 ;  /* 0x0000000000007941 */ /* 0x000fea0003800200 */
.L_x_9816:
        /* <DEDUP_REMOVED lines=9> */
[----:B------:R-:W-:-:S04]  /*50d0*/  FSETP.GTU.FTZ.AND P3, PT, R35, R34, PT ;  /* 0x000000222300720b */ /* 0x000fc80003f7c000 */
        /* <DEDUP_REMOVED lines=13> */
.L_x_9823:
        /* <DEDUP_REMOVED lines=13> */
.L_x_9825:
[----:B------:R-:W-:Y:S05]  /*5280*/  BSYNC.RECONVERGENT B1 ;  /* 0x0000000000017941 */ /* 0x000fea0003800200 */
.L_x_9824:
        /* <DEDUP_REMOVED lines=42> */
.L_x_9822:
[----:B------:R-:W-:Y:S05]  /*5530*/  BSYNC.RECONVERGENT B0 ;  /* 0x0000000000007941 */ /* 0x000fea0003800200 */
.L_x_9821:
        /* <DEDUP_REMOVED lines=22> */
.L_x_9828:
        /* <DEDUP_REMOVED lines=13> */
.L_x_9830:
[----:B------:R-:W-:Y:S05]  /*5770*/  BSYNC.RECONVERGENT B1 ;  /* 0x0000000000017941 */ /* 0x000fea0003800200 */
.L_x_9829:
        /* <DEDUP_REMOVED lines=42> */
.L_x_9827:
[----:B------:R-:W-:Y:S05]  /*5a20*/  BSYNC.RECONVERGENT B0 ;  /* 0x0000000000007941 */ /* 0x000fea0003800200 */
.L_x_9826:
        /* <DEDUP_REMOVED lines=23> */
.L_x_9833:
        /* <DEDUP_REMOVED lines=15> */
.L_x_9835:
[----:B------:R-:W-:Y:S05]  /*5c90*/  BSYNC.RECONVERGENT B1 ;  /* 0x0000000000017941 */ /* 0x000fea0003800200 */
.L_x_9834:
        /* <DEDUP_REMOVED lines=42> */
.L_x_9832:
[----:B------:R-:W-:Y:S05]  /*5f40*/  BSYNC.RECONVERGENT B0 ;  /* 0x0000000000007941 */ /* 0x000fea0003800200 */
.L_x_9831:
        /* <DEDUP_REMOVED lines=11> */
[----:B------:R-:W-:-:S05]  /*6000*/  FMUL.FTZ R38, R146, R71 ;  /* 0x0000004792267220 */ /* 0x000fca0000410000 */
[----:B------:R-:W-:-:S07]  /*6010*/  F2FP.BF16.F32.PACK_AB R143, R38, R37 ;  /* 0x00000025268f723e */ /* 0x000fce00000010ff */
.L_x_9795:
[----:B------:R-:W0:Y:S01]  /*6020*/  LDC.64 R170, c[0x0][0x3a8] ;  /* 0x0000ea00ffaa7b82 */ /* 0x000e220000000a00 */
[----:B------:R-:W-:Y:S02]  /*6030*/  SEL R146, RZ, 0x10000, !P5 ;  /* 0x00010000ff927807 */ /* 0x000fe40006800000 */
[----:B------:R-:W-:Y:S02]  /*6040*/  LOP3.LUT P5, RZ, R16, 0x2, RZ, 0xc0, !PT ;  /* 0x0000000210ff7812 */ /* 0x000fe400078ac0ff */
[----:B------:R-:W-:Y:S02]  /*6050*/  SEL R147, RZ, 0x1000000, !P6 ;  /* 0x01000000ff937807 */ /* 0x000fe40007000000 */
[----:B------:R-:W-:Y:S01]  /*6060*/  SEL R157, RZ, 0x100, !P4 ;  /* 0x00000100ff9d7807 */ /* 0x000fe20006000000 */
[----:B------:R-:W1:Y:S01]  /*6070*/  LDC.64 R168, c[0x0][0x3b0] ;  /* 0x0000ec00ffa87b82 */ /* 0x000e620000000a00 */
[----:B------:R-:W-:Y:S02]  /*6080*/  SEL R145, RZ, 0x1000000, !P2 ;  /* 0x01000000ff917807 */ /* 0x000fe40005000000 */
[----:B------:R-:W-:-:S02]  /*6090*/  SEL R39, RZ, 0x10000, !P1 ;  /* 0x00010000ff277807 */ /* 0x000fc40004800000 */
[----:B------:R-:W-:Y:S02]  /*60a0*/  SEL R144, RZ, 0x100, !P5 ;  /* 0x00000100ff907807 */ /* 0x000fe40006800000 */
[----:B------:R-:W-:Y:S01]  /*60b0*/  LOP3.LUT P6, RZ, R16, 0x4, RZ, 0xc0, !PT ;  /* 0x0000000410ff7812 */ /* 0x000fe200078cc0ff */
[----:B------:R-:W2:Y:S01]  /*60c0*/  @P0 LDC.64 R154, c[0x0][0x3a0] ;  /* 0x0000e800ff9a0b82 */ /* 0x000ea20000000a00 */
[----:B------:R-:W-:Y:S02]  /*60d0*/  LOP3.LUT R157, R157, R147, R146, 0xfe, !PT ;  /* 0x000000939d9d7212 */ /* 0x000fe400078efe92 */
[----:B------:R-:W-:Y:S02]  /*60e0*/  SEL R156, RZ, 0x1, !P3 ;  /* 0x00000001ff9c7807 */ /* 0x000fe40005800000 */
[----:B------:R-:W-:Y:S01]  /*60f0*/  LOP3.LUT R144, R144, R145, R39, 0xfe, !PT ;  /* 0x0000009190907212 */ /* 0x000fe200078efe27 */
[C---:B------:R-:W-:Y:S01]  /*6100*/  VIADD R39, R18.reuse, 0x20 ;  /* 0x0000002012277836 */ /* 0x040fe20000000000 */
[----:B------:R-:W-:Y:S01]  /*6110*/  SEL R145, RZ, 0x1, !P6 ;  /* 0x00000001ff917807 */ /* 0x000fe20007000000 */
[----:B0-----:R-:W-:Y:S01]  /*6120*/  IMAD.WIDE.U32 R150, R18, 0x10, R170 ;  /* 0x0000001012967825 */ /* 0x001fe200078e00aa */
[----:B------:R-:W-:-:S02]  /*6130*/  LOP3.LUT R157, R157, R156, RZ, 0xfc, !PT ;  /* 0x0000009c9d9d7212 */ /* 0x000fc400078efcff */
[----:B------:R-:W-:Y:S01]  /*6140*/  LOP3.LUT R156, R144, R145, RZ, 0xfc, !PT ;  /* 0x00000091909c7212 */ /* 0x000fe200078efcff */
        /* <DEDUP_REMOVED lines=24> */
.L_x_9839:
        /* <DEDUP_REMOVED lines=13> */
.L_x_9841:
[----:B------:R-:W-:Y:S05]  /*63a0*/  BSYNC.RECONVERGENT B1 ;  /* 0x0000000000017941 */ /* 0x000fea0003800200 */
.L_x_9840:
        /* <DEDUP_REMOVED lines=41> */
.L_x_9838:
[----:B------:R-:W-:Y:S05]  /*6640*/  BSYNC.RECONVERGENT B0 ;  /* 0x0000000000007941 */ /* 0x000fea0003800200 */
.L_x_9837:
[----:B------:R-:W-:Y:S01]  /*6650*/  I2FP.F32.U32 R141, R140 ;  /* 0x0000008c008d7245 */ /* 0x000fe20000201000 */
[----:B-----5:R-:W-:Y:S01]  /*6660*/  IMAD.U32 R148, R40, 0x10000, RZ ;  /* 0x0001000028947824 */ /* 0x020fe200078e00ff */
[----:B------:R-:W-:Y:S01]  /*6670*/  SHF.L.U32 R140, R144, 0x10, RZ ;  /* 0x00000010908c7819 */ /* 0x000fe200000006ff */
[----:B------:R-:W-:Y:S01]  /*6680*/  BSSY.RECONVERGENT B0, `(.L_x_9842) ;  /* 0x000004f000007945 */ /* 0x000fe20003800200 */
[----:B------:R-:W-:Y:S01]  /*6690*/  ISETP.NE.AND P2, PT, R142, 0x1, PT ;  /* 0x000000018e00780c */ /* 0x000fe20003f45270 */
[----:B------:R-:W-:Y:S01]  /*66a0*/  FFMA.FTZ R141, R141, R32, 1.1641532182693481445e-10 ;  /* 0x2f0000008d8d7423 */ /* 0x000fe20000010020 */
[----:B------:R-:W-:Y:S01]  /*66b0*/  LOP3.LUT R16, R16, 0xfffffffb, RZ, 0xc0, !PT ;  /* 0xfffffffb10107812 */ /* 0x000fe200078ec0ff */
[----:B------:R-:W-:Y:S01]  /*66c0*/  FMUL.FTZ R140, R140, R23 ;  /* 0x000000178c8c7220 */ /* 0x000fe20000410000 */
[----:B------:R-:W-:Y:S01]  /*66d0*/  PRMT R144, R144, 0x7632, R144 ;  /* 0x0000763290907816 */ /* 0x000fe20000000090 */
[----:B------:R-:W-:Y:S01]  /*66e0*/  IMAD.MOV.U32 R143, RZ, RZ, 0x2 ;  /* 0x00000002ff8f7424 */ /* 0x000fe200078e00ff */
[----:B------:R-:W-:Y:S01]  /*66f0*/  FSETP.GTU.FTZ.AND P1, PT, R141, R34, PT ;  /* 0x000000228d00720b */ /* 0x000fe20003f3c000 */
[----:B------:R-:W-:-:S05]  /*6700*/  FMUL.FTZ R140, R140, R33 ;  /* 0x000000218c8c7220 */ /* 0x000fca0000410000 */
[----:B------:R-:W-:Y:S02]  /*6710*/  FSEL R141, R140, RZ, !P1 ;  /* 0x000000ff8c8d7208 */ /* 0x000fe40004800000 */
[----:B------:R-:W-:Y:S02]  /*6720*/  PLOP3.LUT P1, PT, P1, PT, PT, 0x8, 0x80 ;  /* 0x000000000080781c */ /* 0x000fe40000f2e170 */
[----:B------:R-:W-:Y:S01]  /*6730*/  MOV R140, R176 ;  /* 0x000000b0008c7202 */ /* 0x000fe20000000f00 */
[----:B------:R-:W-:-:S10]  /*6740*/  FFMA.FTZ R148, R141, R64, R148 ;  /* 0x000000408d947223 */ /* 0x000fd40000010094 */
        /* <DEDUP_REMOVED lines=10> */
.L_x_9844:
        /* <DEDUP_REMOVED lines=13> */
.L_x_9846:
[----:B------:R-:W-:Y:S05]  /*68c0*/  BSYNC.RECONVERGENT B1 ;  /* 0x0000000000017941 */ /* 0x000fea0003800200 */
.L_x_9845:
        /* <DEDUP_REMOVED lines=42> */
.L_x_9843:
[----:B------:R-:W-:Y:S05]  /*6b70*/  BSYNC.RECONVERGENT B0 ;  /* 0x0000000000007941 */ /* 0x000fea0003800200 */
.L_x_9842:
        /* <DEDUP_REMOVED lines=8> */
[----:B------:R-:W-:Y:S02]  /*6c00*/  LOP3.LUT R16, R16, 0xfffffffd, RZ, 0xc0, !PT ;  /* 0xfffffffd10107812 */ /* 0x000fe400078ec0ff */
[----:B------:R-:W-:Y:S01]  /*6c10*/  FSETP.GTU.FTZ.AND P1, PT, R141, R34, PT ;  /* 0x000000228d00720b */ /* 0x000fe20003f3c000 */
[----:B------:R-:W-:Y:S01]  /*6c20*/  FMUL.FTZ R144, R144, R33 ;  /* 0x0000002190907220 */ /* 0x000fe20000410000 */
[----:B------:R-:W-:Y:S01]  /*6c30*/  IMAD.U32 R149, R140, 0x10000, RZ ;  /* 0x000100008c957824 */ /* 0x000fe200078e00ff */
[----:B------:R-:W-:-:S03]  /*6c40*/  MOV R140, R176 ;  /* 0x000000b0008c7202 */ /* 0x000fc60000000f00 */
[----:B------:R-:W-:Y:S02]  /*6c50*/  FSEL R144, R144, RZ, !P1 ;  /* 0x000000ff90907208 */ /* 0x000fe40004800000 */
        /* <DEDUP_REMOVED lines=12> */
.L_x_9849:
        /* <DEDUP_REMOVED lines=13> */
.L_x_9851:
[----:B------:R-:W-:Y:S05]  /*6df0*/  BSYNC.RECONVERGENT B1 ;  /* 0x0000000000017941 */ /* 0x000fea0003800200 */
.L_x_9850:
        /* <DEDUP_REMOVED lines=42> */
.L_x_9848:
[----:B------:R-:W-:Y:S05]  /*70a0*/  BSYNC.RECONVERGENT B0 ;  /* 0x0000000000007941 */ /* 0x000fea0003800200 */
.L_x_9847:
        /* <DEDUP_REMOVED lines=10> */
[----:B------:R-:W-:-:S05]  /*7150*/  FMUL.FTZ R140, R140, R33 ;  /* 0x000000218c8c7220 */ /* 0x000fca0000410000 */
        /* <DEDUP_REMOVED lines=13> */
.L_x_9854:
        /* <DEDUP_REMOVED lines=13> */
.L_x_9856:
[----:B------:R-:W-:Y:S05]  /*7300*/  BSYNC.RECONVERGENT B1 ;  /* 0x0000000000017941 */ /* 0x000fea0003800200 */
.L_x_9855:
        /* <DEDUP_REMOVED lines=40> */
[----:B------:R-:W-:Y:S01]  /*7590*/  MOV R141, R158 ;  /* 0x0000009e008d7202 */ /* 0x000fe20000000f00 */
[----:B------:R-:W-:-:S07]  /*75a0*/  IMAD.MOV.U32 R158, RZ, RZ, R140 ;  /* 0x000000ffff9e7224 */ /* 0x000fce00078e008c */
.L_x_9853:
[----:B------:R-:W-:Y:S05]  /*75b0*/  BSYNC.RECONVERGENT B0 ;  /* 0x0000000000007941 */ /* 0x000fea0003800200 */
.L_x_9852:
        /* <DEDUP_REMOVED lines=10> */
[----:B------:R-:W-:Y:S02]  /*7660*/  IMAD.MOV.U32 R142, RZ, RZ, 0x2 ;  /* 0x00000002ff8e7424 */ /* 0x000fe400078e00ff */
        /* <DEDUP_REMOVED lines=13> */
.L_x_9859:
        /* <DEDUP_REMOVED lines=13> */
.L_x_9861:
[----:B------:R-:W-:Y:S05]  /*7810*/  BSYNC.RECONVERGENT B1 ;  /* 0x0000000000017941 */ /* 0x000fea0003800200 */
.L_x_9860:
        /* <DEDUP_REMOVED lines=42> */
.L_x_9858:
[----:B------:R-:W-:Y:S05]  /*7ac0*/  BSYNC.RECONVERGENT B0 ;  /* 0x0000000000007941 */ /* 0x000fea0003800200 */
.L_x_9857:
        /* <DEDUP_REMOVED lines=24> */
.L_x_9864:
        /* <DEDUP_REMOVED lines=13> */
.L_x_9866:
[----:B------:R-:W-:Y:S05]  /*7d20*/  BSYNC.RECONVERGENT B1 ;  /* 0x0000000000017941 */ /* 0x000fea0003800200 */
.L_x_9865:
        /* <DEDUP_REMOVED lines=40> */
[----:B------:R-:W-:Y:S01]  /*7fb0*/  MOV R141, R158 ;  /* 0x0000009e008d7202 */ /* 0x000fe20000000f00 */
[----:B------:R-:W-:-:S07]  /*7fc0*/  IMAD.MOV.U32 R158, RZ, RZ, R140 ;  /* 0x000000ffff9e7224 */ /* 0x000fce00078e008c */
.L_x_9863:
[----:B------:R-:W-:Y:S05]  /*7fd0*/  BSYNC.RECONVERGENT B0 ;  /* 0x0000000000007941 */ /* 0x000fea0003800200 */
.L_x_9862:
        /* <DEDUP_REMOVED lines=24> */
.L_x_9869:
        /* <DEDUP_REMOVED lines=13> */
.L_x_9871:
[----:B------:R-:W-:Y:S05]  /*8230*/  BSYNC.RECONVERGENT B1 ;  /* 0x0000000000017941 */ /* 0x000fea0003800200 */
.L_x_9870:
        /* <DEDUP_REMOVED lines=42> */
.L_x_9868:
[----:B------:R-:W-:Y:S05]  /*84e0*/  BSYNC.RECONVERGENT B0 ;  /* 0x0000000000007941 */ /* 0x000fea0003800200 */
.L_x_9867:
        /* <DEDUP_REMOVED lines=24> */
.L_x_9874:
        /* <DEDUP_REMOVED lines=15> */
.L_x_9876:
[----:B------:R-:W-:Y:S05]  /*8760*/  BSYNC.RECONVERGENT B1 ;  /* 0x0000000000017941 */ /* 0x000fea0003800200 */
.L_x_9875:
        /* <DEDUP_REMOVED lines=42> */
.L_x_9873:
[----:B------:R-:W-:Y:S05]  /*8a10*/  BSYNC.RECONVERGENT B0 ;  /* 0x0000000000007941 */ /* 0x000fea0003800200 */
.L_x_9872:
[----:B------:R-:W-:Y:S02]  /*8a20*/  I2FP.F32.U32 R141, R141 ;  /* 0x0000008d008d7245 */ /* 0x000fe40000201000 */
[----:B------:R-:W-:Y:S02]  /*8a30*/  SHF.L.U32 R140, R155, 0x10, RZ ;  /* 0x000000109b8c7819 */ /* 0x000fe400000006ff */
[----:B------:R-:W-:Y:S01]  /*8a40*/  PRMT R142, R43, 0x7632, R142 ;  /* 0x000076322b8e7816 */ /* 0x000fe2000000008e */
[----:B------:R-:W-:Y:S02]  /*8a50*/  FFMA.FTZ R141, R141, R32, 1.1641532182693481445e-10 ;  /* 0x2f0000008d8d7423 */ /* 0x000fe40000010020 */
[----:B------:R-:W-:Y:S02]  /*8a60*/  FMUL.FTZ R140, R140, R23 ;  /* 0x000000178c8c7220 */ /* 0x000fe40000410000 */
[----:B------:R-:W-:Y:S01]  /*8a70*/  IMAD.U32 R155, R142, 0x10000, RZ ;  /* 0x000100008e9b7824 */ /* 0x000fe200078e00ff */
[----:B------:R-:W-:Y:S01]  /*8a80*/  FSETP.GTU.FTZ.AND P6, PT, R141, R34, PT ;  /* 0x000000228d00720b */ /* 0x000fe20003fdc000 */
[----:B------:R-:W-:Y:S01]  /*8a90*/  FMUL.FTZ R140, R140, R33 ;  /* 0x000000218c8c7220 */ /* 0x000fe20000410000 */
[----:B------:R-:W-:-:S02]  /*8aa0*/  F2FP.BF16.F32.PACK_AB R142, R153, R152 ;  /* 0x00000098998e723e */ /* 0x000fc400000010ff */
[----:B------:R-:W-:Y:S02]  /*8ab0*/  F2FP.BF16.F32.PACK_AB R141, R151, R150 ;  /* 0x00000096978d723e */ /* 0x000fe400000010ff */
[----:B------:R-:W-:Y:S02]  /*8ac0*/  FSEL R140, R140, RZ, !P6 ;  /* 0x000000ff8c8c7208 */ /* 0x000fe40007000000 */
[----:B------:R-:W-:-:S03]  /*8ad0*/  PLOP3.LUT P6, PT, P6, PT, PT, 0x8, 0x80 ;  /* 0x000000000080781c */ /* 0x000fc600037ce170 */
[----:B------:R-:W-:Y:S01]  /*8ae0*/  FFMA.FTZ R155, R140, R63, R155 ;  /* 0x0000003f8c9b7223 */ /* 0x000fe2000001009b */
[----:B------:R-:W-:-:S04]  /*8af0*/  F2FP.BF16.F32.PACK_AB R140, R149, R148 ;  /* 0x00000094958c723e */ /* 0x000fc800000010ff */
[----:B------:R-:W-:Y:S01]  /*8b00*/  F2FP.BF16.F32.PACK_AB R143, R155, R154 ;  /* 0x0000009a9b8f723e */ /* 0x000fe200000010ff */
[----:B------:R-:W-:Y:S06]  /*8b10*/  BRA `(.L_x_9877) ;  /* 0x0000002800207947 */ /* 0x000fec0003800000 */
.L_x_9836:
        /* <DEDUP_REMOVED lines=16> */
.L_x_9880:
        /* <DEDUP_REMOVED lines=13> */
.L_x_9882:
[----:B------:R-:W-:Y:S05]  /*8cf0*/  BSYNC.RECONVERGENT B1 ;  /* 0x0000000000017941 */ /* 0x000fea0003800200 */
.L_x_9881:
        /* <DEDUP_REMOVED lines=41> */
.L_x_9879:
[----:B------:R-:W-:Y:S05]  /*8f90*/  BSYNC.RECONVERGENT B0 ;  /* 0x0000000000007941 */ /* 0x000fea0003800200 */
.L_x_9878:
[----:B------:R-:W-:Y:S01]  /*8fa0*/  I2FP.F32.U32 R141, R140 ;  /* 0x0000008c008d7245 */ /* 0x000fe20000201000 */
[----:B-----5:R-:W-:Y:S01]  /*8fb0*/  IMAD.U32 R140, R144, 0x10000, RZ ;  /* 0x00010000908c7824 */ /* 0x020fe200078e00ff */
[----:B------:R-:W-:Y:S01]  /*8fc0*/  ISETP.NE.AND P2, PT, R142, 0x1, PT ;  /* 0x000000018e00780c */ /* 0x000fe20003f45270 */
[----:B------:R-:W-:Y:S01]  /*8fd0*/  BSSY.RECONVERGENT B0, `(.L_x_9883) ;  /* 0x000004e000007945 */ /* 0x000fe20003800200 */
[----:B------:R-:W-:Y:S01]  /*8fe0*/  LOP3.LUT R16, R16, 0xfffffffb, RZ, 0xc0, !PT ;  /* 0xfffffffb10107812 */ /* 0x000fe200078ec0ff */
[----:B------:R-:W-:Y:S01]  /*8ff0*/  FFMA.FTZ R141, R141, R32, 1.1641532182693481445e-10 ;  /* 0x2f0000008d8d7423 */ /* 0x000fe20000010020 */
[----:B------:R-:W-:Y:S01]  /*9000*/  FMUL.FTZ R140, R140, R23 ;  /* 0x000000178c8c7220 */ /* 0x000fe20000410000 */
[----:B------:R-:W-:Y:S01]  /*9010*/  HFMA2 R143, -RZ, RZ, 0, 1.1920928955078125e-07 ;  /* 0x00000002ff8f7431 */ /* 0x000fe200000001ff */
[----:B------:R-:W-:Y:S02]  /*9020*/  PRMT R144, R144, 0x7632, R144 ;  /* 0x0000763290907816 */ /* 0x000fe40000000090 */
[----:B------:R-:W-:Y:S01]  /*9030*/  FMUL.FTZ R140, R140, R33 ;  /* 0x000000218c8c7220 */ /* 0x000fe20000410000 */
[----:B------:R-:W-:-:S04]  /*9040*/  FSETP.GTU.FTZ.AND P1, PT, R141, R34, PT ;  /* 0x000000228d00720b */ /* 0x000fc80003f3c000 */
        /* <DEDUP_REMOVED lines=14> */
.L_x_9885:
        /* <DEDUP_REMOVED lines=13> */
.L_x_9887:
[----:B------:R-:W-:Y:S05]  /*9200*/  BSYNC.RECONVERGENT B1 ;  /* 0x0000000000017941 */ /* 0x000fea0003800200 */
.L_x_9886:
        /* <DEDUP_REMOVED lines=40> */
[----:B------:R-:W-:Y:S02]  /*9490*/  HFMA2 R143, -RZ, RZ, 0, 0 ;  /* 0x00000000ff8f7431 */ /* 0x000fe400000001ff */
[----:B------:R-:W-:-:S07]  /*94a0*/  IMAD.MOV.U32 R158, RZ, RZ, R142 ;  /* 0x000000ffff9e7224 */ /* 0x000fce00078e008e */
.L_x_9884:
[----:B------:R-:W-:Y:S05]  /*94b0*/  BSYNC.RECONVERGENT B0 ;  /* 0x0000000000007941 */ /* 0x000fea0003800200 */
.L_x_9883:
[----:B------:R-:W-:Y:S01]  /*94c0*/  I2FP.F32.U32 R141, R140 ;  /* 0x0000008c008d7245 */ /* 0x000fe20000201000 */
[----:B------:R-:W-:Y:S01]  /*94d0*/  IMAD.U32 R144, R144, 0x10000, RZ ;  /* 0x0001000090907824 */ /* 0x000fe200078e00ff */
[----:B------:R-:W-:Y:S01]  /*94e0*/  ISETP.NE.AND P2, PT, R143, 0x1, PT ;  /* 0x000000018f00780c */ /* 0x000fe20003f45270 */
[----:B------:R-:W-:Y:S01]  /*94f0*/  BSSY.RECONVERGENT B0, `(.L_x_9888) ;  /* 0x000004d000007945 */ /* 0x000fe20003800200 */
[----:B------:R-:W-:Y:S01]  /*9500*/  LOP3.LUT R16, R16, 0xfffffffd, RZ, 0xc0, !PT ;  /* 0xfffffffd10107812 */ /* 0x000fe200078ec0ff */
        /* <DEDUP_REMOVED lines=19> */
.L_x_9890:
        /* <DEDUP_REMOVED lines=13> */
.L_x_9892:
[----:B------:R-:W-:Y:S05]  /*9710*/  BSYNC.RECONVERGENT B1 ;  /* 0x0000000000017941 */ /* 0x000fea0003800200 */
.L_x_9891:
        /* <DEDUP_REMOVED lines=42> */
.L_x_9889:
[----:B------:R-:W-:Y:S05]  /*99c0*/  BSYNC.RECONVERGENT B0 ;  /* 0x0000000000007941 */ /* 0x000fea0003800200 */
.L_x_9888:
        /* <DEDUP_REMOVED lines=23> */
.L_x_9895:
        /* <DEDUP_REMOVED lines=13> */
.L_x_9897:
[----:B------:R-:W-:Y:S05]  /*9c10*/  BSYNC.RECONVERGENT B1 ;  /* 0x0000000000017941 */ /* 0x000fea0003800200 */
.L_x_9896:
        /* <DEDUP_REMOVED lines=42> */
.L_x_9894:
[----:B------:R-:W-:Y:S05]  /*9ec0*/  BSYNC.RECONVERGENT B0 ;  /* 0x0000000000007941 */ /* 0x000fea0003800200 */
.L_x_9893:
        /* <DEDUP_REMOVED lines=22> */
.L_x_9900:
        /* <DEDUP_REMOVED lines=13> */
.L_x_9902:
[----:B------:R-:W-:Y:S05]  /*a100*/  BSYNC.RECONVERGENT B1 ;  /* 0x0000000000017941 */ /* 0x000fea0003800200 */
.L_x_9901:
        /* <DEDUP_REMOVED lines=42> */
.L_x_9899:
[----:B------:R-:W-:Y:S05]  /*a3b0*/  BSYNC.RECONVERGENT B0 ;  /* 0x0000000000007941 */ /* 0x000fea0003800200 */
.L_x_9898:
        /* <DEDUP_REMOVED lines=23> */
.L_x_9905:
        /* <DEDUP_REMOVED lines=13> */
.L_x_9907:
[----:B------:R-:W-:Y:S05]  /*a600*/  BSYNC.RECONVERGENT B1 ;  /* 0x0000000000017941 */ /* 0x000fea0003800200 */
.L_x_9906:
        /* <DEDUP_REMOVED lines=42> */
.L_x_9904:
[----:B------:R-:W-:Y:S05]  /*a8b0*/  BSYNC.RECONVERGENT B0 ;  /* 0x0000000000007941 */ /* 0x000fea0003800200 */
.L_x_9903:
        /* <DEDUP_REMOVED lines=22> */
.L_x_9910:
        /* <DEDUP_REMOVED lines=13> */
.L_x_9912:
[----:B------:R-:W-:Y:S05]  /*aaf0*/  BSYNC.RECONVERGENT B1 ;  /* 0x0000000000017941 */ /* 0x000fea0003800200 */
.L_x_9911:
        /* <DEDUP_REMOVED lines=40> */
[----:B------:R-:W-:Y:S01]  /*ad80*/  IMAD.MOV.U32 R142, RZ, RZ, RZ ;  /* 0x000000ffff8e7224 */ /* 0x000fe200078e00ff */
[----:B------:R-:W-:-:S07]  /*ad90*/  LOP3.LUT R172, R12, R172, R143, 0x96, !PT ;  /* 0x000000ac0cac7212 */ /* 0x000fce00078e968f */
.L_x_9909:
[----:B------:R-:W-:Y:S05]  /*ada0*/  BSYNC.RECONVERGENT B0 ;  /* 0x0000000000007941 */ /* 0x000fea0003800200 */
.L_x_9908:
        /* <DEDUP_REMOVED lines=23> */
.L_x_9915:
        /* <DEDUP_REMOVED lines=15> */
.L_x_9917:
[----:B------:R-:W-:Y:S05]  /*b010*/  BSYNC.RECONVERGENT B1 ;  /* 0x0000000000017941 */ /* 0x000fea0003800200 */
.L_x_9916:
        /* <DEDUP_REMOVED lines=42> */
.L_x_9914:
[----:B------:R-:W-:Y:S05]  /*b2c0*/  BSYNC.RECONVERGENT B0 ;  /* 0x0000000000007941 */ /* 0x000fea0003800200 */
.L_x_9913:
[----:B------:R-:W-:Y:S01]  /*b2d0*/  I2FP.F32.U32 R141, R140 ;  /* 0x0000008c008d7245 */ /* 0x000fe20000201000 */
[----:B------:R-:W-:Y:S01]  /*b2e0*/  IMAD.U32 R140, R155, 0x10000, RZ ;  /* 0x000100009b8c7824 */ /* 0x000fe200078e00ff */
[----:B------:R-:W-:-:S03]  /*b2f0*/  F2FP.BF16.F32.PACK_AB R142, R153, R152 ;  /* 0x00000098998e723e */ /* 0x000fc600000010ff */
[----:B------:R-:W-:Y:S01]  /*b300*/  FFMA.FTZ R141, R141, R32, 1.1641532182693481445e-10 ;  /* 0x2f0000008d8d7423 */ /* 0x000fe20000010020 */
[----:B------:R-:W-:-:S04]  /*b310*/  FMUL.FTZ R140, R140, R23 ;  /* 0x000000178c8c7220 */ /* 0x000fc80000410000 */
[----:B------:R-:W-:Y:S01]  /*b320*/  FMUL.FTZ R140, R140, R33 ;  /* 0x000000218c8c7220 */ /* 0x000fe20000410000 */
[----:B------:R-:W-:Y:S02]  /*b330*/  FSETP.GTU.FTZ.AND P6, PT, R141, R34, PT ;  /* 0x000000228d00720b */ /* 0x000fe40003fdc000 */
[----:B------:R-:W-:Y:S02]  /*b340*/  F2FP.BF16.F32.PACK_AB R141, R151, R150 ;  /* 0x00000096978d723e */ /* 0x000fe400000010ff */
[----:B------:R-:W-:Y:S02]  /*b350*/  FSEL R140, R140, RZ, !P6 ;  /* 0x000000ff8c8c7208 */ /* 0x000fe40007000000 */
[----:B------:R-:W-:-:S03]  /*b360*/  PLOP3.LUT P6, PT, P6, PT, PT, 0x8, 0x80 ;  /* 0x000000000080781c */ /* 0x000fc600037ce170 */
[----:B------:R-:W-:Y:S01]  /*b370*/  FMUL.FTZ R155, R140, R63 ;  /* 0x0000003f8c9b7220 */ /* 0x000fe20000410000 */
[----:B------:R-:W-:-:S04]  /*b380*/  F2FP.BF16.F32.PACK_AB R140, R149, R148 ;  /* 0x00000094958c723e */ /* 0x000fc800000010ff */
[----:B------:R-:W-:-:S07]  /*b390*/  F2FP.BF16.F32.PACK_AB R143, R155, R154 ;  /* 0x0000009a9b8f723e */ /* 0x000fce00000010ff */
.L_x_9877:
[----:B------:R-:W0:Y:S01]  /*b3a0*/  @P0 LDC.64 R164, c[0x0][0x3a0] ;  /* 0x0000e800ffa40b82 */ /* 0x000e220000000a00 */
[----:B------:R-:W-:Y:S01]  /*b3b0*/  SEL R156, RZ, 0x10000, !P5 ;  /* 0x00010000ff9c7807 */ /* 0x000fe20006800000 */
[C---:B------:R-:W-:Y:S01]  /*b3c0*/  IMAD.WIDE.U32 R160, R39.reuse, 0x10, R170 ;  /* 0x0000001027a07825 */ /* 0x040fe200078e00aa */
[----:B------:R-:W-:Y:S02]  /*b3d0*/  LOP3.LUT P5, RZ, R16, 0x2, RZ, 0xc0, !PT ;  /* 0x0000000210ff7812 */ /* 0x000fe400078ac0ff */
[----:B------:R-:W-:Y:S01]  /*b3e0*/  SEL R147, RZ, 0x1000000, !P6 ;  /* 0x01000000ff937807 */ /* 0x000fe20007000000 */
[----:B------:R-:W-:Y:S01]  /*b3f0*/  IMAD.WIDE.U32 R162, R39, 0x8, R168 ;  /* 0x0000000827a27825 */ /* 0x000fe200078e00a8 */
[----:B------:R-:W-:Y:S01]  /*b400*/  SEL R179, RZ, 0x100, !P4 ;  /* 0x00000100ffb37807 */ /* 0x000fe20006000000 */
[----:B------:R1:W-:Y:S01]  /*b410*/  STG.E.128 desc[UR6][R160.64], R140 ;  /* 0x0000008ca0007986 */ /* 0x0003e2000c101d06 */
[----:B------:R-:W-:Y:S02]  /*b420*/  SEL R146, RZ, 0x1000000, !P2 ;  /* 0x01000000ff927807 */ /* 0x000fe40005000000 */
[----:B------:R-:W-:-:S02]  /*b430*/  SEL R145, RZ, 0x10000, !P1 ;  /* 0x00010000ff917807 */ /* 0x000fc40004800000 */
[----:B------:R-:W-:Y:S02]  /*b440*/  SEL R144, RZ, 0x100, !P5 ;  /* 0x00000100ff907807 */ /* 0x000fe40006800000 */
[----:B------:R-:W-:Y:S02]  /*b450*/  LOP3.LUT P6, RZ, R16, 0x4, RZ, 0xc0, !PT ;  /* 0x0000000410ff7812 */ /* 0x000fe400078cc0ff */
[----:B------:R-:W-:Y:S01]  /*b460*/  LOP3.LUT R179, R179, R147, R156, 0xfe, !PT ;  /* 0x00000093b3b37212 */ /* 0x000fe200078efe9c */
[----:B------:R-:W-:Y:S01]  /*b470*/  VIADD R156, R18, 0x40 ;  /* 0x00000040129c7836 */ /* 0x000fe20000000000 */
        /* <DEDUP_REMOVED lines=27> */
.L_x_9921:
        /* <DEDUP_REMOVED lines=13> */
.L_x_9923:
[----:B------:R-:W-:Y:S05]  /*b700*/  BSYNC.RECONVERGENT B1 ;  /* 0x0000000000017941 */ /* 0x000fea0003800200 */
.L_x_9922:
        /* <DEDUP_REMOVED lines=41> */
.L_x_9920:
[----:B------:R-:W-:Y:S05]  /*b9a0*/  BSYNC.RECONVERGENT B0 ;  /* 0x0000000000007941 */ /* 0x000fea0003800200 */
.L_x_9919:
        /* <DEDUP_REMOVED lines=8> */
[----:B------:R-:W-:Y:S02]  /*ba30*/  PRMT R144, R144, 0x7632, R144 ;  /* 0x0000763290907816 */ /* 0x000fe40000000090 */
[----:B------:R-:W-:Y:S01]  /*ba40*/  FSETP.GTU.FTZ.AND P1, PT, R141, R34, PT ;  /* 0x000000228d00720b */ /* 0x000fe20003f3c000 */
[----:B------:R-:W-:-:S05]  /*ba50*/  FMUL.FTZ R140, R140, R33 ;  /* 0x000000218c8c7220 */ /* 0x000fca0000410000 */
[----:B------:R-:W-:Y:S02]  /*ba60*/  FSEL R157, R140, RZ, !P1 ;  /* 0x000000ff8c9d7208 */ /* 0x000fe40004800000 */
[----:B------:R-:W-:Y:S02]  /*ba70*/  PLOP3.LUT P1, PT, P1, PT, PT, 0x8, 0x80 ;  /* 0x000000000080781c */ /* 0x000fe40000f2e170 */
[----:B------:R-:W-:Y:S01]  /*ba80*/  MOV R140, R176 ;  /* 0x000000b0008c7202 */ /* 0x000fe20000000f00 */
[----:B------:R-:W-:Y:S01]  /*ba90*/  FFMA.FTZ R157, R157, R56, R142 ;  /* 0x000000389d9d7223 */ /* 0x000fe2000001008e */
[----:B------:R-:W-:-:S09]  /*baa0*/  IMAD.MOV.U32 R142, RZ, RZ, 0x2 ;  /* 0x00000002ff8e7424 */ /* 0x000fd200078e00ff */
        /* <DEDUP_REMOVED lines=10> */
.L_x_9926:
        /* <DEDUP_REMOVED lines=13> */
.L_x_9928:
[----:B------:R-:W-:Y:S05]  /*bc20*/  BSYNC.RECONVERGENT B1 ;  /* 0x0000000000017941 */ /* 0x000fea0003800200 */
.L_x_9927:
        /* <DEDUP_REMOVED lines=42> */
.L_x_9925:
[----:B------:R-:W-:Y:S05]  /*bed0*/  BSYNC.RECONVERGENT B0 ;  /* 0x0000000000007941 */ /* 0x000fea0003800200 */
.L_x_9924:
        /* <DEDUP_REMOVED lines=26> */
.L_x_9931:
        /* <DEDUP_REMOVED lines=13> */
.L_x_9933:
[----:B------:R-:W-:Y:S05]  /*c150*/  BSYNC.RECONVERGENT B1 ;  /* 0x0000000000017941 */ /* 0x000fea0003800200 */
.L_x_9932:
        /* <DEDUP_REMOVED lines=42> */
.L_x_9930:
[----:B------:R-:W-:Y:S05]  /*c400*/  BSYNC.RECONVERGENT B0 ;  /* 0x0000000000007941 */ /* 0x000fea0003800200 */
.L_x_9929:
[----:B------:R-:W-:Y:S01]  /*c410*/  I2FP.F32.U32 R141, R140 ;  /* 0x0000008c008d7245 */ /* 0x000fe20000201000 */
[----:B------:R-:W-:Y:S01]  /*c420*/  IMAD.U32 R142, R41, 0x10000, RZ ;  /* 0x00010000298e7824 */ /* 0x000fe200078e00ff */
[----:B------:R-:W-:Y:S01]  /*c430*/  SHF.L.U32 R140, R145, 0x10, RZ ;  /* 0x00000010918c7819 */ /* 0x000fe200000006ff */
[----:B------:R-:W-:Y:S01]  /*c440*/  BSSY.RECONVERGENT B0, `(.L_x_9934) ;  /* 0x000004d000007945 */ /* 0x000fe20003800200 */
[----:B------:R-:W-:Y:S01]  /*c450*/  ISETP.NE.AND P2, PT, R143, 0x1, PT ;  /* 0x000000018f00780c */ /* 0x000fe20003f45270 */
[----:B------:R-:W-:Y:S01]  /*c460*/  FFMA.FTZ R141, R141, R32, 1.1641532182693481445e-10 ;  /* 0x2f0000008d8d7423 */ /* 0x000fe20000010020 */
[----:B------:R-:W-:Y:S01]  /*c470*/  PRMT R162, R145, 0x7632, R162 ;  /* 0x0000763291a27816 */ /* 0x000fe200000000a2 */
[----:B------:R-:W-:-:S03]  /*c480*/  FMUL.FTZ R140, R140, R23 ;  /* 0x000000178c8c7220 */ /* 0x000fc60000410000 */
[----:B------:R-:W-:Y:S01]  /*c490*/  FSETP.GTU.FTZ.AND P1, PT, R141, R34, PT ;  /* 0x000000228d00720b */ /* 0x000fe20003f3c000 */
[----:B------:R-:W-:-:S05]  /*c4a0*/  FMUL.FTZ R140, R140, R33 ;  /* 0x000000218c8c7220 */ /* 0x000fca0000410000 */
[----:B------:R-:W-:Y:S02]  /*c4b0*/  FSEL R159, R140, RZ, !P1 ;  /* 0x000000ff8c9f7208 */ /* 0x000fe40004800000 */
[----:B------:R-:W-:Y:S02]  /*c4c0*/  PLOP3.LUT P1, PT, P1, PT, PT, 0x8, 0x80 ;  /* 0x000000000080781c */ /* 0x000fe40000f2e170 */
[----:B------:R-:W-:Y:S01]  /*c4d0*/  MOV R140, R176 ;  /* 0x000000b0008c7202 */ /* 0x000fe20000000f00 */
        /* <DEDUP_REMOVED lines=11> */
.L_x_9936:
        /* <DEDUP_REMOVED lines=13> */
.L_x_9938:
[----:B------:R-:W-:Y:S05]  /*c660*/  BSYNC.RECONVERGENT B1 ;  /* 0x0000000000017941 */ /* 0x000fea0003800200 */
.L_x_9937:
        /* <DEDUP_REMOVED lines=42> */
.L_x_9935:
[----:B------:R-:W-:Y:S05]  /*c910*/  BSYNC.RECONVERGENT B0 ;  /* 0x0000000000007941 */ /* 0x000fea0003800200 */
.L_x_9934:
        /* <DEDUP_REMOVED lines=24> */
.L_x_9941:
        /* <DEDUP_REMOVED lines=13> */
.L_x_9943:
[----:B------:R-:W-:Y:S05]  /*cb70*/  BSYNC.RECONVERGENT B1 ;  /* 0x0000000000017941 */ /* 0x000fea0003800200 */
.L_x_9942:
        /* <DEDUP_REMOVED lines=42> */
.L_x_9940:
[----:B------:R-:W-:Y:S05]  /*ce20*/  BSYNC.RECONVERGENT B0 ;  /* 0x0000000000007941 */ /* 0x000fea0003800200 */
.L_x_9939:
[----:B------:R-:W-:Y:S01]  /*ce30*/  I2FP.F32.U32 R141, R140 ;  /* 0x0000008c008d7245 */ /* 0x000fe20000201000 */
[----:B------:R-:W-:Y:S01]  /*ce40*/  IMAD.U32 R142, R42, 0x10000, RZ ;  /* 0x000100002a8e7824 */ /* 0x000fe200078e00ff */
[C---:B------:R-:W-:Y:S01]  /*ce50*/  SHF.L.U32 R140, R146.reuse, 0x10, RZ ;  /* 0x00000010928c7819 */ /* 0x040fe200000006ff */
        /* <DEDUP_REMOVED lines=8> */
[----:B------:R-:W-:Y:S02]  /*cee0*/  MOV R140, R176 ;  /* 0x000000b0008c7202 */ /* 0x000fe40000000f00 */
[----:B------:R-:W-:Y:S01]  /*cef0*/  PLOP3.LUT P3, PT, P3, PT, PT, 0x8, 0x80 ;  /* 0x000000000080781c */ /* 0x000fe20001f6e170 */
[----:B------:R-:W-:Y:S01]  /*cf00*/  FFMA.FTZ R161, R161, R52, R142 ;  /* 0x00000034a1a17223 */ /* 0x000fe2000001008e */
[----:B------:R-:W-:Y:S01]  /*cf10*/  IMAD.MOV.U32 R142, RZ, RZ, 0x2 ;  /* 0x00000002ff8e7424 */ /* 0x000fe200078e00ff */
        /* <DEDUP_REMOVED lines=9> */
.L_x_9946:
        /* <DEDUP_REMOVED lines=13> */
.L_x_9948:
[----:B------:R-:W-:Y:S05]  /*d080*/  BSYNC.RECONVERGENT B1 ;  /* 0x0000000000017941 */ /* 0x000fea0003800200 */
.L_x_9947:
        /* <DEDUP_REMOVED lines=42> */
.L_x_9945:
[----:B------:R-:W-:Y:S05]  /*d330*/  BSYNC.RECONVERGENT B0 ;  /* 0x0000000000007941 */ /* 0x000fea0003800200 */
.L_x_9944:
        /* <DEDUP_REMOVED lines=24> */
.L_x_9951:
        /* <DEDUP_REMOVED lines=13> */
.L_x_9953:
[----:B------:R-:W-:Y:S05]  /*d590*/  BSYNC.RECONVERGENT B1 ;  /* 0x0000000000017941 */ /* 0x000fea0003800200 */
.L_x_9952:
        /* <DEDUP_REMOVED lines=42> */
.L_x_9950:
[----:B------:R-:W-:Y:S05]  /*d840*/  BSYNC.RECONVERGENT B0 ;  /* 0x0000000000007941 */ /* 0x000fea0003800200 */
.L_x_9949:
        /* <DEDUP_REMOVED lines=24> */
.L_x_9956:
        /* <DEDUP_REMOVED lines=15> */
.L_x_9958:
[----:B------:R-:W-:Y:S05]  /*dac0*/  BSYNC.RECONVERGENT B1 ;  /* 0x0000000000017941 */ /* 0x000fea0003800200 */
.L_x_9957:
        /* <DEDUP_REMOVED lines=42> */
.L_x_9955:
[----:B------:R-:W-:Y:S05]  /*dd70*/  BSYNC.RECONVERGENT B0 ;  /* 0x0000000000007941 */ /* 0x000fea0003800200 */
.L_x_9954:
[----:B------:R-:W-:Y:S02]  /*dd80*/  I2FP.F32.U32 R141, R141 ;  /* 0x0000008d008d7245 */ /* 0x000fe40000201000 */
        /* <DEDUP_REMOVED lines=12> */
[----:B------:R-:W-:-:S05]  /*de50*/  FFMA.FTZ R164, R164, R55, R143 ;  /* 0x00000037a4a47223 */ /* 0x000fca000001008f */
[----:B------:R-:W-:Y:S01]  /*de60*/  F2FP.BF16.F32.PACK_AB R143, R164, R163 ;  /* 0x000000a3a48f723e */ /* 0x000fe200000010ff */
[----:B------:R-:W-:Y:S06]  /*de70*/  BRA `(.L_x_9959) ;  /* 0x0000002800207947 */ /* 0x000fec0003800000 */
.L_x_9918:
        /* <DEDUP_REMOVED lines=16> */
.L_x_9962:
        /* <DEDUP_REMOVED lines=13> */
.L_x_9964:
[----:B------:R-:W-:Y:S05]  /*e050*/  BSYNC.RECONVERGENT B1 ;  /* 0x0000000000017941 */ /* 0x000fea0003800200 */
.L_x_9963:
        /* <DEDUP_REMOVED lines=41> */
.L_x_9961:
[----:B------:R-:W-:Y:S05]  /*e2f0*/  BSYNC.RECONVERGENT B0 ;  /* 0x0000000000007941 */ /* 0x000fea0003800200 */
.L_x_9960:
        /* <DEDUP_REMOVED lines=25> */
.L_x_9967:
        /* <DEDUP_REMOVED lines=13> */
.L_x_9969:
[----:B------:R-:W-:Y:S05]  /*e560*/  BSYNC.RECONVERGENT B1 ;  /* 0x0000000000017941 */ /* 0x000fea0003800200 */
.L_x_9968:
        /* <DEDUP_REMOVED lines=42> */
.L_x_9966:
[----:B------:R-:W-:Y:S05]  /*e810*/  BSYNC.RECONVERGENT B0 ;  /* 0x0000000000007941 */ /* 0x000fea0003800200 */
.L_x_9965:
        /* <DEDUP_REMOVED lines=24> */
.L_x_9972:
        /* <DEDUP_REMOVED lines=13> */
.L_x_9974:
[----:B------:R-:W-:Y:S05]  /*ea70*/  BSYNC.RECONVERGENT B1 ;  /* 0x0000000000017941 */ /* 0x000fea0003800200 */
.L_x_9973:
        /* <DEDUP_REMOVED lines=42> */
.L_x_9971:
[----:B------:R-:W-:Y:S05]  /*ed20*/  BSYNC.RECONVERGENT B0 ;  /* 0x0000000000007941 */ /* 0x000fea0003800200 */
.L_x_9970:
        /* <DEDUP_REMOVED lines=23> */
.L_x_9977:
        /* <DEDUP_REMOVED lines=13> */
.L_x_9979:
[----:B------:R-:W-:Y:S05]  /*ef70*/  BSYNC.RECONVERGENT B1 ;  /* 0x0000000000017941 */ /* 0x000fea0003800200 */
.L_x_9978:
        /* <DEDUP_REMOVED lines=42> */
.L_x_9976:
[----:B------:R-:W-:Y:S05]  /*f220*/  BSYNC.RECONVERGENT B0 ;  /* 0x0000000000007941 */ /* 0x000fea0003800200 */
.L_x_9975:
        /* <DEDUP_REMOVED lines=22> */
.L_x_9982:
        /* <DEDUP_REMOVED lines=13> */
.L_x_9984:
[----:B------:R-:W-:Y:S05]  /*f460*/  BSYNC.RECONVERGENT B1 ;  /* 0x0000000000017941 */ /* 0x000fea0003800200 */
.L_x_9983:
        /* <DEDUP_REMOVED lines=42> */
.L_x_9981:
[----:B------:R-:W-:Y:S05]  /*f710*/  BSYNC.RECONVERGENT B0 ;  /* 0x0000000000007941 */ /* 0x000fea0003800200 */
.L_x_9980:
        /* <DEDUP_REMOVED lines=23> */
.L_x_9987:
        /* <DEDUP_REMOVED lines=13> */
.L_x_9989:
[----:B------:R-:W-:Y:S05]  /*f960*/  BSYNC.RECONVERGENT B1 ;  /* 0x0000000000017941 */ /* 0x000fea0003800200 */
.L_x_9988:
        /* <DEDUP_REMOVED lines=42> */
.L_x_9986:
[----:B------:R-:W-:Y:S05]  /*fc10*/  BSYNC.RECONVERGENT B0 ;  /* 0x0000000000007941 */ /* 0x000fea0003800200 */
.L_x_9985:
        /* <DEDUP_REMOVED lines=22> */
.L_x_9992:
        /* <DEDUP_REMOVED lines=13> */
.L_x_9994:
[----:B------:R-:W-:Y:S05]  /*fe50*/  BSYNC.RECONVERGENT B1 ;  /* 0x0000000000017941 */ /* 0x000fea0003800200 */
.L_x_9993:
        /* <DEDUP_REMOVED lines=39> */
[----:B------:R-:W-:Y:S02]  /*100d0*/  LOP3.LUT R172, R12, R172, R141, 0x96, !PT ;  /* 0x000000ac0cac7212 */ /* 0x000fe400078e968d */
[----:B------:R-:W-:Y:S01]  /*100e0*/  MOV R141, R178 ;  /* 0x000000b2008d7202 */ /* 0x000fe20000000f00 */
[----:B------:R-:W-:-:S07]  /*100f0*/  IMAD.MOV.U32 R178, RZ, RZ, R140 ;  /* 0x000000ffffb27224 */ /* 0x000fce00078e008c */
.L_x_9991:
[----:B------:R-:W-:Y:S05]  /*10100*/  BSYNC.RECONVERGENT B0 ;  /* 0x0000000000007941 */ /* 0x000fea0003800200 */
.L_x_9990:
[----:B------:R-:W-:Y:S01]  /*10110*/  I2FP.F32.U32 R141, R141 ;  /* 0x0000008d008d7245 */ /* 0x000fe20000201000 */
[C---:B------:R-:W-:Y:S01]  /*10120*/  IMAD.U32 R140, R147.reuse, 0x10000, RZ ;  /* 0x00010000938c7824 */ /* 0x040fe200078e00ff */
[----:B------:R-:W-:Y:S01]  /*10130*/  ISETP.NE.AND P6, PT, R142, 0x1, PT ;  /* 0x000000018e00780c */ /* 0x000fe20003fc5270 */
[----:B------:R-:W-:Y:S01]  /*10140*/  BSSY.RECONVERGENT B0, `(.L_x_9995) ;  /* 0x000004e000007945 */ /* 0x000fe20003800200 */
[----:B------:R-:W-:Y:S01]  /*10150*/  PRMT R164, R147, 0x7632, R164 ;  /* 0x0000763293a47816 */ /* 0x000fe200000000a4 */
[----:B------:R-:W-:Y:S01]  /*10160*/  FFMA.FTZ R141, R141, R32, 1.1641532182693481445e-10 ;  /* 0x2f0000008d8d7423 */ /* 0x000fe20000010020 */
[----:B------:R-:W-:Y:S01]  /*10170*/  FMUL.FTZ R140, R140, R23 ;  /* 0x000000178c8c7220 */ /* 0x000fe20000410000 */
[----:B------:R-:W-:-:S03]  /*10180*/  MOV R179, 0x2 ;  /* 0x0000000200b37802 */ /* 0x000fc60000000f00 */
        /* <DEDUP_REMOVED lines=15> */
.L_x_9997:
        /* <DEDUP_REMOVED lines=15> */
.L_x_9999:
[----:B------:R-:W-:Y:S05]  /*10370*/  BSYNC.RECONVERGENT B1 ;  /* 0x0000000000017941 */ /* 0x000fea0003800200 */
.L_x_9998:
        /* <DEDUP_REMOVED lines=42> */
.L_x_9996:
[----:B------:R-:W-:Y:S05]  /*10620*/  BSYNC.RECONVERGENT B0 ;  /* 0x0000000000007941 */ /* 0x000fea0003800200 */
.L_x_9995:
        /* <DEDUP_REMOVED lines=11> */
[----:B------:R-:W-:-:S05]  /*106e0*/  FMUL.FTZ R164, R164, R55 ;  /* 0x00000037a4a47220 */ /* 0x000fca0000410000 */
[----:B------:R-:W-:-:S07]  /*106f0*/  F2FP.BF16.F32.PACK_AB R143, R164, R163 ;  /* 0x000000a3a48f723e */ /* 0x000fce00000010ff */
.L_x_9959:
[----:B------:R-:W0:Y:S01]  /*10700*/  @P0 LDC.64 R144, c[0x0][0x3a0] ;  /* 0x0000e800ff900b82 */ /* 0x000e220000000a00 */
[----:B------:R-:W-:Y:S01]  /*10710*/  SEL R180, RZ, 0x10000, !P5 ;  /* 0x00010000ffb47807 */ /* 0x000fe20006800000 */
[----:B------:R-:W-:Y:S01]  /*10720*/  IMAD.WIDE.U32 R182, R156, 0x10, R170 ;  /* 0x000000109cb67825 */ /* 0x000fe200078e00aa */
        /* <DEDUP_REMOVED lines=9> */
[----:B------:R-:W-:Y:S02]  /*107c0*/  LOP3.LUT R181, R181, R177, R180, 0xfe, !PT ;  /* 0x000000b1b5b57212 */ /* 0x000fe400078efeb4 */
[----:B------:R-:W-:Y:S01]  /*107d0*/  LOP3.LUT R146, R146, R165, R147, 0xfe, !PT ;  /* 0x000000a592927212 */ /* 0x000fe200078efe93 */
[----:B------:R-:W-:Y:S01]  /*107e0*/  VIADD R165, R18, 0x60 ;  /* 0x0000006012a57836 */ /* 0x000fe20000000000 */
[----:B------:R-:W-:Y:S02]  /*107f0*/  SEL R180, RZ, 0x1, !P3 ;  /* 0x00000001ffb47807 */ /* 0x000fe40005800000 */
        /* <DEDUP_REMOVED lines=11> */
[----:B------:R-:W-:Y:S02]  /*108b0*/  HFMA2 R175, -RZ, RZ, 0, 1.1920928955078125e-07 ;  /* 0x00000002ffaf7431 */ /* 0x000fe400000001ff */
[----:B-1----:R-:W-:Y:S01]  /*108c0*/  IMAD.MOV.U32 R141, RZ, RZ, R176 ;  /* 0x000000ffff8d7224 */ /* 0x002fe200078e00b0 */
        /* <DEDUP_REMOVED lines=12> */
.L_x_10003:
        /* <DEDUP_REMOVED lines=13> */
.L_x_10005:
[----:B------:R-:W-:Y:S05]  /*10a60*/  BSYNC.RECONVERGENT B1 ;  /* 0x0000000000017941 */ /* 0x000fea0003800200 */
.L_x_10004:
        /* <DEDUP_REMOVED lines=40> */
[----:B------:R-:W-:Y:S01]  /*10cf0*/  HFMA2 R175, -RZ, RZ, 0, 0 ;  /* 0x00000000ffaf7431 */ /* 0x000fe200000001ff */
[----:B------:R-:W-:-:S07]  /*10d00*/  MOV R140, R174 ;  /* 0x000000ae008c7202 */ /* 0x000fce0000000f00 */
.L_x_10002:
[----:B------:R-:W-:Y:S05]  /*10d10*/  BSYNC.RECONVERGENT B0 ;  /* 0x0000000000007941 */ /* 0x000fea0003800200 */
.L_x_10001:
[----:B------:R-:W-:Y:S01]  /*10d20*/  I2FP.F32.U32 R141, R141 ;  /* 0x0000008d008d7245 */ /* 0x000fe20000201000 */
[----:B-----5:R-:W-:Y:S01]  /*10d30*/  IMAD.U32 R142, R144, 0x10000, RZ ;  /* 0x00010000908e7824 */ /* 0x020fe200078e00ff */
[----:B------:R-:W-:Y:S01]  /*10d40*/  ISETP.NE.AND P1, PT, R175, 0x1, PT ;  /* 0x00000001af00780c */ /* 0x000fe20003f25270 */
[----:B------:R-:W-:Y:S01]  /*10d50*/  BSSY.RECONVERGENT B0, `(.L_x_10006) ;  /* 0x000004f000007945 */ /* 0x000fe20003800200 */
[----:B------:R-:W-:Y:S01]  /*10d60*/  SHF.L.U32 R174, R40, 0x10, RZ ;  /* 0x0000001028ae7819 */ /* 0x000fe200000006ff */
[----:B------:R-:W-:Y:S01]  /*10d70*/  FFMA.FTZ R141, R141, R32, 1.1641532182693481445e-10 ;  /* 0x2f0000008d8d7423 */ /* 0x000fe20000010020 */
[----:B------:R-:W-:Y:S01]  /*10d80*/  FMUL.FTZ R142, R142, R23 ;  /* 0x000000178e8e7220 */ /* 0x000fe20000410000 */
[----:B------:R-:W-:Y:S02]  /*10d90*/  LOP3.LUT R16, R16, 0xfffffffd, RZ, 0xc0, !PT ;  /* 0xfffffffd10107812 */ /* 0x000fe400078ec0ff */
[----:B------:R-:W-:Y:S01]  /*10da0*/  PRMT R144, R144, 0x7632, R144 ;  /* 0x0000763290907816 */ /* 0x000fe20000000090 */
[----:B------:R-:W-:Y:S01]  /*10db0*/  FMUL.FTZ R142, R142, R33 ;  /* 0x000000218e8e7220 */ /* 0x000fe20000410000 */
[----:B------:R-:W-:-:S02]  /*10dc0*/  FSETP.GTU.FTZ.AND P0, PT, R141, R34, PT ;  /* 0x000000228d00720b */ /* 0x000fc40003f1c000 */
[----:B------:R-:W-:Y:S02]  /*10dd0*/  MOV R143, R176 ;  /* 0x000000b0008f7202 */ /* 0x000fe40000000f00 */
[----:B------:R-:W-:Y:S02]  /*10de0*/  FSEL R141, R142, RZ, !P0 ;  /* 0x000000ff8e8d7208 */ /* 0x000fe40004000000 */
[----:B------:R-:W-:-:S03]  /*10df0*/  PLOP3.LUT P0, PT, P0, PT, PT, 0x8, 0x80 ;  /* 0x000000000080781c */ /* 0x000fc6000070e170 */
        /* <DEDUP_REMOVED lines=12> */
.L_x_10008:
        /* <DEDUP_REMOVED lines=13> */
.L_x_10010:
[----:B------:R-:W-:Y:S05]  /*10f90*/  BSYNC.RECONVERGENT B1 ;  /* 0x0000000000017941 */ /* 0x000fea0003800200 */
.L_x_10009:
        /* <DEDUP_REMOVED lines=42> */
.L_x_10007:
[----:B------:R-:W-:Y:S05]  /*11240*/  BSYNC.RECONVERGENT B0 ;  /* 0x0000000000007941 */ /* 0x000fea0003800200 */
.L_x_10006:
        /* <DEDUP_REMOVED lines=24> */
.L_x_10013:
        /* <DEDUP_REMOVED lines=13> */
.L_x_10015:
[----:B------:R-:W-:Y:S05]  /*114a0*/  BSYNC.RECONVERGENT B1 ;  /* 0x0000000000017941 */ /* 0x000fea0003800200 */
.L_x_10014:
        /* <DEDUP_REMOVED lines=39> */
[----:B------:R-:W-:Y:S02]  /*11720*/  LOP3.LUT R173, R11, R176, R173, 0x96, !PT ;  /* 0x000000b00bad7212 */ /* 0x000fe400078e96ad */
[----:B------:R-:W-:Y:S02]  /*11730*/  MOV R176, R172 ;  /* 0x000000ac00b07202 */ /* 0x000fe40000000f00 */
[----:B------:R-:W-:Y:S02]  /*11740*/  LOP3.LUT R172, R12, R174, R179, 0x96, !PT ;  /* 0x000000ae0cac7212 */ /* 0x000fe400078e96b3 */
[----:B------:R-:W-:-:S07]  /*11750*/  MOV R140, R178 ;  /* 0x000000b2008c7202 */ /* 0x000fce0000000f00 */
.L_x_10012:
[----:B------:R-:W-:Y:S05]  /*11760*/  BSYNC.RECONVERGENT B0 ;  /* 0x0000000000007941 */ /* 0x000fea0003800200 */
.L_x_10011:
        /* <DEDUP_REMOVED lines=10> */
[----:B------:R-:W-:-:S05]  /*11810*/  FMUL.FTZ R144, R144, R33 ;  /* 0x0000002190907220 */ /* 0x000fca0000410000 */
        /* <DEDUP_REMOVED lines=13> */
.L_x_10018:
        /* <DEDUP_REMOVED lines=13> */
.L_x_10020:
[----:B------:R-:W-:Y:S05]  /*119c0*/  BSYNC.RECONVERGENT B1 ;  /* 0x0000000000017941 */ /* 0x000fea0003800200 */
.L_x_10019:
        /* <DEDUP_REMOVED lines=42> */
.L_x_10017:
[----:B------:R-:W-:Y:S05]  /*11c70*/  BSYNC.RECONVERGENT B0 ;  /* 0x0000000000007941 */ /* 0x000fea0003800200 */
.L_x_10016:
[----:B------:R-:W-:Y:S01]  /*11c80*/  I2FP.F32.U32 R145, R145 ;  /* 0x0000009100917245 */ /* 0x000fe20000201000 */
[----:B------:R-:W-:Y:S01]  /*11c90*/  BSSY.RECONVERGENT B0, `(.L_x_10021) ;  /* 0x000004f000007945 */ /* 0x000fe20003800200 */
[----:B------:R-:W-:Y:S01]  /*11ca0*/  SHF.L.U32 R180, R180, 0x10, RZ ;  /* 0x00000010b4b47819 */ /* 0x000fe200000006ff */
[----:B------:R-:W-:Y:S01]  /*11cb0*/  HFMA2 R175, -RZ, RZ, 0, 1.1920928955078125e-07 ;  /* 0x00000002ffaf7431 */ /* 0x000fe200000001ff */
[----:B------:R-:W-:Y:S01]  /*11cc0*/  ISETP.NE.AND P3, PT, R174, 0x1, PT ;  /* 0x00000001ae00780c */ /* 0x000fe20003f65270 */
[----:B------:R-:W-:Y:S01]  /*11cd0*/  FFMA.FTZ R145, R145, R32, 1.1641532182693481445e-10 ;  /* 0x2f00000091917423 */ /* 0x000fe20000010020 */
[----:B------:R-:W-:Y:S01]  /*11ce0*/  PRMT R144, R41, 0x7632, R144 ;  /* 0x0000763229907816 */ /* 0x000fe20000000090 */
[----:B------:R-:W-:-:S03]  /*11cf0*/  FMUL.FTZ R180, R180, R23 ;  /* 0x00000017b4b47220 */ /* 0x000fc60000410000 */
[----:B------:R-:W-:Y:S01]  /*11d00*/  FSETP.GTU.FTZ.AND P2, PT, R145, R34, PT ;  /* 0x000000229100720b */ /* 0x000fe20003f5c000 */
[----:B------:R-:W-:Y:S01]  /*11d10*/  FMUL.FTZ R180, R180, R33 ;  /* 0x00000021b4b47220 */ /* 0x000fe20000410000 */
[----:B------:R-:W-:-:S04]  /*11d20*/  IMAD.U32 R145, R144, 0x10000, RZ ;  /* 0x0001000090917824 */ /* 0x000fc800078e00ff */
        /* <DEDUP_REMOVED lines=13> */
.L_x_10023:
        /* <DEDUP_REMOVED lines=13> */
.L_x_10025:
[----:B------:R-:W-:Y:S05]  /*11ed0*/  BSYNC.RECONVERGENT B1 ;  /* 0x0000000000017941 */ /* 0x000fea0003800200 */
.L_x_10024:
        /* <DEDUP_REMOVED lines=42> */
.L_x_10022:
[----:B------:R-:W-:Y:S05]  /*12180*/  BSYNC.RECONVERGENT B0 ;  /* 0x0000000000007941 */ /* 0x000fea0003800200 */
.L_x_10021:
        /* <DEDUP_REMOVED lines=10> */
[----:B------:R-:W-:-:S05]  /*12230*/  FMUL.FTZ R174, R174, R33 ;  /* 0x00000021aeae7220 */ /* 0x000fca0000410000 */
        /* <DEDUP_REMOVED lines=13> */
.L_x_10028:
        /* <DEDUP_REMOVED lines=13> */
.L_x_10030:
[----:B------:R-:W-:Y:S05]  /*123e0*/  BSYNC.RECONVERGENT B1 ;  /* 0x0000000000017941 */ /* 0x000fea0003800200 */
.L_x_10029:
        /* <DEDUP_REMOVED lines=42> */
.L_x_10027:
[----:B------:R-:W-:Y:S05]  /*12690*/  BSYNC.RECONVERGENT B0 ;  /* 0x0000000000007941 */ /* 0x000fea0003800200 */
.L_x_10026:
        /* <DEDUP_REMOVED lines=10> */
[----:B------:R-:W-:Y:S02]  /*12740*/  HFMA2 R174, -RZ, RZ, 0, 1.1920928955078125e-07 ;  /* 0x00000002ffae7431 */ /* 0x000fe400000001ff */
        /* <DEDUP_REMOVED lines=13> */
.L_x_10033:
        /* <DEDUP_REMOVED lines=13> */
.L_x_10035:
[----:B------:R-:W-:Y:S05]  /*128f0*/  BSYNC.RECONVERGENT B1 ;  /* 0x0000000000017941 */ /* 0x000fea0003800200 */
.L_x_10034:
        /* <DEDUP_REMOVED lines=42> */
.L_x_10032:
[----:B------:R-:W-:Y:S05]  /*12ba0*/  BSYNC.RECONVERGENT B0 ;  /* 0x0000000000007941 */ /* 0x000fea0003800200 */
.L_x_10031:
        /* <DEDUP_REMOVED lines=11> */
[----:B------:R-:W-:Y:S01]  /*12c60*/  FSEL R175, R146, RZ, !P5 ;  /* 0x000000ff92af7208 */ /* 0x000fe20006800000 */
[----:B------:R-:W-:Y:S01]  /*12c70*/  HFMA2 R146, -RZ, RZ, 0, 1.1920928955078125e-07 ;  /* 0x00000002ff927431 */ /* 0x000fe200000001ff */
        /* <DEDUP_REMOVED lines=11> */
.L_x_10038:
        /* <DEDUP_REMOVED lines=15> */
.L_x_10040:
[----:B------:R-:W-:Y:S05]  /*12e20*/  BSYNC.RECONVERGENT B1 ;  /* 0x0000000000017941 */ /* 0x000fea0003800200 */
.L_x_10039:
        /* <DEDUP_REMOVED lines=40> */
[----:B------:R-:W-:Y:S02]  /*130b0*/  LOP3.LUT R172, R12, R172, R25, 0x96, !PT ;  /* 0x000000ac0cac7212 */ /* 0x000fe400078e9619 */
[----:B------:R-:W-:-:S07]  /*130c0*/  MOV R140, R24 ;  /* 0x00000018008c7202 */ /* 0x000fce0000000f00 */
.L_x_10037:
[----:B------:R-:W-:Y:S05]  /*130d0*/  BSYNC.RECONVERGENT B0 ;  /* 0x0000000000007941 */ /* 0x000fea0003800200 */
.L_x_10036:
        /* <DEDUP_REMOVED lines=16> */
.L_x_10000:
        /* <DEDUP_REMOVED lines=16> */
.L_x_10044:
        /* <DEDUP_REMOVED lines=13> */
.L_x_10046:
[----:B------:R-:W-:Y:S05]  /*133b0*/  BSYNC.RECONVERGENT B1 ;  /* 0x0000000000017941 */ /* 0x000fea0003800200 */
.L_x_10045:
        /* <DEDUP_REMOVED lines=39> */
[----:B------:R-:W-:Y:S02]  /*13630*/  LOP3.LUT R172, R12, R140, R175, 0x96, !PT ;  /* 0x0000008c0cac7212 */ /* 0x000fe400078e96af */
[----:B------:R-:W-:Y:S01]  /*13640*/  MOV R140, R174 ;  /* 0x000000ae008c7202 */ /* 0x000fe20000000f00 */
[----:B------:R-:W-:-:S07]  /*13650*/  HFMA2 R174, -RZ, RZ, 0, 0 ;  /* 0x00000000ffae7431 */ /* 0x000fce00000001ff */
.L_x_10043:
[----:B------:R-:W-:Y:S05]  /*13660*/  BSYNC.RECONVERGENT B0 ;  /* 0x0000000000007941 */ /* 0x000fea0003800200 */
.L_x_10042:
        /* <DEDUP_REMOVED lines=8> */
[----:B------:R-:W-:Y:S01]  /*136f0*/  PRMT R144, R144, 0x7632, R144 ;  /* 0x0000763290907816 */ /* 0x000fe20000000090 */
[----:B------:R-:W-:Y:S02]  /*13700*/  IMAD.MOV.U32 R143, RZ, RZ, R176 ;  /* 0x000000ffff8f7224 */ /* 0x000fe400078e00b0 */
        /* <DEDUP_REMOVED lines=15> */
.L_x_10049:
        /* <DEDUP_REMOVED lines=13> */
.L_x_10051:
[----:B------:R-:W-:Y:S05]  /*138d0*/  BSYNC.RECONVERGENT B1 ;  /* 0x0000000000017941 */ /* 0x000fea0003800200 */
.L_x_10050:
        /* <DEDUP_REMOVED lines=42> */
.L_x_10048:
[----:B------:R-:W-:Y:S05]  /*13b80*/  BSYNC.RECONVERGENT B0 ;  /* 0x0000000000007941 */ /* 0x000fea0003800200 */
.L_x_10047:
        /* <DEDUP_REMOVED lines=22> */
.L_x_10054:
        /* <DEDUP_REMOVED lines=13> */
.L_x_10056:
[----:B------:R-:W-:Y:S05]  /*13dc0*/  BSYNC.RECONVERGENT B1 ;  /* 0x0000000000017941 */ /* 0x000fea0003800200 */
.L_x_10055:
        /* <DEDUP_REMOVED lines=41> */
[----:B------:R-:W-:Y:S01]  /*14060*/  IMAD.MOV.U32 R174, RZ, RZ, RZ ;  /* 0x000000ffffae7224 */ /* 0x000fe200078e00ff */
[----:B------:R-:W-:-:S07]  /*14070*/  MOV R140, R178 ;  /* 0x000000b2008c7202 */ /* 0x000fce0000000f00 */
.L_x_10053:
[----:B------:R-:W-:Y:S05]  /*14080*/  BSYNC.RECONVERGENT B0 ;  /* 0x0000000000007941 */ /* 0x000fea0003800200 */
.L_x_10052:
        /* <DEDUP_REMOVED lines=23> */
.L_x_10059:
        /* <DEDUP_REMOVED lines=13> */
.L_x_10061:
[----:B------:R-:W-:Y:S05]  /*142d0*/  BSYNC.RECONVERGENT B1 ;  /* 0x0000000000017941 */ /* 0x000fea0003800200 */
.L_x_10060:
        /* <DEDUP_REMOVED lines=39> */
[----:B------:R-:W-:Y:S02]  /*14550*/  LOP3.LUT R172, R12, R172, R145, 0x96, !PT ;  /* 0x000000ac0cac7212 */ /* 0x000fe400078e9691 */
[----:B------:R-:W-:Y:S01]  /*14560*/  MOV R145, R140 ;  /* 0x0000008c00917202 */ /* 0x000fe20000000f00 */
[----:B------:R-:W-:-:S07]  /*14570*/  IMAD.MOV.U32 R140, RZ, RZ, R144 ;  /* 0x000000ffff8c7224 */ /* 0x000fce00078e0090 */
.L_x_10058:
[----:B------:R-:W-:Y:S05]  /*14580*/  BSYNC.RECONVERGENT B0 ;  /* 0x0000000000007941 */ /* 0x000fea0003800200 */
.L_x_10057:
        /* <DEDUP_REMOVED lines=22> */
.L_x_10064:
        /* <DEDUP_REMOVED lines=13> */
.L_x_10066:
[----:B------:R-:W-:Y:S05]  /*147c0*/  BSYNC.RECONVERGENT B1 ;  /* 0x0000000000017941 */ /* 0x000fea0003800200 */
.L_x_10065:
        /* <DEDUP_REMOVED lines=42> */
.L_x_10063:
[----:B------:R-:W-:Y:S05]  /*14a70*/  BSYNC.RECONVERGENT B0 ;  /* 0x0000000000007941 */ /* 0x000fea0003800200 */
.L_x_10062:
        /* <DEDUP_REMOVED lines=9> */
[----:B------:R-:W-:-:S05]  /*14b10*/  FMUL.FTZ R174, R174, R33 ;  /* 0x00000021aeae7220 */ /* 0x000fca0000410000 */
        /* <DEDUP_REMOVED lines=13> */
.L_x_10069:
        /* <DEDUP_REMOVED lines=13> */
.L_x_10071:
[----:B------:R-:W-:Y:S05]  /*14cc0*/  BSYNC.RECONVERGENT B1 ;  /* 0x0000000000017941 */ /* 0x000fea0003800200 */
.L_x_10070:
        /* <DEDUP_REMOVED lines=40> */
[----:B------:R-:W-:Y:S01]  /*14f50*/  IMAD.MOV.U32 R175, RZ, RZ, R140 ;  /* 0x000000ffffaf7224 */ /* 0x000fe200078e008c */
[----:B------:R-:W-:Y:S01]  /*14f60*/  MOV R140, R174 ;  /* 0x000000ae008c7202 */ /* 0x000fe20000000f00 */
[----:B------:R-:W-:-:S07]  /*14f70*/  IMAD.MOV.U32 R174, RZ, RZ, RZ ;  /* 0x000000ffffae7224 */ /* 0x000fce00078e00ff */
.L_x_10068:
[----:B------:R-:W-:Y:S05]  /*14f80*/  BSYNC.RECONVERGENT B0 ;  /* 0x0000000000007941 */ /* 0x000fea0003800200 */
.L_x_10067:
        /* <DEDUP_REMOVED lines=22> */
.L_x_10074:
        /* <DEDUP_REMOVED lines=13> */
.L_x_10076:
[----:B------:R-:W-:Y:S05]  /*151c0*/  BSYNC.RECONVERGENT B1 ;  /* 0x0000000000017941 */ /* 0x000fea0003800200 */
.L_x_10075:
        /* <DEDUP_REMOVED lines=42> */
.L_x_10073:
[----:B------:R-:W-:Y:S05]  /*15470*/  BSYNC.RECONVERGENT B0 ;  /* 0x0000000000007941 */ /* 0x000fea0003800200 */
.L_x_10072:
        /* <DEDUP_REMOVED lines=10> */
[----:B------:R-:W-:Y:S02]  /*15520*/  FSEL R175, R146, RZ, !P5 ;  /* 0x000000ff92af7208 */ /* 0x000fe40006800000 */
[----:B------:R-:W-:Y:S02]  /*15530*/  MOV R146, 0x2 ;  /* 0x0000000200927802 */ /* 0x000fe40000000f00 */
        /* <DEDUP_REMOVED lines=11> */
.L_x_10079:
        /* <DEDUP_REMOVED lines=15> */
.L_x_10081:
[----:B------:R-:W-:Y:S05]  /*156e0*/  BSYNC.RECONVERGENT B1 ;  /* 0x0000000000017941 */ /* 0x000fea0003800200 */
.L_x_10080:
        /* <DEDUP_REMOVED lines=42> */
.L_x_10078:
[----:B------:R-:W-:Y:S05]  /*15990*/  BSYNC.RECONVERGENT B0 ;  /* 0x0000000000007941 */ /* 0x000fea0003800200 */
.L_x_10077:
        /* <DEDUP_REMOVED lines=9> */
[----:B------:R-:W-:-:S03]  /*15a30*/  PLOP3.LUT P6, PT, P6, PT, PT, 0x8, 0x80 ;  /* 0x000000000080781c */ /* 0x000fc600037ce170 */
[----:B------:R-:W-:Y:S01]  /*15a40*/  FMUL.FTZ R23, R24, R47 ;  /* 0x0000002f18177220 */ /* 0x000fe20000410000 */
[----:B------:R-:W-:-:S04]  /*15a50*/  F2FP.BF16.F32.PACK_AB R24, R142, R141 ;  /* 0x0000008d8e18723e */ /* 0x000fc800000010ff */
[----:B------:R-:W-:-:S07]  /*15a60*/  F2FP.BF16.F32.PACK_AB R27, R23, R178 ;  /* 0x000000b2171b723e */ /* 0x000fce00000010ff */
.L_x_10041:
[----:B------:R-:W-:Y:S01]  /*15a70*/  FADD.FTZ R29, RZ, R19 ;  /* 0x00000013ff1d7221 */ /* 0x000fe20000010000 */
[----:B------:R-:W-:Y:S01]  /*15a80*/  SEL R147, RZ, 0x1000000, !P6 ;  /* 0x01000000ff937807 */ /* 0x000fe20007000000 */
[----:B------:R-:W-:Y:S01]  /*15a90*/  IMAD.WIDE.U32 R170, R165, 0x10, R170 ;  /* 0x00000010a5aa7825 */ /* 0x000fe200078e00aa */
[----:B------:R-:W-:-:S03]  /*15aa0*/  SEL R33, RZ, 0x10000, !P5 ;  /* 0x00010000ff217807 */ /* 0x000fc60006800000 */
[----:B------:R-:W-:Y:S01]  /*15ab0*/  FADD.FTZ R28, R29, R20 ;  /* 0x000000141d1c7221 */ /* 0x000fe20000010000 */
[----:B------:R-:W-:Y:S01]  /*15ac0*/  SEL R34, RZ, 0x100, !P4 ;  /* 0x00000100ff227807 */ /* 0x000fe20006000000 */
[----:B------:R-:W-:Y:S01]  /*15ad0*/  IMAD.WIDE.U32 R168, R165, 0x8, R168 ;  /* 0x00000008a5a87825 */ /* 0x000fe200078e00a8 */
[----:B------:R-:W-:-:S03]  /*15ae0*/  LOP3.LUT P6, RZ, R16, 0x2, RZ, 0xc0, !PT ;  /* 0x0000000210ff7812 */ /* 0x000fc600078cc0ff */
        /* <DEDUP_REMOVED lines=129> */
.L_x_10095:
[C---:B------:R-:W-:Y:S01]  /*16300*/  FMUL.FTZ R17, R26.reuse, R26 ;  /* 0x0000001a1a117220 */ /* 0x040fe20000410000 */
[----:B------:R-:W-:Y:S01]  /*16310*/  ISETP.NE.AND P1, PT, RZ, UR12, PT ;  /* 0x0000000cff007c0c */ /* 0x000fe2000bf25270 */
[----:B01----:R-:W-:Y:S01]  /*16320*/  FADD.FTZ R27, R27, R32 ;  /* 0x000000201b1b7221 */ /* 0x003fe20000010000 */
[----:B------:R-:W0:Y:S02]  /*16330*/  @!P0 LDC.64 R28, c[0x0][0x3c0] ;  /* 0x0000f000ff1c8b82 */ /* 0x000e240000000a00 */
[----:B------:R-:W-:Y:S01]  /*16340*/  FSEL R17, R17, RZ, P1 ;  /* 0x000000ff11117208 */ /* 0x000fe20000800000 */
[----:B------:R-:W-:Y:S01]  /*16350*/  FFMA.FTZ R24, R27, R24, UR11 ;  /* 0x0000000b1b187e23 */ /* 0x000fe20008010018 */
[----:B------:R-:W-:-:S03]  /*16360*/  FSEL R27, R26, RZ, !P1 ;  /* 0x000000ff1a1b7208 */ /* 0x000fc60004800000 */
[----:B------:R-:W-:Y:S02]  /*16370*/  FADD.FTZ R17, R24, R17 ;  /* 0x0000001118117221 */ /* 0x000fe40000010000 */
[----:B------:R-:W1:Y:S01]  /*16380*/  LDC.64 R24, c[0x0][0x428] ;  /* 0x00010a00ff187b82 */ /* 0x000e620000000a00 */
[C---:B------:R-:W-:Y:S01]  /*16390*/  FADD.FTZ R168, -R27.reuse, R22 ;  /* 0x000000161ba87221 */ /* 0x040fe20000010100 */
[C---:B------:R-:W-:Y:S01]  /*163a0*/  FADD.FTZ R22, -R27.reuse, R35 ;  /* 0x000000231b167221 */ /* 0x040fe20000010100 */
[C---:B------:R-:W-:Y:S01]  /*163b0*/  FADD.FTZ R36, -R27.reuse, R36 ;  /* 0x000000241b247221 */ /* 0x040fe20000010100 */
        /* <DEDUP_REMOVED lines=13> */
[C---:B------:R-:W-:Y:S01]  /*16490*/  FADD.FTZ R182, -R27.reuse, R153 ;  /* 0x000000991bb67221 */ /* 0x040fe20000010100 */
[C---:B------:R-:W-:Y:S01]  /*164a0*/  FADD.FTZ R184, -R27.reuse, R155 ;  /* 0x0000009b1bb87221 */ /* 0x040fe20000010100 */
[C---:B------:R-:W-:Y:S01]  /*164b0*/  FADD.FTZ R186, -R27.reuse, R157 ;  /* 0x0000009d1bba7221 */ /* 0x040fe20000010100 */
[----:B------:R-:W-:Y:S01]  /*164c0*/  FADD.FTZ R158, -R27, R158 ;  /* 0x0000009e1b9e7221 */ /* 0x000fe20000010100 */
[C---:B--2---:R-:W-:Y:S01]  /*164d0*/  FMUL.FTZ R21, R17.reuse, R22 ;  /* 0x0000001611157220 */ /* 0x044fe20000410000 */
[----:B------:R-:W-:Y:S01]  /*164e0*/  FMUL.FTZ R36, R17, R36 ;  /* 0x0000002411247220 */ /* 0x000fe20000410000 */
[C---:B------:R-:W-:Y:S01]  /*164f0*/  FADD.FTZ R188, -R27.reuse, R159 ;  /* 0x0000009f1bbc7221 */ /* 0x040fe20000010100 */
[----:B------:R-:W-:Y:S01]  /*16500*/  FADD.FTZ R160, -R27, R160 ;  /* 0x000000a01ba07221 */ /* 0x000fe20000010100 */
[----:B------:R-:W-:Y:S01]  /*16510*/  FFMA.FTZ R21, R21, R132, R100 ;  /* 0x0000008415157223 */ /* 0x000fe20000010064 */
[----:B------:R-:W-:Y:S01]  /*16520*/  FFMA.FTZ R22, R36, R133, R101 ;  /* 0x0000008524167223 */ /* 0x000fe20000010065 */
[C---:B------:R-:W-:Y:S01]  /*16530*/  FADD.FTZ R190, -R27.reuse, R161 ;  /* 0x000000a11bbe7221 */ /* 0x040fe20000010100 */
[C---:B------:R-:W-:Y:S01]  /*16540*/  FADD.FTZ R162, -R27.reuse, R162 ;  /* 0x000000a21ba27221 */ /* 0x040fe20000010100 */
[C---:B------:R-:W-:Y:S01]  /*16550*/  FADD.FTZ R192, -R27.reuse, R163 ;  /* 0x000000a31bc07221 */ /* 0x040fe20000010100 */
[C---:B------:R-:W-:Y:S01]  /*16560*/  FADD.FTZ R164, -R27.reuse, R164 ;  /* 0x000000a41ba47221 */ /* 0x040fe20000010100 */
[----:B------:R-:W-:Y:S01]  /*16570*/  F2FP.BF16.F32.PACK_AB R22, R22, R21 ;  /* 0x000000151616723e */ /* 0x000fe200000010ff */
        /* <DEDUP_REMOVED lines=9> */
[----:B------:R0:W-:Y:S01]  /*16610*/  @!P0 STG.E desc[UR6][R28.64], R26 ;  /* 0x0000001a1c008986 */ /* 0x0001e2000c101906 */
[C---:B------:R-:W-:Y:S01]  /*16620*/  FMUL.FTZ R23, R17.reuse, R30 ;  /* 0x0000001e11177220 */ /* 0x040fe20000410000 */
[C---:B------:R-:W-:Y:S01]  /*16630*/  FMUL.FTZ R27, R17.reuse, R34 ;  /* 0x00000022111b7220 */ /* 0x040fe20000410000 */
[----:B------:R-:W-:Y:S01]  /*16640*/  FMUL.FTZ R37, R17, R154 ;  /* 0x0000009a11257220 */ /* 0x000fe20000410000 */
[----:B-1----:R-:W-:-:S04]  /*16650*/  IMAD.WIDE.U32 R18, R18, 0x10, R24 ;  /* 0x0000001012127825 */ /* 0x002fc800078e0018 */
[C---:B------:R-:W-:Y:S01]  /*16660*/  FMUL.FTZ R35, R17.reuse, R152 ;  /* 0x0000009811237220 */ /* 0x040fe20000410000 */
[C---:B------:R-:W-:Y:S01]  /*16670*/  FMUL.FTZ R182, R17.reuse, R182 ;  /* 0x000000b611b67220 */ /* 0x040fe20000410000 */
[----:B------:R-:W-:Y:S01]  /*16680*/  FMUL.FTZ R33, R17, R150 ;  /* 0x0000009611217220 */ /* 0x000fe20000410000 */
[----:B------:R-:W-:-:S04]  /*16690*/  IMAD.WIDE.U32 R30, R39, 0x10, R24 ;  /* 0x00000010271e7825 */ /* 0x000fc800078e0018 */
[C---:B------:R-:W-:Y:S01]  /*166a0*/  FMUL.FTZ R174, R17.reuse, R174 ;  /* 0x000000ae11ae7220 */ /* 0x040fe20000410000 */
[----:B------:R-:W-:Y:S01]  /*166b0*/  FMUL.FTZ R38, R17, R38 ;  /* 0x0000002611267220 */ /* 0x000fe20000410000 */
[----:B------:R-:W-:Y:S01]  /*166c0*/  FFMA.FTZ R33, R33, R130, R98 ;  /* 0x0000008221217223 */ /* 0x000fe20000010062 */
[----:B------:R-:W-:-:S04]  /*166d0*/  IMAD.WIDE.U32 R156, R156, 0x10, R24 ;  /* 0x000000109c9c7825 */ /* 0x000fc800078e0018 */
[----:B0-----:R-:W-:Y:S01]  /*166e0*/  FFMA.FTZ R26, R35, R124, R92 ;  /* 0x0000007c231a7223 */ /* 0x001fe2000001005c */
[----:B------:R-:W-:Y:S01]  /*166f0*/  FFMA.FTZ R35, R182, R125, R93 ;  /* 0x0000007db6237223 */ /* 0x000fe2000001005d */
[----:B------:R-:W-:Y:S01]  /*16700*/  FFMA.FTZ R174, R174, R131, R99 ;  /* 0x00000083aeae7223 */ /* 0x000fe20000010063 */
[----:B------:R-:W-:-:S04]  /*16710*/  IMAD.WIDE.U32 R28, R165, 0x10, R24 ;  /* 0x00000010a51c7825 */ /* 0x000fc800078e0018 */
[----:B------:R-:W-:Y:S01]  /*16720*/  FMUL.FTZ R24, R17, R20 ;  /* 0x0000001411187220 */ /* 0x000fe20000410000 */
[----:B------:R-:W-:Y:S01]  /*16730*/  FFMA.FTZ R20, R21, R136, R104 ;  /* 0x0000008815147223 */ /* 0x000fe20000010068 */
[----:B------:R-:W-:Y:S01]  /*16740*/  FFMA.FTZ R21, R27, R138, R106 ;  /* 0x0000008a1b157223 */ /* 0x000fe2000001006a */
[----:B------:R-:W-:Y:S01]  /*16750*/  FFMA.FTZ R27, R37, R126, R94 ;  /* 0x0000007e251b7223 */ /* 0x000fe2000001005e */
[----:B------:R-:W-:Y:S01]  /*16760*/  FFMA.FTZ R25, R24, R137, R105 ;  /* 0x0000008918197223 */ /* 0x000fe20000010069 */
[----:B------:R-:W0:Y:S01]  /*16770*/  @!P0 LDC.64 R36, c[0x0][0x3c8] ;  /* 0x0000f200ff248b82 */ /* 0x000e220000000a00 */
[----:B------:R-:W-:Y:S01]  /*16780*/  FFMA.FTZ R23, R23, R134, R102 ;  /* 0x0000008617177223 */ /* 0x000fe20000010066 */
[----:B------:R-:W-:Y:S01]  /*16790*/  FFMA.FTZ R38, R38, R135, R103 ;  /* 0x0000008726267223 */ /* 0x000fe20000010067 */
[----:B------:R-:W-:Y:S01]  /*167a0*/  F2FP.BF16.F32.PACK_AB R26, R35, R26 ;  /* 0x0000001a231a723e */ /* 0x000fe200000010ff */
[C---:B------:R-:W-:Y:S01]  /*167b0*/  FMUL.FTZ R35, R17.reuse, R186 ;  /* 0x000000ba11237220 */ /* 0x040fe20000410000 */
[----:B------:R-:W-:Y:S01]  /*167c0*/  FMUL.FTZ R39, R17, R188 ;  /* 0x000000bc11277220 */ /* 0x000fe20000410000 */
[----:B------:R-:W-:Y:S01]  /*167d0*/  F2FP.BF16.F32.PACK_AB R20, R25, R20 ;  /* 0x000000141914723e */ /* 0x000fe200000010ff */
[C---:B------:R-:W-:Y:S01]  /*167e0*/  FMUL.FTZ R158, R17.reuse, R158 ;  /* 0x0000009e119e7220 */ /* 0x040fe20000410000 */
[C---:B------:R-:W-:Y:S01]  /*167f0*/  FMUL.FTZ R143, R17.reuse, R192 ;  /* 0x000000c0118f7220 */ /* 0x040fe20000410000 */
[----:B------:R-:W-:Y:S01]  /*16800*/  F2FP.BF16.F32.PACK_AB R25, R174, R33 ;  /* 0x00000021ae19723e */ /* 0x000fe200000010ff */
[C---:B------:R-:W-:Y:S01]  /*16810*/  FMUL.FTZ R141, R17.reuse, R190 ;  /* 0x000000be118d7220 */ /* 0x040fe20000410000 */
[C---:B------:R-:W-:Y:S01]  /*16820*/  FMUL.FTZ R162, R17.reuse, R162 ;  /* 0x000000a211a27220 */ /* 0x040fe20000410000 */
[----:B------:R-:W1:Y:S01]  /*16830*/  LDC.64 R150, c[0x0][0x380] ;  /* 0x0000e000ff967b82 */ /* 0x000e620000000a00 */
[----:B------:R-:W-:Y:S01]  /*16840*/  F2FP.BF16.F32.PACK_AB R23, R38, R23 ;  /* 0x000000172617723e */ /* 0x000fe200000010ff */
[C---:B------:R-:W-:Y:S01]  /*16850*/  FMUL.FTZ R33, R17.reuse, R148 ;  /* 0x0000009411217220 */ /* 0x040fe20000410000 */
[----:B------:R-:W-:Y:S01]  /*16860*/  FMUL.FTZ R170, R17, R170 ;  /* 0x000000aa11aa7220 */ /* 0x000fe20000410000 */
[----:B------:R-:W-:Y:S01]  /*16870*/  FFMA.FTZ R32, R35, R120, R88 ;  /* 0x0000007823207223 */ /* 0x000fe20000010058 */
[----:B------:R-:W-:Y:S01]  /*16880*/  FFMA.FTZ R38, R39, R122, R90 ;  /* 0x0000007a27267223 */ /* 0x000fe2000001005a */
[----:B------:R-:W-:Y:S01]  /*16890*/  FMUL.FTZ R160, R17, R160 ;  /* 0x000000a011a07220 */ /* 0x000fe20000410000 */
[----:B------:R-:W-:Y:S01]  /*168a0*/  FFMA.FTZ R35, R143, R118, R86 ;  /* 0x000000768f237223 */ /* 0x000fe20000010056 */
[----:B------:R-:W-:Y:S01]  /*168b0*/  FFMA.FTZ R39, R158, R121, R89 ;  /* 0x000000799e277223 */ /* 0x000fe20000010059 */
[----:B------:R-:W-:Y:S01]  /*168c0*/  FFMA.FTZ R34, R141, R116, R84 ;  /* 0x000000748d227223 */ /* 0x000fe20000010054 */
[----:B------:R-:W-:Y:S01]  /*168d0*/  FFMA.FTZ R143, R162, R117, R85 ;  /* 0x00000075a28f7223 */ /* 0x000fe20000010055 */
[----:B------:R-:W-:Y:S01]  /*168e0*/  FFMA.FTZ R24, R33, R128, R96 ;  /* 0x0000008021187223 */ /* 0x000fe20000010060 */
[----:B------:R-:W-:Y:S01]  /*168f0*/  FFMA.FTZ R33, R170, R129, R97 ;  /* 0x00000081aa217223 */ /* 0x000fe20000010061 */
[C---:B------:R-:W-:Y:S01]  /*16900*/  FMUL.FTZ R168, R17.reuse, R168 ;  /* 0x000000a811a87220 */ /* 0x040fe20000410000 */
[----:B------:R-:W-:Y:S01]  /*16910*/  FFMA.FTZ R141, R160, R123, R91 ;  /* 0x0000007ba08d7223 */ /* 0x000fe2000001005b */
[----:B------:R-:W-:Y:S01]  /*16920*/  FMUL.FTZ R184, R17, R184 ;  /* 0x000000b811b87220 */ /* 0x000fe20000410000 */
        /* <DEDUP_REMOVED lines=27> */
[----:B-1----:R-:W-:Y:S01]  /*16ae0*/  IMAD R2, R150, 0x4, R2 ;  /* 0x0000000496027824 */ /* 0x002fe200078e0202 */
        /* <DEDUP_REMOVED lines=8> */
[----:B------:R-:W-:-:S03]  /*16b70*/  ISETP.GE.AND P0, PT, R2, R151, PT ;  /* 0x000000970200720c */ /* 0x000fc60003f06270 */
[----:B------:R0:W-:Y:S04]  /*16b80*/  STG.E.128 desc[UR6][R156.64], R32 ;  /* 0x000000209c007986 */ /* 0x0001e8000c101d06 */
[----:B------:R0:W-:Y:S06]  /*16b90*/  STG.E.128 desc[UR6][R28.64], R36 ;  /* 0x000000241c007986 */ /* 0x0001ec000c101d06 */
[----:B------:R-:W-:Y:S05]  /*16ba0*/  @!P0 BRA `(.L_x_10083) ;  /* 0xfffffea000108947 */ /* 0x000fea000383ffff */
[----:B------:R-:W-:Y:S05]  /*16bb0*/  EXIT ;  /* 0x000000000000794d */ /* 0x000fea0003800000 */
.L_x_10082:
        /* <DEDUP_REMOVED lines=8> */
.L_x_10085:
[----:B------:R-:W-:Y:S05]  /*16c40*/  BSYNC B0 ;  /* 0x0000000000007941 */ /* 0x000fea0003800000 */
.L_x_10084:
        /* <DEDUP_REMOVED lines=9> */
.L_x_10086:
[----:B------:R-:W-:Y:S02]  /*16ce0*/  IMAD.MOV.U32 R33, RZ, RZ, 0x4 ;  /* 0x00000004ff217424 */ /* 0x000fe400078e00ff */
[----:B------:R-:W-:-:S04]  /*16cf0*/  IMAD.MOV.U32 R24, RZ, RZ, R32 ;  /* 0x000000ffff187224 */ /* 0x000fc800078e0020 */
[----:B------:R-:W-:-:S05]  /*16d00*/  FADD.FTZ R27, R25, R24 ;  /* 0x00000018191b7221 */ /* 0x000fca0000010000 */
[----:B------:R-:W-:-:S07]  /*16d10*/  MOV R34, R27 ;  /* 0x0000001b00227202 */ /* 0x000fce0000000f00 */
[----:B------:R-:W-:Y:S05]  /*16d20*/  WARPSYNC.COLLECTIVE R31, `(.L_x_10087) ;  /* 0x000000001f087348 */ /* 0x000fea0003c00000 */
[----:B------:R0:W1:Y:S02]  /*16d30*/  SHFL.BFLY P1, R32, R34, R33, R168 ;  /* 0x0c00002122207389 */ /* 0x00006400000200a8 */
[----:B01----:R-:W-:Y:S05]  /*16d40*/  ENDCOLLECTIVE ;  /* 0x000000000000791b */ /* 0x003fea0003800000 */
.L_x_10087:
        /* <DEDUP_REMOVED lines=8> */
.L_x_10088:
[----:B------:R-:W-:Y:S02]  /*16dd0*/  IMAD.MOV.U32 R33, RZ, RZ, 0x10 ;  /* 0x00000010ff217424 */ /* 0x000fe400078e00ff */
[----:B------:R-:W-:-:S04]  /*16de0*/  IMAD.MOV.U32 R17, RZ, RZ, R32 ;  /* 0x000000ffff117224 */ /* 0x000fc800078e0020 */
[----:B------:R-:W-:-:S05]  /*16df0*/  FADD.FTZ R29, R28, R17 ;  /* 0x000000111c1d7221 */ /* 0x000fca0000010000 */
[----:B------:R-:W-:-:S07]  /*16e00*/  MOV R34, R29 ;  /* 0x0000001d00227202 */ /* 0x000fce0000000f00 */
[----:B------:R-:W-:Y:S05]  /*16e10*/  WARPSYNC.COLLECTIVE R31, `(.L_x_10089) ;  /* 0x000000001f087348 */ /* 0x000fea0003c00000 */
[----:B------:R0:W1:Y:S02]  /*16e20*/  SHFL.BFLY P1, R32, R34, R33, R168 ;  /* 0x0c00002122207389 */ /* 0x00006400000200a8 */
[----:B01----:R-:W-:Y:S05]  /*16e30*/  ENDCOLLECTIVE ;  /* 0x000000000000791b */ /* 0x003fea0003800000 */
.L_x_10089:
        /* <DEDUP_REMOVED lines=72> */
.L_x_10090:
[----:B------:R-:W-:Y:S02]  /*172c0*/  IMAD.MOV.U32 R33, RZ, RZ, 0x2 ;  /* 0x00000002ff217424 */ /* 0x000fe400078e00ff */
[----:B------:R-:W-:-:S04]  /*172d0*/  IMAD.MOV.U32 R28, RZ, RZ, R32 ;  /* 0x000000ffff1c7224 */ /* 0x000fc800078e0020 */
[----:B------:R-:W-:-:S05]  /*172e0*/  FADD.FTZ R28, R17, R28 ;  /* 0x0000001c111c7221 */ /* 0x000fca0000010000 */
[----:B------:R-:W-:-:S07]  /*172f0*/  MOV R34, R28 ;  /* 0x0000001c00227202 */ /* 0x000fce0000000f00 */
[----:B------:R-:W-:Y:S05]  /*17300*/  WARPSYNC.COLLECTIVE R31, `(.L_x_10091) ;  /* 0x000000001f087348 */ /* 0x000fea0003c00000 */
[----:B------:R0:W1:Y:S02]  /*17310*/  SHFL.BFLY P1, R32, R34, R33, R168 ;  /* 0x0c00002122207389 */ /* 0x00006400000200a8 */
[----:B01----:R-:W-:Y:S05]  /*17320*/  ENDCOLLECTIVE ;  /* 0x000000000000791b */ /* 0x003fea0003800000 */
.L_x_10091:
[----:B------:R-:W-:Y:S01]  /*17330*/  HFMA2 R33, -RZ, RZ, 0, 2.384185791015625e-07 ;  /* 0x00000004ff217431 */ /* 0x000fe200000001ff */
[----:B------:R-:W-:-:S05]  /*17340*/  MOV R25, R32 ;  /* 0x0000002000197202 */ /* 0x000fca0000000f00 */
[----:B------:R-:W-:-:S04]  /*17350*/  FADD.FTZ R25, R28, R25 ;  /* 0x000000191c197221 */ /* 0x000fc80000010000 */
[----:B------:R-:W-:-:S07]  /*17360*/  IMAD.MOV.U32 R34, RZ, RZ, R25 ;  /* 0x000000ffff227224 */ /* 0x000fce00078e0019 */
[----:B------:R-:W-:Y:S05]  /*17370*/  WARPSYNC.COLLECTIVE R31, `(.L_x_10092) ;  /* 0x000000001f087348 */ /* 0x000fea0003c00000 */
[----:B------:R0:W1:Y:S02]  /*17380*/  SHFL.BFLY P1, R32, R34, R33, R168 ;  /* 0x0c00002122207389 */ /* 0x00006400000200a8 */
[----:B01----:R-:W-:Y:S05]  /*17390*/  ENDCOLLECTIVE ;  /* 0x000000000000791b */ /* 0x003fea0003800000 */
.L_x_10092:
[----:B------:R-:W-:Y:S02]  /*173a0*/  IMAD.MOV.U32 R33, RZ, RZ, 0x8 ;  /* 0x00000008ff217424 */ /* 0x000fe400078e00ff */
[----:B------:R-:W-:-:S04]  /*173b0*/  IMAD.MOV.U32 R30, RZ, RZ, R32 ;  /* 0x000000ffff1e7224 */ /* 0x000fc800078e0020 */
[----:B------:R-:W-:-:S05]  /*173c0*/  FADD.FTZ R30, R25, R30 ;  /* 0x0000001e191e7221 */ /* 0x000fca0000010000 */
[----:B------:R-:W-:-:S07]  /*173d0*/  MOV R34, R30 ;  /* 0x0000001e00227202 */ /* 0x000fce0000000f00 */
[----:B------:R-:W-:Y:S05]  /*173e0*/  WARPSYNC.COLLECTIVE R31, `(.L_x_10093) ;  /* 0x000000001f087348 */ /* 0x000fea0003c00000 */
[----:B------:R0:W1:Y:S02]  /*173f0*/  SHFL.BFLY P1, R32, R34, R33, R168 ;  /* 0x0c00002122207389 */ /* 0x00006400000200a8 */
[----:B01----:R-:W-:Y:S05]  /*17400*/  ENDCOLLECTIVE ;  /* 0x000000000000791b */ /* 0x003fea0003800000 */
.L_x_10093:
[----:B------:R-:W-:Y:S01]  /*17410*/  HFMA2 R33, -RZ, RZ, 0, 9.5367431640625e-07 ;  /* 0x00000010ff217431 */ /* 0x000fe200000001ff */
[----:B------:R-:W-:-:S05]  /*17420*/  MOV R27, R32 ;  /* 0x00000020001b7202 */ /* 0x000fca0000000f00 */
[----:B------:R-:W-:-:S04]  /*17430*/  FADD.FTZ R27, R30, R27 ;  /* 0x0000001b1e1b7221 */ /* 0x000fc80000010000 */
[----:B------:R-:W-:-:S07]  /*17440*/  IMAD.MOV.U32 R34, RZ, RZ, R27 ;  /* 0x000000ffff227224 */ /* 0x000fce00078e001b */
[----:B------:R-:W-:Y:S05]  /*17450*/  WARPSYNC.COLLECTIVE R31, `(.L_x_10094) ;  /* 0x000000001f087348 */ /* 0x000fea0003c00000 */
[----:B------:R0:W1:Y:S02]  /*17460*/  SHFL.BFLY P1, R32, R34, R33, R168 ;  /* 0x0c00002122207389 */ /* 0x00006400000200a8 */
[----:B01----:R-:W-:Y:S05]  /*17470*/  ENDCOLLECTIVE ;  /* 0x000000000000791b */ /* 0x003fea0003800000 */
.L_x_10094:
[----:B------:R-:W-:Y:S05]  /*17480*/  BRA `(.L_x_10095) ;  /* 0xffffffec009c7947 */ /* 0x000fea000383ffff */
.L_x_10096:
        /* <DEDUP_REMOVED lines=15> */
.L_x_37273:


//--------------------- .text._ZN10layer_norm13ln_fwd_kernelINS_13Kernel_traitsIf13__nv_bfloat16S2_S2_fjLj1024ELj1ELj4ELj1ELj16ENS_18Kernel_traits_baseILj1024EfS2_S2_S2_fjLj128EEEEELb1ELb1ELb1ELb0EEEvNS_9FwdParamsE --------------------------
	.section	.text._ZN10layer_norm13ln_fwd_kernelINS_13Kernel_traitsIf13__nv_bfloat16S2_S2_fjLj1024ELj1ELj4ELj1ELj16ENS_18Kernel_traits_baseILj1024EfS2_S2_S2_fjLj128EEEEELb1ELb1ELb1ELb0EEEvNS_9FwdParamsE,"ax",@progbits
	.align	128
        .global         _ZN10layer_norm13ln_fwd_kernelINS_13Kernel_traitsIf13__nv_bfloat16S2_S2_fjLj1024ELj1ELj4ELj1ELj16ENS_18Kernel_traits_baseILj1024EfS2_S2_S2_fjLj128EEEEELb1ELb1ELb1ELb0EEEvNS_9FwdParamsE
        .type           _ZN10layer_norm13ln_fwd_kernelINS_13Kernel_traitsIf13__nv_bfloat16S2_S2_fjLj1024ELj1ELj4ELj1ELj16ENS_18Kernel_traits_baseILj1024EfS2_S2_S2_fjLj128EEEEELb1ELb1ELb1ELb0EEEvNS_9FwdParamsE,@function
        .size           _ZN10layer_norm13ln_fwd_kernelINS_13Kernel_traitsIf13__nv_bfloat16S2_S2_fjLj1024ELj1ELj4ELj1ELj16ENS_18Kernel_traits_baseILj1024EfS2_S2_S2_fjLj128EEEEELb1ELb1ELb1ELb0EEEvNS_9FwdParamsE,(.L_x_37274 - _ZN10layer_norm13ln_fwd_kernelINS_13Kernel_traitsIf13__nv_bfloat16S2_S2_fjLj1024ELj1ELj4ELj1ELj16ENS_18Kernel_traits_baseILj1024EfS2_S2_S2_fjLj128EEEEELb1ELb1ELb1ELb0EEEvNS_9FwdParamsE)
        .other          _ZN10layer_norm13ln_fwd_kernelINS_13Kernel_traitsIf13__nv_bfloat16S2_S2_fjLj1024ELj1ELj4ELj1ELj16ENS_18Kernel_traits_baseILj1024EfS2_S2_S2_fjLj128EEEEELb1ELb1ELb1ELb0EEEvNS_9FwdParamsE,@"STO_CUDA_ENTRY STV_DEFAULT"
_ZN10layer_norm13ln_fwd_kernelINS_13Kernel_traitsIf13__nv_bfloat16S2_S2_fjLj1024ELj1ELj4ELj1ELj16ENS_18Kernel_traits_baseILj1024EfS2_S2_S2_fjLj128EEEEELb1ELb1ELb1ELb0EEEvNS_9FwdParamsE:
.text._ZN10layer_norm13ln_fwd_kernelINS_13Kernel_traitsIf13__nv_bfloat16S2_S2_fjLj1024ELj1ELj4ELj1ELj16ENS_18Kernel_traits_baseILj1024EfS2_S2_S2_fjLj128EEEEELb1ELb1ELb1ELb0EEEvNS_9FwdParamsE:
[----:B------:R-:W-:Y:S01]  /*0000*/  LDC R1, c[0x0][0x37c] ;  /* 0x0000df00ff017b82 */ /* 0x000fe20000000800 */
[----:B------:R-:W0:Y:S07]  /*0010*/  LDCU.U8 UR4, c[0x0][0x464] ;  /* 0x00008c80ff0477ac */ /* 0x000e2e0008000000 */
[----:B------:R-:W1:Y:S01]  /*0020*/  LDC R0, c[0x0][0x458] ;  /* 0x00011600ff007b82 */ /* 0x000e620000000800 */
[----:B------:R-:W2:Y:S07]  /*0030*/  LDCU.64 UR6, c[0x0][0x358] ;  /* 0x00006b00ff0677ac */ /* 0x000eae0008000a00 */
[----:B------:R-:W3:Y:S01]  /*0040*/  LDC R117, c[0x0][0x45c] ;  /* 0x00011700ff757b82 */ /* 0x000ee20000000800 */
[----:B------:R-:W4:Y:S01]  /*0050*/  S2R R115, SR_TID.X ;  /* 0x0000000000737919 */ /* 0x000f220000002100 */
[----:B------:R-:W5:Y:S06]  /*0060*/  LDCU.64 UR8, c[0x0][0x438] ;  /* 0x00008700ff0877ac */ /* 0x000f6c0008000a00 */
[----:B------:R-:W4:Y:S01]  /*0070*/  LDC R9, c[0x0][0x388] ;  /* 0x0000e200ff097b82 */ /* 0x000f220000000800 */
        /* <DEDUP_REMOVED lines=10> */
[----:B-----5:R-:W-:Y:S01]  /*0120*/  UISETP.NE.U32.AND UP0, UPT, UR8, URZ, UPT ;  /* 0x000000ff0800728c */ /* 0x020fe2000bf05070 */
[----:B----4-:R-:W-:Y:S01]  /*0130*/  LOP3.LUT R112, R115, 0x1f, RZ, 0xc0, !PT ;  /* 0x0000001f73707812 */ /* 0x010fe200078ec0ff */
[----:B------:R-:W-:Y:S01]  /*0140*/  BSSY.RECONVERGENT B0, `(.L_x_10097) ;  /* 0x0000093000007945 */ /* 0x000fe20003800200 */
[----:B------:R-:W-:Y:S01]  /*0150*/  SHF.R.S32.HI R6, RZ, 0x1f, R9 ;  /* 0x0000001fff067819 */ /* 0x000fe20000011409 */
[----:B------:R-:W-:Y:S02]  /*0160*/  UISETP.NE.AND.EX UP0, UPT, UR9, URZ, UPT, UP0 ;  /* 0x000000ff0900728c */ /* 0x000fe4000bf05300 */
[----:B------:R-:W-:Y:S01]  /*0170*/  IMAD.MOV.U32 R109, RZ, RZ, R112 ;  /* 0x000000ffff6d7224 */ /* 0x000fe200078e0070 */
[----:B------:R-:W3:Y:S01]  /*0180*/  LDC R8, c[0x0][0x360] ;  /* 0x0000d800ff087b82 */ /* 0x000ee20000000800 */
[----:B------:R-:W-:Y:S01]  /*0190*/  LEA.HI R6, R6, R9, RZ, 0x3 ;  /* 0x0000000906067211 */ /* 0x000fe200078f18ff */
[----:B0-----:R-:W-:-:S02]  /*01a0*/  USHF.L.U32 UR4, UR5, 0x2, URZ ;  /* 0x0000000205047899 */ /* 0x001fc400080006ff */
[--C-:B---3--:R-:W-:Y:S01]  /*01b0*/  IMAD R113, R8, UR5, R115.reuse ;  /* 0x0000000508717c24 */ /* 0x108fe2000f8e0273 */
[----:B------:R-:W-:-:S04]  /*01c0*/  SHF.R.U32.HI R115, RZ, 0x5, R115 ;  /* 0x00000005ff737819 */ /* 0x000fc80000011673 */
[----:B------:R-:W-:Y:S02]  /*01d0*/  LOP3.LUT R115, R115, UR4, RZ, 0xfc, !PT ;  /* 0x0000000473737c12 */ /* 0x000fe4000f8efcff */
[----:B-1----:R-:W-:Y:S02]  /*01e0*/  @P0 IADD3 R0, P1, PT, R4, R7, RZ ;  /* 0x0000000704000210 */ /* 0x002fe40007f3e0ff */
[----:B------:R-:W-:Y:S02]  /*01f0*/  LOP3.LUT R7, R109, 0x1f, RZ, 0x3c, !PT ;  /* 0x0000001f6d077812 */ /* 0x000fe400078e3cff */
[----:B------:R-:W-:Y:S02]  /*0200*/  @P0 IADD3.X R117, PT, PT, RZ, R5, RZ, P1, !PT ;  /* 0x00000005ff750210 */ /* 0x000fe40000ffe4ff */
[----:B------:R-:W-:Y:S02]  /*0210*/  LEA.HI.SX32 R114, R6, R7, 0x1d ;  /* 0x0000000706727211 */ /* 0x000fe400078feaff */
[--C-:B------:R-:W-:Y:S01]  /*0220*/  SHF.R.U64 R169, R0, 0x2, R117.reuse ;  /* 0x0000000200a97819 */ /* 0x100fe20000001275 */
[C---:B--2---:R-:W-:Y:S01]  /*0230*/  VIADD R108, R2.reuse, 0x9e3779b9 ;  /* 0x9e3779b9026c7836 */ /* 0x044fe20000000000 */
        /* <DEDUP_REMOVED lines=52> */
[C---:B------:R-:W-:Y:S01]  /*0580*/  @P2 IMAD.WIDE.U32 R92, R109.reuse, 0x20, R92 ;  /* 0x000000206d5c2825 */ /* 0x040fe200078e005c */
        /* <DEDUP_REMOVED lines=23> */
.L_x_10098:
        /* <DEDUP_REMOVED lines=8> */
[----:B0-----:R-:W-:-:S07]  /*0780*/  @P0 IMAD.WIDE.U32 R16, R109, 0x20, R12 ;  /* 0x000000206d100825 */ /* 0x001fce00078e000c */
[----:B------:R-:W0:Y:S01]  /*0790*/  @P2 LDC.64 R40, c[0x0][0x3d0] ;  /* 0x0000f400ff282b82 */ /* 0x000e220000000a00 */
[C---:B-1----:R-:W-:Y:S01]  /*07a0*/  @P0 IMAD.WIDE.U32 R18, R109.reuse, 0x20, R14 ;  /* 0x000000206d120825 */ /* 0x042fe200078e000e */
[----:B------:R-:W-:Y:S01]  /*07b0*/  @P0 LOP3.LUT R109, R109, 0x20, RZ, 0xfc, !PT ;  /* 0x000000206d6d0812 */ /* 0x000fe200078efcff */
[----:B------:R-:W5:Y:S05]  /*07c0*/  @P0 LDG.E.128 R4, desc[UR6][R16.64] ;  /* 0x0000000610040981 */ /* 0x000f6a000c1e1d00 */
[----:B------:R-:W1:Y:S01]  /*07d0*/  @P2 LDC.64 R42, c[0x0][0x3e8] ;  /* 0x0000fa00ff2a2b82 */ /* 0x000e620000000a00 */
[----:B--2---:R-:W-:Y:S01]  /*07e0*/  @P1 IMAD.WIDE.U32 R36, R109, 0x20, R36 ;  /* 0x000000206d241825 */ /* 0x004fe200078e0024 */
[----:B------:R2:W5:Y:S01]  /*07f0*/  @P0 LDG.E.128 R8, desc[UR6][R16.64+0x10] ;  /* 0x0000100610080981 */ /* 0x000562000c1e1d00 */
[----:B------:R-:W-:-:S02]  /*0800*/  CS2R R66, SRZ ;  /* 0x0000000000427805 */ /* 0x000fc4000001ff00 */
[----:B------:R-:W-:Y:S02]  /*0810*/  CS2R R64, SRZ ;  /* 0x0000000000407805 */ /* 0x000fe4000001ff00 */
[----:B------:R-:W-:Y:S01]  /*0820*/  @P3 CS2R R90, SRZ ;  /* 0x00000000005a3805 */ /* 0x000fe2000001ff00 */
[----:B------:R-:W5:Y:S01]  /*0830*/  @P0 LDG.E.128 R20, desc[UR6][R18.64] ;  /* 0x0000000612140981 */ /* 0x000f62000c1e1d00 */
[----:B------:R-:W4:Y:S01]  /*0840*/  @P3 LDC.64 R60, c[0x0][0x3d0] ;  /* 0x0000f400ff3c3b82 */ /* 0x000f220000000a00 */
[C---:B---3--:R-:W-:Y:S01]  /*0850*/  @P1 IMAD.WIDE.U32 R38, R109.reuse, 0x20, R38 ;  /* 0x000000206d261825 */ /* 0x048fe200078e0026 */
[----:B------:R-:W-:Y:S01]  /*0860*/  @P1 IADD3 R109, PT, PT, R109, 0x20, RZ ;  /* 0x000000206d6d1810 */ /* 0x000fe20007ffe0ff */
[----:B------:R3:W5:Y:S05]  /*0870*/  @P0 LDG.E.128 R24, desc[UR6][R18.64+0x10] ;  /* 0x0000100612180981 */ /* 0x00076a000c1e1d00 */
[----:B------:R-:W4:Y:S01]  /*0880*/  @P3 LDC.64 R62, c[0x0][0x3e8] ;  /* 0x0000fa00ff3e3b82 */ /* 0x000f220000000a00 */
[----:B0-----:R-:W-:Y:S01]  /*0890*/  @P2 IMAD.WIDE.U32 R40, R109, 0x20, R40 ;  /* 0x000000206d282825 */ /* 0x001fe200078e0028 */
[----:B------:R-:W5:Y:S01]  /*08a0*/  @P1 LDG.E.128 R28, desc[UR6][R36.64] ;  /* 0x00000006241c1981 */ /* 0x000f62000c1e1d00 */
[----:B--2---:R-:W-:-:S02]  /*08b0*/  CS2R R16, SRZ ;  /* 0x0000000000107805 */ /* 0x004fc4000001ff00 */
[----:B------:R-:W-:Y:S02]  /*08c0*/  @P3 CS2R R88, SRZ ;  /* 0x0000000000583805 */ /* 0x000fe4000001ff00 */
[----:B------:R-:W-:Y:S01]  /*08d0*/  @P3 CS2R R86, SRZ ;  /* 0x0000000000563805 */ /* 0x000fe2000001ff00 */
[----:B------:R0:W5:Y:S01]  /*08e0*/  @P1 LDG.E.128 R32, desc[UR6][R36.64+0x10] ;  /* 0x0000100624201981 */ /* 0x000162000c1e1d00 */
[C---:B-1----:R-:W-:Y:S01]  /*08f0*/  @P2 IMAD.WIDE.U32 R42, R109.reuse, 0x20, R42 ;  /* 0x000000206d2a2825 */ /* 0x042fe200078e002a */
[----:B---3--:R-:W-:Y:S02]  /*0900*/  CS2R R18, SRZ ;  /* 0x0000000000127805 */ /* 0x008fe4000001ff00 */
[----:B------:R-:W5:Y:S01]  /*0910*/  @P1 LDG.E.128 R44, desc[UR6][R38.64] ;  /* 0x00000006262c1981 */ /* 0x000f62000c1e1d00 */
[----:B------:R-:W-:Y:S01]  /*0920*/  @P2 VIADD R109, R109, 0x20 ;  /* 0x000000206d6d2836 */ /* 0x000fe20000000000 */
[----:B------:R-:W-:Y:S02]  /*0930*/  @P3 CS2R R84, SRZ ;  /* 0x0000000000543805 */ /* 0x000fe4000001ff00 */
[----:B------:R1:W5:Y:S01]  /*0940*/  @P1 LDG.E.128 R48, desc[UR6][R38.64+0x10] ;  /* 0x0000100626301981 */ /* 0x000362000c1e1d00 */
[----:B----4-:R-:W-:Y:S01]  /*0950*/  @P3 IMAD.WIDE.U32 R12, R109, 0x20, R60 ;  /* 0x000000206d0c3825 */ /* 0x010fe200078e003c */
[----:B------:R-:W-:-:S02]  /*0960*/  CS2R R60, SRZ ;  /* 0x00000000003c7805 */ /* 0x000fc4000001ff00 */
[----:B------:R-:W5:Y:S01]  /*0970*/  @P2 LDG.E.128 R52, desc[UR6][R40.64] ;  /* 0x0000000628342981 */ /* 0x000f62000c1e1d00 */
[----:B0-----:R-:W-:-:S03]  /*0980*/  CS2R R36, SRZ ;  /* 0x0000000000247805 */ /* 0x001fc6000001ff00 */
[----:B------:R0:W5:Y:S01]  /*0990*/  @P2 LDG.E.128 R56, desc[UR6][R40.64+0x10] ;  /* 0x0000100628382981 */ /* 0x000162000c1e1d00 */
[----:B------:R-:W-:Y:S01]  /*09a0*/  @P3 IMAD.WIDE.U32 R14, R109, 0x20, R62 ;  /* 0x000000206d0e3825 */ /* 0x000fe200078e003e */
[----:B------:R-:W-:Y:S02]  /*09b0*/  CS2R R62, SRZ ;  /* 0x00000000003e7805 */ /* 0x000fe4000001ff00 */
[----:B------:R-:W5:Y:S01]  /*09c0*/  @P2 LDG.E.128 R68, desc[UR6][R42.64] ;  /* 0x000000062a442981 */ /* 0x000f62000c1e1d00 */
[----:B-1----:R-:W-:-:S03]  /*09d0*/  CS2R R38, SRZ ;  /* 0x0000000000267805 */ /* 0x002fc6000001ff00 */
[----:B------:R1:W5:Y:S01]  /*09e0*/  @P2 LDG.E.128 R72, desc[UR6][R42.64+0x10] ;  /* 0x000010062a482981 */ /* 0x000362000c1e1d00 */
[----:B0-----:R-:W-:-:S03]  /*09f0*/  CS2R R40, SRZ ;  /* 0x0000000000287805 */ /* 0x001fc6000001ff00 */
[----:B------:R-:W5:Y:S04]  /*0a00*/  @P3 LDG.E.128 R76, desc[UR6][R12.64] ;  /* 0x000000060c4c3981 */ /* 0x000f68000c1e1d00 */
[----:B------:R0:W5:Y:S01]  /*0a10*/  @P3 LDG.E.128 R80, desc[UR6][R12.64+0x10] ;  /* 0x000010060c503981 */ /* 0x000162000c1e1d00 */
[----:B-1----:R-:W-:-:S03]  /*0a20*/  CS2R R42, SRZ ;  /* 0x00000000002a7805 */ /* 0x002fc6000001ff00 */
[----:B------:R-:W5:Y:S04]  /*0a30*/  @P3 LDG.E.128 R92, desc[UR6][R14.64] ;  /* 0x000000060e5c3981 */ /* 0x000f68000c1e1d00 */
[----:B------:R1:W5:Y:S01]  /*0a40*/  @P3 LDG.E.128 R96, desc[UR6][R14.64+0x10] ;  /* 0x000010060e603981 */ /* 0x000362000c1e1d00 */
[----:B0-----:R-:W-:Y:S02]  /*0a50*/  CS2R R12, SRZ ;  /* 0x00000000000c7805 */ /* 0x001fe4000001ff00 */
[----:B-1----:R-:W-:-:S07]  /*0a60*/  CS2R R14, SRZ ;  /* 0x00000000000e7805 */ /* 0x002fce000001ff00 */
.L_x_10099:
[----:B------:R-:W-:Y:S05]  /*0a70*/  BSYNC.RECONVERGENT B0 ;  /* 0x0000000000007941 */ /* 0x000fea0003800200 */
.L_x_10097:
[----:B------:R-:W1:Y:S02]  /*0a80*/  LDCU UR4, c[0x0][0x384] ;  /* 0x00007080ff0477ac */ /* 0x000e640008000800 */
[----:B-1----:R-:W-:-:S13]  /*0a90*/  ISETP.GE.AND P0, PT, R115, UR4, PT ;  /* 0x0000000473007c0c */ /* 0x002fda000bf06270 */
[----:B------:R-:W-:Y:S05]  /*0aa0*/  @P0 EXIT ;  /* 0x000000000000094d */ /* 0x000fea0003800000 */
[----:B0-----:R-:W-:Y:S01]  /*0ab0*/  IMAD.HI.U32 R102, R113, -0x326172a9, RZ ;  /* 0xcd9e8d5771667827 */ /* 0x001fe200078e00ff */
[----:B------:R-:W0:Y:S03]  /*0ac0*/  LDCU UR8, c[0x0][0x404] ;  /* 0x00008080ff0877ac */ /* 0x000e260008000800 */
[----:B------:R-:W-:Y:S01]  /*0ad0*/  IMAD.HI.U32 R103, R169, -0x2daee0ad, RZ ;  /* 0xd2511f53a9677827 */ /* 0x000fe200078e00ff */
[----:B------:R-:W-:Y:S01]  /*0ae0*/  LOP3.LUT R102, R117, R102, R2, 0x96, !PT ;  /* 0x0000006675667212 */ /* 0x000fe200078e9602 */
[----:B------:R-:W1:Y:S02]  /*0af0*/  LDCU.U8 UR9, c[0x0][0x410] ;  /* 0x00008200ff0977ac */ /* 0x000e640008000000 */
[----:B------:R-:W-:Y:S01]  /*0b00*/  IMAD R107, R169, -0x2daee0ad, RZ ;  /* 0xd2511f53a96b7824 */ /* 0x000fe200078e02ff */
[----:B------:R-:W-:Y:S01]  /*0b10*/  LOP3.LUT R103, R103, R3, RZ, 0x3c, !PT ;  /* 0x0000000367677212 */ /* 0x000fe200078e3cff */
[----:B------:R-:W-:Y:S01]  /*0b20*/  IMAD R105, R113, -0x326172a9, RZ ;  /* 0xcd9e8d5771697824 */ /* 0x000fe200078e02ff */
[----:B------:R-:W2:Y:S01]  /*0b30*/  LDCU UR12, c[0x0][0x448] ;  /* 0x00008900ff0c77ac */ /* 0x000ea20008000800 */
[----:B------:R-:W-:Y:S01]  /*0b40*/  IMAD.HI.U32 R106, R102, -0x2daee0ad, RZ ;  /* 0xd2511f53666a7827 */ /* 0x000fe200078e00ff */
[----:B------:R-:W3:Y:S03]  /*0b50*/  LDCU.64 UR10, c[0x0][0x408] ;  /* 0x00008100ff0a77ac */ /* 0x000ee60008000a00 */
[C---:B------:R-:W-:Y:S01]  /*0b60*/  IMAD.HI.U32 R104, R103.reuse, -0x326172a9, RZ ;  /* 0xcd9e8d5767687827 */ /* 0x040fe200078e00ff */
[----:B------:R-:W-:Y:S01]  /*0b70*/  LOP3.LUT R106, R110, R107, R106, 0x96, !PT ;  /* 0x0000006b6e6a7212 */ /* 0x000fe200078e966a */
[----:B------:R-:W4:Y:S02]  /*0b80*/  LDCU.64 UR4, c[0x0][0x3a0] ;  /* 0x00007400ff0477ac */ /* 0x000f240008000a00 */
[----:B------:R-:W-:Y:S01]  /*0b90*/  IMAD R103, R103, -0x326172a9, RZ ;  /* 0xcd9e8d5767677824 */ /* 0x000fe200078e02ff */
[----:B------:R-:W-:Y:S01]  /*0ba0*/  LOP3.LUT R104, R108, R105, R104, 0x96, !PT ;  /* 0x000000696c687212 */ /* 0x000fe200078e9668 */
[----:B------:R-:W-:-:S02]  /*0bb0*/  IMAD R108, R102, -0x2daee0ad, RZ ;  /* 0xd2511f53666c7824 */ /* 0x000fc400078e02ff */
[----:B------:R-:W-:-:S04]  /*0bc0*/  IMAD.HI.U32 R102, R106, -0x326172a9, RZ ;  /* 0xcd9e8d576a667827 */ /* 0x000fc800078e00ff */
[----:B------:R-:W-:Y:S01]  /*0bd0*/  IMAD.HI.U32 R105, R104, -0x2daee0ad, RZ ;  /* 0xd2511f5368697827 */ /* 0x000fe200078e00ff */
[----:B------:R-:W-:-:S03]  /*0be0*/  LOP3.LUT R102, R111, R103, R102, 0x96, !PT ;  /* 0x000000676f667212 */ /* 0x000fc600078e9666 */
[----:B------:R-:W-:Y:S01]  /*0bf0*/  IMAD R107, R104, -0x2daee0ad, RZ ;  /* 0xd2511f53686b7824 */ /* 0x000fe200078e02ff */
[----:B------:R-:W-:Y:S01]  /*0c00*/  LOP3.LUT R105, R119, R108, R105, 0x96, !PT ;  /* 0x0000006c77697212 */ /* 0x000fe200078e9669 */
[----:B------:R-:W-:Y:S01]  /*0c10*/  IMAD R106, R106, -0x326172a9, RZ ;  /* 0xcd9e8d576a6a7824 */ /* 0x000fe200078e02ff */
[----:B------:R-:W-:Y:S01]  /*0c20*/  LOP3.LUT R119, R0, 0x3, RZ, 0xc0, !PT ;  /* 0x0000000300777812 */ /* 0x000fe200078ec0ff */
        /* <DEDUP_REMOVED lines=39> */
[----:B------:R-:W-:Y:S01]  /*0ea0*/  IMAD.MOV.U32 R121, RZ, RZ, RZ ;  /* 0x000000ffff797224 */ /* 0x000fe200078e00ff */
[----:B------:R-:W-:Y:S01]  /*0eb0*/  LOP3.LUT R118, R118, R104, R105, 0x96, !PT ;  /* 0x0000006876767212 */ /* 0x000fe200078e9669 */
[----:B------:R-:W-:Y:S02]  /*0ec0*/  IMAD R120, R100, -0x326172a9, RZ ;  /* 0xcd9e8d5764787824 */ /* 0x000fe400078e02ff */
[----:B01234-:R-:W-:-:S07]  /*0ed0*/  IMAD R166, R101, -0x2daee0ad, RZ ;  /* 0xd2511f5365a67824 */ /* 0x01ffce00078e02ff */
.L_x_10581:
[----:B0-----:R-:W0:Y:S08]  /*0ee0*/  LDC.64 R108, c[0x0][0x3f0] ;  /* 0x0000fc00ff6c7b82 */ /* 0x001e300000000a00 */
[----:B------:R-:W1:Y:S08]  /*0ef0*/  LDC.64 R110, c[0x0][0x3f8] ;  /* 0x0000fe00ff6e7b82 */ /* 0x000e700000000a00 */
[----:B------:R-:W2:Y:S01]  /*0f00*/  LDC R162, c[0x0][0x388] ;  /* 0x0000e200ffa27b82 */ /* 0x000ea20000000800 */
[----:B0-----:R-:W-:-:S05]  /*0f10*/  IMAD.WIDE R108, R115, 0x4, R108 ;  /* 0x00000004736c7825 */ /* 0x001fca00078e026c */
[----:B------:R-:W3:Y:S01]  /*0f20*/  LDG.E R165, desc[UR6][R108.64] ;  /* 0x000000066ca57981 */ /* 0x000ee2000c1e1900 */
[----:B-1----:R-:W-:-:S05]  /*0f30*/  IMAD.WIDE R110, R115, 0x4, R110 ;  /* 0x00000004736e7825 */ /* 0x002fca00078e026e */
[----:B-----5:R0:W5:Y:S01]  /*0f40*/  LDG.E R163, desc[UR6][R110.64] ;  /* 0x000000066ea37981 */ /* 0x020162000c1e1900 */
[----:B------:R-:W-:Y:S01]  /*0f50*/  ISETP.GE.U32.AND P5, PT, R114, 0x20, PT ;  /* 0x000000207200780c */ /* 0x000fe20003fa6070 */
[----:B------:R-:W-:Y:S01]  /*0f60*/  BSSY.RECONVERGENT B0, `(.L_x_10100) ;  /* 0x000070b000007945 */ /* 0x000fe20003800200 */
[----:B--2---:R-:W-:Y:S01]  /*0f70*/  IMAD R164, R115, R162, RZ ;  /* 0x000000a273a47224 */ /* 0x004fe200078e02ff */
[----:B---3--:R-:W-:-:S13]  /*0f80*/  ISETP.GE.AND P0, PT, R165, 0x1, PT ;  /* 0x00000001a500780c */ /* 0x008fda0003f06270 */
[----:B------:R-:W-:-:S05]  /*0f90*/  @P0 IADD3 R167, PT, PT, R165, -0x1, RZ ;  /* 0xffffffffa5a70810 */ /* 0x000fca0007ffe0ff */
[----:B------:R-:W-:Y:S01]  /*0fa0*/  @P0 IMAD R0, R167, R162, RZ ;  /* 0x000000a2a7000224 */ /* 0x000fe200078e02ff */
[----:B------:R-:W-:-:S04]  /*0fb0*/  SHF.R.S32.HI R167, RZ, 0x1f, R164 ;  /* 0x0000001fffa77819 */ /* 0x000fc800000114a4 */
[----:B------:R-:W-:Y:S02]  /*0fc0*/  @P0 SHF.R.S32.HI R171, RZ, 0x1f, R0 ;  /* 0x0000001fffab0819 */ /* 0x000fe40000011400 */
[----:B------:R-:W-:Y:S02]  /*0fd0*/  LEA.HI R167, R167, R164, RZ, 0x3 ;  /* 0x000000a4a7a77211 */ /* 0x000fe400078f18ff */
[----:B------:R-:W-:Y:S01]  /*0fe0*/  @P0 LEA.HI R171, R171, R0, RZ, 0x3 ;  /* 0x00000000abab0211 */ /* 0x000fe200078f18ff */
[----:B------:R-:W-:Y:S01]  /*0ff0*/  IMAD.MOV.U32 R0, RZ, RZ, RZ ;  /* 0x000000ffff007224 */ /* 0x000fe200078e00ff */
        /* <DEDUP_REMOVED lines=8> */
.L_x_10103:
[----:B------:R-:W-:Y:S05]  /*1080*/  BSYNC.RECONVERGENT B1 ;  /* 0x0000000000017941 */ /* 0x000fea0003800200 */
.L_x_10102:
        /* <DEDUP_REMOVED lines=28> */
.L_x_10109:
        /* <DEDUP_REMOVED lines=13> */
.L_x_10111:
[----:B------:R-:W-:Y:S05]  /*1320*/  BSYNC.RECONVERGENT B3 ;  /* 0x0000000000037941 */ /* 0x000fea0003800200 */
.L_x_10110:
[----:B------:R-:W-:Y:S01]  /*1330*/  IMAD.WIDE.U32 R110, R113, -0x326172a9, RZ ;  /* 0xcd9e8d57716e7825 */ /* 0x000fe200078e00ff */
[----:B------:R-:W-:Y:S02]  /*1340*/  LOP3.LUT R122, R121, R109, R3, 0x96, !PT ;  /* 0x0000006d797a7212 */ /* 0x000fe400078e9603 */
[----:B------:R-:W-:Y:S02]  /*1350*/  IADD3 R109, PT, PT, R2, -0x61c88647, RZ ;  /* 0x9e3779b9026d7810 */ /* 0x000fe40007ffe0ff */
[----:B------:R-:W-:Y:S01]  /*1360*/  LOP3.LUT R118, R117, R111, R2, 0x96, !PT ;  /* 0x0000006f75767212 */ /* 0x000fe200078e9602 */
[----:B------:R-:W-:-:S04]  /*1370*/  IMAD.WIDE.U32 R122, R122, -0x326172a9, RZ ;  /* 0xcd9e8d577a7a7825 */ /* 0x000fc800078e00ff */
[----:B------:R-:W-:Y:S01]  /*1380*/  IMAD.WIDE.U32 R118, R118, -0x2daee0ad, RZ ;  /* 0xd2511f5376767825 */ /* 0x000fe200078e00ff */
[----:B------:R-:W-:-:S03]  /*1390*/  LOP3.LUT R109, R109, R110, R123, 0x96, !PT ;  /* 0x0000006e6d6d7212 */ /* 0x000fc600078e967b */
[C---:B------:R-:W-:Y:S02]  /*13a0*/  VIADD R111, R3.reuse, 0xbb67ae85 ;  /* 0xbb67ae85036f7836 */ /* 0x040fe40000000000 */
[----:B------:R-:W-:-:S03]  /*13b0*/  VIADD R123, R3, 0x76cf5d0a ;  /* 0x76cf5d0a037b7836 */ /* 0x000fc60000000000 */
[----:B------:R-:W-:Y:S01]  /*13c0*/  LOP3.LUT R110, R111, R108, R119, 0x96, !PT ;  /* 0x0000006c6f6e7212 */ /* 0x000fe200078e9677 */
[----:B------:R-:W-:Y:S01]  /*13d0*/  IMAD.WIDE.U32 R108, R109, -0x2daee0ad, RZ ;  /* 0xd2511f536d6c7825 */ /* 0x000fe200078e00ff */
[----:B------:R-:W-:-:S03]  /*13e0*/  IADD3 R119, PT, PT, R2, 0x3c6ef372, RZ ;  /* 0x3c6ef37202777810 */ /* 0x000fc60007ffe0ff */
[----:B------:R-:W-:Y:S01]  /*13f0*/  IMAD.WIDE.U32 R110, R110, -0x326172a9, RZ ;  /* 0xcd9e8d576e6e7825 */ /* 0x000fe200078e00ff */
[----:B------:R-:W-:-:S03]  /*1400*/  LOP3.LUT R123, R123, R118, R109, 0x96, !PT ;  /* 0x000000767b7b7212 */ /* 0x000fc600078e966d */
[----:B------:R-:W-:Y:S01]  /*1410*/  VIADD R109, R2, 0xdaa66d2b ;  /* 0xdaa66d2b026d7836 */ /* 0x000fe20000000000 */
[----:B------:R-:W-:Y:S01]  /*1420*/  LOP3.LUT R118, R119, R122, R111, 0x96, !PT ;  /* 0x0000007a77767212 */ /* 0x000fe200078e966f */
[----:B------:R-:W-:-:S04]  /*1430*/  IMAD.WIDE.U32 R122, R123, -0x326172a9, RZ ;  /* 0xcd9e8d577b7a7825 */ /* 0x000fc800078e00ff */
[----:B------:R-:W-:Y:S01]  /*1440*/  IMAD.WIDE.U32 R118, R118, -0x2daee0ad, RZ ;  /* 0xd2511f5376767825 */ /* 0x000fe200078e00ff */
[----:B------:R-:W-:Y:S02]  /*1450*/  LOP3.LUT R109, R109, R110, R123, 0x96, !PT ;  /* 0x0000006e6d6d7212 */ /* 0x000fe400078e967b */
[C---:B------:R-:W-:Y:S01]  /*1460*/  IADD3 R123, PT, PT, R3.reuse, -0x126145ec, RZ ;  /* 0xed9eba14037b7810 */ /* 0x040fe20007ffe0ff */
[----:B------:R-:W-:-:S05]  /*1470*/  VIADD R111, R3, 0x32370b8f ;  /* 0x32370b8f036f7836 */ /* 0x000fca0000000000 */
        /* <DEDUP_REMOVED lines=8> */
[----:B------:R-:W-:-:S03]  /*1500*/  IADD3 R111, PT, PT, R3, -0x56f99767, RZ ;  /* 0xa9066899036f7810 */ /* 0x000fc60007ffe0ff */
[----:B------:R-:W-:Y:S01]  /*1510*/  IMAD.WIDE.U32 R118, R118, -0x2daee0ad, RZ ;  /* 0xd2511f5376767825 */ /* 0x000fe200078e00ff */
[----:B------:R-:W-:-:S03]  /*1520*/  LOP3.LUT R109, R109, R110, R123, 0x96, !PT ;  /* 0x0000006e6d6d7212 */ /* 0x000fc600078e967b */
[----:B------:R-:W-:Y:S01]  /*1530*/  VIADD R123, R3, 0x646e171e ;  /* 0x646e171e037b7836 */ /* 0x000fe20000000000 */
[----:B------:R-:W-:Y:S01]  /*1540*/  LOP3.LUT R110, R111, R108, R119, 0x96, !PT ;  /* 0x0000006c6f6e7212 */ /* 0x000fe200078e9677 */
[----:B------:R-:W-:-:S04]  /*1550*/  IMAD.WIDE.U32 R108, R109, -0x2daee0ad, RZ ;  /* 0xd2511f536d6c7825 */ /* 0x000fc800078e00ff */
[----:B------:R-:W-:Y:S01]  /*1560*/  IMAD.WIDE.U32 R110, R110, -0x326172a9, RZ ;  /* 0xcd9e8d576e6e7825 */ /* 0x000fe200078e00ff */
[----:B------:R-:W-:Y:S02]  /*1570*/  LOP3.LUT R123, R123, R118, R109, 0x96, !PT ;  /* 0x000000767b7b7212 */ /* 0x000fe400078e966d */
[C---:B------:R-:W-:Y:S01]  /*1580*/  IADD3 R109, PT, PT, R2.reuse, 0x5384540f, RZ ;  /* 0x5384540f026d7810 */ /* 0x040fe20007ffe0ff */
        /* <DEDUP_REMOVED lines=14> */
[----:B------:R-:W-:Y:S02]  /*1670*/  VIADD R111, R3, 0x96a522ad ;  /* 0x96a522ad036f7836 */ /* 0x000fe40000000000 */
[----:B------:R-:W-:-:S04]  /*1680*/  IMAD.WIDE.U32 R170, R170, -0x326172a9, RZ ;  /* 0xcd9e8d57aaaa7825 */ /* 0x000fc800078e00ff */
[----:B------:R-:W-:Y:S01]  /*1690*/  IMAD.WIDE.U32 R122, R122, -0x2daee0ad, RZ ;  /* 0xd2511f537a7a7825 */ /* 0x000fe200078e00ff */
[----:B------:R-:W-:Y:S02]  /*16a0*/  LOP3.LUT R118, R109, R110, R171, 0x96, !PT ;  /* 0x0000006e6d767212 */ /* 0x000fe400078e96ab */
[----:B------:R-:W-:Y:S01]  /*16b0*/  MOV R120, R170 ;  /* 0x000000aa00787202 */ /* 0x000fe20000000f00 */
[----:B------:R-:W-:Y:S01]  /*16c0*/  IMAD.MOV.U32 R109, RZ, RZ, R122 ;  /* 0x000000ffff6d7224 */ /* 0x000fe200078e007a */
[----:B------:R-:W-:Y:S01]  /*16d0*/  LOP3.LUT R116, R111, R108, R123, 0x96, !PT ;  /* 0x0000006c6f747212 */ /* 0x000fe200078e967b */
[----:B------:R-:W-:Y:S02]  /*16e0*/  HFMA2 R111, -RZ, RZ, 0, 0 ;  /* 0x00000000ff6f7431 */ /* 0x000fe400000001ff */
[----:B------:R-:W-:-:S07]  /*16f0*/  IMAD.MOV.U32 R108, RZ, RZ, R166 ;  /* 0x000000ffff6c7224 */ /* 0x000fce00078e00a6 */
.L_x_10108:
[----:B------:R-:W-:Y:S05]  /*1700*/  BSYNC.RECONVERGENT B2 ;  /* 0x0000000000027941 */ /* 0x000fea0003800200 */
.L_x_10107:
        /* <DEDUP_REMOVED lines=10> */
[----:B------:R-:W-:-:S07]  /*17b0*/  FFMA.FTZ R122, R119, R20, R122 ;  /* 0x00000014777a7223 */ /* 0x000fce000001007a */
.L_x_10106:
[----:B------:R-:W-:Y:S05]  /*17c0*/  BSYNC.RECONVERGENT B1 ;  /* 0x0000000000017941 */ /* 0x000fea0003800200 */
.L_x_10105:
        /* <DEDUP_REMOVED lines=23> */
.L_x_10116:
        /* <DEDUP_REMOVED lines=13> */
.L_x_10118:
[----:B------:R-:W-:Y:S05]  /*1a10*/  BSYNC.RECONVERGENT B3 ;  /* 0x0000000000037941 */ /* 0x000fea0003800200 */
.L_x_10117:
[----:B------:R-:W-:Y:S01]  /*1a20*/  IMAD.WIDE.U32 R118, R113, -0x326172a9, RZ ;  /* 0xcd9e8d5771767825 */ /* 0x000fe200078e00ff */
[----:B------:R-:W-:-:S03]  /*1a30*/  LOP3.LUT R166, R121, R111, R3, 0x96, !PT ;  /* 0x0000006f79a67212 */ /* 0x000fc600078e9603 */
[----:B------:R-:W-:Y:S01]  /*1a40*/  VIADD R111, R2, 0x9e3779b9 ;  /* 0x9e3779b9026f7836 */ /* 0x000fe20000000000 */
        /* <DEDUP_REMOVED lines=11> */
[----:B------:R-:W-:Y:S02]  /*1b00*/  IADD3 R111, PT, PT, R2, -0x255992d5, RZ ;  /* 0xdaa66d2b026f7810 */ /* 0x000fe40007ffe0ff */
[----:B------:R-:W-:Y:S01]  /*1b10*/  LOP3.LUT R125, R125, R166, R119, 0x96, !PT ;  /* 0x000000a67d7d7212 */ /* 0x000fe200078e9677 */
[----:B------:R-:W-:Y:S02]  /*1b20*/  VIADD R119, R3, 0x32370b8f ;  /* 0x32370b8f03777836 */ /* 0x000fe40000000000 */
[----:B------:R-:W-:-:S04]  /*1b30*/  IMAD.WIDE.U32 R166, R167, -0x326172a9, RZ ;  /* 0xcd9e8d57a7a67825 */ /* 0x000fc800078e00ff */
[----:B------:R-:W-:Y:S01]  /*1b40*/  IMAD.WIDE.U32 R124, R125, -0x2daee0ad, RZ ;  /* 0xd2511f537d7c7825 */ /* 0x000fe200078e00ff */
[----:B------:R-:W-:-:S03]  /*1b50*/  LOP3.LUT R111, R111, R118, R167, 0x96, !PT ;  /* 0x000000766f6f7212 */ /* 0x000fc600078e96a7 */
[----:B------:R-:W-:Y:S01]  /*1b60*/  VIADD R167, R3, 0xed9eba14 ;  /* 0xed9eba1403a77836 */ /* 0x000fe20000000000 */
[----:B------:R-:W-:Y:S01]  /*1b70*/  LOP3.LUT R119, R119, R110, R125, 0x96, !PT ;  /* 0x0000006e77777212 */ /* 0x000fe200078e967d */
[----:B------:R-:W-:Y:S01]  /*1b80*/  IMAD.WIDE.U32 R110, R111, -0x2daee0ad, RZ ;  /* 0xd2511f536f6e7825 */ /* 0x000fe200078e00ff */
[----:B------:R-:W-:-:S03]  /*1b90*/  IADD3 R125, PT, PT, R2, 0x78dde6e4, RZ ;  /* 0x78dde6e4027d7810 */ /* 0x000fc60007ffe0ff */
        /* <DEDUP_REMOVED lines=8> */
[----:B------:R-:W-:Y:S02]  /*1c20*/  IADD3 R167, PT, PT, R3, 0x646e171e, RZ ;  /* 0x646e171e03a77810 */ /* 0x000fe40007ffe0ff */
        /* <DEDUP_REMOVED lines=23> */
[----:B------:R-:W-:Y:S01]  /*1da0*/  IMAD.MOV.U32 R120, RZ, RZ, R166 ;  /* 0x000000ffff787224 */ /* 0x000fe200078e00a6 */
[----:B------:R-:W-:Y:S01]  /*1db0*/  LOP3.LUT R116, R119, R110, R125, 0x96, !PT ;  /* 0x0000006e77747212 */ /* 0x000fe200078e967d */
[----:B------:R-:W-:Y:S01]  /*1dc0*/  IMAD.MOV.U32 R119, RZ, RZ, RZ ;  /* 0x000000ffff777224 */ /* 0x000fe200078e00ff */
[----:B------:R-:W-:Y:S01]  /*1dd0*/  MOV R110, R124 ;  /* 0x0000007c006e7202 */ /* 0x000fe20000000f00 */
[----:B------:R-:W-:-:S07]  /*1de0*/  IMAD.MOV.U32 R124, RZ, RZ, R109 ;  /* 0x000000ffff7c7224 */ /* 0x000fce00078e006d */
.L_x_10115:
[----:B------:R-:W-:Y:S05]  /*1df0*/  BSYNC.RECONVERGENT B2 ;  /* 0x0000000000027941 */ /* 0x000fea0003800200 */
.L_x_10114:
[----:B------:R-:W-:Y:S01]  /*1e00*/  I2FP.F32.U32 R109, R124 ;  /* 0x0000007c006d7245 */ /* 0x000fe20000201000 */
[----:B------:R-:W-:Y:S01]  /*1e10*/  HFMA2 R124, -RZ, RZ, 0.1171875, 0 ;  /* 0x2f800000ff7c7431 */ /* 0x000fe200000001ff */
[----:B-----5:R-:W-:-:S05]  /*1e20*/  PRMT R111, R104, 0x7632, R111 ;  /* 0x00007632686f7816 */ /* 0x020fca000000006f */
[----:B------:R-:W-:Y:S02]  /*1e30*/  IMAD.U32 R111, R111, 0x10000, RZ ;  /* 0x000100006f6f7824 */ /* 0x000fe400078e00ff */
        /* <DEDUP_REMOVED lines=9> */
.L_x_10113:
[----:B------:R-:W-:Y:S05]  /*1ed0*/  BSYNC.RECONVERGENT B1 ;  /* 0x0000000000017941 */ /* 0x000fea0003800200 */
.L_x_10112:
        /* <DEDUP_REMOVED lines=22> */
.L_x_10123:
        /* <DEDUP_REMOVED lines=13> */
.L_x_10125:
[----:B------:R-:W-:Y:S05]  /*2110*/  BSYNC.RECONVERGENT B3 ;  /* 0x0000000000037941 */ /* 0x000fea0003800200 */
.L_x_10124:
[----:B------:R-:W-:Y:S01]  /*2120*/  IMAD.WIDE.U32 R126, R113, -0x326172a9, RZ ;  /* 0xcd9e8d57717e7825 */ /* 0x000fe200078e00ff */
[----:B------:R-:W-:-:S03]  /*2130*/  LOP3.LUT R170, R121, R119, R3, 0x96, !PT ;  /* 0x0000007779aa7212 */ /* 0x000fc600078e9603 */
[----:B------:R-:W-:Y:S01]  /*2140*/  VIADD R109, R2, 0x9e3779b9 ;  /* 0x9e3779b9026d7836 */ /* 0x000fe20000000000 */
[----:B------:R-:W-:Y:S01]  /*2150*/  LOP3.LUT R166, R117, R127, R2, 0x96, !PT ;  /* 0x0000007f75a67212 */ /* 0x000fe200078e9602 */
[----:B------:R-:W-:-:S04]  /*2160*/  IMAD.WIDE.U32 R170, R170, -0x326172a9, RZ ;  /* 0xcd9e8d57aaaa7825 */ /* 0x000fc800078e00ff */
[----:B------:R-:W-:Y:S01]  /*2170*/  IMAD.WIDE.U32 R166, R166, -0x2daee0ad, RZ ;  /* 0xd2511f53a6a67825 */ /* 0x000fe200078e00ff */
[----:B------:R-:W-:-:S03]  /*2180*/  LOP3.LUT R109, R109, R126, R171, 0x96, !PT ;  /* 0x0000007e6d6d7212 */ /* 0x000fc600078e96ab */
[----:B------:R-:W-:Y:S02]  /*2190*/  VIADD R119, R3, 0xbb67ae85 ;  /* 0xbb67ae8503777836 */ /* 0x000fe40000000000 */
[----:B------:R-:W-:-:S03]  /*21a0*/  IMAD.MOV.U32 R132, RZ, RZ, RZ ;  /* 0x000000ffff847224 */ /* 0x000fc600078e00ff */
[----:B------:R-:W-:Y:S01]  /*21b0*/  LOP3.LUT R126, R119, R118, R167, 0x96, !PT ;  /* 0x00000076777e7212 */ /* 0x000fe200078e96a7 */
[----:B------:R-:W-:Y:S01]  /*21c0*/  IMAD.WIDE.U32 R118, R109, -0x2daee0ad, RZ ;  /* 0xd2511f536d767825 */ /* 0x000fe200078e00ff */
[----:B------:R-:W-:-:S03]  /*21d0*/  IADD3 R167, PT, PT, R3, 0x76cf5d0a, RZ ;  /* 0x76cf5d0a03a77810 */ /* 0x000fc60007ffe0ff */
[----:B------:R-:W-:Y:S01]  /*21e0*/  IMAD.WIDE.U32 R126, R126, -0x326172a9, RZ ;  /* 0xcd9e8d577e7e7825 */ /* 0x000fe200078e00ff */
[----:B------:R-:W-:-:S03]  /*21f0*/  LOP3.LUT R167, R167, R166, R119, 0x96, !PT ;  /* 0x000000a6a7a77212 */ /* 0x000fc600078e9677 */
[C---:B------:R-:W-:Y:S02]  /*2200*/  VIADD R109, R2.reuse, 0x3c6ef372 ;  /* 0x3c6ef372026d7836 */ /* 0x040fe40000000000 */
[----:B------:R-:W-:-:S03]  /*2210*/  VIADD R119, R2, 0xdaa66d2b ;  /* 0xdaa66d2b02777836 */ /* 0x000fc60000000000 */
[----:B------:R-:W-:Y:S01]  /*2220*/  LOP3.LUT R109, R109, R170, R127, 0x96, !PT ;  /* 0x000000aa6d6d7212 */ /* 0x000fe200078e967f */
[----:B------:R-:W-:-:S04]  /*2230*/  IMAD.WIDE.U32 R170, R167, -0x326172a9, RZ ;  /* 0xcd9e8d57a7aa7825 */ /* 0x000fc800078e00ff */
[----:B------:R-:W-:Y:S01]  /*2240*/  IMAD.WIDE.U32 R166, R109, -0x2daee0ad, RZ ;  /* 0xd2511f536da67825 */ /* 0x000fe200078e00ff */
[----:B------:R-:W-:Y:S02]  /*2250*/  IADD3 R109, PT, PT, R3, 0x32370b8f, RZ ;  /* 0x32370b8f036d7810 */ /* 0x000fe40007ffe0ff */
[----:B------:R-:W-:Y:S02]  /*2260*/  LOP3.LUT R119, R119, R126, R171, 0x96, !PT ;  /* 0x0000007e77777212 */ /* 0x000fe400078e96ab */
[----:B------:R-:W-:Y:S01]  /*2270*/  LOP3.LUT R109, R109, R118, R167, 0x96, !PT ;  /* 0x000000766d6d7212 */ /* 0x000fe200078e96a7 */
[----:B------:R-:W-:Y:S02]  /*2280*/  VIADD R167, R3, 0xed9eba14 ;  /* 0xed9eba1403a77836 */ /* 0x000fe40000000000 */
        /* <DEDUP_REMOVED lines=9> */
[----:B------:R-:W-:-:S05]  /*2320*/  VIADD R109, R3, 0xa9066899 ;  /* 0xa9066899036d7836 */ /* 0x000fca0000000000 */
[----:B------:R-:W-:Y:S01]  /*2330*/  LOP3.LUT R109, R109, R118, R167, 0x96, !PT ;  /* 0x000000766d6d7212 */ /* 0x000fe200078e96a7 */
[----:B------:R-:W-:-:S04]  /*2340*/  IMAD.WIDE.U32 R118, R119, -0x2daee0ad, RZ ;  /* 0xd2511f5377767825 */ /* 0x000fc800078e00ff */
[----:B------:R-:W-:Y:S02]  /*2350*/  VIADD R167, R3, 0x646e171e ;  /* 0x646e171e03a77836 */ /* 0x000fe40000000000 */
[----:B------:R-:W-:Y:S01]  /*2360*/  IMAD.WIDE.U32 R126, R109, -0x326172a9, RZ ;  /* 0xcd9e8d576d7e7825 */ /* 0x000fe200078e00ff */
[C---:B------:R-:W-:Y:S02]  /*2370*/  IADD3 R109, PT, PT, R2.reuse, -0x4ab325aa, RZ ;  /* 0xb54cda56026d7810 */ /* 0x040fe40007ffe0ff */
[----:B------:R-:W-:Y:S01]  /*2380*/  LOP3.LUT R167, R167, R166, R119, 0x96, !PT ;  /* 0x000000a6a7a77212 */ /* 0x000fe200078e9677 */
[----:B------:R-:W-:Y:S01]  /*2390*/  VIADD R119, R2, 0x5384540f ;  /* 0x5384540f02777836 */ /* 0x000fe20000000000 */
[----:B------:R-:W-:-:S03]  /*23a0*/  LOP3.LUT R109, R109, R170, R127, 0x96, !PT ;  /* 0x000000aa6d6d7212 */ /* 0x000fc600078e967f */
[----:B------:R-:W-:-:S04]  /*23b0*/  IMAD.WIDE.U32 R170, R167, -0x326172a9, RZ ;  /* 0xcd9e8d57a7aa7825 */ /* 0x000fc800078e00ff */
[----:B------:R-:W-:Y:S01]  /*23c0*/  IMAD.WIDE.U32 R166, R109, -0x2daee0ad, RZ ;  /* 0xd2511f536da67825 */ /* 0x000fe200078e00ff */
[----:B------:R-:W-:-:S03]  /*23d0*/  LOP3.LUT R126, R119, R126, R171, 0x96, !PT ;  /* 0x0000007e777e7212 */ /* 0x000fc600078e96ab */
[----:B------:R-:W-:Y:S02]  /*23e0*/  VIADD R109, R3, 0x1fd5c5a3 ;  /* 0x1fd5c5a3036d7836 */ /* 0x000fe40000000000 */
[----:B------:R-:W-:-:S03]  /*23f0*/  IMAD.WIDE.U32 R126, R126, -0x2daee0ad, RZ ;  /* 0xd2511f537e7e7825 */ /* 0x000fc600078e00ff */
[----:B------:R-:W-:Y:S01]  /*2400*/  LOP3.LUT R118, R109, R118, R167, 0x96, !PT ;  /* 0x000000766d767212 */ /* 0x000fe200078e96a7 */
[----:B------:R-:W-:Y:S01]  /*2410*/  VIADD R109, R2, 0xf1bbcdc8 ;  /* 0xf1bbcdc8026d7836 */ /* 0x000fe20000000000 */
[----:B------:R-:W-:-:S03]  /*2420*/  IADD3 R167, PT, PT, R3, -0x24c28bd8, RZ ;  /* 0xdb3d742803a77810 */ /* 0x000fc60007ffe0ff */
[----:B------:R-:W-:Y:S01]  /*2430*/  IMAD.WIDE.U32 R118, R118, -0x326172a9, RZ ;  /* 0xcd9e8d5776767825 */ /* 0x000fe200078e00ff */
[----:B------:R-:W-:-:S04]  /*2440*/  LOP3.LUT R167, R167, R166, R127, 0x96, !PT ;  /* 0x000000a6a7a77212 */ /* 0x000fc800078e967f */
[----:B------:R-:W-:Y:S01]  /*2450*/  LOP3.LUT R109, R109, R170, R119, 0x96, !PT ;  /* 0x000000aa6d6d7212 */ /* 0x000fe200078e9677 */
[----:B------:R-:W-:-:S04]  /*2460*/  IMAD.WIDE.U32 R170, R167, -0x326172a9, RZ ;  /* 0xcd9e8d57a7aa7825 */ /* 0x000fc800078e00ff */
[----:B------:R-:W-:Y:S01]  /*2470*/  IMAD.WIDE.U32 R166, R109, -0x2daee0ad, RZ ;  /* 0xd2511f536da67825 */ /* 0x000fe200078e00ff */
[----:B------:R-:W-:-:S03]  /*2480*/  IADD3 R109, PT, PT, R3, -0x695add53, RZ ;  /* 0x96a522ad036d7810 */ /* 0x000fc60007ffe0ff */
[----:B------:R-:W-:Y:S01]  /*2490*/  VIADD R119, R2, 0x8ff34781 ;  /* 0x8ff3478102777836 */ /* 0x000fe20000000000 */
[----:B------:R-:W-:Y:S01]  /*24a0*/  LOP3.LUT R116, R109, R126, R167, 0x96, !PT ;  /* 0x0000007e6d747212 */ /* 0x000fe200078e96a7 */
[----:B------:R-:W-:Y:S01]  /*24b0*/  IMAD.MOV.U32 R120, RZ, RZ, R170 ;  /* 0x000000ffff787224 */ /* 0x000fe200078e00aa */
[----:B------:R-:W-:Y:S01]  /*24c0*/  MOV R109, R110 ;  /* 0x0000006e006d7202 */ /* 0x000fe20000000f00 */
[----:B------:R-:W-:Y:S01]  /*24d0*/  IMAD.MOV.U32 R130, RZ, RZ, R166 ;  /* 0x000000ffff827224 */ /* 0x000fe200078e00a6 */
[----:B------:R-:W-:-:S07]  /*24e0*/  LOP3.LUT R118, R119, R118, R171, 0x96, !PT ;  /* 0x0000007677767212 */ /* 0x000fce00078e96ab */
.L_x_10122:
[----:B------:R-:W-:Y:S05]  /*24f0*/  BSYNC.RECONVERGENT B2 ;  /* 0x0000000000027941 */ /* 0x000fea0003800200 */
.L_x_10121:
        /* <DEDUP_REMOVED lines=10> */
[----:B------:R-:W-:-:S07]  /*25a0*/  FFMA.FTZ R126, R109, R22, R126 ;  /* 0x000000166d7e7223 */ /* 0x000fce000001007e */
.L_x_10120:
[----:B------:R-:W-:Y:S05]  /*25b0*/  BSYNC.RECONVERGENT B1 ;  /* 0x0000000000017941 */ /* 0x000fea0003800200 */
.L_x_10119:
        /* <DEDUP_REMOVED lines=23> */
.L_x_10130:
        /* <DEDUP_REMOVED lines=13> */
.L_x_10132:
[----:B------:R-:W-:Y:S05]  /*2800*/  BSYNC.RECONVERGENT B3 ;  /* 0x0000000000037941 */ /* 0x000fea0003800200 */
.L_x_10131:
        /* <DEDUP_REMOVED lines=53> */
[----:B------:R-:W-:Y:S01]  /*2b60*/  VIADD R119, R2, 0x8ff34781 ;  /* 0x8ff3478102777836 */ /* 0x000fe20000000000 */
[----:B------:R-:W-:Y:S01]  /*2b70*/  MOV R120, R170 ;  /* 0x000000aa00787202 */ /* 0x000fe20000000f00 */
[----:B------:R-:W-:-:S03]  /*2b80*/  IMAD.WIDE.U32 R166, R167, -0x2daee0ad, RZ ;  /* 0xd2511f53a7a67825 */ /* 0x000fc600078e00ff */
[----:B------:R-:W-:Y:S01]  /*2b90*/  LOP3.LUT R118, R119, R118, R171, 0x96, !PT ;  /* 0x0000007677767212 */ /* 0x000fe200078e96ab */
[----:B------:R-:W-:Y:S01]  /*2ba0*/  HFMA2 R119, -RZ, RZ, 0, 0 ;  /* 0x00000000ff777431 */ /* 0x000fe200000001ff */
[----:B------:R-:W-:Y:S01]  /*2bb0*/  LOP3.LUT R116, R129, R128, R167, 0x96, !PT ;  /* 0x0000008081747212 */ /* 0x000fe200078e96a7 */
[----:B------:R-:W-:Y:S02]  /*2bc0*/  IMAD.MOV.U32 R110, RZ, RZ, R166 ;  /* 0x000000ffff6e7224 */ /* 0x000fe400078e00a6 */
[----:B------:R-:W-:-:S07]  /*2bd0*/  IMAD.MOV.U32 R128, RZ, RZ, R130 ;  /* 0x000000ffff807224 */ /* 0x000fce00078e0082 */
.L_x_10129:
[----:B------:R-:W-:Y:S05]  /*2be0*/  BSYNC.RECONVERGENT B2 ;  /* 0x0000000000027941 */ /* 0x000fea0003800200 */
.L_x_10128:
        /* <DEDUP_REMOVED lines=12> */
[----:B------:R-:W-:-:S07]  /*2cb0*/  FFMA.FTZ R128, R128, R23, R167 ;  /* 0x0000001780807223 */ /* 0x000fce00000100a7 */
.L_x_10127:
[----:B------:R-:W-:Y:S05]  /*2cc0*/  BSYNC.RECONVERGENT B1 ;  /* 0x0000000000017941 */ /* 0x000fea0003800200 */
.L_x_10126:
        /* <DEDUP_REMOVED lines=22> */
.L_x_10137:
        /* <DEDUP_REMOVED lines=13> */
.L_x_10139:
[----:B------:R-:W-:Y:S05]  /*2f00*/  BSYNC.RECONVERGENT B3 ;  /* 0x0000000000037941 */ /* 0x000fea0003800200 */
.L_x_10138:
        /* <DEDUP_REMOVED lines=11> */
[----:B------:R-:W-:Y:S02]  /*2fc0*/  VIADD R171, R3, 0x76cf5d0a ;  /* 0x76cf5d0a03ab7836 */ /* 0x000fe40000000000 */
[----:B------:R-:W-:-:S03]  /*2fd0*/  IMAD.WIDE.U32 R130, R131, -0x326172a9, RZ ;  /* 0xcd9e8d5783827825 */ /* 0x000fc600078e00ff */
[----:B------:R-:W-:Y:S02]  /*2fe0*/  LOP3.LUT R171, R171, R170, R119, 0x96, !PT ;  /* 0x000000aaabab7212 */ /* 0x000fe400078e9677 */
[----:B------:R-:W-:Y:S01]  /*2ff0*/  LOP3.LUT R167, R167, R172, R131, 0x96, !PT ;  /* 0x000000aca7a77212 */ /* 0x000fe200078e9683 */
[----:B------:R-:W-:Y:S01]  /*3000*/  VIADD R131, R3, 0x32370b8f ;  /* 0x32370b8f03837836 */ /* 0x000fe20000000000 */
[----:B------:R-:W-:Y:S01]  /*3010*/  IADD3 R119, PT, PT, R2, -0x255992d5, RZ ;  /* 0xdaa66d2b02777810 */ /* 0x000fe20007ffe0ff */
[----:B------:R-:W-:-:S04]  /*3020*/  IMAD.WIDE.U32 R172, R171, -0x326172a9, RZ ;  /* 0xcd9e8d57abac7825 */ /* 0x000fc800078e00ff */
[----:B------:R-:W-:Y:S01]  /*3030*/  IMAD.WIDE.U32 R170, R167, -0x2daee0ad, RZ ;  /* 0xd2511f53a7aa7825 */ /* 0x000fe200078e00ff */
[----:B------:R-:W-:Y:S02]  /*3040*/  LOP3.LUT R119, R119, R130, R173, 0x96, !PT ;  /* 0x0000008277777212 */ /* 0x000fe400078e96ad */
[----:B------:R-:W-:Y:S02]  /*3050*/  IADD3 R167, PT, PT, R2, 0x78dde6e4, RZ ;  /* 0x78dde6e402a77810 */ /* 0x000fe40007ffe0ff */
[----:B------:R-:W-:Y:S01]  /*3060*/  LOP3.LUT R131, R131, R118, R171, 0x96, !PT ;  /* 0x0000007683837212 */ /* 0x000fe200078e96ab */
[----:B------:R-:W-:-:S04]  /*3070*/  IMAD.WIDE.U32 R118, R119, -0x2daee0ad, RZ ;  /* 0xd2511f5377767825 */ /* 0x000fc800078e00ff */
[----:B------:R-:W-:Y:S02]  /*3080*/  VIADD R171, R3, 0xed9eba14 ;  /* 0xed9eba1403ab7836 */ /* 0x000fe40000000000 */
[----:B------:R-:W-:-:S03]  /*3090*/  IMAD.WIDE.U32 R130, R131, -0x326172a9, RZ ;  /* 0xcd9e8d5783827825 */ /* 0x000fc600078e00ff */
[----:B------:R-:W-:Y:S01]  /*30a0*/  LOP3.LUT R171, R171, R170, R119, 0x96, !PT ;  /* 0x000000aaabab7212 */ /* 0x000fe200078e9677 */
[----:B------:R-:W-:Y:S01]  /*30b0*/  VIADD R119, R2, 0x1715609d ;  /* 0x1715609d02777836 */ /* 0x000fe20000000000 */
        /* <DEDUP_REMOVED lines=20> */
[----:B------:R-:W-:Y:S02]  /*3200*/  VIADD R171, R3, 0xdb3d7428 ;  /* 0xdb3d742803ab7836 */ /* 0x000fe40000000000 */
[----:B------:R-:W-:-:S03]  /*3210*/  IMAD.WIDE.U32 R118, R118, -0x326172a9, RZ ;  /* 0xcd9e8d5776767825 */ /* 0x000fc600078e00ff */
[----:B------:R-:W-:Y:S01]  /*3220*/  LOP3.LUT R171, R171, R170, R131, 0x96, !PT ;  /* 0x000000aaabab7212 */ /* 0x000fe200078e9683 */
[----:B------:R-:W-:Y:S01]  /*3230*/  VIADD R131, R3, 0x96a522ad ;  /* 0x96a522ad03837836 */ /* 0x000fe20000000000 */
[----:B------:R-:W-:Y:S02]  /*3240*/  LOP3.LUT R167, R167, R172, R119, 0x96, !PT ;  /* 0x000000aca7a77212 */ /* 0x000fe400078e9677 */
[----:B------:R-:W-:Y:S01]  /*3250*/  IADD3 R119, PT, PT, R2, -0x700cb87f, RZ ;  /* 0x8ff3478102777810 */ /* 0x000fe20007ffe0ff */
[----:B------:R-:W-:-:S04]  /*3260*/  IMAD.WIDE.U32 R172, R171, -0x326172a9, RZ ;  /* 0xcd9e8d57abac7825 */ /* 0x000fc800078e00ff */
[----:B------:R-:W-:Y:S01]  /*3270*/  IMAD.WIDE.U32 R170, R167, -0x2daee0ad, RZ ;  /* 0xd2511f53a7aa7825 */ /* 0x000fe200078e00ff */
[----:B------:R-:W-:-:S03]  /*3280*/  LOP3.LUT R118, R119, R118, R173, 0x96, !PT ;  /* 0x0000007677767212 */ /* 0x000fc600078e96ad */
[----:B------:R-:W-:Y:S01]  /*3290*/  IMAD.MOV.U32 R120, RZ, RZ, R172 ;  /* 0x000000ffff787224 */ /* 0x000fe200078e00ac */
[----:B------:R-:W-:Y:S01]  /*32a0*/  LOP3.LUT R116, R131, R130, R171, 0x96, !PT ;  /* 0x0000008283747212 */ /* 0x000fe200078e96ab */
[----:B------:R-:W-:Y:S01]  /*32b0*/  IMAD.MOV.U32 R130, RZ, RZ, R110 ;  /* 0x000000ffff827224 */ /* 0x000fe200078e006e */
[----:B------:R-:W-:Y:S01]  /*32c0*/  MOV R134, R170 ;  /* 0x000000aa00867202 */ /* 0x000fe20000000f00 */
[----:B------:R-:W-:-:S07]  /*32d0*/  IMAD.MOV.U32 R167, RZ, RZ, RZ ;  /* 0x000000ffffa77224 */ /* 0x000fce00078e00ff */
.L_x_10136:
[----:B------:R-:W-:Y:S05]  /*32e0*/  BSYNC.RECONVERGENT B2 ;  /* 0x0000000000027941 */ /* 0x000fea0003800200 */
.L_x_10135:
        /* <DEDUP_REMOVED lines=10> */
[----:B------:R-:W-:-:S07]  /*3390*/  FFMA.FTZ R130, R119, R24, R130 ;  /* 0x0000001877827223 */ /* 0x000fce0000010082 */
.L_x_10134:
[----:B------:R-:W-:Y:S05]  /*33a0*/  BSYNC.RECONVERGENT B1 ;  /* 0x0000000000017941 */ /* 0x000fea0003800200 */
.L_x_10133:
        /* <DEDUP_REMOVED lines=23> */
.L_x_10144:
        /* <DEDUP_REMOVED lines=13> */
.L_x_10146:
[----:B------:R-:W-:Y:S05]  /*35f0*/  BSYNC.RECONVERGENT B3 ;  /* 0x0000000000037941 */ /* 0x000fea0003800200 */
.L_x_10145:
        /* <DEDUP_REMOVED lines=28> */
[----:B------:R-:W-:Y:S01]  /*37c0*/  IADD3 R119, PT, PT, R2, 0x1715609d, RZ ;  /* 0x1715609d02777810 */ /* 0x000fe20007ffe0ff */
[----:B------:R-:W-:-:S04]  /*37d0*/  IMAD.WIDE.U32 R172, R171, -0x326172a9, RZ ;  /* 0xcd9e8d57abac7825 */ /* 0x000fc800078e00ff */
[----:B------:R-:W-:Y:S01]  /*37e0*/  IMAD.WIDE.U32 R170, R167, -0x2daee0ad, RZ ;  /* 0xd2511f53a7aa7825 */ /* 0x000fe200078e00ff */
[----:B------:R-:W-:Y:S02]  /*37f0*/  LOP3.LUT R119, R119, R132, R173, 0x96, !PT ;  /* 0x0000008477777212 */ /* 0x000fe400078e96ad */
[----:B------:R-:W-:Y:S02]  /*3800*/  IADD3 R167, PT, PT, R2, -0x4ab325aa, RZ ;  /* 0xb54cda5602a77810 */ /* 0x000fe40007ffe0ff */
        /* <DEDUP_REMOVED lines=14> */
[----:B------:R-:W-:-:S03]  /*38f0*/  IADD3 R171, PT, PT, R3, -0x24c28bd8, RZ ;  /* 0xdb3d742803ab7810 */ /* 0x000fc60007ffe0ff */
        /* <DEDUP_REMOVED lines=8> */
[----:B------:R-:W-:Y:S01]  /*3980*/  IMAD.MOV.U32 R120, RZ, RZ, R172 ;  /* 0x000000ffff787224 */ /* 0x000fe200078e00ac */
[----:B------:R-:W-:Y:S01]  /*3990*/  LOP3.LUT R116, R133, R132, R171, 0x96, !PT ;  /* 0x0000008485747212 */ /* 0x000fe200078e96ab */
[----:B------:R-:W-:Y:S01]  /*39a0*/  IMAD.MOV.U32 R136, RZ, RZ, R170 ;  /* 0x000000ffff887224 */ /* 0x000fe200078e00aa */
[----:B------:R-:W-:Y:S01]  /*39b0*/  MOV R132, R134 ;  /* 0x0000008600847202 */ /* 0x000fe20000000f00 */
[----:B------:R-:W-:-:S07]  /*39c0*/  IMAD.MOV.U32 R119, RZ, RZ, RZ ;  /* 0x000000ffff777224 */ /* 0x000fce00078e00ff */
.L_x_10143:
[----:B------:R-:W-:Y:S05]  /*39d0*/  BSYNC.RECONVERGENT B2 ;  /* 0x0000000000027941 */ /* 0x000fea0003800200 */
.L_x_10142:
        /* <DEDUP_REMOVED lines=13> */
.L_x_10141:
[----:B------:R-:W-:Y:S05]  /*3ab0*/  BSYNC.RECONVERGENT B1 ;  /* 0x0000000000017941 */ /* 0x000fea0003800200 */
.L_x_10140:
        /* <DEDUP_REMOVED lines=22> */
.L_x_10151:
        /* <DEDUP_REMOVED lines=13> */
.L_x_10153:
[----:B------:R-:W-:Y:S05]  /*3cf0*/  BSYNC.RECONVERGENT B3 ;  /* 0x0000000000037941 */ /* 0x000fea0003800200 */
.L_x_10152:
        /* <DEDUP_REMOVED lines=57> */
[----:B------:R-:W-:Y:S01]  /*4090*/  IMAD.MOV.U32 R171, RZ, RZ, RZ ;  /* 0x000000ffffab7224 */ /* 0x000fe200078e00ff */
[----:B------:R-:W-:Y:S01]  /*40a0*/  LOP3.LUT R116, R135, R134, R173, 0x96, !PT ;  /* 0x0000008687747212 */ /* 0x000fe200078e96ad */
[----:B------:R-:W-:-:S07]  /*40b0*/  IMAD.MOV.U32 R134, RZ, RZ, R136 ;  /* 0x000000ffff867224 */ /* 0x000fce00078e0088 */
.L_x_10150:
[----:B------:R-:W-:Y:S05]  /*40c0*/  BSYNC.RECONVERGENT B2 ;  /* 0x0000000000027941 */ /* 0x000fea0003800200 */
.L_x_10149:
        /* <DEDUP_REMOVED lines=11> */
.L_x_10148:
[----:B------:R-:W-:Y:S05]  /*4180*/  BSYNC.RECONVERGENT B1 ;  /* 0x0000000000017941 */ /* 0x000fea0003800200 */
.L_x_10147:
        /* <DEDUP_REMOVED lines=23> */
.L_x_10158:
        /* <DEDUP_REMOVED lines=13> */
.L_x_10160:
[----:B------:R-:W-:Y:S05]  /*43d0*/  BSYNC.RECONVERGENT B3 ;  /* 0x0000000000037941 */ /* 0x000fea0003800200 */
.L_x_10159:
[----:B------:R-:W-:Y:S01]  /*43e0*/  IMAD.WIDE.U32 R136, R113, -0x326172a9, RZ ;  /* 0xcd9e8d5771887825 */ /* 0x000fe200078e00ff */
[----:B------:R-:W-:Y:S02]  /*43f0*/  LOP3.LUT R176, R121, R119, R3, 0x96, !PT ;  /* 0x0000007779b07212 */ /* 0x000fe400078e9603 */
[----:B------:R-:W-:Y:S01]  /*4400*/  IADD3 R173, PT, PT, R3, 0x76cf5d0a, RZ ;  /* 0x76cf5d0a03ad7810 */ /* 0x000fe20007ffe0ff */
        /* <DEDUP_REMOVED lines=27> */
[----:B------:R-:W-:Y:S02]  /*45c0*/  LOP3.LUT R119, R119, R136, R177, 0x96, !PT ;  /* 0x0000008877777212 */ /* 0x000fe400078e96b1 */
[----:B------:R-:W-:Y:S01]  /*45d0*/  IADD3 R171, PT, PT, R2, -0x4ab325aa, RZ ;  /* 0xb54cda5602ab7810 */ /* 0x000fe20007ffe0ff */
[C---:B------:R-:W-:Y:S02]  /*45e0*/  VIADD R137, R3.reuse, 0xa9066899 ;  /* 0xa906689903897836 */ /* 0x040fe40000000000 */
        /* <DEDUP_REMOVED lines=11> */
[----:B------:R-:W-:Y:S02]  /*46a0*/  VIADD R137, R3, 0x1fd5c5a3 ;  /* 0x1fd5c5a303897836 */ /* 0x000fe40000000000 */
[----:B------:R-:W-:-:S03]  /*46b0*/  VIADD R171, R2, 0xf1bbcdc8 ;  /* 0xf1bbcdc802ab7836 */ /* 0x000fc60000000000 */
[----:B------:R-:W-:Y:S01]  /*46c0*/  LOP3.LUT R118, R137, R118, R175, 0x96, !PT ;  /* 0x0000007689767212 */ /* 0x000fe200078e96af */
        /* <DEDUP_REMOVED lines=14> */
.L_x_10157:
[----:B------:R-:W-:Y:S05]  /*47b0*/  BSYNC.RECONVERGENT B2 ;  /* 0x0000000000027941 */ /* 0x000fea0003800200 */
.L_x_10156:
[----:B-----5:R-:W-:Y:S01]  /*47c0*/  PRMT R137, R107, 0x7632, R137 ;  /* 0x000076326b897816 */ /* 0x020fe20000000089 */
[----:B------:R-:W-:Y:S01]  /*47d0*/  IMAD.MOV.U32 R171, RZ, RZ, 0x2f800000 ;  /* 0x2f800000ffab7424 */ /* 0x000fe200078e00ff */
[----:B------:R-:W-:Y:S02]  /*47e0*/  I2FP.F32.U32 R136, R136 ;  /* 0x0000008800887245 */ /* 0x000fe40000201000 */
        /* <DEDUP_REMOVED lines=10> */
.L_x_10155:
[----:B------:R-:W-:Y:S05]  /*4890*/  BSYNC.RECONVERGENT B1 ;  /* 0x0000000000017941 */ /* 0x000fea0003800200 */
.L_x_10154:
[----:B------:R-:W-:Y:S02]  /*48a0*/  F2FP.BF16.F32.PACK_AB R171, RZ, R136 ;  /* 0x00000088ffab723e */ /* 0x000fe400000010ff */
[----:B------:R-:W-:Y:S02]  /*48b0*/  PRMT R108, R108, 0x5410, R111 ;  /* 0x000054106c6c7816 */ /* 0x000fe4000000006f */
[----:B------:R-:W-:Y:S02]  /*48c0*/  PRMT R110, R110, 0x5410, R167 ;  /* 0x000054106e6e7816 */ /* 0x000fe400000000a7 */
[----:B------:R-:W-:Y:S02]  /*48d0*/  PRMT R109, R109, 0x5410, R166 ;  /* 0x000054106d6d7816 */ /* 0x000fe400000000a6 */
[----:B------:R-:W-:Y:S01]  /*48e0*/  PRMT R111, R170, 0x5410, R171 ;  /* 0x00005410aa6f7816 */ /* 0x000fe200000000ab */
[----:B------:R-:W-:Y:S06]  /*48f0*/  BRA `(.L_x_10161) ;  /* 0x0000003400507947 */ /* 0x000fec0003800000 */
.L_x_10104:
        /* <DEDUP_REMOVED lines=21> */
.L_x_10166:
        /* <DEDUP_REMOVED lines=13> */
.L_x_10168:
[----:B------:R-:W-:Y:S05]  /*4b20*/  BSYNC.RECONVERGENT B3 ;  /* 0x0000000000037941 */ /* 0x000fea0003800200 */
.L_x_10167:
        /* <DEDUP_REMOVED lines=54> */
[----:B------:R-:W-:-:S03]  /*4e90*/  LOP3.LUT R118, R109, R110, R171, 0x96, !PT ;  /* 0x0000006e6d767212 */ /* 0x000fc600078e96ab */
[----:B------:R-:W-:Y:S01]  /*4ea0*/  HFMA2 R109, -RZ, RZ, 0, 0 ;  /* 0x00000000ff6d7431 */ /* 0x000fe200000001ff */
[----:B------:R-:W-:Y:S01]  /*4eb0*/  MOV R120, R170 ;  /* 0x000000aa00787202 */ /* 0x000fe20000000f00 */
[----:B------:R-:W-:Y:S02]  /*4ec0*/  VIADD R111, R3, 0x96a522ad ;  /* 0x96a522ad036f7836 */ /* 0x000fe40000000000 */
[----:B------:R-:W-:-:S03]  /*4ed0*/  IMAD.MOV.U32 R168, RZ, RZ, R122 ;  /* 0x000000ffffa87224 */ /* 0x000fc600078e007a */
[----:B------:R-:W-:Y:S01]  /*4ee0*/  LOP3.LUT R116, R111, R108, R123, 0x96, !PT ;  /* 0x0000006c6f747212 */ /* 0x000fe200078e967b */
[----:B------:R-:W-:-:S07]  /*4ef0*/  IMAD.MOV.U32 R108, RZ, RZ, R166 ;  /* 0x000000ffff6c7224 */ /* 0x000fce00078e00a6 */
.L_x_10165:
[----:B------:R-:W-:Y:S05]  /*4f00*/  BSYNC.RECONVERGENT B2 ;  /* 0x0000000000027941 */ /* 0x000fea0003800200 */
.L_x_10164:
        /* <DEDUP_REMOVED lines=8> */
[----:B------:R-:W-:-:S05]  /*4f90*/  FSEL R111, R110, RZ, !P1 ;  /* 0x000000ff6e6f7208 */ /* 0x000fca0004800000 */
[----:B------:R-:W-:-:S07]  /*4fa0*/  FMUL.FTZ R122, R111, R20 ;  /* 0x000000146f7a7220 */ /* 0x000fce0000410000 */
.L_x_10163:
[----:B------:R-:W-:Y:S05]  /*4fb0*/  BSYNC.RECONVERGENT B1 ;  /* 0x0000000000017941 */ /* 0x000fea0003800200 */
.L_x_10162:
        /* <DEDUP_REMOVED lines=18> */
.L_x_10173:
        /* <DEDUP_REMOVED lines=13> */
.L_x_10175:
[----:B------:R-:W-:Y:S05]  /*51b0*/  BSYNC.RECONVERGENT B3 ;  /* 0x0000000000037941 */ /* 0x000fea0003800200 */
.L_x_10174:
[----:B------:R-:W-:Y:S01]  /*51c0*/  IMAD.WIDE.U32 R118, R113, -0x326172a9, RZ ;  /* 0xcd9e8d5771767825 */ /* 0x000fe200078e00ff */
[----:B------:R-:W-:Y:S02]  /*51d0*/  LOP3.LUT R166, R121, R111, R3, 0x96, !PT ;  /* 0x0000006f79a67212 */ /* 0x000fe400078e9603 */
[----:B------:R-:W-:Y:S01]  /*51e0*/  IADD3 R109, PT, PT, R2, -0x61c88647, RZ ;  /* 0x9e3779b9026d7810 */ /* 0x000fe20007ffe0ff */
[----:B------:R-:W-:Y:S01]  /*51f0*/  VIADD R111, R3, 0xbb67ae85 ;  /* 0xbb67ae85036f7836 */ /* 0x000fe20000000000 */
[----:B------:R-:W-:Y:S01]  /*5200*/  LOP3.LUT R124, R117, R119, R2, 0x96, !PT ;  /* 0x00000077757c7212 */ /* 0x000fe200078e9602 */
[----:B------:R-:W-:-:S04]  /*5210*/  IMAD.WIDE.U32 R166, R166, -0x326172a9, RZ ;  /* 0xcd9e8d57a6a67825 */ /* 0x000fc800078e00ff */
[----:B------:R-:W-:Y:S01]  /*5220*/  IMAD.WIDE.U32 R124, R124, -0x2daee0ad, RZ ;  /* 0xd2511f537c7c7825 */ /* 0x000fe200078e00ff */
[----:B------:R-:W-:-:S04]  /*5230*/  LOP3.LUT R109, R109, R118, R167, 0x96, !PT ;  /* 0x000000766d6d7212 */ /* 0x000fc800078e96a7 */
[----:B------:R-:W-:Y:S01]  /*5240*/  LOP3.LUT R118, R111, R110, R125, 0x96, !PT ;  /* 0x0000006e6f767212 */ /* 0x000fe200078e967d */
[----:B------:R-:W-:Y:S01]  /*5250*/  IMAD.WIDE.U32 R110, R109, -0x2daee0ad, RZ ;  /* 0xd2511f536d6e7825 */ /* 0x000fe200078e00ff */
[----:B------:R-:W-:-:S03]  /*5260*/  IADD3 R109, PT, PT, R2, 0x3c6ef372, RZ ;  /* 0x3c6ef372026d7810 */ /* 0x000fc60007ffe0ff */
[----:B------:R-:W-:Y:S02]  /*5270*/  VIADD R125, R3, 0x76cf5d0a ;  /* 0x76cf5d0a037d7836 */ /* 0x000fe40000000000 */
[----:B------:R-:W-:-:S03]  /*5280*/  IMAD.WIDE.U32 R118, R118, -0x326172a9, RZ ;  /* 0xcd9e8d5776767825 */ /* 0x000fc600078e00ff */
[----:B------:R-:W-:Y:S01]  /*5290*/  LOP3.LUT R125, R125, R124, R111, 0x96, !PT ;  /* 0x0000007c7d7d7212 */ /* 0x000fe200078e966f */
[----:B------:R-:W-:Y:S01]  /*52a0*/  VIADD R111, R2, 0xdaa66d2b ;  /* 0xdaa66d2b026f7836 */ /* 0x000fe20000000000 */
[----:B------:R-:W-:-:S03]  /*52b0*/  LOP3.LUT R109, R109, R166, R119, 0x96, !PT ;  /* 0x000000a66d6d7212 */ /* 0x000fc600078e9677 */
[----:B------:R-:W-:-:S04]  /*52c0*/  IMAD.WIDE.U32 R166, R125, -0x326172a9, RZ ;  /* 0xcd9e8d577da67825 */ /* 0x000fc800078e00ff */
[----:B------:R-:W-:Y:S01]  /*52d0*/  IMAD.WIDE.U32 R124, R109, -0x2daee0ad, RZ ;  /* 0xd2511f536d7c7825 */ /* 0x000fe200078e00ff */
[----:B------:R-:W-:-:S03]  /*52e0*/  LOP3.LUT R111, R111, R118, R167, 0x96, !PT ;  /* 0x000000766f6f7212 */ /* 0x000fc600078e96a7 */
[----:B------:R-:W-:-:S05]  /*52f0*/  VIADD R109, R3, 0x32370b8f ;  /* 0x32370b8f036d7836 */ /* 0x000fca0000000000 */
[----:B------:R-:W-:Y:S01]  /*5300*/  LOP3.LUT R109, R109, R110, R125, 0x96, !PT ;  /* 0x0000006e6d6d7212 */ /* 0x000fe200078e967d */
[----:B------:R-:W-:Y:S01]  /*5310*/  IMAD.WIDE.U32 R110, R111, -0x2daee0ad, RZ ;  /* 0xd2511f536f6e7825 */ /* 0x000fe200078e00ff */
[----:B------:R-:W-:-:S03]  /*5320*/  IADD3 R125, PT, PT, R3, -0x126145ec, RZ ;  /* 0xed9eba14037d7810 */ /* 0x000fc60007ffe0ff */
[----:B------:R-:W-:Y:S01]  /*5330*/  IMAD.WIDE.U32 R118, R109, -0x326172a9, RZ ;  /* 0xcd9e8d576d767825 */ /* 0x000fe200078e00ff */
[----:B------:R-:W-:-:S03]  /*5340*/  LOP3.LUT R125, R125, R124, R111, 0x96, !PT ;  /* 0x0000007c7d7d7212 */ /* 0x000fc600078e966f */
[C---:B------:R-:W-:Y:S02]  /*5350*/  VIADD R109, R2.reuse, 0x78dde6e4 ;  /* 0x78dde6e4026d7836 */ /* 0x040fe40000000000 */
[----:B------:R-:W-:-:S03]  /*5360*/  VIADD R111, R2, 0x1715609d ;  /* 0x1715609d026f7836 */ /* 0x000fc60000000000 */
[----:B------:R-:W-:Y:S01]  /*5370*/  LOP3.LUT R109, R109, R166, R119, 0x96, !PT ;  /* 0x000000a66d6d7212 */ /* 0x000fe200078e9677 */
[----:B------:R-:W-:-:S04]  /*5380*/  IMAD.WIDE.U32 R166, R125, -0x326172a9, RZ ;  /* 0xcd9e8d577da67825 */ /* 0x000fc800078e00ff */
[----:B------:R-:W-:Y:S01]  /*5390*/  IMAD.WIDE.U32 R124, R109, -0x2daee0ad, RZ ;  /* 0xd2511f536d7c7825 */ /* 0x000fe200078e00ff */
[----:B------:R-:W-:Y:S02]  /*53a0*/  IADD3 R109, PT, PT, R3, -0x56f99767, RZ ;  /* 0xa9066899036d7810 */ /* 0x000fe40007ffe0ff */
        /* <DEDUP_REMOVED lines=23> */
[----:B------:R-:W-:Y:S02]  /*5520*/  LOP3.LUT R118, R111, R118, R167, 0x96, !PT ;  /* 0x000000766f767212 */ /* 0x000fe400078e96a7 */
[----:B------:R-:W-:Y:S01]  /*5530*/  MOV R120, R166 ;  /* 0x000000a600787202 */ /* 0x000fe20000000f00 */
[----:B------:R-:W-:Y:S02]  /*5540*/  VIADD R109, R3, 0x96a522ad ;  /* 0x96a522ad036d7836 */ /* 0x000fe40000000000 */
[----:B------:R-:W-:Y:S02]  /*5550*/  IMAD.MOV.U32 R111, RZ, RZ, R168 ;  /* 0x000000ffff6f7224 */ /* 0x000fe400078e00a8 */
[----:B------:R-:W-:Y:S01]  /*5560*/  IMAD.MOV.U32 R168, RZ, RZ, R124 ;  /* 0x000000ffffa87224 */ /* 0x000fe200078e007c */
[----:B------:R-:W-:Y:S01]  /*5570*/  LOP3.LUT R116, R109, R110, R125, 0x96, !PT ;  /* 0x0000006e6d747212 */ /* 0x000fe200078e967d */
[----:B------:R-:W-:-:S07]  /*5580*/  HFMA2 R110, -RZ, RZ, 0, 0 ;  /* 0x00000000ff6e7431 */ /* 0x000fce00000001ff */
.L_x_10172:
[----:B------:R-:W-:Y:S05]  /*5590*/  BSYNC.RECONVERGENT B2 ;  /* 0x0000000000027941 */ /* 0x000fea0003800200 */
.L_x_10171:
        /* <DEDUP_REMOVED lines=11> */
.L_x_10170:
[----:B------:R-:W-:Y:S05]  /*5650*/  BSYNC.RECONVERGENT B1 ;  /* 0x0000000000017941 */ /* 0x000fea0003800200 */
.L_x_10169:
        /* <DEDUP_REMOVED lines=18> */
.L_x_10180:
        /* <DEDUP_REMOVED lines=13> */
.L_x_10182:
[----:B------:R-:W-:Y:S05]  /*5850*/  BSYNC.RECONVERGENT B3 ;  /* 0x0000000000037941 */ /* 0x000fea0003800200 */
.L_x_10181:
        /* <DEDUP_REMOVED lines=52> */
[----:B------:R-:W-:Y:S01]  /*5ba0*/  VIADD R119, R2, 0x8ff34781 ;  /* 0x8ff3478102777836 */ /* 0x000fe20000000000 */
[----:B------:R-:W-:Y:S01]  /*5bb0*/  MOV R120, R170 ;  /* 0x000000aa00787202 */ /* 0x000fe20000000f00 */
[----:B------:R-:W-:-:S03]  /*5bc0*/  IMAD.WIDE.U32 R166, R109, -0x2daee0ad, RZ ;  /* 0xd2511f536da67825 */ /* 0x000fc600078e00ff */
[----:B------:R-:W-:Y:S01]  /*5bd0*/  LOP3.LUT R118, R119, R118, R171, 0x96, !PT ;  /* 0x0000007677767212 */ /* 0x000fe200078e96ab */
[----:B------:R-:W-:Y:S02]  /*5be0*/  VIADD R109, R3, 0x96a522ad ;  /* 0x96a522ad036d7836 */ /* 0x000fe40000000000 */
[----:B------:R-:W-:-:S03]  /*5bf0*/  HFMA2 R119, -RZ, RZ, 0, 0 ;  /* 0x00000000ff777431 */ /* 0x000fc600000001ff */
[----:B------:R-:W-:Y:S01]  /*5c00*/  LOP3.LUT R116, R109, R126, R167, 0x96, !PT ;  /* 0x0000007e6d747212 */ /* 0x000fe200078e96a7 */
[----:B------:R-:W-:Y:S02]  /*5c10*/  IMAD.MOV.U32 R109, RZ, RZ, R168 ;  /* 0x000000ffff6d7224 */ /* 0x000fe400078e00a8 */
[----:B------:R-:W-:-:S07]  /*5c20*/  IMAD.MOV.U32 R168, RZ, RZ, R166 ;  /* 0x000000ffffa87224 */ /* 0x000fce00078e00a6 */
.L_x_10179:
[----:B------:R-:W-:Y:S05]  /*5c30*/  BSYNC.RECONVERGENT B2 ;  /* 0x0000000000027941 */ /* 0x000fea0003800200 */
.L_x_10178:
        /* <DEDUP_REMOVED lines=10> */
.L_x_10177:
[----:B------:R-:W-:Y:S05]  /*5ce0*/  BSYNC.RECONVERGENT B1 ;  /* 0x0000000000017941 */ /* 0x000fea0003800200 */
.L_x_10176:
        /* <DEDUP_REMOVED lines=18> */
.L_x_10187:
        /* <DEDUP_REMOVED lines=13> */
.L_x_10189:
[----:B------:R-:W-:Y:S05]  /*5ee0*/  BSYNC.RECONVERGENT B3 ;  /* 0x0000000000037941 */ /* 0x000fea0003800200 */
.L_x_10188:
[----:B------:R-:W-:Y:S01]  /*5ef0*/  IMAD.WIDE.U32 R128, R113, -0x326172a9, RZ ;  /* 0xcd9e8d5771807825 */ /* 0x000fe200078e00ff */
[----:B------:R-:W-:-:S03]  /*5f00*/  LOP3.LUT R170, R121, R119, R3, 0x96, !PT ;  /* 0x0000007779aa7212 */ /* 0x000fc600078e9603 */
[----:B------:R-:W-:Y:S01]  /*5f10*/  HFMA2 R110, -RZ, RZ, 0, 0 ;  /* 0x00000000ff6e7431 */ /* 0x000fe200000001ff */
        /* <DEDUP_REMOVED lines=52> */
[----:B------:R-:W-:-:S03]  /*6260*/  MOV R120, R170 ;  /* 0x000000aa00787202 */ /* 0x000fc60000000f00 */
[----:B------:R-:W-:Y:S01]  /*6270*/  VIADD R119, R2, 0x8ff34781 ;  /* 0x8ff3478102777836 */ /* 0x000fe20000000000 */
[----:B------:R-:W-:Y:S01]  /*6280*/  LOP3.LUT R116, R129, R128, R167, 0x96, !PT ;  /* 0x0000008081747212 */ /* 0x000fe200078e96a7 */
[----:B------:R-:W-:Y:S02]  /*6290*/  IMAD.MOV.U32 R128, RZ, RZ, R168 ;  /* 0x000000ffff807224 */ /* 0x000fe400078e00a8 */
[----:B------:R-:W-:Y:S01]  /*62a0*/  IMAD.MOV.U32 R168, RZ, RZ, R166 ;  /* 0x000000ffffa87224 */ /* 0x000fe200078e00a6 */
[----:B------:R-:W-:-:S07]  /*62b0*/  LOP3.LUT R118, R119, R118, R171, 0x96, !PT ;  /* 0x0000007677767212 */ /* 0x000fce00078e96ab */
.L_x_10186:
[----:B------:R-:W-:Y:S05]  /*62c0*/  BSYNC.RECONVERGENT B2 ;  /* 0x0000000000027941 */ /* 0x000fea0003800200 */
.L_x_10185:
[----:B-----5:R-:W-:Y:S02]  /*62d0*/  PRMT R129, R105, 0x7632, R129 ;  /* 0x0000763269817816 */ /* 0x020fe40000000081 */
        /* <DEDUP_REMOVED lines=10> */
.L_x_10184:
[----:B------:R-:W-:Y:S05]  /*6380*/  BSYNC.RECONVERGENT B1 ;  /* 0x0000000000017941 */ /* 0x000fea0003800200 */
.L_x_10183:
        /* <DEDUP_REMOVED lines=18> */
.L_x_10194:
        /* <DEDUP_REMOVED lines=13> */
.L_x_10196:
[----:B------:R-:W-:Y:S05]  /*6580*/  BSYNC.RECONVERGENT B3 ;  /* 0x0000000000037941 */ /* 0x000fea0003800200 */
.L_x_10195:
[----:B------:R-:W-:Y:S01]  /*6590*/  IMAD.WIDE.U32 R130, R113, -0x326172a9, RZ ;  /* 0xcd9e8d5771827825 */ /* 0x000fe200078e00ff */
[----:B------:R-:W-:Y:S02]  /*65a0*/  LOP3.LUT R172, R121, R119, R3, 0x96, !PT ;  /* 0x0000007779ac7212 */ /* 0x000fe400078e9603 */
[----:B------:R-:W-:Y:S02]  /*65b0*/  IADD3 R119, PT, PT, R2, -0x61c88647, RZ ;  /* 0x9e3779b902777810 */ /* 0x000fe40007ffe0ff */
[----:B------:R-:W-:Y:S01]  /*65c0*/  LOP3.LUT R170, R117, R131, R2, 0x96, !PT ;  /* 0x0000008375aa7212 */ /* 0x000fe200078e9602 */
[----:B------:R-:W-:Y:S01]  /*65d0*/  IMAD.WIDE.U32 R172, R172, -0x326172a9, RZ ;  /* 0xcd9e8d57acac7825 */ /* 0x000fe200078e00ff */
[----:B------:R-:W-:-:S03]  /*65e0*/  IADD3 R167, PT, PT, R2, 0x3c6ef372, RZ ;  /* 0x3c6ef37202a77810 */ /* 0x000fc60007ffe0ff */
[----:B------:R-:W-:Y:S01]  /*65f0*/  IMAD.WIDE.U32 R170, R170, -0x2daee0ad, RZ ;  /* 0xd2511f53aaaa7825 */ /* 0x000fe200078e00ff */
[----:B------:R-:W-:-:S03]  /*6600*/  LOP3.LUT R119, R119, R130, R173, 0x96, !PT ;  /* 0x0000008277777212 */ /* 0x000fc600078e96ad */
[----:B------:R-:W-:-:S05]  /*6610*/  VIADD R131, R3, 0xbb67ae85 ;  /* 0xbb67ae8503837836 */ /* 0x000fca0000000000 */
        /* <DEDUP_REMOVED lines=47> */
[----:B------:R-:W-:Y:S01]  /*6910*/  HFMA2 R119, -RZ, RZ, 0, 0 ;  /* 0x00000000ff777431 */ /* 0x000fe200000001ff */
[----:B------:R-:W-:Y:S02]  /*6920*/  MOV R120, R172 ;  /* 0x000000ac00787202 */ /* 0x000fe40000000f00 */
[----:B------:R-:W-:Y:S01]  /*6930*/  LOP3.LUT R116, R131, R130, R171, 0x96, !PT ;  /* 0x0000008283747212 */ /* 0x000fe200078e96ab */
[----:B------:R-:W-:Y:S02]  /*6940*/  IMAD.MOV.U32 R130, RZ, RZ, R168 ;  /* 0x000000ffff827224 */ /* 0x000fe400078e00a8 */
[----:B------:R-:W-:-:S07]  /*6950*/  IMAD.MOV.U32 R168, RZ, RZ, R170 ;  /* 0x000000ffffa87224 */ /* 0x000fce00078e00aa */
.L_x_10193:
[----:B------:R-:W-:Y:S05]  /*6960*/  BSYNC.RECONVERGENT B2 ;  /* 0x0000000000027941 */ /* 0x000fea0003800200 */
.L_x_10192:
        /* <DEDUP_REMOVED lines=10> */
.L_x_10191:
[----:B------:R-:W-:Y:S05]  /*6a10*/  BSYNC.RECONVERGENT B1 ;  /* 0x0000000000017941 */ /* 0x000fea0003800200 */
.L_x_10190:
        /* <DEDUP_REMOVED lines=18> */
.L_x_10201:
        /* <DEDUP_REMOVED lines=13> */
.L_x_10203:
[----:B------:R-:W-:Y:S05]  /*6c10*/  BSYNC.RECONVERGENT B3 ;  /* 0x0000000000037941 */ /* 0x000fea0003800200 */
.L_x_10202:
[----:B------:R-:W-:Y:S01]  /*6c20*/  IMAD.WIDE.U32 R132, R113, -0x326172a9, RZ ;  /* 0xcd9e8d5771847825 */ /* 0x000fe200078e00ff */
[----:B------:R-:W-:-:S03]  /*6c30*/  LOP3.LUT R172, R121, R119, R3, 0x96, !PT ;  /* 0x0000007779ac7212 */ /* 0x000fc600078e9603 */
[----:B------:R-:W-:Y:S01]  /*6c40*/  HFMA2 R136, -RZ, RZ, 0, 0 ;  /* 0x00000000ff887431 */ /* 0x000fe200000001ff */
        /* <DEDUP_REMOVED lines=53> */
[----:B------:R-:W-:Y:S02]  /*6fa0*/  LOP3.LUT R118, R119, R118, R173, 0x96, !PT ;  /* 0x0000007677767212 */ /* 0x000fe400078e96ad */
[----:B------:R-:W-:Y:S02]  /*6fb0*/  MOV R120, R172 ;  /* 0x000000ac00787202 */ /* 0x000fe40000000f00 */
[----:B------:R-:W-:Y:S01]  /*6fc0*/  LOP3.LUT R116, R133, R132, R171, 0x96, !PT ;  /* 0x0000008485747212 */ /* 0x000fe200078e96ab */
[----:B------:R-:W-:Y:S02]  /*6fd0*/  IMAD.MOV.U32 R132, RZ, RZ, R168 ;  /* 0x000000ffff847224 */ /* 0x000fe400078e00a8 */
[----:B------:R-:W-:-:S07]  /*6fe0*/  IMAD.MOV.U32 R168, RZ, RZ, R170 ;  /* 0x000000ffffa87224 */ /* 0x000fce00078e00aa */
.L_x_10200:
[----:B------:R-:W-:Y:S05]  /*6ff0*/  BSYNC.RECONVERGENT B2 ;  /* 0x0000000000027941 */ /* 0x000fea0003800200 */
.L_x_10199:
        /* <DEDUP_REMOVED lines=11> */
.L_x_10198:
[----:B------:R-:W-:Y:S05]  /*70b0*/  BSYNC.RECONVERGENT B1 ;  /* 0x0000000000017941 */ /* 0x000fea0003800200 */
.L_x_10197:
        /* <DEDUP_REMOVED lines=18> */
.L_x_10208:
        /* <DEDUP_REMOVED lines=13> */
.L_x_10210:
[----:B------:R-:W-:Y:S05]  /*72b0*/  BSYNC.RECONVERGENT B3 ;  /* 0x0000000000037941 */ /* 0x000fea0003800200 */
.L_x_10209:
        /* <DEDUP_REMOVED lines=57> */
[----:B------:R-:W-:-:S03]  /*7650*/  HFMA2 R171, -RZ, RZ, 0, 0 ;  /* 0x00000000ffab7431 */ /* 0x000fc600000001ff */
[----:B------:R-:W-:Y:S01]  /*7660*/  LOP3.LUT R118, R119, R118, R173, 0x96, !PT ;  /* 0x0000007677767212 */ /* 0x000fe200078e96ad */
[----:B------:R-:W-:Y:S02]  /*7670*/  IMAD.MOV.U32 R119, RZ, RZ, R168 ;  /* 0x000000ffff777224 */ /* 0x000fe400078e00a8 */
[----:B------:R-:W-:-:S07]  /*7680*/  IMAD.MOV.U32 R168, RZ, RZ, R170 ;  /* 0x000000ffffa87224 */ /* 0x000fce00078e00aa */
.L_x_10207:
[----:B------:R-:W-:Y:S05]  /*7690*/  BSYNC.RECONVERGENT B2 ;  /* 0x0000000000027941 */ /* 0x000fea0003800200 */
.L_x_10206:
[----:B------:R-:W-:Y:S01]  /*76a0*/  I2FP.F32.U32 R119, R119 ;  /* 0x0000007700777245 */ /* 0x000fe20000201000 */
[----:B------:R-:W-:Y:S02]  /*76b0*/  IMAD.MOV.U32 R134, RZ, RZ, 0x2f800000 ;  /* 0x2f800000ff867424 */ /* 0x000fe400078e00ff */
[----:B-----5:R-:W-:Y:S02]  /*76c0*/  IMAD.U32 R135, R107, 0x10000, RZ ;  /* 0x000100006b877824 */ /* 0x020fe400078e00ff */
[----:B------:R-:W-:Y:S02]  /*76d0*/  FFMA.FTZ R119, R119, R134, 1.1641532182693481445e-10 ;  /* 0x2f00000077777423 */ /* 0x000fe40000010086 */
[----:B------:R-:W-:-:S03]  /*76e0*/  FMUL.FTZ R135, R135, UR11 ;  /* 0x0000000b87877c20 */ /* 0x000fc60008410000 */
[----:B------:R-:W-:Y:S01]  /*76f0*/  FSETP.GTU.FTZ.AND P1, PT, R119, UR8, PT ;  /* 0x0000000877007c0b */ /* 0x000fe2000bf3c000 */
[----:B------:R-:W-:-:S05]  /*7700*/  FMUL.FTZ R135, R135, UR10 ;  /* 0x0000000a87877c20 */ /* 0x000fca0008410000 */
[----:B------:R-:W-:Y:S02]  /*7710*/  FSEL R119, R135, RZ, !P1 ;  /* 0x000000ff87777208 */ /* 0x000fe40004800000 */
[----:B------:R-:W-:-:S03]  /*7720*/  SEL R135, RZ, 0x1, P1 ;  /* 0x00000001ff877807 */ /* 0x000fc60000800000 */
[----:B------:R-:W-:-:S07]  /*7730*/  FMUL.FTZ R134, R119, R26 ;  /* 0x0000001a77867220 */ /* 0x000fce0000410000 */
.L_x_10205:
[----:B------:R-:W-:Y:S05]  /*7740*/  BSYNC.RECONVERGENT B1 ;  /* 0x0000000000017941 */ /* 0x000fea0003800200 */
.L_x_10204:
        /* <DEDUP_REMOVED lines=18> */
.L_x_10215:
        /* <DEDUP_REMOVED lines=13> */
.L_x_10217:
[----:B------:R-:W-:Y:S05]  /*7940*/  BSYNC.RECONVERGENT B3 ;  /* 0x0000000000037941 */ /* 0x000fea0003800200 */
.L_x_10216:
        /* <DEDUP_REMOVED lines=61> */
.L_x_10214:
[----:B------:R-:W-:Y:S05]  /*7d20*/  BSYNC.RECONVERGENT B2 ;  /* 0x0000000000027941 */ /* 0x000fea0003800200 */
.L_x_10213:
        /* <DEDUP_REMOVED lines=11> */
.L_x_10212:
[----:B------:R-:W-:Y:S05]  /*7de0*/  BSYNC.RECONVERGENT B1 ;  /* 0x0000000000017941 */ /* 0x000fea0003800200 */
.L_x_10211:
[----:B------:R-:W-:Y:S02]  /*7df0*/  F2FP.BF16.F32.PACK_AB R171, RZ, R136 ;  /* 0x00000088ffab723e */ /* 0x000fe400000010ff */
[----:B------:R-:W-:Y:S02]  /*7e00*/  PRMT R108, R108, 0x5410, R111 ;  /* 0x000054106c6c7816 */ /* 0x000fe4000000006f */
[----:B------:R-:W-:Y:S02]  /*7e10*/  PRMT R110, R110, 0x5410, R167 ;  /* 0x000054106e6e7816 */ /* 0x000fe400000000a7 */
[----:B------:R-:W-:Y:S02]  /*7e20*/  PRMT R109, R109, 0x5410, R166 ;  /* 0x000054106d6d7816 */ /* 0x000fe400000000a6 */
[----:B------:R-:W-:-:S07]  /*7e30*/  PRMT R111, R170, 0x5410, R171 ;  /* 0x00005410aa6f7816 */ /* 0x000fce00000000ab */
.L_x_10161:
        /* <DEDUP_REMOVED lines=26> */
.L_x_10219:
[----:B------:R-:W-:Y:S05]  /*7fe0*/  BSYNC.RECONVERGENT B1 ;  /* 0x0000000000017941 */ /* 0x000fea0003800200 */
.L_x_10218:
[----:B------:R-:W-:Y:S01]  /*7ff0*/  VIADD R164, R164, 0x20 ;  /* 0x00000020a4a47836 */ /* 0x000fe20000000000 */
[----:B------:R-:W-:-:S07]  /*8000*/  IADD3 R0, PT, PT, R0, 0x20, RZ ;  /* 0x0000002000007810 */ /* 0x000fce0007ffe0ff */
.L_x_10101:
[----:B------:R-:W-:Y:S05]  /*8010*/  BSYNC.RECONVERGENT B0 ;  /* 0x0000000000007941 */ /* 0x000fea0003800200 */
.L_x_10100:
        /* <DEDUP_REMOVED lines=35> */
.L_x_10227:
        /* <DEDUP_REMOVED lines=13> */
.L_x_10229:
[----:B------:R-:W-:Y:S05]  /*8320*/  BSYNC.RECONVERGENT B3 ;  /* 0x0000000000037941 */ /* 0x000fea0003800200 */
.L_x_10228:
        /* <DEDUP_REMOVED lines=50> */
[----:B------:R-:W-:Y:S02]  /*8650*/  VIADD R119, R2, 0xf1bbcdc8 ;  /* 0xf1bbcdc802777836 */ /* 0x000fe40000000000 */
[----:B------:R-:W-:-:S03]  /*8660*/  IMAD.WIDE.U32 R140, R123, -0x326172a9, RZ ;  /* 0xcd9e8d577b8c7825 */ /* 0x000fc600078e00ff */
[----:B------:R-:W-:Y:S01]  /*8670*/  LOP3.LUT R138, R119, R138, R111, 0x96, !PT ;  /* 0x0000008a778a7212 */ /* 0x000fe200078e966f */
[----:B------:R-:W-:Y:S01]  /*8680*/  VIADD R111, R3, 0x96a522ad ;  /* 0x96a522ad036f7836 */ /* 0x000fe20000000000 */
[----:B------:R-:W-:Y:S01]  /*8690*/  LOP3.LUT R118, R109, R110, R141, 0x96, !PT ;  /* 0x0000006e6d767212 */ /* 0x000fe200078e968d */
[----:B------:R-:W-:Y:S02]  /*86a0*/  IMAD.MOV.U32 R120, RZ, RZ, R140 ;  /* 0x000000ffff787224 */ /* 0x000fe400078e008c */
[----:B------:R-:W-:-:S05]  /*86b0*/  IMAD.WIDE.U32 R138, R138, -0x2daee0ad, RZ ;  /* 0xd2511f538a8a7825 */ /* 0x000fca00078e00ff */
[----:B------:R-:W-:Y:S01]  /*86c0*/  LOP3.LUT R116, R111, R108, R139, 0x96, !PT ;  /* 0x0000006c6f747212 */ /* 0x000fe200078e968b */
[----:B------:R-:W-:Y:S01]  /*86d0*/  IMAD.MOV.U32 R108, RZ, RZ, R166 ;  /* 0x000000ffff6c7224 */ /* 0x000fe200078e00a6 */
[----:B------:R-:W-:Y:S01]  /*86e0*/  MOV R109, R138 ;  /* 0x0000008a006d7202 */ /* 0x000fe20000000f00 */
[----:B------:R-:W-:-:S07]  /*86f0*/  IMAD.MOV.U32 R111, RZ, RZ, RZ ;  /* 0x000000ffff6f7224 */ /* 0x000fce00078e00ff */
.L_x_10226:
[----:B------:R-:W-:Y:S05]  /*8700*/  BSYNC.RECONVERGENT B2 ;  /* 0x0000000000027941 */ /* 0x000fea0003800200 */
.L_x_10225:
        /* <DEDUP_REMOVED lines=11> */
.L_x_10224:
[----:B------:R-:W-:Y:S05]  /*87c0*/  BSYNC.RECONVERGENT B1 ;  /* 0x0000000000017941 */ /* 0x000fea0003800200 */
.L_x_10223:
        /* <DEDUP_REMOVED lines=23> */
.L_x_10234:
        /* <DEDUP_REMOVED lines=13> */
.L_x_10236:
[----:B------:R-:W-:Y:S05]  /*8a10*/  BSYNC.RECONVERGENT B3 ;  /* 0x0000000000037941 */ /* 0x000fea0003800200 */
.L_x_10235:
[----:B------:R-:W-:Y:S01]  /*8a20*/  IMAD.WIDE.U32 R118, R113, -0x326172a9, RZ ;  /* 0xcd9e8d5771767825 */ /* 0x000fe200078e00ff */
[----:B------:R-:W-:Y:S02]  /*8a30*/  LOP3.LUT R142, R121, R111, R3, 0x96, !PT ;  /* 0x0000006f798e7212 */ /* 0x000fe400078e9603 */
[----:B------:R-:W-:Y:S01]  /*8a40*/  IADD3 R139, PT, PT, R3, 0x76cf5d0a, RZ ;  /* 0x76cf5d0a038b7810 */ /* 0x000fe20007ffe0ff */
        /* <DEDUP_REMOVED lines=20> */
[----:B------:R-:W-:-:S04]  /*8b90*/  IMAD.WIDE.U32 R118, R119, -0x326172a9, RZ ;  /* 0xcd9e8d5777767825 */ /* 0x000fc800078e00ff */
[----:B------:R-:W-:Y:S01]  /*8ba0*/  VIADD R139, R3, 0xed9eba14 ;  /* 0xed9eba14038b7836 */ /* 0x000fe20000000000 */
[----:B------:R-:W-:Y:S01]  /*8bb0*/  LOP3.LUT R125, R125, R142, R119, 0x96, !PT ;  /* 0x0000008e7d7d7212 */ /* 0x000fe200078e9677 */
[----:B------:R-:W-:-:S03]  /*8bc0*/  VIADD R119, R3, 0xa9066899 ;  /* 0xa906689903777836 */ /* 0x000fc60000000000 */
[----:B------:R-:W-:Y:S01]  /*8bd0*/  LOP3.LUT R139, R139, R140, R111, 0x96, !PT ;  /* 0x0000008c8b8b7212 */ /* 0x000fe200078e966f */
[----:B------:R-:W-:Y:S01]  /*8be0*/  IMAD.WIDE.U32 R140, R125, -0x2daee0ad, RZ ;  /* 0xd2511f537d8c7825 */ /* 0x000fe200078e00ff */
[C---:B------:R-:W-:Y:S02]  /*8bf0*/  IADD3 R111, PT, PT, R2.reuse, 0x1715609d, RZ ;  /* 0x1715609d026f7810 */ /* 0x040fe40007ffe0ff */
[----:B------:R-:W-:Y:S01]  /*8c00*/  IADD3 R125, PT, PT, R2, -0x4ab325aa, RZ ;  /* 0xb54cda56027d7810 */ /* 0x000fe20007ffe0ff */
        /* <DEDUP_REMOVED lines=18> */
[----:B------:R-:W-:Y:S02]  /*8d30*/  LOP3.LUT R125, R125, R142, R119, 0x96, !PT ;  /* 0x0000008e7d7d7212 */ /* 0x000fe400078e9677 */
[----:B------:R-:W-:Y:S02]  /*8d40*/  IADD3 R119, PT, PT, R3, -0x695add53, RZ ;  /* 0x96a522ad03777810 */ /* 0x000fe40007ffe0ff */
[----:B------:R-:W-:Y:S01]  /*8d50*/  LOP3.LUT R139, R139, R140, R111, 0x96, !PT ;  /* 0x0000008c8b8b7212 */ /* 0x000fe200078e966f */
[----:B------:R-:W-:Y:S01]  /*8d60*/  IMAD.WIDE.U32 R140, R125, -0x2daee0ad, RZ ;  /* 0xd2511f537d8c7825 */ /* 0x000fe200078e00ff */
[----:B------:R-:W-:-:S03]  /*8d70*/  MOV R125, R109 ;  /* 0x0000006d007d7202 */ /* 0x000fc60000000f00 */
[----:B------:R-:W-:Y:S01]  /*8d80*/  IMAD.WIDE.U32 R142, R139, -0x326172a9, RZ ;  /* 0xcd9e8d578b8e7825 */ /* 0x000fe200078e00ff */
[----:B------:R-:W-:-:S03]  /*8d90*/  LOP3.LUT R116, R119, R110, R141, 0x96, !PT ;  /* 0x0000006e77747212 */ /* 0x000fc600078e968d */
[----:B------:R-:W-:Y:S02]  /*8da0*/  VIADD R111, R2, 0x8ff34781 ;  /* 0x8ff34781026f7836 */ /* 0x000fe40000000000 */
[----:B------:R-:W-:Y:S02]  /*8db0*/  IMAD.MOV.U32 R120, RZ, RZ, R142 ;  /* 0x000000ffff787224 */ /* 0x000fe400078e008e */
[----:B------:R-:W-:Y:S01]  /*8dc0*/  IMAD.MOV.U32 R110, RZ, RZ, R140 ;  /* 0x000000ffff6e7224 */ /* 0x000fe200078e008c */
[----:B------:R-:W-:Y:S01]  /*8dd0*/  LOP3.LUT R118, R111, R118, R143, 0x96, !PT ;  /* 0x000000766f767212 */ /* 0x000fe200078e968f */
[----:B------:R-:W-:-:S07]  /*8de0*/  IMAD.MOV.U32 R119, RZ, RZ, RZ ;  /* 0x000000ffff777224 */ /* 0x000fce00078e00ff */
.L_x_10233:
[----:B------:R-:W-:Y:S05]  /*8df0*/  BSYNC.RECONVERGENT B2 ;  /* 0x0000000000027941 */ /* 0x000fea0003800200 */
.L_x_10232:
[----:B------:R-:W-:Y:S01]  /*8e00*/  PRMT R111, R104, 0x7632, R111 ;  /* 0x00007632686f7816 */ /* 0x000fe2000000006f */
        /* <DEDUP_REMOVED lines=12> */
.L_x_10231:
[----:B------:R-:W-:Y:S05]  /*8ed0*/  BSYNC.RECONVERGENT B1 ;  /* 0x0000000000017941 */ /* 0x000fea0003800200 */
.L_x_10230:
        /* <DEDUP_REMOVED lines=22> */
.L_x_10241:
        /* <DEDUP_REMOVED lines=13> */
.L_x_10243:
[----:B------:R-:W-:Y:S05]  /*9110*/  BSYNC.RECONVERGENT B3 ;  /* 0x0000000000037941 */ /* 0x000fea0003800200 */
.L_x_10242:
[----:B------:R-:W-:Y:S01]  /*9120*/  IMAD.WIDE.U32 R140, R113, -0x326172a9, RZ ;  /* 0xcd9e8d57718c7825 */ /* 0x000fe200078e00ff */
[----:B------:R-:W-:Y:S02]  /*9130*/  LOP3.LUT R144, R121, R119, R3, 0x96, !PT ;  /* 0x0000007779907212 */ /* 0x000fe400078e9603 */
[----:B------:R-:W-:Y:S01]  /*9140*/  IADD3 R109, PT, PT, R2, -0x61c88647, RZ ;  /* 0x9e3779b9026d7810 */ /* 0x000fe20007ffe0ff */
        /* <DEDUP_REMOVED lines=28> */
[----:B------:R-:W-:Y:S01]  /*9310*/  LOP3.LUT R119, R119, R140, R145, 0x96, !PT ;  /* 0x0000008c77777212 */ /* 0x000fe200078e9691 */
[----:B------:R-:W-:Y:S01]  /*9320*/  VIADD R127, R3, 0x646e171e ;  /* 0x646e171e037f7836 */ /* 0x000fe20000000000 */
[----:B------:R-:W-:-:S03]  /*9330*/  LOP3.LUT R109, R109, R118, R143, 0x96, !PT ;  /* 0x000000766d6d7212 */ /* 0x000fc600078e968f */
        /* <DEDUP_REMOVED lines=19> */
[----:B------:R-:W-:-:S03]  /*9470*/  MOV R120, R144 ;  /* 0x0000009000787202 */ /* 0x000fc60000000f00 */
[----:B------:R-:W-:Y:S02]  /*9480*/  VIADD R109, R3, 0x96a522ad ;  /* 0x96a522ad036d7836 */ /* 0x000fe40000000000 */
[----:B------:R-:W-:-:S03]  /*9490*/  VIADD R119, R2, 0x8ff34781 ;  /* 0x8ff3478102777836 */ /* 0x000fc60000000000 */
[----:B------:R-:W-:Y:S01]  /*94a0*/  LOP3.LUT R116, R109, R140, R143, 0x96, !PT ;  /* 0x0000008c6d747212 */ /* 0x000fe200078e968f */
[----:B------:R-:W-:Y:S01]  /*94b0*/  IMAD.MOV.U32 R109, RZ, RZ, R110 ;  /* 0x000000ffff6d7224 */ /* 0x000fe200078e006e */
[----:B------:R-:W-:Y:S01]  /*94c0*/  LOP3.LUT R118, R119, R118, R145, 0x96, !PT ;  /* 0x0000007677767212 */ /* 0x000fe200078e9691 */
[----:B------:R-:W-:-:S07]  /*94d0*/  IMAD.MOV.U32 R143, RZ, RZ, RZ ;  /* 0x000000ffff8f7224 */ /* 0x000fce00078e00ff */
.L_x_10240:
[----:B------:R-:W-:Y:S05]  /*94e0*/  BSYNC.RECONVERGENT B2 ;  /* 0x0000000000027941 */ /* 0x000fea0003800200 */
.L_x_10239:
        /* <DEDUP_REMOVED lines=11> */
.L_x_10238:
[----:B------:R-:W-:Y:S05]  /*95a0*/  BSYNC.RECONVERGENT B1 ;  /* 0x0000000000017941 */ /* 0x000fea0003800200 */
.L_x_10237:
        /* <DEDUP_REMOVED lines=23> */
.L_x_10248:
        /* <DEDUP_REMOVED lines=13> */
.L_x_10250:
[----:B------:R-:W-:Y:S05]  /*97f0*/  BSYNC.RECONVERGENT B3 ;  /* 0x0000000000037941 */ /* 0x000fea0003800200 */
.L_x_10249:
[----:B------:R-:W-:Y:S01]  /*9800*/  IMAD.WIDE.U32 R144, R113, -0x326172a9, RZ ;  /* 0xcd9e8d5771907825 */ /* 0x000fe200078e00ff */
[----:B------:R-:W-:Y:S02]  /*9810*/  LOP3.LUT R170, R121, R119, R3, 0x96, !PT ;  /* 0x0000007779aa7212 */ /* 0x000fe400078e9603 */
[C---:B------:R-:W-:Y:S01]  /*9820*/  IADD3 R141, PT, PT, R3.reuse, 0x76cf5d0a, RZ ;  /* 0x76cf5d0a038d7810 */ /* 0x040fe20007ffe0ff */
[----:B------:R-:W-:Y:S01]  /*9830*/  VIADD R129, R3, 0xbb67ae85 ;  /* 0xbb67ae8503817836 */ /* 0x000fe20000000000 */
[----:B------:R-:W-:Y:S01]  /*9840*/  LOP3.LUT R166, R117, R145, R2, 0x96, !PT ;  /* 0x0000009175a67212 */ /* 0x000fe200078e9602 */
[----:B------:R-:W-:-:S04]  /*9850*/  IMAD.WIDE.U32 R170, R170, -0x326172a9, RZ ;  /* 0xcd9e8d57aaaa7825 */ /* 0x000fc800078e00ff */
[----:B------:R-:W-:-:S04]  /*9860*/  IMAD.WIDE.U32 R166, R166, -0x2daee0ad, RZ ;  /* 0xd2511f53a6a67825 */ /* 0x000fc800078e00ff */
[----:B------:R-:W-:Y:S01]  /*9870*/  VIADD R119, R2, 0x9e3779b9 ;  /* 0x9e3779b902777836 */ /* 0x000fe20000000000 */
[----:B------:R-:W-:-:S04]  /*9880*/  LOP3.LUT R129, R129, R118, R167, 0x96, !PT ;  /* 0x0000007681817212 */ /* 0x000fc800078e96a7 */
[----:B------:R-:W-:Y:S01]  /*9890*/  LOP3.LUT R119, R119, R144, R171, 0x96, !PT ;  /* 0x0000009077777212 */ /* 0x000fe200078e96ab */
[----:B------:R-:W-:-:S04]  /*98a0*/  IMAD.WIDE.U32 R144, R129, -0x326172a9, RZ ;  /* 0xcd9e8d5781907825 */ /* 0x000fc800078e00ff */
[----:B------:R-:W-:Y:S02]  /*98b0*/  VIADD R129, R2, 0x3c6ef372 ;  /* 0x3c6ef37202817836 */ /* 0x000fe40000000000 */
[----:B------:R-:W-:-:S03]  /*98c0*/  IMAD.WIDE.U32 R118, R119, -0x2daee0ad, RZ ;  /* 0xd2511f5377767825 */ /* 0x000fc600078e00ff */
[----:B------:R-:W-:Y:S02]  /*98d0*/  LOP3.LUT R129, R129, R170, R145, 0x96, !PT ;  /* 0x000000aa81817212 */ /* 0x000fe400078e9691 */
[----:B------:R-:W-:Y:S01]  /*98e0*/  LOP3.LUT R141, R141, R166, R119, 0x96, !PT ;  /* 0x000000a68d8d7212 */ /* 0x000fe200078e9677 */
[----:B------:R-:W-:Y:S02]  /*98f0*/  VIADD R119, R2, 0xdaa66d2b ;  /* 0xdaa66d2b02777836 */ /* 0x000fe40000000000 */
        /* <DEDUP_REMOVED lines=10> */
[----:B------:R-:W-:Y:S02]  /*99a0*/  LOP3.LUT R141, R141, R166, R119, 0x96, !PT ;  /* 0x000000a68d8d7212 */ /* 0x000fe400078e9677 */
[----:B------:R-:W-:Y:S01]  /*99b0*/  IADD3 R119, PT, PT, R2, 0x1715609d, RZ ;  /* 0x1715609d02777810 */ /* 0x000fe20007ffe0ff */
[----:B------:R-:W-:-:S04]  /*99c0*/  IMAD.WIDE.U32 R166, R129, -0x2daee0ad, RZ ;  /* 0xd2511f5381a67825 */ /* 0x000fc800078e00ff */
[----:B------:R-:W-:Y:S02]  /*99d0*/  VIADD R129, R3, 0xa9066899 ;  /* 0xa906689903817836 */ /* 0x000fe40000000000 */
[----:B------:R-:W-:-:S03]  /*99e0*/  IMAD.WIDE.U32 R170, R141, -0x326172a9, RZ ;  /* 0xcd9e8d578daa7825 */ /* 0x000fc600078e00ff */
[----:B------:R-:W-:Y:S01]  /*99f0*/  LOP3.LUT R129, R129, R118, R167, 0x96, !PT ;  /* 0x0000007681817212 */ /* 0x000fe200078e96a7 */
[----:B------:R-:W-:Y:S01]  /*9a00*/  VIADD R141, R3, 0x646e171e ;  /* 0x646e171e038d7836 */ /* 0x000fe20000000000 */
[----:B------:R-:W-:-:S03]  /*9a10*/  LOP3.LUT R119, R119, R144, R171, 0x96, !PT ;  /* 0x0000009077777212 */ /* 0x000fc600078e96ab */
[----:B------:R-:W-:Y:S01]  /*9a20*/  IMAD.WIDE.U32 R144, R129, -0x326172a9, RZ ;  /* 0xcd9e8d5781907825 */ /* 0x000fe200078e00ff */
[----:B------:R-:W-:-:S03]  /*9a30*/  IADD3 R129, PT, PT, R2, -0x4ab325aa, RZ ;  /* 0xb54cda5602817810 */ /* 0x000fc60007ffe0ff */
[----:B------:R-:W-:Y:S01]  /*9a40*/  IMAD.WIDE.U32 R118, R119, -0x2daee0ad, RZ ;  /* 0xd2511f5377767825 */ /* 0x000fe200078e00ff */
[----:B------:R-:W-:-:S04]  /*9a50*/  LOP3.LUT R129, R129, R170, R145, 0x96, !PT ;  /* 0x000000aa81817212 */ /* 0x000fc800078e9691 */
[----:B------:R-:W-:Y:S01]  /*9a60*/  LOP3.LUT R141, R141, R166, R119, 0x96, !PT ;  /* 0x000000a68d8d7212 */ /* 0x000fe200078e9677 */
[----:B------:R-:W-:-:S04]  /*9a70*/  IMAD.WIDE.U32 R166, R129, -0x2daee0ad, RZ ;  /* 0xd2511f5381a67825 */ /* 0x000fc800078e00ff */
[----:B------:R-:W-:Y:S01]  /*9a80*/  IMAD.WIDE.U32 R170, R141, -0x326172a9, RZ ;  /* 0xcd9e8d578daa7825 */ /* 0x000fe200078e00ff */
[----:B------:R-:W-:-:S03]  /*9a90*/  IADD3 R141, PT, PT, R3, -0x24c28bd8, RZ ;  /* 0xdb3d7428038d7810 */ /* 0x000fc60007ffe0ff */
[----:B------:R-:W-:Y:S02]  /*9aa0*/  VIADD R119, R2, 0x5384540f ;  /* 0x5384540f02777836 */ /* 0x000fe40000000000 */
[----:B------:R-:W-:-:S03]  /*9ab0*/  VIADD R129, R3, 0x1fd5c5a3 ;  /* 0x1fd5c5a303817836 */ /* 0x000fc60000000000 */
[----:B------:R-:W-:Y:S02]  /*9ac0*/  LOP3.LUT R144, R119, R144, R171, 0x96, !PT ;  /* 0x0000009077907212 */ /* 0x000fe400078e96ab */
[----:B------:R-:W-:Y:S01]  /*9ad0*/  LOP3.LUT R118, R129, R118, R167, 0x96, !PT ;  /* 0x0000007681767212 */ /* 0x000fe200078e96a7 */
[----:B------:R-:W-:Y:S02]  /*9ae0*/  VIADD R129, R2, 0xf1bbcdc8 ;  /* 0xf1bbcdc802817836 */ /* 0x000fe40000000000 */
[----:B------:R-:W-:-:S04]  /*9af0*/  IMAD.WIDE.U32 R144, R144, -0x2daee0ad, RZ ;  /* 0xd2511f5390907825 */ /* 0x000fc800078e00ff */
[----:B------:R-:W-:Y:S01]  /*9b00*/  IMAD.WIDE.U32 R118, R118, -0x326172a9, RZ ;  /* 0xcd9e8d5776767825 */ /* 0x000fe200078e00ff */
[----:B------:R-:W-:-:S04]  /*9b10*/  LOP3.LUT R141, R141, R166, R145, 0x96, !PT ;  /* 0x000000a68d8d7212 */ /* 0x000fc800078e9691 */
[----:B------:R-:W-:Y:S01]  /*9b20*/  LOP3.LUT R129, R129, R170, R119, 0x96, !PT ;  /* 0x000000aa81817212 */ /* 0x000fe200078e9677 */
[----:B------:R-:W-:-:S04]  /*9b30*/  IMAD.WIDE.U32 R170, R141, -0x326172a9, RZ ;  /* 0xcd9e8d578daa7825 */ /* 0x000fc800078e00ff */
[----:B------:R-:W-:Y:S02]  /*9b40*/  VIADD R119, R2, 0x8ff34781 ;  /* 0x8ff3478102777836 */ /* 0x000fe40000000000 */
[----:B------:R-:W-:Y:S01]  /*9b50*/  IMAD.WIDE.U32 R166, R129, -0x2daee0ad, RZ ;  /* 0xd2511f5381a67825 */ /* 0x000fe200078e00ff */
[----:B------:R-:W-:Y:S02]  /*9b60*/  IADD3 R129, PT, PT, R3, -0x695add53, RZ ;  /* 0x96a522ad03817810 */ /* 0x000fe40007ffe0ff */
[----:B------:R-:W-:Y:S01]  /*9b70*/  LOP3.LUT R118, R119, R118, R171, 0x96, !PT ;  /* 0x0000007677767212 */ /* 0x000fe200078e96ab */
[----:B------:R-:W-:Y:S01]  /*9b80*/  IMAD.MOV.U32 R120, RZ, RZ, R170 ;  /* 0x000000ffff787224 */ /* 0x000fe200078e00aa */
[----:B------:R-:W-:Y:S01]  /*9b90*/  LOP3.LUT R116, R129, R144, R167, 0x96, !PT ;  /* 0x0000009081747212 */ /* 0x000fe200078e96a7 */
[----:B------:R-:W-:Y:S01]  /*9ba0*/  IMAD.MOV.U32 R110, RZ, RZ, R166 ;  /* 0x000000ffff6e7224 */ /* 0x000fe200078e00a6 */
[----:B------:R-:W-:Y:S01]  /*9bb0*/  MOV R129, R142 ;  /* 0x0000008e00817202 */ /* 0x000fe20000000f00 */
[----:B------:R-:W-:-:S07]  /*9bc0*/  IMAD.MOV.U32 R119, RZ, RZ, RZ ;  /* 0x000000ffff777224 */ /* 0x000fce00078e00ff */
.L_x_10247:
[----:B------:R-:W-:Y:S05]  /*9bd0*/  BSYNC.RECONVERGENT B2 ;  /* 0x0000000000027941 */ /* 0x000fea0003800200 */
.L_x_10246:
[----:B------:R-:W-:Y:S01]  /*9be0*/  PRMT R141, R105, 0x7632, R141 ;  /* 0x00007632698d7816 */ /* 0x000fe2000000008d */
        /* <DEDUP_REMOVED lines=12> */
.L_x_10245:
[----:B------:R-:W-:Y:S05]  /*9cb0*/  BSYNC.RECONVERGENT B1 ;  /* 0x0000000000017941 */ /* 0x000fea0003800200 */
.L_x_10244:
        /* <DEDUP_REMOVED lines=22> */
.L_x_10255:
        /* <DEDUP_REMOVED lines=13> */
.L_x_10257:
[----:B------:R-:W-:Y:S05]  /*9ef0*/  BSYNC.RECONVERGENT B3 ;  /* 0x0000000000037941 */ /* 0x000fea0003800200 */
.L_x_10256:
        /* <DEDUP_REMOVED lines=9> */
[----:B------:R-:W-:-:S04]  /*9f90*/  IMAD.WIDE.U32 R118, R119, -0x2daee0ad, RZ ;  /* 0xd2511f5377767825 */ /* 0x000fc800078e00ff */
[----:B------:R-:W-:Y:S02]  /*9fa0*/  VIADD R145, R3, 0x76cf5d0a ;  /* 0x76cf5d0a03917836 */ /* 0x000fe40000000000 */
[----:B------:R-:W-:Y:S01]  /*9fb0*/  IMAD.WIDE.U32 R142, R131, -0x326172a9, RZ ;  /* 0xcd9e8d57838e7825 */ /* 0x000fe200078e00ff */
[C---:B------:R-:W-:Y:S02]  /*9fc0*/  IADD3 R131, PT, PT, R2.reuse, 0x3c6ef372, RZ ;  /* 0x3c6ef37202837810 */ /* 0x040fe40007ffe0ff */
        /* <DEDUP_REMOVED lines=47> */
.L_x_10254:
[----:B------:R-:W-:Y:S05]  /*a2c0*/  BSYNC.RECONVERGENT B2 ;  /* 0x0000000000027941 */ /* 0x000fea0003800200 */
.L_x_10253:
        /* <DEDUP_REMOVED lines=11> */
.L_x_10252:
[----:B------:R-:W-:Y:S05]  /*a380*/  BSYNC.RECONVERGENT B1 ;  /* 0x0000000000017941 */ /* 0x000fea0003800200 */
.L_x_10251:
        /* <DEDUP_REMOVED lines=23> */
.L_x_10262:
        /* <DEDUP_REMOVED lines=13> */
.L_x_10264:
[----:B------:R-:W-:Y:S05]  /*a5d0*/  BSYNC.RECONVERGENT B3 ;  /* 0x0000000000037941 */ /* 0x000fea0003800200 */
.L_x_10263:
        /* <DEDUP_REMOVED lines=61> */
.L_x_10261:
[----:B------:R-:W-:Y:S05]  /*a9b0*/  BSYNC.RECONVERGENT B2 ;  /* 0x0000000000027941 */ /* 0x000fea0003800200 */
.L_x_10260:
        /* <DEDUP_REMOVED lines=13> */
.L_x_10259:
[----:B------:R-:W-:Y:S05]  /*aa90*/  BSYNC.RECONVERGENT B1 ;  /* 0x0000000000017941 */ /* 0x000fea0003800200 */
.L_x_10258:
        /* <DEDUP_REMOVED lines=22> */
.L_x_10269:
        /* <DEDUP_REMOVED lines=13> */
.L_x_10271:
[----:B------:R-:W-:Y:S05]  /*acd0*/  BSYNC.RECONVERGENT B3 ;  /* 0x0000000000037941 */ /* 0x000fea0003800200 */
.L_x_10270:
        /* <DEDUP_REMOVED lines=33> */
[----:B------:R-:W-:Y:S01]  /*aef0*/  IMAD.WIDE.U32 R118, R119, -0x2daee0ad, RZ ;  /* 0xd2511f5377767825 */ /* 0x000fe200078e00ff */
[----:B------:R-:W-:-:S03]  /*af00*/  IADD3 R171, PT, PT, R3, 0x646e171e, RZ ;  /* 0x646e171e03ab7810 */ /* 0x000fc60007ffe0ff */
        /* <DEDUP_REMOVED lines=16> */
[----:B------:R-:W-:Y:S01]  /*b010*/  IMAD.WIDE.U32 R170, R171, -0x326172a9, RZ ;  /* 0xcd9e8d57abaa7825 */ /* 0x000fe200078e00ff */
[----:B------:R-:W-:-:S03]  /*b020*/  IADD3 R119, PT, PT, R2, -0x700cb87f, RZ ;  /* 0x8ff3478102777810 */ /* 0x000fc60007ffe0ff */
[----:B------:R-:W-:Y:S01]  /*b030*/  IMAD.WIDE.U32 R174, R174, -0x2daee0ad, RZ ;  /* 0xd2511f53aeae7825 */ /* 0x000fe200078e00ff */
[----:B------:R-:W-:-:S03]  /*b040*/  MOV R120, R170 ;  /* 0x000000aa00787202 */ /* 0x000fc60000000f00 */
[----:B------:R-:W-:Y:S01]  /*b050*/  HFMA2 R170, -RZ, RZ, 0, 0 ;  /* 0x00000000ffaa7431 */ /* 0x000fe200000001ff */
[----:B------:R-:W-:Y:S01]  /*b060*/  LOP3.LUT R118, R119, R118, R171, 0x96, !PT ;  /* 0x0000007677767212 */ /* 0x000fe200078e96ab */
[----:B------:R-:W-:-:S05]  /*b070*/  VIADD R135, R3, 0x96a522ad ;  /* 0x96a522ad03877836 */ /* 0x000fca0000000000 */
[----:B------:R-:W-:Y:S01]  /*b080*/  LOP3.LUT R116, R135, R144, R175, 0x96, !PT ;  /* 0x0000009087747212 */ /* 0x000fe200078e96af */
[----:B------:R-:W-:-:S07]  /*b090*/  IMAD.MOV.U32 R135, RZ, RZ, R168 ;  /* 0x000000ffff877224 */ /* 0x000fce00078e00a8 */
.L_x_10268:
[----:B------:R-:W-:Y:S05]  /*b0a0*/  BSYNC.RECONVERGENT B2 ;  /* 0x0000000000027941 */ /* 0x000fea0003800200 */
.L_x_10267:
[----:B------:R-:W-:Y:S01]  /*b0b0*/  I2FP.F32.U32 R119, R135 ;  /* 0x0000008700777245 */ /* 0x000fe20000201000 */
[----:B------:R-:W-:Y:S01]  /*b0c0*/  IMAD.MOV.U32 R144, RZ, RZ, 0x2f800000 ;  /* 0x2f800000ff907424 */ /* 0x000fe200078e00ff */
[----:B------:R-:W-:-:S03]  /*b0d0*/  SHF.L.U32 R135, R107, 0x10, RZ ;  /* 0x000000106b877819 */ /* 0x000fc600000006ff */
[----:B------:R-:W-:Y:S01]  /*b0e0*/  FFMA.FTZ R119, R119, R144, 1.1641532182693481445e-10 ;  /* 0x2f00000077777423 */ /* 0x000fe20000010090 */
[----:B------:R-:W-:Y:S02]  /*b0f0*/  IMAD.U32 R144, R103, 0x10000, RZ ;  /* 0x0001000067907824 */ /* 0x000fe400078e00ff */
[----:B------:R-:W-:Y:S02]  /*b100*/  FMUL.FTZ R135, R135, UR11 ;  /* 0x0000000b87877c20 */ /* 0x000fe40008410000 */
[----:B------:R-:W-:Y:S02]  /*b110*/  FSETP.GTU.FTZ.AND P2, PT, R119, UR8, PT ;  /* 0x0000000877007c0b */ /* 0x000fe4000bf5c000 */
[----:B------:R-:W-:-:S05]  /*b120*/  FMUL.FTZ R135, R135, UR10 ;  /* 0x0000000a87877c20 */ /* 0x000fca0008410000 */
[----:B------:R-:W-:Y:S02]  /*b130*/  FSEL R119, R135, RZ, !P2 ;  /* 0x000000ff87777208 */ /* 0x000fe40005000000 */
[----:B------:R-:W-:-:S03]  /*b140*/  SEL R135, RZ, 0x1, P2 ;  /* 0x00000001ff877807 */ /* 0x000fc60001000000 */
[----:B------:R-:W-:-:S07]  /*b150*/  FFMA.FTZ R144, R119, R50, R144 ;  /* 0x0000003277907223 */ /* 0x000fce0000010090 */
.L_x_10266:
[----:B------:R-:W-:Y:S05]  /*b160*/  BSYNC.RECONVERGENT B1 ;  /* 0x0000000000017941 */ /* 0x000fea0003800200 */
.L_x_10265:
        /* <DEDUP_REMOVED lines=23> */
.L_x_10276:
        /* <DEDUP_REMOVED lines=13> */
.L_x_10278:
[----:B------:R-:W-:Y:S05]  /*b3b0*/  BSYNC.RECONVERGENT B3 ;  /* 0x0000000000037941 */ /* 0x000fea0003800200 */
.L_x_10277:
[----:B------:R-:W-:Y:S01]  /*b3c0*/  IMAD.WIDE.U32 R176, R113, -0x326172a9, RZ ;  /* 0xcd9e8d5771b07825 */ /* 0x000fe200078e00ff */
[----:B------:R-:W-:Y:S02]  /*b3d0*/  LOP3.LUT R118, R121, R171, R3, 0x96, !PT ;  /* 0x000000ab79767212 */ /* 0x000fe400078e9603 */
[----:B------:R-:W-:Y:S01]  /*b3e0*/  IADD3 R145, PT, PT, R3, -0x4498517b, RZ ;  /* 0xbb67ae8503917810 */ /* 0x000fe20007ffe0ff */
[----:B------:R-:W-:Y:S01]  /*b3f0*/  VIADD R137, R2, 0x9e3779b9 ;  /* 0x9e3779b902897836 */ /* 0x000fe20000000000 */
[----:B------:R-:W-:Y:S01]  /*b400*/  LOP3.LUT R178, R117, R177, R2, 0x96, !PT ;  /* 0x000000b175b27212 */ /* 0x000fe200078e9602 */
[----:B------:R-:W-:-:S04]  /*b410*/  IMAD.WIDE.U32 R118, R118, -0x326172a9, RZ ;  /* 0xcd9e8d5776767825 */ /* 0x000fc800078e00ff */
[----:B------:R-:W-:Y:S01]  /*b420*/  IMAD.WIDE.U32 R178, R178, -0x2daee0ad, RZ ;  /* 0xd2511f53b2b27825 */ /* 0x000fe200078e00ff */
[----:B------:R-:W-:Y:S02]  /*b430*/  LOP3.LUT R137, R137, R176, R119, 0x96, !PT ;  /* 0x000000b089897212 */ /* 0x000fe400078e9677 */
[----:B------:R-:W-:Y:S02]  /*b440*/  IADD3 R119, PT, PT, R2, 0x3c6ef372, RZ ;  /* 0x3c6ef37202777810 */ /* 0x000fe40007ffe0ff */
[----:B------:R-:W-:Y:S01]  /*b450*/  LOP3.LUT R145, R145, R170, R179, 0x96, !PT ;  /* 0x000000aa91917212 */ /* 0x000fe200078e96b3 */
[----:B------:R-:W-:-:S04]  /*b460*/  IMAD.WIDE.U32 R170, R137, -0x2daee0ad, RZ ;  /* 0xd2511f5389aa7825 */ /* 0x000fc800078e00ff */
[----:B------:R-:W-:Y:S02]  /*b470*/  VIADD R137, R3, 0x76cf5d0a ;  /* 0x76cf5d0a03897836 */ /* 0x000fe40000000000 */
[----:B------:R-:W-:Y:S01]  /*b480*/  IMAD.WIDE.U32 R176, R145, -0x326172a9, RZ ;  /* 0xcd9e8d5791b07825 */ /* 0x000fe200078e00ff */
[----:B------:R-:W-:Y:S02]  /*b490*/  IADD3 R145, PT, PT, R3, 0x32370b8f, RZ ;  /* 0x32370b8f03917810 */ /* 0x000fe40007ffe0ff */
[----:B------:R-:W-:Y:S02]  /*b4a0*/  LOP3.LUT R137, R137, R178, R171, 0x96, !PT ;  /* 0x000000b289897212 */ /* 0x000fe400078e96ab */
[----:B------:R-:W-:-:S03]  /*b4b0*/  LOP3.LUT R178, R119, R118, R177, 0x96, !PT ;  /* 0x0000007677b27212 */ /* 0x000fc600078e96b1 */
        /* <DEDUP_REMOVED lines=8> */
[----:B------:R-:W-:Y:S01]  /*b540*/  IMAD.WIDE.U32 R176, R145, -0x326172a9, RZ ;  /* 0xcd9e8d5791b07825 */ /* 0x000fe200078e00ff */
[----:B------:R-:W-:Y:S02]  /*b550*/  IADD3 R145, PT, PT, R3, -0x56f99767, RZ ;  /* 0xa906689903917810 */ /* 0x000fe40007ffe0ff */
[----:B------:R-:W-:Y:S02]  /*b560*/  LOP3.LUT R137, R137, R178, R171, 0x96, !PT ;  /* 0x000000b289897212 */ /* 0x000fe400078e96ab */
[----:B------:R-:W-:-:S03]  /*b570*/  LOP3.LUT R178, R119, R118, R177, 0x96, !PT ;  /* 0x0000007677b27212 */ /* 0x000fc600078e96b1 */
[----:B------:R-:W-:-:S04]  /*b580*/  IMAD.WIDE.U32 R118, R137, -0x326172a9, RZ ;  /* 0xcd9e8d5789767825 */ /* 0x000fc800078e00ff */
[----:B------:R-:W-:Y:S02]  /*b590*/  VIADD R137, R2, 0x1715609d ;  /* 0x1715609d02897836 */ /* 0x000fe40000000000 */
[----:B------:R-:W-:-:S03]  /*b5a0*/  IMAD.WIDE.U32 R178, R178, -0x2daee0ad, RZ ;  /* 0xd2511f53b2b27825 */ /* 0x000fc600078e00ff */
[----:B------:R-:W-:Y:S02]  /*b5b0*/  LOP3.LUT R137, R137, R176, R119, 0x96, !PT ;  /* 0x000000b089897212 */ /* 0x000fe400078e9677 */
[----:B------:R-:W-:Y:S02]  /*b5c0*/  LOP3.LUT R145, R145, R170, R179, 0x96, !PT ;  /* 0x000000aa91917212 */ /* 0x000fe400078e96b3 */
[----:B------:R-:W-:Y:S01]  /*b5d0*/  IADD3 R119, PT, PT, R2, -0x4ab325aa, RZ ;  /* 0xb54cda5602777810 */ /* 0x000fe20007ffe0ff */
        /* <DEDUP_REMOVED lines=13> */
[----:B------:R-:W-:-:S04]  /*b6b0*/  IMAD.WIDE.U32 R176, R145, -0x326172a9, RZ ;  /* 0xcd9e8d5791b07825 */ /* 0x000fc800078e00ff */
[----:B------:R-:W-:Y:S01]  /*b6c0*/  VIADD R137, R3, 0xdb3d7428 ;  /* 0xdb3d742803897836 */ /* 0x000fe20000000000 */
[----:B------:R-:W-:-:S04]  /*b6d0*/  LOP3.LUT R119, R119, R118, R177, 0x96, !PT ;  /* 0x0000007677777212 */ /* 0x000fc800078e96b1 */
[----:B------:R-:W-:Y:S01]  /*b6e0*/  LOP3.LUT R137, R137, R178, R171, 0x96, !PT ;  /* 0x000000b289897212 */ /* 0x000fe200078e96ab */
[----:B------:R-:W-:Y:S01]  /*b6f0*/  IMAD.WIDE.U32 R178, R119, -0x2daee0ad, RZ ;  /* 0xd2511f5377b27825 */ /* 0x000fe200078e00ff */
[----:B------:R-:W-:-:S03]  /*b700*/  IADD3 R119, PT, PT, R3, -0x695add53, RZ ;  /* 0x96a522ad03777810 */ /* 0x000fc60007ffe0ff */
        /* <DEDUP_REMOVED lines=8> */
.L_x_10275:
[----:B------:R-:W-:Y:S05]  /*b790*/  BSYNC.RECONVERGENT B2 ;  /* 0x0000000000027941 */ /* 0x000fea0003800200 */
.L_x_10274:
        /* <DEDUP_REMOVED lines=13> */
.L_x_10273:
[----:B------:R-:W-:Y:S05]  /*b870*/  BSYNC.RECONVERGENT B1 ;  /* 0x0000000000017941 */ /* 0x000fea0003800200 */
.L_x_10272:
[----:B------:R-:W-:Y:S02]  /*b880*/  F2FP.BF16.F32.PACK_AB R170, RZ, R145 ;  /* 0x00000091ffaa723e */ /* 0x000fe400000010ff */
[----:B------:R-:W-:Y:S02]  /*b890*/  PRMT R108, R108, 0x5410, R111 ;  /* 0x000054106c6c7816 */ /* 0x000fe4000000006f */
[----:B------:R-:W-:Y:S02]  /*b8a0*/  PRMT R110, R110, 0x5410, R167 ;  /* 0x000054106e6e7816 */ /* 0x000fe400000000a7 */
[----:B------:R-:W-:Y:S02]  /*b8b0*/  PRMT R109, R109, 0x5410, R166 ;  /* 0x000054106d6d7816 */ /* 0x000fe400000000a6 */
[----:B------:R-:W-:Y:S01]  /*b8c0*/  PRMT R111, R172, 0x5410, R170 ;  /* 0x00005410ac6f7816 */ /* 0x000fe200000000aa */
[----:B------:R-:W-:Y:S06]  /*b8d0*/  BRA `(.L_x_10279) ;  /* 0x0000003400507947 */ /* 0x000fec0003800000 */
.L_x_10222:
        /* <DEDUP_REMOVED lines=21> */
.L_x_10284:
        /* <DEDUP_REMOVED lines=13> */
.L_x_10286:
[----:B------:R-:W-:Y:S05]  /*bb00*/  BSYNC.RECONVERGENT B3 ;  /* 0x0000000000037941 */ /* 0x000fea0003800200 */
.L_x_10285:
        /* <DEDUP_REMOVED lines=56> */
[----:B------:R-:W-:Y:S02]  /*be90*/  HFMA2 R109, -RZ, RZ, 0, 0 ;  /* 0x00000000ff6d7431 */ /* 0x000fe400000001ff */
[----:B------:R-:W-:Y:S01]  /*bea0*/  IMAD.MOV.U32 R120, RZ, RZ, R140 ;  /* 0x000000ffff787224 */ /* 0x000fe200078e008c */
[----:B------:R-:W-:Y:S01]  /*beb0*/  LOP3.LUT R116, R111, R108, R139, 0x96, !PT ;  /* 0x0000006c6f747212 */ /* 0x000fe200078e968b */
[----:B------:R-:W-:Y:S01]  /*bec0*/  IMAD.MOV.U32 R108, RZ, RZ, R166 ;  /* 0x000000ffff6c7224 */ /* 0x000fe200078e00a6 */
[----:B------:R-:W-:-:S07]  /*bed0*/  MOV R168, R138 ;  /* 0x0000008a00a87202 */ /* 0x000fce0000000f00 */
.L_x_10283:
[----:B------:R-:W-:Y:S05]  /*bee0*/  BSYNC.RECONVERGENT B2 ;  /* 0x0000000000027941 */ /* 0x000fea0003800200 */
.L_x_10282:
        /* <DEDUP_REMOVED lines=8> */
[----:B------:R-:W-:-:S05]  /*bf70*/  FSEL R111, R110, RZ, !P1 ;  /* 0x000000ff6e6f7208 */ /* 0x000fca0004800000 */
[----:B------:R-:W-:-:S07]  /*bf80*/  FMUL.FTZ R138, R111, R44 ;  /* 0x0000002c6f8a7220 */ /* 0x000fce0000410000 */
.L_x_10281:
[----:B------:R-:W-:Y:S05]  /*bf90*/  BSYNC.RECONVERGENT B1 ;  /* 0x0000000000017941 */ /* 0x000fea0003800200 */
.L_x_10280:
        /* <DEDUP_REMOVED lines=18> */
.L_x_10291:
        /* <DEDUP_REMOVED lines=13> */
.L_x_10293:
[----:B------:R-:W-:Y:S05]  /*c190*/  BSYNC.RECONVERGENT B3 ;  /* 0x0000000000037941 */ /* 0x000fea0003800200 */
.L_x_10292:
[----:B------:R-:W-:Y:S01]  /*c1a0*/  IMAD.WIDE.U32 R118, R113, -0x326172a9, RZ ;  /* 0xcd9e8d5771767825 */ /* 0x000fe200078e00ff */
[----:B------:R-:W-:Y:S02]  /*c1b0*/  LOP3.LUT R142, R121, R111, R3, 0x96, !PT ;  /* 0x0000006f798e7212 */ /* 0x000fe400078e9603 */
[----:B------:R-:W-:Y:S01]  /*c1c0*/  IADD3 R109, PT, PT, R2, -0x61c88647, RZ ;  /* 0x9e3779b9026d7810 */ /* 0x000fe20007ffe0ff */
[----:B------:R-:W-:Y:S01]  /*c1d0*/  VIADD R111, R3, 0xbb67ae85 ;  /* 0xbb67ae85036f7836 */ /* 0x000fe20000000000 */
[----:B------:R-:W-:Y:S01]  /*c1e0*/  LOP3.LUT R140, R117, R119, R2, 0x96, !PT ;  /* 0x00000077758c7212 */ /* 0x000fe200078e9602 */
[----:B------:R-:W-:Y:S01]  /*c1f0*/  IMAD.WIDE.U32 R142, R142, -0x326172a9, RZ ;  /* 0xcd9e8d578e8e7825 */ /* 0x000fe200078e00ff */
[----:B------:R-:W-:-:S03]  /*c200*/  IADD3 R125, PT, PT, R3, 0x76cf5d0a, RZ ;  /* 0x76cf5d0a037d7810 */ /* 0x000fc60007ffe0ff */
[----:B------:R-:W-:Y:S01]  /*c210*/  IMAD.WIDE.U32 R140, R140, -0x2daee0ad, RZ ;  /* 0xd2511f538c8c7825 */ /* 0x000fe200078e00ff */
[----:B------:R-:W-:-:S04]  /*c220*/  LOP3.LUT R109, R109, R118, R143, 0x96, !PT ;  /* 0x000000766d6d7212 */ /* 0x000fc800078e968f */
[----:B------:R-:W-:Y:S01]  /*c230*/  LOP3.LUT R118, R111, R110, R141, 0x96, !PT ;  /* 0x0000006e6f767212 */ /* 0x000fe200078e968d */
[----:B------:R-:W-:-:S04]  /*c240*/  IMAD.WIDE.U32 R110, R109, -0x2daee0ad, RZ ;  /* 0xd2511f536d6e7825 */ /* 0x000fc800078e00ff */
[----:B------:R-:W-:Y:S01]  /*c250*/  IMAD.WIDE.U32 R118, R118, -0x326172a9, RZ ;  /* 0xcd9e8d5776767825 */ /* 0x000fe200078e00ff */
[----:B------:R-:W-:Y:S02]  /*c260*/  LOP3.LUT R125, R125, R140, R111, 0x96, !PT ;  /* 0x0000008c7d7d7212 */ /* 0x000fe400078e966f */
[C---:B------:R-:W-:Y:S01]  /*c270*/  IADD3 R111, PT, PT, R2.reuse, -0x255992d5, RZ ;  /* 0xdaa66d2b026f7810 */ /* 0x040fe20007ffe0ff */
[----:B------:R-:W-:-:S05]  /*c280*/  VIADD R109, R2, 0x3c6ef372 ;  /* 0x3c6ef372026d7836 */ /* 0x000fca0000000000 */
        /* <DEDUP_REMOVED lines=9> */
[----:B------:R-:W-:Y:S02]  /*c320*/  LOP3.LUT R125, R125, R140, R111, 0x96, !PT ;  /* 0x0000008c7d7d7212 */ /* 0x000fe400078e966f */
[C---:B------:R-:W-:Y:S01]  /*c330*/  IADD3 R111, PT, PT, R2.reuse, 0x1715609d, RZ ;  /* 0x1715609d026f7810 */ /* 0x040fe20007ffe0ff */
[----:B------:R-:W-:-:S05]  /*c340*/  VIADD R109, R2, 0x78dde6e4 ;  /* 0x78dde6e4026d7836 */ /* 0x000fca0000000000 */
        /* <DEDUP_REMOVED lines=27> */
[----:B------:R-:W-:Y:S02]  /*c500*/  LOP3.LUT R118, R111, R118, R143, 0x96, !PT ;  /* 0x000000766f767212 */ /* 0x000fe400078e968f */
[----:B------:R-:W-:Y:S01]  /*c510*/  MOV R120, R142 ;  /* 0x0000008e00787202 */ /* 0x000fe20000000f00 */
[----:B------:R-:W-:Y:S02]  /*c520*/  VIADD R109, R3, 0x96a522ad ;  /* 0x96a522ad036d7836 */ /* 0x000fe40000000000 */
[----:B------:R-:W-:Y:S01]  /*c530*/  IMAD.MOV.U32 R111, RZ, RZ, R168 ;  /* 0x000000ffff6f7224 */ /* 0x000fe200078e00a8 */
[----:B------:R-:W-:Y:S02]  /*c540*/  MOV R168, R140 ;  /* 0x0000008c00a87202 */ /* 0x000fe40000000f00 */
[----:B------:R-:W-:Y:S01]  /*c550*/  LOP3.LUT R116, R109, R110, R141, 0x96, !PT ;  /* 0x0000006e6d747212 */ /* 0x000fe200078e968d */
[----:B------:R-:W-:-:S07]  /*c560*/  IMAD.MOV.U32 R110, RZ, RZ, RZ ;  /* 0x000000ffff6e7224 */ /* 0x000fce00078e00ff */
.L_x_10290:
[----:B------:R-:W-:Y:S05]  /*c570*/  BSYNC.RECONVERGENT B2 ;  /* 0x0000000000027941 */ /* 0x000fea0003800200 */
.L_x_10289:
        /* <DEDUP_REMOVED lines=11> */
.L_x_10288:
[----:B------:R-:W-:Y:S05]  /*c630*/  BSYNC.RECONVERGENT B1 ;  /* 0x0000000000017941 */ /* 0x000fea0003800200 */
.L_x_10287:
        /* <DEDUP_REMOVED lines=18> */
.L_x_10298:
        /* <DEDUP_REMOVED lines=13> */
.L_x_10300:
[----:B------:R-:W-:Y:S05]  /*c830*/  BSYNC.RECONVERGENT B3 ;  /* 0x0000000000037941 */ /* 0x000fea0003800200 */
.L_x_10299:
        /* <DEDUP_REMOVED lines=18> */
[----:B------:R-:W-:Y:S02]  /*c960*/  IADD3 R109, PT, PT, R3, 0x32370b8f, RZ ;  /* 0x32370b8f036d7810 */ /* 0x000fe40007ffe0ff */
[----:B------:R-:W-:Y:S01]  /*c970*/  LOP3.LUT R119, R119, R140, R145, 0x96, !PT ;  /* 0x0000008c77777212 */ /* 0x000fe200078e9691 */
[----:B------:R-:W-:Y:S01]  /*c980*/  VIADD R127, R3, 0xed9eba14 ;  /* 0xed9eba14037f7836 */ /* 0x000fe20000000000 */
[----:B------:R-:W-:-:S03]  /*c990*/  LOP3.LUT R109, R109, R118, R143, 0x96, !PT ;  /* 0x000000766d6d7212 */ /* 0x000fc600078e968f */
[----:B------:R-:W-:-:S04]  /*c9a0*/  IMAD.WIDE.U32 R118, R119, -0x2daee0ad, RZ ;  /* 0xd2511f5377767825 */ /* 0x000fc800078e00ff */
[----:B------:R-:W-:Y:S01]  /*c9b0*/  IMAD.WIDE.U32 R140, R109, -0x326172a9, RZ ;  /* 0xcd9e8d576d8c7825 */ /* 0x000fe200078e00ff */
[C---:B------:R-:W-:Y:S02]  /*c9c0*/  IADD3 R109, PT, PT, R2.reuse, 0x78dde6e4, RZ ;  /* 0x78dde6e4026d7810 */ /* 0x040fe40007ffe0ff */
[----:B------:R-:W-:Y:S01]  /*c9d0*/  LOP3.LUT R127, R127, R142, R119, 0x96, !PT ;  /* 0x0000008e7f7f7212 */ /* 0x000fe200078e9677 */
[----:B------:R-:W-:Y:S01]  /*c9e0*/  VIADD R119, R2, 0x1715609d ;  /* 0x1715609d02777836 */ /* 0x000fe20000000000 */
[----:B------:R-:W-:-:S03]  /*c9f0*/  LOP3.LUT R109, R109, R144, R141, 0x96, !PT ;  /* 0x000000906d6d7212 */ /* 0x000fc600078e968d */
        /* <DEDUP_REMOVED lines=8> */
[C---:B------:R-:W-:Y:S02]  /*ca80*/  IADD3 R109, PT, PT, R2.reuse, -0x4ab325aa, RZ ;  /* 0xb54cda56026d7810 */ /* 0x040fe40007ffe0ff */
[----:B------:R-:W-:Y:S01]  /*ca90*/  LOP3.LUT R127, R127, R142, R119, 0x96, !PT ;  /* 0x0000008e7f7f7212 */ /* 0x000fe200078e9677 */
[----:B------:R-:W-:Y:S01]  /*caa0*/  VIADD R119, R2, 0x5384540f ;  /* 0x5384540f02777836 */ /* 0x000fe20000000000 */
[----:B------:R-:W-:-:S03]  /*cab0*/  LOP3.LUT R109, R109, R144, R141, 0x96, !PT ;  /* 0x000000906d6d7212 */ /* 0x000fc600078e968d */
[----:B------:R-:W-:-:S04]  /*cac0*/  IMAD.WIDE.U32 R144, R127, -0x326172a9, RZ ;  /* 0xcd9e8d577f907825 */ /* 0x000fc800078e00ff */
[----:B------:R-:W-:Y:S01]  /*cad0*/  IMAD.WIDE.U32 R142, R109, -0x2daee0ad, RZ ;  /* 0xd2511f536d8e7825 */ /* 0x000fe200078e00ff */
[----:B------:R-:W-:Y:S02]  /*cae0*/  IADD3 R109, PT, PT, R3, 0x1fd5c5a3, RZ ;  /* 0x1fd5c5a3036d7810 */ /* 0x000fe40007ffe0ff */
[----:B------:R-:W-:Y:S01]  /*caf0*/  LOP3.LUT R140, R119, R140, R145, 0x96, !PT ;  /* 0x0000008c778c7212 */ /* 0x000fe200078e9691 */
[----:B------:R-:W-:Y:S01]  /*cb00*/  VIADD R127, R3, 0xdb3d7428 ;  /* 0xdb3d7428037f7836 */ /* 0x000fe20000000000 */
[----:B------:R-:W-:Y:S02]  /*cb10*/  LOP3.LUT R118, R109, R118, R143, 0x96, !PT ;  /* 0x000000766d767212 */ /* 0x000fe400078e968f */
[----:B------:R-:W-:Y:S01]  /*cb20*/  IADD3 R109, PT, PT, R2, -0xe443238, RZ ;  /* 0xf1bbcdc8026d7810 */ /* 0x000fe20007ffe0ff */
        /* <DEDUP_REMOVED lines=9> */
[----:B------:R-:W-:Y:S01]  /*cbc0*/  HFMA2 R119, -RZ, RZ, 0, 0 ;  /* 0x00000000ff777431 */ /* 0x000fe200000001ff */
[----:B------:R-:W-:Y:S01]  /*cbd0*/  LOP3.LUT R116, R109, R140, R143, 0x96, !PT ;  /* 0x0000008c6d747212 */ /* 0x000fe200078e968f */
[----:B------:R-:W-:Y:S01]  /*cbe0*/  IMAD.MOV.U32 R120, RZ, RZ, R144 ;  /* 0x000000ffff787224 */ /* 0x000fe200078e0090 */
[----:B------:R-:W-:Y:S01]  /*cbf0*/  MOV R109, R168 ;  /* 0x000000a8006d7202 */ /* 0x000fe20000000f00 */
[----:B------:R-:W-:-:S07]  /*cc00*/  IMAD.MOV.U32 R168, RZ, RZ, R142 ;  /* 0x000000ffffa87224 */ /* 0x000fce00078e008e */
.L_x_10297:
[----:B------:R-:W-:Y:S05]  /*cc10*/  BSYNC.RECONVERGENT B2 ;  /* 0x0000000000027941 */ /* 0x000fea0003800200 */
.L_x_10296:
[----:B------:R-:W-:Y:S01]  /*cc20*/  I2FP.F32.U32 R109, R109 ;  /* 0x0000006d006d7245 */ /* 0x000fe20000201000 */
[----:B------:R-:W-:Y:S01]  /*cc30*/  IMAD.MOV.U32 R110, RZ, RZ, 0x2f800000 ;  /* 0x2f800000ff6e7424 */ /* 0x000fe200078e00ff */
[----:B-----5:R-:W-:-:S03]  /*cc40*/  SHF.L.U32 R127, R105, 0x10, RZ ;  /* 0x00000010697f7819 */ /* 0x020fc600000006ff */
[----:B------:R-:W-:Y:S02]  /*cc50*/  FFMA.FTZ R109, R109, R110, 1.1641532182693481445e-10 ;  /* 0x2f0000006d6d7423 */ /* 0x000fe4000001006e */
[----:B------:R-:W-:-:S03]  /*cc60*/  FMUL.FTZ R127, R127, UR11 ;  /* 0x0000000b7f7f7c20 */ /* 0x000fc60008410000 */
[----:B------:R-:W-:Y:S01]  /*cc70*/  FSETP.GTU.FTZ.AND P1, PT, R109, UR8, PT ;  /* 0x000000086d007c0b */ /* 0x000fe2000bf3c000 */
[----:B------:R-:W-:-:S05]  /*cc80*/  FMUL.FTZ R127, R127, UR10 ;  /* 0x0000000a7f7f7c20 */ /* 0x000fca0008410000 */
[----:B------:R-:W-:Y:S02]  /*cc90*/  FSEL R109, R127, RZ, !P1 ;  /* 0x000000ff7f6d7208 */ /* 0x000fe40004800000 */
[----:B------:R-:W-:-:S03]  /*cca0*/  SEL R127, RZ, 0x1, P1 ;  /* 0x00000001ff7f7807 */ /* 0x000fc60000800000 */
[----:B------:R-:W-:-:S07]  /*ccb0*/  FMUL.FTZ R140, R109, R46 ;  /* 0x0000002e6d8c7220 */ /* 0x000fce0000410000 */
.L_x_10295:
[----:B------:R-:W-:Y:S05]  /*ccc0*/  BSYNC.RECONVERGENT B1 ;  /* 0x0000000000017941 */ /* 0x000fea0003800200 */
.L_x_10294:
        /* <DEDUP_REMOVED lines=18> */
.L_x_10305:
        /* <DEDUP_REMOVED lines=13> */
.L_x_10307:
[----:B------:R-:W-:Y:S05]  /*cec0*/  BSYNC.RECONVERGENT B3 ;  /* 0x0000000000037941 */ /* 0x000fea0003800200 */
.L_x_10306:
        /* <DEDUP_REMOVED lines=8> */
[----:B------:R-:W-:-:S03]  /*cf50*/  LOP3.LUT R119, R119, R142, R167, 0x96, !PT ;  /* 0x0000008e77777212 */ /* 0x000fc600078e96a7 */
[----:B------:R-:W-:Y:S01]  /*cf60*/  IMAD.MOV.U32 R110, RZ, RZ, RZ ;  /* 0x000000ffff6e7224 */ /* 0x000fe200078e00ff */
        /* <DEDUP_REMOVED lines=35> */
[----:B------:R-:W-:Y:S02]  /*d1a0*/  VIADD R129, R3, 0x1fd5c5a3 ;  /* 0x1fd5c5a303817836 */ /* 0x000fe40000000000 */
[----:B------:R-:W-:-:S03]  /*d1b0*/  IMAD.WIDE.U32 R142, R142, -0x2daee0ad, RZ ;  /* 0xd2511f538e8e7825 */ /* 0x000fc600078e00ff */
[----:B------:R-:W-:Y:S01]  /*d1c0*/  LOP3.LUT R118, R129, R118, R145, 0x96, !PT ;  /* 0x0000007681767212 */ /* 0x000fe200078e9691 */
[----:B------:R-:W-:Y:S01]  /*d1d0*/  VIADD R129, R2, 0xf1bbcdc8 ;  /* 0xf1bbcdc802817836 */ /* 0x000fe20000000000 */
[----:B------:R-:W-:-:S03]  /*d1e0*/  LOP3.LUT R141, R141, R144, R143, 0x96, !PT ;  /* 0x000000908d8d7212 */ /* 0x000fc600078e968f */
[----:B------:R-:W-:-:S05]  /*d1f0*/  IMAD.WIDE.U32 R118, R118, -0x326172a9, RZ ;  /* 0xcd9e8d5776767825 */ /* 0x000fca00078e00ff */
[----:B------:R-:W-:Y:S01]  /*d200*/  LOP3.LUT R129, R129, R166, R119, 0x96, !PT ;  /* 0x000000a681817212 */ /* 0x000fe200078e9677 */
[----:B------:R-:W-:Y:S01]  /*d210*/  IMAD.WIDE.U32 R166, R141, -0x326172a9, RZ ;  /* 0xcd9e8d578da67825 */ /* 0x000fe200078e00ff */
[----:B------:R-:W-:-:S03]  /*d220*/  IADD3 R119, PT, PT, R2, -0x700cb87f, RZ ;  /* 0x8ff3478102777810 */ /* 0x000fc60007ffe0ff */
[----:B------:R-:W-:Y:S01]  /*d230*/  IMAD.WIDE.U32 R144, R129, -0x2daee0ad, RZ ;  /* 0xd2511f5381907825 */ /* 0x000fe200078e00ff */
[----:B------:R-:W-:Y:S02]  /*d240*/  LOP3.LUT R118, R119, R118, R167, 0x96, !PT ;  /* 0x0000007677767212 */ /* 0x000fe400078e96a7 */
[----:B------:R-:W-:Y:S01]  /*d250*/  MOV R120, R166 ;  /* 0x000000a600787202 */ /* 0x000fe20000000f00 */
[----:B------:R-:W-:-:S05]  /*d260*/  VIADD R129, R3, 0x96a522ad ;  /* 0x96a522ad03817836 */ /* 0x000fca0000000000 */
[----:B------:R-:W-:Y:S01]  /*d270*/  LOP3.LUT R116, R129, R142, R145, 0x96, !PT ;  /* 0x0000008e81747212 */ /* 0x000fe200078e9691 */
[----:B------:R-:W-:Y:S01]  /*d280*/  IMAD.MOV.U32 R129, RZ, RZ, R168 ;  /* 0x000000ffff817224 */ /* 0x000fe200078e00a8 */
[----:B------:R-:W-:-:S07]  /*d290*/  MOV R168, R144 ;  /* 0x0000009000a87202 */ /* 0x000fce0000000f00 */
.L_x_10304:
[----:B------:R-:W-:Y:S05]  /*d2a0*/  BSYNC.RECONVERGENT B2 ;  /* 0x0000000000027941 */ /* 0x000fea0003800200 */
.L_x_10303:
        /* <DEDUP_REMOVED lines=11> */
.L_x_10302:
[----:B------:R-:W-:Y:S05]  /*d360*/  BSYNC.RECONVERGENT B1 ;  /* 0x0000000000017941 */ /* 0x000fea0003800200 */
.L_x_10301:
        /* <DEDUP_REMOVED lines=18> */
.L_x_10312:
        /* <DEDUP_REMOVED lines=13> */
.L_x_10314:
[----:B------:R-:W-:Y:S05]  /*d560*/  BSYNC.RECONVERGENT B3 ;  /* 0x0000000000037941 */ /* 0x000fea0003800200 */
.L_x_10313:
        /* <DEDUP_REMOVED lines=45> */
[----:B------:R-:W-:Y:S01]  /*d840*/  VIADD R145, R3, 0xdb3d7428 ;  /* 0xdb3d742803917836 */ /* 0x000fe20000000000 */
        /* <DEDUP_REMOVED lines=15> */
.L_x_10311:
[----:B------:R-:W-:Y:S05]  /*d940*/  BSYNC.RECONVERGENT B2 ;  /* 0x0000000000027941 */ /* 0x000fea0003800200 */
.L_x_10310:
        /* <DEDUP_REMOVED lines=10> */
.L_x_10309:
[----:B------:R-:W-:Y:S05]  /*d9f0*/  BSYNC.RECONVERGENT B1 ;  /* 0x0000000000017941 */ /* 0x000fea0003800200 */
.L_x_10308:
        /* <DEDUP_REMOVED lines=18> */
.L_x_10319:
        /* <DEDUP_REMOVED lines=13> */
.L_x_10321:
[----:B------:R-:W-:Y:S05]  /*dbf0*/  BSYNC.RECONVERGENT B3 ;  /* 0x0000000000037941 */ /* 0x000fea0003800200 */
.L_x_10320:
        /* <DEDUP_REMOVED lines=48> */
[----:B------:R-:W-:Y:S01]  /*df00*/  LOP3.LUT R143, R143, R170, R145, 0x96, !PT ;  /* 0x000000aa8f8f7212 */ /* 0x000fe200078e9691 */
[----:B------:R-:W-:Y:S02]  /*df10*/  IMAD.MOV.U32 R145, RZ, RZ, RZ ;  /* 0x000000ffff917224 */ /* 0x000fe400078e00ff */
        /* <DEDUP_REMOVED lines=11> */
.L_x_10318:
[----:B------:R-:W-:Y:S05]  /*dfd0*/  BSYNC.RECONVERGENT B2 ;  /* 0x0000000000027941 */ /* 0x000fea0003800200 */
.L_x_10317:
        /* <DEDUP_REMOVED lines=11> */
.L_x_10316:
[----:B------:R-:W-:Y:S05]  /*e090*/  BSYNC.RECONVERGENT B1 ;  /* 0x0000000000017941 */ /* 0x000fea0003800200 */
.L_x_10315:
        /* <DEDUP_REMOVED lines=18> */
.L_x_10326:
        /* <DEDUP_REMOVED lines=13> */
.L_x_10328:
[----:B------:R-:W-:Y:S05]  /*e290*/  BSYNC.RECONVERGENT B3 ;  /* 0x0000000000037941 */ /* 0x000fea0003800200 */
.L_x_10327:
        /* <DEDUP_REMOVED lines=57> */
[----:B------:R-:W-:Y:S01]  /*e630*/  MOV R119, R168 ;  /* 0x000000a800777202 */ /* 0x000fe20000000f00 */
[----:B------:R-:W-:Y:S02]  /*e640*/  IMAD.MOV.U32 R168, RZ, RZ, R170 ;  /* 0x000000ffffa87224 */ /* 0x000fe400078e00aa */
[----:B------:R-:W-:Y:S01]  /*e650*/  HFMA2 R170, -RZ, RZ, 0, 0 ;  /* 0x00000000ffaa7431 */ /* 0x000fe200000001ff */
[----:B------:R-:W-:-:S07]  /*e660*/  LOP3.LUT R116, R135, R144, R171, 0x96, !PT ;  /* 0x0000009087747212 */ /* 0x000fce00078e96ab */
.L_x_10325:
[----:B------:R-:W-:Y:S05]  /*e670*/  BSYNC.RECONVERGENT B2 ;  /* 0x0000000000027941 */ /* 0x000fea0003800200 */
.L_x_10324:
        /* <DEDUP_REMOVED lines=10> */
.L_x_10323:
[----:B------:R-:W-:Y:S05]  /*e720*/  BSYNC.RECONVERGENT B1 ;  /* 0x0000000000017941 */ /* 0x000fea0003800200 */
.L_x_10322:
        /* <DEDUP_REMOVED lines=18> */
.L_x_10333:
        /* <DEDUP_REMOVED lines=13> */
.L_x_10335:
[----:B------:R-:W-:Y:S05]  /*e920*/  BSYNC.RECONVERGENT B3 ;  /* 0x0000000000037941 */ /* 0x000fea0003800200 */
.L_x_10334:
        /* <DEDUP_REMOVED lines=49> */
[----:B------:R-:W-:-:S04]  /*ec40*/  LOP3.LUT R137, R137, R176, R171, 0x96, !PT ;  /* 0x000000b089897212 */ /* 0x000fc800078e96ab */
[----:B------:R-:W-:Y:S01]  /*ec50*/  LOP3.LUT R119, R119, R118, R175, 0x96, !PT ;  /* 0x0000007677777212 */ /* 0x000fe200078e96af */
[----:B------:R-:W-:Y:S01]  /*ec60*/  IMAD.WIDE.U32 R178, R137, -0x326172a9, RZ ;  /* 0xcd9e8d5789b27825 */ /* 0x000fe200078e00ff */
[----:B------:R-:W-:-:S03]  /*ec70*/  IADD3 R137, PT, PT, R2, -0x700cb87f, RZ ;  /* 0x8ff3478102897810 */ /* 0x000fc60007ffe0ff */
        /* <DEDUP_REMOVED lines=8> */
.L_x_10332:
[----:B------:R-:W-:Y:S05]  /*ed00*/  BSYNC.RECONVERGENT B2 ;  /* 0x0000000000027941 */ /* 0x000fea0003800200 */
.L_x_10331:
        /* <DEDUP_REMOVED lines=11> */
.L_x_10330:
[----:B------:R-:W-:Y:S05]  /*edc0*/  BSYNC.RECONVERGENT B1 ;  /* 0x0000000000017941 */ /* 0x000fea0003800200 */
.L_x_10329:
[----:B------:R-:W-:Y:S02]  /*edd0*/  F2FP.BF16.F32.PACK_AB R170, RZ, R145 ;  /* 0x00000091ffaa723e */ /* 0x000fe400000010ff */
[----:B------:R-:W-:Y:S02]  /*ede0*/  PRMT R108, R108, 0x5410, R111 ;  /* 0x000054106c6c7816 */ /* 0x000fe4000000006f */
[----:B------:R-:W-:Y:S02]  /*edf0*/  PRMT R110, R110, 0x5410, R167 ;  /* 0x000054106e6e7816 */ /* 0x000fe400000000a7 */
[----:B------:R-:W-:Y:S02]  /*ee00*/  PRMT R109, R109, 0x5410, R166 ;  /* 0x000054106d6d7816 */ /* 0x000fe400000000a6 */
[----:B------:R-:W-:-:S07]  /*ee10*/  PRMT R111, R172, 0x5410, R170 ;  /* 0x00005410ac6f7816 */ /* 0x000fce00000000aa */
.L_x_10279:
        /* <DEDUP_REMOVED lines=26> */
.L_x_10337:
[----:B------:R-:W-:Y:S05]  /*efc0*/  BSYNC.RECONVERGENT B1 ;  /* 0x0000000000017941 */ /* 0x000fea0003800200 */
.L_x_10336:
[----:B------:R-:W-:Y:S01]  /*efd0*/  IADD3 R164, PT, PT, R164, 0x20, RZ ;  /* 0x00000020a4a47810 */ /* 0x000fe20007ffe0ff */
[----:B------:R-:W-:-:S07]  /*efe0*/  VIADD R0, R0, 0x20 ;  /* 0x0000002000007836 */ /* 0x000fce0000000000 */
.L_x_10221:
[----:B------:R-:W-:Y:S05]  /*eff0*/  BSYNC.RECONVERGENT B0 ;  /* 0x0000000000007941 */ /* 0x000fea0003800200 */
.L_x_10220:
        /* <DEDUP_REMOVED lines=34> */
.L_x_10345:
        /* <DEDUP_REMOVED lines=13> */
.L_x_10347:
[----:B------:R-:W-:Y:S05]  /*f2f0*/  BSYNC.RECONVERGENT B3 ;  /* 0x0000000000037941 */ /* 0x000fea0003800200 */
.L_x_10346:
        /* <DEDUP_REMOVED lines=56> */
[----:B------:R-:W-:Y:S01]  /*f680*/  IMAD.MOV.U32 R120, RZ, RZ, R148 ;  /* 0x000000ffff787224 */ /* 0x000fe200078e0094 */
[----:B------:R-:W-:Y:S01]  /*f690*/  LOP3.LUT R116, R111, R108, R147, 0x96, !PT ;  /* 0x0000006c6f747212 */ /* 0x000fe200078e9693 */
[----:B------:R-:W-:Y:S01]  /*f6a0*/  HFMA2 R111, -RZ, RZ, 0, 0 ;  /* 0x00000000ff6f7431 */ /* 0x000fe200000001ff */
[----:B------:R-:W-:Y:S01]  /*f6b0*/  MOV R109, R146 ;  /* 0x00000092006d7202 */ /* 0x000fe20000000f00 */
[----:B------:R-:W-:-:S07]  /*f6c0*/  IMAD.MOV.U32 R108, RZ, RZ, R166 ;  /* 0x000000ffff6c7224 */ /* 0x000fce00078e00a6 */
.L_x_10344:
[----:B------:R-:W-:Y:S05]  /*f6d0*/  BSYNC.RECONVERGENT B2 ;  /* 0x0000000000027941 */ /* 0x000fea0003800200 */
.L_x_10343:
        /* <DEDUP_REMOVED lines=10> */
[----:B------:R-:W-:-:S07]  /*f780*/  FFMA.FTZ R146, R119, R68, R146 ;  /* 0x0000004477927223 */ /* 0x000fce0000010092 */
.L_x_10342:
[----:B------:R-:W-:Y:S05]  /*f790*/  BSYNC.RECONVERGENT B1 ;  /* 0x0000000000017941 */ /* 0x000fea0003800200 */
.L_x_10341:
        /* <DEDUP_REMOVED lines=23> */
.L_x_10352:
        /* <DEDUP_REMOVED lines=13> */
.L_x_10354:
[----:B------:R-:W-:Y:S05]  /*f9e0*/  BSYNC.RECONVERGENT B3 ;  /* 0x0000000000037941 */ /* 0x000fea0003800200 */
.L_x_10353:
[----:B------:R-:W-:Y:S01]  /*f9f0*/  IMAD.WIDE.U32 R118, R113, -0x326172a9, RZ ;  /* 0xcd9e8d5771767825 */ /* 0x000fe200078e00ff */
[----:B------:R-:W-:Y:S02]  /*fa00*/  LOP3.LUT R150, R121, R111, R3, 0x96, !PT ;  /* 0x0000006f79967212 */ /* 0x000fe400078e9603 */
[C---:B------:R-:W-:Y:S01]  /*fa10*/  IADD3 R125, PT, PT, R2.reuse, 0x3c6ef372, RZ ;  /* 0x3c6ef372027d7810 */ /* 0x040fe20007ffe0ff */
        /* <DEDUP_REMOVED lines=58> */
.L_x_10351:
[----:B------:R-:W-:Y:S05]  /*fdc0*/  BSYNC.RECONVERGENT B2 ;  /* 0x0000000000027941 */ /* 0x000fea0003800200 */
.L_x_10350:
        /* <DEDUP_REMOVED lines=13> */
.L_x_10349:
[----:B------:R-:W-:Y:S05]  /*fea0*/  BSYNC.RECONVERGENT B1 ;  /* 0x0000000000017941 */ /* 0x000fea0003800200 */
.L_x_10348:
        /* <DEDUP_REMOVED lines=22> */
.L_x_10359:
        /* <DEDUP_REMOVED lines=13> */
.L_x_10361:
[----:B------:R-:W-:Y:S05]  /*100e0*/  BSYNC.RECONVERGENT B3 ;  /* 0x0000000000037941 */ /* 0x000fea0003800200 */
.L_x_10360:
        /* <DEDUP_REMOVED lines=58> */
[----:B------:R-:W-:Y:S01]  /*10490*/  IMAD.MOV.U32 R151, RZ, RZ, RZ ;  /* 0x000000ffff977224 */ /* 0x000fe200078e00ff */
[----:B------:R-:W-:-:S07]  /*104a0*/  LOP3.LUT R118, R119, R118, R153, 0x96, !PT ;  /* 0x0000007677767212 */ /* 0x000fce00078e9699 */
.L_x_10358:
[----:B------:R-:W-:Y:S05]  /*104b0*/  BSYNC.RECONVERGENT B2 ;  /* 0x0000000000027941 */ /* 0x000fea0003800200 */
.L_x_10357:
[----:B------:R-:W-:Y:S01]  /*104c0*/  HFMA2 R110, -RZ, RZ, 0.1171875, 0 ;  /* 0x2f800000ff6e7431 */ /* 0x000fe200000001ff */
[----:B------:R-:W-:Y:S01]  /*104d0*/  I2FP.F32.U32 R109, R109 ;  /* 0x0000006d006d7245 */ /* 0x000fe20000201000 */
[----:B------:R-:W-:Y:S01]  /*104e0*/  IMAD.U32 R119, R105, 0x10000, RZ ;  /* 0x0001000069777824 */ /* 0x000fe200078e00ff */
[----:B------:R-:W-:-:S03]  /*104f0*/  SHF.L.U32 R148, R101, 0x10, RZ ;  /* 0x0000001065947819 */ /* 0x000fc600000006ff */
[----:B------:R-:W-:Y:S01]  /*10500*/  FMUL.FTZ R119, R119, UR11 ;  /* 0x0000000b77777c20 */ /* 0x000fe20008410000 */
[----:B------:R-:W-:-:S03]  /*10510*/  FFMA.FTZ R109, R109, R110, 1.1641532182693481445e-10 ;  /* 0x2f0000006d6d7423 */ /* 0x000fc6000001006e */
[----:B------:R-:W-:Y:S02]  /*10520*/  FMUL.FTZ R119, R119, UR10 ;  /* 0x0000000a77777c20 */ /* 0x000fe40008410000 */
[----:B------:R-:W-:-:S04]  /*10530*/  FSETP.GTU.FTZ.AND P2, PT, R109, UR8, PT ;  /* 0x000000086d007c0b */ /* 0x000fc8000bf5c000 */
[----:B------:R-:W-:Y:S02]  /*10540*/  FSEL R109, R119, RZ, !P2 ;  /* 0x000000ff776d7208 */ /* 0x000fe40005000000 */
[----:B------:R-:W-:-:S03]  /*10550*/  SEL R127, RZ, 0x1, P2 ;  /* 0x00000001ff7f7807 */ /* 0x000fc60001000000 */
[----:B------:R-:W-:-:S07]  /*10560*/  FFMA.FTZ R148, R109, R70, R148 ;  /* 0x000000466d947223 */ /* 0x000fce0000010094 */
.L_x_10356:
[----:B------:R-:W-:Y:S05]  /*10570*/  BSYNC.RECONVERGENT B1 ;  /* 0x0000000000017941 */ /* 0x000fea0003800200 */
.L_x_10355:
        /* <DEDUP_REMOVED lines=23> */
.L_x_10366:
        /* <DEDUP_REMOVED lines=13> */
.L_x_10368:
[----:B------:R-:W-:Y:S05]  /*107c0*/  BSYNC.RECONVERGENT B3 ;  /* 0x0000000000037941 */ /* 0x000fea0003800200 */
.L_x_10367:
        /* <DEDUP_REMOVED lines=56> */
[----:B------:R-:W-:Y:S02]  /*10b50*/  VIADD R129, R3, 0x96a522ad ;  /* 0x96a522ad03817836 */ /* 0x000fe40000000000 */
[----:B------:R-:W-:Y:S02]  /*10b60*/  IMAD.MOV.U32 R110, RZ, RZ, R166 ;  /* 0x000000ffff6e7224 */ /* 0x000fe400078e00a6 */
[----:B------:R-:W-:Y:S01]  /*10b70*/  IMAD.MOV.U32 R119, RZ, RZ, RZ ;  /* 0x000000ffff777224 */ /* 0x000fe200078e00ff */
[----:B------:R-:W-:Y:S02]  /*10b80*/  LOP3.LUT R116, R129, R152, R167, 0x96, !PT ;  /* 0x0000009881747212 */ /* 0x000fe400078e96a7 */
[----:B------:R-:W-:-:S07]  /*10b90*/  MOV R129, R150 ;  /* 0x0000009600817202 */ /* 0x000fce0000000f00 */
.L_x_10365:
[----:B------:R-:W-:Y:S05]  /*10ba0*/  BSYNC.RECONVERGENT B2 ;  /* 0x0000000000027941 */ /* 0x000fea0003800200 */
.L_x_10364:
[----:B------:R-:W-:Y:S01]  /*10bb0*/  HFMA2 R150, -RZ, RZ, 0.1171875, 0 ;  /* 0x2f800000ff967431 */ /* 0x000fe200000001ff */
[----:B------:R-:W-:Y:S02]  /*10bc0*/  PRMT R149, R105, 0x7632, R149 ;  /* 0x0000763269957816 */ /* 0x000fe40000000095 */
[----:B------:R-:W-:-:S03]  /*10bd0*/  I2FP.F32.U32 R129, R129 ;  /* 0x0000008100817245 */ /* 0x000fc60000201000 */
        /* <DEDUP_REMOVED lines=10> */
.L_x_10363:
[----:B------:R-:W-:Y:S05]  /*10c80*/  BSYNC.RECONVERGENT B1 ;  /* 0x0000000000017941 */ /* 0x000fea0003800200 */
.L_x_10362:
        /* <DEDUP_REMOVED lines=22> */
.L_x_10373:
        /* <DEDUP_REMOVED lines=13> */
.L_x_10375:
[----:B------:R-:W-:Y:S05]  /*10ec0*/  BSYNC.RECONVERGENT B3 ;  /* 0x0000000000037941 */ /* 0x000fea0003800200 */
.L_x_10374:
        /* <DEDUP_REMOVED lines=58> */
[----:B------:R-:W-:Y:S02]  /*11270*/  HFMA2 R153, -RZ, RZ, 0, 0 ;  /* 0x00000000ff997431 */ /* 0x000fe400000001ff */
[----:B------:R-:W-:-:S07]  /*11280*/  IMAD.MOV.U32 R131, RZ, RZ, R110 ;  /* 0x000000ffff837224 */ /* 0x000fce00078e006e */
.L_x_10372:
[----:B------:R-:W-:Y:S05]  /*11290*/  BSYNC.RECONVERGENT B2 ;  /* 0x0000000000027941 */ /* 0x000fea0003800200 */
.L_x_10371:
        /* <DEDUP_REMOVED lines=11> */
.L_x_10370:
[----:B------:R-:W-:Y:S05]  /*11350*/  BSYNC.RECONVERGENT B1 ;  /* 0x0000000000017941 */ /* 0x000fea0003800200 */
.L_x_10369:
        /* <DEDUP_REMOVED lines=23> */
.L_x_10380:
        /* <DEDUP_REMOVED lines=13> */
.L_x_10382:
[----:B------:R-:W-:Y:S05]  /*115a0*/  BSYNC.RECONVERGENT B3 ;  /* 0x0000000000037941 */ /* 0x000fea0003800200 */
.L_x_10381:
        /* <DEDUP_REMOVED lines=61> */
.L_x_10379:
[----:B------:R-:W-:Y:S05]  /*11980*/  BSYNC.RECONVERGENT B2 ;  /* 0x0000000000027941 */ /* 0x000fea0003800200 */
.L_x_10378:
        /* <DEDUP_REMOVED lines=13> */
.L_x_10377:
[----:B------:R-:W-:Y:S05]  /*11a60*/  BSYNC.RECONVERGENT B1 ;  /* 0x0000000000017941 */ /* 0x000fea0003800200 */
.L_x_10376:
        /* <DEDUP_REMOVED lines=22> */
.L_x_10387:
        /* <DEDUP_REMOVED lines=13> */
.L_x_10389:
[----:B------:R-:W-:Y:S05]  /*11ca0*/  BSYNC.RECONVERGENT B3 ;  /* 0x0000000000037941 */ /* 0x000fea0003800200 */
.L_x_10388:
        /* <DEDUP_REMOVED lines=51> */
[----:B------:R-:W-:Y:S01]  /*11fe0*/  IMAD.WIDE.U32 R170, R171, -0x326172a9, RZ ;  /* 0xcd9e8d57abaa7825 */ /* 0x000fe200078e00ff */
[----:B------:R-:W-:-:S03]  /*11ff0*/  IADD3 R135, PT, PT, R3, -0x695add53, RZ ;  /* 0x96a522ad03877810 */ /* 0x000fc60007ffe0ff */
[----:B------:R-:W-:-:S04]  /*12000*/  IMAD.WIDE.U32 R174, R174, -0x2daee0ad, RZ ;  /* 0xd2511f53aeae7825 */ /* 0x000fc800078e00ff */
[----:B------:R-:W-:Y:S01]  /*12010*/  VIADD R119, R2, 0x8ff34781 ;  /* 0x8ff3478102777836 */ /* 0x000fe20000000000 */
[----:B------:R-:W-:Y:S01]  /*12020*/  LOP3.LUT R116, R135, R152, R175, 0x96, !PT ;  /* 0x0000009887747212 */ /* 0x000fe200078e96af */
[----:B------:R-:W-:Y:S01]  /*12030*/  IMAD.MOV.U32 R120, RZ, RZ, R170 ;  /* 0x000000ffff787224 */ /* 0x000fe200078e00aa */
[----:B------:R-:W-:Y:S01]  /*12040*/  MOV R135, R168 ;  /* 0x000000a800877202 */ /* 0x000fe20000000f00 */
[----:B------:R-:W-:Y:S01]  /*12050*/  IMAD.MOV.U32 R170, RZ, RZ, RZ ;  /* 0x000000ffffaa7224 */ /* 0x000fe200078e00ff */
[----:B------:R-:W-:-:S07]  /*12060*/  LOP3.LUT R118, R119, R118, R171, 0x96, !PT ;  /* 0x0000007677767212 */ /* 0x000fce00078e96ab */
.L_x_10386:
[----:B------:R-:W-:Y:S05]  /*12070*/  BSYNC.RECONVERGENT B2 ;  /* 0x0000000000027941 */ /* 0x000fea0003800200 */
.L_x_10385:
[----:B------:R-:W-:Y:S01]  /*12080*/  HFMA2 R152, -RZ, RZ, 0.1171875, 0 ;  /* 0x2f800000ff987431 */ /* 0x000fe200000001ff */
[----:B------:R-:W-:Y:S01]  /*12090*/  I2FP.F32.U32 R119, R135 ;  /* 0x0000008700777245 */ /* 0x000fe20000201000 */
[----:B------:R-:W-:-:S04]  /*120a0*/  IMAD.U32 R135, R107, 0x10000, RZ ;  /* 0x000100006b877824 */ /* 0x000fc800078e00ff */
        /* <DEDUP_REMOVED lines=8> */
.L_x_10384:
[----:B------:R-:W-:Y:S05]  /*12130*/  BSYNC.RECONVERGENT B1 ;  /* 0x0000000000017941 */ /* 0x000fea0003800200 */
.L_x_10383:
        /* <DEDUP_REMOVED lines=23> */
.L_x_10394:
        /* <DEDUP_REMOVED lines=13> */
.L_x_10396:
[----:B------:R-:W-:Y:S05]  /*12380*/  BSYNC.RECONVERGENT B3 ;  /* 0x0000000000037941 */ /* 0x000fea0003800200 */
.L_x_10395:
        /* <DEDUP_REMOVED lines=56> */
[----:B------:R-:W-:Y:S01]  /*12710*/  VIADD R119, R3, 0x96a522ad ;  /* 0x96a522ad03777836 */ /* 0x000fe20000000000 */
[----:B------:R-:W-:Y:S01]  /*12720*/  MOV R137, R174 ;  /* 0x000000ae00897202 */ /* 0x000fe20000000f00 */
[----:B------:R-:W-:-:S03]  /*12730*/  IMAD.MOV.U32 R168, RZ, RZ, R178 ;  /* 0x000000ffffa87224 */ /* 0x000fc600078e00b2 */
[----:B------:R-:W-:Y:S01]  /*12740*/  LOP3.LUT R116, R119, R170, R179, 0x96, !PT ;  /* 0x000000aa77747212 */ /* 0x000fe200078e96b3 */
[----:B------:R-:W-:-:S07]  /*12750*/  IMAD.MOV.U32 R119, RZ, RZ, RZ ;  /* 0x000000ffff777224 */ /* 0x000fce00078e00ff */
.L_x_10393:
[----:B------:R-:W-:Y:S05]  /*12760*/  BSYNC.RECONVERGENT B2 ;  /* 0x0000000000027941 */ /* 0x000fea0003800200 */
.L_x_10392:
        /* <DEDUP_REMOVED lines=13> */
.L_x_10391:
[----:B------:R-:W-:Y:S05]  /*12840*/  BSYNC.RECONVERGENT B1 ;  /* 0x0000000000017941 */ /* 0x000fea0003800200 */
.L_x_10390:
[----:B------:R-:W-:Y:S02]  /*12850*/  F2FP.BF16.F32.PACK_AB R170, RZ, R153 ;  /* 0x00000099ffaa723e */ /* 0x000fe400000010ff */
[----:B------:R-:W-:Y:S02]  /*12860*/  PRMT R108, R108, 0x5410, R111 ;  /* 0x000054106c6c7816 */ /* 0x000fe4000000006f */
[----:B------:R-:W-:Y:S02]  /*12870*/  PRMT R110, R110, 0x5410, R167 ;  /* 0x000054106e6e7816 */ /* 0x000fe400000000a7 */
[----:B------:R-:W-:Y:S02]  /*12880*/  PRMT R109, R109, 0x5410, R166 ;  /* 0x000054106d6d7816 */ /* 0x000fe400000000a6 */
[----:B------:R-:W-:Y:S01]  /*12890*/  PRMT R111, R172, 0x5410, R170 ;  /* 0x00005410ac6f7816 */ /* 0x000fe200000000aa */
[----:B------:R-:W-:Y:S06]  /*128a0*/  BRA `(.L_x_10397) ;  /* 0x0000003400507947 */ /* 0x000fec0003800000 */
.L_x_10340:
        /* <DEDUP_REMOVED lines=21> */
.L_x_10402:
        /* <DEDUP_REMOVED lines=13> */
.L_x_10404:
[----:B------:R-:W-:Y:S05]  /*12ad0*/  BSYNC.RECONVERGENT B3 ;  /* 0x0000000000037941 */ /* 0x000fea0003800200 */
.L_x_10403:
        /* <DEDUP_REMOVED lines=55> */
[----:B------:R-:W-:Y:S01]  /*12e50*/  IMAD.MOV.U32 R109, RZ, RZ, RZ ;  /* 0x000000ffff6d7224 */ /* 0x000fe200078e00ff */
[----:B------:R-:W-:Y:S01]  /*12e60*/  MOV R120, R148 ;  /* 0x0000009400787202 */ /* 0x000fe20000000f00 */
[----:B------:R-:W-:-:S04]  /*12e70*/  IMAD.WIDE.U32 R146, R146, -0x2daee0ad, RZ ;  /* 0xd2511f5392927825 */ /* 0x000fc800078e00ff */
[----:B------:R-:W-:Y:S01]  /*12e80*/  IMAD.MOV.U32 R168, RZ, RZ, R146 ;  /* 0x000000ffffa87224 */ /* 0x000fe200078e0092 */
[----:B------:R-:W-:Y:S02]  /*12e90*/  LOP3.LUT R116, R111, R108, R147, 0x96, !PT ;  /* 0x0000006c6f747212 */ /* 0x000fe400078e9693 */
[----:B------:R-:W-:-:S07]  /*12ea0*/  MOV R108, R166 ;  /* 0x000000a6006c7202 */ /* 0x000fce0000000f00 */
.L_x_10401:
[----:B------:R-:W-:Y:S05]  /*12eb0*/  BSYNC.RECONVERGENT B2 ;  /* 0x0000000000027941 */ /* 0x000fea0003800200 */
.L_x_10400:
[----:B------:R-:W-:Y:S01]  /*12ec0*/  HFMA2 R111, -RZ, RZ, 0.1171875, 0 ;  /* 0x2f800000ff6f7431 */ /* 0x000fe200000001ff */
[----:B------:R-:W-:Y:S01]  /*12ed0*/  I2FP.F32.U32 R108, R108 ;  /* 0x0000006c006c7245 */ /* 0x000fe20000201000 */
[----:B-----5:R-:W-:-:S04]  /*12ee0*/  IMAD.U32 R110, R104, 0x10000, RZ ;  /* 0x00010000686e7824 */ /* 0x020fc800078e00ff */
[----:B------:R-:W-:Y:S01]  /*12ef0*/  FMUL.FTZ R110, R110, UR11 ;  /* 0x0000000b6e6e7c20 */ /* 0x000fe20008410000 */
[----:B------:R-:W-:-:S03]  /*12f00*/  FFMA.FTZ R108, R108, R111, 1.1641532182693481445e-10 ;  /* 0x2f0000006c6c7423 */ /* 0x000fc6000001006f */
[----:B------:R-:W-:Y:S02]  /*12f10*/  FMUL.FTZ R110, R110, UR10 ;  /* 0x0000000a6e6e7c20 */ /* 0x000fe40008410000 */
[----:B------:R-:W-:-:S04]  /*12f20*/  FSETP.GTU.FTZ.AND P1, PT, R108, UR8, PT ;  /* 0x000000086c007c0b */ /* 0x000fc8000bf3c000 */
[----:B------:R-:W-:Y:S02]  /*12f30*/  FSEL R111, R110, RZ, !P1 ;  /* 0x000000ff6e6f7208 */ /* 0x000fe40004800000 */
[----:B------:R-:W-:-:S03]  /*12f40*/  SEL R123, RZ, 0x1, P1 ;  /* 0x00000001ff7b7807 */ /* 0x000fc60000800000 */
[----:B------:R-:W-:-:S07]  /*12f50*/  FMUL.FTZ R146, R111, R68 ;  /* 0x000000446f927220 */ /* 0x000fce0000410000 */
.L_x_10399:
[----:B------:R-:W-:Y:S05]  /*12f60*/  BSYNC.RECONVERGENT B1 ;  /* 0x0000000000017941 */ /* 0x000fea0003800200 */
.L_x_10398:
        /* <DEDUP_REMOVED lines=18> */
.L_x_10409:
        /* <DEDUP_REMOVED lines=13> */
.L_x_10411:
[----:B------:R-:W-:Y:S05]  /*13160*/  BSYNC.RECONVERGENT B3 ;  /* 0x0000000000037941 */ /* 0x000fea0003800200 */
.L_x_10410:
        /* <DEDUP_REMOVED lines=54> */
[----:B------:R-:W-:Y:S02]  /*134d0*/  IADD3 R109, PT, PT, R3, -0x695add53, RZ ;  /* 0x96a522ad036d7810 */ /* 0x000fe40007ffe0ff */
[----:B------:R-:W-:Y:S01]  /*134e0*/  LOP3.LUT R118, R111, R118, R151, 0x96, !PT ;  /* 0x000000766f767212 */ /* 0x000fe200078e9697 */
[----:B------:R-:W-:Y:S01]  /*134f0*/  IMAD.MOV.U32 R120, RZ, RZ, R150 ;  /* 0x000000ffff787224 */ /* 0x000fe200078e0096 */
[----:B------:R-:W-:Y:S01]  /*13500*/  LOP3.LUT R116, R109, R110, R149, 0x96, !PT ;  /* 0x0000006e6d747212 */ /* 0x000fe200078e9695 */
[----:B------:R-:W-:Y:S01]  /*13510*/  HFMA2 R110, -RZ, RZ, 0, 0 ;  /* 0x00000000ff6e7431 */ /* 0x000fe200000001ff */
[----:B------:R-:W-:Y:S01]  /*13520*/  MOV R111, R168 ;  /* 0x000000a8006f7202 */ /* 0x000fe20000000f00 */
[----:B------:R-:W-:-:S07]  /*13530*/  IMAD.MOV.U32 R168, RZ, RZ, R148 ;  /* 0x000000ffffa87224 */ /* 0x000fce00078e0094 */
.L_x_10408:
[----:B------:R-:W-:Y:S05]  /*13540*/  BSYNC.RECONVERGENT B2 ;  /* 0x0000000000027941 */ /* 0x000fea0003800200 */
.L_x_10407:
        /* <DEDUP_REMOVED lines=11> */
.L_x_10406:
[----:B------:R-:W-:Y:S05]  /*13600*/  BSYNC.RECONVERGENT B1 ;  /* 0x0000000000017941 */ /* 0x000fea0003800200 */
.L_x_10405:
        /* <DEDUP_REMOVED lines=18> */
.L_x_10416:
        /* <DEDUP_REMOVED lines=13> */
.L_x_10418:
[----:B------:R-:W-:Y:S05]  /*13800*/  BSYNC.RECONVERGENT B3 ;  /* 0x0000000000037941 */ /* 0x000fea0003800200 */
.L_x_10417:
        /* <DEDUP_REMOVED lines=57> */
[----:B------:R-:W-:-:S03]  /*13ba0*/  IMAD.MOV.U32 R119, RZ, RZ, RZ ;  /* 0x000000ffff777224 */ /* 0x000fc600078e00ff */
[----:B------:R-:W-:Y:S01]  /*13bb0*/  LOP3.LUT R116, R109, R148, R151, 0x96, !PT ;  /* 0x000000946d747212 */ /* 0x000fe200078e9697 */
[----:B------:R-:W-:Y:S01]  /*13bc0*/  IMAD.MOV.U32 R109, RZ, RZ, R168 ;  /* 0x000000ffff6d7224 */ /* 0x000fe200078e00a8 */
[----:B------:R-:W-:-:S07]  /*13bd0*/  MOV R168, R150 ;  /* 0x0000009600a87202 */ /* 0x000fce0000000f00 */
.L_x_10415:
[----:B------:R-:W-:Y:S05]  /*13be0*/  BSYNC.RECONVERGENT B2 ;  /* 0x0000000000027941 */ /* 0x000fea0003800200 */
.L_x_10414:
        /* <DEDUP_REMOVED lines=10> */
.L_x_10413:
[----:B------:R-:W-:Y:S05]  /*13c90*/  BSYNC.RECONVERGENT B1 ;  /* 0x0000000000017941 */ /* 0x000fea0003800200 */
.L_x_10412:
        /* <DEDUP_REMOVED lines=18> */
.L_x_10423:
        /* <DEDUP_REMOVED lines=13> */
.L_x_10425:
[----:B------:R-:W-:Y:S05]  /*13e90*/  BSYNC.RECONVERGENT B3 ;  /* 0x0000000000037941 */ /* 0x000fea0003800200 */
.L_x_10424:
[----:B------:R-:W-:Y:S01]  /*13ea0*/  IMAD.WIDE.U32 R150, R113, -0x326172a9, RZ ;  /* 0xcd9e8d5771967825 */ /* 0x000fe200078e00ff */
[----:B------:R-:W-:-:S03]  /*13eb0*/  LOP3.LUT R166, R121, R119, R3, 0x96, !PT ;  /* 0x0000007779a67212 */ /* 0x000fc600078e9603 */
[----:B------:R-:W-:Y:S01]  /*13ec0*/  HFMA2 R110, -RZ, RZ, 0, 0 ;  /* 0x00000000ff6e7431 */ /* 0x000fe200000001ff */
        /* <DEDUP_REMOVED lines=58> */
.L_x_10422:
[----:B------:R-:W-:Y:S05]  /*14270*/  BSYNC.RECONVERGENT B2 ;  /* 0x0000000000027941 */ /* 0x000fea0003800200 */
.L_x_10421:
        /* <DEDUP_REMOVED lines=11> */
.L_x_10420:
[----:B------:R-:W-:Y:S05]  /*14330*/  BSYNC.RECONVERGENT B1 ;  /* 0x0000000000017941 */ /* 0x000fea0003800200 */
.L_x_10419:
        /* <DEDUP_REMOVED lines=18> */
.L_x_10430:
        /* <DEDUP_REMOVED lines=13> */
.L_x_10432:
[----:B------:R-:W-:Y:S05]  /*14530*/  BSYNC.RECONVERGENT B3 ;  /* 0x0000000000037941 */ /* 0x000fea0003800200 */
.L_x_10431:
        /* <DEDUP_REMOVED lines=61> */
.L_x_10429:
[----:B------:R-:W-:Y:S05]  /*14910*/  BSYNC.RECONVERGENT B2 ;  /* 0x0000000000027941 */ /* 0x000fea0003800200 */
.L_x_10428:
[----:B------:R-:W-:Y:S01]  /*14920*/  I2FP.F32.U32 R110, R131 ;  /* 0x00000083006e7245 */ /* 0x000fe20000201000 */
[----:B------:R-:W-:Y:S02]  /*14930*/  HFMA2 R131, -RZ, RZ, 0.1171875, 0 ;  /* 0x2f800000ff837431 */ /* 0x000fe400000001ff */
[----:B-----5:R-:W-:-:S04]  /*14940*/  IMAD.U32 R150, R106, 0x10000, RZ ;  /* 0x000100006a967824 */ /* 0x020fc800078e00ff */
[----:B------:R-:W-:-:S04]  /*14950*/  FMUL.FTZ R150, R150, UR11 ;  /* 0x0000000b96967c20 */ /* 0x000fc80008410000 */
[----:B------:R-:W-:Y:S01]  /*14960*/  FMUL.FTZ R150, R150, UR10 ;  /* 0x0000000a96967c20 */ /* 0x000fe20008410000 */
[----:B------:R-:W-:-:S05]  /*14970*/  FFMA.FTZ R110, R110, R131, 1.1641532182693481445e-10 ;  /* 0x2f0000006e6e7423 */ /* 0x000fca0000010083 */
[----:B------:R-:W-:-:S04]  /*14980*/  FSETP.GTU.FTZ.AND P1, PT, R110, UR8, PT ;  /* 0x000000086e007c0b */ /* 0x000fc8000bf3c000 */
[----:B------:R-:W-:Y:S02]  /*14990*/  FSEL R151, R150, RZ, !P1 ;  /* 0x000000ff96977208 */ /* 0x000fe40004800000 */
[----:B------:R-:W-:-:S03]  /*149a0*/  SEL R131, RZ, 0x1, P1 ;  /* 0x00000001ff837807 */ /* 0x000fc60000800000 */
[----:B------:R-:W-:-:S07]  /*149b0*/  FMUL.FTZ R150, R151, R72 ;  /* 0x0000004897967220 */ /* 0x000fce0000410000 */
.L_x_10427:
[----:B------:R-:W-:Y:S05]  /*149c0*/  BSYNC.RECONVERGENT B1 ;  /* 0x0000000000017941 */ /* 0x000fea0003800200 */
.L_x_10426:
        /* <DEDUP_REMOVED lines=18> */
.L_x_10437:
        /* <DEDUP_REMOVED lines=13> */
.L_x_10439:
[----:B------:R-:W-:Y:S05]  /*14bc0*/  BSYNC.RECONVERGENT B3 ;  /* 0x0000000000037941 */ /* 0x000fea0003800200 */
.L_x_10438:
        /* <DEDUP_REMOVED lines=49> */
[----:B------:R-:W-:-:S03]  /*14ee0*/  LOP3.LUT R151, R151, R170, R153, 0x96, !PT ;  /* 0x000000aa97977212 */ /* 0x000fc600078e9699 */
[----:B------:R-:W-:Y:S01]  /*14ef0*/  HFMA2 R153, -RZ, RZ, 0, 0 ;  /* 0x00000000ff997431 */ /* 0x000fe200000001ff */
        /* <DEDUP_REMOVED lines=10> */
.L_x_10436:
[----:B------:R-:W-:Y:S05]  /*14fa0*/  BSYNC.RECONVERGENT B2 ;  /* 0x0000000000027941 */ /* 0x000fea0003800200 */
.L_x_10435:
        /* <DEDUP_REMOVED lines=11> */
.L_x_10434:
[----:B------:R-:W-:Y:S05]  /*15060*/  BSYNC.RECONVERGENT B1 ;  /* 0x0000000000017941 */ /* 0x000fea0003800200 */
.L_x_10433:
        /* <DEDUP_REMOVED lines=18> */
.L_x_10444:
        /* <DEDUP_REMOVED lines=13> */
.L_x_10446:
[----:B------:R-:W-:Y:S05]  /*15260*/  BSYNC.RECONVERGENT B3 ;  /* 0x0000000000037941 */ /* 0x000fea0003800200 */
.L_x_10445:
        /* <DEDUP_REMOVED lines=58> */
[----:B------:R-:W-:Y:S01]  /*15610*/  MOV R168, R170 ;  /* 0x000000aa00a87202 */ /* 0x000fe20000000f00 */
[----:B------:R-:W-:Y:S01]  /*15620*/  IMAD.MOV.U32 R170, RZ, RZ, RZ ;  /* 0x000000ffffaa7224 */ /* 0x000fe200078e00ff */
[----:B------:R-:W-:-:S07]  /*15630*/  LOP3.LUT R116, R135, R152, R171, 0x96, !PT ;  /* 0x0000009887747212 */ /* 0x000fce00078e96ab */
.L_x_10443:
[----:B------:R-:W-:Y:S05]  /*15640*/  BSYNC.RECONVERGENT B2 ;  /* 0x0000000000027941 */ /* 0x000fea0003800200 */
.L_x_10442:
        /* <DEDUP_REMOVED lines=10> */
.L_x_10441:
[----:B------:R-:W-:Y:S05]  /*156f0*/  BSYNC.RECONVERGENT B1 ;  /* 0x0000000000017941 */ /* 0x000fea0003800200 */
.L_x_10440:
        /* <DEDUP_REMOVED lines=18> */
.L_x_10451:
        /* <DEDUP_REMOVED lines=13> */
.L_x_10453:
[----:B------:R-:W-:Y:S05]  /*158f0*/  BSYNC.RECONVERGENT B3 ;  /* 0x0000000000037941 */ /* 0x000fea0003800200 */
.L_x_10452:
        /* <DEDUP_REMOVED lines=48> */
[----:B------:R-:W-:-:S03]  /*15c00*/  IMAD.WIDE.U32 R174, R153, -0x326172a9, RZ ;  /* 0xcd9e8d5799ae7825 */ /* 0x000fc600078e00ff */
[----:B------:R-:W-:Y:S02]  /*15c10*/  LOP3.LUT R137, R137, R176, R171, 0x96, !PT ;  /* 0x000000b089897212 */ /* 0x000fe400078e96ab */
[----:B------:R-:W-:-:S03]  /*15c20*/  LOP3.LUT R119, R119, R118, R175, 0x96, !PT ;  /* 0x0000007677777212 */ /* 0x000fc600078e96af */
[----:B------:R-:W-:-:S04]  /*15c30*/  IMAD.WIDE.U32 R178, R137, -0x326172a9, RZ ;  /* 0xcd9e8d5789b27825 */ /* 0x000fc800078e00ff */
[----:B------:R-:W-:Y:S01]  /*15c40*/  IMAD.WIDE.U32 R176, R119, -0x2daee0ad, RZ ;  /* 0xd2511f5377b07825 */ /* 0x000fe200078e00ff */
[----:B------:R-:W-:-:S03]  /*15c50*/  IADD3 R119, PT, PT, R3, -0x695add53, RZ ;  /* 0x96a522ad03777810 */ /* 0x000fc60007ffe0ff */
[----:B------:R-:W-:Y:S01]  /*15c60*/  VIADD R137, R2, 0x8ff34781 ;  /* 0x8ff3478102897836 */ /* 0x000fe20000000000 */
[----:B------:R-:W-:Y:S01]  /*15c70*/  LOP3.LUT R116, R119, R170, R177, 0x96, !PT ;  /* 0x000000aa77747212 */ /* 0x000fe200078e96b1 */
[----:B------:R-:W-:Y:S02]  /*15c80*/  HFMA2 R119, -RZ, RZ, 0, 0 ;  /* 0x00000000ff777431 */ /* 0x000fe400000001ff */
[----:B------:R-:W-:Y:S01]  /*15c90*/  IMAD.MOV.U32 R120, RZ, RZ, R178 ;  /* 0x000000ffff787224 */ /* 0x000fe200078e00b2 */
[----:B------:R-:W-:Y:S02]  /*15ca0*/  LOP3.LUT R118, R137, R174, R179, 0x96, !PT ;  /* 0x000000ae89767212 */ /* 0x000fe400078e96b3 */
[----:B------:R-:W-:Y:S01]  /*15cb0*/  MOV R137, R168 ;  /* 0x000000a800897202 */ /* 0x000fe20000000f00 */
[----:B------:R-:W-:-:S07]  /*15cc0*/  IMAD.MOV.U32 R168, RZ, RZ, R176 ;  /* 0x000000ffffa87224 */ /* 0x000fce00078e00b0 */
.L_x_10450:
[----:B------:R-:W-:Y:S05]  /*15cd0*/  BSYNC.RECONVERGENT B2 ;  /* 0x0000000000027941 */ /* 0x000fea0003800200 */
.L_x_10449:
        /* <DEDUP_REMOVED lines=11> */
.L_x_10448:
[----:B------:R-:W-:Y:S05]  /*15d90*/  BSYNC.RECONVERGENT B1 ;  /* 0x0000000000017941 */ /* 0x000fea0003800200 */
.L_x_10447:
[----:B------:R-:W-:Y:S02]  /*15da0*/  F2FP.BF16.F32.PACK_AB R170, RZ, R153 ;  /* 0x00000099ffaa723e */ /* 0x000fe400000010ff */
[----:B------:R-:W-:Y:S02]  /*15db0*/  PRMT R108, R108, 0x5410, R111 ;  /* 0x000054106c6c7816 */ /* 0x000fe4000000006f */
[----:B------:R-:W-:Y:S02]  /*15dc0*/  PRMT R110, R110, 0x5410, R167 ;  /* 0x000054106e6e7816 */ /* 0x000fe400000000a7 */
[----:B------:R-:W-:Y:S02]  /*15dd0*/  PRMT R109, R109, 0x5410, R166 ;  /* 0x000054106d6d7816 */ /* 0x000fe400000000a6 */
[----:B------:R-:W-:-:S07]  /*15de0*/  PRMT R111, R172, 0x5410, R170 ;  /* 0x00005410ac6f7816 */ /* 0x000fce00000000aa */
.L_x_10397:
[----:B------:R-:W0:Y:S01]  /*15df0*/  LDC.64 R166, c[0x0][0x3a8] ;  /* 0x0000ea00ffa67b82 */ /* 0x000e220000000a00 */
[----:B------:R-:W-:Y:S01]  /*15e00*/  BSSY.RECONVERGENT B1, `(.L_x_10454) ;  /* 0x0000019000017945 */ /* 0x000fe20003800200 */
[----:B0-----:R-:W-:-:S04]  /*15e10*/  IMAD.WIDE.U32 R170, R164, 0x10, R166 ;  /* 0x00000010a4aa7825 */ /* 0x001fc800078e00a6 */
[----:B------:R-:W-:Y:S01]  /*15e20*/  IMAD.MOV.U32 R166, RZ, RZ, R168 ;  /* 0x000000ffffa67224 */ /* 0x000fe200078e00a8 */
        /* <DEDUP_REMOVED lines=22> */
.L_x_10455:
[----:B------:R-:W-:Y:S05]  /*15f90*/  BSYNC.RECONVERGENT B1 ;  /* 0x0000000000017941 */ /* 0x000fea0003800200 */
.L_x_10454:
[----:B------:R-:W-:Y:S01]  /*15fa0*/  VIADD R164, R164, 0x20 ;  /* 0x00000020a4a47836 */ /* 0x000fe20000000000 */
[----:B------:R-:W-:-:S07]  /*15fb0*/  IADD3 R0, PT, PT, R0, 0x20, RZ ;  /* 0x0000002000007810 */ /* 0x000fce0007ffe0ff */
.L_x_10339:
[----:B------:R-:W-:Y:S05]  /*15fc0*/  BSYNC.RECONVERGENT B0 ;  /* 0x0000000000007941 */ /* 0x000fea0003800200 */
.L_x_10338:
        /* <DEDUP_REMOVED lines=34> */
.L_x_10463:
        /* <DEDUP_REMOVED lines=13> */
.L_x_10465:
[----:B------:R-:W-:Y:S05]  /*162c0*/  BSYNC.RECONVERGENT B3 ;  /* 0x0000000000037941 */ /* 0x000fea0003800200 */
.L_x_10464:
        /* <DEDUP_REMOVED lines=54> */
[----:B------:R-:W-:Y:S02]  /*16630*/  LOP3.LUT R118, R109, R110, R157, 0x96, !PT ;  /* 0x0000006e6d767212 */ /* 0x000fe400078e969d */
[----:B------:R-:W-:Y:S01]  /*16640*/  MOV R120, R156 ;  /* 0x0000009c00787202 */ /* 0x000fe20000000f00 */
[----:B------:R-:W-:-:S04]  /*16650*/  IMAD.WIDE.U32 R154, R154, -0x2daee0ad, RZ ;  /* 0xd2511f539a9a7825 */ /* 0x000fc800078e00ff */
[----:B------:R-:W-:Y:S01]  /*16660*/  IMAD.MOV.U32 R109, RZ, RZ, R154 ;  /* 0x000000ffff6d7224 */ /* 0x000fe200078e009a */
[----:B------:R-:W-:Y:S01]  /*16670*/  LOP3.LUT R116, R111, R108, R155, 0x96, !PT ;  /* 0x0000006c6f747212 */ /* 0x000fe200078e969b */
[----:B------:R-:W-:Y:S01]  /*16680*/  IMAD.MOV.U32 R111, RZ, RZ, RZ ;  /* 0x000000ffff6f7224 */ /* 0x000fe200078e00ff */
[----:B------:R-:W-:-:S07]  /*16690*/  MOV R108, R166 ;  /* 0x000000a6006c7202 */ /* 0x000fce0000000f00 */
.L_x_10462:
[----:B------:R-:W-:Y:S05]  /*166a0*/  BSYNC.RECONVERGENT B2 ;  /* 0x0000000000027941 */ /* 0x000fea0003800200 */
.L_x_10461:
        /* <DEDUP_REMOVED lines=11> */
.L_x_10460:
[----:B------:R-:W-:Y:S05]  /*16760*/  BSYNC.RECONVERGENT B1 ;  /* 0x0000000000017941 */ /* 0x000fea0003800200 */
.L_x_10459:
        /* <DEDUP_REMOVED lines=23> */
.L_x_10470:
        /* <DEDUP_REMOVED lines=13> */
.L_x_10472:
[----:B------:R-:W-:Y:S05]  /*169b0*/  BSYNC.RECONVERGENT B3 ;  /* 0x0000000000037941 */ /* 0x000fea0003800200 */
.L_x_10471:
[----:B------:R-:W-:Y:S01]  /*169c0*/  IMAD.WIDE.U32 R118, R113, -0x326172a9, RZ ;  /* 0xcd9e8d5771767825 */ /* 0x000fe200078e00ff */
[----:B------:R-:W-:Y:S02]  /*169d0*/  LOP3.LUT R158, R121, R111, R3, 0x96, !PT ;  /* 0x0000006f799e7212 */ /* 0x000fe400078e9603 */
[C---:B------:R-:W-:Y:S01]  /*169e0*/  IADD3 R111, PT, PT, R2.reuse, -0x61c88647, RZ ;  /* 0x9e3779b9026f7810 */ /* 0x040fe20007ffe0ff */
[----:B------:R-:W-:Y:S01]  /*169f0*/  VIADD R125, R2, 0x3c6ef372 ;  /* 0x3c6ef372027d7836 */ /* 0x000fe20000000000 */
[----:B------:R-:W-:Y:S01]  /*16a00*/  LOP3.LUT R156, R117, R119, R2, 0x96, !PT ;  /* 0x00000077759c7212 */ /* 0x000fe200078e9602 */
[C---:B------:R-:W-:Y:S01]  /*16a10*/  VIADD R119, R3.reuse, 0xbb67ae85 ;  /* 0xbb67ae8503777836 */ /* 0x040fe20000000000 */
[----:B------:R-:W-:Y:S01]  /*16a20*/  IADD3 R155, PT, PT, R3, 0x76cf5d0a, RZ ;  /* 0x76cf5d0a039b7810 */ /* 0x000fe20007ffe0ff */
[----:B------:R-:W-:-:S04]  /*16a30*/  IMAD.WIDE.U32 R158, R158, -0x326172a9, RZ ;  /* 0xcd9e8d579e9e7825 */ /* 0x000fc800078e00ff */
[----:B------:R-:W-:Y:S01]  /*16a40*/  IMAD.WIDE.U32 R156, R156, -0x2daee0ad, RZ ;  /* 0xd2511f539c9c7825 */ /* 0x000fe200078e00ff */
[----:B------:R-:W-:-:S04]  /*16a50*/  LOP3.LUT R111, R111, R118, R159, 0x96, !PT ;  /* 0x000000766f6f7212 */ /* 0x000fc800078e969f */
[----:B------:R-:W-:Y:S01]  /*16a60*/  LOP3.LUT R119, R119, R110, R157, 0x96, !PT ;  /* 0x0000006e77777212 */ /* 0x000fe200078e969d */
[----:B------:R-:W-:-:S04]  /*16a70*/  IMAD.WIDE.U32 R110, R111, -0x2daee0ad, RZ ;  /* 0xd2511f536f6e7825 */ /* 0x000fc800078e00ff */
[----:B------:R-:W-:Y:S01]  /*16a80*/  IMAD.WIDE.U32 R118, R119, -0x326172a9, RZ ;  /* 0xcd9e8d5777767825 */ /* 0x000fe200078e00ff */
[----:B------:R-:W-:Y:S02]  /*16a90*/  LOP3.LUT R155, R155, R156, R111, 0x96, !PT ;  /* 0x0000009c9b9b7212 */ /* 0x000fe400078e966f */
[----:B------:R-:W-:Y:S02]  /*16aa0*/  IADD3 R111, PT, PT, R2, -0x255992d5, RZ ;  /* 0xdaa66d2b026f7810 */ /* 0x000fe40007ffe0ff */
[----:B------:R-:W-:Y:S01]  /*16ab0*/  LOP3.LUT R125, R125, R158, R119, 0x96, !PT ;  /* 0x0000009e7d7d7212 */ /* 0x000fe200078e9677 */
[----:B------:R-:W-:Y:S02]  /*16ac0*/  VIADD R119, R3, 0x32370b8f ;  /* 0x32370b8f03777836 */ /* 0x000fe40000000000 */
        /* <DEDUP_REMOVED lines=9> */
[----:B------:R-:W-:Y:S02]  /*16b60*/  IADD3 R111, PT, PT, R2, 0x1715609d, RZ ;  /* 0x1715609d026f7810 */ /* 0x000fe40007ffe0ff */
        /* <DEDUP_REMOVED lines=34> */
.L_x_10469:
[----:B------:R-:W-:Y:S05]  /*16d90*/  BSYNC.RECONVERGENT B2 ;  /* 0x0000000000027941 */ /* 0x000fea0003800200 */
.L_x_10468:
[----:B------:R-:W-:Y:S01]  /*16da0*/  HFMA2 R156, -RZ, RZ, 0.1171875, 0 ;  /* 0x2f800000ff9c7431 */ /* 0x000fe200000001ff */
[----:B------:R-:W-:Y:S02]  /*16db0*/  PRMT R111, R104, 0x7632, R111 ;  /* 0x00007632686f7816 */ /* 0x000fe4000000006f */
        /* <DEDUP_REMOVED lines=10> */
[----:B------:R-:W-:-:S07]  /*16e60*/  FFMA.FTZ R155, R156, R93, R155 ;  /* 0x0000005d9c9b7223 */ /* 0x000fce000001009b */
.L_x_10467:
[----:B------:R-:W-:Y:S05]  /*16e70*/  BSYNC.RECONVERGENT B1 ;  /* 0x0000000000017941 */ /* 0x000fea0003800200 */
.L_x_10466:
        /* <DEDUP_REMOVED lines=22> */
.L_x_10477:
        /* <DEDUP_REMOVED lines=13> */
.L_x_10479:
[----:B------:R-:W-:Y:S05]  /*170b0*/  BSYNC.RECONVERGENT B3 ;  /* 0x0000000000037941 */ /* 0x000fea0003800200 */
.L_x_10478:
        /* <DEDUP_REMOVED lines=60> */
.L_x_10476:
[----:B------:R-:W-:Y:S05]  /*17480*/  BSYNC.RECONVERGENT B2 ;  /* 0x0000000000027941 */ /* 0x000fea0003800200 */
.L_x_10475:
        /* <DEDUP_REMOVED lines=11> */
.L_x_10474:
[----:B------:R-:W-:Y:S05]  /*17540*/  BSYNC.RECONVERGENT B1 ;  /* 0x0000000000017941 */ /* 0x000fea0003800200 */
.L_x_10473:
        /* <DEDUP_REMOVED lines=23> */
.L_x_10484:
        /* <DEDUP_REMOVED lines=13> */
.L_x_10486:
[----:B------:R-:W-:Y:S05]  /*17790*/  BSYNC.RECONVERGENT B3 ;  /* 0x0000000000037941 */ /* 0x000fea0003800200 */
.L_x_10485:
        /* <DEDUP_REMOVED lines=61> */
.L_x_10483:
[----:B------:R-:W-:Y:S05]  /*17b70*/  BSYNC.RECONVERGENT B2 ;  /* 0x0000000000027941 */ /* 0x000fea0003800200 */
.L_x_10482:
        /* <DEDUP_REMOVED lines=13> */
.L_x_10481:
[----:B------:R-:W-:Y:S05]  /*17c50*/  BSYNC.RECONVERGENT B1 ;  /* 0x0000000000017941 */ /* 0x000fea0003800200 */
.L_x_10480:
        /* <DEDUP_REMOVED lines=22> */
.L_x_10491:
        /* <DEDUP_REMOVED lines=13> */
.L_x_10493:
[----:B------:R-:W-:Y:S05]  /*17e90*/  BSYNC.RECONVERGENT B3 ;  /* 0x0000000000037941 */ /* 0x000fea0003800200 */
.L_x_10492:
        /* <DEDUP_REMOVED lines=60> */
.L_x_10490:
[----:B------:R-:W-:Y:S05]  /*18260*/  BSYNC.RECONVERGENT B2 ;  /* 0x0000000000027941 */ /* 0x000fea0003800200 */
.L_x_10489:
        /* <DEDUP_REMOVED lines=11> */
.L_x_10488:
[----:B------:R-:W-:Y:S05]  /*18320*/  BSYNC.RECONVERGENT B1 ;  /* 0x0000000000017941 */ /* 0x000fea0003800200 */
.L_x_10487:
        /* <DEDUP_REMOVED lines=23> */
.L_x_10498:
        /* <DEDUP_REMOVED lines=13> */
.L_x_10500:
[----:B------:R-:W-:Y:S05]  /*18570*/  BSYNC.RECONVERGENT B3 ;  /* 0x0000000000037941 */ /* 0x000fea0003800200 */
.L_x_10499:
        /* <DEDUP_REMOVED lines=61> */
.L_x_10497:
[----:B------:R-:W-:Y:S05]  /*18950*/  BSYNC.RECONVERGENT B2 ;  /* 0x0000000000027941 */ /* 0x000fea0003800200 */
.L_x_10496:
        /* <DEDUP_REMOVED lines=13> */
.L_x_10495:
[----:B------:R-:W-:Y:S05]  /*18a30*/  BSYNC.RECONVERGENT B1 ;  /* 0x0000000000017941 */ /* 0x000fea0003800200 */
.L_x_10494:
        /* <DEDUP_REMOVED lines=22> */
.L_x_10505:
        /* <DEDUP_REMOVED lines=13> */
.L_x_10507:
[----:B------:R-:W-:Y:S05]  /*18c70*/  BSYNC.RECONVERGENT B3 ;  /* 0x0000000000037941 */ /* 0x000fea0003800200 */
.L_x_10506:
        /* <DEDUP_REMOVED lines=60> */
.L_x_10504:
[----:B------:R-:W-:Y:S05]  /*19040*/  BSYNC.RECONVERGENT B2 ;  /* 0x0000000000027941 */ /* 0x000fea0003800200 */
.L_x_10503:
        /* <DEDUP_REMOVED lines=11> */
.L_x_10502:
[----:B------:R-:W-:Y:S05]  /*19100*/  BSYNC.RECONVERGENT B1 ;  /* 0x0000000000017941 */ /* 0x000fea0003800200 */
.L_x_10501:
        /* <DEDUP_REMOVED lines=23> */
.L_x_10512:
        /* <DEDUP_REMOVED lines=13> */
.L_x_10514:
[----:B------:R-:W-:Y:S05]  /*19350*/  BSYNC.RECONVERGENT B3 ;  /* 0x0000000000037941 */ /* 0x000fea0003800200 */
.L_x_10513:
        /* <DEDUP_REMOVED lines=61> */
.L_x_10511:
[----:B------:R-:W-:Y:S05]  /*19730*/  BSYNC.RECONVERGENT B2 ;  /* 0x0000000000027941 */ /* 0x000fea0003800200 */
.L_x_10510:
        /* <DEDUP_REMOVED lines=13> */
.L_x_10509:
[----:B------:R-:W-:Y:S05]  /*19810*/  BSYNC.RECONVERGENT B1 ;  /* 0x0000000000017941 */ /* 0x000fea0003800200 */
.L_x_10508:
[----:B------:R-:W-:Y:S02]  /*19820*/  F2FP.BF16.F32.PACK_AB R170, RZ, R161 ;  /* 0x000000a1ffaa723e */ /* 0x000fe400000010ff */
[----:B------:R-:W-:Y:S02]  /*19830*/  PRMT R108, R108, 0x5410, R111 ;  /* 0x000054106c6c7816 */ /* 0x000fe4000000006f */
[----:B------:R-:W-:Y:S02]  /*19840*/  PRMT R110, R110, 0x5410, R167 ;  /* 0x000054106e6e7816 */ /* 0x000fe400000000a7 */
[----:B------:R-:W-:Y:S02]  /*19850*/  PRMT R109, R109, 0x5410, R165 ;  /* 0x000054106d6d7816 */ /* 0x000fe400000000a5 */
[----:B------:R-:W-:Y:S01]  /*19860*/  PRMT R111, R168, 0x5410, R170 ;  /* 0x00005410a86f7816 */ /* 0x000fe200000000aa */
[----:B------:R-:W-:Y:S06]  /*19870*/  BRA `(.L_x_10515) ;  /* 0x0000003400547947 */ /* 0x000fec0003800000 */
.L_x_10458:
        /* <DEDUP_REMOVED lines=21> */
.L_x_10520:
        /* <DEDUP_REMOVED lines=13> */
.L_x_10522:
[----:B------:R-:W-:Y:S05]  /*19aa0*/  BSYNC.RECONVERGENT B3 ;  /* 0x0000000000037941 */ /* 0x000fea0003800200 */
.L_x_10521:
        /* <DEDUP_REMOVED lines=61> */
.L_x_10519:
[----:B------:R-:W-:Y:S05]  /*19e80*/  BSYNC.RECONVERGENT B2 ;  /* 0x0000000000027941 */ /* 0x000fea0003800200 */
.L_x_10518:
        /* <DEDUP_REMOVED lines=10> */
.L_x_10517:
[----:B------:R-:W-:Y:S05]  /*19f30*/  BSYNC.RECONVERGENT B1 ;  /* 0x0000000000017941 */ /* 0x000fea0003800200 */
.L_x_10516:
        /* <DEDUP_REMOVED lines=18> */
.L_x_10527:
        /* <DEDUP_REMOVED lines=13> */
.L_x_10529:
[----:B------:R-:W-:Y:S05]  /*1a130*/  BSYNC.RECONVERGENT B3 ;  /* 0x0000000000037941 */ /* 0x000fea0003800200 */
.L_x_10528:
        /* <DEDUP_REMOVED lines=43> */
[C---:B------:R-:W-:Y:S01]  /*1a3f0*/  IADD3 R111, PT, PT, R3.reuse, -0x24c28bd8, RZ ;  /* 0xdb3d7428036f7810 */ /* 0x040fe20007ffe0ff */
        /* <DEDUP_REMOVED lines=17> */
.L_x_10526:
[----:B------:R-:W-:Y:S05]  /*1a510*/  BSYNC.RECONVERGENT B2 ;  /* 0x0000000000027941 */ /* 0x000fea0003800200 */
.L_x_10525:
[----:B------:R-:W-:Y:S01]  /*1a520*/  HFMA2 R156, -RZ, RZ, 0.1171875, 0 ;  /* 0x2f800000ff9c7431 */ /* 0x000fe200000001ff */
[----:B-----5:R-:W-:Y:S02]  /*1a530*/  PRMT R125, R104, 0x7632, R125 ;  /* 0x00007632687d7816 */ /* 0x020fe4000000007d */
        /* <DEDUP_REMOVED lines=9> */
.L_x_10524:
[----:B------:R-:W-:Y:S05]  /*1a5d0*/  BSYNC.RECONVERGENT B1 ;  /* 0x0000000000017941 */ /* 0x000fea0003800200 */
.L_x_10523:
        /* <DEDUP_REMOVED lines=18> */
.L_x_10534:
        /* <DEDUP_REMOVED lines=13> */
.L_x_10536:
[----:B------:R-:W-:Y:S05]  /*1a7d0*/  BSYNC.RECONVERGENT B3 ;  /* 0x0000000000037941 */ /* 0x000fea0003800200 */
.L_x_10535:
        /* <DEDUP_REMOVED lines=58> */
[----:B------:R-:W-:Y:S02]  /*1ab80*/  IMAD.MOV.U32 R110, RZ, RZ, R158 ;  /* 0x000000ffff6e7224 */ /* 0x000fe400078e009e */
[----:B------:R-:W-:Y:S01]  /*1ab90*/  HFMA2 R158, -RZ, RZ, 0, 0 ;  /* 0x00000000ff9e7431 */ /* 0x000fe200000001ff */
[----:B------:R-:W-:-:S07]  /*1aba0*/  LOP3.LUT R118, R119, R118, R161, 0x96, !PT ;  /* 0x0000007677767212 */ /* 0x000fce00078e96a1 */
.L_x_10533:
[----:B------:R-:W-:Y:S05]  /*1abb0*/  BSYNC.RECONVERGENT B2 ;  /* 0x0000000000027941 */ /* 0x000fea0003800200 */
.L_x_10532:
        /* <DEDUP_REMOVED lines=10> */
.L_x_10531:
[----:B------:R-:W-:Y:S05]  /*1ac60*/  BSYNC.RECONVERGENT B1 ;  /* 0x0000000000017941 */ /* 0x000fea0003800200 */
.L_x_10530:
        /* <DEDUP_REMOVED lines=18> */
.L_x_10541:
        /* <DEDUP_REMOVED lines=13> */
.L_x_10543:
[----:B------:R-:W-:Y:S05]  /*1ae60*/  BSYNC.RECONVERGENT B3 ;  /* 0x0000000000037941 */ /* 0x000fea0003800200 */
.L_x_10542:
        /* <DEDUP_REMOVED lines=61> */
.L_x_10540:
[----:B------:R-:W-:Y:S05]  /*1b240*/  BSYNC.RECONVERGENT B2 ;  /* 0x0000000000027941 */ /* 0x000fea0003800200 */
.L_x_10539:
        /* <DEDUP_REMOVED lines=11> */
.L_x_10538:
[----:B------:R-:W-:Y:S05]  /*1b300*/  BSYNC.RECONVERGENT B1 ;  /* 0x0000000000017941 */ /* 0x000fea0003800200 */
.L_x_10537:
        /* <DEDUP_REMOVED lines=18> */
.L_x_10548:
        /* <DEDUP_REMOVED lines=13> */
.L_x_10550:
[----:B------:R-:W-:Y:S05]  /*1b500*/  BSYNC.RECONVERGENT B3 ;  /* 0x0000000000037941 */ /* 0x000fea0003800200 */
.L_x_10549:
        /* <DEDUP_REMOVED lines=61> */
.L_x_10547:
[----:B------:R-:W-:Y:S05]  /*1b8e0*/  BSYNC.RECONVERGENT B2 ;  /* 0x0000000000027941 */ /* 0x000fea0003800200 */
.L_x_10546:
        /* <DEDUP_REMOVED lines=10> */
.L_x_10545:
[----:B------:R-:W-:Y:S05]  /*1b990*/  BSYNC.RECONVERGENT B1 ;  /* 0x0000000000017941 */ /* 0x000fea0003800200 */
.L_x_10544:
        /* <DEDUP_REMOVED lines=18> */
.L_x_10555:
        /* <DEDUP_REMOVED lines=13> */
.L_x_10557:
[----:B------:R-:W-:Y:S05]  /*1bb90*/  BSYNC.RECONVERGENT B3 ;  /* 0x0000000000037941 */ /* 0x000fea0003800200 */
.L_x_10556:
        /* <DEDUP_REMOVED lines=61> */
.L_x_10554:
[----:B------:R-:W-:Y:S05]  /*1bf70*/  BSYNC.RECONVERGENT B2 ;  /* 0x0000000000027941 */ /* 0x000fea0003800200 */
.L_x_10553:
        /* <DEDUP_REMOVED lines=11> */
.L_x_10552:
[----:B------:R-:W-:Y:S05]  /*1c030*/  BSYNC.RECONVERGENT B1 ;  /* 0x0000000000017941 */ /* 0x000fea0003800200 */
.L_x_10551:
        /* <DEDUP_REMOVED lines=18> */
.L_x_10562:
        /* <DEDUP_REMOVED lines=13> */
.L_x_10564:
[----:B------:R-:W-:Y:S05]  /*1c230*/  BSYNC.RECONVERGENT B3 ;  /* 0x0000000000037941 */ /* 0x000fea0003800200 */
.L_x_10563:
        /* <DEDUP_REMOVED lines=61> */
.L_x_10561:
[----:B------:R-:W-:Y:S05]  /*1c610*/  BSYNC.RECONVERGENT B2 ;  /* 0x0000000000027941 */ /* 0x000fea0003800200 */
.L_x_10560:
        /* <DEDUP_REMOVED lines=10> */
.L_x_10559:
[----:B------:R-:W-:Y:S05]  /*1c6c0*/  BSYNC.RECONVERGENT B1 ;  /* 0x0000000000017941 */ /* 0x000fea0003800200 */
.L_x_10558:
        /* <DEDUP_REMOVED lines=18> */
.L_x_10569:
        /* <DEDUP_REMOVED lines=13> */
.L_x_10571:
[----:B------:R-:W-:Y:S05]  /*1c8c0*/  BSYNC.RECONVERGENT B3 ;  /* 0x0000000000037941 */ /* 0x000fea0003800200 */
.L_x_10570:
        /* <DEDUP_REMOVED lines=61> */
.L_x_10568:
[----:B------:R-:W-:Y:S05]  /*1cca0*/  BSYNC.RECONVERGENT B2 ;  /* 0x0000000000027941 */ /* 0x000fea0003800200 */
.L_x_10567:
        /* <DEDUP_REMOVED lines=11> */
.L_x_10566:
[----:B------:R-:W-:Y:S05]  /*1cd60*/  BSYNC.RECONVERGENT B1 ;  /* 0x0000000000017941 */ /* 0x000fea0003800200 */
.L_x_10565:
[----:B------:R-:W-:Y:S02]  /*1cd70*/  F2FP.BF16.F32.PACK_AB R171, RZ, R161 ;  /* 0x000000a1ffab723e */ /* 0x000fe400000010ff */
[----:B------:R-:W-:Y:S02]  /*1cd80*/  MOV R166, R110 ;  /* 0x0000006e00a67202 */ /* 0x000fe40000000f00 */
[----:B------:R-:W-:Y:S02]  /*1cd90*/  PRMT R108, R108, 0x5410, R111 ;  /* 0x000054106c6c7816 */ /* 0x000fe4000000006f */
[----:B------:R-:W-:Y:S02]  /*1cda0*/  PRMT R110, R167, 0x5410, R168 ;  /* 0x00005410a76e7816 */ /* 0x000fe400000000a8 */
[----:B------:R-:W-:Y:S02]  /*1cdb0*/  PRMT R109, R109, 0x5410, R165 ;  /* 0x000054106d6d7816 */ /* 0x000fe400000000a5 */
[----:B------:R-:W-:-:S07]  /*1cdc0*/  PRMT R111, R170, 0x5410, R171 ;  /* 0x00005410aa6f7816 */ /* 0x000fce00000000ab */
.L_x_10515:
        /* <DEDUP_REMOVED lines=24> */
.L_x_10457:
[----:B------:R-:W-:Y:S05]  /*1cf50*/  BSYNC.RECONVERGENT B0 ;  /* 0x0000000000007941 */ /* 0x000fea0003800200 */
.L_x_10456:
        /* <DEDUP_REMOVED lines=127> */
.L_x_10593:
[----:B------:R-:W-:Y:S01]  /*1d750*/  LOP3.LUT P1, RZ, R108, 0x1f, RZ, 0xc0, !PT ;  /* 0x0000001f6cff7812 */ /* 0x000fe2000782c0ff */
[----:B------:R-:W-:Y:S01]  /*1d760*/  FMUL.FTZ R0, R109, R109 ;  /* 0x0000006d6d007220 */ /* 0x000fe20000410000 */
[----:B------:R-:W-:Y:S01]  /*1d770*/  ISETP.NE.AND P0, PT, RZ, UR9, PT ;  /* 0x00000009ff007c0c */ /* 0x000fe2000bf05270 */
[----:B-1----:R-:W-:Y:S01]  /*1d780*/  FADD.FTZ R167, R168, R167 ;  /* 0x000000a7a8a77221 */ /* 0x002fe20000010000 */
[----:B------:R-:W-:Y:S02]  /*1d790*/  BSSY.RECONVERGENT B0, `(.L_x_10573) ;  /* 0x000009e000007945 */ /* 0x000fe40003800200 */
[----:B------:R-:W-:Y:S01]  /*1d7a0*/  FSEL R111, R0, RZ, P0 ;  /* 0x000000ff006f7208 */ /* 0x000fe20000000000 */
[----:B------:R-:W-:-:S04]  /*1d7b0*/  FFMA.FTZ R110, R167, R110, UR12 ;  /* 0x0000000ca76e7e23 */ /* 0x000fc8000801006e */
[----:B------:R-:W-:Y:S02]  /*1d7c0*/  FADD.FTZ R0, R110, R111 ;  /* 0x0000006f6e007221 */ /* 0x000fe40000010000 */
[----:B------:R-:W1:Y:S04]  /*1d7d0*/  @!P1 LDC.64 R164, c[0x0][0x3c0] ;  /* 0x0000f000ffa49b82 */ /* 0x000e680000000a00 */
[----:B------:R-:W2:Y:S04]  /*1d7e0*/  MUFU.RSQ R0, R0 ;  /* 0x0000000000007308 */ /* 0x000ea80000001400 */
[----:B------:R-:W3:Y:S01]  /*1d7f0*/  @!P1 LDC.64 R170, c[0x0][0x3c8] ;  /* 0x0000f200ffaa9b82 */ /* 0x000ee20000000a00 */
[----:B-1----:R-:W-:-:S05]  /*1d800*/  @!P1 IMAD.WIDE R110, R115, 0x4, R164 ;  /* 0x00000004736e9825 */ /* 0x002fca00078e02a4 */
[----:B------:R1:W-:Y:S01]  /*1d810*/  @!P1 STG.E desc[UR6][R110.64], R109 ;  /* 0x0000006d6e009986 */ /* 0x0003e2000c101906 */
[----:B---3--:R-:W-:-:S05]  /*1d820*/  @!P1 IMAD.WIDE R164, R115, 0x4, R170 ;  /* 0x0000000473a49825 */ /* 0x008fca00078e02aa */
[----:B--2---:R1:W-:Y:S01]  /*1d830*/  @!P1 STG.E desc[UR6][R164.64], R0 ;  /* 0x00000000a4009986 */ /* 0x0043e2000c101906 */
[----:B-----5:R-:W-:-:S13]  /*1d840*/  ISETP.GE.AND P1, PT, R163, 0x1, PT ;  /* 0x00000001a300780c */ /* 0x020fda0003f26270 */
[----:B-1----:R-:W-:Y:S05]  /*1d850*/  @!P1 BRA `(.L_x_10574) ;  /* 0x0000000800449947 */ /* 0x002fea0003800000 */
        /* <DEDUP_REMOVED lines=21> */
[C---:B0-----:R-:W-:Y:S01]  /*1d9b0*/  FMUL.FTZ R168, R0.reuse, R179 ;  /* 0x000000b300a87220 */ /* 0x041fe20000410000 */
        /* <DEDUP_REMOVED lines=19> */
.L_x_10576:
[----:B------:R-:W-:Y:S05]  /*1daf0*/  BSYNC.RECONVERGENT B1 ;  /* 0x0000000000017941 */ /* 0x000fea0003800200 */
.L_x_10575:
[----:B------:R-:W-:Y:S01]  /*1db00*/  ISETP.NE.AND P0, PT, R173, RZ, PT ;  /* 0x000000ffad00720c */ /* 0x000fe20003f05270 */
[----:B------:R-:W-:-:S12]  /*1db10*/  BSSY.RECONVERGENT B1, `(.L_x_10577) ;  /* 0x0000022000017945 */ /* 0x000fd80003800200 */
[----:B------:R-:W-:Y:S05]  /*1db20*/  @!P0 BRA `(.L_x_10578) ;  /* 0x0000000000808947 */ /* 0x000fea0003800000 */
[----:B-1----:R-:W1:Y:S01]  /*1db30*/  LDC.64 R162, c[0x0][0x428] ;  /* 0x00010a00ffa27b82 */ /* 0x002e620000000a00 */
        /* <DEDUP_REMOVED lines=31> */
.L_x_10578:
[----:B------:R-:W-:Y:S05]  /*1dd30*/  BSYNC.RECONVERGENT B1 ;  /* 0x0000000000017941 */ /* 0x000fea0003800200 */
.L_x_10577:
[----:B------:R-:W-:Y:S04]  /*1dd40*/  BSSY.RECONVERGENT B1, `(.L_x_10579) ;  /* 0x0000022000017945 */ /* 0x000fe80003800200 */
[----:B------:R-:W-:Y:S05]  /*1dd50*/  @!P4 BRA `(.L_x_10580) ;  /* 0x000000000080c947 */ /* 0x000fea0003800000 */
[----:B-12---:R-:W1:Y:S01]  /*1dd60*/  LDC.64 R162, c[0x0][0x428] ;  /* 0x00010a00ffa27b82 */ /* 0x006e620000000a00 */
        /* <DEDUP_REMOVED lines=31> */
.L_x_10580:
[----:B------:R-:W-:Y:S05]  /*1df60*/  BSYNC.RECONVERGENT B1 ;  /* 0x0000000000017941 */ /* 0x000fea0003800200 */
.L_x_10579:
        /* <DEDUP_REMOVED lines=32> */
.L_x_10574:
[----:B------:R-:W-:Y:S05]  /*1e170*/  BSYNC.RECONVERGENT B0 ;  /* 0x0000000000007941 */ /* 0x000fea0003800200 */
.L_x_10573:
[----:B-1234-:R-:W1:Y:S02]  /*1e180*/  LDC.64 R108, c[0x0][0x380] ;  /* 0x0000e000ff6c7b82 */ /* 0x01ee640000000a00 */
[----:B-1----:R-:W-:-:S04]  /*1e190*/  LEA R115, R108, R115, 0x2 ;  /* 0x000000736c737211 */ /* 0x002fc800078e10ff */
[----:B------:R-:W-:-:S13]  /*1e1a0*/  ISETP.GE.AND P0, PT, R115, R109, PT ;  /* 0x0000006d7300720c */ /* 0x000fda0003f06270 */
[----:B------:R-:W-:Y:S05]  /*1e1b0*/  @!P0 BRA `(.L_x_10581) ;  /* 0xfffffe2c00488947 */ /* 0x000fea000383ffff */
[----:B------:R-:W-:Y:S05]  /*1e1c0*/  EXIT ;  /* 0x000000000000794d */ /* 0x000fea0003800000 */
.L_x_10572:
        /* <DEDUP_REMOVED lines=8> */
.L_x_10583:
[----:B------:R-:W-:Y:S05]  /*1e250*/  BSYNC B0 ;  /* 0x0000000000007941 */ /* 0x000fea0003800000 */
.L_x_10582:
        /* <DEDUP_REMOVED lines=10> */
.L_x_10584:
[----:B------:R-:W-:Y:S01]  /*1e300*/  HFMA2 R172, -RZ, RZ, 0, 2.384185791015625e-07 ;  /* 0x00000004ffac7431 */ /* 0x000fe200000001ff */
[----:B------:R-:W-:-:S05]  /*1e310*/  MOV R0, R171 ;  /* 0x000000ab00007202 */ /* 0x000fca0000000f00 */
[----:B------:R-:W-:-:S04]  /*1e320*/  FADD.FTZ R164, R111, R0 ;  /* 0x000000006fa47221 */ /* 0x000fc80000010000 */
[----:B------:R-:W-:-:S07]  /*1e330*/  IMAD.MOV.U32 R175, RZ, RZ, R164 ;  /* 0x000000ffffaf7224 */ /* 0x000fce00078e00a4 */
[----:B------:R-:W-:Y:S05]  /*1e340*/  WARPSYNC.COLLECTIVE R170, `(.L_x_10585) ;  /* 0x00000000aa087348 */ /* 0x000fea0003c00000 */
[----:B------:R0:W1:Y:S02]  /*1e350*/  SHFL.BFLY P6, R171, R175, R172, R177 ;  /* 0x0c0000acafab7389 */ /* 0x00006400000c00b1 */
[----:B01----:R-:W-:Y:S05]  /*1e360*/  ENDCOLLECTIVE ;  /* 0x000000000000791b */ /* 0x003fea0003800000 */
.L_x_10585:
[----:B------:R-:W-:Y:S02]  /*1e370*/  IMAD.MOV.U32 R172, RZ, RZ, 0x8 ;  /* 0x00000008ffac7424 */ /* 0x000fe400078e00ff */
[----:B------:R-:W-:-:S04]  /*1e380*/  IMAD.MOV.U32 R165, RZ, RZ, R171 ;  /* 0x000000ffffa57224 */ /* 0x000fc800078e00ab */
[----:B------:R-:W-:-:S05]  /*1e390*/  FADD.FTZ R165, R164, R165 ;  /* 0x000000a5a4a57221 */ /* 0x000fca0000010000 */
[----:B------:R-:W-:-:S07]  /*1e3a0*/  MOV R175, R165 ;  /* 0x000000a500af7202 */ /* 0x000fce0000000f00 */
[----:B------:R-:W-:Y:S05]  /*1e3b0*/  WARPSYNC.COLLECTIVE R170, `(.L_x_10586) ;  /* 0x00000000aa087348 */ /* 0x000fea0003c00000 */
[----:B------:R0:W1:Y:S02]  /*1e3c0*/  SHFL.BFLY P6, R171, R175, R172, R177 ;  /* 0x0c0000acafab7389 */ /* 0x00006400000c00b1 */
[----:B01----:R-:W-:Y:S05]  /*1e3d0*/  ENDCOLLECTIVE ;  /* 0x000000000000791b */ /* 0x003fea0003800000 */
.L_x_10586:
[----:B------:R-:W-:Y:S01]  /*1e3e0*/  HFMA2 R172, -RZ, RZ, 0, 9.5367431640625e-07 ;  /* 0x00000010ffac7431 */ /* 0x000fe200000001ff */
[----:B------:R-:W-:-:S05]  /*1e3f0*/  MOV R0, R171 ;  /* 0x000000ab00007202 */ /* 0x000fca0000000f00 */
[----:B------:R-:W-:-:S04]  /*1e400*/  FADD.FTZ R167, R165, R0 ;  /* 0x00000000a5a77221 */ /* 0x000fc80000010000 */
[----:B------:R-:W-:-:S07]  /*1e410*/  IMAD.MOV.U32 R175, RZ, RZ, R167 ;  /* 0x000000ffffaf7224 */ /* 0x000fce00078e00a7 */
[----:B------:R-:W-:Y:S05]  /*1e420*/  WARPSYNC.COLLECTIVE R170, `(.L_x_10587) ;  /* 0x00000000aa087348 */ /* 0x000fea0003c00000 */
[----:B------:R0:W1:Y:S02]  /*1e430*/  SHFL.BFLY P6, R171, R175, R172, R177 ;  /* 0x0c0000acafab7389 */ /* 0x00006400000c00b1 */
[----:B01----:R-:W-:Y:S05]  /*1e440*/  ENDCOLLECTIVE ;  /* 0x000000000000791b */ /* 0x003fea0003800000 */
.L_x_10587:
[----:B------:R-:W-:Y:S02]  /*1e450*/  IMAD.MOV.U32 R172, RZ, RZ, 0x1 ;  /* 0x00000001ffac7424 */ /* 0x000fe400078e00ff */
[----:B------:R-:W-:-:S04]  /*1e460*/  IMAD.MOV.U32 R0, RZ, RZ, R171 ;  /* 0x000000ffff007224 */ /* 0x000fc800078e00ab */
        /* <DEDUP_REMOVED lines=71> */
.L_x_10588:
[----:B------:R-:W-:Y:S01]  /*1e8e0*/  HFMA2 R172, -RZ, RZ, 0, 1.1920928955078125e-07 ;  /* 0x00000002ffac7431 */ /* 0x000fe200000001ff */
[----:B------:R-:W-:-:S05]  /*1e8f0*/  MOV R111, R171 ;  /* 0x000000ab006f7202 */ /* 0x000fca0000000f00 */
[----:B------:R-:W-:-:S04]  /*1e900*/  FADD.FTZ R111, R0, R111 ;  /* 0x0000006f006f7221 */ /* 0x000fc80000010000 */
[----:B------:R-:W-:-:S07]  /*1e910*/  IMAD.MOV.U32 R175, RZ, RZ, R111 ;  /* 0x000000ffffaf7224 */ /* 0x000fce00078e006f */
[----:B------:R-:W-:Y:S05]  /*1e920*/  WARPSYNC.COLLECTIVE R170, `(.L_x_10589) ;  /* 0x00000000aa087348 */ /* 0x000fea0003c00000 */
[----:B------:R0:W1:Y:S02]  /*1e930*/  SHFL.BFLY P6, R171, R175, R172, R177 ;  /* 0x0c0000acafab7389 */ /* 0x00006400000c00b1 */
[----:B01----:R-:W-:Y:S05]  /*1e940*/  ENDCOLLECTIVE ;  /* 0x000000000000791b */ /* 0x003fea0003800000 */
.L_x_10589:
[----:B------:R-:W-:Y:S02]  /*1e950*/  IMAD.MOV.U32 R172, RZ, RZ, 0x4 ;  /* 0x00000004ffac7424 */ /* 0x000fe400078e00ff */
[----:B------:R-:W-:-:S04]  /*1e960*/  IMAD.MOV.U32 R164, RZ, RZ, R171 ;  /* 0x000000ffffa47224 */ /* 0x000fc800078e00ab */
[----:B------:R-:W-:-:S05]  /*1e970*/  FADD.FTZ R164, R111, R164 ;  /* 0x000000a46fa47221 */ /* 0x000fca0000010000 */
[----:B------:R-:W-:-:S07]  /*1e980*/  MOV R175, R164 ;  /* 0x000000a400af7202 */ /* 0x000fce0000000f00 */
[----:B------:R-:W-:Y:S05]  /*1e990*/  WARPSYNC.COLLECTIVE R170, `(.L_x_10590) ;  /* 0x00000000aa087348 */ /* 0x000fea0003c00000 */
[----:B------:R0:W1:Y:S02]  /*1e9a0*/  SHFL.BFLY P6, R171, R175, R172, R177 ;  /* 0x0c0000acafab7389 */ /* 0x00006400000c00b1 */
[----:B01----:R-:W-:Y:S05]  /*1e9b0*/  ENDCOLLECTIVE ;  /* 0x000000000000791b */ /* 0x003fea0003800000 */
.L_x_10590:
[----:B------:R-:W-:Y:S01]  /*1e9c0*/  HFMA2 R172, -RZ, RZ, 0, 4.76837158203125e-07 ;  /* 0x00000008ffac7431 */ /* 0x000fe200000001ff */
[----:B------:R-:W-:-:S05]  /*1e9d0*/  MOV R165, R171 ;  /* 0x000000ab00a57202 */ /* 0x000fca0000000f00 */
[----:B------:R-:W-:-:S04]  /*1e9e0*/  FADD.FTZ R165, R164, R165 ;  /* 0x000000a5a4a57221 */ /* 0x000fc80000010000 */
[----:B------:R-:W-:-:S07]  /*1e9f0*/  IMAD.MOV.U32 R175, RZ, RZ, R165 ;  /* 0x000000ffffaf7224 */ /* 0x000fce00078e00a5 */
[----:B------:R-:W-:Y:S05]  /*1ea00*/  WARPSYNC.COLLECTIVE R170, `(.L_x_10591) ;  /* 0x00000000aa087348 */ /* 0x000fea0003c00000 */
[----:B------:R0:W1:Y:S02]  /*1ea10*/  SHFL.BFLY P6, R171, R175, R172, R177 ;  /* 0x0c0000acafab7389 */ /* 0x00006400000c00b1 */
[----:B01----:R-:W-:Y:S05]  /*1ea20*/  ENDCOLLECTIVE ;  /* 0x000000000000791b */ /* 0x003fea0003800000 */
.L_x_10591:
[----:B------:R-:W-:Y:S02]  /*1ea30*/  IMAD.MOV.U32 R172, RZ, RZ, 0x10 ;  /* 0x00000010ffac7424 */ /* 0x000fe400078e00ff */
[----:B------:R-:W-:-:S04]  /*1ea40*/  IMAD.MOV.U32 R168, RZ, RZ, R171 ;  /* 0x000000ffffa87224 */ /* 0x000fc800078e00ab */
[----:B------:R-:W-:-:S05]  /*1ea50*/  FADD.FTZ R168, R165, R168 ;  /* 0x000000a8a5a87221 */ /* 0x000fca0000010000 */
[----:B------:R-:W-:-:S07]  /*1ea60*/  MOV R175, R168 ;  /* 0x000000a800af7202 */ /* 0x000fce0000000f00 */
[----:B------:R-:W-:Y:S05]  /*1ea70*/  WARPSYNC.COLLECTIVE R170, `(.L_x_10592) ;  /* 0x00000000aa087348 */ /* 0x000fea0003c00000 */
[----:B------:R0:W1:Y:S02]  /*1ea80*/  SHFL.BFLY P6, R171, R175, R172, R177 ;  /* 0x0c0000acafab7389 */ /* 0x00006400000c00b1 */
[----:B01----:R-:W-:Y:S05]  /*1ea90*/  ENDCOLLECTIVE ;  /* 0x000000000000791b */ /* 0x003fea0003800000 */
.L_x_10592:
[----:B------:R-:W-:Y:S01]  /*1eaa0*/  MOV R167, R171 ;  /* 0x000000ab00a77202 */ /* 0x000fe20000000f00 */
[----:B------:R-:W-:Y:S06]  /*1eab0*/  BRA `(.L_x_10593) ;  /* 0xffffffec00247947 */ /* 0x000fec000383ffff */
.L_x_10594:
        /* <DEDUP_REMOVED lines=12> */
.L_x_37274:


//--------------------- .text._ZN10layer_norm13ln_fwd_kernelINS_13Kernel_traitsIf13__nv_bfloat16S2_S2_fjLj1024ELj1ELj4ELj1ELj16ENS_18Kernel_traits_baseILj1024EfS2_S2_S2_fjLj128EEEEELb1ELb1ELb1ELb1EEEvNS_9FwdParamsE --------------------------
	.section	.text._ZN10layer_norm13ln_fwd_kernelINS_13Kernel_traitsIf13__nv_bfloat16S2_S2_fjLj1024ELj1ELj4ELj1ELj16ENS_18Kernel_traits_baseILj1024EfS2_S2_S2_fjLj128EEEEELb1ELb1ELb1ELb1EEEvNS_9FwdParamsE,"ax",@progbits
	.align	128
        .global         _ZN10layer_norm13ln_fwd_kernelINS_13Kernel_traitsIf13__nv_bfloat16S2_S2_fjLj1024ELj1ELj4ELj1ELj16ENS_18Kernel_traits_baseILj1024EfS2_S2_S2_fjLj128EEEEELb1ELb1ELb1ELb1EEEvNS_9FwdParamsE
        .type           _ZN10layer_norm13ln_fwd_kernelINS_13Kernel_traitsIf13__nv_bfloat16S2_S2_fjLj1024ELj1ELj4ELj1ELj16ENS_18Kernel_traits_baseILj1024EfS2_S2_S2_fjLj128EEEEELb1ELb1ELb1ELb1EEEvNS_9FwdParamsE,@function
        .size           _ZN10layer_norm13ln_fwd_kernelINS_13Kernel_traitsIf13__nv_bfloat16S2_S2_fjLj1024ELj1ELj4ELj1ELj16ENS_18Kernel_traits_baseILj1024EfS2_S2_S2_fjLj128EEEEELb1ELb1ELb1ELb1EEEvNS_9FwdParamsE,(.L_x_37275 - _ZN10layer_norm13ln_fwd_kernelINS_13Kernel_traitsIf13__nv_bfloat16S2_S2_fjLj1024ELj1ELj4ELj1ELj16ENS_18Kernel_traits_baseILj1024EfS2_S2_S2_fjLj128EEEEELb1ELb1ELb1ELb1EEEvNS_9FwdParamsE)
        .other          _ZN10layer_norm13ln_fwd_kernelINS_13Kernel_traitsIf13__nv_bfloat16S2_S2_fjLj1024ELj1ELj4ELj1ELj16ENS_18Kernel_traits_baseILj1024EfS2_S2_S2_fjLj128EEEEELb1ELb1ELb1ELb1EEEvNS_9FwdParamsE,@"STO_CUDA_ENTRY STV_DEFAULT"
_ZN10layer_norm13ln_fwd_kernelINS_13Kernel_traitsIf13__nv_bfloat16S2_S2_fjLj1024ELj1ELj4ELj1ELj16ENS_18Kernel_traits_baseILj1024EfS2_S2_S2_fjLj128EEEEELb1ELb1ELb1ELb1EEEvNS_9FwdParamsE:
.text._ZN10layer_norm13ln_fwd_kernelINS_13Kernel_traitsIf13__nv_bfloat16S2_S2_fjLj1024ELj1ELj4ELj1ELj16ENS_18Kernel_traits_baseILj1024EfS2_S2_S2_fjLj128EEEEELb1ELb1ELb1ELb1EEEvNS_9FwdParamsE:
        /* <DEDUP_REMOVED lines=21> */
[----:B----4-:R-:W-:Y:S01]  /*0150*/  IMAD R0, R5, UR5, R4 ;  /* 0x0000000505007c24 */ /* 0x010fe2000f8e0204 */
[----:B-1----:R-:W-:Y:S02]  /*0160*/  @P0 IADD3 R178, P1, PT, R2, R7, RZ ;  /* 0x0000000702b20210 */ /* 0x002fe40007f3e0ff */
[----:B------:R-:W-:-:S03]  /*0170*/  LOP3.LUT R2, R4, 0x1f, RZ, 0xc0, !PT ;  /* 0x0000001f04027812 */ /* 0x000fc600078ec0ff */
[----:B------:R-:W-:Y:S01]  /*0180*/  @P0 IMAD.X R179, RZ, RZ, R3, P1 ;  /* 0x000000ffffb30224 */ /* 0x000fe200008e0603 */
[----:B------:R-:W-:Y:S02]  /*0190*/  SHF.R.U32.HI R3, RZ, 0x5, R4 ;  /* 0x00000005ff037819 */ /* 0x000fe40000011604 */
[C---:B--2---:R-:W-:Y:S01]  /*01a0*/  IADD3 R12, PT, PT, R170.reuse, -0x61c88647, RZ ;  /* 0x9e3779b9aa0c7810 */ /* 0x044fe20007ffe0ff */
[----:B------:R-:W-:Y:S01]  /*01b0*/  VIADD R13, R171, 0xbb67ae85 ;  /* 0xbb67ae85ab0d7836 */ /* 0x000fe20000000000 */
[----:B------:R-:W-:Y:S01]  /*01c0*/  LOP3.LUT R3, R3, UR4, RZ, 0xfc, !PT ;  /* 0x0000000403037c12 */ /* 0x000fe2000f8efcff */
        /* <DEDUP_REMOVED lines=12> */
[C---:B------:R-:W-:Y:S01]  /*0290*/  VIADD R23, R171.reuse, 0x646e171e ;  /* 0x646e171eab177836 */ /* 0x040fe20000000000 */
[----:B------:R-:W-:Y:S01]  /*02a0*/  SHF.R.U32.HI R5, RZ, 0x2, R179 ;  /* 0x00000002ff057819 */ /* 0x000fe200000116b3 */
[----:B------:R-:W-:-:S02]  /*02b0*/  VIADD R25, R171, 0x1fd5c5a3 ;  /* 0x1fd5c5a3ab197836 */ /* 0x000fc40000000000 */
        /* <DEDUP_REMOVED lines=35> */
.L_x_10595:
        /* <DEDUP_REMOVED lines=36> */
.L_x_10596:
[----:B------:R-:W1:Y:S02]  /*0730*/  LDCU UR4, c[0x0][0x384] ;  /* 0x00007080ff0477ac */ /* 0x000e640008000800 */
[----:B-1----:R-:W-:-:S13]  /*0740*/  ISETP.GE.AND P0, PT, R3, UR4, PT ;  /* 0x0000000403007c0c */ /* 0x002fda000bf06270 */
[----:B------:R-:W-:Y:S05]  /*0750*/  @P0 EXIT ;  /* 0x000000000000094d */ /* 0x000fea0003800000 */
[----:B0-----:R-:W-:Y:S01]  /*0760*/  IMAD.HI.U32 R6, R0, -0x326172a9, RZ ;  /* 0xcd9e8d5700067827 */ /* 0x001fe200078e00ff */
[----:B------:R-:W-:Y:S01]  /*0770*/  LOP3.LUT R178, R178, 0x3, RZ, 0xc0, !PT ;  /* 0x00000003b2b27812 */ /* 0x000fe200078ec0ff */
[----:B------:R-:W0:Y:S02]  /*0780*/  LDCU UR8, c[0x0][0x404] ;  /* 0x00008080ff0877ac */ /* 0x000e240008000800 */
[C---:B------:R-:W-:Y:S01]  /*0790*/  IMAD.HI.U32 R7, R4.reuse, -0x2daee0ad, RZ ;  /* 0xd2511f5304077827 */ /* 0x040fe200078e00ff */
[----:B------:R-:W-:Y:S01]  /*07a0*/  LOP3.LUT R6, R5, R6, R170, 0x96, !PT ;  /* 0x0000000605067212 */ /* 0x000fe200078e96aa */
[----:B------:R-:W1:Y:S02]  /*07b0*/  LDCU.U8 UR9, c[0x0][0x410] ;  /* 0x00008200ff0977ac */ /* 0x000e640008000000 */
[----:B------:R-:W-:Y:S01]  /*07c0*/  IMAD R11, R4, -0x2daee0ad, RZ ;  /* 0xd2511f53040b7824 */ /* 0x000fe200078e02ff */
[----:B------:R-:W-:Y:S01]  /*07d0*/  LOP3.LUT R7, R7, R171, RZ, 0x3c, !PT ;  /* 0x000000ab07077212 */ /* 0x000fe200078e3cff */
[----:B------:R-:W-:Y:S01]  /*07e0*/  IMAD.HI.U32 R10, R6, -0x2daee0ad, RZ ;  /* 0xd2511f53060a7827 */ /* 0x000fe200078e00ff */
[----:B------:R-:W2:Y:S03]  /*07f0*/  LDCU UR12, c[0x0][0x448] ;  /* 0x00008900ff0c77ac */ /* 0x000ea60008000800 */
[----:B------:R-:W-:Y:S01]  /*0800*/  IMAD R9, R0, -0x326172a9, RZ ;  /* 0xcd9e8d5700097824 */ /* 0x000fe200078e02ff */
[----:B------:R-:W-:Y:S01]  /*0810*/  LOP3.LUT R10, R13, R11, R10, 0x96, !PT ;  /* 0x0000000b0d0a7212 */ /* 0x000fe200078e960a */
[C---:B------:R-:W-:Y:S01]  /*0820*/  IMAD.HI.U32 R8, R7.reuse, -0x326172a9, RZ ;  /* 0xcd9e8d5707087827 */ /* 0x040fe200078e00ff */
[----:B------:R-:W3:Y:S03]  /*0830*/  LDCU.64 UR10, c[0x0][0x408] ;  /* 0x00008100ff0a77ac */ /* 0x000ee60008000a00 */
[----:B------:R-:W-:Y:S01]  /*0840*/  IMAD R7, R7, -0x326172a9, RZ ;  /* 0xcd9e8d5707077824 */ /* 0x000fe200078e02ff */
[----:B------:R-:W-:Y:S01]  /*0850*/  LOP3.LUT R8, R12, R9, R8, 0x96, !PT ;  /* 0x000000090c087212 */ /* 0x000fe200078e9608 */
[----:B------:R-:W-:Y:S01]  /*0860*/  IMAD R12, R6, -0x2daee0ad, RZ ;  /* 0xd2511f53060c7824 */ /* 0x000fe200078e02ff */
[----:B------:R-:W4:Y:S01]  /*0870*/  LDCU.64 UR4, c[0x0][0x3a0] ;  /* 0x00007400ff0477ac */ /* 0x000f220008000a00 */
        /* <DEDUP_REMOVED lines=49> */
.L_x_11064:
[----:B0-----:R-:W0:Y:S08]  /*0b90*/  LDC.64 R20, c[0x0][0x3f0] ;  /* 0x0000fc00ff147b82 */ /* 0x001e300000000a00 */
[----:B------:R-:W1:Y:S08]  /*0ba0*/  LDC R8, c[0x0][0x388] ;  /* 0x0000e200ff087b82 */ /* 0x000e700000000800 */
[----:B------:R-:W2:Y:S01]  /*0bb0*/  LDC.64 R24, c[0x0][0x3f8] ;  /* 0x0000fe00ff187b82 */ /* 0x000ea20000000a00 */
[----:B0-----:R-:W-:-:S05]  /*0bc0*/  IMAD.WIDE R20, R3, 0x4, R20 ;  /* 0x0000000403147825 */ /* 0x001fca00078e0214 */
[----:B------:R2:W3:Y:S01]  /*0bd0*/  LDG.E R167, desc[UR6][R20.64] ;  /* 0x0000000614a77981 */ /* 0x0004e2000c1e1900 */
[----:B------:R-:W-:Y:S02]  /*0be0*/  IMAD.MOV.U32 R176, RZ, RZ, RZ ;  /* 0x000000ffffb07224 */ /* 0x000fe400078e00ff */
[----:B--2---:R-:W-:Y:S01]  /*0bf0*/  IMAD.WIDE R20, R3, 0x4, R24 ;  /* 0x0000000403147825 */ /* 0x004fe200078e0218 */
[----:B---3--:R-:W-:-:S13]  /*0c00*/  ISETP.GE.AND P1, PT, R167, 0x1, PT ;  /* 0x00000001a700780c */ /* 0x008fda0003f26270 */
[----:B------:R-:W-:Y:S01]  /*0c10*/  @P1 VIADD R7, R167, 0xffffffff ;  /* 0xffffffffa7071836 */ /* 0x000fe20000000000 */
[----:B------:R-:W0:Y:S03]  /*0c20*/  @P1 LDC.64 R26, c[0x0][0x390] ;  /* 0x0000e400ff1a1b82 */ /* 0x000e260000000a00 */
[----:B-1----:R-:W-:-:S05]  /*0c30*/  @P1 IMAD R7, R7, R8, RZ ;  /* 0x0000000807071224 */ /* 0x002fca00078e02ff */
[----:B------:R-:W-:-:S04]  /*0c40*/  @P1 SHF.R.S32.HI R28, RZ, 0x1f, R7 ;  /* 0x0000001fff1c1819 */ /* 0x000fc80000011407 */
[----:B------:R-:W-:-:S04]  /*0c50*/  @P1 LEA.HI R7, R28, R7, RZ, 0x3 ;  /* 0x000000071c071211 */ /* 0x000fc800078f18ff */
[----:B------:R-:W-:Y:S02]  /*0c60*/  @P1 LEA.HI.SX32 R176, R7, R2, 0x1d ;  /* 0x0000000207b01211 */ /* 0x000fe400078feaff */
[----:B-----5:R-:W5:Y:S01]  /*0c70*/  LDG.E R7, desc[UR6][R20.64] ;  /* 0x0000000614077981 */ /* 0x020f62000c1e1900 */
[----:B------:R-:W-:Y:S01]  /*0c80*/  ISETP.NE.U32.AND P0, PT, RZ, UR4, PT ;  /* 0x00000004ff007c0c */ /* 0x000fe2000bf05070 */
[----:B------:R-:W-:-:S03]  /*0c90*/  IMAD R9, R3, R8, RZ ;  /* 0x0000000803097224 */ /* 0x000fc600078e02ff */
[----:B------:R-:W-:Y:S01]  /*0ca0*/  ISETP.NE.AND.EX P0, PT, RZ, UR5, PT, P0 ;  /* 0x00000005ff007c0c */ /* 0x000fe2000bf05300 */
[----:B0-----:R-:W-:Y:S01]  /*0cb0*/  @P1 IMAD.WIDE.U32 R24, R176, 0x10, R26 ;  /* 0x00000010b0181825 */ /* 0x001fe200078e001a */
[----:B------:R-:W-:-:S04]  /*0cc0*/  SHF.R.S32.HI R26, RZ, 0x1f, R9 ;  /* 0x0000001fff1a7819 */ /* 0x000fc80000011409 */
[----:B------:R-:W-:Y:S01]  /*0cd0*/  LEA.HI R179, R26, R9, RZ, 0x3 ;  /* 0x000000091ab37211 */ /* 0x000fe200078f18ff */
[----:B------:R0:W5:Y:S01]  /*0ce0*/  @P1 LDG.E.128 R40, desc[UR6][R24.64] ;  /* 0x0000000618281981 */ /* 0x000162000c1e1d00 */
[C---:B------:R-:W-:Y:S01]  /*0cf0*/  IADD3 R148, PT, PT, R171.reuse, -0x24c28bd8, RZ ;  /* 0xdb3d7428ab947810 */ /* 0x040fe20007ffe0ff */
[C---:B------:R-:W-:Y:S01]  /*0d00*/  VIADD R147, R170.reuse, 0xdaa66d2b ;  /* 0xdaa66d2baa937836 */ /* 0x040fe20000000000 */
[C---:B------:R-:W-:Y:S01]  /*0d10*/  IADD3 R145, PT, PT, R170.reuse, -0x61c88647, RZ ;  /* 0x9e3779b9aa917810 */ /* 0x040fe20007ffe0ff */
[C---:B------:R-:W-:Y:S01]  /*0d20*/  VIADD R146, R171.reuse, 0x76cf5d0a ;  /* 0x76cf5d0aab927836 */ /* 0x040fe20000000000 */
[C---:B------:R-:W-:Y:S01]  /*0d30*/  IADD3 R34, PT, PT, R170.reuse, 0x3c6ef372, RZ ;  /* 0x3c6ef372aa227810 */ /* 0x040fe20007ffe0ff */
[C---:B------:R-:W-:Y:S01]  /*0d40*/  VIADD R144, R170.reuse, 0x8ff34781 ;  /* 0x8ff34781aa907836 */ /* 0x040fe20000000000 */
[C---:B------:R-:W-:Y:S01]  /*0d50*/  IADD3 R31, PT, PT, R171.reuse, 0x646e171e, RZ ;  /* 0x646e171eab1f7810 */ /* 0x040fe20007ffe0ff */
[----:B------:R-:W-:Y:S01]  /*0d60*/  VIADD R35, R170, 0xb54cda56 ;  /* 0xb54cda56aa237836 */ /* 0x000fe20000000000 */
[C---:B------:R-:W-:Y:S01]  /*0d70*/  IADD3 R28, PT, PT, R171.reuse, -0x4498517b, RZ ;  /* 0xbb67ae85ab1c7810 */ /* 0x040fe20007ffe0ff */
[C---:B------:R-:W-:Y:S01]  /*0d80*/  VIADD R33, R171.reuse, 0x96a522ad ;  /* 0x96a522adab217836 */ /* 0x040fe20000000000 */
[C---:B0-----:R-:W-:Y:S01]  /*0d90*/  IADD3 R25, PT, PT, R171.reuse, 0x1fd5c5a3, RZ ;  /* 0x1fd5c5a3ab197810 */ /* 0x041fe20007ffe0ff */
[----:B------:R-:W-:Y:S01]  /*0da0*/  VIADD R32, R171, 0xa9066899 ;  /* 0xa9066899ab207836 */ /* 0x000fe20000000000 */
[----:B------:R-:W-:Y:S01]  /*0db0*/  LEA.HI.SX32 R179, R179, R2, 0x1d ;  /* 0x00000002b3b37211 */ /* 0x000fe200078feaff */
[----:B------:R-:W-:-:S02]  /*0dc0*/  VIADD R30, R171, 0x32370b8f ;  /* 0x32370b8fab1e7836 */ /* 0x000fc40000000000 */
[C---:B------:R-:W-:Y:S02]  /*0dd0*/  VIADD R29, R170.reuse, 0x1715609d ;  /* 0x1715609daa1d7836 */ /* 0x040fe40000000000 */
[C---:B------:R-:W-:Y:S02]  /*0de0*/  VIADD R27, R170.reuse, 0x78dde6e4 ;  /* 0x78dde6e4aa1b7836 */ /* 0x040fe40000000000 */
[----:B------:R-:W-:Y:S02]  /*0df0*/  VIADD R26, R171, 0xed9eba14 ;  /* 0xed9eba14ab1a7836 */ /* 0x000fe40000000000 */
[C---:B------:R-:W-:Y:S02]  /*0e00*/  VIADD R24, R170.reuse, 0x5384540f ;  /* 0x5384540faa187836 */ /* 0x040fe40000000000 */
[----:B------:R-:W-:Y:S01]  /*0e10*/  VIADD R23, R170, 0xf1bbcdc8 ;  /* 0xf1bbcdc8aa177836 */ /* 0x000fe20000000000 */
[----:B------:R-:W-:Y:S06]  /*0e20*/  @!P0 BRA `(.L_x_10597) ;  /* 0x0000002c00b08947 */ /* 0x000fec0003800000 */
        /* <DEDUP_REMOVED lines=25> */
.L_x_10602:
        /* <DEDUP_REMOVED lines=13> */
.L_x_10604:
[----:B------:R-:W-:Y:S05]  /*1090*/  BSYNC.RECONVERGENT B2 ;  /* 0x0000000000027941 */ /* 0x000fea0003800200 */
.L_x_10603:
[----:B------:R-:W-:Y:S01]  /*10a0*/  IMAD.WIDE.U32 R20, R0, -0x326172a9, RZ ;  /* 0xcd9e8d5700147825 */ /* 0x000fe200078e00ff */
[----:B------:R-:W-:-:S03]  /*10b0*/  LOP3.LUT R150, R6, R11, R171, 0x96, !PT ;  /* 0x0000000b06967212 */ /* 0x000fc600078e96ab */
[----:B------:R-:W-:Y:S02]  /*10c0*/  HFMA2 R13, -RZ, RZ, 0, 0 ;  /* 0x00000000ff0d7431 */ /* 0x000fe400000001ff */
        /* <DEDUP_REMOVED lines=39> */
.L_x_10601:
[----:B------:R-:W-:Y:S05]  /*1340*/  BSYNC.RECONVERGENT B1 ;  /* 0x0000000000017941 */ /* 0x000fea0003800200 */
.L_x_10600:
        /* <DEDUP_REMOVED lines=10> */
[----:B------:R-:W-:-:S07]  /*13f0*/  FFMA.FTZ R9, R9, R72, R20 ;  /* 0x0000004809097223 */ /* 0x000fce0000010014 */
.L_x_10599:
[----:B------:R-:W-:Y:S05]  /*1400*/  BSYNC.RECONVERGENT B0 ;  /* 0x0000000000007941 */ /* 0x000fea0003800200 */
.L_x_10598:
        /* <DEDUP_REMOVED lines=23> */
.L_x_10609:
        /* <DEDUP_REMOVED lines=13> */
.L_x_10611:
[----:B------:R-:W-:Y:S05]  /*1650*/  BSYNC.RECONVERGENT B2 ;  /* 0x0000000000027941 */ /* 0x000fea0003800200 */
.L_x_10610:
        /* <DEDUP_REMOVED lines=40> */
[----:B------:R-:W-:-:S07]  /*18e0*/  LOP3.LUT R183, R33, R12, R143, 0x96, !PT ;  /* 0x0000000c21b77212 */ /* 0x000fce00078e968f */
.L_x_10608:
[----:B------:R-:W-:Y:S05]  /*18f0*/  BSYNC.RECONVERGENT B1 ;  /* 0x0000000000017941 */ /* 0x000fea0003800200 */
.L_x_10607:
        /* <DEDUP_REMOVED lines=13> */
.L_x_10606:
[----:B------:R-:W-:Y:S05]  /*19d0*/  BSYNC.RECONVERGENT B0 ;  /* 0x0000000000007941 */ /* 0x000fea0003800200 */
.L_x_10605:
        /* <DEDUP_REMOVED lines=22> */
.L_x_10616:
        /* <DEDUP_REMOVED lines=13> */
.L_x_10618:
[----:B------:R-:W-:Y:S05]  /*1c10*/  BSYNC.RECONVERGENT B2 ;  /* 0x0000000000027941 */ /* 0x000fea0003800200 */
.L_x_10617:
        /* <DEDUP_REMOVED lines=42> */
.L_x_10615:
[----:B------:R-:W-:Y:S05]  /*1ec0*/  BSYNC.RECONVERGENT B1 ;  /* 0x0000000000017941 */ /* 0x000fea0003800200 */
.L_x_10614:
[----:B------:R-:W-:Y:S01]  /*1ed0*/  I2FP.F32.U32 R13, R13 ;  /* 0x0000000d000d7245 */ /* 0x000fe20000201000 */
[----:B------:R-:W-:Y:S01]  /*1ee0*/  IMAD.MOV.U32 R142, RZ, RZ, 0x2f800000 ;  /* 0x2f800000ff8e7424 */ /* 0x000fe200078e00ff */
[----:B-----5:R-:W-:-:S03]  /*1ef0*/  SHF.L.U32 R14, R41, 0x10, RZ ;  /* 0x00000010290e7819 */ /* 0x020fc600000006ff */
        /* <DEDUP_REMOVED lines=8> */
.L_x_10613:
[----:B------:R-:W-:Y:S05]  /*1f80*/  BSYNC.RECONVERGENT B0 ;  /* 0x0000000000007941 */ /* 0x000fea0003800200 */
.L_x_10612:
        /* <DEDUP_REMOVED lines=23> */
.L_x_10623:
        /* <DEDUP_REMOVED lines=13> */
.L_x_10625:
[----:B------:R-:W-:Y:S05]  /*21d0*/  BSYNC.RECONVERGENT B2 ;  /* 0x0000000000027941 */ /* 0x000fea0003800200 */
.L_x_10624:
        /* <DEDUP_REMOVED lines=42> */
.L_x_10622:
[----:B------:R-:W-:Y:S05]  /*2480*/  BSYNC.RECONVERGENT B1 ;  /* 0x0000000000017941 */ /* 0x000fea0003800200 */
.L_x_10621:
[----:B------:R-:W-:Y:S01]  /*2490*/  HFMA2 R20, -RZ, RZ, 0.1171875, 0 ;  /* 0x2f800000ff147431 */ /* 0x000fe200000001ff */
[----:B-----5:R-:W-:Y:S02]  /*24a0*/  PRMT R16, R41, 0x7632, R16 ;  /* 0x0000763229107816 */ /* 0x020fe40000000010 */
[----:B------:R-:W-:Y:S02]  /*24b0*/  I2FP.F32.U32 R15, R15 ;  /* 0x0000000f000f7245 */ /* 0x000fe40000201000 */
[----:B------:R-:W-:Y:S01]  /*24c0*/  PRMT R17, R37, 0x7632, R17 ;  /* 0x0000763225117816 */ /* 0x000fe20000000011 */
[----:B------:R-:W-:Y:S02]  /*24d0*/  IMAD.U32 R16, R16, 0x10000, RZ ;  /* 0x0001000010107824 */ /* 0x000fe400078e00ff */
[----:B------:R-:W-:Y:S02]  /*24e0*/  FFMA.FTZ R15, R15, R20, 1.1641532182693481445e-10 ;  /* 0x2f0000000f0f7423 */ /* 0x000fe40000010014 */
[----:B------:R-:W-:Y:S01]  /*24f0*/  FMUL.FTZ R16, R16, UR11 ;  /* 0x0000000b10107c20 */ /* 0x000fe20008410000 */
[----:B------:R-:W-:-:S02]  /*2500*/  IMAD.U32 R17, R17, 0x10000, RZ ;  /* 0x0001000011117824 */ /* 0x000fc400078e00ff */
[----:B------:R-:W-:Y:S01]  /*2510*/  FSETP.GTU.FTZ.AND P3, PT, R15, UR8, PT ;  /* 0x000000080f007c0b */ /* 0x000fe2000bf7c000 */
[----:B------:R-:W-:-:S03]  /*2520*/  FMUL.FTZ R15, R16, UR10 ;  /* 0x0000000a100f7c20 */ /* 0x000fc60008410000 */
[----:B------:R-:W-:Y:S02]  /*2530*/  SEL R16, RZ, 0x1, P3 ;  /* 0x00000001ff107807 */ /* 0x000fe40001800000 */
[----:B------:R-:W-:-:S05]  /*2540*/  FSEL R20, R15, RZ, !P3 ;  /* 0x000000ff0f147208 */ /* 0x000fca0005800000 */
[----:B------:R-:W-:-:S07]  /*2550*/  FFMA.FTZ R15, R20, R75, R17 ;  /* 0x0000004b140f7223 */ /* 0x000fce0000010011 */
.L_x_10620:
[----:B------:R-:W-:Y:S05]  /*2560*/  BSYNC.RECONVERGENT B0 ;  /* 0x0000000000007941 */ /* 0x000fea0003800200 */
.L_x_10619:
        /* <DEDUP_REMOVED lines=22> */
.L_x_10630:
        /* <DEDUP_REMOVED lines=13> */
.L_x_10632:
[----:B------:R-:W-:Y:S05]  /*27a0*/  BSYNC.RECONVERGENT B2 ;  /* 0x0000000000027941 */ /* 0x000fea0003800200 */
.L_x_10631:
        /* <DEDUP_REMOVED lines=42> */
.L_x_10629:
[----:B------:R-:W-:Y:S05]  /*2a50*/  BSYNC.RECONVERGENT B1 ;  /* 0x0000000000017941 */ /* 0x000fea0003800200 */
.L_x_10628:
        /* <DEDUP_REMOVED lines=11> */
.L_x_10627:
[----:B------:R-:W-:Y:S05]  /*2b10*/  BSYNC.RECONVERGENT B0 ;  /* 0x0000000000007941 */ /* 0x000fea0003800200 */
.L_x_10626:
        /* <DEDUP_REMOVED lines=23> */
.L_x_10637:
        /* <DEDUP_REMOVED lines=13> */
.L_x_10639:
[----:B------:R-:W-:Y:S05]  /*2d60*/  BSYNC.RECONVERGENT B2 ;  /* 0x0000000000027941 */ /* 0x000fea0003800200 */
.L_x_10638:
        /* <DEDUP_REMOVED lines=39> */
[----:B------:R-:W-:-:S03]  /*2fe0*/  LOP3.LUT R177, R144, R150, R191, 0x96, !PT ;  /* 0x0000009690b17212 */ /* 0x000fc600078e96bf */
[----:B------:R-:W-:Y:S01]  /*2ff0*/  IMAD.MOV.U32 R150, RZ, RZ, R152 ;  /* 0x000000ffff967224 */ /* 0x000fe200078e0098 */
[----:B------:R-:W-:-:S07]  /*3000*/  LOP3.LUT R183, R33, R20, R153, 0x96, !PT ;  /* 0x0000001421b77212 */ /* 0x000fce00078e9699 */
.L_x_10636:
[----:B------:R-:W-:Y:S05]  /*3010*/  BSYNC.RECONVERGENT B1 ;  /* 0x0000000000017941 */ /* 0x000fea0003800200 */
.L_x_10635:
        /* <DEDUP_REMOVED lines=13> */
.L_x_10634:
[----:B------:R-:W-:Y:S05]  /*30f0*/  BSYNC.RECONVERGENT B0 ;  /* 0x0000000000007941 */ /* 0x000fea0003800200 */
.L_x_10633:
        /* <DEDUP_REMOVED lines=22> */
.L_x_10644:
        /* <DEDUP_REMOVED lines=13> */
.L_x_10646:
[----:B------:R-:W-:Y:S05]  /*3330*/  BSYNC.RECONVERGENT B2 ;  /* 0x0000000000027941 */ /* 0x000fea0003800200 */
.L_x_10645:
        /* <DEDUP_REMOVED lines=42> */
.L_x_10643:
[----:B------:R-:W-:Y:S05]  /*35e0*/  BSYNC.RECONVERGENT B1 ;  /* 0x0000000000017941 */ /* 0x000fea0003800200 */
.L_x_10642:
[----:B------:R-:W-:Y:S01]  /*35f0*/  HFMA2 R153, -RZ, RZ, 0.1171875, 0 ;  /* 0x2f800000ff997431 */ /* 0x000fe200000001ff */
[----:B------:R-:W-:Y:S01]  /*3600*/  I2FP.F32.U32 R20, R20 ;  /* 0x0000001400147245 */ /* 0x000fe20000201000 */
[----:B-----5:R-:W-:-:S04]  /*3610*/  IMAD.U32 R21, R43, 0x10000, RZ ;  /* 0x000100002b157824 */ /* 0x020fc800078e00ff */
        /* <DEDUP_REMOVED lines=8> */
.L_x_10641:
[----:B------:R-:W-:Y:S05]  /*36a0*/  BSYNC.RECONVERGENT B0 ;  /* 0x0000000000007941 */ /* 0x000fea0003800200 */
.L_x_10640:
        /* <DEDUP_REMOVED lines=23> */
.L_x_10651:
        /* <DEDUP_REMOVED lines=13> */
.L_x_10653:
[----:B------:R-:W-:Y:S05]  /*38f0*/  BSYNC.RECONVERGENT B2 ;  /* 0x0000000000027941 */ /* 0x000fea0003800200 */
.L_x_10652:
        /* <DEDUP_REMOVED lines=42> */
.L_x_10650:
[----:B------:R-:W-:Y:S05]  /*3ba0*/  BSYNC.RECONVERGENT B1 ;  /* 0x0000000000017941 */ /* 0x000fea0003800200 */
.L_x_10649:
[----:B-----5:R-:W-:Y:S01]  /*3bb0*/  PRMT R22, R43, 0x7632, R22 ;  /* 0x000076322b167816 */ /* 0x020fe20000000016 */
[----:B------:R-:W-:Y:S01]  /*3bc0*/  IMAD.MOV.U32 R152, RZ, RZ, 0x2f800000 ;  /* 0x2f800000ff987424 */ /* 0x000fe200078e00ff */
[----:B------:R-:W-:-:S03]  /*3bd0*/  I2FP.F32.U32 R21, R21 ;  /* 0x0000001500157245 */ /* 0x000fc60000201000 */
        /* <DEDUP_REMOVED lines=10> */
.L_x_10648:
[----:B------:R-:W-:Y:S05]  /*3c80*/  BSYNC.RECONVERGENT B0 ;  /* 0x0000000000007941 */ /* 0x000fea0003800200 */
.L_x_10647:
[----:B------:R-:W-:Y:S02]  /*3c90*/  F2FP.BF16.F32.PACK_AB R152, RZ, R21 ;  /* 0x00000015ff98723e */ /* 0x000fe400000010ff */
[----:B------:R-:W-:Y:S02]  /*3ca0*/  PRMT R140, R140, 0x5410, R143 ;  /* 0x000054108c8c7816 */ /* 0x000fe4000000008f */
[----:B------:R-:W-:Y:S02]  /*3cb0*/  PRMT R142, R142, 0x5410, R151 ;  /* 0x000054108e8e7816 */ /* 0x000fe40000000097 */
[----:B------:R-:W-:Y:S02]  /*3cc0*/  PRMT R141, R141, 0x5410, R149 ;  /* 0x000054108d8d7816 */ /* 0x000fe40000000095 */
[----:B------:R-:W-:Y:S01]  /*3cd0*/  PRMT R143, R162, 0x5410, R152 ;  /* 0x00005410a28f7816 */ /* 0x000fe20000000098 */
[----:B------:R-:W-:Y:S06]  /*3ce0*/  BRA `(.L_x_10654) ;  /* 0x0000002800ec7947 */ /* 0x000fec0003800000 */
.L_x_10597:
        /* <DEDUP_REMOVED lines=21> */
.L_x_10659:
        /* <DEDUP_REMOVED lines=13> */
.L_x_10661:
[----:B------:R-:W-:Y:S05]  /*3f10*/  BSYNC.RECONVERGENT B2 ;  /* 0x0000000000027941 */ /* 0x000fea0003800200 */
.L_x_10660:
        /* <DEDUP_REMOVED lines=41> */
.L_x_10658:
[----:B------:R-:W-:Y:S05]  /*41b0*/  BSYNC.RECONVERGENT B1 ;  /* 0x0000000000017941 */ /* 0x000fea0003800200 */
.L_x_10657:
        /* <DEDUP_REMOVED lines=10> */
.L_x_10656:
[----:B------:R-:W-:Y:S05]  /*4260*/  BSYNC.RECONVERGENT B0 ;  /* 0x0000000000007941 */ /* 0x000fea0003800200 */
.L_x_10655:
        /* <DEDUP_REMOVED lines=18> */
.L_x_10666:
        /* <DEDUP_REMOVED lines=13> */
.L_x_10668:
[----:B------:R-:W-:Y:S05]  /*4460*/  BSYNC.RECONVERGENT B2 ;  /* 0x0000000000027941 */ /* 0x000fea0003800200 */
.L_x_10667:
        /* <DEDUP_REMOVED lines=42> */
.L_x_10665:
[----:B------:R-:W-:Y:S05]  /*4710*/  BSYNC.RECONVERGENT B1 ;  /* 0x0000000000017941 */ /* 0x000fea0003800200 */
.L_x_10664:
        /* <DEDUP_REMOVED lines=11> */
.L_x_10663:
[----:B------:R-:W-:Y:S05]  /*47d0*/  BSYNC.RECONVERGENT B0 ;  /* 0x0000000000007941 */ /* 0x000fea0003800200 */
.L_x_10662:
        /* <DEDUP_REMOVED lines=18> */
.L_x_10673:
        /* <DEDUP_REMOVED lines=13> */
.L_x_10675:
[----:B------:R-:W-:Y:S05]  /*49d0*/  BSYNC.RECONVERGENT B2 ;  /* 0x0000000000027941 */ /* 0x000fea0003800200 */
.L_x_10674:
        /* <DEDUP_REMOVED lines=42> */
.L_x_10672:
[----:B------:R-:W-:Y:S05]  /*4c80*/  BSYNC.RECONVERGENT B1 ;  /* 0x0000000000017941 */ /* 0x000fea0003800200 */
.L_x_10671:
        /* <DEDUP_REMOVED lines=10> */
.L_x_10670:
[----:B------:R-:W-:Y:S05]  /*4d30*/  BSYNC.RECONVERGENT B0 ;  /* 0x0000000000007941 */ /* 0x000fea0003800200 */
.L_x_10669:
        /* <DEDUP_REMOVED lines=18> */
.L_x_10680:
        /* <DEDUP_REMOVED lines=13> */
.L_x_10682:
[----:B------:R-:W-:Y:S05]  /*4f30*/  BSYNC.RECONVERGENT B2 ;  /* 0x0000000000027941 */ /* 0x000fea0003800200 */
.L_x_10681:
        /* <DEDUP_REMOVED lines=42> */
.L_x_10679:
[----:B------:R-:W-:Y:S05]  /*51e0*/  BSYNC.RECONVERGENT B1 ;  /* 0x0000000000017941 */ /* 0x000fea0003800200 */
.L_x_10678:
        /* <DEDUP_REMOVED lines=11> */
.L_x_10677:
[----:B------:R-:W-:Y:S05]  /*52a0*/  BSYNC.RECONVERGENT B0 ;  /* 0x0000000000007941 */ /* 0x000fea0003800200 */
.L_x_10676:
        /* <DEDUP_REMOVED lines=18> */
.L_x_10687:
        /* <DEDUP_REMOVED lines=13> */
.L_x_10689:
[----:B------:R-:W-:Y:S05]  /*54a0*/  BSYNC.RECONVERGENT B2 ;  /* 0x0000000000027941 */ /* 0x000fea0003800200 */
.L_x_10688:
        /* <DEDUP_REMOVED lines=42> */
.L_x_10686:
[----:B------:R-:W-:Y:S05]  /*5750*/  BSYNC.RECONVERGENT B1 ;  /* 0x0000000000017941 */ /* 0x000fea0003800200 */
.L_x_10685:
        /* <DEDUP_REMOVED lines=10> */
.L_x_10684:
[----:B------:R-:W-:Y:S05]  /*5800*/  BSYNC.RECONVERGENT B0 ;  /* 0x0000000000007941 */ /* 0x000fea0003800200 */
.L_x_10683:
        /* <DEDUP_REMOVED lines=18> */
.L_x_10694:
        /* <DEDUP_REMOVED lines=13> */
.L_x_10696:
[----:B------:R-:W-:Y:S05]  /*5a00*/  BSYNC.RECONVERGENT B2 ;  /* 0x0000000000027941 */ /* 0x000fea0003800200 */
.L_x_10695:
        /* <DEDUP_REMOVED lines=40> */
[----:B------:R-:W-:Y:S02]  /*5c90*/  LOP3.LUT R183, R33, R20, R155, 0x96, !PT ;  /* 0x0000001421b77212 */ /* 0x000fe400078e969b */
[----:B------:R-:W-:-:S07]  /*5ca0*/  MOV R150, R154 ;  /* 0x0000009a00967202 */ /* 0x000fce0000000f00 */
.L_x_10693:
[----:B------:R-:W-:Y:S05]  /*5cb0*/  BSYNC.RECONVERGENT B1 ;  /* 0x0000000000017941 */ /* 0x000fea0003800200 */
.L_x_10692:
        /* <DEDUP_REMOVED lines=11> */
.L_x_10691:
[----:B------:R-:W-:Y:S05]  /*5d70*/  BSYNC.RECONVERGENT B0 ;  /* 0x0000000000007941 */ /* 0x000fea0003800200 */
.L_x_10690:
        /* <DEDUP_REMOVED lines=18> */
.L_x_10701:
        /* <DEDUP_REMOVED lines=13> */
.L_x_10703:
[----:B------:R-:W-:Y:S05]  /*5f70*/  BSYNC.RECONVERGENT B2 ;  /* 0x0000000000027941 */ /* 0x000fea0003800200 */
.L_x_10702:
        /* <DEDUP_REMOVED lines=40> */
[----:B------:R-:W-:Y:S02]  /*6200*/  IMAD.MOV.U32 R20, RZ, RZ, R150 ;  /* 0x000000ffff147224 */ /* 0x000fe400078e0096 */
[----:B------:R-:W-:-:S07]  /*6210*/  IMAD.MOV.U32 R150, RZ, RZ, R154 ;  /* 0x000000ffff967224 */ /* 0x000fce00078e009a */
.L_x_10700:
[----:B------:R-:W-:Y:S05]  /*6220*/  BSYNC.RECONVERGENT B1 ;  /* 0x0000000000017941 */ /* 0x000fea0003800200 */
.L_x_10699:
        /* <DEDUP_REMOVED lines=10> */
.L_x_10698:
[----:B------:R-:W-:Y:S05]  /*62d0*/  BSYNC.RECONVERGENT B0 ;  /* 0x0000000000007941 */ /* 0x000fea0003800200 */
.L_x_10697:
        /* <DEDUP_REMOVED lines=18> */
.L_x_10708:
        /* <DEDUP_REMOVED lines=13> */
.L_x_10710:
[----:B------:R-:W-:Y:S05]  /*64d0*/  BSYNC.RECONVERGENT B2 ;  /* 0x0000000000027941 */ /* 0x000fea0003800200 */
.L_x_10709:
        /* <DEDUP_REMOVED lines=42> */
.L_x_10707:
[----:B------:R-:W-:Y:S05]  /*6780*/  BSYNC.RECONVERGENT B1 ;  /* 0x0000000000017941 */ /* 0x000fea0003800200 */
.L_x_10706:
        /* <DEDUP_REMOVED lines=11> */
.L_x_10705:
[----:B------:R-:W-:Y:S05]  /*6840*/  BSYNC.RECONVERGENT B0 ;  /* 0x0000000000007941 */ /* 0x000fea0003800200 */
.L_x_10704:
[----:B------:R-:W-:Y:S02]  /*6850*/  F2FP.BF16.F32.PACK_AB R152, RZ, R21 ;  /* 0x00000015ff98723e */ /* 0x000fe400000010ff */
[----:B------:R-:W-:Y:S02]  /*6860*/  PRMT R140, R140, 0x5410, R143 ;  /* 0x000054108c8c7816 */ /* 0x000fe4000000008f */
[----:B------:R-:W-:Y:S02]  /*6870*/  PRMT R142, R142, 0x5410, R151 ;  /* 0x000054108e8e7816 */ /* 0x000fe40000000097 */
[----:B------:R-:W-:Y:S02]  /*6880*/  PRMT R141, R141, 0x5410, R149 ;  /* 0x000054108d8d7816 */ /* 0x000fe40000000095 */
[----:B------:R-:W-:-:S07]  /*6890*/  PRMT R143, R160, 0x5410, R152 ;  /* 0x00005410a08f7816 */ /* 0x000fce0000000098 */
.L_x_10654:
        /* <DEDUP_REMOVED lines=26> */
[----:B------:R-:W-:Y:S02]  /*6a40*/  LOP3.LUT R149, R156, R140, R142, 0xfe, !PT ;  /* 0x0000008c9c957212 */ /* 0x000fe400078efe8e */
[----:B------:R-:W-:Y:S01]  /*6a50*/  LOP3.LUT R143, R141, R157, RZ, 0xfc, !PT ;  /* 0x0000009d8d8f7212 */ /* 0x000fe200078efcff */
[----:B0-----:R-:W-:Y:S01]  /*6a60*/  IMAD.WIDE.U32 R140, R176, 0x8, R158 ;  /* 0x00000008b08c7825 */ /* 0x001fe200078e009e */
[----:B------:R-:W-:-:S05]  /*6a70*/  LOP3.LUT R142, R149, 0xff, R10, 0xf8, !PT ;  /* 0x000000ff958e7812 */ /* 0x000fca00078ef80a */
[----:B------:R1:W-:Y:S02]  /*6a80*/  STG.E.64 desc[UR6][R140.64], R142 ;  /* 0x0000008e8c007986 */ /* 0x0003e4000c101b06 */
.L_x_10712:
[----:B------:R-:W-:Y:S05]  /*6a90*/  BSYNC.RECONVERGENT B0 ;  /* 0x0000000000007941 */ /* 0x000fea0003800200 */
.L_x_10711:
[----:B-----5:R2:W5:Y:S04]  /*6aa0*/  @P1 LDG.E.128 R40, desc[UR6][R152.64] ;  /* 0x0000000698281981 */ /* 0x020568000c1e1d00 */
[----:B------:R2:W5:Y:S01]  /*6ab0*/  @P0 LDG.E.128 R36, desc[UR6][R154.64] ;  /* 0x000000069a240981 */ /* 0x000562000c1e1d00 */
[----:B------:R-:W-:Y:S05]  /*6ac0*/  @!P0 BRA `(.L_x_10713) ;  /* 0x0000002c00a88947 */ /* 0x000fea0003800000 */
[----:B------:R-:W-:Y:S01]  /*6ad0*/  ISETP.GT.AND P2, PT, R167, RZ, PT ;  /* 0x000000ffa700720c */ /* 0x000fe20003f44270 */
[----:B------:R-:W-:-:S12]  /*6ae0*/  BSSY.RECONVERGENT B0, `(.L_x_10714) ;  /* 0x0000059000007945 */ /* 0x000fd80003800200 */
[----:B0----5:R-:W-:Y:S01]  /*6af0*/  @!P2 IMAD.U32 R156, R36, 0x10000, RZ ;  /* 0x00010000249ca824 */ /* 0x021fe200078e00ff */
[----:B-1----:R-:W-:Y:S01]  /*6b00*/  @!P2 MOV R141, R150 ;  /* 0x00000096008da202 */ /* 0x002fe20000000f00 */
        /* <DEDUP_REMOVED lines=18> */
.L_x_10718:
        /* <DEDUP_REMOVED lines=13> */
.L_x_10720:
[----:B------:R-:W-:Y:S05]  /*6d00*/  BSYNC.RECONVERGENT B2 ;  /* 0x0000000000027941 */ /* 0x000fea0003800200 */
.L_x_10719:
[----:B------:R-:W-:Y:S01]  /*6d10*/  IMAD.WIDE.U32 R142, R0, -0x326172a9, RZ ;  /* 0xcd9e8d57008e7825 */ /* 0x000fe200078e00ff */
[----:B--2---:R-:W-:-:S03]  /*6d20*/  LOP3.LUT R154, R6, R141, R171, 0x96, !PT ;  /* 0x0000008d069a7212 */ /* 0x004fc600078e96ab */
        /* <DEDUP_REMOVED lines=40> */
.L_x_10717:
[----:B------:R-:W-:Y:S05]  /*6fb0*/  BSYNC.RECONVERGENT B1 ;  /* 0x0000000000017941 */ /* 0x000fea0003800200 */
.L_x_10716:
        /* <DEDUP_REMOVED lines=11> */
.L_x_10715:
[----:B------:R-:W-:Y:S05]  /*7070*/  BSYNC.RECONVERGENT B0 ;  /* 0x0000000000007941 */ /* 0x000fea0003800200 */
.L_x_10714:
[----:B--2---:R-:W-:Y:S01]  /*7080*/  @!P2 PRMT R155, R36, 0x7632, R155 ;  /* 0x00007632249ba816 */ /* 0x004fe2000000009b */
        /* <DEDUP_REMOVED lines=22> */
.L_x_10725:
        /* <DEDUP_REMOVED lines=13> */
.L_x_10727:
[----:B------:R-:W-:Y:S05]  /*72c0*/  BSYNC.RECONVERGENT B2 ;  /* 0x0000000000027941 */ /* 0x000fea0003800200 */
.L_x_10726:
        /* <DEDUP_REMOVED lines=42> */
.L_x_10724:
[----:B------:R-:W-:Y:S05]  /*7570*/  BSYNC.RECONVERGENT B1 ;  /* 0x0000000000017941 */ /* 0x000fea0003800200 */
.L_x_10723:
[----:B------:R-:W-:Y:S01]  /*7580*/  PRMT R141, R40, 0x7632, R141 ;  /* 0x00007632288d7816 */ /* 0x000fe2000000008d */
        /* <DEDUP_REMOVED lines=12> */
.L_x_10722:
[----:B------:R-:W-:Y:S05]  /*7650*/  BSYNC.RECONVERGENT B0 ;  /* 0x0000000000007941 */ /* 0x000fea0003800200 */
.L_x_10721:
        /* <DEDUP_REMOVED lines=22> */
.L_x_10732:
        /* <DEDUP_REMOVED lines=13> */
.L_x_10734:
[----:B------:R-:W-:Y:S05]  /*7890*/  BSYNC.RECONVERGENT B2 ;  /* 0x0000000000027941 */ /* 0x000fea0003800200 */
.L_x_10733:
        /* <DEDUP_REMOVED lines=42> */
.L_x_10731:
[----:B------:R-:W-:Y:S05]  /*7b40*/  BSYNC.RECONVERGENT B1 ;  /* 0x0000000000017941 */ /* 0x000fea0003800200 */
.L_x_10730:
        /* <DEDUP_REMOVED lines=11> */
.L_x_10729:
[----:B------:R-:W-:Y:S05]  /*7c00*/  BSYNC.RECONVERGENT B0 ;  /* 0x0000000000007941 */ /* 0x000fea0003800200 */
.L_x_10728:
        /* <DEDUP_REMOVED lines=23> */
.L_x_10739:
        /* <DEDUP_REMOVED lines=13> */
.L_x_10741:
[----:B------:R-:W-:Y:S05]  /*7e50*/  BSYNC.RECONVERGENT B2 ;  /* 0x0000000000027941 */ /* 0x000fea0003800200 */
.L_x_10740:
        /* <DEDUP_REMOVED lines=42> */
.L_x_10738:
[----:B------:R-:W-:Y:S05]  /*8100*/  BSYNC.RECONVERGENT B1 ;  /* 0x0000000000017941 */ /* 0x000fea0003800200 */
.L_x_10737:
        /* <DEDUP_REMOVED lines=13> */
.L_x_10736:
[----:B------:R-:W-:Y:S05]  /*81e0*/  BSYNC.RECONVERGENT B0 ;  /* 0x0000000000007941 */ /* 0x000fea0003800200 */
.L_x_10735:
        /* <DEDUP_REMOVED lines=22> */
.L_x_10746:
        /* <DEDUP_REMOVED lines=13> */
.L_x_10748:
[----:B------:R-:W-:Y:S05]  /*8420*/  BSYNC.RECONVERGENT B2 ;  /* 0x0000000000027941 */ /* 0x000fea0003800200 */
.L_x_10747:
        /* <DEDUP_REMOVED lines=42> */
.L_x_10745:
[----:B------:R-:W-:Y:S05]  /*86d0*/  BSYNC.RECONVERGENT B1 ;  /* 0x0000000000017941 */ /* 0x000fea0003800200 */
.L_x_10744:
        /* <DEDUP_REMOVED lines=11> */
.L_x_10743:
[----:B------:R-:W-:Y:S05]  /*8790*/  BSYNC.RECONVERGENT B0 ;  /* 0x0000000000007941 */ /* 0x000fea0003800200 */
.L_x_10742:
        /* <DEDUP_REMOVED lines=23> */
.L_x_10753:
        /* <DEDUP_REMOVED lines=13> */
.L_x_10755:
[----:B------:R-:W-:Y:S05]  /*89e0*/  BSYNC.RECONVERGENT B2 ;  /* 0x0000000000027941 */ /* 0x000fea0003800200 */
.L_x_10754:
        /* <DEDUP_REMOVED lines=40> */
[----:B------:R-:W-:Y:S02]  /*8c70*/  LOP3.LUT R183, R33, R160, R151, 0x96, !PT ;  /* 0x000000a021b77212 */ /* 0x000fe400078e9697 */
[----:B------:R-:W-:-:S07]  /*8c80*/  MOV R150, R166 ;  /* 0x000000a600967202 */ /* 0x000fce0000000f00 */
.L_x_10752:
[----:B------:R-:W-:Y:S05]  /*8c90*/  BSYNC.RECONVERGENT B1 ;  /* 0x0000000000017941 */ /* 0x000fea0003800200 */
.L_x_10751:
        /* <DEDUP_REMOVED lines=13> */
.L_x_10750:
[----:B------:R-:W-:Y:S05]  /*8d70*/  BSYNC.RECONVERGENT B0 ;  /* 0x0000000000007941 */ /* 0x000fea0003800200 */
.L_x_10749:
        /* <DEDUP_REMOVED lines=22> */
.L_x_10760:
        /* <DEDUP_REMOVED lines=13> */
.L_x_10762:
[----:B------:R-:W-:Y:S05]  /*8fb0*/  BSYNC.RECONVERGENT B2 ;  /* 0x0000000000027941 */ /* 0x000fea0003800200 */
.L_x_10761:
        /* <DEDUP_REMOVED lines=42> */
.L_x_10759:
[----:B------:R-:W-:Y:S05]  /*9260*/  BSYNC.RECONVERGENT B1 ;  /* 0x0000000000017941 */ /* 0x000fea0003800200 */
.L_x_10758:
[----:B------:R-:W-:Y:S01]  /*9270*/  I2FP.F32.U32 R149, R150 ;  /* 0x0000009600957245 */ /* 0x000fe20000201000 */
[----:B------:R-:W-:Y:S02]  /*9280*/  HFMA2 R150, -RZ, RZ, 0.1171875, 0 ;  /* 0x2f800000ff967431 */ /* 0x000fe400000001ff */
[----:B------:R-:W-:-:S04]  /*9290*/  IMAD.U32 R159, R43, 0x10000, RZ ;  /* 0x000100002b9f7824 */ /* 0x000fc800078e00ff */
        /* <DEDUP_REMOVED lines=8> */
.L_x_10757:
[----:B------:R-:W-:Y:S05]  /*9320*/  BSYNC.RECONVERGENT B0 ;  /* 0x0000000000007941 */ /* 0x000fea0003800200 */
.L_x_10756:
        /* <DEDUP_REMOVED lines=23> */
.L_x_10767:
        /* <DEDUP_REMOVED lines=13> */
.L_x_10769:
[----:B------:R-:W-:Y:S05]  /*9570*/  BSYNC.RECONVERGENT B2 ;  /* 0x0000000000027941 */ /* 0x000fea0003800200 */
.L_x_10768:
        /* <DEDUP_REMOVED lines=41> */
[----:B------:R-:W-:-:S07]  /*9810*/  IMAD.MOV.U32 R160, RZ, RZ, R164 ;  /* 0x000000ffffa07224 */ /* 0x000fce00078e00a4 */
.L_x_10766:
[----:B------:R-:W-:Y:S05]  /*9820*/  BSYNC.RECONVERGENT B1 ;  /* 0x0000000000017941 */ /* 0x000fea0003800200 */
.L_x_10765:
[----:B------:R-:W-:Y:S01]  /*9830*/  PRMT R149, R43, 0x7632, R149 ;  /* 0x000076322b957816 */ /* 0x000fe20000000095 */
        /* <DEDUP_REMOVED lines=12> */
.L_x_10764:
[----:B------:R-:W-:Y:S05]  /*9900*/  BSYNC.RECONVERGENT B0 ;  /* 0x0000000000007941 */ /* 0x000fea0003800200 */
.L_x_10763:
[----:B------:R-:W-:Y:S02]  /*9910*/  F2FP.BF16.F32.PACK_AB R159, RZ, R149 ;  /* 0x00000095ff9f723e */ /* 0x000fe400000010ff */
[----:B------:R-:W-:Y:S02]  /*9920*/  PRMT R140, R140, 0x5410, R143 ;  /* 0x000054108c8c7816 */ /* 0x000fe4000000008f */
[----:B------:R-:W-:Y:S02]  /*9930*/  PRMT R142, R142, 0x5410, R158 ;  /* 0x000054108e8e7816 */ /* 0x000fe4000000009e */
[----:B------:R-:W-:Y:S02]  /*9940*/  PRMT R141, R141, 0x5410, R157 ;  /* 0x000054108d8d7816 */ /* 0x000fe4000000009d */
[----:B------:R-:W-:Y:S01]  /*9950*/  PRMT R143, R174, 0x5410, R159 ;  /* 0x00005410ae8f7816 */ /* 0x000fe2000000009f */
[----:B------:R-:W-:Y:S06]  /*9960*/  BRA `(.L_x_10770) ;  /* 0x0000002800ec7947 */ /* 0x000fec0003800000 */
.L_x_10713:
[----:B------:R-:W-:Y:S01]  /*9970*/  BSSY.RECONVERGENT B0, `(.L_x_10771) ;  /* 0x0000057000007945 */ /* 0x000fe20003800200 */
[----:B0-----:R-:W-:Y:S01]  /*9980*/  IMAD.MOV.U32 R156, RZ, RZ, RZ ;  /* 0x000000ffff9c7224 */ /* 0x001fe200078e00ff */
[----:B-1----:R-:W-:Y:S01]  /*9990*/  MOV R141, R161 ;  /* 0x000000a1008d7202 */ /* 0x002fe20000000f00 */
        /* <DEDUP_REMOVED lines=18> */
.L_x_10775:
        /* <DEDUP_REMOVED lines=13> */
.L_x_10777:
[----:B------:R-:W-:Y:S05]  /*9b90*/  BSYNC.RECONVERGENT B2 ;  /* 0x0000000000027941 */ /* 0x000fea0003800200 */
.L_x_10776:
        /* <DEDUP_REMOVED lines=41> */
.L_x_10774:
[----:B------:R-:W-:Y:S05]  /*9e30*/  BSYNC.RECONVERGENT B1 ;  /* 0x0000000000017941 */ /* 0x000fea0003800200 */
.L_x_10773:
        /* <DEDUP_REMOVED lines=10> */
.L_x_10772:
[----:B------:R-:W-:Y:S05]  /*9ee0*/  BSYNC.RECONVERGENT B0 ;  /* 0x0000000000007941 */ /* 0x000fea0003800200 */
.L_x_10771:
        /* <DEDUP_REMOVED lines=18> */
.L_x_10782:
        /* <DEDUP_REMOVED lines=13> */
.L_x_10784:
[----:B------:R-:W-:Y:S05]  /*a0e0*/  BSYNC.RECONVERGENT B2 ;  /* 0x0000000000027941 */ /* 0x000fea0003800200 */
.L_x_10783:
        /* <DEDUP_REMOVED lines=42> */
.L_x_10781:
[----:B------:R-:W-:Y:S05]  /*a390*/  BSYNC.RECONVERGENT B1 ;  /* 0x0000000000017941 */ /* 0x000fea0003800200 */
.L_x_10780:
        /* <DEDUP_REMOVED lines=11> */
.L_x_10779:
[----:B------:R-:W-:Y:S05]  /*a450*/  BSYNC.RECONVERGENT B0 ;  /* 0x0000000000007941 */ /* 0x000fea0003800200 */
.L_x_10778:
        /* <DEDUP_REMOVED lines=18> */
.L_x_10789:
        /* <DEDUP_REMOVED lines=13> */
.L_x_10791:
[----:B------:R-:W-:Y:S05]  /*a650*/  BSYNC.RECONVERGENT B2 ;  /* 0x0000000000027941 */ /* 0x000fea0003800200 */
.L_x_10790:
        /* <DEDUP_REMOVED lines=42> */
.L_x_10788:
[----:B------:R-:W-:Y:S05]  /*a900*/  BSYNC.RECONVERGENT B1 ;  /* 0x0000000000017941 */ /* 0x000fea0003800200 */
.L_x_10787:
        /* <DEDUP_REMOVED lines=10> */
.L_x_10786:
[----:B------:R-:W-:Y:S05]  /*a9b0*/  BSYNC.RECONVERGENT B0 ;  /* 0x0000000000007941 */ /* 0x000fea0003800200 */
.L_x_10785:
        /* <DEDUP_REMOVED lines=18> */
.L_x_10796:
        /* <DEDUP_REMOVED lines=13> */
.L_x_10798:
[----:B------:R-:W-:Y:S05]  /*abb0*/  BSYNC.RECONVERGENT B2 ;  /* 0x0000000000027941 */ /* 0x000fea0003800200 */
.L_x_10797:
        /* <DEDUP_REMOVED lines=42> */
.L_x_10795:
[----:B------:R-:W-:Y:S05]  /*ae60*/  BSYNC.RECONVERGENT B1 ;  /* 0x0000000000017941 */ /* 0x000fea0003800200 */
.L_x_10794:
        /* <DEDUP_REMOVED lines=11> */
.L_x_10793:
[----:B------:R-:W-:Y:S05]  /*af20*/  BSYNC.RECONVERGENT B0 ;  /* 0x0000000000007941 */ /* 0x000fea0003800200 */
.L_x_10792:
        /* <DEDUP_REMOVED lines=18> */
.L_x_10803:
        /* <DEDUP_REMOVED lines=13> */
.L_x_10805:
[----:B------:R-:W-:Y:S05]  /*b120*/  BSYNC.RECONVERGENT B2 ;  /* 0x0000000000027941 */ /* 0x000fea0003800200 */
.L_x_10804:
        /* <DEDUP_REMOVED lines=42> */
.L_x_10802:
[----:B------:R-:W-:Y:S05]  /*b3d0*/  BSYNC.RECONVERGENT B1 ;  /* 0x0000000000017941 */ /* 0x000fea0003800200 */
.L_x_10801:
        /* <DEDUP_REMOVED lines=10> */
.L_x_10800:
[----:B------:R-:W-:Y:S05]  /*b480*/  BSYNC.RECONVERGENT B0 ;  /* 0x0000000000007941 */ /* 0x000fea0003800200 */
.L_x_10799:
        /* <DEDUP_REMOVED lines=18> */
.L_x_10810:
        /* <DEDUP_REMOVED lines=13> */
.L_x_10812:
[----:B------:R-:W-:Y:S05]  /*b680*/  BSYNC.RECONVERGENT B2 ;  /* 0x0000000000027941 */ /* 0x000fea0003800200 */
.L_x_10811:
        /* <DEDUP_REMOVED lines=40> */
[----:B------:R-:W-:Y:S01]  /*b910*/  IMAD.MOV.U32 R151, RZ, RZ, R160 ;  /* 0x000000ffff977224 */ /* 0x000fe200078e00a0 */
[----:B------:R-:W-:-:S07]  /*b920*/  MOV R160, R150 ;  /* 0x0000009600a07202 */ /* 0x000fce0000000f00 */
.L_x_10809:
[----:B------:R-:W-:Y:S05]  /*b930*/  BSYNC.RECONVERGENT B1 ;  /* 0x0000000000017941 */ /* 0x000fea0003800200 */
.L_x_10808:
        /* <DEDUP_REMOVED lines=11> */
.L_x_10807:
[----:B------:R-:W-:Y:S05]  /*b9f0*/  BSYNC.RECONVERGENT B0 ;  /* 0x0000000000007941 */ /* 0x000fea0003800200 */
.L_x_10806:
        /* <DEDUP_REMOVED lines=18> */
.L_x_10817:
        /* <DEDUP_REMOVED lines=13> */
.L_x_10819:
[----:B------:R-:W-:Y:S05]  /*bbf0*/  BSYNC.RECONVERGENT B2 ;  /* 0x0000000000027941 */ /* 0x000fea0003800200 */
.L_x_10818:
        /* <DEDUP_REMOVED lines=42> */
.L_x_10816:
[----:B------:R-:W-:Y:S05]  /*bea0*/  BSYNC.RECONVERGENT B1 ;  /* 0x0000000000017941 */ /* 0x000fea0003800200 */
.L_x_10815:
        /* <DEDUP_REMOVED lines=10> */
.L_x_10814:
[----:B------:R-:W-:Y:S05]  /*bf50*/  BSYNC.RECONVERGENT B0 ;  /* 0x0000000000007941 */ /* 0x000fea0003800200 */
.L_x_10813:
        /* <DEDUP_REMOVED lines=18> */
.L_x_10824:
        /* <DEDUP_REMOVED lines=13> */
.L_x_10826:
[----:B------:R-:W-:Y:S05]  /*c150*/  BSYNC.RECONVERGENT B2 ;  /* 0x0000000000027941 */ /* 0x000fea0003800200 */
.L_x_10825:
        /* <DEDUP_REMOVED lines=42> */
.L_x_10823:
[----:B------:R-:W-:Y:S05]  /*c400*/  BSYNC.RECONVERGENT B1 ;  /* 0x0000000000017941 */ /* 0x000fea0003800200 */
.L_x_10822:
        /* <DEDUP_REMOVED lines=11> */
.L_x_10821:
[----:B------:R-:W-:Y:S05]  /*c4c0*/  BSYNC.RECONVERGENT B0 ;  /* 0x0000000000007941 */ /* 0x000fea0003800200 */
.L_x_10820:
[----:B------:R-:W-:Y:S02]  /*c4d0*/  F2FP.BF16.F32.PACK_AB R162, RZ, R149 ;  /* 0x00000095ffa2723e */ /* 0x000fe400000010ff */
[----:B------:R-:W-:Y:S02]  /*c4e0*/  PRMT R140, R140, 0x5410, R143 ;  /* 0x000054108c8c7816 */ /* 0x000fe4000000008f */
[----:B------:R-:W-:Y:S02]  /*c4f0*/  PRMT R142, R142, 0x5410, R158 ;  /* 0x000054108e8e7816 */ /* 0x000fe4000000009e */
[----:B------:R-:W-:Y:S02]  /*c500*/  PRMT R141, R141, 0x5410, R157 ;  /* 0x000054108d8d7816 */ /* 0x000fe4000000009d */
[----:B------:R-:W-:-:S07]  /*c510*/  PRMT R143, R159, 0x5410, R162 ;  /* 0x000054109f8f7816 */ /* 0x000fce00000000a2 */
.L_x_10770:
[C---:B------:R-:W-:Y:S01]  /*c520*/  VIADD R165, R179.reuse, 0x20 ;  /* 0x00000020b3a57836 */ /* 0x040fe20000000000 */
        /* <DEDUP_REMOVED lines=25> */
[----:B------:R-:W-:Y:S02]  /*c6c0*/  IADD3 R143, PT, PT, R176, 0x20, RZ ;  /* 0x00000020b08f7810 */ /* 0x000fe40007ffe0ff */
[----:B------:R-:W-:Y:S02]  /*c6d0*/  LOP3.LUT R175, R172, R142, R164, 0xfe, !PT ;  /* 0x0000008eacaf7212 */ /* 0x000fe400078efea4 */
[----:B------:R-:W-:Y:S01]  /*c6e0*/  LOP3.LUT R173, R157, R173, RZ, 0xfc, !PT ;  /* 0x000000ad9dad7212 */ /* 0x000fe200078efcff */
[----:B0-----:R-:W-:Y:S01]  /*c6f0*/  IMAD.WIDE.U32 R140, R143, 0x8, R140 ;  /* 0x000000088f8c7825 */ /* 0x001fe200078e008c */
[----:B------:R-:W-:-:S05]  /*c700*/  LOP3.LUT R172, R175, 0xff, R10, 0xf8, !PT ;  /* 0x000000ffafac7812 */ /* 0x000fca00078ef80a */
[----:B------:R0:W-:Y:S02]  /*c710*/  STG.E.64 desc[UR6][R140.64], R172 ;  /* 0x000000ac8c007986 */ /* 0x0001e4000c101b06 */
.L_x_10828:
[----:B------:R-:W-:Y:S05]  /*c720*/  BSYNC.RECONVERGENT B0 ;  /* 0x0000000000007941 */ /* 0x000fea0003800200 */
.L_x_10827:
        /* <DEDUP_REMOVED lines=25> */
.L_x_10834:
        /* <DEDUP_REMOVED lines=13> */
.L_x_10836:
[----:B------:R-:W-:Y:S05]  /*c990*/  BSYNC.RECONVERGENT B2 ;  /* 0x0000000000027941 */ /* 0x000fea0003800200 */
.L_x_10835:
[----:B------:R-:W-:Y:S01]  /*c9a0*/  IMAD.WIDE.U32 R142, R0, -0x326172a9, RZ ;  /* 0xcd9e8d57008e7825 */ /* 0x000fe200078e00ff */
[----:B-1----:R-:W-:Y:S02]  /*c9b0*/  LOP3.LUT R162, R6, R141, R171, 0x96, !PT ;  /* 0x0000008d06a27212 */ /* 0x002fe400078e96ab */
        /* <DEDUP_REMOVED lines=40> */
.L_x_10833:
[----:B------:R-:W-:Y:S05]  /*cc40*/  BSYNC.RECONVERGENT B1 ;  /* 0x0000000000017941 */ /* 0x000fea0003800200 */
.L_x_10832:
[----:B------:R-:W-:Y:S01]  /*cc50*/  I2FP.F32.U32 R10, R10 ;  /* 0x0000000a000a7245 */ /* 0x000fe20000201000 */
[----:B------:R-:W-:Y:S01]  /*cc60*/  IMAD.MOV.U32 R141, RZ, RZ, 0x2f800000 ;  /* 0x2f800000ff8d7424 */ /* 0x000fe200078e00ff */
[----:B------:R-:W-:Y:S01]  /*cc70*/  SHF.L.U32 R142, R40, 0x10, RZ ;  /* 0x00000010288e7819 */ /* 0x000fe200000006ff */
[----:B-1----:R-:W-:Y:S02]  /*cc80*/  IMAD.U32 R158, R36, 0x10000, RZ ;  /* 0x00010000249e7824 */ /* 0x002fe400078e00ff */
[----:B------:R-:W-:Y:S02]  /*cc90*/  FFMA.FTZ R10, R10, R141, 1.1641532182693481445e-10 ;  /* 0x2f0000000a0a7423 */ /* 0x000fe4000001008d */
[----:B------:R-:W-:-:S03]  /*cca0*/  FMUL.FTZ R142, R142, UR11 ;  /* 0x0000000b8e8e7c20 */ /* 0x000fc60008410000 */
[----:B------:R-:W-:Y:S01]  /*ccb0*/  FSETP.GTU.FTZ.AND P3, PT, R10, UR8, PT ;  /* 0x000000080a007c0b */ /* 0x000fe2000bf7c000 */
[----:B------:R-:W-:-:S03]  /*ccc0*/  FMUL.FTZ R142, R142, UR10 ;  /* 0x0000000a8e8e7c20 */ /* 0x000fc60008410000 */
[----:B------:R-:W-:Y:S02]  /*ccd0*/  SEL R10, RZ, 0x1, P3 ;  /* 0x00000001ff0a7807 */ /* 0x000fe40001800000 */
[----:B------:R-:W-:-:S05]  /*cce0*/  FSEL R157, R142, RZ, !P3 ;  /* 0x000000ff8e9d7208 */ /* 0x000fca0005800000 */
[----:B------:R-:W-:-:S07]  /*ccf0*/  FFMA.FTZ R157, R157, R56, R158 ;  /* 0x000000389d9d7223 */ /* 0x000fce000001009e */
.L_x_10831:
[----:B------:R-:W-:Y:S05]  /*cd00*/  BSYNC.RECONVERGENT B0 ;  /* 0x0000000000007941 */ /* 0x000fea0003800200 */
.L_x_10830:
[----:B-1----:R-:W-:Y:S01]  /*cd10*/  @!P2 PRMT R158, R36, 0x7632, R158 ;  /* 0x00007632249ea816 */ /* 0x002fe2000000009e */
        /* <DEDUP_REMOVED lines=22> */
.L_x_10841:
        /* <DEDUP_REMOVED lines=13> */
.L_x_10843:
[----:B------:R-:W-:Y:S05]  /*cf50*/  BSYNC.RECONVERGENT B2 ;  /* 0x0000000000027941 */ /* 0x000fea0003800200 */
.L_x_10842:
        /* <DEDUP_REMOVED lines=42> */
.L_x_10840:
[----:B------:R-:W-:Y:S05]  /*d200*/  BSYNC.RECONVERGENT B1 ;  /* 0x0000000000017941 */ /* 0x000fea0003800200 */
.L_x_10839:
[----:B------:R-:W-:Y:S01]  /*d210*/  HFMA2 R143, -RZ, RZ, 0.1171875, 0 ;  /* 0x2f800000ff8f7431 */ /* 0x000fe200000001ff */
[----:B------:R-:W-:Y:S02]  /*d220*/  PRMT R140, R40, 0x7632, R140 ;  /* 0x00007632288c7816 */ /* 0x000fe4000000008c */
        /* <DEDUP_REMOVED lines=11> */
.L_x_10838:
[----:B------:R-:W-:Y:S05]  /*d2e0*/  BSYNC.RECONVERGENT B0 ;  /* 0x0000000000007941 */ /* 0x000fea0003800200 */
.L_x_10837:
        /* <DEDUP_REMOVED lines=22> */
.L_x_10848:
        /* <DEDUP_REMOVED lines=13> */
.L_x_10850:
[----:B------:R-:W-:Y:S05]  /*d520*/  BSYNC.RECONVERGENT B2 ;  /* 0x0000000000027941 */ /* 0x000fea0003800200 */
.L_x_10849:
        /* <DEDUP_REMOVED lines=42> */
.L_x_10847:
[----:B------:R-:W-:Y:S05]  /*d7d0*/  BSYNC.RECONVERGENT B1 ;  /* 0x0000000000017941 */ /* 0x000fea0003800200 */
.L_x_10846:
        /* <DEDUP_REMOVED lines=11> */
.L_x_10845:
[----:B------:R-:W-:Y:S05]  /*d890*/  BSYNC.RECONVERGENT B0 ;  /* 0x0000000000007941 */ /* 0x000fea0003800200 */
.L_x_10844:
        /* <DEDUP_REMOVED lines=23> */
.L_x_10855:
        /* <DEDUP_REMOVED lines=13> */
.L_x_10857:
[----:B------:R-:W-:Y:S05]  /*dae0*/  BSYNC.RECONVERGENT B2 ;  /* 0x0000000000027941 */ /* 0x000fea0003800200 */
.L_x_10856:
        /* <DEDUP_REMOVED lines=42> */
.L_x_10854:
[----:B------:R-:W-:Y:S05]  /*dd90*/  BSYNC.RECONVERGENT B1 ;  /* 0x0000000000017941 */ /* 0x000fea0003800200 */
.L_x_10853:
        /* <DEDUP_REMOVED lines=13> */
.L_x_10852:
[----:B------:R-:W-:Y:S05]  /*de70*/  BSYNC.RECONVERGENT B0 ;  /* 0x0000000000007941 */ /* 0x000fea0003800200 */
.L_x_10851:
        /* <DEDUP_REMOVED lines=22> */
.L_x_10862:
        /* <DEDUP_REMOVED lines=13> */
.L_x_10864:
[----:B------:R-:W-:Y:S05]  /*e0b0*/  BSYNC.RECONVERGENT B2 ;  /* 0x0000000000027941 */ /* 0x000fea0003800200 */
.L_x_10863:
        /* <DEDUP_REMOVED lines=42> */
.L_x_10861:
[----:B------:R-:W-:Y:S05]  /*e360*/  BSYNC.RECONVERGENT B1 ;  /* 0x0000000000017941 */ /* 0x000fea0003800200 */
.L_x_10860:
        /* <DEDUP_REMOVED lines=11> */
.L_x_10859:
[----:B------:R-:W-:Y:S05]  /*e420*/  BSYNC.RECONVERGENT B0 ;  /* 0x0000000000007941 */ /* 0x000fea0003800200 */
.L_x_10858:
        /* <DEDUP_REMOVED lines=23> */
.L_x_10869:
        /* <DEDUP_REMOVED lines=13> */
.L_x_10871:
[----:B------:R-:W-:Y:S05]  /*e670*/  BSYNC.RECONVERGENT B2 ;  /* 0x0000000000027941 */ /* 0x000fea0003800200 */
.L_x_10870:
        /* <DEDUP_REMOVED lines=42> */
.L_x_10868:
[----:B------:R-:W-:Y:S05]  /*e920*/  BSYNC.RECONVERGENT B1 ;  /* 0x0000000000017941 */ /* 0x000fea0003800200 */
.L_x_10867:
        /* <DEDUP_REMOVED lines=13> */
.L_x_10866:
[----:B------:R-:W-:Y:S05]  /*ea00*/  BSYNC.RECONVERGENT B0 ;  /* 0x0000000000007941 */ /* 0x000fea0003800200 */
.L_x_10865:
        /* <DEDUP_REMOVED lines=22> */
.L_x_10876:
        /* <DEDUP_REMOVED lines=13> */
.L_x_10878:
[----:B------:R-:W-:Y:S05]  /*ec40*/  BSYNC.RECONVERGENT B2 ;  /* 0x0000000000027941 */ /* 0x000fea0003800200 */
.L_x_10877:
        /* <DEDUP_REMOVED lines=42> */
.L_x_10875:
[----:B------:R-:W-:Y:S05]  /*eef0*/  BSYNC.RECONVERGENT B1 ;  /* 0x0000000000017941 */ /* 0x000fea0003800200 */
.L_x_10874:
[----:B------:R-:W-:Y:S01]  /*ef00*/  I2FP.F32.U32 R141, R142 ;  /* 0x0000008e008d7245 */ /* 0x000fe20000201000 */
[----:B------:R-:W-:Y:S02]  /*ef10*/  HFMA2 R142, -RZ, RZ, 0.1171875, 0 ;  /* 0x2f800000ff8e7431 */ /* 0x000fe400000001ff */
[----:B------:R-:W-:-:S04]  /*ef20*/  IMAD.U32 R143, R43, 0x10000, RZ ;  /* 0x000100002b8f7824 */ /* 0x000fc800078e00ff */
        /* <DEDUP_REMOVED lines=8> */
.L_x_10873:
[----:B------:R-:W-:Y:S05]  /*efb0*/  BSYNC.RECONVERGENT B0 ;  /* 0x0000000000007941 */ /* 0x000fea0003800200 */
.L_x_10872:
        /* <DEDUP_REMOVED lines=23> */
.L_x_10883:
        /* <DEDUP_REMOVED lines=13> */
.L_x_10885:
[----:B------:R-:W-:Y:S05]  /*f200*/  BSYNC.RECONVERGENT B2 ;  /* 0x0000000000027941 */ /* 0x000fea0003800200 */
.L_x_10884:
        /* <DEDUP_REMOVED lines=42> */
.L_x_10882:
[----:B------:R-:W-:Y:S05]  /*f4b0*/  BSYNC.RECONVERGENT B1 ;  /* 0x0000000000017941 */ /* 0x000fea0003800200 */
.L_x_10881:
        /* <DEDUP_REMOVED lines=13> */
.L_x_10880:
[----:B------:R-:W-:Y:S05]  /*f590*/  BSYNC.RECONVERGENT B0 ;  /* 0x0000000000007941 */ /* 0x000fea0003800200 */
.L_x_10879:
[----:B------:R-:W-:Y:S02]  /*f5a0*/  F2FP.BF16.F32.PACK_AB R143, RZ, R164 ;  /* 0x000000a4ff8f723e */ /* 0x000fe400000010ff */
[----:B------:R-:W-:Y:S02]  /*f5b0*/  PRMT R142, R174, 0x5410, R175 ;  /* 0x00005410ae8e7816 */ /* 0x000fe400000000af */
[----:B------:R-:W-:Y:S02]  /*f5c0*/  PRMT R141, R172, 0x5410, R173 ;  /* 0x00005410ac8d7816 */ /* 0x000fe400000000ad */
[----:B------:R-:W-:Y:S02]  /*f5d0*/  PRMT R140, R165, 0x5410, R166 ;  /* 0x00005410a58c7816 */ /* 0x000fe400000000a6 */
[----:B------:R-:W-:Y:S01]  /*f5e0*/  PRMT R143, R178, 0x5410, R143 ;  /* 0x00005410b28f7816 */ /* 0x000fe2000000008f */
[----:B------:R-:W-:Y:S06]  /*f5f0*/  BRA `(.L_x_10886) ;  /* 0x0000002800ec7947 */ /* 0x000fec0003800000 */
.L_x_10829:
        /* <DEDUP_REMOVED lines=21> */
.L_x_10891:
        /* <DEDUP_REMOVED lines=13> */
.L_x_10893:
[----:B------:R-:W-:Y:S05]  /*f820*/  BSYNC.RECONVERGENT B2 ;  /* 0x0000000000027941 */ /* 0x000fea0003800200 */
.L_x_10892:
[----:B------:R-:W-:Y:S01]  /*f830*/  IMAD.WIDE.U32 R142, R0, -0x326172a9, RZ ;  /* 0xcd9e8d57008e7825 */ /* 0x000fe200078e00ff */
[----:B-1----:R-:W-:-:S03]  /*f840*/  LOP3.LUT R162, R6, R141, R171, 0x96, !PT ;  /* 0x0000008d06a27212 */ /* 0x002fc600078e96ab */
        /* <DEDUP_REMOVED lines=38> */
[----:B------:R-:W-:-:S07]  /*fab0*/  HFMA2 R140, -RZ, RZ, 0, 0 ;  /* 0x00000000ff8c7431 */ /* 0x000fce00000001ff */
.L_x_10890:
[----:B------:R-:W-:Y:S05]  /*fac0*/  BSYNC.RECONVERGENT B1 ;  /* 0x0000000000017941 */ /* 0x000fea0003800200 */
.L_x_10889:
        /* <DEDUP_REMOVED lines=10> */
.L_x_10888:
[----:B------:R-:W-:Y:S05]  /*fb70*/  BSYNC.RECONVERGENT B0 ;  /* 0x0000000000007941 */ /* 0x000fea0003800200 */
.L_x_10887:
[----:B------:R-:W-:Y:S01]  /*fb80*/  BSSY.RECONVERGENT B0, `(.L_x_10894) ;  /* 0x0000056000007945 */ /* 0x000fe20003800200 */
[----:B------:R-:W-:Y:S01]  /*fb90*/  F2FP.BF16.F32.PACK_AB R166, RZ, R157 ;  /* 0x0000009dffa6723e */ /* 0x000fe200000010ff */
        /* <DEDUP_REMOVED lines=16> */
.L_x_10898:
        /* <DEDUP_REMOVED lines=13> */
.L_x_10900:
[----:B------:R-:W-:Y:S05]  /*fd70*/  BSYNC.RECONVERGENT B2 ;  /* 0x0000000000027941 */ /* 0x000fea0003800200 */
.L_x_10899:
        /* <DEDUP_REMOVED lines=39> */
[----:B------:R-:W-:-:S03]  /*fff0*/  LOP3.LUT R177, R144, R142, R191, 0x96, !PT ;  /* 0x0000008e90b17212 */ /* 0x000fc600078e96bf */
[----:B------:R-:W-:Y:S01]  /*10000*/  IMAD.MOV.U32 R182, RZ, RZ, R158 ;  /* 0x000000ffffb67224 */ /* 0x000fe200078e009e */
[----:B------:R-:W-:-:S07]  /*10010*/  LOP3.LUT R183, R33, R140, R159, 0x96, !PT ;  /* 0x0000008c21b77212 */ /* 0x000fce00078e969f */
.L_x_10897:
[----:B------:R-:W-:Y:S05]  /*10020*/  BSYNC.RECONVERGENT B1 ;  /* 0x0000000000017941 */ /* 0x000fea0003800200 */
.L_x_10896:
        /* <DEDUP_REMOVED lines=11> */
.L_x_10895:
[----:B------:R-:W-:Y:S05]  /*100e0*/  BSYNC.RECONVERGENT B0 ;  /* 0x0000000000007941 */ /* 0x000fea0003800200 */
.L_x_10894:
        /* <DEDUP_REMOVED lines=18> */
.L_x_10905:
        /* <DEDUP_REMOVED lines=13> */
.L_x_10907:
[----:B------:R-:W-:Y:S05]  /*102e0*/  BSYNC.RECONVERGENT B2 ;  /* 0x0000000000027941 */ /* 0x000fea0003800200 */
.L_x_10906:
        /* <DEDUP_REMOVED lines=42> */
.L_x_10904:
[----:B------:R-:W-:Y:S05]  /*10590*/  BSYNC.RECONVERGENT B1 ;  /* 0x0000000000017941 */ /* 0x000fea0003800200 */
.L_x_10903:
        /* <DEDUP_REMOVED lines=10> */
.L_x_10902:
[----:B------:R-:W-:Y:S05]  /*10640*/  BSYNC.RECONVERGENT B0 ;  /* 0x0000000000007941 */ /* 0x000fea0003800200 */
.L_x_10901:
        /* <DEDUP_REMOVED lines=18> */
.L_x_10912:
        /* <DEDUP_REMOVED lines=13> */
.L_x_10914:
[----:B------:R-:W-:Y:S05]  /*10840*/  BSYNC.RECONVERGENT B2 ;  /* 0x0000000000027941 */ /* 0x000fea0003800200 */
.L_x_10913:
        /* <DEDUP_REMOVED lines=42> */
.L_x_10911:
[----:B------:R-:W-:Y:S05]  /*10af0*/  BSYNC.RECONVERGENT B1 ;  /* 0x0000000000017941 */ /* 0x000fea0003800200 */
.L_x_10910:
        /* <DEDUP_REMOVED lines=11> */
.L_x_10909:
[----:B------:R-:W-:Y:S05]  /*10bb0*/  BSYNC.RECONVERGENT B0 ;  /* 0x0000000000007941 */ /* 0x000fea0003800200 */
.L_x_10908:
        /* <DEDUP_REMOVED lines=18> */
.L_x_10919:
        /* <DEDUP_REMOVED lines=13> */
.L_x_10921:
[----:B------:R-:W-:Y:S05]  /*10db0*/  BSYNC.RECONVERGENT B2 ;  /* 0x0000000000027941 */ /* 0x000fea0003800200 */
.L_x_10920:
        /* <DEDUP_REMOVED lines=42> */
.L_x_10918:
[----:B------:R-:W-:Y:S05]  /*11060*/  BSYNC.RECONVERGENT B1 ;  /* 0x0000000000017941 */ /* 0x000fea0003800200 */
.L_x_10917:
        /* <DEDUP_REMOVED lines=10> */
.L_x_10916:
[----:B------:R-:W-:Y:S05]  /*11110*/  BSYNC.RECONVERGENT B0 ;  /* 0x0000000000007941 */ /* 0x000fea0003800200 */
.L_x_10915:
        /* <DEDUP_REMOVED lines=18> */
.L_x_10926:
        /* <DEDUP_REMOVED lines=13> */
.L_x_10928:
[----:B------:R-:W-:Y:S05]  /*11310*/  BSYNC.RECONVERGENT B2 ;  /* 0x0000000000027941 */ /* 0x000fea0003800200 */
.L_x_10927:
        /* <DEDUP_REMOVED lines=39> */
[----:B------:R-:W-:Y:S01]  /*11590*/  HFMA2 R141, -RZ, RZ, 0, 0 ;  /* 0x00000000ff8d7431 */ /* 0x000fe200000001ff */
[----:B------:R-:W-:Y:S01]  /*115a0*/  MOV R142, R182 ;  /* 0x000000b6008e7202 */ /* 0x000fe20000000f00 */
[----:B------:R-:W-:-:S07]  /*115b0*/  IMAD.MOV.U32 R182, RZ, RZ, R140 ;  /* 0x000000ffffb67224 */ /* 0x000fce00078e008c */
.L_x_10925:
[----:B------:R-:W-:Y:S05]  /*115c0*/  BSYNC.RECONVERGENT B1 ;  /* 0x0000000000017941 */ /* 0x000fea0003800200 */
.L_x_10924:
        /* <DEDUP_REMOVED lines=11> */
.L_x_10923:
[----:B------:R-:W-:Y:S05]  /*11680*/  BSYNC.RECONVERGENT B0 ;  /* 0x0000000000007941 */ /* 0x000fea0003800200 */
.L_x_10922:
        /* <DEDUP_REMOVED lines=18> */
.L_x_10933:
        /* <DEDUP_REMOVED lines=13> */
.L_x_10935:
[----:B------:R-:W-:Y:S05]  /*11880*/  BSYNC.RECONVERGENT B2 ;  /* 0x0000000000027941 */ /* 0x000fea0003800200 */
.L_x_10934:
        /* <DEDUP_REMOVED lines=42> */
.L_x_10932:
[----:B------:R-:W-:Y:S05]  /*11b30*/  BSYNC.RECONVERGENT B1 ;  /* 0x0000000000017941 */ /* 0x000fea0003800200 */
.L_x_10931:
        /* <DEDUP_REMOVED lines=10> */
.L_x_10930:
[----:B------:R-:W-:Y:S05]  /*11be0*/  BSYNC.RECONVERGENT B0 ;  /* 0x0000000000007941 */ /* 0x000fea0003800200 */
.L_x_10929:
        /* <DEDUP_REMOVED lines=18> */
.L_x_10940:
        /* <DEDUP_REMOVED lines=13> */
.L_x_10942:
[----:B------:R-:W-:Y:S05]  /*11de0*/  BSYNC.RECONVERGENT B2 ;  /* 0x0000000000027941 */ /* 0x000fea0003800200 */
.L_x_10941:
[----:B------:R-:W-:Y:S01]  /*11df0*/  IMAD.WIDE.U32 R172, R0, -0x326172a9, RZ ;  /* 0xcd9e8d5700ac7825 */ /* 0x000fe200078e00ff */
[----:B------:R-:W-:-:S03]  /*11e00*/  LOP3.LUT R140, R6, R165, R171, 0x96, !PT ;  /* 0x000000a5068c7212 */ /* 0x000fc600078e96ab */
[----:B------:R-:W-:Y:S01]  /*11e10*/  HFMA2 R189, -RZ, RZ, 0, 0 ;  /* 0x00000000ffbd7431 */ /* 0x000fe200000001ff */
        /* <DEDUP_REMOVED lines=39> */
.L_x_10939:
[----:B------:R-:W-:Y:S05]  /*12090*/  BSYNC.RECONVERGENT B1 ;  /* 0x0000000000017941 */ /* 0x000fea0003800200 */
.L_x_10938:
        /* <DEDUP_REMOVED lines=11> */
.L_x_10937:
[----:B------:R-:W-:Y:S05]  /*12150*/  BSYNC.RECONVERGENT B0 ;  /* 0x0000000000007941 */ /* 0x000fea0003800200 */
.L_x_10936:
[----:B------:R-:W-:Y:S02]  /*12160*/  F2FP.BF16.F32.PACK_AB R143, RZ, R164 ;  /* 0x000000a4ff8f723e */ /* 0x000fe400000010ff */
[----:B------:R-:W-:Y:S02]  /*12170*/  PRMT R142, R184, 0x5410, R185 ;  /* 0x00005410b88e7816 */ /* 0x000fe400000000b9 */
[----:B------:R-:W-:Y:S02]  /*12180*/  PRMT R141, R180, 0x5410, R181 ;  /* 0x00005410b48d7816 */ /* 0x000fe400000000b5 */
[----:B------:R-:W-:Y:S02]  /*12190*/  PRMT R140, R166, 0x5410, R178 ;  /* 0x00005410a68c7816 */ /* 0x000fe400000000b2 */
[----:B------:R-:W-:-:S07]  /*121a0*/  PRMT R143, R188, 0x5410, R143 ;  /* 0x00005410bc8f7816 */ /* 0x000fce000000008f */
.L_x_10886:
[C---:B------:R-:W-:Y:S01]  /*121b0*/  VIADD R181, R179.reuse, 0x40 ;  /* 0x00000040b3b57836 */ /* 0x040fe20000000000 */
[----:B------:R-:W0:Y:S01]  /*121c0*/  @P1 LDC.64 R172, c[0x0][0x390] ;  /* 0x0000e400ffac1b82 */ /* 0x000e220000000a00 */
[----:B------:R-:W-:Y:S01]  /*121d0*/  VIADD R166, R179, 0x60 ;  /* 0x00000060b3a67836 */ /* 0x000fe20000000000 */
[----:B------:R-:W-:Y:S01]  /*121e0*/  IADD3 R165, PT, PT, R176, 0x60, RZ ;  /* 0x00000060b0a57810 */ /* 0x000fe20007ffe0ff */
[----:B------:R-:W-:Y:S01]  /*121f0*/  IMAD.WIDE.U32 R178, R181, 0x10, R168 ;  /* 0x00000010b5b27825 */ /* 0x000fe200078e00a8 */
[----:B------:R-:W-:Y:S04]  /*12200*/  BSSY.RECONVERGENT B0, `(.L_x_10943) ;  /* 0x000001b000007945 */ /* 0x000fe80003800200 */
[----:B------:R-:W1:Y:S01]  /*12210*/  @P0 LDC.64 R174, c[0x0][0x3a0] ;  /* 0x0000e800ffae0b82 */ /* 0x000e620000000a00 */
        /* <DEDUP_REMOVED lines=19> */
[----:B------:R-:W-:Y:S01]  /*12350*/  VIADD R143, R176, 0x40 ;  /* 0x00000040b08f7836 */ /* 0x000fe20000000000 */
[----:B------:R-:W-:Y:S02]  /*12360*/  LOP3.LUT R191, R180, R142, R178, 0xfe, !PT ;  /* 0x0000008eb4bf7212 */ /* 0x000fe400078efeb2 */
[----:B------:R-:W-:Y:S01]  /*12370*/  LOP3.LUT R181, R185, R181, RZ, 0xfc, !PT ;  /* 0x000000b5b9b57212 */ /* 0x000fe200078efcff */
[----:B0-----:R-:W-:Y:S01]  /*12380*/  IMAD.WIDE.U32 R140, R143, 0x8, R140 ;  /* 0x000000088f8c7825 */ /* 0x001fe200078e008c */
[----:B------:R-:W-:-:S05]  /*12390*/  LOP3.LUT R180, R191, 0xff, R10, 0xf8, !PT ;  /* 0x000000ffbfb47812 */ /* 0x000fca00078ef80a */
[----:B------:R0:W-:Y:S02]  /*123a0*/  STG.E.64 desc[UR6][R140.64], R180 ;  /* 0x000000b48c007986 */ /* 0x0001e4000c101b06 */
.L_x_10944:
[----:B------:R-:W-:Y:S05]  /*123b0*/  BSYNC.RECONVERGENT B0 ;  /* 0x0000000000007941 */ /* 0x000fea0003800200 */
.L_x_10943:
[----:B-----5:R1:W5:Y:S04]  /*123c0*/  @P1 LDG.E.128 R40, desc[UR6][R172.64] ;  /* 0x00000006ac281981 */ /* 0x020368000c1e1d00 */
[----:B------:R1:W5:Y:S01]  /*123d0*/  @P0 LDG.E.128 R36, desc[UR6][R174.64] ;  /* 0x00000006ae240981 */ /* 0x000362000c1e1d00 */
[----:B------:R-:W-:Y:S05]  /*123e0*/  @!P0 BRA `(.L_x_10945) ;  /* 0x0000002c00b88947 */ /* 0x000fea0003800000 */
[----:B------:R-:W-:Y:S01]  /*123f0*/  ISETP.GT.AND P0, PT, R167, RZ, PT ;  /* 0x000000ffa700720c */ /* 0x000fe20003f04270 */
[----:B------:R-:W-:-:S12]  /*12400*/  BSSY.RECONVERGENT B0, `(.L_x_10946) ;  /* 0x0000059000007945 */ /* 0x000fd80003800200 */
[----:B0----5:R-:W-:Y:S01]  /*12410*/  @!P0 SHF.L.U32 R141, R36, 0x10, RZ ;  /* 0x00000010248d8819 */ /* 0x021fe200000006ff */
[----:B------:R-:W-:Y:S01]  /*12420*/  @!P0 IMAD.MOV.U32 R167, RZ, RZ, R182 ;  /* 0x000000ffffa78224 */ /* 0x000fe200078e00b6 */
        /* <DEDUP_REMOVED lines=18> */
.L_x_10950:
        /* <DEDUP_REMOVED lines=13> */
.L_x_10952:
[----:B------:R-:W-:Y:S05]  /*12620*/  BSYNC.RECONVERGENT B2 ;  /* 0x0000000000027941 */ /* 0x000fea0003800200 */
.L_x_10951:
        /* <DEDUP_REMOVED lines=42> */
.L_x_10949:
[----:B------:R-:W-:Y:S05]  /*128d0*/  BSYNC.RECONVERGENT B1 ;  /* 0x0000000000017941 */ /* 0x000fea0003800200 */
.L_x_10948:
        /* <DEDUP_REMOVED lines=11> */
.L_x_10947:
[----:B------:R-:W-:Y:S05]  /*12990*/  BSYNC.RECONVERGENT B0 ;  /* 0x0000000000007941 */ /* 0x000fea0003800200 */
.L_x_10946:
[----:B------:R-:W-:Y:S01]  /*129a0*/  @!P0 PRMT R142, R36, 0x7632, R142 ;  /* 0x00007632248e8816 */ /* 0x000fe2000000008e */
[----:B------:R-:W-:Y:S01]  /*129b0*/  BSSY.RECONVERGENT B0, `(.L_x_10953) ;  /* 0x000005c000007945 */ /* 0x000fe20003800200 */
[----:B-1----:R-:W-:Y:S01]  /*129c0*/  F2FP.BF16.F32.PACK_AB R174, RZ, R141 ;  /* 0x0000008dffae723e */ /* 0x002fe200000010ff */
        /* <DEDUP_REMOVED lines=20> */
.L_x_10957:
        /* <DEDUP_REMOVED lines=13> */
.L_x_10959:
[----:B------:R-:W-:Y:S05]  /*12be0*/  BSYNC.RECONVERGENT B2 ;  /* 0x0000000000027941 */ /* 0x000fea0003800200 */
.L_x_10958:
        /* <DEDUP_REMOVED lines=42> */
.L_x_10956:
[----:B------:R-:W-:Y:S05]  /*12e90*/  BSYNC.RECONVERGENT B1 ;  /* 0x0000000000017941 */ /* 0x000fea0003800200 */
.L_x_10955:
        /* <DEDUP_REMOVED lines=13> */
.L_x_10954:
[----:B------:R-:W-:Y:S05]  /*12f70*/  BSYNC.RECONVERGENT B0 ;  /* 0x0000000000007941 */ /* 0x000fea0003800200 */
.L_x_10953:
        /* <DEDUP_REMOVED lines=22> */
.L_x_10964:
        /* <DEDUP_REMOVED lines=13> */
.L_x_10966:
[----:B------:R-:W-:Y:S05]  /*131b0*/  BSYNC.RECONVERGENT B2 ;  /* 0x0000000000027941 */ /* 0x000fea0003800200 */
.L_x_10965:
        /* <DEDUP_REMOVED lines=42> */
.L_x_10963:
[----:B------:R-:W-:Y:S05]  /*13460*/  BSYNC.RECONVERGENT B1 ;  /* 0x0000000000017941 */ /* 0x000fea0003800200 */
.L_x_10962:
        /* <DEDUP_REMOVED lines=11> */
.L_x_10961:
[----:B------:R-:W-:Y:S05]  /*13520*/  BSYNC.RECONVERGENT B0 ;  /* 0x0000000000007941 */ /* 0x000fea0003800200 */
.L_x_10960:
        /* <DEDUP_REMOVED lines=23> */
.L_x_10971:
        /* <DEDUP_REMOVED lines=13> */
.L_x_10973:
[----:B------:R-:W-:Y:S05]  /*13770*/  BSYNC.RECONVERGENT B2 ;  /* 0x0000000000027941 */ /* 0x000fea0003800200 */
.L_x_10972:
        /* <DEDUP_REMOVED lines=40> */
[----:B------:R-:W-:Y:S01]  /*13a00*/  HFMA2 R178, -RZ, RZ, 0, 0 ;  /* 0x00000000ffb27431 */ /* 0x000fe200000001ff */
[----:B------:R-:W-:-:S07]  /*13a10*/  LOP3.LUT R183, R33, R176, R179, 0x96, !PT ;  /* 0x000000b021b77212 */ /* 0x000fce00078e96b3 */
.L_x_10970:
[----:B------:R-:W-:Y:S05]  /*13a20*/  BSYNC.RECONVERGENT B1 ;  /* 0x0000000000017941 */ /* 0x000fea0003800200 */
.L_x_10969:
        /* <DEDUP_REMOVED lines=13> */
.L_x_10968:
[----:B------:R-:W-:Y:S05]  /*13b00*/  BSYNC.RECONVERGENT B0 ;  /* 0x0000000000007941 */ /* 0x000fea0003800200 */
.L_x_10967:
        /* <DEDUP_REMOVED lines=22> */
.L_x_10978:
        /* <DEDUP_REMOVED lines=13> */
.L_x_10980:
[----:B------:R-:W-:Y:S05]  /*13d40*/  BSYNC.RECONVERGENT B2 ;  /* 0x0000000000027941 */ /* 0x000fea0003800200 */
.L_x_10979:
        /* <DEDUP_REMOVED lines=41> */
[----:B------:R-:W-:Y:S02]  /*13fe0*/  LOP3.LUT R183, R33, R178, R183, 0x96, !PT ;  /* 0x000000b221b77212 */ /* 0x000fe400078e96b7 */
[----:B------:R-:W-:-:S07]  /*13ff0*/  MOV R189, R182 ;  /* 0x000000b600bd7202 */ /* 0x000fce0000000f00 */
.L_x_10977:
[----:B------:R-:W-:Y:S05]  /*14000*/  BSYNC.RECONVERGENT B1 ;  /* 0x0000000000017941 */ /* 0x000fea0003800200 */
.L_x_10976:
        /* <DEDUP_REMOVED lines=11> */
.L_x_10975:
[----:B------:R-:W-:Y:S05]  /*140c0*/  BSYNC.RECONVERGENT B0 ;  /* 0x0000000000007941 */ /* 0x000fea0003800200 */
.L_x_10974:
        /* <DEDUP_REMOVED lines=23> */
.L_x_10985:
        /* <DEDUP_REMOVED lines=13> */
.L_x_10987:
[----:B------:R-:W-:Y:S05]  /*14310*/  BSYNC.RECONVERGENT B2 ;  /* 0x0000000000027941 */ /* 0x000fea0003800200 */
.L_x_10986:
        /* <DEDUP_REMOVED lines=39> */
[----:B------:R-:W-:Y:S01]  /*14590*/  IMAD.MOV.U32 R190, RZ, RZ, R180 ;  /* 0x000000ffffbe7224 */ /* 0x000fe200078e00b4 */
[----:B------:R-:W-:Y:S01]  /*145a0*/  LOP3.LUT R183, R33, R178, R183, 0x96, !PT ;  /* 0x000000b221b77212 */ /* 0x000fe200078e96b7 */
[----:B------:R-:W-:Y:S01]  /*145b0*/  HFMA2 R178, -RZ, RZ, 0, 0 ;  /* 0x00000000ffb27431 */ /* 0x000fe200000001ff */
[----:B------:R-:W-:-:S07]  /*145c0*/  MOV R140, R182 ;  /* 0x000000b6008c7202 */ /* 0x000fce0000000f00 */
.L_x_10984:
[----:B------:R-:W-:Y:S05]  /*145d0*/  BSYNC.RECONVERGENT B1 ;  /* 0x0000000000017941 */ /* 0x000fea0003800200 */
.L_x_10983:
[----:B------:R-:W-:Y:S02]  /*145e0*/  PRMT R180, R42, 0x7632, R180 ;  /* 0x000076322ab47816 */ /* 0x000fe400000000b4 */
        /* <DEDUP_REMOVED lines=12> */
.L_x_10982:
[----:B------:R-:W-:Y:S05]  /*146b0*/  BSYNC.RECONVERGENT B0 ;  /* 0x0000000000007941 */ /* 0x000fea0003800200 */
.L_x_10981:
        /* <DEDUP_REMOVED lines=22> */
.L_x_10992:
        /* <DEDUP_REMOVED lines=13> */
.L_x_10994:
[----:B------:R-:W-:Y:S05]  /*148f0*/  BSYNC.RECONVERGENT B2 ;  /* 0x0000000000027941 */ /* 0x000fea0003800200 */
.L_x_10993:
        /* <DEDUP_REMOVED lines=40> */
[----:B------:R-:W-:Y:S01]  /*14b80*/  LOP3.LUT R183, R33, R178, R183, 0x96, !PT ;  /* 0x000000b221b77212 */ /* 0x000fe200078e96b7 */
[----:B------:R-:W-:Y:S01]  /*14b90*/  IMAD.MOV.U32 R176, RZ, RZ, R140 ;  /* 0x000000ffffb07224 */ /* 0x000fe200078e008c */
[----:B------:R-:W-:-:S07]  /*14ba0*/  MOV R193, R182 ;  /* 0x000000b600c17202 */ /* 0x000fce0000000f00 */
.L_x_10991:
[----:B------:R-:W-:Y:S05]  /*14bb0*/  BSYNC.RECONVERGENT B1 ;  /* 0x0000000000017941 */ /* 0x000fea0003800200 */
.L_x_10990:
        /* <DEDUP_REMOVED lines=11> */
.L_x_10989:
[----:B------:R-:W-:Y:S05]  /*14c70*/  BSYNC.RECONVERGENT B0 ;  /* 0x0000000000007941 */ /* 0x000fea0003800200 */
.L_x_10988:
        /* <DEDUP_REMOVED lines=23> */
.L_x_10999:
        /* <DEDUP_REMOVED lines=13> */
.L_x_11001:
[----:B------:R-:W-:Y:S05]  /*14ec0*/  BSYNC.RECONVERGENT B2 ;  /* 0x0000000000027941 */ /* 0x000fea0003800200 */
.L_x_11000:
        /* <DEDUP_REMOVED lines=41> */
[----:B------:R-:W-:Y:S01]  /*15160*/  IMAD.MOV.U32 R22, RZ, RZ, R193 ;  /* 0x000000ffff167224 */ /* 0x000fe200078e00c1 */
[----:B------:R-:W-:-:S07]  /*15170*/  LOP3.LUT R183, R33, R24, R23, 0x96, !PT ;  /* 0x0000001821b77212 */ /* 0x000fce00078e9617 */
.L_x_10998:
[----:B------:R-:W-:Y:S05]  /*15180*/  BSYNC.RECONVERGENT B1 ;  /* 0x0000000000017941 */ /* 0x000fea0003800200 */
.L_x_10997:
        /* <DEDUP_REMOVED lines=13> */
.L_x_10996:
[----:B------:R-:W-:Y:S05]  /*15260*/  BSYNC.RECONVERGENT B0 ;  /* 0x0000000000007941 */ /* 0x000fea0003800200 */
.L_x_10995:
[----:B------:R-:W-:Y:S02]  /*15270*/  F2FP.BF16.F32.PACK_AB R27, RZ, R176 ;  /* 0x000000b0ff1b723e */ /* 0x000fe400000010ff */
[----:B------:R-:W-:Y:S02]  /*15280*/  PRMT R26, R185, 0x5410, R189 ;  /* 0x00005410b91a7816 */ /* 0x000fe400000000bd */
[----:B------:R-:W-:Y:S02]  /*15290*/  PRMT R25, R175, 0x5410, R184 ;  /* 0x00005410af197816 */ /* 0x000fe400000000b8 */
[----:B------:R-:W-:Y:S02]  /*152a0*/  PRMT R24, R174, 0x5410, R173 ;  /* 0x00005410ae187816 */ /* 0x000fe400000000ad */
[----:B------:R-:W-:Y:S01]  /*152b0*/  PRMT R27, R192, 0x5410, R27 ;  /* 0x00005410c01b7816 */ /* 0x000fe2000000001b */
[----:B------:R-:W-:Y:S06]  /*152c0*/  BRA `(.L_x_11002) ;  /* 0x0000002c00007947 */ /* 0x000fec0003800000 */
.L_x_10945:
[----:B------:R-:W-:Y:S01]  /*152d0*/  BSSY.RECONVERGENT B0, `(.L_x_11003) ;  /* 0x0000058000007945 */ /* 0x000fe20003800200 */
[----:B0-----:R-:W-:Y:S01]  /*152e0*/  MOV R141, RZ ;  /* 0x000000ff008d7202 */ /* 0x001fe20000000f00 */
        /* <DEDUP_REMOVED lines=19> */
.L_x_11007:
        /* <DEDUP_REMOVED lines=13> */
.L_x_11009:
[----:B------:R-:W-:Y:S05]  /*154f0*/  BSYNC.RECONVERGENT B2 ;  /* 0x0000000000027941 */ /* 0x000fea0003800200 */
.L_x_11008:
        /* <DEDUP_REMOVED lines=41> */
[----:B------:R-:W-:-:S07]  /*15790*/  IMAD.MOV.U32 R140, RZ, RZ, R172 ;  /* 0x000000ffff8c7224 */ /* 0x000fce00078e00ac */
.L_x_11006:
[----:B------:R-:W-:Y:S05]  /*157a0*/  BSYNC.RECONVERGENT B1 ;  /* 0x0000000000017941 */ /* 0x000fea0003800200 */
.L_x_11005:
        /* <DEDUP_REMOVED lines=10> */
.L_x_11004:
[----:B------:R-:W-:Y:S05]  /*15850*/  BSYNC.RECONVERGENT B0 ;  /* 0x0000000000007941 */ /* 0x000fea0003800200 */
.L_x_11003:
[----:B------:R-:W-:Y:S01]  /*15860*/  BSSY.RECONVERGENT B0, `(.L_x_11010) ;  /* 0x0000056000007945 */ /* 0x000fe20003800200 */
[----:B-1----:R-:W-:Y:S01]  /*15870*/  F2FP.BF16.F32.PACK_AB R173, RZ, R141 ;  /* 0x0000008dffad723e */ /* 0x002fe200000010ff */
        /* <DEDUP_REMOVED lines=16> */
.L_x_11014:
        /* <DEDUP_REMOVED lines=13> */
.L_x_11016:
[----:B------:R-:W-:Y:S05]  /*15a50*/  BSYNC.RECONVERGENT B2 ;  /* 0x0000000000027941 */ /* 0x000fea0003800200 */
.L_x_11015:
        /* <DEDUP_REMOVED lines=42> */
.L_x_11013:
[----:B------:R-:W-:Y:S05]  /*15d00*/  BSYNC.RECONVERGENT B1 ;  /* 0x0000000000017941 */ /* 0x000fea0003800200 */
.L_x_11012:
        /* <DEDUP_REMOVED lines=11> */
.L_x_11011:
[----:B------:R-:W-:Y:S05]  /*15dc0*/  BSYNC.RECONVERGENT B0 ;  /* 0x0000000000007941 */ /* 0x000fea0003800200 */
.L_x_11010:
        /* <DEDUP_REMOVED lines=18> */
.L_x_11021:
        /* <DEDUP_REMOVED lines=13> */
.L_x_11023:
[----:B------:R-:W-:Y:S05]  /*15fc0*/  BSYNC.RECONVERGENT B2 ;  /* 0x0000000000027941 */ /* 0x000fea0003800200 */
.L_x_11022:
        /* <DEDUP_REMOVED lines=42> */
.L_x_11020:
[----:B------:R-:W-:Y:S05]  /*16270*/  BSYNC.RECONVERGENT B1 ;  /* 0x0000000000017941 */ /* 0x000fea0003800200 */
.L_x_11019:
        /* <DEDUP_REMOVED lines=10> */
.L_x_11018:
[----:B------:R-:W-:Y:S05]  /*16320*/  BSYNC.RECONVERGENT B0 ;  /* 0x0000000000007941 */ /* 0x000fea0003800200 */
.L_x_11017:
        /* <DEDUP_REMOVED lines=18> */
.L_x_11028:
        /* <DEDUP_REMOVED lines=13> */
.L_x_11030:
[----:B------:R-:W-:Y:S05]  /*16520*/  BSYNC.RECONVERGENT B2 ;  /* 0x0000000000027941 */ /* 0x000fea0003800200 */
.L_x_11029:
        /* <DEDUP_REMOVED lines=42> */
.L_x_11027:
[----:B------:R-:W-:Y:S05]  /*167d0*/  BSYNC.RECONVERGENT B1 ;  /* 0x0000000000017941 */ /* 0x000fea0003800200 */
.L_x_11026:
        /* <DEDUP_REMOVED lines=11> */
.L_x_11025:
[----:B------:R-:W-:Y:S05]  /*16890*/  BSYNC.RECONVERGENT B0 ;  /* 0x0000000000007941 */ /* 0x000fea0003800200 */
.L_x_11024:
        /* <DEDUP_REMOVED lines=18> */
.L_x_11035:
        /* <DEDUP_REMOVED lines=13> */
.L_x_11037:
[----:B------:R-:W-:Y:S05]  /*16a90*/  BSYNC.RECONVERGENT B2 ;  /* 0x0000000000027941 */ /* 0x000fea0003800200 */
.L_x_11036:
        /* <DEDUP_REMOVED lines=41> */
[----:B------:R-:W-:Y:S01]  /*16d30*/  LOP3.LUT R183, R33, R182, R181, 0x96, !PT ;  /* 0x000000b621b77212 */ /* 0x000fe200078e96b5 */
[----:B------:R-:W-:-:S07]  /*16d40*/  IMAD.MOV.U32 R140, RZ, RZ, R180 ;  /* 0x000000ffff8c7224 */ /* 0x000fce00078e00b4 */
.L_x_11034:
[----:B------:R-:W-:Y:S05]  /*16d50*/  BSYNC.RECONVERGENT B1 ;  /* 0x0000000000017941 */ /* 0x000fea0003800200 */
.L_x_11033:
        /* <DEDUP_REMOVED lines=10> */
.L_x_11032:
[----:B------:R-:W-:Y:S05]  /*16e00*/  BSYNC.RECONVERGENT B0 ;  /* 0x0000000000007941 */ /* 0x000fea0003800200 */
.L_x_11031:
        /* <DEDUP_REMOVED lines=18> */
.L_x_11042:
        /* <DEDUP_REMOVED lines=13> */
.L_x_11044:
[----:B------:R-:W-:Y:S05]  /*17000*/  BSYNC.RECONVERGENT B2 ;  /* 0x0000000000027941 */ /* 0x000fea0003800200 */
.L_x_11043:
        /* <DEDUP_REMOVED lines=43> */
.L_x_11041:
[----:B------:R-:W-:Y:S05]  /*172c0*/  BSYNC.RECONVERGENT B1 ;  /* 0x0000000000017941 */ /* 0x000fea0003800200 */
.L_x_11040:
        /* <DEDUP_REMOVED lines=11> */
.L_x_11039:
[----:B------:R-:W-:Y:S05]  /*17380*/  BSYNC.RECONVERGENT B0 ;  /* 0x0000000000007941 */ /* 0x000fea0003800200 */
.L_x_11038:
        /* <DEDUP_REMOVED lines=18> */
.L_x_11049:
        /* <DEDUP_REMOVED lines=13> */
.L_x_11051:
[----:B------:R-:W-:Y:S05]  /*17580*/  BSYNC.RECONVERGENT B2 ;  /* 0x0000000000027941 */ /* 0x000fea0003800200 */
.L_x_11050:
        /* <DEDUP_REMOVED lines=38> */
[----:B------:R-:W-:Y:S02]  /*177f0*/  LOP3.LUT R177, R144, R178, R181, 0x96, !PT ;  /* 0x000000b290b17212 */ /* 0x000fe400078e96b5 */
[----:B------:R-:W-:Y:S01]  /*17800*/  MOV R178, R140 ;  /* 0x0000008c00b27202 */ /* 0x000fe20000000f00 */
[----:B------:R-:W-:Y:S01]  /*17810*/  IMAD.MOV.U32 R190, RZ, RZ, R180 ;  /* 0x000000ffffbe7224 */ /* 0x000fe200078e00b4 */
[----:B------:R-:W-:Y:S01]  /*17820*/  LOP3.LUT R183, R33, R176, R183, 0x96, !PT ;  /* 0x000000b021b77212 */ /* 0x000fe200078e96b7 */
[----:B------:R-:W-:-:S07]  /*17830*/  IMAD.MOV.U32 R140, RZ, RZ, R182 ;  /* 0x000000ffff8c7224 */ /* 0x000fce00078e00b6 */
.L_x_11048:
[----:B------:R-:W-:Y:S05]  /*17840*/  BSYNC.RECONVERGENT B1 ;  /* 0x0000000000017941 */ /* 0x000fea0003800200 */
.L_x_11047:
        /* <DEDUP_REMOVED lines=10> */
.L_x_11046:
[----:B------:R-:W-:Y:S05]  /*178f0*/  BSYNC.RECONVERGENT B0 ;  /* 0x0000000000007941 */ /* 0x000fea0003800200 */
.L_x_11045:
        /* <DEDUP_REMOVED lines=18> */
.L_x_11056:
        /* <DEDUP_REMOVED lines=13> */
.L_x_11058:
[----:B------:R-:W-:Y:S05]  /*17af0*/  BSYNC.RECONVERGENT B2 ;  /* 0x0000000000027941 */ /* 0x000fea0003800200 */
.L_x_11057:
        /* <DEDUP_REMOVED lines=41> */
[----:B------:R-:W-:Y:S02]  /*17d90*/  LOP3.LUT R183, R33, R24, R23, 0x96, !PT ;  /* 0x0000001821b77212 */ /* 0x000fe400078e9617 */
[----:B------:R-:W-:-:S07]  /*17da0*/  MOV R140, R22 ;  /* 0x00000016008c7202 */ /* 0x000fce0000000f00 */
.L_x_11055:
[----:B------:R-:W-:Y:S05]  /*17db0*/  BSYNC.RECONVERGENT B1 ;  /* 0x0000000000017941 */ /* 0x000fea0003800200 */
.L_x_11054:
        /* <DEDUP_REMOVED lines=11> */
.L_x_11053:
[----:B------:R-:W-:Y:S05]  /*17e70*/  BSYNC.RECONVERGENT B0 ;  /* 0x0000000000007941 */ /* 0x000fea0003800200 */
.L_x_11052:
[----:B------:R-:W-:Y:S02]  /*17e80*/  F2FP.BF16.F32.PACK_AB R27, RZ, R176 ;  /* 0x000000b0ff1b723e */ /* 0x000fe400000010ff */
[----:B------:R-:W-:Y:S02]  /*17e90*/  PRMT R26, R185, 0x5410, R189 ;  /* 0x00005410b91a7816 */ /* 0x000fe400000000bd */
[----:B------:R-:W-:Y:S02]  /*17ea0*/  PRMT R25, R184, 0x5410, R175 ;  /* 0x00005410b8197816 */ /* 0x000fe400000000af */
[----:B------:R-:W-:Y:S02]  /*17eb0*/  PRMT R24, R173, 0x5410, R174 ;  /* 0x00005410ad187816 */ /* 0x000fe400000000ae */
[----:B------:R-:W-:-:S07]  /*17ec0*/  PRMT R27, R192, 0x5410, R27 ;  /* 0x00005410c01b7816 */ /* 0x000fce000000001b */
.L_x_11002:
        /* <DEDUP_REMOVED lines=57> */
.L_x_11060:
[----:B------:R-:W-:Y:S05]  /*18260*/  BSYNC.RECONVERGENT B0 ;  /* 0x0000000000007941 */ /* 0x000fea0003800200 */
.L_x_11059:
[----:B------:R-:W-:Y:S01]  /*18270*/  UMOV UR13, 0xffffffff ;  /* 0xffffffff000d7882 */ /* 0x000fe20000000000 */
[----:B------:R-:W-:Y:S02]  /*18280*/  FADD.FTZ R23, R23, R176 ;  /* 0x000000b017177221 */ /* 0x000fe40000010000 */
[----:B------:R-:W-:Y:S05]  /*18290*/  BRA.DIV UR13, `(.L_x_11061) ;  /* 0x0000000e0db47947 */ /* 0x000fea000b800000 */
[----:B0-----:R-:W0:Y:S02]  /*182a0*/  SHFL.BFLY PT, R24, R23, 0x1, 0x1f ;  /* 0x0c201f0017187f89 */ /* 0x001e2400000e0000 */
        /* <DEDUP_REMOVED lines=84> */
.L_x_11076:
[----:B------:R-:W-:Y:S01]  /*187f0*/  FMUL.FTZ R23, R24, R24 ;  /* 0x0000001818177220 */ /* 0x000fe20000410000 */
[----:B------:R-:W-:Y:S01]  /*18800*/  ISETP.NE.AND P1, PT, RZ, UR9, PT ;  /* 0x00000009ff007c0c */ /* 0x000fe2000bf25270 */
[----:B------:R-:W2:Y:S01]  /*18810*/  @!P0 LDC.64 R26, c[0x0][0x3c0] ;  /* 0x0000f000ff1a8b82 */ /* 0x000ea20000000a00 */
[----:B-1----:R-:W-:Y:S01]  /*18820*/  FADD.FTZ R34, R29, R32 ;  /* 0x000000201d227221 */ /* 0x002fe20000010000 */
[----:B------:R-:W-:Y:S01]  /*18830*/  BSSY.RECONVERGENT B0, `(.L_x_11062) ;  /* 0x000008e000007945 */ /* 0x000fe20003800200 */
[----:B------:R-:W-:Y:S02]  /*18840*/  FSEL R32, R23, RZ, P1 ;  /* 0x000000ff17207208 */ /* 0x000fe40000800000 */
[----:B------:R-:W-:-:S03]  /*18850*/  FFMA.FTZ R25, R34, R25, UR12 ;  /* 0x0000000c22197e23 */ /* 0x000fc60008010019 */
[----:B------:R-:W1:Y:S01]  /*18860*/  @!P0 LDC.64 R30, c[0x0][0x3c8] ;  /* 0x0000f200ff1e8b82 */ /* 0x000e620000000a00 */
[----:B------:R-:W-:-:S04]  /*18870*/  FADD.FTZ R25, R25, R32 ;  /* 0x0000002019197221 */ /* 0x000fc80000010000 */
[----:B------:R-:W3:Y:S01]  /*18880*/  MUFU.RSQ R32, R25 ;  /* 0x0000001900207308 */ /* 0x000ee20000001400 */
[----:B--2---:R-:W-:-:S05]  /*18890*/  @!P0 IMAD.WIDE R26, R3, 0x4, R26 ;  /* 0x00000004031a8825 */ /* 0x004fca00078e021a */
[----:B------:R2:W-:Y:S01]  /*188a0*/  @!P0 STG.E desc[UR6][R26.64], R24 ;  /* 0x000000181a008986 */ /* 0x0005e2000c101906 */
[----:B-1----:R-:W-:-:S05]  /*188b0*/  @!P0 IMAD.WIDE R30, R3, 0x4, R30 ;  /* 0x00000004031e8825 */ /* 0x002fca00078e021e */
[----:B---3--:R2:W-:Y:S01]  /*188c0*/  @!P0 STG.E desc[UR6][R30.64], R32 ;  /* 0x000000201e008986 */ /* 0x0085e2000c101906 */
[----:B------:R-:W-:-:S13]  /*188d0*/  ISETP.GE.AND P0, PT, R7, 0x1, PT ;  /* 0x000000010700780c */ /* 0x000fda0003f06270 */
[----:B--2---:R-:W-:Y:S05]  /*188e0*/  @!P0 BRA `(.L_x_11063) ;  /* 0x0000000800088947 */ /* 0x004fea0003800000 */
        /* <DEDUP_REMOVED lines=35> */
[----:B------:R-:W1:Y:S01]  /*18b20*/  LDC.64 R24, c[0x0][0x428] ;  /* 0x00010a00ff187b82 */ /* 0x000e620000000a00 */
[C---:B------:R-:W-:Y:S01]  /*18b30*/  FMUL.FTZ R13, R32.reuse, R13 ;  /* 0x0000000d200d7220 */ /* 0x040fe20000410000 */
[C---:B------:R-:W-:Y:S01]  /*18b40*/  FMUL.FTZ R11, R32.reuse, R9 ;  /* 0x00000009200b7220 */ /* 0x040fe20000410000 */
[C---:B------:R-:W-:Y:S01]  /*18b50*/  FMUL.FTZ R9, R32.reuse, R20 ;  /* 0x0000001420097220 */ /* 0x040fe20000410000 */
[----:B------:R-:W-:Y:S01]  /*18b60*/  SHF.R.S32.HI R8, RZ, 0x1f, R7 ;  /* 0x0000001fff087819 */ /* 0x000fe20000011407 */
[C---:B------:R-:W-:Y:S01]  /*18b70*/  FMUL.FTZ R26, R32.reuse, R23 ;  /* 0x00000017201a7220 */ /* 0x040fe20000410000 */
[C---:B------:R-:W-:Y:S01]  /*18b80*/  FMUL.FTZ R30, R32.reuse, R19 ;  /* 0x00000013201e7220 */ /* 0x040fe20000410000 */
[----:B------:R-:W-:Y:S01]  /*18b90*/  FMUL.FTZ R23, R32, R152 ;  /* 0x0000009820177220 */ /* 0x000fe20000410000 */
[----:B------:R-:W-:Y:S01]  /*18ba0*/  LEA.HI R7, R8, R7, RZ, 0x3 ;  /* 0x0000000708077211 */ /* 0x000fe200078f18ff */
[C---:B------:R-:W-:Y:S01]  /*18bb0*/  FMUL.FTZ R8, R32.reuse, R21 ;  /* 0x0000001520087220 */ /* 0x040fe20000410000 */
[C---:B0-----:R-:W-:Y:S01]  /*18bc0*/  FMUL.FTZ R29, R32.reuse, R150 ;  /* 0x00000096201d7220 */ /* 0x041fe20000410000 */
[----:B------:R-:W-:Y:S01]  /*18bd0*/  FFMA.FTZ R13, R13, R138, R106 ;  /* 0x0000008a0d0d7223 */ /* 0x000fe2000001006a */
[----:B------:R-:W-:Y:S01]  /*18be0*/  LEA.HI.SX32 R7, R7, R28, 0x1d ;  /* 0x0000001c07077211 */ /* 0x000fe200078feaff */
[C---:B------:R-:W-:Y:S01]  /*18bf0*/  FMUL.FTZ R28, R32.reuse, R15 ;  /* 0x0000000f201c7220 */ /* 0x040fe20000410000 */
[C---:B------:R-:W-:Y:S01]  /*18c00*/  FMUL.FTZ R17, R32.reuse, R17 ;  /* 0x0000001120117220 */ /* 0x040fe20000410000 */
[----:B------:R-:W-:Y:S01]  /*18c10*/  FMUL.FTZ R19, R32, R154 ;  /* 0x0000009a20137220 */ /* 0x000fe20000410000 */
[C---:B------:R-:W-:Y:S01]  /*18c20*/  IADD3 R21, PT, PT, R7.reuse, 0x20, RZ ;  /* 0x0000002007157810 */ /* 0x040fe20007ffe0ff */
[C---:B------:R-:W-:Y:S01]  /*18c30*/  VIADD R33, R7.reuse, 0x40 ;  /* 0x0000004007217836 */ /* 0x040fe20000000000 */
[----:B------:R-:W-:Y:S01]  /*18c40*/  IADD3 R35, PT, PT, R7, 0x60, RZ ;  /* 0x0000006007237810 */ /* 0x000fe20007ffe0ff */
        /* <DEDUP_REMOVED lines=24> */
[----:B-1----:R-:W-:-:S04]  /*18dd0*/  IMAD.WIDE.U32 R8, R7, 0x10, R24 ;  /* 0x0000001007087825 */ /* 0x002fc800078e0018 */
        /* <DEDUP_REMOVED lines=51> */
.L_x_11063:
[----:B------:R-:W-:Y:S05]  /*19110*/  BSYNC.RECONVERGENT B0 ;  /* 0x0000000000007941 */ /* 0x000fea0003800200 */
.L_x_11062:
[----:B-1----:R-:W1:Y:S02]  /*19120*/  LDC.64 R8, c[0x0][0x380] ;  /* 0x0000e000ff087b82 */ /* 0x002e640000000a00 */
[----:B-1----:R-:W-:-:S05]  /*19130*/  IMAD R3, R8, 0x4, R3 ;  /* 0x0000000408037824 */ /* 0x002fca00078e0203 */
[----:B------:R-:W-:-:S13]  /*19140*/  ISETP.GE.AND P0, PT, R3, R9, PT ;  /* 0x000000090300720c */ /* 0x000fda0003f06270 */
[----:B------:R-:W-:Y:S05]  /*19150*/  @!P0 BRA `(.L_x_11064) ;  /* 0xfffffe78008c8947 */ /* 0x000fea000383ffff */
[----:B------:R-:W-:Y:S05]  /*19160*/  EXIT ;  /* 0x000000000000794d */ /* 0x000fea0003800000 */
.L_x_11061:
[----:B------:R-:W-:Y:S01]  /*19170*/  HFMA2 R144, -RZ, RZ, 0, 1.847743988037109375e-06 ;  /* 0x0000001fff907431 */ /* 0x000fe200000001ff */
[----:B------:R-:W-:Y:S01]  /*19180*/  BSSY B0, `(.L_x_11065) ;  /* 0x0000007000007945 */ /* 0x000fe20003800000 */
[----:B------:R-:W-:Y:S01]  /*19190*/  MOV R34, R23 ;  /* 0x0000001700227202 */ /* 0x000fe20000000f00 */
[----:B------:R-:W-:Y:S02]  /*191a0*/  IMAD.MOV.U32 R35, RZ, RZ, 0x1 ;  /* 0x00000001ff237424 */ /* 0x000fe400078e00ff */
[----:B------:R-:W-:-:S07]  /*191b0*/  IMAD.MOV.U32 R33, RZ, RZ, -0x1 ;  /* 0xffffffffff217424 */ /* 0x000fce00078e00ff */
[----:B0----5:R-:W-:Y:S05]  /*191c0*/  WARPSYNC.COLLECTIVE R33, `(.L_x_11066) ;  /* 0x0000000021087348 */ /* 0x021fea0003c00000 */
[----:B------:R1:W2:Y:S02]  /*191d0*/  SHFL.BFLY P1, R31, R34, R35, R144 ;  /* 0x0c000023221f7389 */ /* 0x0002a40000020090 */
[----:B012--5:R-:W-:Y:S05]  /*191e0*/  ENDCOLLECTIVE ;  /* 0x000000000000791b */ /* 0x027fea0003800000 */
.L_x_11066:
[----:B------:R-:W-:Y:S05]  /*191f0*/  BSYNC B0 ;  /* 0x0000000000007941 */ /* 0x000fea0003800000 */
.L_x_11065:
        /* <DEDUP_REMOVED lines=9> */
.L_x_11067:
        /* <DEDUP_REMOVED lines=8> */
.L_x_11068:
[----:B------:R-:W-:Y:S01]  /*19310*/  HFMA2 R35, -RZ, RZ, 0, 4.76837158203125e-07 ;  /* 0x00000008ff237431 */ /* 0x000fe200000001ff */
[----:B------:R-:W-:-:S05]  /*19320*/  MOV R24, R31 ;  /* 0x0000001f00187202 */ /* 0x000fca0000000f00 */
[----:B------:R-:W-:-:S04]  /*19330*/  FADD.FTZ R29, R27, R24 ;  /* 0x000000181b1d7221 */ /* 0x000fc80000010000 */
[----:B------:R-:W-:-:S07]  /*19340*/  IMAD.MOV.U32 R34, RZ, RZ, R29 ;  /* 0x000000ffff227224 */ /* 0x000fce00078e001d */
[----:B------:R-:W-:Y:S05]  /*19350*/  WARPSYNC.COLLECTIVE R33, `(.L_x_11069) ;  /* 0x0000000021087348 */ /* 0x000fea0003c00000 */
[----:B------:R0:W1:Y:S02]  /*19360*/  SHFL.BFLY P1, R31, R34, R35, R144 ;  /* 0x0c000023221f7389 */ /* 0x0000640000020090 */
[----:B01----:R-:W-:Y:S05]  /*19370*/  ENDCOLLECTIVE ;  /* 0x000000000000791b */ /* 0x003fea0003800000 */
.L_x_11069:
[----:B------:R-:W-:Y:S02]  /*19380*/  IMAD.MOV.U32 R35, RZ, RZ, 0x10 ;  /* 0x00000010ff237424 */ /* 0x000fe400078e00ff */
[----:B------:R-:W-:-:S04]  /*19390*/  IMAD.MOV.U32 R24, RZ, RZ, R31 ;  /* 0x000000ffff187224 */ /* 0x000fc800078e001f */
[----:B------:R-:W-:-:S05]  /*193a0*/  FADD.FTZ R30, R29, R24 ;  /* 0x000000181d1e7221 */ /* 0x000fca0000010000 */
[----:B------:R-:W-:-:S07]  /*193b0*/  MOV R34, R30 ;  /* 0x0000001e00227202 */ /* 0x000fce0000000f00 */
[----:B------:R-:W-:Y:S05]  /*193c0*/  WARPSYNC.COLLECTIVE R33, `(.L_x_11070) ;  /* 0x0000000021087348 */ /* 0x000fea0003c00000 */
[----:B------:R0:W1:Y:S02]  /*193d0*/  SHFL.BFLY P1, R31, R34, R35, R144 ;  /* 0x0c000023221f7389 */ /* 0x0000640000020090 */
[----:B01----:R-:W-:Y:S05]  /*193e0*/  ENDCOLLECTIVE ;  /* 0x000000000000791b */ /* 0x003fea0003800000 */
.L_x_11070:
[----:B------:R-:W-:Y:S02]  /*193f0*/  IMAD.MOV.U32 R35, RZ, RZ, 0x1 ;  /* 0x00000001ff237424 */ /* 0x000fe400078e00ff */
        /* <DEDUP_REMOVED lines=70> */
.L_x_11071:
[----:B------:R-:W-:Y:S01]  /*19860*/  HFMA2 R35, -RZ, RZ, 0, 1.1920928955078125e-07 ;  /* 0x00000002ff237431 */ /* 0x000fe200000001ff */
[----:B------:R-:W-:-:S05]  /*19870*/  MOV R26, R31 ;  /* 0x0000001f001a7202 */ /* 0x000fca0000000f00 */
[----:B------:R-:W-:-:S04]  /*19880*/  FADD.FTZ R26, R23, R26 ;  /* 0x0000001a171a7221 */ /* 0x000fc80000010000 */
[----:B------:R-:W-:-:S07]  /*19890*/  IMAD.MOV.U32 R34, RZ, RZ, R26 ;  /* 0x000000ffff227224 */ /* 0x000fce00078e001a */
[----:B------:R-:W-:Y:S05]  /*198a0*/  WARPSYNC.COLLECTIVE R33, `(.L_x_11072) ;  /* 0x0000000021087348 */ /* 0x000fea0003c00000 */
[----:B------:R0:W1:Y:S02]  /*198b0*/  SHFL.BFLY P1, R31, R34, R35, R144 ;  /* 0x0c000023221f7389 */ /* 0x0000640000020090 */
[----:B01----:R-:W-:Y:S05]  /*198c0*/  ENDCOLLECTIVE ;  /* 0x000000000000791b */ /* 0x003fea0003800000 */
.L_x_11072:
[----:B------:R-:W-:Y:S02]  /*198d0*/  IMAD.MOV.U32 R35, RZ, RZ, 0x4 ;  /* 0x00000004ff237424 */ /* 0x000fe400078e00ff */
[----:B------:R-:W-:-:S04]  /*198e0*/  IMAD.MOV.U32 R27, RZ, RZ, R31 ;  /* 0x000000ffff1b7224 */ /* 0x000fc800078e001f */
[----:B------:R-:W-:-:S05]  /*198f0*/  FADD.FTZ R27, R26, R27 ;  /* 0x0000001b1a1b7221 */ /* 0x000fca0000010000 */
[----:B------:R-:W-:-:S07]  /*19900*/  MOV R34, R27 ;  /* 0x0000001b00227202 */ /* 0x000fce0000000f00 */
[----:B------:R-:W-:Y:S05]  /*19910*/  WARPSYNC.COLLECTIVE R33, `(.L_x_11073) ;  /* 0x0000000021087348 */ /* 0x000fea0003c00000 */
[----:B------:R0:W1:Y:S02]  /*19920*/  SHFL.BFLY P1, R31, R34, R35, R144 ;  /* 0x0c000023221f7389 */ /* 0x0000640000020090 */
[----:B01----:R-:W-:Y:S05]  /*19930*/  ENDCOLLECTIVE ;  /* 0x000000000000791b */ /* 0x003fea0003800000 */
.L_x_11073:
[----:B------:R-:W-:Y:S01]  /*19940*/  HFMA2 R35, -RZ, RZ, 0, 4.76837158203125e-07 ;  /* 0x00000008ff237431 */ /* 0x000fe200000001ff */
[----:B------:R-:W-:-:S05]  /*19950*/  MOV R30, R31 ;  /* 0x0000001f001e7202 */ /* 0x000fca0000000f00 */
[----:B------:R-:W-:-:S04]  /*19960*/  FADD.FTZ R30, R27, R30 ;  /* 0x0000001e1b1e7221 */ /* 0x000fc80000010000 */
[----:B------:R-:W-:-:S07]  /*19970*/  IMAD.MOV.U32 R34, RZ, RZ, R30 ;  /* 0x000000ffff227224 */ /* 0x000fce00078e001e */
[----:B------:R-:W-:Y:S05]  /*19980*/  WARPSYNC.COLLECTIVE R33, `(.L_x_11074) ;  /* 0x0000000021087348 */ /* 0x000fea0003c00000 */
[----:B------:R0:W1:Y:S02]  /*19990*/  SHFL.BFLY P1, R31, R34, R35, R144 ;  /* 0x0c000023221f7389 */ /* 0x0000640000020090 */
[----:B01----:R-:W-:Y:S05]  /*199a0*/  ENDCOLLECTIVE ;  /* 0x000000000000791b */ /* 0x003fea0003800000 */
.L_x_11074:
[----:B------:R-:W-:Y:S02]  /*199b0*/  IMAD.MOV.U32 R35, RZ, RZ, 0x10 ;  /* 0x00000010ff237424 */ /* 0x000fe400078e00ff */
[----:B------:R-:W-:-:S04]  /*199c0*/  IMAD.MOV.U32 R29, RZ, RZ, R31 ;  /* 0x000000ffff1d7224 */ /* 0x000fc800078e001f */
[----:B------:R-:W-:-:S05]  /*199d0*/  FADD.FTZ R29, R30, R29 ;  /* 0x0000001d1e1d7221 */ /* 0x000fca0000010000 */
[----:B------:R-:W-:-:S07]  /*199e0*/  MOV R34, R29 ;  /* 0x0000001d00227202 */ /* 0x000fce0000000f00 */
[----:B------:R-:W-:Y:S05]  /*199f0*/  WARPSYNC.COLLECTIVE R33, `(.L_x_11075) ;  /* 0x0000000021087348 */ /* 0x000fea0003c00000 */
[----:B------:R0:W1:Y:S02]  /*19a00*/  SHFL.BFLY P1, R31, R34, R35, R144 ;  /* 0x0c000023221f7389 */ /* 0x0000640000020090 */
[----:B01----:R-:W-:Y:S05]  /*19a10*/  ENDCOLLECTIVE ;  /* 0x000000000000791b */ /* 0x003fea0003800000 */
.L_x_11075:
[----:B------:R-:W-:Y:S01]  /*19a20*/  MOV R32, R31 ;  /* 0x0000001f00207202 */ /* 0x000fe20000000f00 */
[----:B------:R-:W-:Y:S06]  /*19a30*/  BRA `(.L_x_11076) ;  /* 0xffffffec006c7947 */ /* 0x000fec000383ffff */
.L_x_11077:
        /* <DEDUP_REMOVED lines=12> */
.L_x_37275:


//--------------------- .text._ZN10layer_norm13ln_fwd_kernelINS_13Kernel_traitsI13__nv_bfloat16S2_fS2_fjLj1024ELj1ELj4ELj1ELj16ENS_18Kernel_traits_baseILj1024ES2_S2_fS2_fjLj128EEEEELb0ELb0ELb0ELb0EEEvNS_9FwdParamsE --------------------------
	.section	.text._ZN10layer_norm13ln_fwd_kernelINS_13Kernel_traitsI13__nv_bfloat16S2_fS2_fjLj1024ELj1ELj4ELj1ELj16ENS_18Kernel_traits_baseILj1024ES2_S2_fS2_fjLj128EEEEELb0ELb0ELb0ELb0EEEvNS_9FwdParamsE,"ax",@progbits
	.align	128
        .global         _ZN10layer_norm13ln_fwd_kernelINS_13Kernel_traitsI13__nv_bfloat16S2_fS2_fjLj1024ELj1ELj4ELj1ELj16ENS_18Kernel_traits_baseILj1024ES2_S2_fS2_fjLj128EEEEELb0ELb0ELb0ELb0EEEvNS_9FwdParamsE
        .type           _ZN10layer_norm13ln_fwd_kernelINS_13Kernel_traitsI13__nv_bfloat16S2_fS2_fjLj1024ELj1ELj4ELj1ELj16ENS_18Kernel_traits_baseILj1024ES2_S2_fS2_fjLj128EEEEELb0ELb0ELb0ELb0EEEvNS_9FwdParamsE,@function
        .size           _ZN10layer_norm13ln_fwd_kernelINS_13Kernel_traitsI13__nv_bfloat16S2_fS2_fjLj1024ELj1ELj4ELj1ELj16ENS_18Kernel_traits_baseILj1024ES2_S2_fS2_fjLj128EEEEELb0ELb0ELb0ELb0EEEvNS_9FwdParamsE,(.L_x_37276 - _ZN10layer_norm13ln_fwd_kernelINS_13Kernel_traitsI13__nv_bfloat16S2_fS2_fjLj1024ELj1ELj4ELj1ELj16ENS_18Kernel_traits_baseILj1024ES2_S2_fS2_fjLj128EEEEELb0ELb0ELb0ELb0EEEvNS_9FwdParamsE)
        .other          _ZN10layer_norm13ln_fwd_kernelINS_13Kernel_traitsI13__nv_bfloat16S2_fS2_fjLj1024ELj1ELj4ELj1ELj16ENS_18Kernel_traits_baseILj1024ES2_S2_fS2_fjLj128EEEEELb0ELb0ELb0ELb0EEEvNS_9FwdParamsE,@"STO_CUDA_ENTRY STV_DEFAULT"
_ZN10layer_norm13ln_fwd_kernelINS_13Kernel_traitsI13__nv_bfloat16S2_fS2_fjLj1024ELj1ELj4ELj1ELj16ENS_18Kernel_traits_baseILj1024ES2_S2_fS2_fjLj128EEEEELb0ELb0ELb0ELb0EEEvNS_9FwdParamsE:
.text._ZN10layer_norm13ln_fwd_kernelINS_13Kernel_traitsI13__nv_bfloat16S2_fS2_fjLj1024ELj1ELj4ELj1ELj16ENS_18Kernel_traits_baseILj1024ES2_S2_fS2_fjLj128EEEEELb0ELb0ELb0ELb0EEEvNS_9FwdParamsE:
        /* <DEDUP_REMOVED lines=52> */
.L_x_11079:
        /* <DEDUP_REMOVED lines=31> */
.L_x_11080:
[----:B------:R-:W-:Y:S05]  /*0530*/  BSYNC.RECONVERGENT B0 ;  /* 0x0000000000007941 */ /* 0x000fea0003800200 */
.L_x_11078:
        /* <DEDUP_REMOVED lines=37> */
[----:B------:R-:W-:-:S02]  /*0790*/  P2R R104, PR, RZ, 0x1 ;  /* 0x00000001ff687803 */ /* 0x000fc40000000000 */
[----:B------:R-:W-:Y:S02]  /*07a0*/  PRMT R10, R41, 0x7632, R10 ;  /* 0x00007632290a7816 */ /* 0x000fe4000000000a */
[----:B------:R-:W-:Y:S02]  /*07b0*/  PRMT R11, R45, 0x7632, R11 ;  /* 0x000076322d0b7816 */ /* 0x000fe4000000000b */
[----:B------:R-:W-:Y:S02]  /*07c0*/  PRMT R12, R40, 0x7632, R12 ;  /* 0x00007632280c7816 */ /* 0x000fe4000000000c */
[----:B------:R-:W-:Y:S02]  /*07d0*/  PRMT R13, R44, 0x7632, R13 ;  /* 0x000076322c0d7816 */ /* 0x000fe4000000000d */
[----:B------:R-:W-:Y:S01]  /*07e0*/  ISETP.NE.AND.EX P1, PT, RZ, UR9, PT, P1 ;  /* 0x00000009ff007c0c */ /* 0x000fe2000bf25310 */
[----:B--23--:R-:W0:-:S12]  /*07f0*/  LDCU.64 UR8, c[0x0][0x3a0] ;  /* 0x00007400ff0877ac */ /* 0x00ce180008000a00 */
.L_x_11106:
        /* <DEDUP_REMOVED lines=14> */
[----:B-1----:R-:W-:-:S05]  /*08e0*/  IMAD.WIDE.U32 R72, R105, 0x10, R72 ;  /* 0x0000001069487825 */ /* 0x002fca00078e0048 */
[----:B------:R1:W5:Y:S01]  /*08f0*/  LDG.E.128 R76, desc[UR6][R72.64] ;  /* 0x00000006484c7981 */ /* 0x000362000c1e1d00 */
[----:B0-----:R-:W-:-:S04]  /*0900*/  UISETP.NE.U32.AND UP0, UPT, UR8, URZ, UPT ;  /* 0x000000ff0800728c */ /* 0x001fc8000bf05070 */
[----:B------:R-:W-:-:S09]  /*0910*/  UISETP.NE.AND.EX UP0, UPT, UR9, URZ, UPT, UP0 ;  /* 0x000000ff0900728c */ /* 0x000fd2000bf05300 */
[----:B-1----:R-:W-:Y:S05]  /*0920*/  BRA.U !UP0, `(.L_x_11083) ;  /* 0x0000000108647547 */ /* 0x002fea000b800000 */
[----:B------:R-:W0:Y:S02]  /*0930*/  LDC.64 R108, c[0x0][0x3a0] ;  /* 0x0000e800ff6c7b82 */ /* 0x000e240000000a00 */
[----:B0-----:R-:W-:-:S05]  /*0940*/  IMAD.WIDE.U32 R108, R105, 0x20, R108 ;  /* 0x00000020696c7825 */ /* 0x001fca00078e006c */
[----:B------:R-:W2:Y:S04]  /*0950*/  LDG.E.128 R80, desc[UR6][R108.64] ;  /* 0x000000066c507981 */ /* 0x000ea8000c1e1d00 */
[----:B------:R-:W3:Y:S01]  /*0960*/  LDG.E.128 R72, desc[UR6][R108.64+0x10] ;  /* 0x000010066c487981 */ /* 0x000ee2000c1e1d00 */
[C---:B-----5:R-:W-:Y:S02]  /*0970*/  PRMT R112, R78.reuse, 0x7632, R112 ;  /* 0x000076324e707816 */ /* 0x060fe40000000070 */
[----:B------:R-:W-:Y:S02]  /*0980*/  SHF.L.U32 R113, R78, 0x10, RZ ;  /* 0x000000104e717819 */ /* 0x000fe400000006ff */
[----:B------:R-:W-:Y:S02]  /*0990*/  PRMT R107, R76, 0x7632, R107 ;  /* 0x000076324c6b7816 */ /* 0x000fe4000000006b */
        /* <DEDUP_REMOVED lines=9> */
[-C--:B--2---:R-:W-:Y:S01]  /*0a30*/  FFMA.FTZ R80, R111, R106.reuse, R80 ;  /* 0x0000006a6f507223 */ /* 0x084fe20000010050 */
[-C--:B------:R-:W-:Y:S01]  /*0a40*/  FFMA.FTZ R81, R76, R106.reuse, R81 ;  /* 0x0000006a4c517223 */ /* 0x080fe20000010051 */
[-C--:B------:R-:W-:Y:S01]  /*0a50*/  FFMA.FTZ R82, R77, R106.reuse, R82 ;  /* 0x0000006a4d527223 */ /* 0x080fe20000010052 */
[-C--:B------:R-:W-:Y:S01]  /*0a60*/  FFMA.FTZ R83, R110, R106.reuse, R83 ;  /* 0x0000006a6e537223 */ /* 0x080fe20000010053 */
[-C--:B---3--:R-:W-:Y:S01]  /*0a70*/  FFMA.FTZ R72, R113, R106.reuse, R72 ;  /* 0x0000006a71487223 */ /* 0x088fe20000010048 */
[-C--:B------:R-:W-:Y:S01]  /*0a80*/  FFMA.FTZ R73, R112, R106.reuse, R73 ;  /* 0x0000006a70497223 */ /* 0x080fe20000010049 */
[-C--:B------:R-:W-:Y:S01]  /*0a90*/  FFMA.FTZ R74, R79, R106.reuse, R74 ;  /* 0x0000006a4f4a7223 */ /* 0x080fe2000001004a */
[----:B------:R-:W-:Y:S01]  /*0aa0*/  FFMA.FTZ R75, R78, R106, R75 ;  /* 0x0000006a4e4b7223 */ /* 0x000fe2000001004b */
[----:B------:R-:W-:Y:S06]  /*0ab0*/  BRA `(.L_x_11084) ;  /* 0x0000000000507947 */ /* 0x000fec0003800000 */
.L_x_11083:
[C---:B-----5:R-:W-:Y:S02]  /*0ac0*/  PRMT R72, R76.reuse, 0x7632, R72 ;  /* 0x000076324c487816 */ /* 0x060fe40000000048 */
[----:B------:R-:W-:Y:S02]  /*0ad0*/  SHF.L.U32 R73, R76, 0x10, RZ ;  /* 0x000000104c497819 */ /* 0x000fe400000006ff */
[----:B------:R-:W-:Y:S02]  /*0ae0*/  PRMT R75, R78, 0x7632, R75 ;  /* 0x000076324e4b7816 */ /* 0x000fe4000000004b */
[----:B------:R-:W-:Y:S01]  /*0af0*/  PRMT R74, R77, 0x7632, R74 ;  /* 0x000076324d4a7816 */ /* 0x000fe2000000004a */
[----:B------:R-:W-:Y:S01]  /*0b00*/  FMUL.FTZ R80, R73, R106 ;  /* 0x0000006a49507220 */ /* 0x000fe20000410000 */
        /* <DEDUP_REMOVED lines=15> */
.L_x_11084:
[----:B------:R-:W0:Y:S01]  /*0c00*/  LDC.64 R76, c[0x0][0x3a8] ;  /* 0x0000ea00ff4c7b82 */ /* 0x000e220000000a00 */
[C---:B------:R-:W-:Y:S01]  /*0c10*/  IADD3 R107, PT, PT, R105.reuse, 0x20, RZ ;  /* 0x00000020696b7810 */ /* 0x040fe20007ffe0ff */
[----:B0-----:R-:W-:-:S05]  /*0c20*/  IMAD.WIDE.U32 R76, R105, 0x20, R76 ;  /* 0x00000020694c7825 */ /* 0x001fca00078e004c */
[----:B------:R1:W-:Y:S04]  /*0c30*/  STG.E.128 desc[UR6][R76.64], R80 ;  /* 0x000000504c007986 */ /* 0x0003e8000c101d06 */
[----:B------:R1:W-:Y:S02]  /*0c40*/  STG.E.128 desc[UR6][R76.64+0x10], R72 ;  /* 0x000010484c007986 */ /* 0x0003e4000c101d06 */
.L_x_11082:
[----:B0-----:R-:W-:Y:S05]  /*0c50*/  BSYNC.RECONVERGENT B0 ;  /* 0x0000000000007941 */ /* 0x001fea0003800200 */
.L_x_11081:
        /* <DEDUP_REMOVED lines=11> */
[----:B0-----:R-:W-:-:S05]  /*0d10*/  IMAD.WIDE.U32 R108, R107, 0x20, R108 ;  /* 0x000000206b6c7825 */ /* 0x001fca00078e006c */
[----:B------:R-:W2:Y:S04]  /*0d20*/  LDG.E.128 R76, desc[UR6][R108.64] ;  /* 0x000000066c4c7981 */ /* 0x000ea8000c1e1d00 */
[----:B------:R-:W3:Y:S01]  /*0d30*/  LDG.E.128 R52, desc[UR6][R108.64+0x10] ;  /* 0x000010066c347981 */ /* 0x000ee2000c1e1d00 */
[----:B-----5:R-:W-:Y:S02]  /*0d40*/  PRMT R110, R48, 0x7632, R110 ;  /* 0x00007632306e7816 */ /* 0x020fe4000000006e */
[----:B------:R-:W-:Y:S02]  /*0d50*/  PRMT R112, R49, 0x7632, R112 ;  /* 0x0000763231707816 */ /* 0x000fe40000000070 */
[----:B------:R-:W-:Y:S02]  /*0d60*/  PRMT R114, R50, 0x7632, R114 ;  /* 0x0000763232727816 */ /* 0x000fe40000000072 */
[----:B------:R-:W-:-:S02]  /*0d70*/  PRMT R116, R51, 0x7632, R116 ;  /* 0x0000763233747816 */ /* 0x000fc40000000074 */
[----:B------:R-:W-:Y:S02]  /*0d80*/  SHF.L.U32 R111, R48, 0x10, RZ ;  /* 0x00000010306f7819 */ /* 0x000fe400000006ff */
        /* <DEDUP_REMOVED lines=16> */
.L_x_11087:
        /* <DEDUP_REMOVED lines=17> */
[-C--:B------:R-:W-:Y:S01]  /*0fa0*/  FMUL.FTZ R51, R51, R106.reuse ;  /* 0x0000006a33337220 */ /* 0x080fe20000410000 */
[-C--:B------:R-:W-:Y:S01]  /*0fb0*/  FMUL.FTZ R53, R79, R106.reuse ;  /* 0x0000006a4f357220 */ /* 0x080fe20000410000 */
[----:B------:R-:W-:-:S07]  /*0fc0*/  FMUL.FTZ R55, R111, R106 ;  /* 0x0000006a6f377220 */ /* 0x000fce0000410000 */
.L_x_11088:
[----:B------:R-:W0:Y:S02]  /*0fd0*/  LDC.64 R76, c[0x0][0x3a8] ;  /* 0x0000ea00ff4c7b82 */ /* 0x000e240000000a00 */
[C---:B0-----:R-:W-:Y:S01]  /*0fe0*/  IMAD.WIDE.U32 R76, R107.reuse, 0x20, R76 ;  /* 0x000000206b4c7825 */ /* 0x041fe200078e004c */
[----:B------:R-:W-:-:S04]  /*0ff0*/  IADD3 R107, PT, PT, R107, 0x20, RZ ;  /* 0x000000206b6b7810 */ /* 0x000fc80007ffe0ff */
[----:B------:R0:W-:Y:S04]  /*1000*/  STG.E.128 desc[UR6][R76.64], R48 ;  /* 0x000000304c007986 */ /* 0x0001e8000c101d06 */
[----:B------:R0:W-:Y:S02]  /*1010*/  STG.E.128 desc[UR6][R76.64+0x10], R52 ;  /* 0x000010344c007986 */ /* 0x0001e4000c101d06 */
.L_x_11086:
[----:B------:R-:W-:Y:S05]  /*1020*/  BSYNC.RECONVERGENT B0 ;  /* 0x0000000000007941 */ /* 0x000fea0003800200 */
.L_x_11085:
        /* <DEDUP_REMOVED lines=35> */
.L_x_11091:
        /* <DEDUP_REMOVED lines=20> */
.L_x_11092:
[----:B------:R-:W0:Y:S02]  /*13a0*/  LDC.64 R76, c[0x0][0x3a8] ;  /* 0x0000ea00ff4c7b82 */ /* 0x000e240000000a00 */
[C---:B0-----:R-:W-:Y:S01]  /*13b0*/  IMAD.WIDE.U32 R76, R107.reuse, 0x20, R76 ;  /* 0x000000206b4c7825 */ /* 0x041fe200078e004c */
[----:B------:R-:W-:-:S04]  /*13c0*/  IADD3 R107, PT, PT, R107, 0x20, RZ ;  /* 0x000000206b6b7810 */ /* 0x000fc80007ffe0ff */
[----:B------:R0:W-:Y:S04]  /*13d0*/  STG.E.128 desc[UR6][R76.64], R56 ;  /* 0x000000384c007986 */ /* 0x0001e8000c101d06 */
[----:B------:R0:W-:Y:S02]  /*13e0*/  STG.E.128 desc[UR6][R76.64+0x10], R60 ;  /* 0x0000103c4c007986 */ /* 0x0001e4000c101d06 */
.L_x_11090:
[----:B------:R-:W-:Y:S05]  /*13f0*/  BSYNC.RECONVERGENT B0 ;  /* 0x0000000000007941 */ /* 0x000fea0003800200 */
.L_x_11089:
        /* <DEDUP_REMOVED lines=35> */
.L_x_11095:
        /* <DEDUP_REMOVED lines=20> */
.L_x_11096:
[----:B------:R-:W0:Y:S02]  /*1770*/  LDC.64 R76, c[0x0][0x3a8] ;  /* 0x0000ea00ff4c7b82 */ /* 0x000e240000000a00 */
[----:B0-----:R-:W-:-:S05]  /*1780*/  IMAD.WIDE.U32 R76, R107, 0x20, R76 ;  /* 0x000000206b4c7825 */ /* 0x001fca00078e004c */
[----:B------:R0:W-:Y:S04]  /*1790*/  STG.E.128 desc[UR6][R76.64], R64 ;  /* 0x000000404c007986 */ /* 0x0001e8000c101d06 */
[----:B------:R0:W-:Y:S02]  /*17a0*/  STG.E.128 desc[UR6][R76.64+0x10], R68 ;  /* 0x000010444c007986 */ /* 0x0001e4000c101d06 */
.L_x_11094:
[----:B------:R-:W-:Y:S05]  /*17b0*/  BSYNC.RECONVERGENT B0 ;  /* 0x0000000000007941 */ /* 0x000fea0003800200 */
.L_x_11093:
        /* <DEDUP_REMOVED lines=125> */
.L_x_11118:
        /* <DEDUP_REMOVED lines=61> */
[C---:B0-----:R-:W-:Y:S01]  /*2360*/  IMAD.WIDE.U32 R106, R105.reuse, 0x10, R106 ;  /* 0x00000010696a7825 */ /* 0x041fe200078e006a */
[----:B------:R-:W-:-:S04]  /*2370*/  IADD3 R105, PT, PT, R105, 0x20, RZ ;  /* 0x0000002069697810 */ /* 0x000fc80007ffe0ff */
[----:B------:R0:W-:Y:S03]  /*2380*/  STG.E.128 desc[UR6][R106.64], R76 ;  /* 0x0000004c6a007986 */ /* 0x0001e6000c101d06 */
.L_x_11099:
[----:B------:R-:W-:Y:S05]  /*2390*/  BSYNC.RECONVERGENT B0 ;  /* 0x0000000000007941 */ /* 0x000fea0003800200 */
.L_x_11098:
        /* <DEDUP_REMOVED lines=51> */
.L_x_11101:
[----:B------:R-:W-:Y:S05]  /*26d0*/  BSYNC.RECONVERGENT B0 ;  /* 0x0000000000007941 */ /* 0x000fea0003800200 */
.L_x_11100:
        /* <DEDUP_REMOVED lines=51> */
.L_x_11103:
[----:B------:R-:W-:Y:S05]  /*2a10*/  BSYNC.RECONVERGENT B0 ;  /* 0x0000000000007941 */ /* 0x000fea0003800200 */
.L_x_11102:
[----:B------:R-:W-:Y:S01]  /*2a20*/  ISETP.GE.U32.AND P0, PT, R102, 0x80, PT ;  /* 0x000000806600780c */ /* 0x000fe20003f06070 */
[----:B------:R-:W-:-:S12]  /*2a30*/  BSSY.RECONVERGENT B0, `(.L_x_11104) ;  /* 0x0000031000007945 */ /* 0x000fd80003800200 */
[----:B------:R-:W-:Y:S05]  /*2a40*/  @!P0 BRA `(.L_x_11105) ;  /* 0x0000000000bc8947 */ /* 0x000fea0003800000 */
[--C-:B0123--:R-:W-:Y:S01]  /*2a50*/  FADD.FTZ R78, R66, -R108.reuse ;  /* 0x8000006c424e7221 */ /* 0x10ffe20000010000 */
[--C-:B------:R-:W-:Y:S01]  /*2a60*/  FADD.FTZ R106, R68, -R108.reuse ;  /* 0x8000006c446a7221 */ /* 0x100fe20000010000 */
[----:B------:R-:W-:Y:S01]  /*2a70*/  SHF.L.U32 R111, R21, 0x10, RZ ;  /* 0x00000010156f7819 */ /* 0x000fe200000006ff */
[--C-:B------:R-:W-:Y:S01]  /*2a80*/  FADD.FTZ R76, R64, -R108.reuse ;  /* 0x8000006c404c7221 */ /* 0x100fe20000010000 */
        /* <DEDUP_REMOVED lines=10> */
[--C-:B------:R-:W-:Y:S01]  /*2b30*/  FADD.FTZ R106, R69, -R108.reuse ;  /* 0x8000006c456a7221 */ /* 0x100fe20000010000 */
[--C-:B------:R-:W-:Y:S01]  /*2b40*/  FADD.FTZ R112, R70, -R108.reuse ;  /* 0x8000006c46707221 */ /* 0x100fe20000010000 */
[----:B------:R-:W-:Y:S01]  /*2b50*/  SHF.L.U32 R113, R97, 0x10, RZ ;  /* 0x0000001061717819 */ /* 0x000fe200000006ff */
[----:B------:R-:W-:Y:S01]  /*2b60*/  FFMA.FTZ R110, R76, R77, R79 ;  /* 0x0000004d4c6e7223 */ /* 0x000fe2000001004f */
[----:B------:R-:W-:Y:S01]  /*2b70*/  SHF.L.U32 R79, R98, 0x10, RZ ;  /* 0x00000010624f7819 */ /* 0x000fe200000006ff */
[----:B------:R-:W0:Y:S01]  /*2b80*/  LDC.64 R76, c[0x0][0x428] ;  /* 0x00010a00ff4c7b82 */ /* 0x000e220000000a00 */
[----:B------:R-:W-:Y:S01]  /*2b90*/  SHF.L.U32 R107, R23, 0x10, RZ ;  /* 0x00000010176b7819 */ /* 0x000fe200000006ff */
[----:B------:R-:W-:Y:S01]  /*2ba0*/  FMUL.FTZ R106, R109, R106 ;  /* 0x0000006a6d6a7220 */ /* 0x000fe20000410000 */
[----:B------:R-:W-:Y:S01]  /*2bb0*/  SHF.L.U32 R115, R19, 0x10, RZ ;  /* 0x0000001013737819 */ /* 0x000fe200000006ff */
[----:B------:R-:W-:Y:S01]  /*2bc0*/  FMUL.FTZ R112, R109, R112 ;  /* 0x000000706d707220 */ /* 0x000fe20000410000 */
[----:B------:R-:W-:Y:S01]  /*2bd0*/  SHF.L.U32 R117, R96, 0x10, RZ ;  /* 0x0000001060757819 */ /* 0x000fe200000006ff */
[----:B------:R-:W-:Y:S01]  /*2be0*/  FFMA.FTZ R113, R106, R113, R79 ;  /* 0x000000716a717223 */ /* 0x000fe2000001004f */
[--C-:B------:R-:W-:Y:S01]  /*2bf0*/  FADD.FTZ R106, R65, -R108.reuse ;  /* 0x8000006c416a7221 */ /* 0x100fe20000010000 */
[----:B------:R-:W-:Y:S01]  /*2c00*/  FFMA.FTZ R79, R112, R107, R115 ;  /* 0x0000006b704f7223 */ /* 0x000fe20000010073 */
[--C-:B------:R-:W-:Y:S01]  /*2c10*/  FADD.FTZ R112, R71, -R108.reuse ;  /* 0x8000006c47707221 */ /* 0x100fe20000010000 */
[----:B------:R-:W-:Y:S01]  /*2c20*/  SHF.L.U32 R107, R99, 0x10, RZ ;  /* 0x00000010636b7819 */ /* 0x000fe200000006ff */
[----:B------:R-:W-:Y:S01]  /*2c30*/  FADD.FTZ R108, R67, -R108 ;  /* 0x8000006c436c7221 */ /* 0x000fe20000010000 */
[----:B------:R-:W-:Y:S01]  /*2c40*/  SHF.L.U32 R115, R100, 0x10, RZ ;  /* 0x0000001064737819 */ /* 0x000fe200000006ff */
[C---:B------:R-:W-:Y:S01]  /*2c50*/  FMUL.FTZ R112, R109.reuse, R112 ;  /* 0x000000706d707220 */ /* 0x040fe20000410000 */
[C---:B------:R-:W-:Y:S01]  /*2c60*/  FMUL.FTZ R106, R109.reuse, R106 ;  /* 0x0000006a6d6a7220 */ /* 0x040fe20000410000 */
[----:B------:R-:W-:Y:S01]  /*2c70*/  FMUL.FTZ R108, R109, R108 ;  /* 0x0000006c6d6c7220 */ /* 0x000fe20000410000 */
[----:B------:R-:W-:Y:S01]  /*2c80*/  SHF.L.U32 R109, R94, 0x10, RZ ;  /* 0x000000105e6d7819 */ /* 0x000fe200000006ff */
[----:B------:R-:W-:Y:S01]  /*2c90*/  FFMA.FTZ R112, R112, R107, R115 ;  /* 0x0000006b70707223 */ /* 0x000fe20000010073 */
[----:B------:R-:W-:-:S02]  /*2ca0*/  SHF.L.U32 R107, R93, 0x10, RZ ;  /* 0x000000105d6b7819 */ /* 0x000fc400000006ff */
[----:B------:R-:W-:Y:S02]  /*2cb0*/  SHF.L.U32 R115, R95, 0x10, RZ ;  /* 0x000000105f737819 */ /* 0x000fe400000006ff */
[----:B------:R-:W-:Y:S01]  /*2cc0*/  F2FP.BF16.F32.PACK_AB R79, R112, R79 ;  /* 0x0000004f704f723e */ /* 0x000fe200000010ff */
[----:B------:R-:W-:Y:S01]  /*2cd0*/  FFMA.FTZ R109, R106, R107, R109 ;  /* 0x0000006b6a6d7223 */ /* 0x000fe2000001006d */
[----:B0-----:R-:W-:-:S04]  /*2ce0*/  IMAD.WIDE.U32 R106, R105, 0x10, R76 ;  /* 0x00000010696a7825 */ /* 0x001fc800078e004c */
[----:B------:R-:W-:Y:S01]  /*2cf0*/  FFMA.FTZ R108, R108, R115, R117 ;  /* 0x000000736c6c7223 */ /* 0x000fe20000010075 */
[----:B------:R-:W-:Y:S02]  /*2d00*/  F2FP.BF16.F32.PACK_AB R78, R113, R78 ;  /* 0x0000004e714e723e */ /* 0x000fe400000010ff */
[----:B------:R-:W-:Y:S02]  /*2d10*/  F2FP.BF16.F32.PACK_AB R76, R109, R110 ;  /* 0x0000006e6d4c723e */ /* 0x000fe400000010ff */
[----:B------:R-:W-:-:S05]  /*2d20*/  F2FP.BF16.F32.PACK_AB R77, R108, R111 ;  /* 0x0000006f6c4d723e */ /* 0x000fca00000010ff */
[----:B------:R4:W-:Y:S02]  /*2d30*/  STG.E.128 desc[UR6][R106.64], R76 ;  /* 0x0000004c6a007986 */ /* 0x0009e4000c101d06 */
.L_x_11105:
[----:B------:R-:W-:Y:S05]  /*2d40*/  BSYNC.RECONVERGENT B0 ;  /* 0x0000000000007941 */ /* 0x000fea0003800200 */
.L_x_11104:
[----:B01234-:R-:W0:Y:S02]  /*2d50*/  LDC.64 R76, c[0x0][0x380] ;  /* 0x0000e000ff4c7b82 */ /* 0x01fe240000000a00 */
[----:B0-----:R-:W-:-:S04]  /*2d60*/  LEA R101, R76, R101, 0x2 ;  /* 0x000000654c657211 */ /* 0x001fc800078e10ff */
[----:B------:R-:W-:-:S13]  /*2d70*/  ISETP.GE.AND P0, PT, R101, R77, PT ;  /* 0x0000004d6500720c */ /* 0x000fda0003f06270 */
[----:B------:R-:W-:Y:S05]  /*2d80*/  @!P0 BRA `(.L_x_11106) ;  /* 0xffffffd8009c8947 */ /* 0x000fea000383ffff */
[----:B------:R-:W-:Y:S05]  /*2d90*/  EXIT ;  /* 0x000000000000794d */ /* 0x000fea0003800000 */
.L_x_11097:
        /* <DEDUP_REMOVED lines=8> */
.L_x_11108:
[----:B------:R-:W-:Y:S05]  /*2e20*/  BSYNC B0 ;  /* 0x0000000000007941 */ /* 0x000fea0003800000 */
.L_x_11107:
        /* <DEDUP_REMOVED lines=10> */
.L_x_11109:
[----:B------:R-:W-:Y:S01]  /*2ed0*/  HFMA2 R112, -RZ, RZ, 0, 2.384185791015625e-07 ;  /* 0x00000004ff707431 */ /* 0x000fe200000001ff */
[----:B------:R-:W-:-:S05]  /*2ee0*/  MOV R79, R111 ;  /* 0x0000006f004f7202 */ /* 0x000fca0000000f00 */
[----:B------:R-:W-:-:S05]  /*2ef0*/  FADD.FTZ R79, R78, R79 ;  /* 0x0000004f4e4f7221 */ /* 0x000fca0000010000 */
[----:B------:R-:W-:-:S07]  /*2f00*/  MOV R113, R79 ;  /* 0x0000004f00717202 */ /* 0x000fce0000000f00 */
[----:B------:R-:W-:Y:S05]  /*2f10*/  WARPSYNC.COLLECTIVE R110, `(.L_x_11110) ;  /* 0x000000006e087348 */ /* 0x000fea0003c00000 */
[----:B------:R0:W1:Y:S02]  /*2f20*/  SHFL.BFLY P6, R111, R113, R112, R115 ;  /* 0x0c000070716f7389 */ /* 0x00006400000c0073 */
[----:B01----:R-:W-:Y:S05]  /*2f30*/  ENDCOLLECTIVE ;  /* 0x000000000000791b */ /* 0x003fea0003800000 */
.L_x_11110:
[----:B------:R-:W-:Y:S01]  /*2f40*/  HFMA2 R112, -RZ, RZ, 0, 4.76837158203125e-07 ;  /* 0x00000008ff707431 */ /* 0x000fe200000001ff */
[----:B------:R-:W-:-:S05]  /*2f50*/  MOV R76, R111 ;  /* 0x0000006f004c7202 */ /* 0x000fca0000000f00 */
[----:B------:R-:W-:-:S05]  /*2f60*/  FADD.FTZ R108, R79, R76 ;  /* 0x0000004c4f6c7221 */ /* 0x000fca0000010000 */
[----:B------:R-:W-:-:S07]  /*2f70*/  MOV R113, R108 ;  /* 0x0000006c00717202 */ /* 0x000fce0000000f00 */
[----:B------:R-:W-:Y:S05]  /*2f80*/  WARPSYNC.COLLECTIVE R110, `(.L_x_11111) ;  /* 0x000000006e087348 */ /* 0x000fea0003c00000 */
[----:B------:R0:W1:Y:S02]  /*2f90*/  SHFL.BFLY P6, R111, R113, R112, R115 ;  /* 0x0c000070716f7389 */ /* 0x00006400000c0073 */
[----:B01----:R-:W-:Y:S05]  /*2fa0*/  ENDCOLLECTIVE ;  /* 0x000000000000791b */ /* 0x003fea0003800000 */
.L_x_11111:
[----:B------:R-:W-:Y:S01]  /*2fb0*/  HFMA2 R112, -RZ, RZ, 0, 9.5367431640625e-07 ;  /* 0x00000010ff707431 */ /* 0x000fe200000001ff */
[----:B------:R-:W-:-:S05]  /*2fc0*/  MOV R107, R111 ;  /* 0x0000006f006b7202 */ /* 0x000fca0000000f00 */
[----:B------:R-:W-:-:S05]  /*2fd0*/  FADD.FTZ R109, R108, R107 ;  /* 0x0000006b6c6d7221 */ /* 0x000fca0000010000 */
[----:B------:R-:W-:-:S07]  /*2fe0*/  MOV R113, R109 ;  /* 0x0000006d00717202 */ /* 0x000fce0000000f00 */
[----:B------:R-:W-:Y:S05]  /*2ff0*/  WARPSYNC.COLLECTIVE R110, `(.L_x_11112) ;  /* 0x000000006e087348 */ /* 0x000fea0003c00000 */
[----:B------:R0:W1:Y:S02]  /*3000*/  SHFL.BFLY P6, R111, R113, R112, R115 ;  /* 0x0c000070716f7389 */ /* 0x00006400000c0073 */
[----:B01----:R-:W-:Y:S05]  /*3010*/  ENDCOLLECTIVE ;  /* 0x000000000000791b */ /* 0x003fea0003800000 */
.L_x_11112:
        /* <DEDUP_REMOVED lines=73> */
.L_x_11113:
[----:B------:R-:W-:Y:S01]  /*34b0*/  HFMA2 R112, -RZ, RZ, 0, 1.1920928955078125e-07 ;  /* 0x00000002ff707431 */ /* 0x000fe200000001ff */
[----:B------:R-:W-:-:S05]  /*34c0*/  MOV R77, R111 ;  /* 0x0000006f004d7202 */ /* 0x000fca0000000f00 */
[----:B------:R-:W-:-:S05]  /*34d0*/  FADD.FTZ R77, R76, R77 ;  /* 0x0000004d4c4d7221 */ /* 0x000fca0000010000 */
[----:B------:R-:W-:-:S07]  /*34e0*/  MOV R113, R77 ;  /* 0x0000004d00717202 */ /* 0x000fce0000000f00 */
[----:B------:R-:W-:Y:S05]  /*34f0*/  WARPSYNC.COLLECTIVE R110, `(.L_x_11114) ;  /* 0x000000006e087348 */ /* 0x000fea0003c00000 */
[----:B------:R0:W1:Y:S02]  /*3500*/  SHFL.BFLY P6, R111, R113, R112, R115 ;  /* 0x0c000070716f7389 */ /* 0x00006400000c0073 */
[----:B01----:R-:W-:Y:S05]  /*3510*/  ENDCOLLECTIVE ;  /* 0x000000000000791b */ /* 0x003fea0003800000 */
.L_x_11114:
[----:B------:R-:W-:Y:S01]  /*3520*/  HFMA2 R112, -RZ, RZ, 0, 2.384185791015625e-07 ;  /* 0x00000004ff707431 */ /* 0x000fe200000001ff */
[----:B------:R-:W-:-:S05]  /*3530*/  MOV R78, R111 ;  /* 0x0000006f004e7202 */ /* 0x000fca0000000f00 */
[----:B------:R-:W-:-:S05]  /*3540*/  FADD.FTZ R78, R77, R78 ;  /* 0x0000004e4d4e7221 */ /* 0x000fca0000010000 */
[----:B------:R-:W-:-:S07]  /*3550*/  MOV R113, R78 ;  /* 0x0000004e00717202 */ /* 0x000fce0000000f00 */
[----:B------:R-:W-:Y:S05]  /*3560*/  WARPSYNC.COLLECTIVE R110, `(.L_x_11115) ;  /* 0x000000006e087348 */ /* 0x000fea0003c00000 */
[----:B------:R0:W1:Y:S02]  /*3570*/  SHFL.BFLY P6, R111, R113, R112, R115 ;  /* 0x0c000070716f7389 */ /* 0x00006400000c0073 */
[----:B01----:R-:W-:Y:S05]  /*3580*/  ENDCOLLECTIVE ;  /* 0x000000000000791b */ /* 0x003fea0003800000 */
.L_x_11115:
[----:B------:R-:W-:Y:S01]  /*3590*/  HFMA2 R112, -RZ, RZ, 0, 4.76837158203125e-07 ;  /* 0x00000008ff707431 */ /* 0x000fe200000001ff */
[----:B------:R-:W-:-:S05]  /*35a0*/  MOV R79, R111 ;  /* 0x0000006f004f7202 */ /* 0x000fca0000000f00 */
[----:B------:R-:W-:-:S05]  /*35b0*/  FADD.FTZ R79, R78, R79 ;  /* 0x0000004f4e4f7221 */ /* 0x000fca0000010000 */
[----:B------:R-:W-:-:S07]  /*35c0*/  MOV R113, R79 ;  /* 0x0000004f00717202 */ /* 0x000fce0000000f00 */
[----:B------:R-:W-:Y:S05]  /*35d0*/  WARPSYNC.COLLECTIVE R110, `(.L_x_11116) ;  /* 0x000000006e087348 */ /* 0x000fea0003c00000 */
[----:B------:R0:W1:Y:S02]  /*35e0*/  SHFL.BFLY P6, R111, R113, R112, R115 ;  /* 0x0c000070716f7389 */ /* 0x00006400000c0073 */
[----:B01----:R-:W-:Y:S05]  /*35f0*/  ENDCOLLECTIVE ;  /* 0x000000000000791b */ /* 0x003fea0003800000 */
.L_x_11116:
[----:B------:R-:W-:Y:S01]  /*3600*/  HFMA2 R112, -RZ, RZ, 0, 9.5367431640625e-07 ;  /* 0x00000010ff707431 */ /* 0x000fe200000001ff */
[----:B------:R-:W-:-:S05]  /*3610*/  MOV R108, R111 ;  /* 0x0000006f006c7202 */ /* 0x000fca0000000f00 */
[----:B------:R-:W-:-:S05]  /*3620*/  FADD.FTZ R108, R79, R108 ;  /* 0x0000006c4f6c7221 */ /* 0x000fca0000010000 */
[----:B------:R-:W-:-:S07]  /*3630*/  MOV R113, R108 ;  /* 0x0000006c00717202 */ /* 0x000fce0000000f00 */
[----:B------:R-:W-:Y:S05]  /*3640*/  WARPSYNC.COLLECTIVE R110, `(.L_x_11117) ;  /* 0x000000006e087348 */ /* 0x000fea0003c00000 */
[----:B------:R0:W1:Y:S02]  /*3650*/  SHFL.BFLY P6, R111, R113, R112, R115 ;  /* 0x0c000070716f7389 */ /* 0x00006400000c0073 */
[----:B01----:R-:W-:Y:S05]  /*3660*/  ENDCOLLECTIVE ;  /* 0x000000000000791b */ /* 0x003fea0003800000 */
.L_x_11117:
[----:B------:R-:W-:Y:S01]  /*3670*/  MOV R109, R111 ;  /* 0x0000006f006d7202 */ /* 0x000fe20000000f00 */
[----:B------:R-:W-:Y:S06]  /*3680*/  BRA `(.L_x_11118) ;  /* 0xffffffe800407947 */ /* 0x000fec000383ffff */
.L_x_11119:
        /* <DEDUP_REMOVED lines=15> */
.L_x_37276:


//--------------------- .text._ZN10layer_norm13ln_fwd_kernelINS_13Kernel_traitsI13__nv_bfloat16S2_fS2_fjLj1024ELj1ELj4ELj1ELj16ENS_18Kernel_traits_baseILj1024ES2_S2_fS2_fjLj128EEEEELb0ELb0ELb0ELb1EEEvNS_9FwdParamsE --------------------------
	.section	.text._ZN10layer_norm13ln_fwd_kernelINS_13Kernel_traitsI13__nv_bfloat16S2_fS2_fjLj1024ELj1ELj4ELj1ELj16ENS_18Kernel_traits_baseILj1024ES2_S2_fS2_fjLj128EEEEELb0ELb0ELb0ELb1EEEvNS_9FwdParamsE,"ax",@progbits
	.align	128
        .global         _ZN10layer_norm13ln_fwd_kernelINS_13Kernel_traitsI13__nv_bfloat16S2_fS2_fjLj1024ELj1ELj4ELj1ELj16ENS_18Kernel_traits_baseILj1024ES2_S2_fS2_fjLj128EEEEELb0ELb0ELb0ELb1EEEvNS_9FwdParamsE
        .type           _ZN10layer_norm13ln_fwd_kernelINS_13Kernel_traitsI13__nv_bfloat16S2_fS2_fjLj1024ELj1ELj4ELj1ELj16ENS_18Kernel_traits_baseILj1024ES2_S2_fS2_fjLj128EEEEELb0ELb0ELb0ELb1EEEvNS_9FwdParamsE,@function
        .size           _ZN10layer_norm13ln_fwd_kernelINS_13Kernel_traitsI13__nv_bfloat16S2_fS2_fjLj1024ELj1ELj4ELj1ELj16ENS_18Kernel_traits_baseILj1024ES2_S2_fS2_fjLj128EEEEELb0ELb0ELb0ELb1EEEvNS_9FwdParamsE,(.L_x_37277 - _ZN10layer_norm13ln_fwd_kernelINS_13Kernel_traitsI13__nv_bfloat16S2_fS2_fjLj1024ELj1ELj4ELj1ELj16ENS_18Kernel_traits_baseILj1024ES2_S2_fS2_fjLj128EEEEELb0ELb0ELb0ELb1EEEvNS_9FwdParamsE)
        .other          _ZN10layer_norm13ln_fwd_kernelINS_13Kernel_traitsI13__nv_bfloat16S2_fS2_fjLj1024ELj1ELj4ELj1ELj16ENS_18Kernel_traits_baseILj1024ES2_S2_fS2_fjLj128EEEEELb0ELb0ELb0ELb1EEEvNS_9FwdParamsE,@"STO_CUDA_ENTRY STV_DEFAULT"
_ZN10layer_norm13ln_fwd_kernelINS_13Kernel_traitsI13__nv_bfloat16S2_fS2_fjLj1024ELj1ELj4ELj1ELj16ENS_18Kernel_traits_baseILj1024ES2_S2_fS2_fjLj128EEEEELb0ELb0ELb0ELb1EEEvNS_9FwdParamsE:
.text._ZN10layer_norm13ln_fwd_kernelINS_13Kernel_traitsI13__nv_bfloat16S2_fS2_fjLj1024ELj1ELj4ELj1ELj16ENS_18Kernel_traits_baseILj1024ES2_S2_fS2_fjLj128EEEEELb0ELb0ELb0ELb1EEEvNS_9FwdParamsE:
[----:B------:R-:W-:Y:S01]  /*0000*/  LDC R1, c[0x0][0x37c] ;  /* 0x0000df00ff017b82 */ /* 0x000fe20000000800 */
[----:B------:R-:W0:Y:S01]  /*0010*/  LDCU.64 UR4, c[0x0][0x438] ;  /* 0x00008700ff0477ac */ /* 0x000e220008000a00 */
[----:B------:R-:W1:Y:S06]  /*0020*/  S2R R0, SR_TID.X ;  /* 0x0000000000007919 */ /* 0x000e6c0000002100 */
[----:B------:R-:W2:Y:S01]  /*0030*/  LDC.64 R2, c[0x0][0x3d0] ;  /* 0x0000f400ff027b82 */ /* 0x000ea20000000a00 */
[----:B------:R-:W3:Y:S01]  /*0040*/  LDCU.64 UR6, c[0x0][0x358] ;  /* 0x00006b00ff0677ac */ /* 0x000ee20008000a00 */
        /* <DEDUP_REMOVED lines=8> */
[----:B------:R-:W4:Y:S04]  /*00d0*/  LDG.E.128 R12, desc[UR6][R2.64+0x200] ;  /* 0x00020006020c7981 */ /* 0x000f28000c1e1d00 */
[----:B------:R0:W5:Y:S04]  /*00e0*/  LDG.E.128 R36, desc[UR6][R2.64+0x400] ;  /* 0x0004000602247981 */ /* 0x000168000c1e1d00 */
[----:B------:R0:W5:Y:S01]  /*00f0*/  LDG.E.128 R40, desc[UR6][R2.64+0x600] ;  /* 0x0006000602287981 */ /* 0x000162000c1e1d00 */
[----:B--2---:R-:W-:-:S05]  /*0100*/  @P0 IMAD.WIDE.U32 R4, R102, 0x10, R4 ;  /* 0x0000001066040825 */ /* 0x004fca00078e0004 */
[----:B------:R2:W5:Y:S04]  /*0110*/  @P0 LDG.E.128 R20, desc[UR6][R4.64] ;  /* 0x0000000604140981 */ /* 0x000568000c1e1d00 */
[----:B------:R2:W5:Y:S04]  /*0120*/  @P0 LDG.E.128 R24, desc[UR6][R4.64+0x200] ;  /* 0x0002000604180981 */ /* 0x000568000c1e1d00 */
[----:B------:R2:W5:Y:S04]  /*0130*/  @P0 LDG.E.128 R28, desc[UR6][R4.64+0x400] ;  /* 0x00040006041c0981 */ /* 0x000568000c1e1d00 */
[----:B------:R2:W5:Y:S01]  /*0140*/  @P0 LDG.E.128 R32, desc[UR6][R4.64+0x600] ;  /* 0x0006000604200981 */ /* 0x000562000c1e1d00 */
[----:B0-----:R-:W-:Y:S01]  /*0150*/  USHF.L.U32 UR4, UR4, 0x2, URZ ;  /* 0x0000000204047899 */ /* 0x001fe200080006ff */
[----:B------:R-:W-:-:S05]  /*0160*/  SHF.R.U32.HI R0, RZ, 0x5, R0 ;  /* 0x00000005ff007819 */ /* 0x000fca0000011600 */
[----:B------:R-:W-:-:S04]  /*0170*/  LOP3.LUT R19, R0, UR4, RZ, 0xfc, !PT ;  /* 0x0000000400137c12 */ /* 0x000fc8000f8efcff */
[----:B-1----:R-:W-:Y:S02]  /*0180*/  ISETP.GE.AND P1, PT, R19, UR5, PT ;  /* 0x0000000513007c0c */ /* 0x002fe4000bf26270 */
[----:B---3--:R-:W-:Y:S02]  /*0190*/  @P0 MOV R101, R8 ;  /* 0x0000000800650202 */ /* 0x008fe40000000f00 */
[----:B------:R-:W-:Y:S02]  /*01a0*/  @P0 MOV R100, R9 ;  /* 0x0000000900640202 */ /* 0x000fe40000000f00 */
[----:B------:R-:W-:Y:S02]  /*01b0*/  @P0 MOV R99, R10 ;  /* 0x0000000a00630202 */ /* 0x000fe40000000f00 */
[----:B------:R-:W-:Y:S02]  /*01c0*/  @P0 MOV R98, R11 ;  /* 0x0000000b00620202 */ /* 0x000fe40000000f00 */
[----:B----4-:R-:W-:-:S02]  /*01d0*/  @P0 MOV R97, R12 ;  /* 0x0000000c00610202 */ /* 0x010fc40000000f00 */
[----:B------:R-:W-:Y:S02]  /*01e0*/  @!P0 MOV R101, R8 ;  /* 0x0000000800658202 */ /* 0x000fe40000000f00 */
[----:B------:R-:W-:Y:S02]  /*01f0*/  @!P0 MOV R100, R9 ;  /* 0x0000000900648202 */ /* 0x000fe40000000f00 */
[----:B------:R-:W-:Y:S02]  /*0200*/  @!P0 MOV R99, R10 ;  /* 0x0000000a00638202 */ /* 0x000fe40000000f00 */
[----:B------:R-:W-:Y:S02]  /*0210*/  @!P0 MOV R98, R11 ;  /* 0x0000000b00628202 */ /* 0x000fe40000000f00 */
[----:B------:R-:W-:Y:S02]  /*0220*/  @!P0 MOV R97, R12 ;  /* 0x0000000c00618202 */ /* 0x000fe40000000f00 */
[----:B------:R-:W-:-:S02]  /*0230*/  @P0 MOV R96, R13 ;  /* 0x0000000d00600202 */ /* 0x000fc40000000f00 */
[----:B------:R-:W-:Y:S01]  /*0240*/  @P0 MOV R95, R14 ;  /* 0x0000000e005f0202 */ /* 0x000fe20000000f00 */
[----:B--2---:R-:W-:Y:S06]  /*0250*/  @P1 EXIT ;  /* 0x000000000000194d */ /* 0x004fec0003800000 */
[----:B------:R-:W0:Y:S01]  /*0260*/  LDCU.64 UR4, c[0x0][0x3e0] ;  /* 0x00007c00ff0477ac */ /* 0x000e220008000a00 */
        /* <DEDUP_REMOVED lines=8> */
[----:B------:R-:W-:Y:S02]  /*02f0*/  @P0 MOV R94, R15 ;  /* 0x0000000f005e0202 */ /* 0x000fe40000000f00 */
[----:B------:R-:W-:Y:S02]  /*0300*/  @P0 MOV R93, R36 ;  /* 0x00000024005d0202 */ /* 0x000fe40000000f00 */
[----:B------:R-:W-:Y:S02]  /*0310*/  @P0 MOV R92, R37 ;  /* 0x00000025005c0202 */ /* 0x000fe40000000f00 */
[----:B------:R-:W-:-:S02]  /*0320*/  @P0 MOV R91, R38 ;  /* 0x00000026005b0202 */ /* 0x000fc40000000f00 */
[----:B------:R-:W-:Y:S01]  /*0330*/  @P0 MOV R90, R39 ;  /* 0x00000027005a0202 */ /* 0x000fe20000000f00 */
[----:B0-----:R-:W-:Y:S01]  /*0340*/  UISETP.NE.U32.AND UP0, UPT, UR4, URZ, UPT ;  /* 0x000000ff0400728c */ /* 0x001fe2000bf05070 */
[----:B------:R-:W-:Y:S02]  /*0350*/  @P0 MOV R89, R40 ;  /* 0x0000002800590202 */ /* 0x000fe40000000f00 */
[----:B------:R-:W-:Y:S01]  /*0360*/  @P0 MOV R88, R41 ;  /* 0x0000002900580202 */ /* 0x000fe20000000f00 */
[----:B------:R-:W-:Y:S01]  /*0370*/  UISETP.NE.AND.EX UP0, UPT, UR5, URZ, UPT, UP0 ;  /* 0x000000ff0500728c */ /* 0x000fe2000bf05300 */
        /* <DEDUP_REMOVED lines=50> */
[----:B0-----:R-:W-:-:S04]  /*06a0*/  UISETP.NE.U32.AND UP0, UPT, UR4, URZ, UPT ;  /* 0x000000ff0400728c */ /* 0x001fc8000bf05070 */
[----:B-123--:R-:W-:-:S11]  /*06b0*/  UISETP.NE.AND.EX UP0, UPT, UR5, URZ, UPT, UP0 ;  /* 0x000000ff0500728c */ /* 0x00efd6000bf05300 */
.L_x_11130:
[----:B------:R-:W0:Y:S01]  /*06c0*/  LDC.64 R64, c[0x0][0x390] ;  /* 0x0000e400ff407b82 */ /* 0x000e220000000a00 */
[----:B---3--:R-:W-:-:S05]  /*06d0*/  IMAD R36, R19, UR8, RZ ;  /* 0x0000000813247c24 */ /* 0x008fca000f8e02ff */
[----:B------:R-:W-:-:S04]  /*06e0*/  SHF.R.S32.HI R37, RZ, 0x1f, R36 ;  /* 0x0000001fff257819 */ /* 0x000fc80000011424 */
[----:B------:R-:W-:-:S04]  /*06f0*/  LEA.HI R37, R37, R36, RZ, 0x3 ;  /* 0x0000002425257211 */ /* 0x000fc800078f18ff */
[----:B------:R-:W-:-:S05]  /*0700*/  LEA.HI.SX32 R103, R37, R102, 0x1d ;  /* 0x0000006625677211 */ /* 0x000fca00078feaff */
[----:B0-----:R-:W-:-:S06]  /*0710*/  IMAD.WIDE.U32 R40, R103, 0x10, R64 ;  /* 0x0000001067287825 */ /* 0x001fcc00078e0040 */
[----:B------:R-:W5:Y:S01]  /*0720*/  LDG.E.128 R40, desc[UR6][R40.64] ;  /* 0x0000000628287981 */ /* 0x000f62000c1e1d00 */
[----:B------:R-:W-:Y:S05]  /*0730*/  BRA.U !UP0, `(.L_x_11121) ;  /* 0x0000000108647547 */ /* 0x000fea000b800000 */
[----:B------:R-:W0:Y:S02]  /*0740*/  LDC.64 R48, c[0x0][0x3a0] ;  /* 0x0000e800ff307b82 */ /* 0x000e240000000a00 */
[----:B0-----:R-:W-:-:S05]  /*0750*/  IMAD.WIDE.U32 R48, R103, 0x20, R48 ;  /* 0x0000002067307825 */ /* 0x001fca00078e0030 */
[----:B------:R-:W2:Y:S04]  /*0760*/  LDG.E.128 R36, desc[UR6][R48.64] ;  /* 0x0000000630247981 */ /* 0x000ea8000c1e1d00 */
[----:B------:R0:W3:Y:S01]  /*0770*/  LDG.E.128 R44, desc[UR6][R48.64+0x10] ;  /* 0x00001006302c7981 */ /* 0x0000e2000c1e1d00 */
[C---:B-----5:R-:W-:Y:S02]  /*0780*/  PRMT R50, R40.reuse, 0x7632, R50 ;  /* 0x0000763228327816 */ /* 0x060fe40000000032 */
[----:B------:R-:W-:Y:S02]  /*0790*/  SHF.L.U32 R51, R40, 0x10, RZ ;  /* 0x0000001028337819 */ /* 0x000fe400000006ff */
[----:B------:R-:W-:Y:S02]  /*07a0*/  PRMT R40, R41, 0x7632, R40 ;  /* 0x0000763229287816 */ /* 0x000fe40000000028 */
[----:B------:R-:W-:-:S02]  /*07b0*/  PRMT R52, R42, 0x7632, R52 ;  /* 0x000076322a347816 */ /* 0x000fc40000000034 */
[----:B------:R-:W-:Y:S02]  /*07c0*/  SHF.L.U32 R53, R42, 0x10, RZ ;  /* 0x000000102a357819 */ /* 0x000fe400000006ff */
[----:B------:R-:W-:Y:S02]  /*07d0*/  PRMT R42, R43, 0x7632, R42 ;  /* 0x000076322b2a7816 */ /* 0x000fe4000000002a */
[----:B------:R-:W-:Y:S02]  /*07e0*/  SHF.L.U32 R41, R41, 0x10, RZ ;  /* 0x0000001029297819 */ /* 0x000fe400000006ff */
[----:B------:R-:W-:Y:S02]  /*07f0*/  SHF.L.U32 R43, R43, 0x10, RZ ;  /* 0x000000102b2b7819 */ /* 0x000fe400000006ff */
[----:B------:R-:W-:Y:S02]  /*0800*/  SHF.L.U32 R40, R40, 0x10, RZ ;  /* 0x0000001028287819 */ /* 0x000fe400000006ff */
[----:B------:R-:W-:-:S02]  /*0810*/  SHF.L.U32 R50, R50, 0x10, RZ ;  /* 0x0000001032327819 */ /* 0x000fc400000006ff */
[----:B------:R-:W-:Y:S02]  /*0820*/  SHF.L.U32 R52, R52, 0x10, RZ ;  /* 0x0000001034347819 */ /* 0x000fe400000006ff */
[----:B0-----:R-:W-:Y:S01]  /*0830*/  SHF.L.U32 R48, R42, 0x10, RZ ;  /* 0x000000102a307819 */ /* 0x001fe200000006ff */
[----:B--2---:R-:W-:Y:S01]  /*0840*/  FADD.FTZ R38, R38, R41 ;  /* 0x0000002926267221 */ /* 0x004fe20000010000 */
[----:B------:R-:W-:Y:S01]  /*0850*/  FADD.FTZ R39, R39, R40 ;  /* 0x0000002827277221 */ /* 0x000fe20000010000 */
[----:B------:R-:W-:Y:S01]  /*0860*/  FADD.FTZ R36, R36, R51 ;  /* 0x0000003324247221 */ /* 0x000fe20000010000 */
[----:B------:R-:W-:Y:S01]  /*0870*/  FADD.FTZ R37, R37, R50 ;  /* 0x0000003225257221 */ /* 0x000fe20000010000 */
[----:B---3--:R-:W-:Y:S01]  /*0880*/  FADD.FTZ R42, R46, R43 ;  /* 0x0000002b2e2a7221 */ /* 0x008fe20000010000 */
[----:B------:R-:W-:Y:S01]  /*0890*/  FADD.FTZ R40, R44, R53 ;  /* 0x000000352c287221 */ /* 0x000fe20000010000 */
[----:B------:R-:W-:Y:S01]  /*08a0*/  FADD.FTZ R41, R45, R52 ;  /* 0x000000342d297221 */ /* 0x000fe20000010000 */
[----:B------:R-:W-:Y:S01]  /*08b0*/  FADD.FTZ R43, R47, R48 ;  /* 0x000000302f2b7221 */ /* 0x000fe20000010000 */
[----:B------:R-:W-:Y:S06]  /*08c0*/  BRA `(.L_x_11122) ;  /* 0x0000000000307947 */ /* 0x000fec0003800000 */
.L_x_11121:
[----:B-----5:R-:W-:Y:S02]  /*08d0*/  PRMT R37, R40, 0x7632, R37 ;  /* 0x0000763228257816 */ /* 0x020fe40000000025 */
[----:B------:R-:W-:Y:S02]  /*08e0*/  PRMT R39, R41, 0x7632, R39 ;  /* 0x0000763229277816 */ /* 0x000fe40000000027 */
[----:B------:R-:W-:Y:S02]  /*08f0*/  PRMT R44, R42, 0x7632, R44 ;  /* 0x000076322a2c7816 */ /* 0x000fe4000000002c */
[----:B------:R-:W-:Y:S02]  /*0900*/  PRMT R45, R43, 0x7632, R45 ;  /* 0x000076322b2d7816 */ /* 0x000fe4000000002d */
[----:B------:R-:W-:Y:S02]  /*0910*/  SHF.L.U32 R36, R40, 0x10, RZ ;  /* 0x0000001028247819 */ /* 0x000fe400000006ff */
[----:B------:R-:W-:-:S02]  /*0920*/  SHF.L.U32 R40, R42, 0x10, RZ ;  /* 0x000000102a287819 */ /* 0x000fc400000006ff */
[----:B------:R-:W-:Y:S02]  /*0930*/  SHF.L.U32 R38, R41, 0x10, RZ ;  /* 0x0000001029267819 */ /* 0x000fe400000006ff */
[----:B------:R-:W-:Y:S02]  /*0940*/  SHF.L.U32 R42, R43, 0x10, RZ ;  /* 0x000000102b2a7819 */ /* 0x000fe400000006ff */
[----:B------:R-:W-:Y:S02]  /*0950*/  SHF.L.U32 R37, R37, 0x10, RZ ;  /* 0x0000001025257819 */ /* 0x000fe400000006ff */
[----:B------:R-:W-:Y:S02]  /*0960*/  SHF.L.U32 R39, R39, 0x10, RZ ;  /* 0x0000001027277819 */ /* 0x000fe400000006ff */
[----:B------:R-:W-:Y:S02]  /*0970*/  SHF.L.U32 R41, R44, 0x10, RZ ;  /* 0x000000102c297819 */ /* 0x000fe400000006ff */
[----:B------:R-:W-:-:S07]  /*0980*/  SHF.L.U32 R43, R45, 0x10, RZ ;  /* 0x000000102d2b7819 */ /* 0x000fce00000006ff */
.L_x_11122:
[----:B------:R-:W0:Y:S01]  /*0990*/  LDC.64 R108, c[0x0][0x3a8] ;  /* 0x0000ea00ff6c7b82 */ /* 0x000e220000000a00 */
[----:B------:R-:W-:-:S05]  /*09a0*/  IADD3 R104, PT, PT, R103, 0x20, RZ ;  /* 0x0000002067687810 */ /* 0x000fca0007ffe0ff */
[----:B------:R-:W-:-:S04]  /*09b0*/  IMAD.WIDE.U32 R48, R104, 0x10, R64 ;  /* 0x0000001068307825 */ /* 0x000fc800078e0040 */
[----:B0-----:R-:W-:-:S05]  /*09c0*/  IMAD.WIDE.U32 R44, R103, 0x20, R108 ;  /* 0x00000020672c7825 */ /* 0x001fca00078e006c */
[----:B------:R0:W-:Y:S04]  /*09d0*/  STG.E.128 desc[UR6][R44.64], R36 ;  /* 0x000000242c007986 */ /* 0x0001e8000c101d06 */
[----:B------:R0:W-:Y:S04]  /*09e0*/  STG.E.128 desc[UR6][R44.64+0x10], R40 ;  /* 0x000010282c007986 */ /* 0x0001e8000c101d06 */
[----:B------:R-:W5:Y:S01]  /*09f0*/  LDG.E.128 R48, desc[UR6][R48.64] ;  /* 0x0000000630307981 */ /* 0x000f62000c1e1d00 */
[----:B------:R-:W-:Y:S05]  /*0a00*/  BRA.U !UP0, `(.L_x_11123) ;  /* 0x0000000108647547 */ /* 0x000fea000b800000 */
[----:B------:R-:W1:Y:S02]  /*0a10*/  LDC.64 R56, c[0x0][0x3a0] ;  /* 0x0000e800ff387b82 */ /* 0x000e640000000a00 */
[----:B-1----:R-:W-:-:S05]  /*0a20*/  IMAD.WIDE.U32 R56, R104, 0x20, R56 ;  /* 0x0000002068387825 */ /* 0x002fca00078e0038 */
[----:B0-----:R-:W2:Y:S04]  /*0a30*/  LDG.E.128 R44, desc[UR6][R56.64] ;  /* 0x00000006382c7981 */ /* 0x001ea8000c1e1d00 */
        /* <DEDUP_REMOVED lines=22> */
.L_x_11123:
[----:B0----5:R-:W-:Y:S02]  /*0ba0*/  PRMT R45, R48, 0x7632, R45 ;  /* 0x00007632302d7816 */ /* 0x021fe4000000002d */
        /* <DEDUP_REMOVED lines=11> */
.L_x_11124:
[----:B------:R-:W-:Y:S01]  /*0c60*/  IADD3 R106, PT, PT, R103, 0x40, RZ ;  /* 0x00000040676a7810 */ /* 0x000fe20007ffe0ff */
[----:B------:R-:W-:-:S04]  /*0c70*/  IMAD.WIDE.U32 R52, R104, 0x20, R108 ;  /* 0x0000002068347825 */ /* 0x000fc800078e006c */
[----:B------:R-:W-:Y:S01]  /*0c80*/  IMAD.WIDE.U32 R56, R106, 0x10, R64 ;  /* 0x000000106a387825 */ /* 0x000fe200078e0040 */
        /* <DEDUP_REMOVED lines=29> */
.L_x_11125:
        /* <DEDUP_REMOVED lines=12> */
.L_x_11126:
        /* <DEDUP_REMOVED lines=9> */
[----:B------:R-:W2:Y:S04]  /*0fb0*/  LDG.E.128 R68, desc[UR6][R110.64] ;  /* 0x000000066e447981 */ /* 0x000ea8000c1e1d00 */
[----:B0-----:R-:W3:Y:S01]  /*0fc0*/  LDG.E.128 R64, desc[UR6][R110.64+0x10] ;  /* 0x000010066e407981 */ /* 0x001ee2000c1e1d00 */
        /* <DEDUP_REMOVED lines=21> */
.L_x_11127:
[----:B-----5:R-:W-:Y:S02]  /*1120*/  PRMT R69, R60, 0x7632, R69 ;  /* 0x000076323c457816 */ /* 0x020fe40000000045 */
[----:B------:R-:W-:Y:S02]  /*1130*/  PRMT R71, R61, 0x7632, R71 ;  /* 0x000076323d477816 */ /* 0x000fe40000000047 */
[----:B------:R-:W-:Y:S02]  /*1140*/  PRMT R65, R62, 0x7632, R65 ;  /* 0x000076323e417816 */ /* 0x000fe40000000041 */
[----:B0-----:R-:W-:Y:S02]  /*1150*/  PRMT R67, R63, 0x7632, R67 ;  /* 0x000076323f437816 */ /* 0x001fe40000000043 */
        /* <DEDUP_REMOVED lines=8> */
.L_x_11128:
[----:B------:R-:W-:Y:S01]  /*11e0*/  FADD.FTZ R60, RZ, R36 ;  /* 0x00000024ff3c7221 */ /* 0x000fe20000010000 */
[----:B------:R-:W-:Y:S01]  /*11f0*/  IMAD.WIDE.U32 R108, R107, 0x20, R108 ;  /* 0x000000206b6c7825 */ /* 0x000fe200078e006c */
[----:B------:R-:W-:Y:S01]  /*1200*/  UMOV UR4, 0xffffffff ;  /* 0xffffffff00047882 */ /* 0x000fe20000000000 */
[----:B------:R-:W-:Y:S02]  /*1210*/  ISETP.NE.AND P1, PT, R102, RZ, PT ;  /* 0x000000ff6600720c */ /* 0x000fe40003f25270 */
[----:B------:R-:W-:Y:S01]  /*1220*/  FADD.FTZ R61, R60, R37 ;  /* 0x000000253c3d7221 */ /* 0x000fe20000010000 */
[----:B------:R0:W-:Y:S03]  /*1230*/  STG.E.128 desc[UR6][R108.64], R68 ;  /* 0x000000446c007986 */ /* 0x0001e6000c101d06 */
        /* <DEDUP_REMOVED lines=117> */
.L_x_11152:
[----:B------:R-:W-:Y:S01]  /*1990*/  FMUL.FTZ R60, R108, R108 ;  /* 0x0000006c6c3c7220 */ /* 0x000fe20000410000 */
[----:B------:R-:W-:Y:S01]  /*19a0*/  ISETP.NE.AND P0, PT, RZ, UR9, PT ;  /* 0x00000009ff007c0c */ /* 0x000fe2000bf05270 */
[----:B-1----:R-:W-:Y:S01]  /*19b0*/  FADD.FTZ R62, R113, R105 ;  /* 0x00000069713e7221 */ /* 0x002fe20000010000 */
[----:B------:R-:W-:Y:S02]  /*19c0*/  SHF.L.U32 R114, R7, 0x10, RZ ;  /* 0x0000001007727819 */ /* 0x000fe400000006ff */
[----:B------:R-:W-:Y:S01]  /*19d0*/  FSEL R60, R60, RZ, P0 ;  /* 0x000000ff3c3c7208 */ /* 0x000fe20000000000 */
[----:B------:R-:W-:Y:S01]  /*19e0*/  FFMA.FTZ R109, R62, R109, UR10 ;  /* 0x0000000a3e6d7e23 */ /* 0x000fe2000801006d */
[----:B------:R-:W-:Y:S02]  /*19f0*/  FSEL R61, R108, RZ, !P0 ;  /* 0x000000ff6c3d7208 */ /* 0x000fe40004000000 */
[----:B------:R-:W-:Y:S01]  /*1a00*/  SHF.L.U32 R62, R14, 0x10, RZ ;  /* 0x000000100e3e7819 */ /* 0x000fe200000006ff */
[----:B------:R-:W-:Y:S01]  /*1a10*/  FADD.FTZ R60, R109, R60 ;  /* 0x0000003c6d3c7221 */ /* 0x000fe20000010000 */
[----:B------:R-:W-:Y:S01]  /*1a20*/  SHF.L.U32 R110, R94, 0x10, RZ ;  /* 0x000000105e6e7819 */ /* 0x000fe200000006ff */
[C---:B------:R-:W-:Y:S01]  /*1a30*/  FADD.FTZ R109, -R61.reuse, R36 ;  /* 0x000000243d6d7221 */ /* 0x040fe20000010100 */
[C---:B------:R-:W-:Y:S01]  /*1a40*/  FADD.FTZ R111, -R61.reuse, R37 ;  /* 0x000000253d6f7221 */ /* 0x040fe20000010100 */
[C---:B------:R-:W-:Y:S01]  /*1a50*/  FADD.FTZ R121, -R61.reuse, R38 ;  /* 0x000000263d797221 */ /* 0x040fe20000010100 */
[C---:B------:R-:W-:Y:S01]  /*1a60*/  FADD.FTZ R37, -R61.reuse, R40 ;  /* 0x000000283d257221 */ /* 0x040fe20000010100 */
[----:B------:R-:W1:Y:S01]  /*1a70*/  MUFU.RSQ R60, R60 ;  /* 0x0000003c003c7308 */ /* 0x000e620000001400 */
[C---:B------:R-:W-:Y:S01]  /*1a80*/  FADD.FTZ R105, -R61.reuse, R41 ;  /* 0x000000293d697221 */ /* 0x040fe20000010100 */
[----:B0-----:R-:W-:Y:S01]  /*1a90*/  FADD.FTZ R113, -R61, R42 ;  /* 0x0000002a3d717221 */ /* 0x001fe20000010100 */
[----:B------:R-:W-:Y:S01]  /*1aa0*/  SHF.L.U32 R36, R101, 0x10, RZ ;  /* 0x0000001065247819 */ /* 0x000fe200000006ff */
[C---:B------:R-:W-:Y:S01]  /*1ab0*/  FADD.FTZ R119, -R61.reuse, R53 ;  /* 0x000000353d777221 */ /* 0x040fe20000010100 */
[----:B------:R-:W-:Y:S01]  /*1ac0*/  SHF.L.U32 R38, R20, 0x10, RZ ;  /* 0x0000001014267819 */ /* 0x000fe200000006ff */
[C---:B------:R-:W-:Y:S01]  /*1ad0*/  FADD.FTZ R63, -R61.reuse, R44 ;  /* 0x0000002c3d3f7221 */ /* 0x040fe20000010100 */
[C---:B------:R-:W-:Y:S01]  /*1ae0*/  FADD.FTZ R41, -R61.reuse, R47 ;  /* 0x0000002f3d297221 */ /* 0x040fe20000010100 */
[----:B------:R-:W-:Y:S01]  /*1af0*/  SHF.L.U32 R40, R0, 0x10, RZ ;  /* 0x0000001000287819 */ /* 0x000fe200000006ff */
[C---:B------:R-:W-:Y:S01]  /*1b00*/  FADD.FTZ R39, -R61.reuse, R39 ;  /* 0x000000273d277221 */ /* 0x040fe20000010100 */
[----:B------:R-:W-:Y:S01]  /*1b10*/  SHF.L.U32 R42, R2, 0x10, RZ ;  /* 0x00000010022a7819 */ /* 0x000fe200000006ff */
[C---:B------:R-:W-:Y:S01]  /*1b20*/  FADD.FTZ R115, -R61.reuse, R45 ;  /* 0x0000002d3d737221 */ /* 0x040fe20000010100 */
[----:B------:R-:W-:Y:S01]  /*1b30*/  SHF.L.U32 R47, R100, 0x10, RZ ;  /* 0x00000010642f7819 */ /* 0x000fe200000006ff */
[----:B------:R-:W-:Y:S01]  /*1b40*/  FADD.FTZ R125, -R61, R46 ;  /* 0x0000002e3d7d7221 */ /* 0x000fe20000010100 */
[----:B------:R-:W-:Y:S01]  /*1b50*/  SHF.L.U32 R44, R21, 0x10, RZ ;  /* 0x00000010152c7819 */ /* 0x000fe200000006ff */
[----:B------:R-:W-:Y:S01]  /*1b60*/  FADD.FTZ R45, -R61, R48 ;  /* 0x000000303d2d7221 */ /* 0x000fe20000010100 */
[----:B------:R-:W-:Y:S01]  /*1b70*/  SHF.L.U32 R46, R6, 0x10, RZ ;  /* 0x00000010062e7819 */ /* 0x000fe200000006ff */
[C---:B-1----:R-:W-:Y:S01]  /*1b80*/  FMUL.FTZ R53, R60.reuse, R109 ;  /* 0x0000006d3c357220 */ /* 0x042fe20000410000 */
[C---:B------:R-:W-:Y:S01]  /*1b90*/  FMUL.FTZ R111, R60.reuse, R111 ;  /* 0x0000006f3c6f7220 */ /* 0x040fe20000410000 */
[----:B------:R-:W-:Y:S01]  /*1ba0*/  FMUL.FTZ R112, R60, R121 ;  /* 0x000000793c707220 */ /* 0x000fe20000410000 */
[----:B------:R-:W-:Y:S01]  /*1bb0*/  SHF.L.U32 R109, R22, 0x10, RZ ;  /* 0x00000010166d7819 */ /* 0x000fe200000006ff */
[----:B------:R-:W-:Y:S01]  /*1bc0*/  FFMA.FTZ R53, R53, R36, R38 ;  /* 0x0000002435357223 */ /* 0x000fe20000010026 */
[----:B------:R-:W-:Y:S01]  /*1bd0*/  FFMA.FTZ R36, R111, R40, R42 ;  /* 0x000000286f247223 */ /* 0x000fe2000001002a */
        /* <DEDUP_REMOVED lines=10> */
[----:B------:R-:W-:Y:S01]  /*1c80*/  FADD.FTZ R43, -R61, R43 ;  /* 0x0000002b3d2b7221 */ /* 0x000fe20000010100 */
[----:B------:R-:W-:Y:S01]  /*1c90*/  SHF.L.U32 R121, R23, 0x10, RZ ;  /* 0x0000001017797819 */ /* 0x000fe200000006ff */
[----:B------:R-:W-:Y:S01]  /*1ca0*/  FFMA.FTZ R37, R39, R38, R40 ;  /* 0x0000002627257223 */ /* 0x000fe20000010028 */
[----:B------:R-:W-:Y:S01]  /*1cb0*/  FADD.FTZ R117, -R61, R49 ;  /* 0x000000313d757221 */ /* 0x000fe20000010100 */
[----:B------:R-:W-:Y:S01]  /*1cc0*/  FFMA.FTZ R113, R42, R47, R109 ;  /* 0x0000002f2a717223 */ /* 0x000fe2000001006d */
[----:B------:R-:W-:Y:S01]  /*1cd0*/  FFMA.FTZ R38, R105, R44, R46 ;  /* 0x0000002c69267223 */ /* 0x000fe2000001002e */
[----:B------:R-:W-:Y:S01]  /*1ce0*/  FFMA.FTZ R39, R48, R111, R121 ;  /* 0x0000006f30277223 */ /* 0x000fe20000010079 */
[----:B------:R-:W-:Y:S01]  /*1cf0*/  SHF.L.U32 R40, R8, 0x10, RZ ;  /* 0x0000001008287819 */ /* 0x000fe200000006ff */
[C---:B------:R-:W-:Y:S01]  /*1d00*/  FADD.FTZ R123, -R61.reuse, R50 ;  /* 0x000000323d7b7221 */ /* 0x040fe20000010100 */
        /* <DEDUP_REMOVED lines=13> */
[----:B------:R-:W-:Y:S01]  /*1de0*/  FFMA.FTZ R40, R115, R46, R48 ;  /* 0x0000002e73287223 */ /* 0x000fe20000010030 */
[----:B------:R-:W-:Y:S01]  /*1df0*/  SHF.L.U32 R42, R11, 0x10, RZ ;  /* 0x000000100b2a7819 */ /* 0x000fe200000006ff */
[----:B------:R-:W-:Y:S01]  /*1e00*/  FMUL.FTZ R41, R60, R41 ;  /* 0x000000293c297220 */ /* 0x000fe20000410000 */
[----:B------:R-:W-:Y:S01]  /*1e10*/  FFMA.FTZ R46, R125, R50, R52 ;  /* 0x000000327d2e7223 */ /* 0x000fe20000010034 */
        /* <DEDUP_REMOVED lines=15> */
[C---:B------:R-:W-:Y:S01]  /*1f10*/  FMUL.FTZ R49, R60.reuse, R49 ;  /* 0x000000313c317220 */ /* 0x040fe20000410000 */
[----:B------:R-:W-:Y:S01]  /*1f20*/  FADD.FTZ R54, -R61, R54 ;  /* 0x000000363d367221 */ /* 0x000fe20000010100 */
[----:B------:R-:W-:Y:S01]  /*1f30*/  FFMA.FTZ R43, R43, R44, R48 ;  /* 0x0000002c2b2b7223 */ /* 0x000fe20000010030 */
[----:B------:R-:W-:Y:S01]  /*1f40*/  FADD.FTZ R111, -R61, R56 ;  /* 0x000000383d6f7221 */ /* 0x000fe20000010100 */
[----:B------:R-:W-:Y:S01]  /*1f50*/  FFMA.FTZ R44, R49, R50, R62 ;  /* 0x00000032312c7223 */ /* 0x000fe2000001003e */
[----:B------:R-:W-:Y:S01]  /*1f60*/  FMUL.FTZ R45, R60, R54 ;  /* 0x000000363c2d7220 */ /* 0x000fe20000410000 */
[----:B------:R-:W0:Y:S01]  /*1f70*/  S2R R62, SR_TID.X ;  /* 0x00000000003e7919 */ /* 0x000e220000002100 */
[----:B------:R-:W-:Y:S01]  /*1f80*/  SHF.L.U32 R48, R91, 0x10, RZ ;  /* 0x000000105b307819 */ /* 0x000fe200000006ff */
[C---:B------:R-:W-:Y:S01]  /*1f90*/  FADD.FTZ R55, -R61.reuse, R55 ;  /* 0x000000373d377221 */ /* 0x040fe20000010100 */
[----:B------:R-:W-:Y:S01]  /*1fa0*/  SHF.L.U32 R54, R30, 0x10, RZ ;  /* 0x000000101e367819 */ /* 0x000fe200000006ff */
[----:B------:R-:W-:Y:S01]  /*1fb0*/  FMUL.FTZ R111, R60, R111 ;  /* 0x0000006f3c6f7220 */ /* 0x000fe20000410000 */
[----:B------:R-:W-:Y:S01]  /*1fc0*/  FADD.FTZ R49, -R61, R58 ;  /* 0x0000003a3d317221 */ /* 0x000fe20000010100 */
[----:B------:R-:W-:Y:S01]  /*1fd0*/  SHF.L.U32 R63, R72, 0x10, RZ ;  /* 0x00000010483f7819 */ /* 0x000fe200000006ff */
[C---:B------:R-:W-:Y:S01]  /*1fe0*/  FMUL.FTZ R50, R60.reuse, R55 ;  /* 0x000000373c327220 */ /* 0x040fe20000410000 */
[----:B------:R-:W-:Y:S01]  /*1ff0*/  SHF.L.U32 R105, R73, 0x10, RZ ;  /* 0x0000001049697819 */ /* 0x000fe200000006ff */
[----:B------:R-:W-:Y:S01]  /*2000*/  FFMA.FTZ R111, R111, R48, R54 ;  /* 0x000000306f6f7223 */ /* 0x000fe20000010036 */
[----:B------:R-:W-:Y:S01]  /*2010*/  SHF.L.U32 R116, R27, 0x10, RZ ;  /* 0x000000101b747819 */ /* 0x000fe200000006ff */
[----:B------:R-:W-:Y:S01]  /*2020*/  FMUL.FTZ R49, R60, R49 ;  /* 0x000000313c317220 */ /* 0x000fe20000410000 */
[----:B------:R-:W-:Y:S01]  /*2030*/  SHF.L.U32 R48, R90, 0x10, RZ ;  /* 0x000000105a307819 */ /* 0x000fe200000006ff */
[----:B------:R-:W-:Y:S01]  /*2040*/  FMUL.FTZ R123, R60, R123 ;  /* 0x0000007b3c7b7220 */ /* 0x000fe20000410000 */
[----:B------:R-:W-:Y:S01]  /*2050*/  SHF.L.U32 R54, R31, 0x10, RZ ;  /* 0x000000101f367819 */ /* 0x000fe200000006ff */
[----:B------:R-:W-:Y:S01]  /*2060*/  FFMA.FTZ R50, R50, R63, R105 ;  /* 0x0000003f32327223 */ /* 0x000fe20000010069 */
[----:B------:R-:W-:Y:S01]  /*2070*/  FADD.FTZ R63, -R61, R68 ;  /* 0x000000443d3f7221 */ /* 0x000fe20000010100 */
[----:B------:R-:W-:Y:S01]  /*2080*/  FFMA.FTZ R52, R123, R110, R116 ;  /* 0x0000006e7b347223 */ /* 0x000fe20000010074 */
[----:B------:R-:W-:Y:S01]  /*2090*/  SHF.L.U32 R110, R17, 0x10, RZ ;  /* 0x00000010116e7819 */ /* 0x000fe200000006ff */
[----:B------:R-:W-:Y:S01]  /*20a0*/  FFMA.FTZ R68, R49, R48, R54 ;  /* 0x0000003031447223 */ /* 0x000fe20000010036 */
[----:B------:R-:W-:Y:S01]  /*20b0*/  SHF.L.U32 R116, R18, 0x10, RZ ;  /* 0x0000001012747819 */ /* 0x000fe200000006ff */
[----:B------:R-:W1:Y:S01]  /*20c0*/  @!P1 LDC.64 R48, c[0x0][0x3c0] ;  /* 0x0000f000ff309b82 */ /* 0x000e620000000a00 */
[----:B------:R-:W-:Y:S01]  /*20d0*/  FMUL.FTZ R51, R60, R119 ;  /* 0x000000773c337220 */ /* 0x000fe20000410000 */
[C---:B------:R-:W-:Y:S01]  /*20e0*/  FADD.FTZ R57, -R61.reuse, R57 ;  /* 0x000000393d397221 */ /* 0x040fe20000010100 */
[----:B------:R-:W-:Y:S01]  /*20f0*/  SHF.L.U32 R118, R92, 0x10, RZ ;  /* 0x000000105c767819 */ /* 0x000fe200000006ff */
[----:B------:R-:W-:Y:S01]  /*2100*/  FADD.FTZ R59, -R61, R59 ;  /* 0x0000003b3d3b7221 */ /* 0x000fe20000010100 */
[----:B------:R-:W-:Y:S01]  /*2110*/  FFMA.FTZ R51, R51, R110, R116 ;  /* 0x0000006e33337223 */ /* 0x000fe20000010074 */
[----:B------:R-:W-:Y:S01]  /*2120*/  SHF.L.U32 R120, R29, 0x10, RZ ;  /* 0x000000101d787819 */ /* 0x000fe200000006ff */
[----:B------:R-:W-:Y:S01]  /*2130*/  FMUL.FTZ R57, R60, R57 ;  /* 0x000000393c397220 */ /* 0x000fe20000410000 */
        /* <DEDUP_REMOVED lines=9> */
[C---:B------:R-:W-:Y:S01]  /*21d0*/  FADD.FTZ R57, -R61.reuse, R69 ;  /* 0x000000453d397221 */ /* 0x040fe20000010100 */
[----:B------:R-:W-:Y:S01]  /*21e0*/  SHF.L.U32 R118, R32, 0x10, RZ ;  /* 0x0000001020767819 */ /* 0x000fe200000006ff */
[C---:B------:R-:W-:Y:S01]  /*21f0*/  FADD.FTZ R55, -R61.reuse, R70 ;  /* 0x000000463d377221 */ /* 0x040fe20000010100 */
[----:B0-----:R-:W-:Y:S01]  /*2200*/  LOP3.LUT P0, RZ, R62, 0x1f, RZ, 0xc0, !PT ;  /* 0x0000001f3eff7812 */ /* 0x001fe2000780c0ff */
[----:B------:R-:W-:Y:S01]  /*2210*/  FADD.FTZ R71, -R61, R71 ;  /* 0x000000473d477221 */ /* 0x000fe20000010100 */
[----:B------:R-:W-:Y:S01]  /*2220*/  FFMA.FTZ R69, R59, R56, R58 ;  /* 0x000000383b457223 */ /* 0x000fe2000001003a */
        /* <DEDUP_REMOVED lines=9> */
[----:B-1----:R-:W-:Y:S01]  /*22c0*/  @!P1 IMAD.WIDE R116, R19, 0x4, R48 ;  /* 0x0000000413749825 */ /* 0x002fe200078e0230 */
[----:B------:R-:W-:Y:S01]  /*22d0*/  SHF.L.U32 R54, R78, 0x10, RZ ;  /* 0x000000104e367819 */ /* 0x000fe200000006ff */
[----:B------:R-:W0:Y:S02]  /*22e0*/  @!P0 LDC.64 R48, c[0x0][0x3c8] ;  /* 0x0000f200ff308b82 */ /* 0x000e240000000a00 */
[----:B------:R-:W-:Y:S01]  /*22f0*/  FFMA.FTZ R62, R71, R118, R120 ;  /* 0x00000076473e7223 */ /* 0x000fe20000010078 */
[----:B------:R-:W-:Y:S01]  /*2300*/  SHF.L.U32 R56, R79, 0x10, RZ ;  /* 0x000000104f387819 */ /* 0x000fe200000006ff */
[C---:B------:R-:W-:Y:S01]  /*2310*/  FADD.FTZ R55, -R61.reuse, R64 ;  /* 0x000000403d377221 */ /* 0x040fe20000010100 */
[C---:B------:R-:W-:Y:S01]  /*2320*/  FADD.FTZ R65, -R61.reuse, R65 ;  /* 0x000000413d417221 */ /* 0x040fe20000010100 */
[----:B------:R-:W-:Y:S01]  /*2330*/  F2FP.BF16.F32.PACK_AB R36, R36, R53 ;  /* 0x000000352424723e */ /* 0x000fe200000010ff */
[----:B------:R-:W-:Y:S01]  /*2340*/  FADD.FTZ R67, -R61, R67 ;  /* 0x000000433d437221 */ /* 0x000fe20000010100 */
[----:B------:R-:W-:Y:S01]  /*2350*/  F2FP.BF16.F32.PACK_AB R43, R43, R52 ;  /* 0x000000342b2b723e */ /* 0x000fe200000010ff */
[----:B------:R-:W1:Y:S01]  /*2360*/  LDC.64 R70, c[0x0][0x428] ;  /* 0x00010a00ff467b82 */ /* 0x000e620000000a00 */
[----:B------:R-:W-:Y:S01]  /*2370*/  FFMA.FTZ R59, R57, R54, R56 ;  /* 0x00000036393b7223 */ /* 0x000fe20000010038 */
[----:B------:R-:W-:Y:S01]  /*2380*/  SHF.L.U32 R54, R87, 0x10, RZ ;  /* 0x0000001057367819 */ /* 0x000fe200000006ff */
[----:B------:R-:W-:Y:S01]  /*2390*/  FMUL.FTZ R55, R60, R55 ;  /* 0x000000373c377220 */ /* 0x000fe20000410000 */
[----:B------:R-:W-:Y:S01]  /*23a0*/  SHF.L.U32 R56, R34, 0x10, RZ ;  /* 0x0000001022387819 */ /* 0x000fe200000006ff */
[----:B------:R-:W-:Y:S01]  /*23b0*/  FMUL.FTZ R64, R60, R65 ;  /* 0x000000413c407220 */ /* 0x000fe20000410000 */
[----:B------:R-:W-:Y:S01]  /*23c0*/  SHF.L.U32 R57, R82, 0x10, RZ ;  /* 0x0000001052397819 */ /* 0x000fe200000006ff */
[----:B------:R-:W-:Y:S01]  /*23d0*/  FADD.FTZ R65, -R61, R66 ;  /* 0x000000423d417221 */ /* 0x000fe20000010100 */
[----:B------:R-:W2:Y:S01]  /*23e0*/  LDC.64 R52, c[0x0][0x380] ;  /* 0x0000e000ff347b82 */ /* 0x000ea20000000a00 */
        /* <DEDUP_REMOVED lines=10> */
[----:B------:R-:W-:Y:S01]  /*2490*/  F2FP.BF16.F32.PACK_AB R40, R40, R47 ;  /* 0x0000002f2828723e */ /* 0x000fe200000010ff */
[----:B------:R3:W-:Y:S01]  /*24a0*/  @!P1 STG.E desc[UR6][R116.64], R108 ;  /* 0x0000006c74009986 */ /* 0x0007e2000c101906 */
[----:B------:R-:W-:Y:S01]  /*24b0*/  F2FP.BF16.F32.PACK_AB R47, R69, R68 ;  /* 0x00000044452f723e */ /* 0x000fe200000010ff */
[----:B------:R-:W-:Y:S01]  /*24c0*/  FFMA.FTZ R66, R66, R55, R57 ;  /* 0x0000003742427223 */ /* 0x000fe20000010039 */
[----:B0-----:R-:W-:Y:S01]  /*24d0*/  @!P0 IMAD.WIDE R68, R19, 0x4, R48 ;  /* 0x0000000413448825 */ /* 0x001fe200078e0230 */
[----:B------:R-:W-:-:S02]  /*24e0*/  F2FP.BF16.F32.PACK_AB R39, R114, R39 ;  /* 0x000000277227723e */ /* 0x000fc400000010ff */
[----:B------:R-:W-:Y:S01]  /*24f0*/  F2FP.BF16.F32.PACK_AB R38, R38, R113 ;  /* 0x000000712626723e */ /* 0x000fe200000010ff */
[--C-:B-1----:R-:W-:Y:S01]  /*2500*/  IMAD.WIDE.U32 R54, R103, 0x10, R70.reuse ;  /* 0x0000001067367825 */ /* 0x102fe200078e0046 */
[----:B------:R-:W-:Y:S01]  /*2510*/  F2FP.BF16.F32.PACK_AB R37, R37, R112 ;  /* 0x000000702525723e */ /* 0x000fe200000010ff */
[----:B------:R3:W-:Y:S01]  /*2520*/  @!P0 STG.E desc[UR6][R68.64], R60 ;  /* 0x0000003c44008986 */ /* 0x0007e2000c101906 */
[----:B------:R-:W-:Y:S01]  /*2530*/  F2FP.BF16.F32.PACK_AB R42, R109, R42 ;  /* 0x0000002a6d2a723e */ /* 0x000fe200000010ff */
[--C-:B------:R-:W-:Y:S01]  /*2540*/  IMAD.WIDE.U32 R104, R104, 0x10, R70.reuse ;  /* 0x0000001068687825 */ /* 0x100fe200078e0046 */
[----:B------:R-:W-:Y:S01]  /*2550*/  F2FP.BF16.F32.PACK_AB R41, R41, R46 ;  /* 0x0000002e2929723e */ /* 0x000fe200000010ff */
[----:B------:R3:W-:Y:S01]  /*2560*/  STG.E.128 desc[UR6][R54.64], R36 ;  /* 0x0000002436007986 */ /* 0x0007e2000c101d06 */
        /* <DEDUP_REMOVED lines=11> */
[----:B--2---:R-:W-:-:S03]  /*2620*/  LEA R19, R52, R19, 0x2 ;  /* 0x0000001334137211 */ /* 0x004fc600078e10ff */
[----:B------:R3:W-:Y:S01]  /*2630*/  STG.E.128 desc[UR6][R70.64], R48 ;  /* 0x0000003046007986 */ /* 0x0007e2000c101d06 */
[----:B------:R-:W-:-:S13]  /*2640*/  ISETP.GE.AND P0, PT, R19, R53, PT ;  /* 0x000000351300720c */ /* 0x000fda0003f06270 */
[----:B------:R-:W-:Y:S05]  /*2650*/  @!P0 BRA `(.L_x_11130) ;  /* 0xffffffe000188947 */ /* 0x000fea000383ffff */
[----:B------:R-:W-:Y:S05]  /*2660*/  EXIT ;  /* 0x000000000000794d */ /* 0x000fea0003800000 */
.L_x_11120:
[----:B------:R-:W0:Y:S01]  /*2670*/  LDCU.64 UR4, c[0x0][0x3a0] ;  /* 0x00007400ff0477ac */ /* 0x000e220008000a00 */
[----:B------:R-:W1:Y:S01]  /*2680*/  LDCU UR8, c[0x0][0x388] ;  /* 0x00007100ff0877ac */ /* 0x000e620008000800 */
[----:B------:R-:W2:Y:S01]  /*2690*/  LDCU.U8 UR9, c[0x0][0x410] ;  /* 0x00008200ff0977ac */ /* 0x000ea20008000000 */
[----:B------:R-:W3:Y:S01]  /*26a0*/  LDCU UR10, c[0x0][0x448] ;  /* 0x00008900ff0a77ac */ /* 0x000ee20008000800 */
[----:B0-----:R-:W-:-:S04]  /*26b0*/  UISETP.NE.U32.AND UP0, UPT, UR4, URZ, UPT ;  /* 0x000000ff0400728c */ /* 0x001fc8000bf05070 */
[----:B-123--:R-:W-:-:S11]  /*26c0*/  UISETP.NE.AND.EX UP0, UPT, UR5, URZ, UPT, UP0 ;  /* 0x000000ff0500728c */ /* 0x00efd6000bf05300 */
.L_x_11140:
[----:B---3--:R-:W0:Y:S01]  /*26d0*/  LDC.64 R36, c[0x0][0x3e0] ;  /* 0x0000f800ff247b82 */ /* 0x008e220000000a00 */
        /* <DEDUP_REMOVED lines=10> */
[----:B------:R-:W-:Y:S06]  /*2780*/  BRA.U !UP0, `(.L_x_11131) ;  /* 0x0000000108647547 */ /* 0x000fec000b800000 */
        /* <DEDUP_REMOVED lines=14> */
[----:B------:R-:W-:Y:S01]  /*2870*/  SHF.L.U32 R54, R54, 0x10, RZ ;  /* 0x0000001036367819 */ /* 0x000fe200000006ff */
[----:B--2---:R-:W-:Y:S01]  /*2880*/  FFMA.FTZ R36, R105, R36, R44 ;  /* 0x0000002469247223 */ /* 0x004fe2000001002c */
[----:B------:R-:W-:Y:S01]  /*2890*/  SHF.L.U32 R44, R51, 0x10, RZ ;  /* 0x00000010332c7819 */ /* 0x000fe200000006ff */
[C---:B------:R-:W-:Y:S01]  /*28a0*/  FFMA.FTZ R37, R105.reuse, R50, R45 ;  /* 0x0000003269257223 */ /* 0x040fe2000001002d */
[C---:B------:R-:W-:Y:S01]  /*28b0*/  FFMA.FTZ R38, R105.reuse, R53, R46 ;  /* 0x0000003569267223 */ /* 0x040fe2000001002e */
[C---:B---3--:R-:W-:Y:S01]  /*28c0*/  FFMA.FTZ R40, R105.reuse, R55, R40 ;  /* 0x0000003769287223 */ /* 0x048fe20000010028 */
[C---:B------:R-:W-:Y:S01]  /*28d0*/  FFMA.FTZ R41, R105.reuse, R52, R41 ;  /* 0x0000003469297223 */ /* 0x040fe20000010029 */
[C---:B------:R-:W-:Y:S01]  /*28e0*/  FFMA.FTZ R39, R105.reuse, R44, R47 ;  /* 0x0000002c69277223 */ /* 0x040fe2000001002f */
[C---:B------:R-:W-:Y:S01]  /*28f0*/  FFMA.FTZ R42, R105.reuse, R57, R42 ;  /* 0x00000039692a7223 */ /* 0x040fe2000001002a */
[----:B------:R-:W-:Y:S01]  /*2900*/  FFMA.FTZ R43, R105, R54, R43 ;  /* 0x00000036692b7223 */ /* 0x000fe2000001002b */
[----:B------:R-:W-:Y:S06]  /*2910*/  BRA `(.L_x_11132) ;  /* 0x0000000000507947 */ /* 0x000fec0003800000 */
.L_x_11131:
        /* <DEDUP_REMOVED lines=9> */
[----:B------:R-:W-:Y:S01]  /*29b0*/  FMUL.FTZ R36, R105, R36 ;  /* 0x0000002469247220 */ /* 0x000fe20000410000 */
[----:B------:R-:W-:Y:S01]  /*29c0*/  SHF.L.U32 R46, R41, 0x10, RZ ;  /* 0x00000010292e7819 */ /* 0x000fe200000006ff */
[----:B------:R-:W-:Y:S01]  /*29d0*/  FMUL.FTZ R40, R105, R48 ;  /* 0x0000003069287220 */ /* 0x000fe20000410000 */
[----:B------:R-:W-:Y:S01]  /*29e0*/  SHF.L.U32 R50, R37, 0x10, RZ ;  /* 0x0000001025327819 */ /* 0x000fe200000006ff */
[C---:B------:R-:W-:Y:S01]  /*29f0*/  FMUL.FTZ R37, R105.reuse, R44 ;  /* 0x0000002c69257220 */ /* 0x040fe20000410000 */
[----:B------:R-:W-:Y:S01]  /*2a00*/  SHF.L.U32 R54, R38, 0x10, RZ ;  /* 0x0000001026367819 */ /* 0x000fe200000006ff */
[C---:B------:R-:W-:Y:S01]  /*2a10*/  FMUL.FTZ R38, R105.reuse, R42 ;  /* 0x0000002a69267220 */ /* 0x040fe20000410000 */
[C---:B------:R-:W-:Y:S01]  /*2a20*/  FMUL.FTZ R42, R105.reuse, R52 ;  /* 0x00000034692a7220 */ /* 0x040fe20000410000 */
[C---:B------:R-:W-:Y:S01]  /*2a30*/  FMUL.FTZ R39, R105.reuse, R46 ;  /* 0x0000002e69277220 */ /* 0x040fe20000410000 */
[C---:B------:R-:W-:Y:S01]  /*2a40*/  FMUL.FTZ R41, R105.reuse, R50 ;  /* 0x0000003269297220 */ /* 0x040fe20000410000 */
[----:B------:R-:W-:-:S07]  /*2a50*/  FMUL.FTZ R43, R105, R54 ;  /* 0x00000036692b7220 */ /* 0x000fce0000410000 */
.L_x_11132:
        /* <DEDUP_REMOVED lines=33> */
.L_x_11133:
[C---:B0----5:R-:W-:Y:S02]  /*2c70*/  PRMT R49, R45.reuse, 0x7632, R49 ;  /* 0x000076322d317816 */ /* 0x061fe40000000031 */
        /* <DEDUP_REMOVED lines=19> */
.L_x_11134:
        /* <DEDUP_REMOVED lines=32> */
.L_x_11135:
        /* <DEDUP_REMOVED lines=20> */
.L_x_11136:
        /* <DEDUP_REMOVED lines=10> */
[----:B------:R-:W3:Y:S01]  /*3190*/  LDG.E.128 R68, desc[UR6][R110.64+0x10] ;  /* 0x000010066e447981 */ /* 0x000ee2000c1e1d00 */
[C---:B-----5:R-:W-:Y:S02]  /*31a0*/  PRMT R112, R60.reuse, 0x7632, R112 ;  /* 0x000076323c707816 */ /* 0x060fe40000000070 */
[----:B------:R-:W-:Y:S02]  /*31b0*/  SHF.L.U32 R60, R60, 0x10, RZ ;  /* 0x000000103c3c7819 */ /* 0x000fe400000006ff */
[C---:B------:R-:W-:Y:S02]  /*31c0*/  PRMT R114, R62.reuse, 0x7632, R114 ;  /* 0x000076323e727816 */ /* 0x040fe40000000072 */
[----:B------:R-:W-:-:S02]  /*31d0*/  SHF.L.U32 R115, R62, 0x10, RZ ;  /* 0x000000103e737819 */ /* 0x000fc400000006ff */
[----:B------:R-:W-:Y:S02]  /*31e0*/  PRMT R113, R61, 0x7632, R113 ;  /* 0x000076323d717816 */ /* 0x000fe40000000071 */
[----:B------:R-:W-:Y:S02]  /*31f0*/  PRMT R62, R63, 0x7632, R62 ;  /* 0x000076323f3e7816 */ /* 0x000fe4000000003e */
        /* <DEDUP_REMOVED lines=15> */
.L_x_11137:
[C---:B-----5:R-:W-:Y:S02]  /*32f0*/  PRMT R65, R61.reuse, 0x7632, R65 ;  /* 0x000076323d417816 */ /* 0x060fe40000000041 */
[----:B0-----:R-:W-:Y:S02]  /*3300*/  SHF.L.U32 R66, R61, 0x10, RZ ;  /* 0x000000103d427819 */ /* 0x001fe400000006ff */
[----:B------:R-:W-:Y:S02]  /*3310*/  PRMT R64, R60, 0x7632, R64 ;  /* 0x000076323c407816 */ /* 0x000fe40000000040 */
[C---:B------:R-:W-:Y:S01]  /*3320*/  PRMT R61, R62.reuse, 0x7632, R61 ;  /* 0x000076323e3d7816 */ /* 0x040fe2000000003d */
[----:B------:R-:W-:Y:S01]  /*3330*/  FMUL.FTZ R66, R105, R66 ;  /* 0x0000004269427220 */ /* 0x000fe20000410000 */
[----:B------:R-:W-:Y:S02]  /*3340*/  PRMT R67, R63, 0x7632, R67 ;  /* 0x000076323f437816 */ /* 0x000fe40000000043 */
[----:B------:R-:W-:-:S02]  /*3350*/  SHF.L.U32 R68, R62, 0x10, RZ ;  /* 0x000000103e447819 */ /* 0x000fc400000006ff */
        /* <DEDUP_REMOVED lines=11> */
[C---:B------:R-:W-:Y:S02]  /*3410*/  FMUL.FTZ R69, R105.reuse, R112 ;  /* 0x0000007069457220 */ /* 0x040fe40000410000 */
[----:B------:R-:W-:-:S07]  /*3420*/  FMUL.FTZ R71, R105, R114 ;  /* 0x0000007269477220 */ /* 0x000fce0000410000 */
.L_x_11138:
[----:B------:R-:W-:Y:S01]  /*3430*/  FADD.FTZ R60, RZ, R36 ;  /* 0x00000024ff3c7221 */ /* 0x000fe20000010000 */
[----:B------:R-:W0:Y:S01]  /*3440*/  S2R R62, SR_TID.X ;  /* 0x00000000003e7919 */ /* 0x000e220000002100 */
[----:B------:R-:W-:Y:S01]  /*3450*/  IMAD.WIDE.U32 R108, R107, 0x20, R108 ;  /* 0x000000206b6c7825 */ /* 0x000fe200078e006c */
[----:B------:R-:W-:-:S03]  /*3460*/  UMOV UR4, 0xffffffff ;  /* 0xffffffff00047882 */ /* 0x000fc60000000000 */
        /* <DEDUP_REMOVED lines=120> */
.L_x_11164:
        /* <DEDUP_REMOVED lines=13> */
[----:B------:R-:W-:Y:S01]  /*3cc0*/  FADD.FTZ R38, -R61, R59 ;  /* 0x0000003b3d267221 */ /* 0x000fe20000010100 */
[----:B------:R-:W1:Y:S01]  /*3cd0*/  MUFU.RSQ R60, R60 ;  /* 0x0000003c003c7308 */ /* 0x000e620000001400 */
[----:B------:R-:W-:Y:S01]  /*3ce0*/  SHF.L.U32 R59, R101, 0x10, RZ ;  /* 0x00000010653b7819 */ /* 0x000fe200000006ff */
[C---:B------:R-:W-:Y:S01]  /*3cf0*/  FADD.FTZ R37, -R61.reuse, R37 ;  /* 0x000000253d257221 */ /* 0x040fe20000010100 */
        /* <DEDUP_REMOVED lines=10> */
[----:B------:R-:W-:Y:S01]  /*3da0*/  SHF.L.U32 R46, R100, 0x10, RZ ;  /* 0x00000010642e7819 */ /* 0x000fe200000006ff */
[----:B------:R-:W-:Y:S01]  /*3db0*/  FADD.FTZ R41, -R61, R41 ;  /* 0x000000293d297221 */ /* 0x000fe20000010100 */
[----:B------:R-:W-:Y:S01]  /*3dc0*/  SHF.L.U32 R48, R21, 0x10, RZ ;  /* 0x0000001015307819 */ /* 0x000fe200000006ff */
[----:B------:R-:W-:Y:S01]  /*3dd0*/  FADD.FTZ R43, -R61, R43 ;  /* 0x0000002b3d2b7221 */ /* 0x000fe20000010100 */
[C---:B-1----:R-:W-:Y:S01]  /*3de0*/  FMUL.FTZ R36, R60.reuse, R63 ;  /* 0x0000003f3c247220 */ /* 0x042fe20000410000 */
[----:B------:R-:W-:Y:S01]  /*3df0*/  SHF.L.U32 R50, R3, 0x10, RZ ;  /* 0x0000001003327819 */ /* 0x000fe200000006ff */
[----:B------:R-:W-:Y:S01]  /*3e00*/  FMUL.FTZ R37, R60, R37 ;  /* 0x000000253c257220 */ /* 0x000fe20000410000 */
        /* <DEDUP_REMOVED lines=25> */
[----:B------:R-:W-:Y:S01]  /*3fa0*/  FADD.FTZ R45, -R61, R45 ;  /* 0x0000002d3d2d7221 */ /* 0x000fe20000010100 */
[----:B------:R-:W-:Y:S01]  /*3fb0*/  FFMA.FTZ R43, R46, R41, R105 ;  /* 0x000000292e2b7223 */ /* 0x000fe20000010069 */
[----:B------:R-:W-:Y:S01]  /*3fc0*/  FFMA.FTZ R52, R109, R52, R48 ;  /* 0x000000346d347223 */ /* 0x000fe20000010030 */
[----:B------:R-:W-:Y:S01]  /*3fd0*/  FFMA.FTZ R39, R50, R39, R54 ;  /* 0x0000002732277223 */ /* 0x000fe20000010036 */
[----:B------:R-:W-:Y:S01]  /*3fe0*/  FFMA.FTZ R40, R56, R40, R62 ;  /* 0x0000002838287223 */ /* 0x000fe2000001003e */
        /* <DEDUP_REMOVED lines=11> */
[----:B------:R-:W-:Y:S01]  /*40a0*/  FADD.FTZ R51, -R61, R51 ;  /* 0x000000333d337221 */ /* 0x000fe20000010100 */
[----:B------:R-:W-:Y:S01]  /*40b0*/  SHF.L.U32 R54, R11, 0x10, RZ ;  /* 0x000000100b367819 */ /* 0x000fe200000006ff */
[----:B------:R-:W-:Y:S01]  /*40c0*/  FADD.FTZ R63, -R61, R66 ;  /* 0x000000423d3f7221 */ /* 0x000fe20000010100 */
        /* <DEDUP_REMOVED lines=20> */
[----:B------:R-:W-:Y:S01]  /*4210*/  FFMA.FTZ R50, R113, R50, R56 ;  /* 0x0000003271327223 */ /* 0x000fe20000010038 */
[----:B------:R-:W-:Y:S01]  /*4220*/  SHF.L.U32 R48, R17, 0x10, RZ ;  /* 0x0000001011307819 */ /* 0x000fe200000006ff */
[----:B------:R-:W-:Y:S01]  /*4230*/  FADD.FTZ R55, -R61, R55 ;  /* 0x000000373d377221 */ /* 0x000fe20000010100 */
[----:B------:R-:W-:Y:S01]  /*4240*/  FFMA.FTZ R111, R54, R51, R111 ;  /* 0x00000033366f7223 */ /* 0x000fe2000001006f */
[----:B------:R-:W-:Y:S01]  /*4250*/  SHF.L.U32 R49, R18, 0x10, RZ ;  /* 0x0000001012317819 */ /* 0x000fe200000006ff */
[C---:B------:R-:W-:Y:S01]  /*4260*/  FMUL.FTZ R51, R60.reuse, R53 ;  /* 0x000000353c337220 */ /* 0x040fe20000410000 */
[----:B------:R-:W-:Y:S01]  /*4270*/  SHF.L.U32 R113, R91, 0x10, RZ ;  /* 0x000000105b717819 */ /* 0x000fe200000006ff */
[----:B------:R-:W-:Y:S01]  /*4280*/  FMUL.FTZ R110, R60, R125 ;  /* 0x0000007d3c6e7220 */ /* 0x000fe20000410000 */
[----:B------:R-:W-:Y:S01]  /*4290*/  FADD.FTZ R57, -R61, R57 ;  /* 0x000000393d397221 */ /* 0x000fe20000010100 */
[----:B------:R-:W-:Y:S01]  /*42a0*/  SHF.L.U32 R56, R72, 0x10, RZ ;  /* 0x0000001048387819 */ /* 0x000fe200000006ff */
[----:B------:R-:W-:Y:S01]  /*42b0*/  FMUL.FTZ R55, R60, R55 ;  /* 0x000000373c377220 */ /* 0x000fe20000410000 */
[----:B------:R-:W-:Y:S01]  /*42c0*/  SHF.L.U32 R109, R73, 0x10, RZ ;  /* 0x00000010496d7819 */ /* 0x000fe200000006ff */
[----:B------:R-:W-:Y:S01]  /*42d0*/  FFMA.FTZ R51, R48, R51, R49 ;  /* 0x0000003330337223 */ /* 0x000fe20000010031 */
[----:B------:R-:W-:Y:S01]  /*42e0*/  FFMA.FTZ R110, R113, R110, R114 ;  /* 0x0000006e716e7223 */ /* 0x000fe20000010072 */
[----:B------:R-:W-:Y:S01]  /*42f0*/  FADD.FTZ R64, -R61, R64 ;  /* 0x000000403d407221 */ /* 0x000fe20000010100 */
        /* <DEDUP_REMOVED lines=8> */
[----:B------:R-:W-:Y:S01]  /*4380*/  FFMA.FTZ R113, R48, R57, R113 ;  /* 0x0000003930717223 */ /* 0x000fe20000010071 */
[----:B------:R-:W-:Y:S01]  /*4390*/  SHF.L.U32 R105, R92, 0x10, RZ ;  /* 0x000000105c697819 */ /* 0x000fe200000006ff */
[----:B------:R-:W-:Y:S01]  /*43a0*/  FMUL.FTZ R62, R60, R123 ;  /* 0x0000007b3c3e7220 */ /* 0x000fe20000410000 */
[----:B------:R-:W-:Y:S01]  /*43b0*/  FFMA.FTZ R64, R49, R38, R114 ;  /* 0x0000002631407223 */ /* 0x000fe20000010072 */
[----:B------:R-:W-:Y:S01]  /*43c0*/  SHF.L.U32 R54, R29, 0x10, RZ ;  /* 0x000000101d367819 */ /* 0x000fe200000006ff */
[----:B------:R-:W0:Y:S01]  /*43d0*/  @!P1 LDC.64 R48, c[0x0][0x3c0] ;  /* 0x0000f000ff309b82 */ /* 0x000e220000000a00 */
[----:B------:R-:W-:Y:S01]  /*43e0*/  SHF.L.U32 R53, R89, 0x10, RZ ;  /* 0x0000001059357819 */ /* 0x000fe200000006ff */
[C---:B------:R-:W-:Y:S01]  /*43f0*/  FADD.FTZ R58, -R61.reuse, R58 ;  /* 0x0000003a3d3a7221 */ /* 0x040fe20000010100 */
[----:B------:R-:W-:Y:S01]  /*4400*/  FADD.FTZ R65, -R61, R65 ;  /* 0x000000413d417221 */ /* 0x000fe20000010100 */
[----:B------:R-:W-:Y:S01]  /*4410*/  FFMA.FTZ R62, R105, R62, R54 ;  /* 0x0000003e693e7223 */ /* 0x000fe20000010036 */
        /* <DEDUP_REMOVED lines=12> */
[----:B------:R-:W-:Y:S01]  /*44e0*/  FADD.FTZ R53, -R61, R68 ;  /* 0x000000443d357221 */ /* 0x000fe20000010100 */
[----:B------:R-:W-:Y:S01]  /*44f0*/  SHF.L.U32 R38, R87, 0x10, RZ ;  /* 0x0000001057267819 */ /* 0x000fe200000006ff */
[----:B------:R-:W1:Y:S01]  /*4500*/  LDC.64 R118, c[0x0][0x428] ;  /* 0x00010a00ff767b82 */ /* 0x000e620000000a00 */
[----:B------:R-:W-:Y:S01]  /*4510*/  SHF.L.U32 R65, R34, 0x10, RZ ;  /* 0x0000001022417819 */ /* 0x000fe200000006ff */
[----:B------:R-:W-:Y:S01]  /*4520*/  FMUL.FTZ R53, R60, R53 ;  /* 0x000000353c357220 */ /* 0x000fe20000410000 */
[----:B------:R-:W-:Y:S01]  /*4530*/  FFMA.FTZ R58, R55, R58, R54 ;  /* 0x0000003a373a7223 */ /* 0x000fe20000010036 */
[----:B------:R-:W-:Y:S01]  /*4540*/  FADD.FTZ R55, -R61, R70 ;  /* 0x000000463d377221 */ /* 0x000fe20000010100 */
[----:B0-----:R-:W-:-:S04]  /*4550*/  @!P1 IMAD.WIDE R120, R19, 0x4, R48 ;  /* 0x0000000413789825 */ /* 0x001fc800078e0230 */
[----:B------:R-:W-:Y:S01]  /*4560*/  FFMA.FTZ R68, R38, R53, R65 ;  /* 0x0000003526447223 */ /* 0x000fe20000010041 */
[----:B------:R-:W-:Y:S01]  /*4570*/  SHF.L.U32 R70, R86, 0x10, RZ ;  /* 0x0000001056467819 */ /* 0x000fe200000006ff */
[----:B------:R-:W0:Y:S01]  /*4580*/  @!P1 LDC.64 R48, c[0x0][0x3c8] ;  /* 0x0000f200ff309b82 */ /* 0x000e220000000a00 */
[----:B------:R-:W-:Y:S01]  /*4590*/  SHF.L.U32 R53, R35, 0x10, RZ ;  /* 0x0000001023357819 */ /* 0x000fe200000006ff */
[----:B------:R-:W-:Y:S01]  /*45a0*/  FMUL.FTZ R55, R60, R55 ;  /* 0x000000373c377220 */ /* 0x000fe20000410000 */
[C---:B------:R-:W-:Y:S01]  /*45b0*/  FADD.FTZ R67, -R61.reuse, R67 ;  /* 0x000000433d437221 */ /* 0x040fe20000010100 */
[----:B------:R-:W-:Y:S01]  /*45c0*/  FADD.FTZ R69, -R61, R69 ;  /* 0x000000453d457221 */ /* 0x000fe20000010100 */
[----:B------:R-:W-:Y:S01]  /*45d0*/  F2FP.BF16.F32.PACK_AB R39, R39, R52 ;  /* 0x000000342727723e */ /* 0x000fe200000010ff */
[----:B------:R-:W-:Y:S01]  /*45e0*/  FFMA.FTZ R70, R70, R55, R53 ;  /* 0x0000003746467223 */ /* 0x000fe20000010035 */
[----:B------:R-:W-:Y:S01]  /*45f0*/  FMUL.FTZ R63, R60, R67 ;  /* 0x000000433c3f7220 */ /* 0x000fe20000410000 */
[----:B------:R-:W2:Y:S01]  /*4600*/  LDC.64 R52, c[0x0][0x380] ;  /* 0x0000e000ff347b82 */ /* 0x000ea20000000a00 */
[----:B------:R-:W-:Y:S01]  /*4610*/  SHF.L.U32 R54, R82, 0x10, RZ ;  /* 0x0000001052367819 */ /* 0x000fe200000006ff */
[----:B------:R-:W-:Y:S01]  /*4620*/  FMUL.FTZ R69, R60, R69 ;  /* 0x000000453c457220 */ /* 0x000fe20000410000 */
[----:B------:R-:W-:Y:S01]  /*4630*/  SHF.L.U32 R67, R83, 0x10, RZ ;  /* 0x0000001053437819 */ /* 0x000fe200000006ff */
[----:B------:R-:W-:Y:S01]  /*4640*/  FADD.FTZ R71, -R61, R71 ;  /* 0x000000473d477221 */ /* 0x000fe20000010100 */
[----:B------:R-:W-:Y:S01]  /*4650*/  SHF.L.U32 R114, R80, 0x10, RZ ;  /* 0x0000001050727819 */ /* 0x000fe200000006ff */
[----:B------:R3:W-:Y:S01]  /*4660*/  @!P1 STG.E desc[UR6][R120.64], R108 ;  /* 0x0000006c78009986 */ /* 0x0007e2000c101906 */
[----:B------:R-:W-:Y:S01]  /*4670*/  SHF.L.U32 R105, R81, 0x10, RZ ;  /* 0x0000001051697819 */ /* 0x000fe200000006ff */
[----:B------:R-:W-:Y:S01]  /*4680*/  FFMA.FTZ R61, R54, R69, R67 ;  /* 0x00000045363d7223 */ /* 0x000fe20000010043 */
[----:B------:R-:W-:Y:S01]  /*4690*/  SHF.L.U32 R38, R84, 0x10, RZ ;  /* 0x0000001054267819 */ /* 0x000fe200000006ff */
[----:B------:R-:W-:Y:S01]  /*46a0*/  FMUL.FTZ R65, R60, R71 ;  /* 0x000000473c417220 */ /* 0x000fe20000410000 */
[----:B------:R-:W-:Y:S01]  /*46b0*/  SHF.L.U32 R67, R85, 0x10, RZ ;  /* 0x0000001055437819 */ /* 0x000fe200000006ff */
[----:B------:R-:W-:Y:S01]  /*46c0*/  FFMA.FTZ R63, R114, R63, R105 ;  /* 0x0000003f723f7223 */ /* 0x000fe20000010069 */
[----:B------:R-:W-:Y:S01]  /*46d0*/  F2FP.BF16.F32.PACK_AB R37, R37, R42 ;  /* 0x0000002a2525723e */ /* 0x000fe200000010ff */
[----:B-1----:R-:W-:Y:S01]  /*46e0*/  IMAD.WIDE.U32 R54, R103, 0x10, R118 ;  /* 0x0000001067367825 */ /* 0x002fe200078e0076 */
[----:B------:R-:W-:-:S03]  /*46f0*/  F2FP.BF16.F32.PACK_AB R42, R66, R47 ;  /* 0x0000002f422a723e */ /* 0x000fc600000010ff */
[----:B------:R-:W-:Y:S01]  /*4700*/  FFMA.FTZ R65, R38, R65, R67 ;  /* 0x0000004126417223 */ /* 0x000fe20000010043 */
[----:B------:R-:W-:Y:S01]  /*4710*/  F2FP.BF16.F32.PACK_AB R38, R43, R44 ;  /* 0x0000002c2b26723e */ /* 0x000fe200000010ff */
[----:B0-----:R-:W-:Y:S01]  /*4720*/  @!P1 IMAD.WIDE R66, R19, 0x4, R48 ;  /* 0x0000000413429825 */ /* 0x001fe200078e0230 */
[----:B------:R-:W-:Y:S02]  /*4730*/  F2FP.BF16.F32.PACK_AB R36, R59, R36 ;  /* 0x000000243b24723e */ /* 0x000fe400000010ff */
[----:B------:R-:W-:Y:S01]  /*4740*/  F2FP.BF16.F32.PACK_AB R43, R111, R112 ;  /* 0x000000706f2b723e */ /* 0x000fe200000010ff */
[--C-:B------:R-:W-:Y:S01]  /*4750*/  IMAD.WIDE.U32 R104, R104, 0x10, R118.reuse ;  /* 0x0000001068687825 */ /* 0x100fe200078e0076 */
[----:B------:R-:W-:Y:S01]  /*4760*/  F2FP.BF16.F32.PACK_AB R41, R41, R46 ;  /* 0x0000002e2929723e */ /* 0x000fe200000010ff */
[----:B------:R3:W-:Y:S01]  /*4770*/  @!P1 STG.E desc[UR6][R66.64], R60 ;  /* 0x0000003c42009986 */ /* 0x0007e2000c101906 */
[----:B------:R-:W-:Y:S01]  /*4780*/  F2FP.BF16.F32.PACK_AB R40, R45, R40 ;  /* 0x000000282d28723e */ /* 0x000fe200000010ff */
[--C-:B------:R-:W-:Y:S01]  /*4790*/  IMAD.WIDE.U32 R116, R106, 0x10, R118.reuse ;  /* 0x000000106a747825 */ /* 0x100fe200078e0076 */
[----:B------:R-:W-:Y:S01]  /*47a0*/  F2FP.BF16.F32.PACK_AB R47, R64, R115 ;  /* 0x00000073402f723e */ /* 0x000fe200000010ff */
[----:B------:R3:W-:Y:S01]  /*47b0*/  STG.E.128 desc[UR6][R54.64], R36 ;  /* 0x0000002436007986 */ /* 0x0007e2000c101d06 */
        /* <DEDUP_REMOVED lines=15> */
.L_x_11129:
[----:B------:R-:W-:Y:S01]  /*48b0*/  HFMA2 R61, -RZ, RZ, 0, 5.9604644775390625e-08 ;  /* 0x00000001ff3d7431 */ /* 0x000fe200000001ff */
[----:B------:R-:W-:Y:S01]  /*48c0*/  BSSY B0, `(.L_x_11141) ;  /* 0x0000006000007945 */ /* 0x000fe20003800000 */
[----:B------:R-:W-:Y:S02]  /*48d0*/  MOV R60, 0x1f ;  /* 0x0000001f003c7802 */ /* 0x000fe40000000f00 */
[----:B------:R-:W-:-:S07]  /*48e0*/  MOV R63, 0xffffffff ;  /* 0xffffffff003f7802 */ /* 0x000fce0000000f00 */
[----:B------:R-:W-:Y:S05]  /*48f0*/  WARPSYNC.COLLECTIVE R63, `(.L_x_11142) ;  /* 0x000000003f087348 */ /* 0x000fea0003c00000 */
[----:B------:R0:W1:Y:S02]  /*4900*/  SHFL.BFLY P0, R105, R62, R61, R60 ;  /* 0x0c00003d3e697389 */ /* 0x000064000000003c */
[----:B01----:R-:W-:Y:S05]  /*4910*/  ENDCOLLECTIVE ;  /* 0x000000000000791b */ /* 0x003fea0003800000 */
.L_x_11142:
[----:B------:R-:W-:Y:S05]  /*4920*/  BSYNC B0 ;  /* 0x0000000000007941 */ /* 0x000fea0003800000 */
.L_x_11141:
        /* <DEDUP_REMOVED lines=8> */
.L_x_11143:
[----:B------:R-:W-:Y:S02]  /*49b0*/  HFMA2 R61, -RZ, RZ, 0, 2.384185791015625e-07 ;  /* 0x00000004ff3d7431 */ /* 0x000fe400000001ff */
[----:B------:R-:W-:-:S05]  /*49c0*/  FADD.FTZ R110, R62, R105 ;  /* 0x000000693e6e7221 */ /* 0x000fca0000010000 */
[----:B------:R-:W-:-:S07]  /*49d0*/  MOV R62, R110 ;  /* 0x0000006e003e7202 */ /* 0x000fce0000000f00 */
[----:B------:R-:W-:Y:S05]  /*49e0*/  WARPSYNC.COLLECTIVE R63, `(.L_x_11144) ;  /* 0x000000003f087348 */ /* 0x000fea0003c00000 */
[----:B------:R0:W1:Y:S02]  /*49f0*/  SHFL.BFLY P0, R105, R62, R61, R60 ;  /* 0x0c00003d3e697389 */ /* 0x000064000000003c */
[----:B01----:R-:W-:Y:S05]  /*4a00*/  ENDCOLLECTIVE ;  /* 0x000000000000791b */ /* 0x003fea0003800000 */
.L_x_11144:
[----:B------:R-:W-:Y:S02]  /*4a10*/  HFMA2 R61, -RZ, RZ, 0, 4.76837158203125e-07 ;  /* 0x00000008ff3d7431 */ /* 0x000fe400000001ff */
[----:B------:R-:W-:-:S05]  /*4a20*/  FADD.FTZ R111, R110, R105 ;  /* 0x000000696e6f7221 */ /* 0x000fca0000010000 */
[----:B------:R-:W-:-:S07]  /*4a30*/  MOV R62, R111 ;  /* 0x0000006f003e7202 */ /* 0x000fce0000000f00 */
[----:B------:R-:W-:Y:S05]  /*4a40*/  WARPSYNC.COLLECTIVE R63, `(.L_x_11145) ;  /* 0x000000003f087348 */ /* 0x000fea0003c00000 */
[----:B------:R0:W1:Y:S02]  /*4a50*/  SHFL.BFLY P0, R105, R62, R61, R60 ;  /* 0x0c00003d3e697389 */ /* 0x000064000000003c */
[----:B01----:R-:W-:Y:S05]  /*4a60*/  ENDCOLLECTIVE ;  /* 0x000000000000791b */ /* 0x003fea0003800000 */
.L_x_11145:
[----:B------:R-:W-:Y:S02]  /*4a70*/  HFMA2 R61, -RZ, RZ, 0, 9.5367431640625e-07 ;  /* 0x00000010ff3d7431 */ /* 0x000fe400000001ff */
[----:B------:R-:W-:-:S05]  /*4a80*/  FADD.FTZ R112, R111, R105 ;  /* 0x000000696f707221 */ /* 0x000fca0000010000 */
[----:B------:R-:W-:-:S07]  /*4a90*/  MOV R62, R112 ;  /* 0x00000070003e7202 */ /* 0x000fce0000000f00 */
[----:B------:R-:W-:Y:S05]  /*4aa0*/  WARPSYNC.COLLECTIVE R63, `(.L_x_11146) ;  /* 0x000000003f087348 */ /* 0x000fea0003c00000 */
[----:B------:R0:W1:Y:S02]  /*4ab0*/  SHFL.BFLY P0, R105, R62, R61, R60 ;  /* 0x0c00003d3e697389 */ /* 0x000064000000003c */
[----:B01----:R-:W-:Y:S05]  /*4ac0*/  ENDCOLLECTIVE ;  /* 0x000000000000791b */ /* 0x003fea0003800000 */
.L_x_11146:
[----:B------:R-:W-:Y:S01]  /*4ad0*/  MOV R61, 0x1 ;  /* 0x00000001003d7802 */ /* 0x000fe20000000f00 */
[----:B------:R-:W-:-:S04]  /*4ae0*/  FADD.FTZ R108, R112, R105 ;  /* 0x00000069706c7221 */ /* 0x000fc80000010000 */
[----:B------:R-:W-:-:S04]  /*4af0*/  FMUL.FTZ R108, R108, R109 ;  /* 0x0000006d6c6c7220 */ /* 0x000fc80000410000 */
[C---:B------:R-:W-:Y:S01]  /*4b00*/  FADD.FTZ R105, -R108.reuse, R36 ;  /* 0x000000246c697221 */ /* 0x040fe20000010100 */
[C---:B------:R-:W-:Y:S01]  /*4b10*/  FADD.FTZ R110, -R108.reuse, R37 ;  /* 0x000000256c6e7221 */ /* 0x040fe20000010100 */
[C---:B------:R-:W-:Y:S01]  /*4b20*/  FADD.FTZ R60, -R108.reuse, R39 ;  /* 0x000000276c3c7221 */ /* 0x040fe20000010100 */
[----:B------:R-:W-:Y:S01]  /*4b30*/  FADD.FTZ R62, -R108, R67 ;  /* 0x000000436c3e7221 */ /* 0x000fe20000010100 */
        /* <DEDUP_REMOVED lines=59> */
[----:B------:R-:W-:-:S03]  /*4ef0*/  HFMA2 R60, -RZ, RZ, 0, 1.847743988037109375e-06 ;  /* 0x0000001fff3c7431 */ /* 0x000fc600000001ff */
[----:B------:R-:W-:-:S07]  /*4f00*/  FFMA.FTZ R62, R62, R62, R105 ;  /* 0x0000003e3e3e7223 */ /* 0x000fce0000010069 */
[----:B------:R-:W-:Y:S05]  /*4f10*/  WARPSYNC.COLLECTIVE R63, `(.L_x_11147) ;  /* 0x000000003f087348 */ /* 0x000fea0003c00000 */
[----:B------:R0:W1:Y:S02]  /*4f20*/  SHFL.BFLY P0, R105, R62, R61, R60 ;  /* 0x0c00003d3e697389 */ /* 0x000064000000003c */
[----:B01----:R-:W-:Y:S05]  /*4f30*/  ENDCOLLECTIVE ;  /* 0x000000000000791b */ /* 0x003fea0003800000 */
.L_x_11147:
[----:B------:R-:W-:Y:S02]  /*4f40*/  HFMA2 R61, -RZ, RZ, 0, 1.1920928955078125e-07 ;  /* 0x00000002ff3d7431 */ /* 0x000fe400000001ff */
[----:B------:R-:W-:-:S05]  /*4f50*/  FADD.FTZ R110, R62, R105 ;  /* 0x000000693e6e7221 */ /* 0x000fca0000010000 */
[----:B------:R-:W-:-:S07]  /*4f60*/  MOV R62, R110 ;  /* 0x0000006e003e7202 */ /* 0x000fce0000000f00 */
[----:B------:R-:W-:Y:S05]  /*4f70*/  WARPSYNC.COLLECTIVE R63, `(.L_x_11148) ;  /* 0x000000003f087348 */ /* 0x000fea0003c00000 */
[----:B------:R0:W1:Y:S02]  /*4f80*/  SHFL.BFLY P0, R105, R62, R61, R60 ;  /* 0x0c00003d3e697389 */ /* 0x000064000000003c */
[----:B01----:R-:W-:Y:S05]  /*4f90*/  ENDCOLLECTIVE ;  /* 0x000000000000791b */ /* 0x003fea0003800000 */
.L_x_11148:
[----:B------:R-:W-:Y:S02]  /*4fa0*/  HFMA2 R61, -RZ, RZ, 0, 2.384185791015625e-07 ;  /* 0x00000004ff3d7431 */ /* 0x000fe400000001ff */
[----:B------:R-:W-:-:S05]  /*4fb0*/  FADD.FTZ R111, R110, R105 ;  /* 0x000000696e6f7221 */ /* 0x000fca0000010000 */
[----:B------:R-:W-:-:S07]  /*4fc0*/  MOV R62, R111 ;  /* 0x0000006f003e7202 */ /* 0x000fce0000000f00 */
[----:B------:R-:W-:Y:S05]  /*4fd0*/  WARPSYNC.COLLECTIVE R63, `(.L_x_11149) ;  /* 0x000000003f087348 */ /* 0x000fea0003c00000 */
[----:B------:R0:W1:Y:S02]  /*4fe0*/  SHFL.BFLY P0, R105, R62, R61, R60 ;  /* 0x0c00003d3e697389 */ /* 0x000064000000003c */
[----:B01----:R-:W-:Y:S05]  /*4ff0*/  ENDCOLLECTIVE ;  /* 0x000000000000791b */ /* 0x003fea0003800000 */
.L_x_11149:
[----:B------:R-:W-:Y:S02]  /*5000*/  HFMA2 R61, -RZ, RZ, 0, 4.76837158203125e-07 ;  /* 0x00000008ff3d7431 */ /* 0x000fe400000001ff */
[----:B------:R-:W-:-:S05]  /*5010*/  FADD.FTZ R112, R111, R105 ;  /* 0x000000696f707221 */ /* 0x000fca0000010000 */
[----:B------:R-:W-:-:S07]  /*5020*/  MOV R62, R112 ;  /* 0x00000070003e7202 */ /* 0x000fce0000000f00 */
[----:B------:R-:W-:Y:S05]  /*5030*/  WARPSYNC.COLLECTIVE R63, `(.L_x_11150) ;  /* 0x000000003f087348 */ /* 0x000fea0003c00000 */
[----:B------:R0:W1:Y:S02]  /*5040*/  SHFL.BFLY P0, R105, R62, R61, R60 ;  /* 0x0c00003d3e697389 */ /* 0x000064000000003c */
[----:B01----:R-:W-:Y:S05]  /*5050*/  ENDCOLLECTIVE ;  /* 0x000000000000791b */ /* 0x003fea0003800000 */
.L_x_11150:
[----:B------:R-:W-:Y:S02]  /*5060*/  HFMA2 R61, -RZ, RZ, 0, 9.5367431640625e-07 ;  /* 0x00000010ff3d7431 */ /* 0x000fe400000001ff */
[----:B------:R-:W-:-:S05]  /*5070*/  FADD.FTZ R113, R112, R105 ;  /* 0x0000006970717221 */ /* 0x000fca0000010000 */
[----:B------:R-:W-:-:S07]  /*5080*/  MOV R62, R113 ;  /* 0x00000071003e7202 */ /* 0x000fce0000000f00 */
[----:B------:R-:W-:Y:S05]  /*5090*/  WARPSYNC.COLLECTIVE R63, `(.L_x_11151) ;  /* 0x000000003f087348 */ /* 0x000fea0003c00000 */
[----:B------:R0:W1:Y:S02]  /*50a0*/  SHFL.BFLY P0, R105, R62, R61, R60 ;  /* 0x0c00003d3e697389 */ /* 0x000064000000003c */
[----:B01----:R-:W-:Y:S05]  /*50b0*/  ENDCOLLECTIVE ;  /* 0x000000000000791b */ /* 0x003fea0003800000 */
.L_x_11151:
[----:B------:R-:W-:Y:S05]  /*50c0*/  BRA `(.L_x_11152) ;  /* 0xffffffc800307947 */ /* 0x000fea000383ffff */
.L_x_11139:
[----:B------:R-:W-:Y:S01]  /*50d0*/  HFMA2 R60, -RZ, RZ, 0, 1.847743988037109375e-06 ;  /* 0x0000001fff3c7431 */ /* 0x000fe200000001ff */
[----:B------:R-:W-:Y:S01]  /*50e0*/  BSSY B0, `(.L_x_11153) ;  /* 0x0000006000007945 */ /* 0x000fe20003800000 */
[----:B------:R-:W-:Y:S02]  /*50f0*/  MOV R61, 0x1 ;  /* 0x00000001003d7802 */ /* 0x000fe40000000f00 */
[----:B------:R-:W-:-:S07]  /*5100*/  MOV R63, 0xffffffff ;  /* 0xffffffff003f7802 */ /* 0x000fce0000000f00 */
[----:B------:R-:W-:Y:S05]  /*5110*/  WARPSYNC.COLLECTIVE R63, `(.L_x_11154) ;  /* 0x000000003f087348 */ /* 0x000fea0003c00000 */
[----:B------:R0:W1:Y:S02]  /*5120*/  SHFL.BFLY P0, R105, R62, R61, R60 ;  /* 0x0c00003d3e697389 */ /* 0x000064000000003c */
[----:B01----:R-:W-:Y:S05]  /*5130*/  ENDCOLLECTIVE ;  /* 0x000000000000791b */ /* 0x003fea0003800000 */
.L_x_11154:
[----:B------:R-:W-:Y:S05]  /*5140*/  BSYNC B0 ;  /* 0x0000000000007941 */ /* 0x000fea0003800000 */
.L_x_11153:
        /* <DEDUP_REMOVED lines=8> */
.L_x_11155:
[----:B------:R-:W-:Y:S02]  /*51d0*/  HFMA2 R61, -RZ, RZ, 0, 2.384185791015625e-07 ;  /* 0x00000004ff3d7431 */ /* 0x000fe400000001ff */
[----:B------:R-:W-:-:S05]  /*51e0*/  FADD.FTZ R110, R62, R105 ;  /* 0x000000693e6e7221 */ /* 0x000fca0000010000 */
[----:B------:R-:W-:-:S07]  /*51f0*/  MOV R62, R110 ;  /* 0x0000006e003e7202 */ /* 0x000fce0000000f00 */
[----:B------:R-:W-:Y:S05]  /*5200*/  WARPSYNC.COLLECTIVE R63, `(.L_x_11156) ;  /* 0x000000003f087348 */ /* 0x000fea0003c00000 */
[----:B------:R0:W1:Y:S02]  /*5210*/  SHFL.BFLY P0, R105, R62, R61, R60 ;  /* 0x0c00003d3e697389 */ /* 0x000064000000003c */
[----:B01----:R-:W-:Y:S05]  /*5220*/  ENDCOLLECTIVE ;  /* 0x000000000000791b */ /* 0x003fea0003800000 */
.L_x_11156:
[----:B------:R-:W-:Y:S02]  /*5230*/  HFMA2 R61, -RZ, RZ, 0, 4.76837158203125e-07 ;  /* 0x00000008ff3d7431 */ /* 0x000fe400000001ff */
[----:B------:R-:W-:-:S05]  /*5240*/  FADD.FTZ R111, R110, R105 ;  /* 0x000000696e6f7221 */ /* 0x000fca0000010000 */
[----:B------:R-:W-:-:S07]  /*5250*/  MOV R62, R111 ;  /* 0x0000006f003e7202 */ /* 0x000fce0000000f00 */
[----:B------:R-:W-:Y:S05]  /*5260*/  WARPSYNC.COLLECTIVE R63, `(.L_x_11157) ;  /* 0x000000003f087348 */ /* 0x000fea0003c00000 */
[----:B------:R0:W1:Y:S02]  /*5270*/  SHFL.BFLY P0, R105, R62, R61, R60 ;  /* 0x0c00003d3e697389 */ /* 0x000064000000003c */
[----:B01----:R-:W-:Y:S05]  /*5280*/  ENDCOLLECTIVE ;  /* 0x000000000000791b */ /* 0x003fea0003800000 */
.L_x_11157:
[----:B------:R-:W-:Y:S02]  /*5290*/  HFMA2 R61, -RZ, RZ, 0, 9.5367431640625e-07 ;  /* 0x00000010ff3d7431 */ /* 0x000fe400000001ff */
[----:B------:R-:W-:-:S05]  /*52a0*/  FADD.FTZ R112, R111, R105 ;  /* 0x000000696f707221 */ /* 0x000fca0000010000 */
[----:B------:R-:W-:-:S07]  /*52b0*/  MOV R62, R112 ;  /* 0x00000070003e7202 */ /* 0x000fce0000000f00 */
[----:B------:R-:W-:Y:S05]  /*52c0*/  WARPSYNC.COLLECTIVE R63, `(.L_x_11158) ;  /* 0x000000003f087348 */ /* 0x000fea0003c00000 */
[----:B------:R0:W1:Y:S02]  /*52d0*/  SHFL.BFLY P0, R105, R62, R61, R60 ;  /* 0x0c00003d3e697389 */ /* 0x000064000000003c */
[----:B01----:R-:W-:Y:S05]  /*52e0*/  ENDCOLLECTIVE ;  /* 0x000000000000791b */ /* 0x003fea0003800000 */
.L_x_11158:
        /* <DEDUP_REMOVED lines=71> */
.L_x_11159:
[----:B------:R-:W-:Y:S02]  /*5760*/  HFMA2 R61, -RZ, RZ, 0, 1.1920928955078125e-07 ;  /* 0x00000002ff3d7431 */ /* 0x000fe400000001ff */
[----:B------:R-:W-:-:S05]  /*5770*/  FADD.FTZ R110, R62, R105 ;  /* 0x000000693e6e7221 */ /* 0x000fca0000010000 */
[----:B------:R-:W-:-:S07]  /*5780*/  MOV R62, R110 ;  /* 0x0000006e003e7202 */ /* 0x000fce0000000f00 */
[----:B------:R-:W-:Y:S05]  /*5790*/  WARPSYNC.COLLECTIVE R63, `(.L_x_11160) ;  /* 0x000000003f087348 */ /* 0x000fea0003c00000 */
[----:B------:R0:W1:Y:S02]  /*57a0*/  SHFL.BFLY P0, R105, R62, R61, R60 ;  /* 0x0c00003d3e697389 */ /* 0x000064000000003c */
[----:B01----:R-:W-:Y:S05]  /*57b0*/  ENDCOLLECTIVE ;  /* 0x000000000000791b */ /* 0x003fea0003800000 */
.L_x_11160:
[----:B------:R-:W-:Y:S02]  /*57c0*/  HFMA2 R61, -RZ, RZ, 0, 2.384185791015625e-07 ;  /* 0x00000004ff3d7431 */ /* 0x000fe400000001ff */
[----:B------:R-:W-:-:S05]  /*57d0*/  FADD.FTZ R111, R110, R105 ;  /* 0x000000696e6f7221 */ /* 0x000fca0000010000 */
[----:B------:R-:W-:-:S07]  /*57e0*/  MOV R62, R111 ;  /* 0x0000006f003e7202 */ /* 0x000fce0000000f00 */
[----:B------:R-:W-:Y:S05]  /*57f0*/  WARPSYNC.COLLECTIVE R63, `(.L_x_11161) ;  /* 0x000000003f087348 */ /* 0x000fea0003c00000 */
[----:B------:R0:W1:Y:S02]  /*5800*/  SHFL.BFLY P0, R105, R62, R61, R60 ;  /* 0x0c00003d3e697389 */ /* 0x000064000000003c */
[----:B01----:R-:W-:Y:S05]  /*5810*/  ENDCOLLECTIVE ;  /* 0x000000000000791b */ /* 0x003fea0003800000 */
.L_x_11161:
[----:B------:R-:W-:Y:S02]  /*5820*/  HFMA2 R61, -RZ, RZ, 0, 4.76837158203125e-07 ;  /* 0x00000008ff3d7431 */ /* 0x000fe400000001ff */
[----:B------:R-:W-:-:S05]  /*5830*/  FADD.FTZ R112, R111, R105 ;  /* 0x000000696f707221 */ /* 0x000fca0000010000 */
[----:B------:R-:W-:-:S07]  /*5840*/  MOV R62, R112 ;  /* 0x00000070003e7202 */ /* 0x000fce0000000f00 */
[----:B------:R-:W-:Y:S05]  /*5850*/  WARPSYNC.COLLECTIVE R63, `(.L_x_11162) ;  /* 0x000000003f087348 */ /* 0x000fea0003c00000 */
[----:B------:R0:W1:Y:S02]  /*5860*/  SHFL.BFLY P0, R105, R62, R61, R60 ;  /* 0x0c00003d3e697389 */ /* 0x000064000000003c */
[----:B01----:R-:W-:Y:S05]  /*5870*/  ENDCOLLECTIVE ;  /* 0x000000000000791b */ /* 0x003fea0003800000 */
.L_x_11162:
[----:B------:R-:W-:Y:S02]  /*5880*/  HFMA2 R61, -RZ, RZ, 0, 9.5367431640625e-07 ;  /* 0x00000010ff3d7431 */ /* 0x000fe400000001ff */
[----:B------:R-:W-:-:S05]  /*5890*/  FADD.FTZ R113, R112, R105 ;  /* 0x0000006970717221 */ /* 0x000fca0000010000 */
[----:B------:R-:W-:-:S07]  /*58a0*/  MOV R62, R113 ;  /* 0x00000071003e7202 */ /* 0x000fce0000000f00 */
[----:B------:R-:W-:Y:S05]  /*58b0*/  WARPSYNC.COLLECTIVE R63, `(.L_x_11163) ;  /* 0x000000003f087348 */ /* 0x000fea0003c00000 */
[----:B------:R0:W1:Y:S02]  /*58c0*/  SHFL.BFLY P0, R105, R62, R61, R60 ;  /* 0x0c00003d3e697389 */ /* 0x000064000000003c */
[----:B01----:R-:W-:Y:S05]  /*58d0*/  ENDCOLLECTIVE ;  /* 0x000000000000791b */ /* 0x003fea0003800000 */
.L_x_11163:
[----:B------:R-:W-:Y:S05]  /*58e0*/  BRA `(.L_x_11164) ;  /* 0xffffffe000c07947 */ /* 0x000fea000383ffff */
.L_x_11165:
        /* <DEDUP_REMOVED lines=9> */
.L_x_37277:


//--------------------- .text._ZN10layer_norm13ln_fwd_kernelINS_13Kernel_traitsI13__nv_bfloat16S2_fS2_fjLj1024ELj1ELj4ELj1ELj16ENS_18Kernel_traits_baseILj1024ES2_S2_fS2_fjLj128EEEEELb0ELb0ELb1ELb0EEEvNS_9FwdParamsE --------------------------
	.section	.text._ZN10layer_norm13ln_fwd_kernelINS_13Kernel_traitsI13__nv_bfloat16S2_fS2_fjLj1024ELj1ELj4ELj1ELj16ENS_18Kernel_traits_baseILj1024ES2_S2_fS2_fjLj128EEEEELb0ELb0ELb1ELb0EEEvNS_9FwdParamsE,"ax",@progbits
	.align	128
        .global         _ZN10layer_norm13ln_fwd_kernelINS_13Kernel_traitsI13__nv_bfloat16S2_fS2_fjLj1024ELj1ELj4ELj1ELj16ENS_18Kernel_traits_baseILj1024ES2_S2_fS2_fjLj128EEEEELb0ELb0ELb1ELb0EEEvNS_9FwdParamsE
        .type           _ZN10layer_norm13ln_fwd_kernelINS_13Kernel_traitsI13__nv_bfloat16S2_fS2_fjLj1024ELj1ELj4ELj1ELj16ENS_18Kernel_traits_baseILj1024ES2_S2_fS2_fjLj128EEEEELb0ELb0ELb1ELb0EEEvNS_9FwdParamsE,@function
        .size           _ZN10layer_norm13ln_fwd_kernelINS_13Kernel_traitsI13__nv_bfloat16S2_fS2_fjLj1024ELj1ELj4ELj1ELj16ENS_18Kernel_traits_baseILj1024ES2_S2_fS2_fjLj128EEEEELb0ELb0ELb1ELb0EEEvNS_9FwdParamsE,(.L_x_37278 - _ZN10layer_norm13ln_fwd_kernelINS_13Kernel_traitsI13__nv_bfloat16S2_fS2_fjLj1024ELj1ELj4ELj1ELj16ENS_18Kernel_traits_baseILj1024ES2_S2_fS2_fjLj128EEEEELb0ELb0ELb1ELb0EEEvNS_9FwdParamsE)
        .other          _ZN10layer_norm13ln_fwd_kernelINS_13Kernel_traitsI13__nv_bfloat16S2_fS2_fjLj1024ELj1ELj4ELj1ELj16ENS_18Kernel_traits_baseILj1024ES2_S2_fS2_fjLj128EEEEELb0ELb0ELb1ELb0EEEvNS_9FwdParamsE,@"STO_CUDA_ENTRY STV_DEFAULT"
_ZN10layer_norm13ln_fwd_kernelINS_13Kernel_traitsI13__nv_bfloat16S2_fS2_fjLj1024ELj1ELj4ELj1ELj16ENS_18Kernel_traits_baseILj1024ES2_S2_fS2_fjLj128EEEEELb0ELb0ELb1ELb0EEEvNS_9FwdParamsE:
.text._ZN10layer_norm13ln_fwd_kernelINS_13Kernel_traitsI13__nv_bfloat16S2_fS2_fjLj1024ELj1ELj4ELj1ELj16ENS_18Kernel_traits_baseILj1024ES2_S2_fS2_fjLj128EEEEELb0ELb0ELb1ELb0EEEvNS_9FwdParamsE:
        /* <DEDUP_REMOVED lines=52> */
.L_x_11167:
        /* <DEDUP_REMOVED lines=31> */
.L_x_11168:
[----:B------:R-:W-:Y:S05]  /*0530*/  BSYNC.RECONVERGENT B0 ;  /* 0x0000000000007941 */ /* 0x000fea0003800200 */
.L_x_11166:
        /* <DEDUP_REMOVED lines=38> */
[----:B-12---:R-:W-:-:S07]  /*07a0*/  PRMT R13, R16, 0x7632, R13 ;  /* 0x00007632100d7816 */ /* 0x006fce000000000d */
.L_x_11202:
[----:B------:R-:W0:Y:S02]  /*07b0*/  LDC.64 R84, c[0x0][0x3f0] ;  /* 0x0000fc00ff547b82 */ /* 0x000e240000000a00 */
[----:B0-----:R-:W-:-:S06]  /*07c0*/  IMAD.WIDE R86, R105, 0x4, R84 ;  /* 0x0000000469567825 */ /* 0x001fcc00078e0254 */
[----:B------:R-:W0:Y:S01]  /*07d0*/  LDC.64 R84, c[0x0][0x3f8] ;  /* 0x0000fe00ff547b82 */ /* 0x000e220000000a00 */
[----:B------:R-:W2:Y:S01]  /*07e0*/  LDG.E R86, desc[UR6][R86.64] ;  /* 0x0000000656567981 */ /* 0x000ea2000c1e1900 */
[----:B0-----:R-:W-:-:S06]  /*07f0*/  IMAD.WIDE R110, R105, 0x4, R84 ;  /* 0x00000004696e7825 */ /* 0x001fcc00078e0254 */
[----:B------:R-:W0:Y:S01]  /*0800*/  LDC R84, c[0x0][0x388] ;  /* 0x0000e200ff547b82 */ /* 0x000e220000000800 */
[----:B------:R1:W5:Y:S01]  /*0810*/  LDG.E R85, desc[UR6][R110.64] ;  /* 0x000000066e557981 */ /* 0x000362000c1e1900 */
[----:B------:R-:W-:Y:S01]  /*0820*/  ISETP.GE.U32.AND P0, PT, R106, 0x20, PT ;  /* 0x000000206a00780c */ /* 0x000fe20003f06070 */
[----:B------:R-:W-:Y:S01]  /*0830*/  BSSY.RECONVERGENT B0, `(.L_x_11169) ;  /* 0x0000062000007945 */ /* 0x000fe20003800200 */
[----:B--2---:R-:W-:-:S13]  /*0840*/  ISETP.GE.AND P2, PT, R86, 0x1, PT ;  /* 0x000000015600780c */ /* 0x004fda0003f46270 */
[----:B------:R-:W-:-:S05]  /*0850*/  @P2 IADD3 R109, PT, PT, R86, -0x1, RZ ;  /* 0xffffffff566d2810 */ /* 0x000fca0007ffe0ff */
[-C--:B0-----:R-:W-:Y:S02]  /*0860*/  @P2 IMAD R108, R109, R84.reuse, RZ ;  /* 0x000000546d6c2224 */ /* 0x081fe400078e02ff */
        /* <DEDUP_REMOVED lines=8> */
[----:B-1----:R-:W-:Y:S06]  /*08f0*/  @!P0 BRA `(.L_x_11170) ;  /* 0x0000000400548947 */ /* 0x002fec0003800000 */
[----:B------:R-:W-:Y:S04]  /*0900*/  BSSY.RECONVERGENT B1, `(.L_x_11171) ;  /* 0x0000005000017945 */ /* 0x000fe80003800200 */
[----:B------:R-:W-:Y:S05]  /*0910*/  @!P2 BRA `(.L_x_11172) ;  /* 0x00000000000ca947 */ /* 0x000fea0003800000 */
[----:B------:R-:W0:Y:S02]  /*0920*/  LDC.64 R48, c[0x0][0x390] ;  /* 0x0000e400ff307b82 */ /* 0x000e240000000a00 */
[----:B0-----:R-:W-:-:S06]  /*0930*/  IMAD.WIDE.U32 R48, R108, 0x10, R48 ;  /* 0x000000106c307825 */ /* 0x001fcc00078e0030 */
[----:B------:R-:W5:Y:S02]  /*0940*/  LDG.E.128 R48, desc[UR6][R48.64] ;  /* 0x0000000630307981 */ /* 0x000f64000c1e1d00 */
.L_x_11172:
[----:B------:R-:W-:Y:S05]  /*0950*/  BSYNC.RECONVERGENT B1 ;  /* 0x0000000000017941 */ /* 0x000fea0003800200 */
.L_x_11171:
[----:B------:R-:W-:-:S04]  /*0960*/  UISETP.NE.U32.AND UP0, UPT, UR8, URZ, UPT ;  /* 0x000000ff0800728c */ /* 0x000fc8000bf05070 */
[----:B------:R-:W-:-:S09]  /*0970*/  UISETP.NE.AND.EX UP0, UPT, UR9, URZ, UPT, UP0 ;  /* 0x000000ff0900728c */ /* 0x000fd2000bf05300 */
[----:B------:R-:W-:Y:S05]  /*0980*/  BRA.U !UP0, `(.L_x_11173) ;  /* 0x0000000108887547 */ /* 0x000fea000b800000 */
[----:B------:R-:W0:Y:S02]  /*0990*/  LDC.64 R110, c[0x0][0x3a0] ;  /* 0x0000e800ff6e7b82 */ /* 0x000e240000000a00 */
[----:B0-----:R-:W-:-:S05]  /*09a0*/  IMAD.WIDE.U32 R110, R87, 0x20, R110 ;  /* 0x00000020576e7825 */ /* 0x001fca00078e006e */
[----:B------:R-:W2:Y:S04]  /*09b0*/  LDG.E.128 R52, desc[UR6][R110.64] ;  /* 0x000000066e347981 */ /* 0x000ea8000c1e1d00 */
[----:B------:R0:W3:Y:S01]  /*09c0*/  LDG.E.128 R56, desc[UR6][R110.64+0x10] ;  /* 0x000010066e387981 */ /* 0x0000e2000c1e1d00 */
[----:B------:R-:W-:-:S13]  /*09d0*/  ISETP.GT.AND P1, PT, R86, RZ, PT ;  /* 0x000000ff5600720c */ /* 0x000fda0003f24270 */
[----:B------:R-:W2:Y:S01]  /*09e0*/  @P1 LDC R113, c[0x0][0x40c] ;  /* 0x00010300ff711b82 */ /* 0x000ea20000000800 */
[C---:B-----5:R-:W-:Y:S02]  /*09f0*/  @P1 SHF.L.U32 R109, R48.reuse, 0x10, RZ ;  /* 0x00000010306d1819 */ /* 0x060fe400000006ff */
[----:B------:R-:W-:Y:S02]  /*0a00*/  @P1 PRMT R112, R48, 0x7632, R112 ;  /* 0x0000763230701816 */ /* 0x000fe40000000070 */
[----:B0-----:R-:W-:Y:S02]  /*0a10*/  @P1 PRMT R110, R49, 0x7632, R110 ;  /* 0x00007632316e1816 */ /* 0x001fe4000000006e */
[----:B------:R-:W-:Y:S01]  /*0a20*/  @P1 SHF.L.U32 R112, R112, 0x10, RZ ;  /* 0x0000001070701819 */ /* 0x000fe200000006ff */
[----:B------:R-:W0:Y:S01]  /*0a30*/  @P1 LDC R114, c[0x0][0x40c] ;  /* 0x00010300ff721b82 */ /* 0x000e220000000800 */
[----:B------:R-:W-:-:S07]  /*0a40*/  @P1 SHF.L.U32 R110, R110, 0x10, RZ ;  /* 0x000000106e6e1819 */ /* 0x000fce00000006ff */
[----:B------:R-:W1:Y:S08]  /*0a50*/  @P1 LDC R115, c[0x0][0x40c] ;  /* 0x00010300ff731b82 */ /* 0x000e700000000800 */
[----:B------:R-:W3:Y:S01]  /*0a60*/  @P1 LDC R111, c[0x0][0x40c] ;  /* 0x00010300ff6f1b82 */ /* 0x000ee20000000800 */
[----:B--2---:R-:W-:Y:S01]  /*0a70*/  @P1 FFMA.FTZ R52, R109, R113, R52 ;  /* 0x000000716d341223 */ /* 0x004fe20000010034 */
[----:B0-----:R-:W-:-:S06]  /*0a80*/  @P1 FFMA.FTZ R53, R112, R114, R53 ;  /* 0x0000007270351223 */ /* 0x001fcc0000010035 */
[----:B------:R-:W0:Y:S01]  /*0a90*/  @P1 LDC R113, c[0x0][0x40c] ;  /* 0x00010300ff711b82 */ /* 0x000e220000000800 */
[----:B------:R-:W-:-:S05]  /*0aa0*/  @P1 SHF.L.U32 R109, R49, 0x10, RZ ;  /* 0x00000010316d1819 */ /* 0x000fca00000006ff */
[----:B-1----:R-:W-:Y:S01]  /*0ab0*/  @P1 FFMA.FTZ R54, R109, R115, R54 ;  /* 0x000000736d361223 */ /* 0x002fe20000010036 */
[C---:B------:R-:W-:Y:S01]  /*0ac0*/  @P1 SHF.L.U32 R109, R50.reuse, 0x10, RZ ;  /* 0x00000010326d1819 */ /* 0x040fe200000006ff */
[----:B------:R-:W1:Y:S04]  /*0ad0*/  @P1 LDC R112, c[0x0][0x40c] ;  /* 0x00010300ff701b82 */ /* 0x000e680000000800 */
[----:B---3--:R-:W-:Y:S01]  /*0ae0*/  @P1 FFMA.FTZ R56, R109, R111, R56 ;  /* 0x0000006f6d381223 */ /* 0x008fe20000010038 */
[----:B------:R-:W-:Y:S02]  /*0af0*/  @P1 PRMT R109, R50, 0x7632, R109 ;  /* 0x00007632326d1816 */ /* 0x000fe4000000006d */
[----:B------:R-:W-:Y:S01]  /*0b00*/  @P1 PRMT R111, R51, 0x7632, R111 ;  /* 0x00007632336f1816 */ /* 0x000fe2000000006f */
[----:B------:R-:W2:Y:S01]  /*0b10*/  @P1 LDC R114, c[0x0][0x40c] ;  /* 0x00010300ff721b82 */ /* 0x000ea20000000800 */
[----:B0-----:R-:W-:Y:S01]  /*0b20*/  @P1 FFMA.FTZ R55, R110, R113, R55 ;  /* 0x000000716e371223 */ /* 0x001fe20000010037 */
[----:B------:R-:W-:-:S06]  /*0b30*/  @P1 SHF.L.U32 R110, R109, 0x10, RZ ;  /* 0x000000106d6e1819 */ /* 0x000fcc00000006ff */
[----:B------:R-:W0:Y:S01]  /*0b40*/  @P1 LDC R113, c[0x0][0x40c] ;  /* 0x00010300ff711b82 */ /* 0x000e220000000800 */
[----:B------:R-:W-:Y:S01]  /*0b50*/  @P1 SHF.L.U32 R109, R51, 0x10, RZ ;  /* 0x00000010336d1819 */ /* 0x000fe200000006ff */
[----:B-1----:R-:W-:Y:S01]  /*0b60*/  @P1 FFMA.FTZ R57, R110, R112, R57 ;  /* 0x000000706e391223 */ /* 0x002fe20000010039 */
[----:B------:R-:W-:-:S05]  /*0b70*/  @P1 SHF.L.U32 R110, R111, 0x10, RZ ;  /* 0x000000106f6e1819 */ /* 0x000fca00000006ff */
[----:B--2---:R-:W-:Y:S01]  /*0b80*/  @P1 FFMA.FTZ R59, R110, R114, R59 ;  /* 0x000000726e3b1223 */ /* 0x004fe2000001003b */
[----:B0-----:R-:W-:Y:S01]  /*0b90*/  @P1 FFMA.FTZ R58, R109, R113, R58 ;  /* 0x000000716d3a1223 */ /* 0x001fe2000001003a */
[----:B------:R-:W-:Y:S06]  /*0ba0*/  BRA `(.L_x_11174) ;  /* 0x0000000000907947 */ /* 0x000fec0003800000 */
.L_x_11173:
[----:B------:R-:W0:Y:S01]  /*0bb0*/  @P2 LDC R57, c[0x0][0x40c] ;  /* 0x00010300ff392b82 */ /* 0x000e220000000800 */
[----:B-----5:R-:W-:Y:S01]  /*0bc0*/  @P2 PRMT R52, R48, 0x7632, R52 ;  /* 0x0000763230342816 */ /* 0x020fe20000000034 */
[----:B------:R-:W-:Y:S01]  /*0bd0*/  HFMA2 R55, -RZ, RZ, 0, 0 ;  /* 0x00000000ff377431 */ /* 0x000fe200000001ff */
[----:B------:R-:W-:Y:S02]  /*0be0*/  @P2 PRMT R54, R49, 0x7632, R54 ;  /* 0x0000763231362816 */ /* 0x000fe40000000036 */
[----:B------:R-:W-:Y:S02]  /*0bf0*/  @P2 SHF.L.U32 R52, R52, 0x10, RZ ;  /* 0x0000001034342819 */ /* 0x000fe400000006ff */
[----:B------:R-:W-:Y:S01]  /*0c00*/  MOV R53, RZ ;  /* 0x000000ff00357202 */ /* 0x000fe20000000f00 */
[----:B------:R-:W1:Y:S01]  /*0c10*/  @P2 LDC R59, c[0x0][0x40c] ;  /* 0x00010300ff3b2b82 */ /* 0x000e620000000800 */
[----:B------:R-:W-:Y:S02]  /*0c20*/  @P2 SHF.L.U32 R54, R54, 0x10, RZ ;  /* 0x0000001036362819 */ /* 0x000fe400000006ff */
[----:B------:R-:W-:-:S02]  /*0c30*/  @P2 PRMT R56, R51, 0x7632, R56 ;  /* 0x0000763233382816 */ /* 0x000fc40000000038 */
[----:B------:R-:W-:Y:S02]  /*0c40*/  @P2 SHF.L.U32 R58, R48, 0x10, RZ ;  /* 0x00000010303a2819 */ /* 0x000fe400000006ff */
[----:B------:R-:W-:Y:S01]  /*0c50*/  @P2 SHF.L.U32 R56, R56, 0x10, RZ ;  /* 0x0000001038382819 */ /* 0x000fe200000006ff */
[----:B------:R-:W2:Y:S08]  /*0c60*/  @P2 LDC R111, c[0x0][0x40c] ;  /* 0x00010300ff6f2b82 */ /* 0x000eb00000000800 */
[----:B------:R-:W3:Y:S01]  /*0c70*/  @P2 LDC R109, c[0x0][0x40c] ;  /* 0x00010300ff6d2b82 */ /* 0x000ee20000000800 */
[----:B0-----:R-:W-:Y:S01]  /*0c80*/  @P2 FMUL.FTZ R53, R52, R57 ;  /* 0x0000003934352220 */ /* 0x001fe20000410000 */
[----:B------:R-:W-:-:S02]  /*0c90*/  @P2 PRMT R52, R50, 0x7632, R52 ;  /* 0x0000763232342816 */ /* 0x000fc40000000034 */
[----:B------:R-:W-:-:S04]  /*0ca0*/  MOV R57, RZ ;  /* 0x000000ff00397202 */ /* 0x000fc80000000f00 */
[----:B------:R-:W0:Y:S01]  /*0cb0*/  @P2 LDC R113, c[0x0][0x40c] ;  /* 0x00010300ff712b82 */ /* 0x000e220000000800 */
[----:B-1----:R-:W-:Y:S01]  /*0cc0*/  @P2 FMUL.FTZ R55, R54, R59 ;  /* 0x0000003b36372220 */ /* 0x002fe20000410000 */
[----:B------:R-:W-:Y:S01]  /*0cd0*/  HFMA2 R59, -RZ, RZ, 0, 0 ;  /* 0x00000000ff3b7431 */ /* 0x000fe200000001ff */
[----:B------:R-:W-:Y:S02]  /*0ce0*/  @P2 SHF.L.U32 R54, R52, 0x10, RZ ;  /* 0x0000001034362819 */ /* 0x000fe400000006ff */
[----:B------:R-:W-:-:S03]  /*0cf0*/  MOV R52, RZ ;  /* 0x000000ff00347202 */ /* 0x000fc60000000f00 */
[----:B------:R-:W1:Y:S01]  /*0d00*/  @P2 LDC R110, c[0x0][0x40c] ;  /* 0x00010300ff6e2b82 */ /* 0x000e620000000800 */
[----:B--2---:R-:W-:Y:S01]  /*0d10*/  @P2 FMUL.FTZ R57, R54, R111 ;  /* 0x0000006f36392220 */ /* 0x004fe20000410000 */
[----:B------:R-:W-:Y:S01]  /*0d20*/  HFMA2 R54, -RZ, RZ, 0, 0 ;  /* 0x00000000ff367431 */ /* 0x000fe200000001ff */
[----:B------:R-:W-:-:S05]  /*0d30*/  @P2 SHF.L.U32 R111, R50, 0x10, RZ ;  /* 0x00000010326f2819 */ /* 0x000fca00000006ff */
[----:B------:R-:W2:Y:S01]  /*0d40*/  @P2 LDC R112, c[0x0][0x40c] ;  /* 0x00010300ff702b82 */ /* 0x000ea20000000800 */
[----:B---3--:R-:W-:Y:S01]  /*0d50*/  @P2 FMUL.FTZ R52, R58, R109 ;  /* 0x0000006d3a342220 */ /* 0x008fe20000410000 */
[----:B------:R-:W-:Y:S01]  /*0d60*/  HFMA2 R58, -RZ, RZ, 0, 0 ;  /* 0x00000000ff3a7431 */ /* 0x000fe200000001ff */
[----:B------:R-:W-:-:S05]  /*0d70*/  @P2 SHF.L.U32 R109, R49, 0x10, RZ ;  /* 0x00000010316d2819 */ /* 0x000fca00000006ff */
[----:B------:R-:W3:Y:S01]  /*0d80*/  @P2 LDC R114, c[0x0][0x40c] ;  /* 0x00010300ff722b82 */ /* 0x000ee20000000800 */
[----:B0-----:R-:W-:Y:S01]  /*0d90*/  @P2 FMUL.FTZ R59, R56, R113 ;  /* 0x00000071383b2220 */ /* 0x001fe20000410000 */
[----:B------:R-:W-:Y:S02]  /*0da0*/  @P2 SHF.L.U32 R113, R51, 0x10, RZ ;  /* 0x0000001033712819 */ /* 0x000fe400000006ff */
[----:B------:R-:W-:Y:S01]  /*0db0*/  MOV R56, RZ ;  /* 0x000000ff00387202 */ /* 0x000fe20000000f00 */
[----:B-1----:R-:W-:Y:S01]  /*0dc0*/  @P2 FMUL.FTZ R54, R109, R110 ;  /* 0x0000006e6d362220 */ /* 0x002fe20000410000 */
[----:B--2---:R-:W-:Y:S01]  /*0dd0*/  @P2 FMUL.FTZ R56, R111, R112 ;  /* 0x000000706f382220 */ /* 0x004fe20000410000 */
[----:B---3--:R-:W-:-:S07]  /*0de0*/  @P2 FMUL.FTZ R58, R113, R114 ;  /* 0x00000072713a2220 */ /* 0x008fce0000410000 */
.L_x_11174:
[----:B------:R-:W0:Y:S01]  /*0df0*/  LDC.64 R110, c[0x0][0x3a8] ;  /* 0x0000ea00ff6e7b82 */ /* 0x000e220000000a00 */
[----:B------:R-:W-:Y:S01]  /*0e00*/  IADD3 R108, PT, PT, R108, 0x20, RZ ;  /* 0x000000206c6c7810 */ /* 0x000fe20007ffe0ff */
[C---:B0-----:R-:W-:Y:S01]  /*0e10*/  IMAD.WIDE.U32 R110, R87.reuse, 0x20, R110 ;  /* 0x00000020576e7825 */ /* 0x041fe200078e006e */
[----:B------:R-:W-:-:S04]  /*0e20*/  IADD3 R87, PT, PT, R87, 0x20, RZ ;  /* 0x0000002057577810 */ /* 0x000fc80007ffe0ff */
[----:B------:R0:W-:Y:S04]  /*0e30*/  STG.E.128 desc[UR6][R110.64], R52 ;  /* 0x000000346e007986 */ /* 0x0001e8000c101d06 */
[----:B------:R0:W-:Y:S02]  /*0e40*/  STG.E.128 desc[UR6][R110.64+0x10], R56 ;  /* 0x000010386e007986 */ /* 0x0001e4000c101d06 */
.L_x_11170:
[----:B------:R-:W-:Y:S05]  /*0e50*/  BSYNC.RECONVERGENT B0 ;  /* 0x0000000000007941 */ /* 0x000fea0003800200 */
.L_x_11169:
[----:B------:R-:W-:Y:S01]  /*0e60*/  ISETP.GE.U32.AND P1, PT, R106, 0x40, PT ;  /* 0x000000406a00780c */ /* 0x000fe20003f26070 */
[----:B------:R-:W-:Y:S03]  /*0e70*/  BSSY.RECONVERGENT B0, `(.L_x_11175) ;  /* 0x0000058000007945 */ /* 0x000fe60003800200 */
[----:B------:R-:W-:-:S09]  /*0e80*/  P2R R109, PR, RZ, 0x2 ;  /* 0x00000002ff6d7803 */ /* 0x000fd20000000000 */
[----:B------:R-:W-:Y:S05]  /*0e90*/  @!P1 BRA `(.L_x_11176) ;  /* 0x0000000400549947 */ /* 0x000fea0003800000 */
[----:B------:R-:W-:Y:S04]  /*0ea0*/  BSSY.RECONVERGENT B1, `(.L_x_11177) ;  /* 0x0000005000017945 */ /* 0x000fe80003800200 */
[----:B------:R-:W-:Y:S05]  /*0eb0*/  @!P2 BRA `(.L_x_11178) ;  /* 0x00000000000ca947 */ /* 0x000fea0003800000 */
[----:B------:R-:W1:Y:S02]  /*0ec0*/  LDC.64 R48, c[0x0][0x390] ;  /* 0x0000e400ff307b82 */ /* 0x000e640000000a00 */
[----:B-1----:R-:W-:-:S06]  /*0ed0*/  IMAD.WIDE.U32 R48, R108, 0x10, R48 ;  /* 0x000000106c307825 */ /* 0x002fcc00078e0030 */
[----:B------:R-:W5:Y:S02]  /*0ee0*/  LDG.E.128 R48, desc[UR6][R48.64] ;  /* 0x0000000630307981 */ /* 0x000f64000c1e1d00 */
.L_x_11178:
[----:B------:R-:W-:Y:S05]  /*0ef0*/  BSYNC.RECONVERGENT B1 ;  /* 0x0000000000017941 */ /* 0x000fea0003800200 */
.L_x_11177:
[----:B------:R-:W-:-:S04]  /*0f00*/  UISETP.NE.U32.AND UP0, UPT, UR8, URZ, UPT ;  /* 0x000000ff0800728c */ /* 0x000fc8000bf05070 */
[----:B------:R-:W-:-:S09]  /*0f10*/  UISETP.NE.AND.EX UP0, UPT, UR9, URZ, UPT, UP0 ;  /* 0x000000ff0900728c */ /* 0x000fd2000bf05300 */
[----:B------:R-:W-:Y:S05]  /*0f20*/  BRA.U !UP0, `(.L_x_11179) ;  /* 0x0000000108887547 */ /* 0x000fea000b800000 */
[----:B0-----:R-:W0:Y:S02]  /*0f30*/  LDC.64 R110, c[0x0][0x3a0] ;  /* 0x0000e800ff6e7b82 */ /* 0x001e240000000a00 */
[----:B0-----:R-:W-:-:S05]  /*0f40*/  IMAD.WIDE.U32 R110, R87, 0x20, R110 ;  /* 0x00000020576e7825 */ /* 0x001fca00078e006e */
[----:B------:R-:W2:Y:S04]  /*0f50*/  LDG.E.128 R60, desc[UR6][R110.64] ;  /* 0x000000066e3c7981 */ /* 0x000ea8000c1e1d00 */
[----:B------:R0:W3:Y:S01]  /*0f60*/  LDG.E.128 R64, desc[UR6][R110.64+0x10] ;  /* 0x000010066e407981 */ /* 0x0000e2000c1e1d00 */
[----:B------:R-:W-:-:S13]  /*0f70*/  ISETP.GT.AND P1, PT, R86, RZ, PT ;  /* 0x000000ff5600720c */ /* 0x000fda0003f24270 */
[----:B------:R-:W2:Y:S01]  /*0f80*/  @P1 LDC R112, c[0x0][0x40c] ;  /* 0x00010300ff701b82 */ /* 0x000ea20000000800 */
[C---:B-----5:R-:W-:Y:S02]  /*0f90*/  @P1 SHF.L.U32 R113, R48.reuse, 0x10, RZ ;  /* 0x0000001030711819 */ /* 0x060fe400000006ff */
[----:B------:R-:W-:Y:S02]  /*0fa0*/  @P1 PRMT R109, R48, 0x7632, R109 ;  /* 0x00007632306d1816 */ /* 0x000fe4000000006d */
[----:B0-----:R-:W-:-:S03]  /*0fb0*/  @P1 SHF.L.U32 R111, R49, 0x10, RZ ;  /* 0x00000010316f1819 */ /* 0x001fc600000006ff */
[----:B------:R-:W0:Y:S08]  /*0fc0*/  @P1 LDC R114, c[0x0][0x40c] ;  /* 0x00010300ff721b82 */ /* 0x000e300000000800 */
[----:B------:R-:W1:Y:S01]  /*0fd0*/  @P1 LDC R115, c[0x0][0x40c] ;  /* 0x00010300ff731b82 */ /* 0x000e620000000800 */
[----:B--2---:R-:W-:Y:S01]  /*0fe0*/  @P1 FFMA.FTZ R60, R113, R112, R60 ;  /* 0x00000070713c1223 */ /* 0x004fe2000001003c */
[----:B------:R-:W-:-:S06]  /*0ff0*/  @P1 SHF.L.U32 R112, R109, 0x10, RZ ;  /* 0x000000106d701819 */ /* 0x000fcc00000006ff */
[----:B------:R-:W2:Y:S01]  /*1000*/  @P1 LDC R113, c[0x0][0x40c] ;  /* 0x00010300ff711b82 */ /* 0x000ea20000000800 */
[----:B------:R-:W-:Y:S01]  /*1010*/  @P1 PRMT R109, R49, 0x7632, R109 ;  /* 0x00007632316d1816 */ /* 0x000fe2000000006d */
[----:B-1----:R-:W-:Y:S01]  /*1020*/  @P1 FFMA.FTZ R62, R111, R115, R62 ;  /* 0x000000736f3e1223 */ /* 0x002fe2000001003e */
[----:B0-----:R-:W-:Y:S02]  /*1030*/  @P1 FFMA.FTZ R61, R112, R114, R61 ;  /* 0x00000072703d1223 */ /* 0x001fe4000001003d */
[----:B------:R-:W-:Y:S02]  /*1040*/  @P1 SHF.L.U32 R110, R109, 0x10, RZ ;  /* 0x000000106d6e1819 */ /* 0x000fe400000006ff */
[----:B------:R-:W-:Y:S01]  /*1050*/  @P1 SHF.L.U32 R109, R50, 0x10, RZ ;  /* 0x00000010326d1819 */ /* 0x000fe200000006ff */
[----:B------:R-:W3:Y:S08]  /*1060*/  @P1 LDC R112, c[0x0][0x40c] ;  /* 0x00010300ff701b82 */ /* 0x000ef00000000800 */
[----:B------:R-:W0:Y:S01]  /*1070*/  @P1 LDC R111, c[0x0][0x40c] ;  /* 0x00010300ff6f1b82 */ /* 0x000e220000000800 */
[----:B--2---:R-:W-:-:S07]  /*1080*/  @P1 FFMA.FTZ R63, R110, R113, R63 ;  /* 0x000000716e3f1223 */ /* 0x004fce000001003f */
[----:B------:R-:W1:Y:S01]  /*1090*/  @P1 LDC R114, c[0x0][0x40c] ;  /* 0x00010300ff721b82 */ /* 0x000e620000000800 */
[----:B---3--:R-:W-:-:S07]  /*10a0*/  @P1 FFMA.FTZ R64, R109, R112, R64 ;  /* 0x000000706d401223 */ /* 0x008fce0000010040 */
[----:B------:R-:W2:Y:S01]  /*10b0*/  @P1 LDC R113, c[0x0][0x40c] ;  /* 0x00010300ff711b82 */ /* 0x000ea20000000800 */
[----:B------:R-:W-:-:S04]  /*10c0*/  @P1 PRMT R109, R50, 0x7632, R109 ;  /* 0x00007632326d1816 */ /* 0x000fc8000000006d */
[----:B------:R-:W-:Y:S02]  /*10d0*/  @P1 SHF.L.U32 R110, R109, 0x10, RZ ;  /* 0x000000106d6e1819 */ /* 0x000fe400000006ff */
[----:B------:R-:W-:-:S03]  /*10e0*/  @P1 PRMT R109, R51, 0x7632, R109 ;  /* 0x00007632336d1816 */ /* 0x000fc6000000006d */
[----:B0-----:R-:W-:Y:S01]  /*10f0*/  @P1 FFMA.FTZ R65, R110, R111, R65 ;  /* 0x0000006f6e411223 */ /* 0x001fe20000010041 */
[----:B------:R-:W-:Y:S02]  /*1100*/  @P1 SHF.L.U32 R111, R51, 0x10, RZ ;  /* 0x00000010336f1819 */ /* 0x000fe400000006ff */
[----:B------:R-:W-:-:S05]  /*1110*/  @P1 SHF.L.U32 R110, R109, 0x10, RZ ;  /* 0x000000106d6e1819 */ /* 0x000fca00000006ff */
[----:B-1----:R-:W-:Y:S01]  /*1120*/  @P1 FFMA.FTZ R67, R110, R114, R67 ;  /* 0x000000726e431223 */ /* 0x002fe20000010043 */
[----:B--2---:R-:W-:Y:S01]  /*1130*/  @P1 FFMA.FTZ R66, R111, R113, R66 ;  /* 0x000000716f421223 */ /* 0x004fe20000010042 */
[----:B------:R-:W-:Y:S06]  /*1140*/  BRA `(.L_x_11180) ;  /* 0x0000000000907947 */ /* 0x000fec0003800000 */
.L_x_11179:
[----:B------:R-:W1:Y:S01]  /*1150*/  @P2 LDC R65, c[0x0][0x40c] ;  /* 0x00010300ff412b82 */ /* 0x000e620000000800 */
[----:B-----5:R-:W-:Y:S01]  /*1160*/  @P2 PRMT R60, R48, 0x7632, R60 ;  /* 0x00007632303c2816 */ /* 0x020fe2000000003c */
[----:B------:R-:W-:Y:S01]  /*1170*/  HFMA2 R63, -RZ, RZ, 0, 0 ;  /* 0x00000000ff3f7431 */ /* 0x000fe200000001ff */
[----:B------:R-:W-:Y:S02]  /*1180*/  @P2 PRMT R62, R49, 0x7632, R62 ;  /* 0x00007632313e2816 */ /* 0x000fe4000000003e */
[----:B------:R-:W-:Y:S02]  /*1190*/  @P2 SHF.L.U32 R60, R60, 0x10, RZ ;  /* 0x000000103c3c2819 */ /* 0x000fe400000006ff */
[----:B------:R-:W-:Y:S01]  /*11a0*/  MOV R61, RZ ;  /* 0x000000ff003d7202 */ /* 0x000fe20000000f00 */
[----:B------:R-:W2:Y:S01]  /*11b0*/  @P2 LDC R67, c[0x0][0x40c] ;  /* 0x00010300ff432b82 */ /* 0x000ea20000000800 */
[----:B------:R-:W-:Y:S02]  /*11c0*/  @P2 SHF.L.U32 R62, R62, 0x10, RZ ;  /* 0x000000103e3e2819 */ /* 0x000fe400000006ff */
[----:B------:R-:W-:-:S02]  /*11d0*/  @P2 PRMT R64, R51, 0x7632, R64 ;  /* 0x0000763233402816 */ /* 0x000fc40000000040 */
[----:B------:R-:W-:Y:S02]  /*11e0*/  @P2 SHF.L.U32 R66, R48, 0x10, RZ ;  /* 0x0000001030422819 */ /* 0x000fe400000006ff */
[----:B------:R-:W-:Y:S01]  /*11f0*/  @P2 SHF.L.U32 R64, R64, 0x10, RZ ;  /* 0x0000001040402819 */ /* 0x000fe200000006ff */
[----:B0-----:R-:W0:Y:S08]  /*1200*/  @P2 LDC R111, c[0x0][0x40c] ;  /* 0x00010300ff6f2b82 */ /* 0x001e300000000800 */
[----:B------:R-:W3:Y:S01]  /*1210*/  @P2 LDC R109, c[0x0][0x40c] ;  /* 0x00010300ff6d2b82 */ /* 0x000ee20000000800 */
[----:B-1----:R-:W-:Y:S01]  /*1220*/  @P2 FMUL.FTZ R61, R60, R65 ;  /* 0x000000413c3d2220 */ /* 0x002fe20000410000 */
[----:B------:R-:W-:-:S02]  /*1230*/  @P2 PRMT R60, R50, 0x7632, R60 ;  /* 0x00007632323c2816 */ /* 0x000fc4000000003c */
[----:B------:R-:W-:-:S04]  /*1240*/  MOV R65, RZ ;  /* 0x000000ff00417202 */ /* 0x000fc80000000f00 */
[----:B------:R-:W1:Y:S01]  /*1250*/  @P2 LDC R113, c[0x0][0x40c] ;  /* 0x00010300ff712b82 */ /* 0x000e620000000800 */
[----:B--2---:R-:W-:Y:S01]  /*1260*/  @P2 FMUL.FTZ R63, R62, R67 ;  /* 0x000000433e3f2220 */ /* 0x004fe20000410000 */
[----:B------:R-:W-:Y:S01]  /*1270*/  HFMA2 R67, -RZ, RZ, 0, 0 ;  /* 0x00000000ff437431 */ /* 0x000fe200000001ff */
[----:B------:R-:W-:Y:S02]  /*1280*/  @P2 SHF.L.U32 R62, R60, 0x10, RZ ;  /* 0x000000103c3e2819 */ /* 0x000fe400000006ff */
[----:B------:R-:W-:-:S03]  /*1290*/  MOV R60, RZ ;  /* 0x000000ff003c7202 */ /* 0x000fc60000000f00 */
[----:B------:R-:W2:Y:S01]  /*12a0*/  @P2 LDC R110, c[0x0][0x40c] ;  /* 0x00010300ff6e2b82 */ /* 0x000ea20000000800 */
[----:B0-----:R-:W-:Y:S01]  /*12b0*/  @P2 FMUL.FTZ R65, R62, R111 ;  /* 0x0000006f3e412220 */ /* 0x001fe20000410000 */
[----:B------:R-:W-:Y:S01]  /*12c0*/  HFMA2 R62, -RZ, RZ, 0, 0 ;  /* 0x00000000ff3e7431 */ /* 0x000fe200000001ff */
[----:B------:R-:W-:-:S05]  /*12d0*/  @P2 SHF.L.U32 R111, R50, 0x10, RZ ;  /* 0x00000010326f2819 */ /* 0x000fca00000006ff */
[----:B------:R-:W0:Y:S01]  /*12e0*/  @P2 LDC R112, c[0x0][0x40c] ;  /* 0x00010300ff702b82 */ /* 0x000e220000000800 */
[----:B---3--:R-:W-:Y:S01]  /*12f0*/  @P2 FMUL.FTZ R60, R66, R109 ;  /* 0x0000006d423c2220 */ /* 0x008fe20000410000 */
[----:B------:R-:W-:Y:S01]  /*1300*/  HFMA2 R66, -RZ, RZ, 0, 0 ;  /* 0x00000000ff427431 */ /* 0x000fe200000001ff */
[----:B------:R-:W-:-:S05]  /*1310*/  @P2 SHF.L.U32 R109, R49, 0x10, RZ ;  /* 0x00000010316d2819 */ /* 0x000fca00000006ff */
[----:B------:R-:W3:Y:S01]  /*1320*/  @P2 LDC R114, c[0x0][0x40c] ;  /* 0x00010300ff722b82 */ /* 0x000ee20000000800 */
[----:B-1----:R-:W-:Y:S01]  /*1330*/  @P2 FMUL.FTZ R67, R64, R113 ;  /* 0x0000007140432220 */ /* 0x002fe20000410000 */
[----:B------:R-:W-:Y:S02]  /*1340*/  @P2 SHF.L.U32 R113, R51, 0x10, RZ ;  /* 0x0000001033712819 */ /* 0x000fe400000006ff */
[----:B------:R-:W-:Y:S01]  /*1350*/  MOV R64, RZ ;  /* 0x000000ff00407202 */ /* 0x000fe20000000f00 */
[----:B--2---:R-:W-:Y:S01]  /*1360*/  @P2 FMUL.FTZ R62, R109, R110 ;  /* 0x0000006e6d3e2220 */ /* 0x004fe20000410000 */
[----:B0-----:R-:W-:Y:S01]  /*1370*/  @P2 FMUL.FTZ R64, R111, R112 ;  /* 0x000000706f402220 */ /* 0x001fe20000410000 */
[----:B---3--:R-:W-:-:S07]  /*1380*/  @P2 FMUL.FTZ R66, R113, R114 ;  /* 0x0000007271422220 */ /* 0x008fce0000410000 */
.L_x_11180:
[----:B------:R-:W0:Y:S01]  /*1390*/  LDC.64 R110, c[0x0][0x3a8] ;  /* 0x0000ea00ff6e7b82 */ /* 0x000e220000000a00 */
[----:B------:R-:W-:Y:S01]  /*13a0*/  IADD3 R108, PT, PT, R108, 0x20, RZ ;  /* 0x000000206c6c7810 */ /* 0x000fe20007ffe0ff */
[C---:B0-----:R-:W-:Y:S01]  /*13b0*/  IMAD.WIDE.U32 R110, R87.reuse, 0x20, R110 ;  /* 0x00000020576e7825 */ /* 0x041fe200078e006e */
[----:B------:R-:W-:-:S04]  /*13c0*/  IADD3 R87, PT, PT, R87, 0x20, RZ ;  /* 0x0000002057577810 */ /* 0x000fc80007ffe0ff */
[----:B------:R1:W-:Y:S04]  /*13d0*/  STG.E.128 desc[UR6][R110.64], R60 ;  /* 0x0000003c6e007986 */ /* 0x0003e8000c101d06 */
[----:B------:R1:W-:Y:S02]  /*13e0*/  STG.E.128 desc[UR6][R110.64+0x10], R64 ;  /* 0x000010406e007986 */ /* 0x0003e4000c101d06 */
.L_x_11176:
[----:B------:R-:W-:Y:S05]  /*13f0*/  BSYNC.RECONVERGENT B0 ;  /* 0x0000000000007941 */ /* 0x000fea0003800200 */
.L_x_11175:
[----:B------:R-:W-:Y:S01]  /*1400*/  ISETP.GE.U32.AND P1, PT, R106, 0x60, PT ;  /* 0x000000606a00780c */ /* 0x000fe20003f26070 */
[----:B------:R-:W-:Y:S03]  /*1410*/  BSSY.RECONVERGENT B0, `(.L_x_11181) ;  /* 0x0000058000007945 */ /* 0x000fe60003800200 */
[----:B------:R-:W-:-:S09]  /*1420*/  P2R R109, PR, RZ, 0x2 ;  /* 0x00000002ff6d7803 */ /* 0x000fd20000000000 */
[----:B------:R-:W-:Y:S05]  /*1430*/  @!P1 BRA `(.L_x_11182) ;  /* 0x0000000400549947 */ /* 0x000fea0003800000 */
[----:B------:R-:W-:Y:S04]  /*1440*/  BSSY.RECONVERGENT B1, `(.L_x_11183) ;  /* 0x0000005000017945 */ /* 0x000fe80003800200 */
[----:B------:R-:W-:Y:S05]  /*1450*/  @!P2 BRA `(.L_x_11184) ;  /* 0x00000000000ca947 */ /* 0x000fea0003800000 */
[----:B------:R-:W2:Y:S02]  /*1460*/  LDC.64 R48, c[0x0][0x390] ;  /* 0x0000e400ff307b82 */ /* 0x000ea40000000a00 */
[----:B--2---:R-:W-:-:S06]  /*1470*/  IMAD.WIDE.U32 R48, R108, 0x10, R48 ;  /* 0x000000106c307825 */ /* 0x004fcc00078e0030 */
[----:B------:R-:W5:Y:S02]  /*1480*/  LDG.E.128 R48, desc[UR6][R48.64] ;  /* 0x0000000630307981 */ /* 0x000f64000c1e1d00 */
.L_x_11184:
[----:B------:R-:W-:Y:S05]  /*1490*/  BSYNC.RECONVERGENT B1 ;  /* 0x0000000000017941 */ /* 0x000fea0003800200 */
.L_x_11183:
[----:B------:R-:W-:-:S04]  /*14a0*/  UISETP.NE.U32.AND UP0, UPT, UR8, URZ, UPT ;  /* 0x000000ff0800728c */ /* 0x000fc8000bf05070 */
[----:B------:R-:W-:-:S09]  /*14b0*/  UISETP.NE.AND.EX UP0, UPT, UR9, URZ, UPT, UP0 ;  /* 0x000000ff0900728c */ /* 0x000fd2000bf05300 */
[----:B------:R-:W-:Y:S05]  /*14c0*/  BRA.U !UP0, `(.L_x_11185) ;  /* 0x0000000108887547 */ /* 0x000fea000b800000 */
[----:B01----:R-:W0:Y:S02]  /*14d0*/  LDC.64 R110, c[0x0][0x3a0] ;  /* 0x0000e800ff6e7b82 */ /* 0x003e240000000a00 */
        /* <DEDUP_REMOVED lines=33> */
.L_x_11185:
[----:B------:R-:W2:Y:S01]  /*16f0*/  @P2 LDC R73, c[0x0][0x40c] ;  /* 0x00010300ff492b82 */ /* 0x000ea20000000800 */
[----:B-----5:R-:W-:Y:S01]  /*1700*/  @P2 PRMT R68, R48, 0x7632, R68 ;  /* 0x0000763230442816 */ /* 0x020fe20000000044 */
[----:B------:R-:W-:Y:S01]  /*1710*/  HFMA2 R71, -RZ, RZ, 0, 0 ;  /* 0x00000000ff477431 */ /* 0x000fe200000001ff */
[----:B------:R-:W-:Y:S02]  /*1720*/  @P2 PRMT R70, R49, 0x7632, R70 ;  /* 0x0000763231462816 */ /* 0x000fe40000000046 */
[----:B------:R-:W-:Y:S02]  /*1730*/  @P2 SHF.L.U32 R68, R68, 0x10, RZ ;  /* 0x0000001044442819 */ /* 0x000fe400000006ff */
[----:B------:R-:W-:Y:S01]  /*1740*/  MOV R69, RZ ;  /* 0x000000ff00457202 */ /* 0x000fe20000000f00 */
[----:B------:R-:W3:Y:S01]  /*1750*/  @P2 LDC R75, c[0x0][0x40c] ;  /* 0x00010300ff4b2b82 */ /* 0x000ee20000000800 */
[----:B------:R-:W-:Y:S02]  /*1760*/  @P2 SHF.L.U32 R70, R70, 0x10, RZ ;  /* 0x0000001046462819 */ /* 0x000fe400000006ff */
[----:B------:R-:W-:-:S02]  /*1770*/  @P2 PRMT R72, R51, 0x7632, R72 ;  /* 0x0000763233482816 */ /* 0x000fc40000000048 */
[----:B------:R-:W-:Y:S02]  /*1780*/  @P2 SHF.L.U32 R74, R48, 0x10, RZ ;  /* 0x00000010304a2819 */ /* 0x000fe400000006ff */
[----:B------:R-:W-:Y:S01]  /*1790*/  @P2 SHF.L.U32 R72, R72, 0x10, RZ ;  /* 0x0000001048482819 */ /* 0x000fe200000006ff */
[----:B01----:R-:W0:Y:S08]  /*17a0*/  @P2 LDC R111, c[0x0][0x40c] ;  /* 0x00010300ff6f2b82 */ /* 0x003e300000000800 */
[----:B------:R-:W1:Y:S01]  /*17b0*/  @P2 LDC R109, c[0x0][0x40c] ;  /* 0x00010300ff6d2b82 */ /* 0x000e620000000800 */
[----:B--2---:R-:W-:Y:S01]  /*17c0*/  @P2 FMUL.FTZ R69, R68, R73 ;  /* 0x0000004944452220 */ /* 0x004fe20000410000 */
[----:B------:R-:W-:-:S02]  /*17d0*/  @P2 PRMT R68, R50, 0x7632, R68 ;  /* 0x0000763232442816 */ /* 0x000fc40000000044 */
[----:B------:R-:W-:-:S04]  /*17e0*/  MOV R73, RZ ;  /* 0x000000ff00497202 */ /* 0x000fc80000000f00 */
[----:B------:R-:W2:Y:S01]  /*17f0*/  @P2 LDC R113, c[0x0][0x40c] ;  /* 0x00010300ff712b82 */ /* 0x000ea20000000800 */
[----:B---3--:R-:W-:Y:S01]  /*1800*/  @P2 FMUL.FTZ R71, R70, R75 ;  /* 0x0000004b46472220 */ /* 0x008fe20000410000 */
[----:B------:R-:W-:Y:S01]  /*1810*/  HFMA2 R75, -RZ, RZ, 0, 0 ;  /* 0x00000000ff4b7431 */ /* 0x000fe200000001ff */
[----:B------:R-:W-:Y:S02]  /*1820*/  @P2 SHF.L.U32 R70, R68, 0x10, RZ ;  /* 0x0000001044462819 */ /* 0x000fe400000006ff */
[----:B------:R-:W-:-:S03]  /*1830*/  MOV R68, RZ ;  /* 0x000000ff00447202 */ /* 0x000fc60000000f00 */
[----:B------:R-:W3:Y:S01]  /*1840*/  @P2 LDC R110, c[0x0][0x40c] ;  /* 0x00010300ff6e2b82 */ /* 0x000ee20000000800 */
[----:B0-----:R-:W-:Y:S01]  /*1850*/  @P2 FMUL.FTZ R73, R70, R111 ;  /* 0x0000006f46492220 */ /* 0x001fe20000410000 */
[----:B------:R-:W-:Y:S01]  /*1860*/  HFMA2 R70, -RZ, RZ, 0, 0 ;  /* 0x00000000ff467431 */ /* 0x000fe200000001ff */
[----:B------:R-:W-:-:S05]  /*1870*/  @P2 SHF.L.U32 R111, R50, 0x10, RZ ;  /* 0x00000010326f2819 */ /* 0x000fca00000006ff */
[----:B------:R-:W0:Y:S01]  /*1880*/  @P2 LDC R112, c[0x0][0x40c] ;  /* 0x00010300ff702b82 */ /* 0x000e220000000800 */
[----:B-1----:R-:W-:Y:S01]  /*1890*/  @P2 FMUL.FTZ R68, R74, R109 ;  /* 0x0000006d4a442220 */ /* 0x002fe20000410000 */
[----:B------:R-:W-:Y:S01]  /*18a0*/  HFMA2 R74, -RZ, RZ, 0, 0 ;  /* 0x00000000ff4a7431 */ /* 0x000fe200000001ff */
[----:B------:R-:W-:-:S05]  /*18b0*/  @P2 SHF.L.U32 R109, R49, 0x10, RZ ;  /* 0x00000010316d2819 */ /* 0x000fca00000006ff */
[----:B------:R-:W1:Y:S01]  /*18c0*/  @P2 LDC R114, c[0x0][0x40c] ;  /* 0x00010300ff722b82 */ /* 0x000e620000000800 */
[----:B--2---:R-:W-:Y:S01]  /*18d0*/  @P2 FMUL.FTZ R75, R72, R113 ;  /* 0x00000071484b2220 */ /* 0x004fe20000410000 */
[----:B------:R-:W-:Y:S02]  /*18e0*/  @P2 SHF.L.U32 R113, R51, 0x10, RZ ;  /* 0x0000001033712819 */ /* 0x000fe400000006ff */
[----:B------:R-:W-:Y:S01]  /*18f0*/  MOV R72, RZ ;  /* 0x000000ff00487202 */ /* 0x000fe20000000f00 */
[----:B---3--:R-:W-:Y:S01]  /*1900*/  @P2 FMUL.FTZ R70, R109, R110 ;  /* 0x0000006e6d462220 */ /* 0x008fe20000410000 */
[----:B0-----:R-:W-:Y:S01]  /*1910*/  @P2 FMUL.FTZ R72, R111, R112 ;  /* 0x000000706f482220 */ /* 0x001fe20000410000 */
[----:B-1----:R-:W-:-:S07]  /*1920*/  @P2 FMUL.FTZ R74, R113, R114 ;  /* 0x00000072714a2220 */ /* 0x002fce0000410000 */
.L_x_11186:
[----:B------:R-:W0:Y:S01]  /*1930*/  LDC.64 R110, c[0x0][0x3a8] ;  /* 0x0000ea00ff6e7b82 */ /* 0x000e220000000a00 */
[----:B------:R-:W-:Y:S01]  /*1940*/  IADD3 R108, PT, PT, R108, 0x20, RZ ;  /* 0x000000206c6c7810 */ /* 0x000fe20007ffe0ff */
[C---:B0-----:R-:W-:Y:S01]  /*1950*/  IMAD.WIDE.U32 R110, R87.reuse, 0x20, R110 ;  /* 0x00000020576e7825 */ /* 0x041fe200078e006e */
[----:B------:R-:W-:-:S04]  /*1960*/  IADD3 R87, PT, PT, R87, 0x20, RZ ;  /* 0x0000002057577810 */ /* 0x000fc80007ffe0ff */
[----:B------:R2:W-:Y:S04]  /*1970*/  STG.E.128 desc[UR6][R110.64], R68 ;  /* 0x000000446e007986 */ /* 0x0005e8000c101d06 */
[----:B------:R2:W-:Y:S02]  /*1980*/  STG.E.128 desc[UR6][R110.64+0x10], R72 ;  /* 0x000010486e007986 */ /* 0x0005e4000c101d06 */
.L_x_11182:
[----:B------:R-:W-:Y:S05]  /*1990*/  BSYNC.RECONVERGENT B0 ;  /* 0x0000000000007941 */ /* 0x000fea0003800200 */
.L_x_11181:
[----:B------:R-:W-:Y:S01]  /*19a0*/  ISETP.GE.U32.AND P1, PT, R106, 0x80, PT ;  /* 0x000000806a00780c */ /* 0x000fe20003f26070 */
[----:B------:R-:W-:-:S12]  /*19b0*/  BSSY.RECONVERGENT B0, `(.L_x_11187) ;  /* 0x0000055000007945 */ /* 0x000fd80003800200 */
[----:B------:R-:W-:Y:S05]  /*19c0*/  @!P1 BRA `(.L_x_11188) ;  /* 0x00000004004c9947 */ /* 0x000fea0003800000 */
[----:B------:R-:W-:Y:S04]  /*19d0*/  BSSY.RECONVERGENT B1, `(.L_x_11189) ;  /* 0x0000005000017945 */ /* 0x000fe80003800200 */
[----:B------:R-:W-:Y:S05]  /*19e0*/  @!P2 BRA `(.L_x_11190) ;  /* 0x00000000000ca947 */ /* 0x000fea0003800000 */
[----:B------:R-:W3:Y:S02]  /*19f0*/  LDC.64 R48, c[0x0][0x390] ;  /* 0x0000e400ff307b82 */ /* 0x000ee40000000a00 */
[----:B---3--:R-:W-:-:S06]  /*1a00*/  IMAD.WIDE.U32 R48, R108, 0x10, R48 ;  /* 0x000000106c307825 */ /* 0x008fcc00078e0030 */
[----:B------:R-:W5:Y:S02]  /*1a10*/  LDG.E.128 R48, desc[UR6][R48.64] ;  /* 0x0000000630307981 */ /* 0x000f64000c1e1d00 */
.L_x_11190:
[----:B------:R-:W-:Y:S05]  /*1a20*/  BSYNC.RECONVERGENT B1 ;  /* 0x0000000000017941 */ /* 0x000fea0003800200 */
.L_x_11189:
[----:B------:R-:W-:-:S04]  /*1a30*/  UISETP.NE.U32.AND UP0, UPT, UR8, URZ, UPT ;  /* 0x000000ff0800728c */ /* 0x000fc8000bf05070 */
[----:B------:R-:W-:-:S09]  /*1a40*/  UISETP.NE.AND.EX UP0, UPT, UR9, URZ, UPT, UP0 ;  /* 0x000000ff0900728c */ /* 0x000fd2000bf05300 */
[----:B------:R-:W-:Y:S05]  /*1a50*/  BRA.U !UP0, `(.L_x_11191) ;  /* 0x0000000108887547 */ /* 0x000fea000b800000 */
[----:B------:R-:W3:Y:S02]  /*1a60*/  LDC.64 R108, c[0x0][0x3a0] ;  /* 0x0000e800ff6c7b82 */ /* 0x000ee40000000a00 */
[----:B---3--:R-:W-:-:S05]  /*1a70*/  IMAD.WIDE.U32 R108, R87, 0x20, R108 ;  /* 0x00000020576c7825 */ /* 0x008fca00078e006c */
[----:B------:R-:W3:Y:S04]  /*1a80*/  LDG.E.128 R76, desc[UR6][R108.64] ;  /* 0x000000066c4c7981 */ /* 0x000ee8000c1e1d00 */
[----:B------:R4:W3:Y:S01]  /*1a90*/  LDG.E.128 R80, desc[UR6][R108.64+0x10] ;  /* 0x000010066c507981 */ /* 0x0008e2000c1e1d00 */
[----:B------:R-:W-:-:S13]  /*1aa0*/  ISETP.GT.AND P2, PT, R86, RZ, PT ;  /* 0x000000ff5600720c */ /* 0x000fda0003f44270 */
[----:B012---:R-:W3:Y:S01]  /*1ab0*/  @P2 LDC R110, c[0x0][0x40c] ;  /* 0x00010300ff6e2b82 */ /* 0x007ee20000000800 */
[C---:B-----5:R-:W-:Y:S02]  /*1ac0*/  @P2 PRMT R86, R48.reuse, 0x7632, R86 ;  /* 0x0000763230562816 */ /* 0x060fe40000000056 */
[----:B------:R-:W-:Y:S02]  /*1ad0*/  @P2 SHF.L.U32 R111, R48, 0x10, RZ ;  /* 0x00000010306f2819 */ /* 0x000fe400000006ff */
[----:B------:R-:W-:Y:S02]  /*1ae0*/  @P2 SHF.L.U32 R86, R86, 0x10, RZ ;  /* 0x0000001056562819 */ /* 0x000fe400000006ff */
[----:B----4-:R-:W-:Y:S01]  /*1af0*/  @P2 SHF.L.U32 R109, R49, 0x10, RZ ;  /* 0x00000010316d2819 */ /* 0x010fe200000006ff */
[----:B------:R-:W0:Y:S08]  /*1b00*/  @P2 LDC R112, c[0x0][0x40c] ;  /* 0x00010300ff702b82 */ /* 0x000e300000000800 */
[----:B------:R-:W1:Y:S08]  /*1b10*/  @P2 LDC R113, c[0x0][0x40c] ;  /* 0x00010300ff712b82 */ /* 0x000e700000000800 */
[----:B------:R-:W2:Y:S08]  /*1b20*/  @P2 LDC R114, c[0x0][0x40c] ;  /* 0x00010300ff722b82 */ /* 0x000eb00000000800 */
[----:B------:R-:W4:Y:S01]  /*1b30*/  @P2 LDC R108, c[0x0][0x40c] ;  /* 0x00010300ff6c2b82 */ /* 0x000f220000000800 */
[----:B---3--:R-:W-:Y:S01]  /*1b40*/  @P2 FFMA.FTZ R76, R111, R110, R76 ;  /* 0x0000006e6f4c2223 */ /* 0x008fe2000001004c */
[----:B0-----:R-:W-:-:S06]  /*1b50*/  @P2 FFMA.FTZ R77, R86, R112, R77 ;  /* 0x00000070564d2223 */ /* 0x001fcc000001004d */
[----:B------:R-:W0:Y:S01]  /*1b60*/  @P2 LDC R110, c[0x0][0x40c] ;  /* 0x00010300ff6e2b82 */ /* 0x000e220000000800 */
[----:B------:R-:W-:Y:S01]  /*1b70*/  @P2 PRMT R86, R49, 0x7632, R86 ;  /* 0x0000763231562816 */ /* 0x000fe20000000056 */
[----:B-1----:R-:W-:Y:S01]  /*1b80*/  @P2 FFMA.FTZ R78, R109, R113, R78 ;  /* 0x000000716d4e2223 */ /* 0x002fe2000001004e */
[----:B------:R-:W-:Y:S02]  /*1b90*/  @P2 SHF.L.U32 R109, R50, 0x10, RZ ;  /* 0x00000010326d2819 */ /* 0x000fe400000006ff */
[----:B------:R-:W-:-:S03]  /*1ba0*/  @P2 SHF.L.U32 R86, R86, 0x10, RZ ;  /* 0x0000001056562819 */ /* 0x000fc600000006ff */
[----:B------:R-:W1:Y:S01]  /*1bb0*/  @P2 LDC R111, c[0x0][0x40c] ;  /* 0x00010300ff6f2b82 */ /* 0x000e620000000800 */
[----:B----4-:R-:W-:Y:S01]  /*1bc0*/  @P2 FFMA.FTZ R80, R109, R108, R80 ;  /* 0x0000006c6d502223 */ /* 0x010fe20000010050 */
[----:B--2---:R-:W-:Y:S01]  /*1bd0*/  @P2 FFMA.FTZ R79, R86, R114, R79 ;  /* 0x00000072564f2223 */ /* 0x004fe2000001004f */
[----:B------:R-:W-:Y:S02]  /*1be0*/  @P2 PRMT R86, R50, 0x7632, R86 ;  /* 0x0000763232562816 */ /* 0x000fe40000000056 */
[C---:B------:R-:W-:Y:S02]  /*1bf0*/  @P2 PRMT R108, R51.reuse, 0x7632, R108 ;  /* 0x00007632336c2816 */ /* 0x040fe4000000006c */
[----:B------:R-:W-:Y:S01]  /*1c00*/  @P2 SHF.L.U32 R86, R86, 0x10, RZ ;  /* 0x0000001056562819 */ /* 0x000fe200000006ff */
[----:B------:R-:W2:Y:S01]  /*1c10*/  @P2 LDC R112, c[0x0][0x40c] ;  /* 0x00010300ff702b82 */ /* 0x000ea20000000800 */
[----:B------:R-:W-:Y:S02]  /*1c20*/  @P2 SHF.L.U32 R109, R51, 0x10, RZ ;  /* 0x00000010336d2819 */ /* 0x000fe400000006ff */
[----:B------:R-:W-:Y:S01]  /*1c30*/  @P2 SHF.L.U32 R108, R108, 0x10, RZ ;  /* 0x000000106c6c2819 */ /* 0x000fe200000006ff */
[----:B0-----:R-:W-:-:S02]  /*1c40*/  @P2 FFMA.FTZ R81, R86, R110, R81 ;  /* 0x0000006e56512223 */ /* 0x001fc40000010051 */
[----:B-1----:R-:W-:Y:S02]  /*1c50*/  @P2 FFMA.FTZ R82, R109, R111, R82 ;  /* 0x0000006f6d522223 */ /* 0x002fe40000010052 */
[----:B--2---:R-:W-:Y:S01]  /*1c60*/  @P2 FFMA.FTZ R83, R108, R112, R83 ;  /* 0x000000706c532223 */ /* 0x004fe20000010053 */
[----:B------:R-:W-:Y:S06]  /*1c70*/  BRA `(.L_x_11192) ;  /* 0x0000000000907947 */ /* 0x000fec0003800000 */
.L_x_11191:
[----:B------:R-:W3:Y:S01]  /*1c80*/  @P2 LDC R113, c[0x0][0x40c] ;  /* 0x00010300ff712b82 */ /* 0x000ee20000000800 */
[----:B-----5:R-:W-:Y:S01]  /*1c90*/  @P2 PRMT R78, R49, 0x7632, R78 ;  /* 0x00007632314e2816 */ /* 0x020fe2000000004e */
[----:B------:R-:W-:Y:S01]  /*1ca0*/  HFMA2 R79, -RZ, RZ, 0, 0 ;  /* 0x00000000ff4f7431 */ /* 0x000fe200000001ff */
[----:B------:R-:W-:Y:S01]  /*1cb0*/  @P2 PRMT R82, R51, 0x7632, R82 ;  /* 0x0000763233522816 */ /* 0x000fe20000000052 */
[----:B------:R-:W-:Y:S01]  /*1cc0*/  HFMA2 R83, -RZ, RZ, 0, 0 ;  /* 0x00000000ff537431 */ /* 0x000fe200000001ff */
[----:B------:R-:W-:Y:S02]  /*1cd0*/  @P2 PRMT R76, R48, 0x7632, R76 ;  /* 0x00007632304c2816 */ /* 0x000fe4000000004c */
[----:B------:R-:W-:Y:S01]  /*1ce0*/  @P2 PRMT R80, R50, 0x7632, R80 ;  /* 0x0000763232502816 */ /* 0x000fe20000000050 */
[----:B------:R-:W4:Y:S01]  /*1cf0*/  @P2 LDC R117, c[0x0][0x40c] ;  /* 0x00010300ff752b82 */ /* 0x000f220000000800 */
[----:B------:R-:W-:Y:S02]  /*1d00*/  @P2 SHF.L.U32 R78, R78, 0x10, RZ ;  /* 0x000000104e4e2819 */ /* 0x000fe400000006ff */
[----:B------:R-:W-:-:S02]  /*1d10*/  @P2 SHF.L.U32 R82, R82, 0x10, RZ ;  /* 0x0000001052522819 */ /* 0x000fc400000006ff */
[----:B------:R-:W-:Y:S02]  /*1d20*/  @P2 SHF.L.U32 R76, R76, 0x10, RZ ;  /* 0x000000104c4c2819 */ /* 0x000fe400000006ff */
[----:B------:R-:W-:Y:S01]  /*1d30*/  @P2 SHF.L.U32 R80, R80, 0x10, RZ ;  /* 0x0000001050502819 */ /* 0x000fe200000006ff */
[----:B012---:R-:W0:Y:S01]  /*1d40*/  @P2 LDC R111, c[0x0][0x40c] ;  /* 0x00010300ff6f2b82 */ /* 0x007e220000000800 */
[----:B------:R-:W-:Y:S02]  /*1d50*/  MOV R77, RZ ;  /* 0x000000ff004d7202 */ /* 0x000fe40000000f00 */
[----:B------:R-:W-:Y:S02]  /*1d60*/  MOV R81, RZ ;  /* 0x000000ff00517202 */ /* 0x000fe40000000f00 */
[----:B------:R-:W-:-:S03]  /*1d70*/  @P2 SHF.L.U32 R112, R50, 0x10, RZ ;  /* 0x0000001032702819 */ /* 0x000fc600000006ff */
[----:B------:R-:W1:Y:S01]  /*1d80*/  @P2 LDC R115, c[0x0][0x40c] ;  /* 0x00010300ff732b82 */ /* 0x000e620000000800 */
[----:B---3--:R-:W-:Y:S01]  /*1d90*/  @P2 FMUL.FTZ R79, R78, R113 ;  /* 0x000000714e4f2220 */ /* 0x008fe20000410000 */
[----:B------:R-:W-:Y:S01]  /*1da0*/  HFMA2 R78, -RZ, RZ, 0, 0 ;  /* 0x00000000ff4e7431 */ /* 0x000fe200000001ff */
[----:B------:R-:W-:-:S05]  /*1db0*/  @P2 SHF.L.U32 R113, R49, 0x10, RZ ;  /* 0x0000001031712819 */ /* 0x000fca00000006ff */
[----:B------:R-:W2:Y:S01]  /*1dc0*/  @P2 LDC R86, c[0x0][0x40c] ;  /* 0x00010300ff562b82 */ /* 0x000ea20000000800 */
[----:B----4-:R-:W-:Y:S01]  /*1dd0*/  @P2 FMUL.FTZ R83, R82, R117 ;  /* 0x0000007552532220 */ /* 0x010fe20000410000 */
[----:B------:R-:W-:-:S06]  /*1de0*/  HFMA2 R82, -RZ, RZ, 0, 0 ;  /* 0x00000000ff527431 */ /* 0x000fcc00000001ff */
[----:B------:R-:W3:Y:S01]  /*1df0*/  @P2 LDC R108, c[0x0][0x40c] ;  /* 0x00010300ff6c2b82 */ /* 0x000ee20000000800 */
[----:B0-----:R-:W-:Y:S01]  /*1e00*/  @P2 FMUL.FTZ R77, R76, R111 ;  /* 0x0000006f4c4d2220 */ /* 0x001fe20000410000 */
[----:B------:R-:W-:Y:S02]  /*1e10*/  @P2 SHF.L.U32 R111, R48, 0x10, RZ ;  /* 0x00000010306f2819 */ /* 0x000fe400000006ff */
[----:B------:R-:W-:-:S04]  /*1e20*/  MOV R76, RZ ;  /* 0x000000ff004c7202 */ /* 0x000fc80000000f00 */
[----:B------:R-:W0:Y:S01]  /*1e30*/  @P2 LDC R109, c[0x0][0x40c] ;  /* 0x00010300ff6d2b82 */ /* 0x000e220000000800 */
[----:B-1----:R-:W-:Y:S01]  /*1e40*/  @P2 FMUL.FTZ R81, R80, R115 ;  /* 0x0000007350512220 */ /* 0x002fe20000410000 */
[----:B------:R-:W-:Y:S02]  /*1e50*/  @P2 SHF.L.U32 R115, R51, 0x10, RZ ;  /* 0x0000001033732819 */ /* 0x000fe400000006ff */
[----:B------:R-:W-:-:S04]  /*1e60*/  MOV R80, RZ ;  /* 0x000000ff00507202 */ /* 0x000fc80000000f00 */
[----:B------:R-:W1:Y:S01]  /*1e70*/  @P2 LDC R110, c[0x0][0x40c] ;  /* 0x00010300ff6e2b82 */ /* 0x000e620000000800 */
[----:B--2---:R-:W-:Y:S01]  /*1e80*/  @P2 FMUL.FTZ R76, R111, R86 ;  /* 0x000000566f4c2220 */ /* 0x004fe20000410000 */
[----:B---3--:R-:W-:Y:S01]  /*1e90*/  @P2 FMUL.FTZ R78, R113, R108 ;  /* 0x0000006c714e2220 */ /* 0x008fe20000410000 */
[----:B0-----:R-:W-:Y:S01]  /*1ea0*/  @P2 FMUL.FTZ R80, R112, R109 ;  /* 0x0000006d70502220 */ /* 0x001fe20000410000 */
[----:B-1----:R-:W-:-:S07]  /*1eb0*/  @P2 FMUL.FTZ R82, R115, R110 ;  /* 0x0000006e73522220 */ /* 0x002fce0000410000 */
.L_x_11192:
[----:B------:R-:W0:Y:S02]  /*1ec0*/  LDC.64 R108, c[0x0][0x3a8] ;  /* 0x0000ea00ff6c7b82 */ /* 0x000e240000000a00 */
[----:B0-----:R-:W-:-:S05]  /*1ed0*/  IMAD.WIDE.U32 R108, R87, 0x20, R108 ;  /* 0x00000020576c7825 */ /* 0x001fca00078e006c */
[----:B------:R3:W-:Y:S04]  /*1ee0*/  STG.E.128 desc[UR6][R108.64], R76 ;  /* 0x0000004c6c007986 */ /* 0x0007e8000c101d06 */
[----:B------:R3:W-:Y:S02]  /*1ef0*/  STG.E.128 desc[UR6][R108.64+0x10], R80 ;  /* 0x000010506c007986 */ /* 0x0007e4000c101d06 */
.L_x_11188:
[----:B------:R-:W-:Y:S05]  /*1f00*/  BSYNC.RECONVERGENT B0 ;  /* 0x0000000000007941 */ /* 0x000fea0003800200 */
.L_x_11187:
[----:B------:R-:W-:Y:S01]  /*1f10*/  FADD.FTZ R86, RZ, R52 ;  /* 0x00000034ff567221 */ /* 0x000fe20000010000 */
        /* <DEDUP_REMOVED lines=14> */
[----:B---3--:R-:W-:-:S04]  /*2000*/  FADD.FTZ R109, R61, R86 ;  /* 0x000000563d6d7221 */ /* 0x008fc80000010000 */
        /* <DEDUP_REMOVED lines=23> */
[----:B------:R-:W3:Y:S01]  /*2180*/  SHFL.BFLY PT, R86, R87, 0x1, 0x1f ;  /* 0x0c201f0057567f89 */ /* 0x000ee200000e0000 */
[----:B012---:R-:W0:Y:S01]  /*2190*/  LDC R110, c[0x0][0x400] ;  /* 0x00010000ff6e7b82 */ /* 0x007e220000000800 */
[----:B---3--:R-:W-:-:S05]  /*21a0*/  FADD.FTZ R108, R87, R86 ;  /* 0x00000056576c7221 */ /* 0x008fca0000010000 */
        /* <DEDUP_REMOVED lines=83> */
.L_x_11214:
[----:B-1----:R-:W-:Y:S01]  /*26e0*/  FADD.FTZ R115, R112, R113 ;  /* 0x0000007170737221 */ /* 0x002fe20000010000 */
[----:B0-----:R-:W-:Y:S01]  /*26f0*/  FMUL.FTZ R112, R111, R111 ;  /* 0x0000006f6f707220 */ /* 0x001fe20000410000 */
[----:B------:R-:W-:Y:S01]  /*2700*/  PLOP3.LUT P2, PT, PT, PT, UP1, 0x40, 0x4 ;  /* 0x000000000004781c */ /* 0x000fe20003f4e818 */
[----:B------:R-:W0:Y:S01]  /*2710*/  @!P5 LDC.64 R108, c[0x0][0x3c0] ;  /* 0x0000f000ff6cdb82 */ /* 0x000e220000000a00 */
[----:B------:R-:W-:Y:S01]  /*2720*/  FFMA.FTZ R110, R115, R110, UR5 ;  /* 0x00000005736e7e23 */ /* 0x000fe2000801006e */
[----:B------:R-:W-:Y:S01]  /*2730*/  BSSY.RECONVERGENT B0, `(.L_x_11194) ;  /* 0x00000dd000007945 */ /* 0x000fe20003800200 */
[----:B------:R-:W-:Y:S02]  /*2740*/  FSEL R113, R112, RZ, !P2 ;  /* 0x000000ff70717208 */ /* 0x000fe40005000000 */
[----:B-----5:R-:W-:-:S03]  /*2750*/  ISETP.GE.AND P2, PT, R85, 0x1, PT ;  /* 0x000000015500780c */ /* 0x020fc60003f46270 */
        /* <DEDUP_REMOVED lines=10> */
[----:B------:R-:W-:-:S03]  /*2800*/  PLOP3.LUT P2, PT, PT, PT, UP1, 0x40, 0x4 ;  /* 0x000000000004781c */ /* 0x000fc60003f4e818 */
[----:B------:R-:W-:Y:S01]  /*2810*/  IMAD R85, R85, R84, RZ ;  /* 0x0000005455557224 */ /* 0x000fe200078e02ff */
[----:B0-----:R-:W-:-:S04]  /*2820*/  FSEL R111, R111, RZ, P2 ;  /* 0x000000ff6f6f7208 */ /* 0x001fc80001000000 */
        /* <DEDUP_REMOVED lines=52> */
.L_x_11197:
[----:B------:R-:W-:Y:S05]  /*2b70*/  BSYNC.RECONVERGENT B1 ;  /* 0x0000000000017941 */ /* 0x000fea0003800200 */
.L_x_11196:
        /* <DEDUP_REMOVED lines=51> */
.L_x_11199:
[----:B------:R-:W-:Y:S05]  /*2eb0*/  BSYNC.RECONVERGENT B1 ;  /* 0x0000000000017941 */ /* 0x000fea0003800200 */
.L_x_11198:
        /* <DEDUP_REMOVED lines=51> */
.L_x_11201:
[----:B------:R-:W-:Y:S05]  /*31f0*/  BSYNC.RECONVERGENT B1 ;  /* 0x0000000000017941 */ /* 0x000fea0003800200 */
.L_x_11200:
[----:B------:R-:W-:Y:S05]  /*3200*/  @!P1 BRA `(.L_x_11195) ;  /* 0x0000000000bc9947 */ /* 0x000fea0003800000 */
[--C-:B012---:R-:W-:Y:S01]  /*3210*/  FADD.FTZ R85, R76, -R111.reuse ;  /* 0x8000006f4c557221 */ /* 0x107fe20000010000 */
        /* <DEDUP_REMOVED lines=13> */
[--C-:B------:R-:W-:Y:S01]  /*32f0*/  FADD.FTZ R87, R80, -R111.reuse ;  /* 0x8000006f50577221 */ /* 0x100fe20000010000 */
[----:B------:R-:W-:Y:S01]  /*3300*/  FMUL.FTZ R85, R110, R85 ;  /* 0x000000556e557220 */ /* 0x000fe20000410000 */
[----:B------:R-:W-:Y:S01]  /*3310*/  SHF.L.U32 R108, R42, 0x10, RZ ;  /* 0x000000102a6c7819 */ /* 0x000fe200000006ff */
[----:B------:R-:W-:Y:S01]  /*3320*/  FMUL.FTZ R109, R110, R109 ;  /* 0x0000006d6e6d7220 */ /* 0x000fe20000410000 */
        /* <DEDUP_REMOVED lines=10> */
[----:B------:R-:W-:Y:S01]  /*33d0*/  FADD.FTZ R111, R77, -R111 ;  /* 0x8000006f4d6f7221 */ /* 0x000fe20000010000 */
[----:B------:R-:W-:Y:S01]  /*33e0*/  FFMA.FTZ R117, R85, R84, R108 ;  /* 0x0000005455757223 */ /* 0x000fe2000001006c */
[----:B------:R-:W-:Y:S01]  /*33f0*/  SHF.L.U32 R84, R43, 0x10, RZ ;  /* 0x000000102b547819 */ /* 0x000fe200000006ff */
[C---:B------:R-:W-:Y:S01]  /*3400*/  FMUL.FTZ R87, R110.reuse, R87 ;  /* 0x000000576e577220 */ /* 0x040fe20000410000 */
[----:B------:R-:W-:Y:S01]  /*3410*/  SHF.L.U32 R108, R47, 0x10, RZ ;  /* 0x000000102f6c7819 */ /* 0x000fe200000006ff */
[----:B------:R-:W-:Y:S01]  /*3420*/  FMUL.FTZ R111, R110, R111 ;  /* 0x0000006f6e6f7220 */ /* 0x000fe20000410000 */
[----:B------:R-:W-:-:S02]  /*3430*/  SHF.L.U32 R110, R98, 0x10, RZ ;  /* 0x00000010626e7819 */ /* 0x000fc400000006ff */
[----:B------:R-:W-:Y:S01]  /*3440*/  F2FP.BF16.F32.PACK_AB R86, R117, R86 ;  /* 0x000000567556723e */ /* 0x000fe200000010ff */
[----:B------:R-:W-:Y:S01]  /*3450*/  FFMA.FTZ R87, R87, R84, R108 ;  /* 0x0000005457577223 */ /* 0x000fe2000001006c */
[----:B------:R-:W-:Y:S01]  /*3460*/  SHF.L.U32 R108, R103, 0x10, RZ ;  /* 0x00000010676c7819 */ /* 0x000fe200000006ff */
[----:B------:R-:W0:Y:S04]  /*3470*/  LDC.64 R84, c[0x0][0x428] ;  /* 0x00010a00ff547b82 */ /* 0x000e280000000a00 */
        /* <DEDUP_REMOVED lines=8> */
.L_x_11195:
[----:B------:R-:W-:Y:S05]  /*3500*/  BSYNC.RECONVERGENT B0 ;  /* 0x0000000000007941 */ /* 0x000fea0003800200 */
.L_x_11194:
[----:B0123--:R-:W0:Y:S02]  /*3510*/  LDC.64 R84, c[0x0][0x380] ;  /* 0x0000e000ff547b82 */ /* 0x00fe240000000a00 */
[----:B0-----:R-:W-:-:S04]  /*3520*/  LEA R105, R84, R105, 0x2 ;  /* 0x0000006954697211 */ /* 0x001fc800078e10ff */
[----:B------:R-:W-:-:S13]  /*3530*/  ISETP.GE.AND P0, PT, R105, R85, PT ;  /* 0x000000556900720c */ /* 0x000fda0003f06270 */
[----:B------:R-:W-:Y:S05]  /*3540*/  @!P0 BRA `(.L_x_11202) ;  /* 0xffffffd000988947 */ /* 0x000fea000383ffff */
[----:B------:R-:W-:Y:S05]  /*3550*/  EXIT ;  /* 0x000000000000794d */ /* 0x000fea0003800000 */
.L_x_11193:
[----:B------:R-:W-:Y:S01]  /*3560*/  HFMA2 R116, -RZ, RZ, 0, 5.9604644775390625e-08 ;  /* 0x00000001ff747431 */ /* 0x000fe200000001ff */
[----:B------:R-:W-:Y:S01]  /*3570*/  BSSY B0, `(.L_x_11203) ;  /* 0x0000007000007945 */ /* 0x000fe20003800000 */
[----:B------:R-:W-:Y:S02]  /*3580*/  MOV R117, R87 ;  /* 0x0000005700757202 */ /* 0x000fe40000000f00 */
[----:B------:R-:W-:Y:S02]  /*3590*/  MOV R119, 0x1f ;  /* 0x0000001f00777802 */ /* 0x000fe40000000f00 */
[----:B------:R-:W-:-:S07]  /*35a0*/  MOV R114, 0xffffffff ;  /* 0xffffffff00727802 */ /* 0x000fce0000000f00 */
[----:B012--5:R-:W-:Y:S05]  /*35b0*/  WARPSYNC.COLLECTIVE R114, `(.L_x_11204) ;  /* 0x0000000072087348 */ /* 0x027fea0003c00000 */
[----:B------:R3:W4:Y:S02]  /*35c0*/  SHFL.BFLY P6, R115, R117, R116, R119 ;  /* 0x0c00007475737389 */ /* 0x00072400000c0077 */
[----:B012345:R-:W-:Y:S05]  /*35d0*/  ENDCOLLECTIVE ;  /* 0x000000000000791b */ /* 0x03ffea0003800000 */
.L_x_11204:
[----:B------:R-:W-:Y:S05]  /*35e0*/  BSYNC B0 ;  /* 0x0000000000007941 */ /* 0x000fea0003800000 */
.L_x_11203:
        /* <DEDUP_REMOVED lines=10> */
.L_x_11205:
[----:B------:R-:W-:Y:S01]  /*3690*/  HFMA2 R116, -RZ, RZ, 0, 2.384185791015625e-07 ;  /* 0x00000004ff747431 */ /* 0x000fe200000001ff */
[----:B------:R-:W-:-:S05]  /*36a0*/  MOV R109, R115 ;  /* 0x00000073006d7202 */ /* 0x000fca0000000f00 */
[----:B------:R-:W-:-:S05]  /*36b0*/  FADD.FTZ R109, R108, R109 ;  /* 0x0000006d6c6d7221 */ /* 0x000fca0000010000 */
[----:B------:R-:W-:-:S07]  /*36c0*/  MOV R117, R109 ;  /* 0x0000006d00757202 */ /* 0x000fce0000000f00 */
[----:B------:R-:W-:Y:S05]  /*36d0*/  WARPSYNC.COLLECTIVE R114, `(.L_x_11206) ;  /* 0x0000000072087348 */ /* 0x000fea0003c00000 */
[----:B------:R0:W1:Y:S02]  /*36e0*/  SHFL.BFLY P6, R115, R117, R116, R119 ;  /* 0x0c00007475737389 */ /* 0x00006400000c0077 */
[----:B01----:R-:W-:Y:S05]  /*36f0*/  ENDCOLLECTIVE ;  /* 0x000000000000791b */ /* 0x003fea0003800000 */
.L_x_11206:
[----:B------:R-:W-:Y:S01]  /*3700*/  HFMA2 R116, -RZ, RZ, 0, 4.76837158203125e-07 ;  /* 0x00000008ff747431 */ /* 0x000fe200000001ff */
[----:B------:R-:W-:-:S05]  /*3710*/  MOV R86, R115 ;  /* 0x0000007300567202 */ /* 0x000fca0000000f00 */
[----:B------:R-:W-:-:S05]  /*3720*/  FADD.FTZ R112, R109, R86 ;  /* 0x000000566d707221 */ /* 0x000fca0000010000 */
[----:B------:R-:W-:-:S07]  /*3730*/  MOV R117, R112 ;  /* 0x0000007000757202 */ /* 0x000fce0000000f00 */
[----:B------:R-:W-:Y:S05]  /*3740*/  WARPSYNC.COLLECTIVE R114, `(.L_x_11207) ;  /* 0x0000000072087348 */ /* 0x000fea0003c00000 */
[----:B------:R0:W1:Y:S02]  /*3750*/  SHFL.BFLY P6, R115, R117, R116, R119 ;  /* 0x0c00007475737389 */ /* 0x00006400000c0077 */
[----:B01----:R-:W-:Y:S05]  /*3760*/  ENDCOLLECTIVE ;  /* 0x000000000000791b */ /* 0x003fea0003800000 */
.L_x_11207:
[----:B------:R-:W-:Y:S01]  /*3770*/  HFMA2 R116, -RZ, RZ, 0, 9.5367431640625e-07 ;  /* 0x00000010ff747431 */ /* 0x000fe200000001ff */
[----:B------:R-:W-:-:S05]  /*3780*/  MOV R111, R115 ;  /* 0x00000073006f7202 */ /* 0x000fca0000000f00 */
[----:B------:R-:W-:-:S05]  /*3790*/  FADD.FTZ R113, R112, R111 ;  /* 0x0000006f70717221 */ /* 0x000fca0000010000 */
[----:B------:R-:W-:-:S07]  /*37a0*/  MOV R117, R113 ;  /* 0x0000007100757202 */ /* 0x000fce0000000f00 */
[----:B------:R-:W-:Y:S05]  /*37b0*/  WARPSYNC.COLLECTIVE R114, `(.L_x_11208) ;  /* 0x0000000072087348 */ /* 0x000fea0003c00000 */
[----:B------:R0:W1:Y:S02]  /*37c0*/  SHFL.BFLY P6, R115, R117, R116, R119 ;  /* 0x0c00007475737389 */ /* 0x00006400000c0077 */
[----:B01----:R-:W-:Y:S05]  /*37d0*/  ENDCOLLECTIVE ;  /* 0x000000000000791b */ /* 0x003fea0003800000 */
.L_x_11208:
        /* <DEDUP_REMOVED lines=73> */
.L_x_11209:
[----:B------:R-:W-:Y:S01]  /*3c70*/  HFMA2 R116, -RZ, RZ, 0, 1.1920928955078125e-07 ;  /* 0x00000002ff747431 */ /* 0x000fe200000001ff */
[----:B------:R-:W-:-:S05]  /*3c80*/  MOV R87, R115 ;  /* 0x0000007300577202 */ /* 0x000fca0000000f00 */
[----:B------:R-:W-:-:S05]  /*3c90*/  FADD.FTZ R87, R86, R87 ;  /* 0x0000005756577221 */ /* 0x000fca0000010000 */
[----:B------:R-:W-:-:S07]  /*3ca0*/  MOV R117, R87 ;  /* 0x0000005700757202 */ /* 0x000fce0000000f00 */
[----:B------:R-:W-:Y:S05]  /*3cb0*/  WARPSYNC.COLLECTIVE R114, `(.L_x_11210) ;  /* 0x0000000072087348 */ /* 0x000fea0003c00000 */
[----:B------:R0:W1:Y:S02]  /*3cc0*/  SHFL.BFLY P6, R115, R117, R116, R119 ;  /* 0x0c00007475737389 */ /* 0x00006400000c0077 */
[----:B01----:R-:W-:Y:S05]  /*3cd0*/  ENDCOLLECTIVE ;  /* 0x000000000000791b */ /* 0x003fea0003800000 */
.L_x_11210:
[----:B------:R-:W-:Y:S01]  /*3ce0*/  HFMA2 R116, -RZ, RZ, 0, 2.384185791015625e-07 ;  /* 0x00000004ff747431 */ /* 0x000fe200000001ff */
[----:B------:R-:W-:-:S05]  /*3cf0*/  MOV R108, R115 ;  /* 0x00000073006c7202 */ /* 0x000fca0000000f00 */
[----:B------:R-:W-:-:S05]  /*3d00*/  FADD.FTZ R108, R87, R108 ;  /* 0x0000006c576c7221 */ /* 0x000fca0000010000 */
[----:B------:R-:W-:-:S07]  /*3d10*/  MOV R117, R108 ;  /* 0x0000006c00757202 */ /* 0x000fce0000000f00 */
[----:B------:R-:W-:Y:S05]  /*3d20*/  WARPSYNC.COLLECTIVE R114, `(.L_x_11211) ;  /* 0x0000000072087348 */ /* 0x000fea0003c00000 */
[----:B------:R0:W1:Y:S02]  /*3d30*/  SHFL.BFLY P6, R115, R117, R116, R119 ;  /* 0x0c00007475737389 */ /* 0x00006400000c0077 */
[----:B01----:R-:W-:Y:S05]  /*3d40*/  ENDCOLLECTIVE ;  /* 0x000000000000791b */ /* 0x003fea0003800000 */
.L_x_11211:
[----:B------:R-:W-:Y:S01]  /*3d50*/  HFMA2 R116, -RZ, RZ, 0, 4.76837158203125e-07 ;  /* 0x00000008ff747431 */ /* 0x000fe200000001ff */
[----:B------:R-:W-:-:S05]  /*3d60*/  MOV R109, R115 ;  /* 0x00000073006d7202 */ /* 0x000fca0000000f00 */
[----:B------:R-:W-:-:S05]  /*3d70*/  FADD.FTZ R109, R108, R109 ;  /* 0x0000006d6c6d7221 */ /* 0x000fca0000010000 */
[----:B------:R-:W-:-:S07]  /*3d80*/  MOV R117, R109 ;  /* 0x0000006d00757202 */ /* 0x000fce0000000f00 */
[----:B------:R-:W-:Y:S05]  /*3d90*/  WARPSYNC.COLLECTIVE R114, `(.L_x_11212) ;  /* 0x0000000072087348 */ /* 0x000fea0003c00000 */
[----:B------:R0:W1:Y:S02]  /*3da0*/  SHFL.BFLY P6, R115, R117, R116, R119 ;  /* 0x0c00007475737389 */ /* 0x00006400000c0077 */
[----:B01----:R-:W-:Y:S05]  /*3db0*/  ENDCOLLECTIVE ;  /* 0x000000000000791b */ /* 0x003fea0003800000 */
.L_x_11212:
[----:B------:R-:W-:Y:S01]  /*3dc0*/  HFMA2 R116, -RZ, RZ, 0, 9.5367431640625e-07 ;  /* 0x00000010ff747431 */ /* 0x000fe200000001ff */
[----:B------:R-:W-:-:S05]  /*3dd0*/  MOV R112, R115 ;  /* 0x0000007300707202 */ /* 0x000fca0000000f00 */
[----:B------:R-:W-:-:S05]  /*3de0*/  FADD.FTZ R112, R109, R112 ;  /* 0x000000706d707221 */ /* 0x000fca0000010000 */
[----:B------:R-:W-:-:S07]  /*3df0*/  MOV R117, R112 ;  /* 0x0000007000757202 */ /* 0x000fce0000000f00 */
[----:B------:R-:W-:Y:S05]  /*3e00*/  WARPSYNC.COLLECTIVE R114, `(.L_x_11213) ;  /* 0x0000000072087348 */ /* 0x000fea0003c00000 */
[----:B------:R0:W1:Y:S02]  /*3e10*/  SHFL.BFLY P6, R115, R117, R116, R119 ;  /* 0x0c00007475737389 */ /* 0x00006400000c0077 */
[----:B01----:R-:W-:Y:S05]  /*3e20*/  ENDCOLLECTIVE ;  /* 0x000000000000791b */ /* 0x003fea0003800000 */
.L_x_11213:
[----:B------:R-:W-:Y:S01]  /*3e30*/  MOV R113, R115 ;  /* 0x0000007300717202 */ /* 0x000fe20000000f00 */
[----:B------:R-:W-:Y:S06]  /*3e40*/  BRA `(.L_x_11214) ;  /* 0xffffffe800247947 */ /* 0x000fec000383ffff */
.L_x_11215:
        /* <DEDUP_REMOVED lines=11> */
.L_x_37278:


//--------------------- .text._ZN10layer_norm13ln_fwd_kernelINS_13Kernel_traitsI13__nv_bfloat16S2_fS2_fjLj1024ELj1ELj4ELj1ELj16ENS_18Kernel_traits_baseILj1024ES2_S2_fS2_fjLj128EEEEELb0ELb0ELb1ELb1EEEvNS_9FwdParamsE --------------------------
	.section	.text._ZN10layer_norm13ln_fwd_kernelINS_13Kernel_traitsI13__nv_bfloat16S2_fS2_fjLj1024ELj1ELj4ELj1ELj16ENS_18Kernel_traits_baseILj1024ES2_S2_fS2_fjLj128EEEEELb0ELb0ELb1ELb1EEEvNS_9FwdParamsE,"ax",@progbits
	.align	128
        .global         _ZN10layer_norm13ln_fwd_kernelINS_13Kernel_traitsI13__nv_bfloat16S2_fS2_fjLj1024ELj1ELj4ELj1ELj16ENS_18Kernel_traits_baseILj1024ES2_S2_fS2_fjLj128EEEEELb0ELb0ELb1ELb1EEEvNS_9FwdParamsE
        .type           _ZN10layer_norm13ln_fwd_kernelINS_13Kernel_traitsI13__nv_bfloat16S2_fS2_fjLj1024ELj1ELj4ELj1ELj16ENS_18Kernel_traits_baseILj1024ES2_S2_fS2_fjLj128EEEEELb0ELb0ELb1ELb1EEEvNS_9FwdParamsE,@function
        .size           _ZN10layer_norm13ln_fwd_kernelINS_13Kernel_traitsI13__nv_bfloat16S2_fS2_fjLj1024ELj1ELj4ELj1ELj16ENS_18Kernel_traits_baseILj1024ES2_S2_fS2_fjLj128EEEEELb0ELb0ELb1ELb1EEEvNS_9FwdParamsE,(.L_x_37279 - _ZN10layer_norm13ln_fwd_kernelINS_13Kernel_traitsI13__nv_bfloat16S2_fS2_fjLj1024ELj1ELj4ELj1ELj16ENS_18Kernel_traits_baseILj1024ES2_S2_fS2_fjLj128EEEEELb0ELb0ELb1ELb1EEEvNS_9FwdParamsE)
        .other          _ZN10layer_norm13ln_fwd_kernelINS_13Kernel_traitsI13__nv_bfloat16S2_fS2_fjLj1024ELj1ELj4ELj1ELj16ENS_18Kernel_traits_baseILj1024ES2_S2_fS2_fjLj128EEEEELb0ELb0ELb1ELb1EEEvNS_9FwdParamsE,@"STO_CUDA_ENTRY STV_DEFAULT"
_ZN10layer_norm13ln_fwd_kernelINS_13Kernel_traitsI13__nv_bfloat16S2_fS2_fjLj1024ELj1ELj4ELj1ELj16ENS_18Kernel_traits_baseILj1024ES2_S2_fS2_fjLj128EEEEELb0ELb0ELb1ELb1EEEvNS_9FwdParamsE:
.text._ZN10layer_norm13ln_fwd_kernelINS_13Kernel_traitsI13__nv_bfloat16S2_fS2_fjLj1024ELj1ELj4ELj1ELj16ENS_18Kernel_traits_baseILj1024ES2_S2_fS2_fjLj128EEEEELb0ELb0ELb1ELb1EEEvNS_9FwdParamsE:
        /* <DEDUP_REMOVED lines=14> */
[----:B------:R-:W4:Y:S04]  /*00e0*/  LDG.E.128 R16, desc[UR6][R2.64+0x400] ;  /* 0x0004000602107981 */ /* 0x000f28000c1e1d00 */
[----:B------:R4:W4:Y:S01]  /*00f0*/  LDG.E.128 R36, desc[UR6][R2.64+0x600] ;  /* 0x0006000602247981 */ /* 0x000922000c1e1d00 */
[----:B--2---:R-:W-:-:S05]  /*0100*/  @P0 IMAD.WIDE.U32 R4, R86, 0x10, R4 ;  /* 0x0000001056040825 */ /* 0x004fca00078e0004 */
[----:B------:R-:W5:Y:S04]  /*0110*/  @P0 LDG.E.128 R20, desc[UR6][R4.64] ;  /* 0x0000000604140981 */ /* 0x000f68000c1e1d00 */
[----:B------:R-:W5:Y:S04]  /*0120*/  @P0 LDG.E.128 R24, desc[UR6][R4.64+0x200] ;  /* 0x0002000604180981 */ /* 0x000f68000c1e1d00 */
[----:B------:R-:W5:Y:S01]  /*0130*/  @P0 LDG.E.128 R28, desc[UR6][R4.64+0x400] ;  /* 0x00040006041c0981 */ /* 0x000f62000c1e1d00 */
[----:B0-----:R-:W-:Y:S01]  /*0140*/  USHF.L.U32 UR4, UR4, 0x2, URZ ;  /* 0x0000000204047899 */ /* 0x001fe200080006ff */
[----:B------:R-:W-:-:S02]  /*0150*/  SHF.R.U32.HI R85, RZ, 0x5, R85 ;  /* 0x00000005ff557819 */ /* 0x000fc40000011655 */
[----:B------:R0:W5:Y:S03]  /*0160*/  @P0 LDG.E.128 R32, desc[UR6][R4.64+0x600] ;  /* 0x0006000604200981 */ /* 0x000166000c1e1d00 */
[----:B------:R-:W-:-:S04]  /*0170*/  LOP3.LUT R85, R85, UR4, RZ, 0xfc, !PT ;  /* 0x0000000455557c12 */ /* 0x000fc8000f8efcff */
[----:B-1----:R-:W-:Y:S02]  /*0180*/  ISETP.GE.AND P1, PT, R85, UR5, PT ;  /* 0x0000000555007c0c */ /* 0x002fe4000bf26270 */
[-C--:B---3--:R-:W-:Y:S02]  /*0190*/  @P0 MOV R84, R8.reuse ;  /* 0x0000000800540202 */ /* 0x088fe40000000f00 */
[-C--:B------:R-:W-:Y:S02]  /*01a0*/  @P0 MOV R83, R9.reuse ;  /* 0x0000000900530202 */ /* 0x080fe40000000f00 */
[----:B------:R-:W-:Y:S02]  /*01b0*/  @!P0 MOV R84, R8 ;  /* 0x0000000800548202 */ /* 0x000fe40000000f00 */
[----:B------:R-:W-:Y:S02]  /*01c0*/  @!P0 MOV R83, R9 ;  /* 0x0000000900538202 */ /* 0x000fe40000000f00 */
[----:B------:R-:W-:-:S02]  /*01d0*/  @P0 MOV R82, R10 ;  /* 0x0000000a00520202 */ /* 0x000fc40000000f00 */
[----:B------:R-:W-:Y:S02]  /*01e0*/  @P0 MOV R81, R11 ;  /* 0x0000000b00510202 */ /* 0x000fe40000000f00 */
[----:B----4-:R-:W-:Y:S02]  /*01f0*/  @P0 MOV R80, R12 ;  /* 0x0000000c00500202 */ /* 0x010fe40000000f00 */
[----:B------:R-:W-:Y:S02]  /*0200*/  @P0 MOV R79, R13 ;  /* 0x0000000d004f0202 */ /* 0x000fe40000000f00 */
[----:B------:R-:W-:Y:S02]  /*0210*/  @P0 MOV R78, R14 ;  /* 0x0000000e004e0202 */ /* 0x000fe40000000f00 */
[----:B------:R-:W-:Y:S02]  /*0220*/  @P0 MOV R0, R15 ;  /* 0x0000000f00000202 */ /* 0x000fe40000000f00 */
[----:B------:R-:W-:-:S02]  /*0230*/  @P0 MOV R2, R16 ;  /* 0x0000001000020202 */ /* 0x000fc40000000f00 */
[----:B------:R-:W-:Y:S02]  /*0240*/  @P0 MOV R3, R17 ;  /* 0x0000001100030202 */ /* 0x000fe40000000f00 */
[----:B0-----:R-:W-:Y:S02]  /*0250*/  @P0 MOV R4, R18 ;  /* 0x0000001200040202 */ /* 0x001fe40000000f00 */
[----:B------:R-:W-:Y:S02]  /*0260*/  @P0 MOV R5, R19 ;  /* 0x0000001300050202 */ /* 0x000fe40000000f00 */
        /* <DEDUP_REMOVED lines=26> */
[----:B-----5:R-:W-:Y:S02]  /*0410*/  @!P0 MOV R28, RZ ;  /* 0x000000ff001c8202 */ /* 0x020fe40000000f00 */
[----:B------:R-:W-:Y:S02]  /*0420*/  @!P0 CS2R R34, SRZ ;  /* 0x0000000000228805 */ /* 0x000fe4000001ff00 */
[----:B------:R-:W-:Y:S02]  /*0430*/  @!P0 CS2R R32, SRZ ;  /* 0x0000000000208805 */ /* 0x000fe4000001ff00 */
        /* <DEDUP_REMOVED lines=12> */
[----:B0-----:R-:W-:Y:S02]  /*0500*/  ISETP.NE.AND P1, PT, RZ, UR4, PT ;  /* 0x00000004ff007c0c */ /* 0x001fe4000bf25270 */
[----:B------:R-:W-:Y:S02]  /*0510*/  PRMT R72, R22, 0x7632, R72 ;  /* 0x0000763216487816 */ /* 0x000fe40000000048 */
[----:B------:R-:W-:Y:S02]  /*0520*/  PRMT R73, R82, 0x7632, R73 ;  /* 0x0000763252497816 */ /* 0x000fe40000000049 */
[----:B------:R-:W-:Y:S02]  /*0530*/  PRMT R74, R21, 0x7632, R74 ;  /* 0x00007632154a7816 */ /* 0x000fe4000000004a */
[----:B------:R-:W-:Y:S02]  /*0540*/  PRMT R75, R83, 0x7632, R75 ;  /* 0x00007632534b7816 */ /* 0x000fe4000000004b */
[----:B------:R-:W-:-:S02]  /*0550*/  PRMT R76, R20, 0x7632, R76 ;  /* 0x00007632144c7816 */ /* 0x000fc4000000004c */
[----:B-12---:R-:W-:-:S07]  /*0560*/  PRMT R77, R84, 0x7632, R77 ;  /* 0x00007632544d7816 */ /* 0x006fce000000004d */
.L_x_11233:
[----:B------:R-:W0:Y:S08]  /*0570*/  LDC.64 R40, c[0x0][0x3f0] ;  /* 0x0000fc00ff287b82 */ /* 0x000e300000000a00 */
[----:B------:R-:W1:Y:S01]  /*0580*/  LDC R90, c[0x0][0x388] ;  /* 0x0000e200ff5a7b82 */ /* 0x000e620000000800 */
[----:B0-----:R-:W-:-:S05]  /*0590*/  IMAD.WIDE R40, R85, 0x4, R40 ;  /* 0x0000000455287825 */ /* 0x001fca00078e0228 */
[----:B------:R-:W2:Y:S01]  /*05a0*/  LDG.E R91, desc[UR6][R40.64] ;  /* 0x00000006285b7981 */ /* 0x000ea2000c1e1900 */
[----:B------:R-:W-:Y:S01]  /*05b0*/  HFMA2 R66, -RZ, RZ, 0, 0 ;  /* 0x00000000ff427431 */ /* 0x000fe200000001ff */
        /* <DEDUP_REMOVED lines=24> */
[----:B0-----:R-:W-:-:S05]  /*0740*/  IMAD.WIDE.U32 R48, R67, 0x20, R48 ;  /* 0x0000002043307825 */ /* 0x001fca00078e0030 */
[----:B------:R-:W2:Y:S04]  /*0750*/  LDG.E.128 R40, desc[UR6][R48.64] ;  /* 0x0000000630287981 */ /* 0x000ea8000c1e1d00 */
[----:B------:R0:W3:Y:S01]  /*0760*/  LDG.E.128 R44, desc[UR6][R48.64+0x10] ;  /* 0x00001006302c7981 */ /* 0x0000e2000c1e1d00 */
[----:B------:R-:W-:-:S13]  /*0770*/  ISETP.GT.AND P3, PT, R91, RZ, PT ;  /* 0x000000ff5b00720c */ /* 0x000fda0003f64270 */
[----:B------:R-:W2:Y:S01]  /*0780*/  @P3 LDC R57, c[0x0][0x40c] ;  /* 0x00010300ff393b82 */ /* 0x000ea20000000800 */
[----:B0-----:R-:W-:Y:S02]  /*0790*/  @P3 SHF.L.U32 R49, R37, 0x10, RZ ;  /* 0x0000001025313819 */ /* 0x001fe400000006ff */
[----:B------:R-:W-:Y:S02]  /*07a0*/  @P3 SHF.L.U32 R54, R53, 0x10, RZ ;  /* 0x0000001035363819 */ /* 0x000fe400000006ff */
[----:B------:R-:W-:Y:S02]  /*07b0*/  @P3 SHF.L.U32 R48, R51, 0x10, RZ ;  /* 0x0000001033303819 */ /* 0x000fe400000006ff */
[----:B------:R-:W-:Y:S01]  /*07c0*/  @P3 SHF.L.U32 R53, R36, 0x10, RZ ;  /* 0x0000001024353819 */ /* 0x000fe200000006ff */
[----:B------:R-:W0:Y:S01]  /*07d0*/  @P3 LDC R55, c[0x0][0x40c] ;  /* 0x00010300ff373b82 */ /* 0x000e220000000800 */
[----:B------:R-:W-:Y:S02]  /*07e0*/  @P3 SHF.L.U32 R52, R52, 0x10, RZ ;  /* 0x0000001034343819 */ /* 0x000fe400000006ff */
[----:B------:R-:W-:-:S02]  /*07f0*/  @P3 SHF.L.U32 R50, R50, 0x10, RZ ;  /* 0x0000001032323819 */ /* 0x000fc400000006ff */
[----:B------:R-:W-:-:S03]  /*0800*/  @P3 SHF.L.U32 R51, R39, 0x10, RZ ;  /* 0x0000001027333819 */ /* 0x000fc600000006ff */
[----:B------:R-:W1:Y:S08]  /*0810*/  @P3 LDC R56, c[0x0][0x40c] ;  /* 0x00010300ff383b82 */ /* 0x000e700000000800 */
[----:B------:R-:W4:Y:S08]  /*0820*/  @P3 LDC R58, c[0x0][0x40c] ;  /* 0x00010300ff3a3b82 */ /* 0x000f300000000800 */
[----:B------:R-:W3:Y:S08]  /*0830*/  @P3 LDC R59, c[0x0][0x40c] ;  /* 0x00010300ff3b3b82 */ /* 0x000ef00000000800 */
[----:B------:R-:W3:Y:S08]  /*0840*/  @P3 LDC R60, c[0x0][0x40c] ;  /* 0x00010300ff3c3b82 */ /* 0x000ef00000000800 */
[----:B------:R-:W3:Y:S08]  /*0850*/  @P3 LDC R61, c[0x0][0x40c] ;  /* 0x00010300ff3d3b82 */ /* 0x000ef00000000800 */
[----:B------:R-:W3:Y:S01]  /*0860*/  @P3 LDC R62, c[0x0][0x40c] ;  /* 0x00010300ff3e3b82 */ /* 0x000ee20000000800 */
[----:B--2---:R-:W-:Y:S01]  /*0870*/  @P3 FFMA.FTZ R42, R49, R57, R42 ;  /* 0x00000039312a3223 */ /* 0x004fe2000001002a */
[----:B------:R-:W-:Y:S01]  /*0880*/  @P3 SHF.L.U32 R49, R38, 0x10, RZ ;  /* 0x0000001026313819 */ /* 0x000fe200000006ff */
[----:B0-----:R-:W-:Y:S01]  /*0890*/  @P3 FFMA.FTZ R40, R53, R55, R40 ;  /* 0x0000003735283223 */ /* 0x001fe20000010028 */
[----:B-1----:R-:W-:Y:S01]  /*08a0*/  @P3 FFMA.FTZ R41, R54, R56, R41 ;  /* 0x0000003836293223 */ /* 0x002fe20000010029 */
[----:B----4-:R-:W-:Y:S01]  /*08b0*/  @P3 FFMA.FTZ R43, R52, R58, R43 ;  /* 0x0000003a342b3223 */ /* 0x010fe2000001002b */
[----:B---3--:R-:W-:Y:S01]  /*08c0*/  @P3 FFMA.FTZ R45, R48, R60, R45 ;  /* 0x0000003c302d3223 */ /* 0x008fe2000001002d */
[----:B------:R-:W-:Y:S01]  /*08d0*/  @P3 FFMA.FTZ R44, R49, R59, R44 ;  /* 0x0000003b312c3223 */ /* 0x000fe2000001002c */
[----:B------:R-:W-:Y:S01]  /*08e0*/  @P3 FFMA.FTZ R46, R51, R61, R46 ;  /* 0x0000003d332e3223 */ /* 0x000fe2000001002e */
[----:B------:R-:W-:Y:S01]  /*08f0*/  @P3 FFMA.FTZ R47, R50, R62, R47 ;  /* 0x0000003e322f3223 */ /* 0x000fe2000001002f */
[----:B------:R-:W-:Y:S06]  /*0900*/  BRA `(.L_x_11217) ;  /* 0x0000000000787947 */ /* 0x000fec0003800000 */
.L_x_11216:
[----:B------:R-:W0:Y:S01]  /*0910*/  @P2 LDC R40, c[0x0][0x40c] ;  /* 0x00010300ff282b82 */ /* 0x000e220000000800 */
[----:B------:R-:W-:Y:S02]  /*0920*/  @P2 SHF.L.U32 R53, R53, 0x10, RZ ;  /* 0x0000001035352819 */ /* 0x000fe400000006ff */
[----:B------:R-:W-:Y:S02]  /*0930*/  CS2R R44, SRZ ;  /* 0x00000000002c7805 */ /* 0x000fe4000001ff00 */
[----:B------:R-:W-:Y:S02]  /*0940*/  @P2 SHF.L.U32 R52, R52, 0x10, RZ ;  /* 0x0000001034342819 */ /* 0x000fe400000006ff */
[----:B------:R-:W-:Y:S02]  /*0950*/  @P2 SHF.L.U32 R51, R51, 0x10, RZ ;  /* 0x0000001033332819 */ /* 0x000fe400000006ff */
[----:B------:R-:W-:Y:S01]  /*0960*/  MOV R41, RZ ;  /* 0x000000ff00297202 */ /* 0x000fe20000000f00 */
[----:B------:R-:W1:Y:S01]  /*0970*/  @P2 LDC R47, c[0x0][0x40c] ;  /* 0x00010300ff2f2b82 */ /* 0x000e620000000800 */
[----:B------:R-:W-:-:S02]  /*0980*/  MOV R43, RZ ;  /* 0x000000ff002b7202 */ /* 0x000fc40000000f00 */
[----:B------:R-:W-:-:S05]  /*0990*/  @P2 SHF.L.U32 R48, R36, 0x10, RZ ;  /* 0x0000001024302819 */ /* 0x000fca00000006ff */
[----:B------:R-:W2:Y:S08]  /*09a0*/  @P2 LDC R42, c[0x0][0x40c] ;  /* 0x00010300ff2a2b82 */ /* 0x000eb00000000800 */
[----:B------:R-:W3:Y:S01]  /*09b0*/  @P2 LDC R56, c[0x0][0x40c] ;  /* 0x00010300ff382b82 */ /* 0x000ee20000000800 */
[----:B0-----:R-:W-:Y:S01]  /*09c0*/  @P2 FMUL.FTZ R41, R53, R40 ;  /* 0x0000002835292220 */ /* 0x001fe20000410000 */
[----:B------:R-:W-:-:S02]  /*09d0*/  @P2 SHF.L.U32 R53, R50, 0x10, RZ ;  /* 0x0000001032352819 */ /* 0x000fc400000006ff */
[----:B------:R-:W-:Y:S02]  /*09e0*/  @P2 SHF.L.U32 R50, R37, 0x10, RZ ;  /* 0x0000001025322819 */ /* 0x000fe400000006ff */
[----:B------:R-:W-:Y:S02]  /*09f0*/  MOV R40, RZ ;  /* 0x000000ff00287202 */ /* 0x000fe40000000f00 */
[----:B------:R-:W0:Y:S01]  /*0a00*/  @P2 LDC R49, c[0x0][0x40c] ;  /* 0x00010300ff312b82 */ /* 0x000e220000000800 */
[----:B-1----:R-:W-:Y:S01]  /*0a10*/  @P2 FMUL.FTZ R43, R52, R47 ;  /* 0x0000002f342b2220 */ /* 0x002fe20000410000 */
[----:B------:R-:W-:Y:S02]  /*0a20*/  @P2 SHF.L.U32 R52, R39, 0x10, RZ ;  /* 0x0000001027342819 */ /* 0x000fe400000006ff */
[----:B------:R-:W-:-:S04]  /*0a30*/  CS2R R46, SRZ ;  /* 0x00000000002e7805 */ /* 0x000fc8000001ff00 */
[----:B------:R-:W1:Y:S01]  /*0a40*/  @P2 LDC R55, c[0x0][0x40c] ;  /* 0x00010300ff372b82 */ /* 0x000e620000000800 */
[----:B--2---:R-:W-:Y:S01]  /*0a50*/  @P2 FMUL.FTZ R45, R51, R42 ;  /* 0x0000002a332d2220 */ /* 0x004fe20000410000 */
[----:B------:R-:W-:Y:S02]  /*0a60*/  @P2 SHF.L.U32 R51, R38, 0x10, RZ ;  /* 0x0000001026332819 */ /* 0x000fe400000006ff */
[----:B------:R-:W-:-:S04]  /*0a70*/  MOV R42, RZ ;  /* 0x000000ff002a7202 */ /* 0x000fc80000000f00 */
[----:B------:R-:W2:Y:S01]  /*0a80*/  @P2 LDC R54, c[0x0][0x40c] ;  /* 0x00010300ff362b82 */ /* 0x000ea20000000800 */
[----:B---3--:R-:W-:-:S07]  /*0a90*/  @P2 FMUL.FTZ R47, R53, R56 ;  /* 0x00000038352f2220 */ /* 0x008fce0000410000 */
[----:B------:R-:W3:Y:S01]  /*0aa0*/  @P2 LDC R57, c[0x0][0x40c] ;  /* 0x00010300ff392b82 */ /* 0x000ee20000000800 */
[----:B0-----:R-:W-:Y:S01]  /*0ab0*/  @P2 FMUL.FTZ R40, R48, R49 ;  /* 0x0000003130282220 */ /* 0x001fe20000410000 */
[----:B-1----:R-:W-:Y:S01]  /*0ac0*/  @P2 FMUL.FTZ R42, R50, R55 ;  /* 0x00000037322a2220 */ /* 0x002fe20000410000 */
[----:B--2---:R-:W-:Y:S01]  /*0ad0*/  @P2 FMUL.FTZ R44, R51, R54 ;  /* 0x00000036332c2220 */ /* 0x004fe20000410000 */
[----:B---3--:R-:W-:-:S07]  /*0ae0*/  @P2 FMUL.FTZ R46, R52, R57 ;  /* 0x00000039342e2220 */ /* 0x008fce0000410000 */
.L_x_11217:
[----:B------:R-:W0:Y:S01]  /*0af0*/  LDC.64 R88, c[0x0][0x3a8] ;  /* 0x0000ea00ff587b82 */ /* 0x000e220000000a00 */
[----:B------:R-:W-:Y:S01]  /*0b00*/  BSSY.RECONVERGENT B0, `(.L_x_11218) ;  /* 0x000000a000007945 */ /* 0x000fe20003800200 */
[C---:B------:R-:W-:Y:S01]  /*0b10*/  IADD3 R57, PT, PT, R67.reuse, 0x20, RZ ;  /* 0x0000002043397810 */ /* 0x040fe20007ffe0ff */
[----:B0-----:R-:W-:-:S05]  /*0b20*/  IMAD.WIDE.U32 R48, R67, 0x20, R88 ;  /* 0x0000002043307825 */ /* 0x001fca00078e0058 */
[----:B------:R0:W-:Y:S04]  /*0b30*/  STG.E.128 desc[UR6][R48.64], R40 ;  /* 0x0000002830007986 */ /* 0x0001e8000c101d06 */
[----:B------:R0:W-:Y:S01]  /*0b40*/  STG.E.128 desc[UR6][R48.64+0x10], R44 ;  /* 0x0000102c30007986 */ /* 0x0001e2000c101d06 */
[----:B------:R-:W-:Y:S05]  /*0b50*/  @!P2 BRA `(.L_x_11219) ;  /* 0x000000000010a947 */ /* 0x000fea0003800000 */
[----:B------:R-:W1:Y:S01]  /*0b60*/  LDC.64 R36, c[0x0][0x390] ;  /* 0x0000e400ff247b82 */ /* 0x000e620000000a00 */
[----:B------:R-:W-:-:S05]  /*0b70*/  IADD3 R39, PT, PT, R66, 0x20, RZ ;  /* 0x0000002042277810 */ /* 0x000fca0007ffe0ff */
[----:B-1----:R-:W-:-:S06]  /*0b80*/  IMAD.WIDE.U32 R36, R39, 0x10, R36 ;  /* 0x0000001027247825 */ /* 0x002fcc00078e0024 */
[----:B------:R-:W5:Y:S02]  /*0b90*/  LDG.E.128 R36, desc[UR6][R36.64] ;  /* 0x0000000624247981 */ /* 0x000f64000c1e1d00 */
.L_x_11219:
[----:B------:R-:W-:Y:S05]  /*0ba0*/  BSYNC.RECONVERGENT B0 ;  /* 0x0000000000007941 */ /* 0x000fea0003800200 */
.L_x_11218:
[----:B-----5:R-:W-:Y:S02]  /*0bb0*/  PRMT R56, R39, 0x7632, R56 ;  /* 0x0000763227387816 */ /* 0x020fe40000000038 */
[----:B------:R-:W-:Y:S02]  /*0bc0*/  PRMT R60, R38, 0x7632, R60 ;  /* 0x00007632263c7816 */ /* 0x000fe4000000003c */
[----:B------:R-:W-:Y:S02]  /*0bd0*/  PRMT R61, R37, 0x7632, R61 ;  /* 0x00007632253d7816 */ /* 0x000fe4000000003d */
[----:B------:R-:W-:Y:S01]  /*0be0*/  PRMT R62, R36, 0x7632, R62 ;  /* 0x00007632243e7816 */ /* 0x000fe2000000003e */
[----:B------:R-:W-:Y:S06]  /*0bf0*/  @!P0 BRA `(.L_x_11220) ;  /* 0x0000000000788947 */ /* 0x000fec0003800000 */
[----:B------:R-:W1:Y:S02]  /*0c00*/  LDC.64 R58, c[0x0][0x3a0] ;  /* 0x0000e800ff3a7b82 */ /* 0x000e640000000a00 */
[----:B-1----:R-:W-:-:S05]  /*0c10*/  IMAD.WIDE.U32 R58, R57, 0x20, R58 ;  /* 0x00000020393a7825 */ /* 0x002fca00078e003a */
[----:B0-----:R-:W2:Y:S04]  /*0c20*/  LDG.E.128 R48, desc[UR6][R58.64] ;  /* 0x000000063a307981 */ /* 0x001ea8000c1e1d00 */
        /* <DEDUP_REMOVED lines=13> */
[----:B------:R-:W5:Y:S08]  /*0d00*/  @P3 LDC R70, c[0x0][0x40c] ;  /* 0x00010300ff463b82 */ /* 0x000f700000000800 */
[----:B------:R-:W3:Y:S08]  /*0d10*/  @P3 LDC R71, c[0x0][0x40c] ;  /* 0x00010300ff473b82 */ /* 0x000ef00000000800 */
[----:B------:R-:W5:Y:S08]  /*0d20*/  @P3 LDC R92, c[0x0][0x40c] ;  /* 0x00010300ff5c3b82 */ /* 0x000f700000000800 */
[----:B------:R-:W5:Y:S01]  /*0d30*/  @P3 LDC R93, c[0x0][0x40c] ;  /* 0x00010300ff5d3b82 */ /* 0x000f620000000800 */
[----:B--2---:R-:W-:Y:S01]  /*0d40*/  @P3 FFMA.FTZ R50, R59, R68, R50 ;  /* 0x000000443b323223 */ /* 0x004fe20000010032 */
[----:B------:R-:W-:Y:S01]  /*0d50*/  @P3 SHF.L.U32 R59, R38, 0x10, RZ ;  /* 0x00000010263b3819 */ /* 0x000fe200000006ff */
[----:B0-----:R-:W-:Y:S01]  /*0d60*/  @P3 FFMA.FTZ R48, R63, R64, R48 ;  /* 0x000000403f303223 */ /* 0x001fe20000010030 */
[----:B-1----:R-:W-:Y:S01]  /*0d70*/  @P3 FFMA.FTZ R49, R62, R65, R49 ;  /* 0x000000413e313223 */ /* 0x002fe20000010031 */
[----:B----4-:R-:W-:Y:S01]  /*0d80*/  @P3 FFMA.FTZ R51, R58, R69, R51 ;  /* 0x000000453a333223 */ /* 0x010fe20000010033 */
[----:B---3--:R-:W-:Y:S01]  /*0d90*/  @P3 FFMA.FTZ R53, R60, R71, R53 ;  /* 0x000000473c353223 */ /* 0x008fe20000010035 */
[----:B-----5:R-:W-:Y:S01]  /*0da0*/  @P3 FFMA.FTZ R52, R59, R70, R52 ;  /* 0x000000463b343223 */ /* 0x020fe20000010034 */
[----:B------:R-:W-:Y:S01]  /*0db0*/  @P3 FFMA.FTZ R54, R61, R92, R54 ;  /* 0x0000005c3d363223 */ /* 0x000fe20000010036 */
[----:B------:R-:W-:Y:S01]  /*0dc0*/  @P3 FFMA.FTZ R55, R56, R93, R55 ;  /* 0x0000005d38373223 */ /* 0x000fe20000010037 */
[----:B------:R-:W-:Y:S06]  /*0dd0*/  BRA `(.L_x_11221) ;  /* 0x0000000000747947 */ /* 0x000fec0003800000 */
.L_x_11220:
[----:B------:R-:W1:Y:S01]  /*0de0*/  @P2 LDC R63, c[0x0][0x40c] ;  /* 0x00010300ff3f2b82 */ /* 0x000e620000000800 */
[----:B0-----:R-:W-:Y:S02]  /*0df0*/  @P2 SHF.L.U32 R48, R61, 0x10, RZ ;  /* 0x000000103d302819 */ /* 0x001fe400000006ff */
[----:B------:R-:W-:Y:S02]  /*0e00*/  CS2R R50, SRZ ;  /* 0x0000000000327805 */ /* 0x000fe4000001ff00 */
[----:B------:R-:W-:Y:S02]  /*0e10*/  @P2 SHF.L.U32 R62, R62, 0x10, RZ ;  /* 0x000000103e3e2819 */ /* 0x000fe400000006ff */
[----:B------:R-:W-:Y:S02]  /*0e20*/  CS2R R52, SRZ ;  /* 0x0000000000347805 */ /* 0x000fe4000001ff00 */
[----:B------:R-:W-:Y:S02]  /*0e30*/  @P2 SHF.L.U32 R60, R60, 0x10, RZ ;  /* 0x000000103c3c2819 */ /* 0x000fe400000006ff */
[----:B------:R-:W-:Y:S01]  /*0e40*/  MOV R49, RZ ;  /* 0x000000ff00317202 */ /* 0x000fe20000000f00 */
[----:B------:R-:W0:Y:S01]  /*0e50*/  @P2 LDC R55, c[0x0][0x40c] ;  /* 0x00010300ff372b82 */ /* 0x000e220000000800 */
[----:B------:R-:W-:-:S07]  /*0e60*/  @P2 SHF.L.U32 R58, R37, 0x10, RZ ;  /* 0x00000010253a2819 */ /* 0x000fce00000006ff */
[----:B------:R-:W2:Y:S08]  /*0e70*/  @P2 LDC R69, c[0x0][0x40c] ;  /* 0x00010300ff452b82 */ /* 0x000eb00000000800 */
[----:B------:R-:W3:Y:S01]  /*0e80*/  @P2 LDC R64, c[0x0][0x40c] ;  /* 0x00010300ff402b82 */ /* 0x000ee20000000800 */
[----:B-1----:R-:W-:Y:S01]  /*0e90*/  @P2 FMUL.FTZ R51, R48, R63 ;  /* 0x0000003f30332220 */ /* 0x002fe20000410000 */
[----:B------:R-:W-:Y:S01]  /*0ea0*/  @P2 SHF.L.U32 R63, R56, 0x10, RZ ;  /* 0x00000010383f2819 */ /* 0x000fe200000006ff */
[----:B------:R-:W-:Y:S01]  /*0eb0*/  HFMA2 R48, -RZ, RZ, 0, 0 ;  /* 0x00000000ff307431 */ /* 0x000fe200000001ff */
[----:B------:R-:W-:-:S04]  /*0ec0*/  @P2 SHF.L.U32 R56, R36, 0x10, RZ ;  /* 0x0000001024382819 */ /* 0x000fc800000006ff */
[----:B------:R-:W1:Y:S01]  /*0ed0*/  @P2 LDC R59, c[0x0][0x40c] ;  /* 0x00010300ff3b2b82 */ /* 0x000e620000000800 */
[----:B0-----:R-:W-:Y:S01]  /*0ee0*/  @P2 FMUL.FTZ R49, R62, R55 ;  /* 0x000000373e312220 */ /* 0x001fe20000410000 */
[----:B------:R-:W-:Y:S02]  /*0ef0*/  @P2 SHF.L.U32 R62, R39, 0x10, RZ ;  /* 0x00000010273e2819 */ /* 0x000fe400000006ff */
[----:B------:R-:W-:-:S04]  /*0f00*/  CS2R R54, SRZ ;  /* 0x0000000000367805 */ /* 0x000fc8000001ff00 */
[----:B------:R-:W0:Y:S01]  /*0f10*/  @P2 LDC R61, c[0x0][0x40c] ;  /* 0x00010300ff3d2b82 */ /* 0x000e220000000800 */
[----:B--2---:R-:W-:Y:S01]  /*0f20*/  @P2 FMUL.FTZ R53, R60, R69 ;  /* 0x000000453c352220 */ /* 0x004fe20000410000 */
[----:B------:R-:W-:-:S06]  /*0f30*/  @P2 SHF.L.U32 R60, R38, 0x10, RZ ;  /* 0x00000010263c2819 */ /* 0x000fcc00000006ff */
[----:B------:R-:W2:Y:S01]  /*0f40*/  @P2 LDC R65, c[0x0][0x40c] ;  /* 0x00010300ff412b82 */ /* 0x000ea20000000800 */
[----:B---3--:R-:W-:-:S07]  /*0f50*/  @P2 FMUL.FTZ R55, R63, R64 ;  /* 0x000000403f372220 */ /* 0x008fce0000410000 */
[----:B------:R-:W3:Y:S01]  /*0f60*/  @P2 LDC R71, c[0x0][0x40c] ;  /* 0x00010300ff472b82 */ /* 0x000ee20000000800 */
[----:B-1----:R-:W-:Y:S01]  /*0f70*/  @P2 FMUL.FTZ R48, R56, R59 ;  /* 0x0000003b38302220 */ /* 0x002fe20000410000 */
[----:B0-----:R-:W-:Y:S01]  /*0f80*/  @P2 FMUL.FTZ R50, R58, R61 ;  /* 0x0000003d3a322220 */ /* 0x001fe20000410000 */
[----:B--2---:R-:W-:Y:S01]  /*0f90*/  @P2 FMUL.FTZ R52, R60, R65 ;  /* 0x000000413c342220 */ /* 0x004fe20000410000 */
[----:B---3--:R-:W-:-:S07]  /*0fa0*/  @P2 FMUL.FTZ R54, R62, R71 ;  /* 0x000000473e362220 */ /* 0x008fce0000410000 */
.L_x_11221:
[----:B------:R-:W-:Y:S01]  /*0fb0*/  IMAD.WIDE.U32 R56, R57, 0x20, R88 ;  /* 0x0000002039387825 */ /* 0x000fe200078e0058 */
[----:B------:R-:W-:Y:S04]  /*0fc0*/  BSSY.RECONVERGENT B0, `(.L_x_11222) ;  /* 0x0000008000007945 */ /* 0x000fe80003800200 */
[----:B------:R0:W-:Y:S04]  /*0fd0*/  STG.E.128 desc[UR6][R56.64], R48 ;  /* 0x0000003038007986 */ /* 0x0001e8000c101d06 */
[----:B------:R0:W-:Y:S01]  /*0fe0*/  STG.E.128 desc[UR6][R56.64+0x10], R52 ;  /* 0x0000103438007986 */ /* 0x0001e2000c101d06 */
[----:B------:R-:W-:Y:S05]  /*0ff0*/  @!P2 BRA `(.L_x_11223) ;  /* 0x000000000010a947 */ /* 0x000fea0003800000 */
[----:B------:R-:W1:Y:S01]  /*1000*/  LDC.64 R36, c[0x0][0x390] ;  /* 0x0000e400ff247b82 */ /* 0x000e620000000a00 */
[----:B------:R-:W-:-:S05]  /*1010*/  IADD3 R39, PT, PT, R66, 0x40, RZ ;  /* 0x0000004042277810 */ /* 0x000fca0007ffe0ff */
[----:B-1----:R-:W-:-:S06]  /*1020*/  IMAD.WIDE.U32 R36, R39, 0x10, R36 ;  /* 0x0000001027247825 */ /* 0x002fcc00078e0024 */
[----:B------:R-:W5:Y:S02]  /*1030*/  LDG.E.128 R36, desc[UR6][R36.64] ;  /* 0x0000000624247981 */ /* 0x000f64000c1e1d00 */
.L_x_11223:
[----:B------:R-:W-:Y:S05]  /*1040*/  BSYNC.RECONVERGENT B0 ;  /* 0x0000000000007941 */ /* 0x000fea0003800200 */
.L_x_11222:
[----:B0----5:R-:W-:Y:S02]  /*1050*/  PRMT R56, R39, 0x7632, R56 ;  /* 0x0000763227387816 */ /* 0x021fe40000000038 */
[----:B------:R-:W-:Y:S02]  /*1060*/  PRMT R57, R38, 0x7632, R57 ;  /* 0x0000763226397816 */ /* 0x000fe40000000039 */
[----:B------:R-:W-:Y:S02]  /*1070*/  PRMT R58, R37, 0x7632, R58 ;  /* 0x00007632253a7816 */ /* 0x000fe4000000003a */
[----:B------:R-:W-:Y:S01]  /*1080*/  PRMT R59, R36, 0x7632, R59 ;  /* 0x00007632243b7816 */ /* 0x000fe2000000003b */
[----:B------:R-:W-:Y:S06]  /*1090*/  @!P0 BRA `(.L_x_11224) ;  /* 0x00000000008c8947 */ /* 0x000fec0003800000 */
[----:B------:R-:W0:Y:S01]  /*10a0*/  LDC.64 R64, c[0x0][0x3a0] ;  /* 0x0000e800ff407b82 */ /* 0x000e220000000a00 */
[----:B------:R-:W-:-:S05]  /*10b0*/  IADD3 R57, PT, PT, R67, 0x40, RZ ;  /* 0x0000004043397810 */ /* 0x000fca0007ffe0ff */
[----:B0-----:R-:W-:-:S05]  /*10c0*/  IMAD.WIDE.U32 R64, R57, 0x20, R64 ;  /* 0x0000002039407825 */ /* 0x001fca00078e0040 */
[----:B------:R-:W2:Y:S04]  /*10d0*/  LDG.E.128 R56, desc[UR6][R64.64] ;  /* 0x0000000640387981 */ /* 0x000ea8000c1e1d00 */
[----:B------:R0:W3:Y:S01]  /*10e0*/  LDG.E.128 R60, desc[UR6][R64.64+0x10] ;  /* 0x00001006403c7981 */ /* 0x0000e2000c1e1d00 */
[----:B------:R-:W-:-:S13]  /*10f0*/  ISETP.GT.AND P3, PT, R91, RZ, PT ;  /* 0x000000ff5b00720c */ /* 0x000fda0003f64270 */
[----:B------:R-:W2:Y:S01]  /*1100*/  @P3 LDC R70, c[0x0][0x40c] ;  /* 0x00010300ff463b82 */ /* 0x000ea20000000800 */
[C---:B------:R-:W-:Y:S02]  /*1110*/  @P3 SHF.L.U32 R69, R36.reuse, 0x10, RZ ;  /* 0x0000001024453819 */ /* 0x040fe400000006ff */
[----:B------:R-:W-:Y:S02]  /*1120*/  @P3 PRMT R68, R36, 0x7632, R68 ;  /* 0x0000763224443816 */ /* 0x000fe40000000044 */
[C---:B------:R-:W-:Y:S02]  /*1130*/  @P3 SHF.L.U32 R93, R37.reuse, 0x10, RZ ;  /* 0x00000010255d3819 */ /* 0x040fe400000006ff */
[----:B------:R-:W-:Y:S01]  /*1140*/  @P3 SHF.L.U32 R68, R68, 0x10, RZ ;  /* 0x0000001044443819 */ /* 0x000fe200000006ff */
[----:B------:R-:W1:Y:S01]  /*1150*/  @P3 LDC R71, c[0x0][0x40c] ;  /* 0x00010300ff473b82 */ /* 0x000e620000000800 */
[----:B0-----:R-:W-:Y:S02]  /*1160*/  @P3 PRMT R64, R37, 0x7632, R64 ;  /* 0x0000763225403816 */ /* 0x001fe40000000040 */
[----:B------:R-:W-:-:S02]  /*1170*/  @P3 PRMT R65, R38, 0x7632, R65 ;  /* 0x0000763226413816 */ /* 0x000fc40000000041 */
[----:B------:R-:W-:-:S03]  /*1180*/  @P3 SHF.L.U32 R64, R64, 0x10, RZ ;  /* 0x0000001040403819 */ /* 0x000fc600000006ff */
[----:B------:R-:W0:Y:S08]  /*1190*/  @P3 LDC R92, c[0x0][0x40c] ;  /* 0x00010300ff5c3b82 */ /* 0x000e300000000800 */
[----:B------:R-:W4:Y:S08]  /*11a0*/  @P3 LDC R94, c[0x0][0x40c] ;  /* 0x00010300ff5e3b82 */ /* 0x000f300000000800 */
[----:B------:R-:W3:Y:S08]  /*11b0*/  @P3 LDC R95, c[0x0][0x40c] ;  /* 0x00010300ff5f3b82 */ /* 0x000ef00000000800 */
[----:B------:R-:W5:Y:S08]  /*11c0*/  @P3 LDC R96, c[0x0][0x40c] ;  /* 0x00010300ff603b82 */ /* 0x000f700000000800 */
[----:B------:R-:W5:Y:S08]  /*11d0*/  @P3 LDC R97, c[0x0][0x40c] ;  /* 0x00010300ff613b82 */ /* 0x000f700000000800 */
[----:B------:R-:W5:Y:S01]  /*11e0*/  @P3 LDC R98, c[0x0][0x40c] ;  /* 0x00010300ff623b82 */ /* 0x000f620000000800 */
[----:B--2---:R-:W-:Y:S01]  /*11f0*/  @P3 FFMA.FTZ R56, R69, R70, R56 ;  /* 0x0000004645383223 */ /* 0x004fe20000010038 */
[----:B------:R-:W-:Y:S01]  /*1200*/  @P3 PRMT R69, R39, 0x7632, R69 ;  /* 0x0000763227453816 */ /* 0x000fe20000000045 */
[----:B-1----:R-:W-:Y:S01]  /*1210*/  @P3 FFMA.FTZ R57, R68, R71, R57 ;  /* 0x0000004744393223 */ /* 0x002fe20000010039 */
[----:B0-----:R-:W-:Y:S01]  /*1220*/  @P3 FFMA.FTZ R58, R93, R92, R58 ;  /* 0x0000005c5d3a3223 */ /* 0x001fe2000001003a */
[----:B------:R-:W-:Y:S01]  /*1230*/  @P3 SHF.L.U32 R71, R38, 0x10, RZ ;  /* 0x0000001026473819 */ /* 0x000fe200000006ff */
[----:B----4-:R-:W-:Y:S01]  /*1240*/  @P3 FFMA.FTZ R59, R64, R94, R59 ;  /* 0x0000005e403b3223 */ /* 0x010fe2000001003b */
[----:B------:R-:W-:-:S02]  /*1250*/  @P3 SHF.L.U32 R93, R39, 0x10, RZ ;  /* 0x00000010275d3819 */ /* 0x000fc400000006ff */
[----:B------:R-:W-:Y:S01]  /*1260*/  @P3 SHF.L.U32 R68, R65, 0x10, RZ ;  /* 0x0000001041443819 */ /* 0x000fe200000006ff */
[----:B---3--:R-:W-:Y:S01]  /*1270*/  @P3 FFMA.FTZ R60, R71, R95, R60 ;  /* 0x0000005f473c3223 */ /* 0x008fe2000001003c */
[----:B------:R-:W-:Y:S01]  /*1280*/  @P3 SHF.L.U32 R70, R69, 0x10, RZ ;  /* 0x0000001045463819 */ /* 0x000fe200000006ff */
[----:B-----5:R-:W-:Y:S02]  /*1290*/  @P3 FFMA.FTZ R62, R93, R97, R62 ;  /* 0x000000615d3e3223 */ /* 0x020fe4000001003e */
[----:B------:R-:W-:Y:S02]  /*12a0*/  @P3 FFMA.FTZ R61, R68, R96, R61 ;  /* 0x00000060443d3223 */ /* 0x000fe4000001003d */
[----:B------:R-:W-:Y:S01]  /*12b0*/  @P3 FFMA.FTZ R63, R70, R98, R63 ;  /* 0x00000062463f3223 */ /* 0x000fe2000001003f */
[----:B------:R-:W-:Y:S06]  /*12c0*/  BRA `(.L_x_11225) ;  /* 0x00000000007c7947 */ /* 0x000fec0003800000 */
.L_x_11224:
[----:B------:R-:W0:Y:S01]  /*12d0*/  @P2 LDC R63, c[0x0][0x40c] ;  /* 0x00010300ff3f2b82 */ /* 0x000e220000000800 */
[----:B------:R-:W-:Y:S01]  /*12e0*/  @P2 SHF.L.U32 R60, R59, 0x10, RZ ;  /* 0x000000103b3c2819 */ /* 0x000fe200000006ff */
[----:B------:R-:W-:Y:S01]  /*12f0*/  HFMA2 R59, -RZ, RZ, 0, 0 ;  /* 0x00000000ff3b7431 */ /* 0x000fe200000001ff */
[----:B------:R-:W-:Y:S02]  /*1300*/  @P2 SHF.L.U32 R58, R58, 0x10, RZ ;  /* 0x000000103a3a2819 */ /* 0x000fe400000006ff */
[----:B------:R-:W-:Y:S02]  /*1310*/  @P2 SHF.L.U32 R62, R57, 0x10, RZ ;  /* 0x00000010393e2819 */ /* 0x000fe400000006ff */
[----:B------:R-:W-:Y:S01]  /*1320*/  MOV R57, RZ ;  /* 0x000000ff00397202 */ /* 0x000fe20000000f00 */
[----:B------:R-:W1:Y:S01]  /*1330*/  @P2 LDC R65, c[0x0][0x40c] ;  /* 0x00010300ff412b82 */ /* 0x000e620000000800 */
[----:B------:R-:W-:Y:S02]  /*1340*/  MOV R61, RZ ;  /* 0x000000ff003d7202 */ /* 0x000fe40000000f00 */
[----:B------:R-:W-:Y:S01]  /*1350*/  @P2 SHF.L.U32 R64, R56, 0x10, RZ ;  /* 0x0000001038402819 */ /* 0x000fe200000006ff */
[----:B------:R-:W-:Y:S01]  /*1360*/  HFMA2 R56, -RZ, RZ, 0, 0 ;  /* 0x00000000ff387431 */ /* 0x000fe200000001ff */
[----:B------:R-:W-:-:S02]  /*1370*/  @P2 SHF.L.U32 R71, R38, 0x10, RZ ;  /* 0x0000001026472819 */ /* 0x000fc400000006ff */
[----:B------:R-:W-:Y:S01]  /*1380*/  @P2 SHF.L.U32 R93, R39, 0x10, RZ ;  /* 0x00000010275d2819 */ /* 0x000fe200000006ff */
[----:B------:R-:W2:Y:S08]  /*1390*/  @P2 LDC R69, c[0x0][0x40c] ;  /* 0x00010300ff452b82 */ /* 0x000eb00000000800 */
[----:B------:R-:W3:Y:S01]  /*13a0*/  @P2 LDC R95, c[0x0][0x40c] ;  /* 0x00010300ff5f2b82 */ /* 0x000ee20000000800 */
[----:B0-----:R-:W-:Y:S01]  /*13b0*/  @P2 FMUL.FTZ R57, R60, R63 ;  /* 0x0000003f3c392220 */ /* 0x001fe20000410000 */
[----:B------:R-:W-:-:S06]  /*13c0*/  HFMA2 R60, -RZ, RZ, 0, 0 ;  /* 0x00000000ff3c7431 */ /* 0x000fcc00000001ff */
[----:B------:R-:W0:Y:S01]  /*13d0*/  @P2 LDC R68, c[0x0][0x40c] ;  /* 0x00010300ff442b82 */ /* 0x000e220000000800 */
[----:B-1----:R-:W-:Y:S01]  /*13e0*/  @P2 FMUL.FTZ R59, R58, R65 ;  /* 0x000000413a3b2220 */ /* 0x002fe20000410000 */
[----:B------:R-:W-:Y:S02]  /*13f0*/  @P2 SHF.L.U32 R65, R36, 0x10, RZ ;  /* 0x0000001024412819 */ /* 0x000fe400000006ff */
[----:B------:R-:W-:-:S04]  /*1400*/  MOV R58, RZ ;  /* 0x000000ff003a7202 */ /* 0x000fc80000000f00 */
[----:B------:R-:W1:Y:S01]  /*1410*/  @P2 LDC R70, c[0x0][0x40c] ;  /* 0x00010300ff462b82 */ /* 0x000e620000000800 */
[----:B--2---:R-:W-:Y:S01]  /*1420*/  @P2 FMUL.FTZ R61, R62, R69 ;  /* 0x000000453e3d2220 */ /* 0x004fe20000410000 */
[----:B------:R-:W-:Y:S02]  /*1430*/  @P2 SHF.L.U32 R69, R37, 0x10, RZ ;  /* 0x0000001025452819 */ /* 0x000fe400000006ff */
[----:B------:R-:W-:-:S04]  /*1440*/  CS2R R62, SRZ ;  /* 0x00000000003e7805 */ /* 0x000fc8000001ff00 */
[----:B------:R-:W2:Y:S01]  /*1450*/  @P2 LDC R92, c[0x0][0x40c] ;  /* 0x00010300ff5c2b82 */ /* 0x000ea20000000800 */
[----:B---3--:R-:W-:-:S07]  /*1460*/  @P2 FMUL.FTZ R63, R64, R95 ;  /* 0x0000005f403f2220 */ /* 0x008fce0000410000 */
[----:B------:R-:W3:Y:S01]  /*1470*/  @P2 LDC R94, c[0x0][0x40c] ;  /* 0x00010300ff5e2b82 */ /* 0x000ee20000000800 */
[----:B0-----:R-:W-:Y:S01]  /*1480*/  @P2 FMUL.FTZ R56, R65, R68 ;  /* 0x0000004441382220 */ /* 0x001fe20000410000 */
[----:B-1----:R-:W-:Y:S01]  /*1490*/  @P2 FMUL.FTZ R58, R69, R70 ;  /* 0x00000046453a2220 */ /* 0x002fe20000410000 */
[----:B--2---:R-:W-:Y:S01]  /*14a0*/  @P2 FMUL.FTZ R60, R71, R92 ;  /* 0x0000005c473c2220 */ /* 0x004fe20000410000 */
[----:B---3--:R-:W-:-:S07]  /*14b0*/  @P2 FMUL.FTZ R62, R93, R94 ;  /* 0x0000005e5d3e2220 */ /* 0x008fce0000410000 */
.L_x_11225:
[----:B------:R-:W-:Y:S01]  /*14c0*/  IADD3 R65, PT, PT, R67, 0x40, RZ ;  /* 0x0000004043417810 */ /* 0x000fe20007ffe0ff */
[----:B------:R-:W-:Y:S04]  /*14d0*/  BSSY.RECONVERGENT B0, `(.L_x_11226) ;  /* 0x0000009000007945 */ /* 0x000fe80003800200 */
[----:B------:R-:W-:-:S05]  /*14e0*/  IMAD.WIDE.U32 R64, R65, 0x20, R88 ;  /* 0x0000002041407825 */ /* 0x000fca00078e0058 */
[----:B------:R0:W-:Y:S04]  /*14f0*/  STG.E.128 desc[UR6][R64.64], R56 ;  /* 0x0000003840007986 */ /* 0x0001e8000c101d06 */
[----:B------:R0:W-:Y:S01]  /*1500*/  STG.E.128 desc[UR6][R64.64+0x10], R60 ;  /* 0x0000103c40007986 */ /* 0x0001e2000c101d06 */
[----:B------:R-:W-:Y:S05]  /*1510*/  @!P2 BRA `(.L_x_11227) ;  /* 0x000000000010a947 */ /* 0x000fea0003800000 */
[----:B------:R-:W1:Y:S01]  /*1520*/  LDC.64 R36, c[0x0][0x390] ;  /* 0x0000e400ff247b82 */ /* 0x000e620000000a00 */
[----:B------:R-:W-:-:S05]  /*1530*/  IADD3 R39, PT, PT, R66, 0x60, RZ ;  /* 0x0000006042277810 */ /* 0x000fca0007ffe0ff */
[----:B-1----:R-:W-:-:S06]  /*1540*/  IMAD.WIDE.U32 R36, R39, 0x10, R36 ;  /* 0x0000001027247825 */ /* 0x002fcc00078e0024 */
[----:B------:R-:W5:Y:S02]  /*1550*/  LDG.E.128 R36, desc[UR6][R36.64] ;  /* 0x0000000624247981 */ /* 0x000f64000c1e1d00 */
.L_x_11227:
[----:B------:R-:W-:Y:S05]  /*1560*/  BSYNC.RECONVERGENT B0 ;  /* 0x0000000000007941 */ /* 0x000fea0003800200 */
.L_x_11226:
[----:B------:R-:W-:Y:S01]  /*1570*/  IADD3 R95, PT, PT, R67, 0x60, RZ ;  /* 0x00000060435f7810 */ /* 0x000fe20007ffe0ff */
[----:B------:R-:W-:Y:S06]  /*1580*/  @!P0 BRA `(.L_x_11228) ;  /* 0x0000000000888947 */ /* 0x000fec0003800000 */
[----:B------:R-:W1:Y:S02]  /*1590*/  LDC.64 R92, c[0x0][0x3a0] ;  /* 0x0000e800ff5c7b82 */ /* 0x000e640000000a00 */
[----:B-1----:R-:W-:-:S05]  /*15a0*/  IMAD.WIDE.U32 R92, R95, 0x20, R92 ;  /* 0x000000205f5c7825 */ /* 0x002fca00078e005c */
[----:B0-----:R-:W2:Y:S04]  /*15b0*/  LDG.E.128 R64, desc[UR6][R92.64] ;  /* 0x000000065c407981 */ /* 0x001ea8000c1e1d00 */
[----:B------:R0:W3:Y:S01]  /*15c0*/  LDG.E.128 R68, desc[UR6][R92.64+0x10] ;  /* 0x000010065c447981 */ /* 0x0000e2000c1e1d00 */
[----:B------:R-:W-:-:S13]  /*15d0*/  ISETP.GT.AND P0, PT, R91, RZ, PT ;  /* 0x000000ff5b00720c */ /* 0x000fda0003f04270 */
[----:B------:R-:W2:Y:S01]  /*15e0*/  @P0 LDC R96, c[0x0][0x40c] ;  /* 0x00010300ff600b82 */ /* 0x000ea20000000800 */
[C---:B-----5:R-:W-:Y:S02]  /*15f0*/  @P0 PRMT R91, R36.reuse, 0x7632, R91 ;  /* 0x00007632245b0816 */ /* 0x060fe4000000005b */
[----:B------:R-:W-:Y:S02]  /*1600*/  @P0 SHF.L.U32 R97, R36, 0x10, RZ ;  /* 0x0000001024610819 */ /* 0x000fe400000006ff */
[----:B0-----:R-:W-:Y:S02]  /*1610*/  @P0 SHF.L.U32 R92, R91, 0x10, RZ ;  /* 0x000000105b5c0819 */ /* 0x001fe400000006ff */
[C---:B------:R-:W-:Y:S01]  /*1620*/  @P0 SHF.L.U32 R99, R37.reuse, 0x10, RZ ;  /* 0x0000001025630819 */ /* 0x040fe200000006ff */
[----:B------:R-:W0:Y:S01]  /*1630*/  @P0 LDC R94, c[0x0][0x40c] ;  /* 0x00010300ff5e0b82 */ /* 0x000e220000000800 */
[----:B------:R-:W-:Y:S02]  /*1640*/  @P0 PRMT R91, R37, 0x7632, R91 ;  /* 0x00007632255b0816 */ /* 0x000fe4000000005b */
[----:B------:R-:W-:-:S05]  /*1650*/  @P0 PRMT R93, R38, 0x7632, R93 ;  /* 0x00007632265d0816 */ /* 0x000fca000000005d */
[----:B------:R-:W1:Y:S08]  /*1660*/  @P0 LDC R98, c[0x0][0x40c] ;  /* 0x00010300ff620b82 */ /* 0x000e700000000800 */
[----:B------:R-:W4:Y:S08]  /*1670*/  @P0 LDC R100, c[0x0][0x40c] ;  /* 0x00010300ff640b82 */ /* 0x000f300000000800 */
[----:B------:R-:W3:Y:S08]  /*1680*/  @P0 LDC R101, c[0x0][0x40c] ;  /* 0x00010300ff650b82 */ /* 0x000ef00000000800 */
[----:B------:R-:W4:Y:S08]  /*1690*/  @P0 LDC R102, c[0x0][0x40c] ;  /* 0x00010300ff660b82 */ /* 0x000f300000000800 */
[----:B------:R-:W4:Y:S08]  /*16a0*/  @P0 LDC R103, c[0x0][0x40c] ;  /* 0x00010300ff670b82 */ /* 0x000f300000000800 */
[----:B------:R-:W4:Y:S01]  /*16b0*/  @P0 LDC R104, c[0x0][0x40c] ;  /* 0x00010300ff680b82 */ /* 0x000f220000000800 */
[----:B--2---:R-:W-:Y:S01]  /*16c0*/  @P0 FFMA.FTZ R65, R92, R96, R65 ;  /* 0x000000605c410223 */ /* 0x004fe20000010041 */
[----:B------:R-:W-:Y:S01]  /*16d0*/  @P0 PRMT R96, R39, 0x7632, R96 ;  /* 0x0000763227600816 */ /* 0x000fe20000000060 */
[----:B0-----:R-:W-:Y:S01]  /*16e0*/  @P0 FFMA.FTZ R64, R97, R94, R64 ;  /* 0x0000005e61400223 */ /* 0x001fe20000010040 */
[----:B-1----:R-:W-:Y:S01]  /*16f0*/  @P0 FFMA.FTZ R66, R99, R98, R66 ;  /* 0x0000006263420223 */ /* 0x002fe20000010042 */
[----:B------:R-:W-:-:S02]  /*1700*/  @P0 SHF.L.U32 R97, R38, 0x10, RZ ;  /* 0x0000001026610819 */ /* 0x000fc400000006ff */
[----:B------:R-:W-:Y:S02]  /*1710*/  @P0 SHF.L.U32 R99, R39, 0x10, RZ ;  /* 0x0000001027630819 */ /* 0x000fe400000006ff */
[----:B------:R-:W-:Y:S01]  /*1720*/  @P0 SHF.L.U32 R92, R91, 0x10, RZ ;  /* 0x000000105b5c0819 */ /* 0x000fe200000006ff */
[----:B---3--:R-:W-:Y:S01]  /*1730*/  @P0 FFMA.FTZ R68, R97, R101, R68 ;  /* 0x0000006561440223 */ /* 0x008fe20000010044 */
[----:B------:R-:W-:Y:S01]  /*1740*/  @P0 SHF.L.U32 R94, R93, 0x10, RZ ;  /* 0x000000105d5e0819 */ /* 0x000fe200000006ff */
[----:B----4-:R-:W-:Y:S01]  /*1750*/  @P0 FFMA.FTZ R70, R99, R103, R70 ;  /* 0x0000006763460223 */ /* 0x010fe20000010046 */
[----:B------:R-:W-:Y:S01]  /*1760*/  @P0 SHF.L.U32 R96, R96, 0x10, RZ ;  /* 0x0000001060600819 */ /* 0x000fe200000006ff */
[----:B------:R-:W-:Y:S02]  /*1770*/  @P0 FFMA.FTZ R67, R92, R100, R67 ;  /* 0x000000645c430223 */ /* 0x000fe40000010043 */
[----:B------:R-:W-:Y:S02]  /*1780*/  @P0 FFMA.FTZ R69, R94, R102, R69 ;  /* 0x000000665e450223 */ /* 0x000fe40000010045 */
[----:B------:R-:W-:Y:S01]  /*1790*/  @P0 FFMA.FTZ R71, R96, R104, R71 ;  /* 0x0000006860470223 */ /* 0x000fe20000010047 */
[----:B------:R-:W-:Y:S06]  /*17a0*/  BRA `(.L_x_11229) ;  /* 0x00000000008c7947 */ /* 0x000fec0003800000 */
.L_x_11228:
[----:B------:R-:W1:Y:S01]  /*17b0*/  @P2 LDC R71, c[0x0][0x40c] ;  /* 0x00010300ff472b82 */ /* 0x000e620000000800 */
[----:B0----5:R-:W-:Y:S01]  /*17c0*/  @P2 PRMT R64, R36, 0x7632, R64 ;  /* 0x0000763224402816 */ /* 0x021fe20000000040 */
[----:B------:R-:W-:Y:S01]  /*17d0*/  HFMA2 R67, -RZ, RZ, 0, 0 ;  /* 0x00000000ff437431 */ /* 0x000fe200000001ff */
[----:B------:R-:W-:Y:S02]  /*17e0*/  @P2 PRMT R66, R37, 0x7632, R66 ;  /* 0x0000763225422816 */ /* 0x000fe40000000042 */
[----:B------:R-:W-:Y:S02]  /*17f0*/  @P2 SHF.L.U32 R64, R64, 0x10, RZ ;  /* 0x0000001040402819 */ /* 0x000fe400000006ff */
[----:B------:R-:W-:Y:S01]  /*1800*/  @P2 PRMT R68, R38, 0x7632, R68 ;  /* 0x0000763226442816 */ /* 0x000fe20000000044 */
[----:B------:R-:W0:Y:S01]  /*1810*/  @P2 LDC R91, c[0x0][0x40c] ;  /* 0x00010300ff5b2b82 */ /* 0x000e220000000800 */
[----:B------:R-:W-:Y:S02]  /*1820*/  MOV R65, RZ ;  /* 0x000000ff00417202 */ /* 0x000fe40000000f00 */
[----:B------:R-:W-:-:S02]  /*1830*/  @P2 SHF.L.U32 R66, R66, 0x10, RZ ;  /* 0x0000001042422819 */ /* 0x000fc400000006ff */
[----:B------:R-:W-:Y:S02]  /*1840*/  @P2 SHF.L.U32 R68, R68, 0x10, RZ ;  /* 0x0000001044442819 */ /* 0x000fe400000006ff */
[----:B------:R-:W-:Y:S01]  /*1850*/  MOV R69, RZ ;  /* 0x000000ff00457202 */ /* 0x000fe20000000f00 */
[----:B------:R-:W2:Y:S01]  /*1860*/  @P2 LDC R101, c[0x0][0x40c] ;  /* 0x00010300ff652b82 */ /* 0x000ea20000000800 */
[----:B------:R-:W-:Y:S02]  /*1870*/  @P2 SHF.L.U32 R92, R36, 0x10, RZ ;  /* 0x00000010245c2819 */ /* 0x000fe400000006ff */
[----:B------:R-:W-:Y:S02]  /*1880*/  @P2 SHF.L.U32 R94, R37, 0x10, RZ ;  /* 0x00000010255e2819 */ /* 0x000fe400000006ff */
[----:B------:R-:W-:Y:S02]  /*1890*/  @P2 SHF.L.U32 R96, R38, 0x10, RZ ;  /* 0x0000001026602819 */ /* 0x000fe400000006ff */
[C---:B------:R-:W-:Y:S01]  /*18a0*/  @P2 SHF.L.U32 R98, R39.reuse, 0x10, RZ ;  /* 0x0000001027622819 */ /* 0x040fe200000006ff */
[----:B------:R-:W3:Y:S01]  /*18b0*/  @P2 LDC R100, c[0x0][0x40c] ;  /* 0x00010300ff642b82 */ /* 0x000ee20000000800 */
[----:B-1----:R-:W-:Y:S01]  /*18c0*/  @P2 FMUL.FTZ R65, R64, R71 ;  /* 0x0000004740412220 */ /* 0x002fe20000410000 */
[----:B------:R-:W-:-:S02]  /*18d0*/  @P2 PRMT R64, R39, 0x7632, R64 ;  /* 0x0000763227402816 */ /* 0x000fc40000000040 */
[----:B------:R-:W-:-:S04]  /*18e0*/  CS2R R70, SRZ ;  /* 0x0000000000467805 */ /* 0x000fc8000001ff00 */
[----:B------:R-:W1:Y:S01]  /*18f0*/  @P2 LDC R93, c[0x0][0x40c] ;  /* 0x00010300ff5d2b82 */ /* 0x000e620000000800 */
[----:B0-----:R-:W-:Y:S01]  /*1900*/  @P2 FMUL.FTZ R67, R66, R91 ;  /* 0x0000005b42432220 */ /* 0x001fe20000410000 */
[----:B------:R-:W-:Y:S01]  /*1910*/  @P2 SHF.L.U32 R91, R64, 0x10, RZ ;  /* 0x00000010405b2819 */ /* 0x000fe200000006ff */
[----:B------:R-:W-:Y:S01]  /*1920*/  HFMA2 R64, -RZ, RZ, 0, 0 ;  /* 0x00000000ff407431 */ /* 0x000fe200000001ff */
[----:B------:R-:W-:-:S04]  /*1930*/  MOV R66, RZ ;  /* 0x000000ff00427202 */ /* 0x000fc80000000f00 */
[----:B------:R-:W0:Y:S01]  /*1940*/  @P2 LDC R97, c[0x0][0x40c] ;  /* 0x00010300ff612b82 */ /* 0x000e220000000800 */
[----:B--2---:R-:W-:Y:S01]  /*1950*/  @P2 FMUL.FTZ R69, R68, R101 ;  /* 0x0000006544452220 */ /* 0x004fe20000410000 */
[----:B------:R-:W-:-:S06]  /*1960*/  HFMA2 R68, -RZ, RZ, 0, 0 ;  /* 0x00000000ff447431 */ /* 0x000fcc00000001ff */
[----:B------:R-:W2:Y:S01]  /*1970*/  @P2 LDC R99, c[0x0][0x40c] ;  /* 0x00010300ff632b82 */ /* 0x000ea20000000800 */
[----:B---3--:R-:W-:-:S07]  /*1980*/  @P2 FMUL.FTZ R71, R91, R100 ;  /* 0x000000645b472220 */ /* 0x008fce0000410000 */
[----:B------:R-:W3:Y:S01]  /*1990*/  @P2 LDC R103, c[0x0][0x40c] ;  /* 0x00010300ff672b82 */ /* 0x000ee20000000800 */
[----:B-1----:R-:W-:Y:S01]  /*19a0*/  @P2 FMUL.FTZ R64, R92, R93 ;  /* 0x0000005d5c402220 */ /* 0x002fe20000410000 */
[----:B0-----:R-:W-:Y:S01]  /*19b0*/  @P2 FMUL.FTZ R66, R94, R97 ;  /* 0x000000615e422220 */ /* 0x001fe20000410000 */
[----:B--2---:R-:W-:Y:S01]  /*19c0*/  @P2 FMUL.FTZ R68, R96, R99 ;  /* 0x0000006360442220 */ /* 0x004fe20000410000 */
[----:B---3--:R-:W-:-:S07]  /*19d0*/  @P2 FMUL.FTZ R70, R98, R103 ;  /* 0x0000006762462220 */ /* 0x008fce0000410000 */
.L_x_11229:
        /* <DEDUP_REMOVED lines=123> */
.L_x_11245:
        /* <DEDUP_REMOVED lines=15> */
[----:B------:R-:W-:Y:S02]  /*2280*/  FSEL R95, R95, RZ, !P1 ;  /* 0x000000ff5f5f7208 */ /* 0x000fe40004800000 */
[----:B------:R-:W-:Y:S02]  /*2290*/  SHF.L.U32 R118, R83, 0x10, RZ ;  /* 0x0000001053767819 */ /* 0x000fe400000006ff */
[----:B------:R-:W-:Y:S01]  /*22a0*/  IADD3 R87, PT, PT, R87, -0x1, RZ ;  /* 0xffffffff57577810 */ /* 0x000fe20007ffe0ff */
[C---:B------:R-:W-:Y:S01]  /*22b0*/  FADD.FTZ R40, -R95.reuse, R40 ;  /* 0x000000285f287221 */ /* 0x040fe20000010100 */
[C---:B------:R-:W-:Y:S01]  /*22c0*/  FADD.FTZ R92, -R95.reuse, R42 ;  /* 0x0000002a5f5c7221 */ /* 0x040fe20000010100 */
[C---:B------:R-:W-:Y:S01]  /*22d0*/  FADD.FTZ R42, -R95.reuse, R43 ;  /* 0x0000002b5f2a7221 */ /* 0x040fe20000010100 */
[C---:B------:R-:W-:Y:S01]  /*22e0*/  FADD.FTZ R96, -R95.reuse, R47 ;  /* 0x0000002f5f607221 */ /* 0x040fe20000010100 */
[----:B------:R-:W-:Y:S01]  /*22f0*/  FADD.FTZ R98, -R95, R49 ;  /* 0x000000315f627221 */ /* 0x000fe20000010100 */
[----:B------:R-:W-:Y:S01]  /*2300*/  SHF.L.U32 R49, R84, 0x10, RZ ;  /* 0x0000001054317819 */ /* 0x000fe200000006ff */
[C---:B------:R-:W-:Y:S01]  /*2310*/  FMUL.FTZ R40, R91.reuse, R40 ;  /* 0x000000285b287220 */ /* 0x040fe20000410000 */
[----:B------:R-:W-:Y:S01]  /*2320*/  SHF.L.U32 R47, R20, 0x10, RZ ;  /* 0x00000010142f7819 */ /* 0x000fe200000006ff */
[----:B------:R-:W-:Y:S01]  /*2330*/  FMUL.FTZ R92, R91, R92 ;  /* 0x0000005c5b5c7220 */ /* 0x000fe20000410000 */
[----:B------:R-:W-:Y:S01]  /*2340*/  SHF.L.U32 R43, R21, 0x10, RZ ;  /* 0x00000010152b7819 */ /* 0x000fe200000006ff */
[C---:B------:R-:W-:Y:S01]  /*2350*/  FADD.FTZ R44, -R95.reuse, R44 ;  /* 0x0000002c5f2c7221 */ /* 0x040fe20000010100 */
[C---:B------:R-:W-:Y:S01]  /*2360*/  FADD.FTZ R88, -R95.reuse, R41 ;  /* 0x000000295f587221 */ /* 0x040fe20000010100 */
[C---:B------:R-:W-:Y:S01]  /*2370*/  FADD.FTZ R46, -R95.reuse, R46 ;  /* 0x0000002e5f2e7221 */ /* 0x040fe20000010100 */
[----:B------:R-:W-:Y:S01]  /*2380*/  FADD.FTZ R122, -R95, R70 ;  /* 0x000000465f7a7221 */ /* 0x000fe20000010100 */
[----:B------:R-:W-:Y:S01]  /*2390*/  SHF.L.U32 R70, R75, 0x10, RZ ;  /* 0x000000104b467819 */ /* 0x000fe200000006ff */
[----:B------:R-:W-:Y:S01]  /*23a0*/  FFMA.FTZ R40, R40, R49, R47 ;  /* 0x0000003128287223 */ /* 0x000fe2000001002f */
[----:B------:R-:W-:Y:S01]  /*23b0*/  SHF.L.U32 R41, R74, 0x10, RZ ;  /* 0x000000104a297819 */ /* 0x000fe200000006ff */
[----:B------:R-:W-:Y:S01]  /*23c0*/  FFMA.FTZ R92, R92, R118, R43 ;  /* 0x000000765c5c7223 */ /* 0x000fe2000001002b */
[C---:B------:R-:W-:Y:S01]  /*23d0*/  FADD.FTZ R102, -R95.reuse, R53 ;  /* 0x000000355f667221 */ /* 0x040fe20000010100 */
[----:B------:R-:W-:Y:S01]  /*23e0*/  FADD.FTZ R104, -R95, R55 ;  /* 0x000000375f687221 */ /* 0x000fe20000010100 */
[----:B------:R-:W-:Y:S01]  /*23f0*/  FMUL.FTZ R42, R91, R42 ;  /* 0x0000002a5b2a7220 */ /* 0x000fe20000410000 */
[----:B------:R-:W-:Y:S01]  /*2400*/  SHF.L.U32 R43, R82, 0x10, RZ ;  /* 0x00000010522b7819 */ /* 0x000fe200000006ff */
[C---:B------:R-:W-:Y:S01]  /*2410*/  FADD.FTZ R94, -R95.reuse, R45 ;  /* 0x0000002d5f5e7221 */ /* 0x040fe20000010100 */
[----:B------:R-:W-:Y:S01]  /*2420*/  SHF.L.U32 R47, R22, 0x10, RZ ;  /* 0x00000010162f7819 */ /* 0x000fe200000006ff */
[----:B------:R-:W-:Y:S01]  /*2430*/  FADD.FTZ R48, -R95, R48 ;  /* 0x000000305f307221 */ /* 0x000fe20000010100 */
[----:B------:R-:W-:Y:S01]  /*2440*/  FMUL.FTZ R44, R91, R44 ;  /* 0x0000002c5b2c7220 */ /* 0x000fe20000410000 */
[----:B------:R-:W-:Y:S01]  /*2450*/  SHF.L.U32 R53, R81, 0x10, RZ ;  /* 0x0000001051357819 */ /* 0x000fe200000006ff */
[----:B------:R-:W-:Y:S01]  /*2460*/  FMUL.FTZ R46, R91, R46 ;  /* 0x0000002e5b2e7220 */ /* 0x000fe20000410000 */
[----:B------:R-:W-:Y:S01]  /*2470*/  SHF.L.U32 R55, R23, 0x10, RZ ;  /* 0x0000001017377819 */ /* 0x000fe200000006ff */
[C---:B------:R-:W-:Y:S01]  /*2480*/  FADD.FTZ R100, -R95.reuse, R51 ;  /* 0x000000335f647221 */ /* 0x040fe20000010100 */
[C---:B------:R-:W-:Y:S01]  /*2490*/  FADD.FTZ R110, -R95.reuse, R61 ;  /* 0x0000003d5f6e7221 */ /* 0x040fe20000010100 */
[C---:B------:R-:W-:Y:S01]  /*24a0*/  FADD.FTZ R112, -R95.reuse, R63 ;  /* 0x0000003f5f707221 */ /* 0x040fe20000010100 */
[C---:B------:R-:W-:Y:S01]  /*24b0*/  FADD.FTZ R50, -R95.reuse, R50 ;  /* 0x000000325f327221 */ /* 0x040fe20000010100 */
[C---:B------:R-:W-:Y:S01]  /*24c0*/  FADD.FTZ R106, -R95.reuse, R57 ;  /* 0x000000395f6a7221 */ /* 0x040fe20000010100 */
[----:B------:R-:W-:Y:S01]  /*24d0*/  FADD.FTZ R108, -R95, R59 ;  /* 0x0000003b5f6c7221 */ /* 0x000fe20000010100 */
[----:B------:R-:W-:Y:S01]  /*24e0*/  FFMA.FTZ R41, R42, R70, R41 ;  /* 0x000000462a297223 */ /* 0x000fe20000010029 */
[----:B------:R-:W-:Y:S01]  /*24f0*/  SHF.L.U32 R49, R73, 0x10, RZ ;  /* 0x0000001049317819 */ /* 0x000fe200000006ff */
[C---:B------:R-:W-:Y:S01]  /*2500*/  FMUL.FTZ R94, R91.reuse, R94 ;  /* 0x0000005e5b5e7220 */ /* 0x040fe20000410000 */
        /* <DEDUP_REMOVED lines=10> */
[C---:B------:R-:W-:Y:S01]  /*25b0*/  FADD.FTZ R114, -R95.reuse, R65 ;  /* 0x000000415f727221 */ /* 0x040fe20000010100 */
[----:B------:R-:W-:Y:S01]  /*25c0*/  FADD.FTZ R116, -R95, R67 ;  /* 0x000000435f747221 */ /* 0x000fe20000010100 */
        /* <DEDUP_REMOVED lines=21> */
[--C-:B------:R-:W-:Y:S01]  /*2720*/  FFMA.FTZ R53, R102, R65, R67.reuse ;  /* 0x0000004166357223 */ /* 0x100fe20000010043 */
[C---:B------:R-:W-:Y:S01]  /*2730*/  FADD.FTZ R54, -R95.reuse, R54 ;  /* 0x000000365f367221 */ /* 0x040fe20000010100 */
[----:B------:R-:W-:Y:S01]  /*2740*/  PRMT R67, R2, 0x7632, R67 ;  /* 0x0000763202437816 */ /* 0x000fe20000000043 */
[----:B------:R-:W-:Y:S01]  /*2750*/  FFMA.FTZ R49, R98, R49, R51 ;  /* 0x0000003162317223 */ /* 0x000fe20000010033 */
[----:B------:R-:W-:Y:S01]  /*2760*/  PRMT R69, R28, 0x7632, R69 ;  /* 0x000076321c457816 */ /* 0x000fe20000000045 */
[----:B------:R-:W-:Y:S01]  /*2770*/  FFMA.FTZ R46, R52, R61, R63 ;  /* 0x0000003d342e7223 */ /* 0x000fe2000001003f */
[C---:B------:R-:W-:Y:S01]  /*2780*/  FADD.FTZ R58, -R95.reuse, R58 ;  /* 0x0000003a5f3a7221 */ /* 0x040fe20000010100 */
[----:B------:R-:W-:Y:S01]  /*2790*/  FFMA.FTZ R51, R100, R57, R59 ;  /* 0x0000003964337223 */ /* 0x000fe2000001003b */
[----:B------:R-:W-:Y:S01]  /*27a0*/  SHF.L.U32 R61, R2, 0x10, RZ ;  /* 0x00000010023d7819 */ /* 0x000fe200000006ff */
[C---:B------:R-:W-:Y:S01]  /*27b0*/  FADD.FTZ R60, -R95.reuse, R60 ;  /* 0x0000003c5f3c7221 */ /* 0x040fe20000010100 */
[----:B------:R-:W-:Y:S01]  /*27c0*/  SHF.L.U32 R63, R28, 0x10, RZ ;  /* 0x000000101c3f7819 */ /* 0x000fe200000006ff */
[C---:B------:R-:W-:Y:S01]  /*27d0*/  FADD.FTZ R62, -R95.reuse, R62 ;  /* 0x0000003e5f3e7221 */ /* 0x040fe20000010100 */
[C---:B------:R-:W-:Y:S01]  /*27e0*/  FADD.FTZ R64, -R95.reuse, R64 ;  /* 0x000000405f407221 */ /* 0x040fe20000010100 */
[C---:B------:R-:W-:Y:S01]  /*27f0*/  FADD.FTZ R66, -R95.reuse, R66 ;  /* 0x000000425f427221 */ /* 0x040fe20000010100 */
[C---:B------:R-:W-:Y:S01]  /*2800*/  FADD.FTZ R68, -R95.reuse, R68 ;  /* 0x000000445f447221 */ /* 0x040fe20000010100 */
[----:B------:R-:W-:Y:S01]  /*2810*/  FADD.FTZ R71, -R95, R71 ;  /* 0x000000475f477221 */ /* 0x000fe20000010100 */
[----:B------:R-:W-:Y:S01]  /*2820*/  FMUL.FTZ R56, R91, R56 ;  /* 0x000000385b387220 */ /* 0x000fe20000410000 */
[----:B------:R-:W-:Y:S01]  /*2830*/  SHF.L.U32 R55, R0, 0x10, RZ ;  /* 0x0000001000377819 */ /* 0x000fe200000006ff */
[----:B------:R-:W-:Y:S01]  /*2840*/  IMAD R90, R87, R90, RZ ;  /* 0x0000005a575a7224 */ /* 0x000fe200078e02ff */
        /* <DEDUP_REMOVED lines=53> */
[C---:B------:R-:W-:Y:S02]  /*2ba0*/  SHF.L.U32 R57, R6.reuse, 0x10, RZ ;  /* 0x0000001006397819 */ /* 0x040fe400000006ff */
[----:B------:R-:W-:Y:S01]  /*2bb0*/  PRMT R87, R6, 0x7632, R87 ;  /* 0x0000763206577816 */ /* 0x000fe20000000057 */
[----:B------:R-:W-:Y:S01]  /*2bc0*/  FFMA.FTZ R66, R66, R63, R91 ;  /* 0x0000003f42427223 */ /* 0x000fe2000001005b */
[C---:B------:R-:W-:Y:S01]  /*2bd0*/  PRMT R61, R32.reuse, 0x7632, R61 ;  /* 0x00007632203d7816 */ /* 0x040fe2000000003d */
[----:B------:R-:W0:Y:S01]  /*2be0*/  LDC.64 R62, c[0x0][0x428] ;  /* 0x00010a00ff3e7b82 */ /* 0x000e220000000a00 */
[----:B------:R-:W-:-:S02]  /*2bf0*/  SHF.L.U32 R59, R32, 0x10, RZ ;  /* 0x00000010203b7819 */ /* 0x000fc400000006ff */
[----:B------:R-:W-:Y:S02]  /*2c00*/  PRMT R58, R7, 0x7632, R58 ;  /* 0x00007632073a7816 */ /* 0x000fe4000000003a */
[----:B------:R-:W-:Y:S01]  /*2c10*/  PRMT R56, R33, 0x7632, R56 ;  /* 0x0000763221387816 */ /* 0x000fe20000000038 */
[----:B------:R-:W-:Y:S01]  /*2c20*/  FFMA.FTZ R64, R64, R57, R59 ;  /* 0x0000003940407223 */ /* 0x000fe2000001003b */
[----:B------:R-:W-:Y:S02]  /*2c30*/  SHF.L.U32 R87, R87, 0x10, RZ ;  /* 0x0000001057577819 */ /* 0x000fe400000006ff */
[----:B------:R-:W-:Y:S02]  /*2c40*/  SHF.L.U32 R61, R61, 0x10, RZ ;  /* 0x000000103d3d7819 */ /* 0x000fe400000006ff */
[----:B------:R-:W-:Y:S02]  /*2c50*/  SHF.L.U32 R57, R58, 0x10, RZ ;  /* 0x000000103a397819 */ /* 0x000fe400000006ff */
[----:B------:R-:W-:Y:S01]  /*2c60*/  SHF.L.U32 R59, R56, 0x10, RZ ;  /* 0x00000010383b7819 */ /* 0x000fe200000006ff */
[----:B------:R-:W-:Y:S01]  /*2c70*/  FFMA.FTZ R87, R114, R87, R61 ;  /* 0x0000005772577223 */ /* 0x000fe2000001003d */
[----:B------:R-:W-:-:S02]  /*2c80*/  SHF.L.U32 R61, R8, 0x10, RZ ;  /* 0x00000010083d7819 */ /* 0x000fc400000006ff */
[----:B------:R-:W-:Y:S01]  /*2c90*/  SHF.L.U32 R93, R34, 0x10, RZ ;  /* 0x00000010225d7819 */ /* 0x000fe200000006ff */
[----:B------:R-:W-:Y:S01]  /*2ca0*/  FFMA.FTZ R91, R116, R57, R59 ;  /* 0x00000039745b7223 */ /* 0x000fe2000001003b */
[----:B------:R-:W-:Y:S02]  /*2cb0*/  SHF.R.S32.HI R57, RZ, 0x1f, R90 ;  /* 0x0000001fff397819 */ /* 0x000fe4000001145a */
[----:B------:R-:W-:Y:S01]  /*2cc0*/  PRMT R56, R34, 0x7632, R56 ;  /* 0x0000763222387816 */ /* 0x000fe20000000038 */
[----:B------:R-:W-:Y:S01]  /*2cd0*/  FFMA.FTZ R68, R68, R61, R93 ;  /* 0x0000003d44447223 */ /* 0x000fe2000001005d */
[----:B------:R-:W-:Y:S02]  /*2ce0*/  PRMT R59, R8, 0x7632, R59 ;  /* 0x00007632083b7816 */ /* 0x000fe4000000003b */
[----:B------:R-:W-:Y:S02]  /*2cf0*/  LEA.HI R57, R57, R90, RZ, 0x3 ;  /* 0x0000005a39397211 */ /* 0x000fe400078f18ff */
[----:B------:R-:W-:-:S02]  /*2d00*/  SHF.L.U32 R61, R56, 0x10, RZ ;  /* 0x00000010383d7819 */ /* 0x000fc400000006ff */
[----:B------:R-:W-:Y:S02]  /*2d10*/  PRMT R56, R9, 0x7632, R56 ;  /* 0x0000763209387816 */ /* 0x000fe40000000038 */
[----:B------:R-:W-:Y:S02]  /*2d20*/  PRMT R58, R35, 0x7632, R58 ;  /* 0x00007632233a7816 */ /* 0x000fe4000000003a */
[----:B------:R-:W-:Y:S02]  /*2d30*/  SHF.L.U32 R124, R77, 0x10, RZ ;  /* 0x000000104d7c7819 */ /* 0x000fe400000006ff */
[----:B------:R-:W-:Y:S02]  /*2d40*/  SHF.L.U32 R45, R76, 0x10, RZ ;  /* 0x000000104c2d7819 */ /* 0x000fe400000006ff */
[----:B------:R-:W-:Y:S02]  /*2d50*/  SHF.L.U32 R59, R59, 0x10, RZ ;  /* 0x000000103b3b7819 */ /* 0x000fe400000006ff */
[----:B------:R-:W-:Y:S01]  /*2d60*/  SHF.L.U32 R93, R9, 0x10, RZ ;  /* 0x00000010095d7819 */ /* 0x000fe200000006ff */
[----:B------:R-:W-:Y:S01]  /*2d70*/  FFMA.FTZ R45, R88, R124, R45 ;  /* 0x0000007c582d7223 */ /* 0x000fe2000001002d */
[----:B------:R-:W-:Y:S01]  /*2d80*/  SHF.L.U32 R97, R35, 0x10, RZ ;  /* 0x0000001023617819 */ /* 0x000fe200000006ff */
[----:B------:R-:W-:Y:S01]  /*2d90*/  FFMA.FTZ R95, R120, R59, R61 ;  /* 0x0000003b785f7223 */ /* 0x000fe2000001003d */
[----:B------:R-:W-:-:S02]  /*2da0*/  LEA.HI.SX32 R57, R57, R86, 0x1d ;  /* 0x0000005639397211 */ /* 0x000fc400078feaff */
[----:B------:R-:W-:Y:S01]  /*2db0*/  SHF.L.U32 R56, R56, 0x10, RZ ;  /* 0x0000001038387819 */ /* 0x000fe200000006ff */
[----:B------:R-:W-:Y:S01]  /*2dc0*/  FFMA.FTZ R97, R122, R93, R97 ;  /* 0x0000005d7a617223 */ /* 0x000fe20000010061 */
[----:B------:R-:W-:Y:S02]  /*2dd0*/  SHF.L.U32 R58, R58, 0x10, RZ ;  /* 0x000000103a3a7819 */ /* 0x000fe400000006ff */
[C---:B------:R-:W-:Y:S02]  /*2de0*/  IADD3 R59, PT, PT, R57.reuse, 0x20, RZ ;  /* 0x00000020393b7810 */ /* 0x040fe40007ffe0ff */
        /* <DEDUP_REMOVED lines=27> */
.L_x_11232:
[----:B------:R-:W-:Y:S05]  /*2fa0*/  BSYNC.RECONVERGENT B0 ;  /* 0x0000000000007941 */ /* 0x000fea0003800200 */
.L_x_11231:
[----:B0-----:R-:W0:Y:S02]  /*2fb0*/  LDC.64 R40, c[0x0][0x380] ;  /* 0x0000e000ff287b82 */ /* 0x001e240000000a00 */
[----:B0-----:R-:W-:-:S04]  /*2fc0*/  LEA R85, R40, R85, 0x2 ;  /* 0x0000005528557211 */ /* 0x001fc800078e10ff */
[----:B------:R-:W-:-:S13]  /*2fd0*/  ISETP.GE.AND P0, PT, R85, R41, PT ;  /* 0x000000295500720c */ /* 0x000fda0003f06270 */
[----:B------:R-:W-:Y:S05]  /*2fe0*/  @!P0 BRA `(.L_x_11233) ;  /* 0xffffffd400608947 */ /* 0x000fea000383ffff */
[----:B------:R-:W-:Y:S05]  /*2ff0*/  EXIT ;  /* 0x000000000000794d */ /* 0x000fea0003800000 */
.L_x_11230:
        /* <DEDUP_REMOVED lines=8> */
.L_x_11235:
[----:B------:R-:W-:Y:S05]  /*3080*/  BSYNC B0 ;  /* 0x0000000000007941 */ /* 0x000fea0003800000 */
.L_x_11234:
        /* <DEDUP_REMOVED lines=9> */
.L_x_11236:
[----:B------:R-:W-:Y:S01]  /*3120*/  HFMA2 R100, -RZ, RZ, 0, 2.384185791015625e-07 ;  /* 0x00000004ff647431 */ /* 0x000fe200000001ff */
[----:B------:R-:W-:-:S05]  /*3130*/  MOV R88, R97 ;  /* 0x0000006100587202 */ /* 0x000fca0000000f00 */
[----:B------:R-:W-:-:S05]  /*3140*/  FADD.FTZ R93, R89, R88 ;  /* 0x00000058595d7221 */ /* 0x000fca0000010000 */
[----:B------:R-:W-:-:S07]  /*3150*/  MOV R99, R93 ;  /* 0x0000005d00637202 */ /* 0x000fce0000000f00 */
[----:B------:R-:W-:Y:S05]  /*3160*/  WARPSYNC.COLLECTIVE R98, `(.L_x_11237) ;  /* 0x0000000062087348 */ /* 0x000fea0003c00000 */
[----:B------:R0:W1:Y:S02]  /*3170*/  SHFL.BFLY P2, R97, R99, R100, R101 ;  /* 0x0c00006463617389 */ /* 0x0000640000040065 */
[----:B01----:R-:W-:Y:S05]  /*3180*/  ENDCOLLECTIVE ;  /* 0x000000000000791b */ /* 0x003fea0003800000 */
.L_x_11237:
[----:B------:R-:W-:Y:S01]  /*3190*/  HFMA2 R100, -RZ, RZ, 0, 4.76837158203125e-07 ;  /* 0x00000008ff647431 */ /* 0x000fe200000001ff */
[----:B------:R-:W-:-:S05]  /*31a0*/  MOV R88, R97 ;  /* 0x0000006100587202 */ /* 0x000fca0000000f00 */
[----:B------:R-:W-:-:S05]  /*31b0*/  FADD.FTZ R94, R93, R88 ;  /* 0x000000585d5e7221 */ /* 0x000fca0000010000 */
[----:B------:R-:W-:-:S07]  /*31c0*/  MOV R99, R94 ;  /* 0x0000005e00637202 */ /* 0x000fce0000000f00 */
[----:B------:R-:W-:Y:S05]  /*31d0*/  WARPSYNC.COLLECTIVE R98, `(.L_x_11238) ;  /* 0x0000000062087348 */ /* 0x000fea0003c00000 */
[----:B------:R0:W1:Y:S02]  /*31e0*/  SHFL.BFLY P2, R97, R99, R100, R101 ;  /* 0x0c00006463617389 */ /* 0x0000640000040065 */
[----:B01----:R-:W-:Y:S05]  /*31f0*/  ENDCOLLECTIVE ;  /* 0x000000000000791b */ /* 0x003fea0003800000 */
.L_x_11238:
        /* <DEDUP_REMOVED lines=8> */
.L_x_11239:
        /* <DEDUP_REMOVED lines=72> */
.L_x_11240:
[----:B------:R-:W-:Y:S01]  /*3700*/  HFMA2 R100, -RZ, RZ, 0, 1.1920928955078125e-07 ;  /* 0x00000002ff647431 */ /* 0x000fe200000001ff */
[----:B------:R-:W-:-:S05]  /*3710*/  MOV R89, R97 ;  /* 0x0000006100597202 */ /* 0x000fca0000000f00 */
[----:B------:R-:W-:-:S05]  /*3720*/  FADD.FTZ R89, R88, R89 ;  /* 0x0000005958597221 */ /* 0x000fca0000010000 */
[----:B------:R-:W-:-:S07]  /*3730*/  MOV R99, R89 ;  /* 0x0000005900637202 */ /* 0x000fce0000000f00 */
[----:B------:R-:W-:Y:S05]  /*3740*/  WARPSYNC.COLLECTIVE R98, `(.L_x_11241) ;  /* 0x0000000062087348 */ /* 0x000fea0003c00000 */
[----:B------:R0:W1:Y:S02]  /*3750*/  SHFL.BFLY P2, R97, R99, R100, R101 ;  /* 0x0c00006463617389 */ /* 0x0000640000040065 */
[----:B01----:R-:W-:Y:S05]  /*3760*/  ENDCOLLECTIVE ;  /* 0x000000000000791b */ /* 0x003fea0003800000 */
.L_x_11241:
[----:B------:R-:W-:Y:S01]  /*3770*/  HFMA2 R100, -RZ, RZ, 0, 2.384185791015625e-07 ;  /* 0x00000004ff647431 */ /* 0x000fe200000001ff */
[----:B------:R-:W-:-:S05]  /*3780*/  MOV R92, R97 ;  /* 0x00000061005c7202 */ /* 0x000fca0000000f00 */
[----:B------:R-:W-:-:S05]  /*3790*/  FADD.FTZ R92, R89, R92 ;  /* 0x0000005c595c7221 */ /* 0x000fca0000010000 */
[----:B------:R-:W-:-:S07]  /*37a0*/  MOV R99, R92 ;  /* 0x0000005c00637202 */ /* 0x000fce0000000f00 */
[----:B------:R-:W-:Y:S05]  /*37b0*/  WARPSYNC.COLLECTIVE R98, `(.L_x_11242) ;  /* 0x0000000062087348 */ /* 0x000fea0003c00000 */
[----:B------:R0:W1:Y:S02]  /*37c0*/  SHFL.BFLY P2, R97, R99, R100, R101 ;  /* 0x0c00006463617389 */ /* 0x0000640000040065 */
[----:B01----:R-:W-:Y:S05]  /*37d0*/  ENDCOLLECTIVE ;  /* 0x000000000000791b */ /* 0x003fea0003800000 */
.L_x_11242:
[----:B------:R-:W-:Y:S01]  /*37e0*/  HFMA2 R100, -RZ, RZ, 0, 4.76837158203125e-07 ;  /* 0x00000008ff647431 */ /* 0x000fe200000001ff */
[----:B------:R-:W-:-:S05]  /*37f0*/  MOV R93, R97 ;  /* 0x00000061005d7202 */ /* 0x000fca0000000f00 */
[----:B------:R-:W-:-:S05]  /*3800*/  FADD.FTZ R93, R92, R93 ;  /* 0x0000005d5c5d7221 */ /* 0x000fca0000010000 */
[----:B------:R-:W-:-:S07]  /*3810*/  MOV R99, R93 ;  /* 0x0000005d00637202 */ /* 0x000fce0000000f00 */
[----:B------:R-:W-:Y:S05]  /*3820*/  WARPSYNC.COLLECTIVE R98, `(.L_x_11243) ;  /* 0x0000000062087348 */ /* 0x000fea0003c00000 */
[----:B------:R0:W1:Y:S02]  /*3830*/  SHFL.BFLY P2, R97, R99, R100, R101 ;  /* 0x0c00006463617389 */ /* 0x0000640000040065 */
[----:B01----:R-:W-:Y:S05]  /*3840*/  ENDCOLLECTIVE ;  /* 0x000000000000791b */ /* 0x003fea0003800000 */
.L_x_11243:
[----:B------:R-:W-:Y:S01]  /*3850*/  HFMA2 R100, -RZ, RZ, 0, 9.5367431640625e-07 ;  /* 0x00000010ff647431 */ /* 0x000fe200000001ff */
[----:B------:R-:W-:-:S05]  /*3860*/  MOV R94, R97 ;  /* 0x00000061005e7202 */ /* 0x000fca0000000f00 */
[----:B------:R-:W-:-:S05]  /*3870*/  FADD.FTZ R94, R93, R94 ;  /* 0x0000005e5d5e7221 */ /* 0x000fca0000010000 */
[----:B------:R-:W-:-:S07]  /*3880*/  MOV R99, R94 ;  /* 0x0000005e00637202 */ /* 0x000fce0000000f00 */
[----:B------:R-:W-:Y:S05]  /*3890*/  WARPSYNC.COLLECTIVE R98, `(.L_x_11244) ;  /* 0x0000000062087348 */ /* 0x000fea0003c00000 */
[----:B------:R0:W1:Y:S02]  /*38a0*/  SHFL.BFLY P2, R97, R99, R100, R101 ;  /* 0x0c00006463617389 */ /* 0x0000640000040065 */
[----:B01----:R-:W-:Y:S05]  /*38b0*/  ENDCOLLECTIVE ;  /* 0x000000000000791b */ /* 0x003fea0003800000 */
.L_x_11244:
[----:B------:R-:W-:Y:S05]  /*38c0*/  BRA `(.L_x_11245) ;  /* 0xffffffe800307947 */ /* 0x000fea000383ffff */
.L_x_11246:
        /* <DEDUP_REMOVED lines=11> */
.L_x_37279:


//--------------------- .text._ZN10layer_norm13ln_fwd_kernelINS_13Kernel_traitsI13__nv_bfloat16S2_fS2_fjLj1024ELj1ELj4ELj1ELj16ENS_18Kernel_traits_baseILj1024ES2_S2_fS2_fjLj128EEEEELb0ELb1ELb0ELb0EEEvNS_9FwdParamsE --------------------------
	.section	.text._ZN10layer_norm13ln_fwd_kernelINS_13Kernel_traitsI13__nv_bfloat16S2_fS2_fjLj1024ELj1ELj4ELj1ELj16ENS_18Kernel_traits_baseILj1024ES2_S2_fS2_fjLj128EEEEELb0ELb1ELb0ELb0EEEvNS_9FwdParamsE,"ax",@progbits
	.align	128
        .global         _ZN10layer_norm13ln_fwd_kernelINS_13Kernel_traitsI13__nv_bfloat16S2_fS2_fjLj1024ELj1ELj4ELj1ELj16ENS_18Kernel_traits_baseILj1024ES2_S2_fS2_fjLj128EEEEELb0ELb1ELb0ELb0EEEvNS_9FwdParamsE
        .type           _ZN10layer_norm13ln_fwd_kernelINS_13Kernel_traitsI13__nv_bfloat16S2_fS2_fjLj1024ELj1ELj4ELj1ELj16ENS_18Kernel_traits_baseILj1024ES2_S2_fS2_fjLj128EEEEELb0ELb1ELb0ELb0EEEvNS_9FwdParamsE,@function
        .size           _ZN10layer_norm13ln_fwd_kernelINS_13Kernel_traitsI13__nv_bfloat16S2_fS2_fjLj1024ELj1ELj4ELj1ELj16ENS_18Kernel_traits_baseILj1024ES2_S2_fS2_fjLj128EEEEELb0ELb1ELb0ELb0EEEvNS_9FwdParamsE,(.L_x_37280 - _ZN10layer_norm13ln_fwd_kernelINS_13Kernel_traitsI13__nv_bfloat16S2_fS2_fjLj1024ELj1ELj4ELj1ELj16ENS_18Kernel_traits_baseILj1024ES2_S2_fS2_fjLj128EEEEELb0ELb1ELb0ELb0EEEvNS_9FwdParamsE)
        .other          _ZN10layer_norm13ln_fwd_kernelINS_13Kernel_traitsI13__nv_bfloat16S2_fS2_fjLj1024ELj1ELj4ELj1ELj16ENS_18Kernel_traits_baseILj1024ES2_S2_fS2_fjLj128EEEEELb0ELb1ELb0ELb0EEEvNS_9FwdParamsE,@"STO_CUDA_ENTRY STV_DEFAULT"
_ZN10layer_norm13ln_fwd_kernelINS_13Kernel_traitsI13__nv_bfloat16S2_fS2_fjLj1024ELj1ELj4ELj1ELj16ENS_18Kernel_traits_baseILj1024ES2_S2_fS2_fjLj128EEEEELb0ELb1ELb0ELb0EEEvNS_9FwdParamsE:
.text._ZN10layer_norm13ln_fwd_kernelINS_13Kernel_traitsI13__nv_bfloat16S2_fS2_fjLj1024ELj1ELj4ELj1ELj16ENS_18Kernel_traits_baseILj1024ES2_S2_fS2_fjLj128EEEEELb0ELb1ELb0ELb0EEEvNS_9FwdParamsE:
        /* <DEDUP_REMOVED lines=57> */
[----:B0-----:R-:W-:-:S04]  /*0390*/  IMAD.WIDE.U32 R56, R59, 0x10, R56 ;  /* 0x000000103b387825 */ /* 0x001fc800078e0038 */
[----:B-1----:R-:W-:-:S06]  /*03a0*/  IMAD.WIDE.U32 R60, R59, 0x10, R60 ;  /* 0x000000103b3c7825 */ /* 0x002fcc00078e003c */
[----:B------:R-:W5:Y:S01]  /*03b0*/  LD.E.128 R60, desc[UR6][R60.64] ;  /* 0x000000063c3c7980 */ /* 0x000f62000c101d00 */
[----:B--2---:R-:W-:-:S03]  /*03c0*/  IMAD.WIDE.U32 R64, R59, 0x10, R64 ;  /* 0x000000103b407825 */ /* 0x004fc600078e0040 */
[----:B------:R-:W5:Y:S04]  /*03d0*/  LDG.E.128 R56, desc[UR6][R56.64] ;  /* 0x0000000638387981 */ /* 0x000f68000c1e1d00 */
[----:B------:R-:W5:Y:S01]  /*03e0*/  LDG.E.128 R64, desc[UR6][R64.64] ;  /* 0x0000000640407981 */ /* 0x000f62000c1e1d00 */
[----:B------:R-:W-:Y:S05]  /*03f0*/  BRA `(.L_x_11249) ;  /* 0x0000000000ac7947 */ /* 0x000fea0003800000 */
.L_x_11248:
        /* <DEDUP_REMOVED lines=43> */
.L_x_11249:
[----:B------:R-:W-:Y:S05]  /*06b0*/  BSYNC.RECONVERGENT B0 ;  /* 0x0000000000007941 */ /* 0x000fea0003800200 */
.L_x_11247:
[----:B------:R-:W0:Y:S02]  /*06c0*/  LDCU UR4, c[0x0][0x384] ;  /* 0x00007080ff0477ac */ /* 0x000e240008000800 */
[----:B0-----:R-:W-:-:S13]  /*06d0*/  ISETP.GE.AND P0, PT, R141, UR4, PT ;  /* 0x000000048d007c0c */ /* 0x001fda000bf06270 */
[----:B------:R-:W-:Y:S05]  /*06e0*/  @P0 EXIT ;  /* 0x000000000000094d */ /* 0x000fea0003800000 */
[----:B------:R-:W0:Y:S01]  /*06f0*/  LDCU.64 UR8, c[0x0][0x3e0] ;  /* 0x00007c00ff0877ac */ /* 0x000e220008000a00 */
[----:B-----5:R-:W-:Y:S02]  /*0700*/  PRMT R140, R63, 0x7632, R140 ;  /* 0x000076323f8c7816 */ /* 0x020fe4000000008c */
[----:B------:R-:W-:Y:S01]  /*0710*/  PRMT R139, R59, 0x7632, R139 ;  /* 0x000076323b8b7816 */ /* 0x000fe2000000008b */
[----:B------:R-:W1:Y:S01]  /*0720*/  LDCU.U8 UR4, c[0x0][0x410] ;  /* 0x00008200ff0477ac */ /* 0x000e620008000000 */
        /* <DEDUP_REMOVED lines=8> */
[----:B------:R-:W-:Y:S01]  /*07b0*/  PRMT R4, R51, 0x7632, R4 ;  /* 0x0000763233047816 */ /* 0x000fe20000000004 */
[----:B0-----:R-:W-:Y:S01]  /*07c0*/  UISETP.NE.U32.AND UP0, UPT, UR8, URZ, UPT ;  /* 0x000000ff0800728c */ /* 0x001fe2000bf05070 */
[----:B------:R-:W-:Y:S02]  /*07d0*/  PRMT R5, R47, 0x7632, R5 ;  /* 0x000076322f057816 */ /* 0x000fe40000000005 */
[----:B------:R-:W-:Y:S01]  /*07e0*/  PRMT R6, R50, 0x7632, R6 ;  /* 0x0000763232067816 */ /* 0x000fe20000000006 */
[----:B------:R-:W-:Y:S01]  /*07f0*/  UISETP.NE.AND.EX UP0, UPT, UR9, URZ, UPT, UP0 ;  /* 0x000000ff0900728c */ /* 0x000fe2000bf05300 */
[----:B------:R-:W-:Y:S01]  /*0800*/  PRMT R7, R46, 0x7632, R7 ;  /* 0x000076322e077816 */ /* 0x000fe20000000007 */
[----:B------:R-:W0:Y:S01]  /*0810*/  LDCU.64 UR8, c[0x0][0x3a0] ;  /* 0x00007400ff0877ac */ /* 0x000e220008000a00 */
[----:B------:R-:W-:-:S02]  /*0820*/  PRMT R8, R49, 0x7632, R8 ;  /* 0x0000763231087816 */ /* 0x000fc40000000008 */
[----:B------:R-:W-:Y:S01]  /*0830*/  PRMT R9, R45, 0x7632, R9 ;  /* 0x000076322d097816 */ /* 0x000fe20000000009 */
[----:B-1----:R-:W-:Y:S01]  /*0840*/  UISETP.NE.AND UP2, UPT, UR4, URZ, UPT ;  /* 0x000000ff0400728c */ /* 0x002fe2000bf45270 */
        /* <DEDUP_REMOVED lines=33> */
[----:B0-23--:R-:W-:-:S07]  /*0a60*/  PRMT R135, R28, 0x7632, R135 ;  /* 0x000076321c877816 */ /* 0x00dfce0000000087 */
.L_x_11275:
        /* <DEDUP_REMOVED lines=9> */
[----:B------:R-:W-:Y:S02]  /*0b00*/  PLOP3.LUT P1, PT, PT, PT, UP0, 0x80, 0x8 ;  /* 0x000000000008781c */ /* 0x000fe40003f2f008 */
[----:B------:R-:W-:-:S04]  /*0b10*/  SHF.R.S32.HI R111, RZ, 0x1f, R110 ;  /* 0x0000001fff6f7819 */ /* 0x000fc8000001146e */
[----:B------:R-:W-:Y:S02]  /*0b20*/  LEA.HI R144, R111, R110, RZ, 0x3 ;  /* 0x0000006e6f907211 */ /* 0x000fe400078f18ff */
[----:B------:R-:W-:Y:S02]  /*0b30*/  MOV R110, 0x3f800000 ;  /* 0x3f800000006e7802 */ /* 0x000fe40000000f00 */
        /* <DEDUP_REMOVED lines=13> */
[----:B------:R0:W3:Y:S01]  /*0c10*/  LDG.E.128 R72, desc[UR6][R80.64+0x10] ;  /* 0x0000100650487981 */ /* 0x0000e2000c1e1d00 */
[----:B-----5:R-:W-:Y:S02]  /*0c20*/  PRMT R82, R76, 0x7632, R82 ;  /* 0x000076324c527816 */ /* 0x020fe40000000052 */
[C---:B------:R-:W-:Y:S02]  /*0c30*/  PRMT R108, R77.reuse, 0x7632, R108 ;  /* 0x000076324d6c7816 */ /* 0x040fe4000000006c */
[----:B------:R-:W-:Y:S02]  /*0c40*/  SHF.L.U32 R109, R77, 0x10, RZ ;  /* 0x000000104d6d7819 */ /* 0x000fe400000006ff */
[----:B------:R-:W-:-:S02]  /*0c50*/  SHF.L.U32 R77, R82, 0x10, RZ ;  /* 0x00000010524d7819 */ /* 0x000fc400000006ff */
[----:B------:R-:W-:Y:S01]  /*0c60*/  PRMT R146, R79, 0x7632, R146 ;  /* 0x000076324f927816 */ /* 0x000fe20000000092 */
[-C--:B------:R-:W-:Y:S01]  /*0c70*/  FMUL.FTZ R109, R109, R110.reuse ;  /* 0x0000006e6d6d7220 */ /* 0x080fe20000410000 */
[----:B------:R-:W-:Y:S02]  /*0c80*/  SHF.L.U32 R147, R79, 0x10, RZ ;  /* 0x000000104f937819 */ /* 0x000fe400000006ff */
[----:B------:R-:W-:Y:S02]  /*0c90*/  SHF.L.U32 R83, R76, 0x10, RZ ;  /* 0x000000104c537819 */ /* 0x000fe400000006ff */
[C---:B------:R-:W-:Y:S01]  /*0ca0*/  PRMT R111, R78.reuse, 0x7632, R111 ;  /* 0x000076324e6f7816 */ /* 0x040fe2000000006f */
[-C--:B------:R-:W-:Y:S01]  /*0cb0*/  FMUL.FTZ R147, R147, R110.reuse ;  /* 0x0000006e93937220 */ /* 0x080fe20000410000 */
[----:B------:R-:W-:Y:S01]  /*0cc0*/  SHF.L.U32 R145, R78, 0x10, RZ ;  /* 0x000000104e917819 */ /* 0x000fe200000006ff */
[-C--:B------:R-:W-:Y:S01]  /*0cd0*/  FMUL.FTZ R78, R77, R110.reuse ;  /* 0x0000006e4d4e7220 */ /* 0x080fe20000410000 */
[----:B------:R-:W-:Y:S01]  /*0ce0*/  SHF.L.U32 R79, R135, 0x10, RZ ;  /* 0x00000010874f7819 */ /* 0x000fe200000006ff */
[-C--:B------:R-:W-:Y:S01]  /*0cf0*/  FMUL.FTZ R83, R83, R110.reuse ;  /* 0x0000006e53537220 */ /* 0x080fe20000410000 */
[----:B0-----:R-:W-:Y:S01]  /*0d00*/  SHF.L.U32 R81, R108, 0x10, RZ ;  /* 0x000000106c517819 */ /* 0x001fe200000006ff */
[----:B------:R-:W-:Y:S01]  /*0d10*/  FMUL.FTZ R145, R145, R110 ;  /* 0x0000006e91917220 */ /* 0x000fe20000410000 */
[----:B------:R-:W-:-:S02]  /*0d20*/  SHF.L.U32 R80, R29, 0x10, RZ ;  /* 0x000000101d507819 */ /* 0x000fc400000006ff */
[----:B------:R-:W-:Y:S01]  /*0d30*/  SHF.L.U32 R76, R28, 0x10, RZ ;  /* 0x000000101c4c7819 */ /* 0x000fe200000006ff */
[----:B------:R-:W-:Y:S01]  /*0d40*/  FMUL.FTZ R82, R81, R110 ;  /* 0x0000006e51527220 */ /* 0x000fe20000410000 */
[----:B------:R-:W-:Y:S02]  /*0d50*/  SHF.L.U32 R108, R134, 0x10, RZ ;  /* 0x00000010866c7819 */ /* 0x000fe400000006ff */
[----:B------:R-:W-:Y:S02]  /*0d60*/  SHF.L.U32 R111, R111, 0x10, RZ ;  /* 0x000000106f6f7819 */ /* 0x000fe400000006ff */
[----:B------:R-:W-:Y:S01]  /*0d70*/  SHF.L.U32 R81, R133, 0x10, RZ ;  /* 0x0000001085517819 */ /* 0x000fe200000006ff */
[----:B--2---:R-:W-:Y:S01]  /*0d80*/  FFMA.FTZ R77, R78, R79, R69 ;  /* 0x0000004f4e4d7223 */ /* 0x004fe20000010045 */
[----:B------:R-:W-:Y:S01]  /*0d90*/  FFMA.FTZ R78, R109, R80, R70 ;  /* 0x000000506d4e7223 */ /* 0x000fe20000010046 */
[----:B------:R-:W-:Y:S01]  /*0da0*/  SHF.L.U32 R109, R146, 0x10, RZ ;  /* 0x00000010926d7819 */ /* 0x000fe200000006ff */
[----:B------:R-:W-:Y:S01]  /*0db0*/  FFMA.FTZ R76, R83, R76, R68 ;  /* 0x0000004c534c7223 */ /* 0x000fe20000010044 */
[----:B------:R-:W-:Y:S01]  /*0dc0*/  FFMA.FTZ R79, R82, R108, R71 ;  /* 0x0000006c524f7223 */ /* 0x000fe20000010047 */
[----:B------:R-:W-:Y:S01]  /*0dd0*/  SHF.L.U32 R83, R31, 0x10, RZ ;  /* 0x000000101f537819 */ /* 0x000fe200000006ff */
[-C--:B------:R-:W-:Y:S01]  /*0de0*/  FMUL.FTZ R82, R111, R110.reuse ;  /* 0x0000006e6f527220 */ /* 0x080fe20000410000 */
[----:B------:R-:W-:Y:S01]  /*0df0*/  SHF.L.U32 R80, R30, 0x10, RZ ;  /* 0x000000101e507819 */ /* 0x000fe200000006ff */
[----:B------:R-:W-:Y:S01]  /*0e00*/  FMUL.FTZ R108, R109, R110 ;  /* 0x0000006e6d6c7220 */ /* 0x000fe20000410000 */
[----:B------:R-:W-:Y:S01]  /*0e10*/  SHF.L.U32 R146, R132, 0x10, RZ ;  /* 0x0000001084927819 */ /* 0x000fe200000006ff */
[----:B---3--:R-:W-:Y:S01]  /*0e20*/  FFMA.FTZ R81, R82, R81, R73 ;  /* 0x0000005152517223 */ /* 0x008fe20000010049 */
[----:B------:R-:W-:Y:S01]  /*0e30*/  FFMA.FTZ R82, R147, R83, R74 ;  /* 0x0000005393527223 */ /* 0x000fe2000001004a */
[----:B------:R-:W-:-:S02]  /*0e40*/  FFMA.FTZ R80, R145, R80, R72 ;  /* 0x0000005091507223 */ /* 0x000fc40000010048 */
[----:B------:R-:W-:Y:S01]  /*0e50*/  FFMA.FTZ R83, R108, R146, R75 ;  /* 0x000000926c537223 */ /* 0x000fe2000001004b */
[----:B------:R-:W-:Y:S06]  /*0e60*/  BRA `(.L_x_11253) ;  /* 0x0000000000907947 */ /* 0x000fec0003800000 */
.L_x_11252:
        /* <DEDUP_REMOVED lines=35> */
[----:B------:R-:W-:-:S07]  /*10a0*/  FMUL.FTZ R83, R147, R150 ;  /* 0x0000009693537220 */ /* 0x000fce0000410000 */
.L_x_11253:
[----:B------:R-:W0:Y:S01]  /*10b0*/  LDC.64 R108, c[0x0][0x3a8] ;  /* 0x0000ea00ff6c7b82 */ /* 0x000e220000000a00 */
[C---:B------:R-:W-:Y:S01]  /*10c0*/  IADD3 R111, PT, PT, R144.reuse, 0x20, RZ ;  /* 0x00000020906f7810 */ /* 0x040fe20007ffe0ff */
[----:B0-----:R-:W-:-:S05]  /*10d0*/  IMAD.WIDE.U32 R108, R144, 0x20, R108 ;  /* 0x00000020906c7825 */ /* 0x001fca00078e006c */
[----:B------:R0:W-:Y:S04]  /*10e0*/  STG.E.128 desc[UR6][R108.64], R76 ;  /* 0x0000004c6c007986 */ /* 0x0001e8000c101d06 */
[----:B------:R0:W-:Y:S02]  /*10f0*/  STG.E.128 desc[UR6][R108.64+0x10], R80 ;  /* 0x000010506c007986 */ /* 0x0001e4000c101d06 */
.L_x_11251:
[----:B------:R-:W-:Y:S05]  /*1100*/  BSYNC.RECONVERGENT B0 ;  /* 0x0000000000007941 */ /* 0x000fea0003800200 */
.L_x_11250:
        /* <DEDUP_REMOVED lines=11> */
[----:B------:R0:W5:Y:S04]  /*11c0*/  @P1 LDG.E.128 R68, desc[UR6][R88.64] ;  /* 0x0000000658441981 */ /* 0x000168000c1e1d00 */
[----:B------:R0:W5:Y:S01]  /*11d0*/  @P1 LDG.E.128 R72, desc[UR6][R88.64+0x10] ;  /* 0x0000100658481981 */ /* 0x000162000c1e1d00 */
[----:B------:R-:W-:Y:S05]  /*11e0*/  @!P1 BRA `(.L_x_11256) ;  /* 0x0000000000949947 */ /* 0x000fea0003800000 */
[C---:B-----5:R-:W-:Y:S02]  /*11f0*/  PRMT R146, R87.reuse, 0x7632, R146 ;  /* 0x0000763257927816 */ /* 0x060fe40000000092 */
[----:B------:R-:W-:Y:S02]  /*1200*/  SHF.L.U32 R87, R87, 0x10, RZ ;  /* 0x0000001057577819 */ /* 0x000fe400000006ff */
[----:B------:R-:W-:Y:S02]  /*1210*/  SHF.L.U32 R91, R84, 0x10, RZ ;  /* 0x00000010545b7819 */ /* 0x000fe400000006ff */
[----:B------:R-:W-:Y:S01]  /*1220*/  PRMT R108, R85, 0x7632, R108 ;  /* 0x00007632556c7816 */ /* 0x000fe2000000006c */
[-C--:B------:R-:W-:Y:S01]  /*1230*/  FMUL.FTZ R87, R87, R110.reuse ;  /* 0x0000006e57577220 */ /* 0x080fe20000410000 */
[----:B------:R-:W-:Y:S01]  /*1240*/  SHF.L.U32 R90, R43, 0x10, RZ ;  /* 0x000000102b5a7819 */ /* 0x000fe200000006ff */
[----:B------:R-:W-:Y:S01]  /*1250*/  FMUL.FTZ R91, R91, R110 ;  /* 0x0000006e5b5b7220 */ /* 0x000fe20000410000 */
[----:B------:R-:W-:-:S02]  /*1260*/  SHF.L.U32 R85, R85, 0x10, RZ ;  /* 0x0000001055557819 */ /* 0x000fc400000006ff */
[----:B------:R-:W-:Y:S01]  /*1270*/  SHF.L.U32 R145, R86, 0x10, RZ ;  /* 0x0000001056917819 */ /* 0x000fe200000006ff */
[----:B------:R-:W-:Y:S01]  /*1280*/  FFMA.FTZ R90, R87, R90, R74 ;  /* 0x0000005a575a7223 */ /* 0x000fe2000001004a */
[----:B0-----:R-:W-:Y:S01]  /*1290*/  PRMT R89, R84, 0x7632, R89 ;  /* 0x0000763254597816 */ /* 0x001fe20000000059 */
[-C--:B------:R-:W-:Y:S01]  /*12a0*/  FMUL.FTZ R85, R85, R110.reuse ;  /* 0x0000006e55557220 */ /* 0x080fe20000410000 */
[----:B------:R-:W-:Y:S01]  /*12b0*/  PRMT R109, R86, 0x7632, R109 ;  /* 0x00007632566d7816 */ /* 0x000fe2000000006d */
[----:B------:R-:W-:Y:S01]  /*12c0*/  FMUL.FTZ R145, R145, R110 ;  /* 0x0000006e91917220 */ /* 0x000fe20000410000 */
        /* <DEDUP_REMOVED lines=18> */
[----:B------:R-:W-:Y:S01]  /*13f0*/  FFMA.FTZ R87, R146, R91, R71 ;  /* 0x0000005b92577223 */ /* 0x000fe20000010047 */
[----:B------:R-:W-:Y:S01]  /*1400*/  FFMA.FTZ R85, R108, R85, R69 ;  /* 0x000000556c557223 */ /* 0x000fe20000010045 */
[----:B------:R-:W-:-:S02]  /*1410*/  FFMA.FTZ R89, R148, R145, R73 ;  /* 0x0000009194597223 */ /* 0x000fc40000010049 */
[----:B------:R-:W-:Y:S01]  /*1420*/  FFMA.FTZ R91, R150, R149, R75 ;  /* 0x00000095965b7223 */ /* 0x000fe2000001004b */
[----:B------:R-:W-:Y:S06]  /*1430*/  BRA `(.L_x_11257) ;  /* 0x0000000000907947 */ /* 0x000fec0003800000 */
.L_x_11256:
[----:B0----5:R-:W-:Y:S02]  /*1440*/  PRMT R89, R84, 0x7632, R89 ;  /* 0x0000763254597816 */ /* 0x021fe40000000059 */
        /* <DEDUP_REMOVED lines=35> */
.L_x_11257:
[----:B------:R-:W0:Y:S02]  /*1680*/  LDC.64 R108, c[0x0][0x3a8] ;  /* 0x0000ea00ff6c7b82 */ /* 0x000e240000000a00 */
[C---:B0-----:R-:W-:Y:S01]  /*1690*/  IMAD.WIDE.U32 R108, R111.reuse, 0x20, R108 ;  /* 0x000000206f6c7825 */ /* 0x041fe200078e006c */
[----:B------:R-:W-:-:S04]  /*16a0*/  IADD3 R111, PT, PT, R111, 0x20, RZ ;  /* 0x000000206f6f7810 */ /* 0x000fc80007ffe0ff */
[----:B------:R0:W-:Y:S04]  /*16b0*/  STG.E.128 desc[UR6][R108.64], R84 ;  /* 0x000000546c007986 */ /* 0x0001e8000c101d06 */
[----:B------:R0:W-:Y:S02]  /*16c0*/  STG.E.128 desc[UR6][R108.64+0x10], R88 ;  /* 0x000010586c007986 */ /* 0x0001e4000c101d06 */
.L_x_11255:
[----:B------:R-:W-:Y:S05]  /*16d0*/  BSYNC.RECONVERGENT B0 ;  /* 0x0000000000007941 */ /* 0x000fea0003800200 */
.L_x_11254:
        /* <DEDUP_REMOVED lines=51> */
.L_x_11260:
        /* <DEDUP_REMOVED lines=36> */
.L_x_11261:
[----:B------:R-:W0:Y:S02]  /*1c50*/  LDC.64 R108, c[0x0][0x3a8] ;  /* 0x0000ea00ff6c7b82 */ /* 0x000e240000000a00 */
[C---:B0-----:R-:W-:Y:S01]  /*1c60*/  IMAD.WIDE.U32 R108, R111.reuse, 0x20, R108 ;  /* 0x000000206f6c7825 */ /* 0x041fe200078e006c */
[----:B------:R-:W-:-:S04]  /*1c70*/  IADD3 R111, PT, PT, R111, 0x20, RZ ;  /* 0x000000206f6f7810 */ /* 0x000fc80007ffe0ff */
[----:B------:R0:W-:Y:S04]  /*1c80*/  STG.E.128 desc[UR6][R108.64], R92 ;  /* 0x0000005c6c007986 */ /* 0x0001e8000c101d06 */
[----:B------:R0:W-:Y:S02]  /*1c90*/  STG.E.128 desc[UR6][R108.64+0x10], R96 ;  /* 0x000010606c007986 */ /* 0x0001e4000c101d06 */
.L_x_11259:
[----:B------:R-:W-:Y:S05]  /*1ca0*/  BSYNC.RECONVERGENT B0 ;  /* 0x0000000000007941 */ /* 0x000fea0003800200 */
.L_x_11258:
[----:B------:R-:W-:Y:S01]  /*1cb0*/  ISETP.GE.U32.AND P1, PT, R142, 0x80, PT ;  /* 0x000000808e00780c */ /* 0x000fe20003f26070 */
[----:B------:R-:W-:-:S12]  /*1cc0*/  BSSY.RECONVERGENT B0, `(.L_x_11262) ;  /* 0x0000059000007945 */ /* 0x000fd80003800200 */
[----:B------:R-:W-:Y:S05]  /*1cd0*/  @!P1 BRA `(.L_x_11263) ;  /* 0x00000004005c9947 */ /* 0x000fea0003800000 */
[----:B------:R-:W-:Y:S01]  /*1ce0*/  ISETP.NE.U32.AND P2, PT, RZ, UR8, PT ;  /* 0x00000008ff007c0c */ /* 0x000fe2000bf45070 */
[----:B------:R-:W1:Y:S03]  /*1cf0*/  LDC.64 R100, c[0x0][0x390] ;  /* 0x0000e400ff647b82 */ /* 0x000e660000000a00 */
[----:B------:R-:W-:-:S13]  /*1d00*/  ISETP.NE.AND.EX P2, PT, RZ, UR9, PT, P2 ;  /* 0x00000009ff007c0c */ /* 0x000fda000bf45320 */
[----:B------:R-:W2:Y:S01]  /*1d10*/  @P2 LDC.64 R104, c[0x0][0x3a0] ;  /* 0x0000e800ff682b82 */ /* 0x000ea20000000a00 */
[----:B-1----:R-:W-:-:S06]  /*1d20*/  IMAD.WIDE.U32 R100, R111, 0x10, R100 ;  /* 0x000000106f647825 */ /* 0x002fcc00078e0064 */
[----:B------:R-:W5:Y:S01]  /*1d30*/  LDG.E.128 R100, desc[UR6][R100.64] ;  /* 0x0000000664647981 */ /* 0x000f62000c1e1d00 */
[----:B--2---:R-:W-:-:S05]  /*1d40*/  @P2 IMAD.WIDE.U32 R104, R111, 0x20, R104 ;  /* 0x000000206f682825 */ /* 0x004fca00078e0068 */
[----:B------:R1:W5:Y:S04]  /*1d50*/  @P2 LDG.E.128 R68, desc[UR6][R104.64] ;  /* 0x0000000668442981 */ /* 0x000368000c1e1d00 */
[----:B------:R1:W5:Y:S01]  /*1d60*/  @P2 LDG.E.128 R72, desc[UR6][R104.64+0x10] ;  /* 0x0000100668482981 */ /* 0x000362000c1e1d00 */
[----:B------:R-:W-:Y:S05]  /*1d70*/  @!P2 BRA `(.L_x_11264) ;  /* 0x000000000094a947 */ /* 0x000fea0003800000 */
[C---:B-1---5:R-:W-:Y:S02]  /*1d80*/  PRMT R104, R100.reuse, 0x7632, R104 ;  /* 0x0000763264687816 */ /* 0x062fe40000000068 */
[----:B------:R-:W-:Y:S02]  /*1d90*/  SHF.L.U32 R105, R100, 0x10, RZ ;  /* 0x0000001064697819 */ /* 0x000fe400000006ff */
[C---:B------:R-:W-:Y:S02]  /*1da0*/  PRMT R106, R101.reuse, 0x7632, R106 ;  /* 0x00007632656a7816 */ /* 0x040fe4000000006a */
[----:B------:R-:W-:Y:S01]  /*1db0*/  SHF.L.U32 R107, R101, 0x10, RZ ;  /* 0x00000010656b7819 */ /* 0x000fe200000006ff */
[-C--:B------:R-:W-:Y:S01]  /*1dc0*/  FMUL.FTZ R105, R105, R110.reuse ;  /* 0x0000006e69697220 */ /* 0x080fe20000410000 */
[C---:B0-----:R-:W-:Y:S02]  /*1dd0*/  PRMT R108, R102.reuse, 0x7632, R108 ;  /* 0x00007632666c7816 */ /* 0x041fe4000000006c */
[----:B------:R-:W-:Y:S01]  /*1de0*/  PRMT R146, R103, 0x7632, R146 ;  /* 0x0000763267927816 */ /* 0x000fe20000000092 */
[----:B------:R-:W-:Y:S01]  /*1df0*/  FMUL.FTZ R107, R107, R110 ;  /* 0x0000006e6b6b7220 */ /* 0x000fe20000410000 */
[----:B------:R-:W-:-:S02]  /*1e00*/  SHF.L.U32 R109, R102, 0x10, RZ ;  /* 0x00000010666d7819 */ /* 0x000fc400000006ff */
[----:B------:R-:W-:Y:S02]  /*1e10*/  SHF.L.U32 R149, R103, 0x10, RZ ;  /* 0x0000001067957819 */ /* 0x000fe400000006ff */
[----:B------:R-:W-:Y:S01]  /*1e20*/  SHF.L.U32 R100, R64, 0x10, RZ ;  /* 0x0000001040647819 */ /* 0x000fe200000006ff */
[-C--:B------:R-:W-:Y:S01]  /*1e30*/  FMUL.FTZ R109, R109, R110.reuse ;  /* 0x0000006e6d6d7220 */ /* 0x080fe20000410000 */
[----:B------:R-:W-:Y:S01]  /*1e40*/  SHF.L.U32 R102, R65, 0x10, RZ ;  /* 0x0000001041667819 */ /* 0x000fe200000006ff */
[----:B------:R-:W-:Y:S01]  /*1e50*/  FMUL.FTZ R149, R149, R110 ;  /* 0x0000006e95957220 */ /* 0x000fe20000410000 */
[----:B------:R-:W-:Y:S01]  /*1e60*/  SHF.L.U32 R101, R104, 0x10, RZ ;  /* 0x0000001068657819 */ /* 0x000fe200000006ff */
[----:B------:R-:W-:Y:S01]  /*1e70*/  FFMA.FTZ R100, R105, R100, R68 ;  /* 0x0000006469647223 */ /* 0x000fe20000010044 */
[----:B------:R-:W-:Y:S01]  /*1e80*/  SHF.L.U32 R103, R106, 0x10, RZ ;  /* 0x000000106a677819 */ /* 0x000fe200000006ff */
[----:B------:R-:W-:Y:S01]  /*1e90*/  FFMA.FTZ R102, R107, R102, R70 ;  /* 0x000000666b667223 */ /* 0x000fe20000010046 */
        /* <DEDUP_REMOVED lines=18> */
[----:B------:R-:W-:Y:S06]  /*1fc0*/  BRA `(.L_x_11265) ;  /* 0x0000000000907947 */ /* 0x000fec0003800000 */
.L_x_11264:
[----:B-1---5:R-:W-:Y:S02]  /*1fd0*/  PRMT R104, R100, 0x7632, R104 ;  /* 0x0000763264687816 */ /* 0x022fe40000000068 */
[----:B------:R-:W-:Y:S02]  /*1fe0*/  PRMT R106, R101, 0x7632, R106 ;  /* 0x00007632656a7816 */ /* 0x000fe4000000006a */
[C---:B0-----:R-:W-:Y:S02]  /*1ff0*/  PRMT R108, R102.reuse, 0x7632, R108 ;  /* 0x00007632666c7816 */ /* 0x041fe4000000006c */
[----:B------:R-:W-:Y:S02]  /*2000*/  SHF.L.U32 R109, R102, 0x10, RZ ;  /* 0x00000010666d7819 */ /* 0x000fe400000006ff */
[----:B------:R-:W-:Y:S02]  /*2010*/  PRMT R147, R103, 0x7632, R147 ;  /* 0x0000763267937816 */ /* 0x000fe40000000093 */
        /* <DEDUP_REMOVED lines=31> */
.L_x_11265:
[----:B------:R-:W0:Y:S02]  /*2210*/  LDC.64 R108, c[0x0][0x3a8] ;  /* 0x0000ea00ff6c7b82 */ /* 0x000e240000000a00 */
[----:B0-----:R-:W-:-:S05]  /*2220*/  IMAD.WIDE.U32 R108, R111, 0x20, R108 ;  /* 0x000000206f6c7825 */ /* 0x001fca00078e006c */
[----:B------:R1:W-:Y:S04]  /*2230*/  STG.E.128 desc[UR6][R108.64], R100 ;  /* 0x000000646c007986 */ /* 0x0003e8000c101d06 */
[----:B------:R1:W-:Y:S02]  /*2240*/  STG.E.128 desc[UR6][R108.64+0x10], R104 ;  /* 0x000010686c007986 */ /* 0x0003e4000c101d06 */
.L_x_11263:
[----:B------:R-:W-:Y:S05]  /*2250*/  BSYNC.RECONVERGENT B0 ;  /* 0x0000000000007941 */ /* 0x000fea0003800200 */
.L_x_11262:
        /* <DEDUP_REMOVED lines=125> */
.L_x_11287:
        /* <DEDUP_REMOVED lines=65> */
.L_x_11268:
[----:B------:R-:W-:Y:S05]  /*2e40*/  BSYNC.RECONVERGENT B0 ;  /* 0x0000000000007941 */ /* 0x000fea0003800200 */
.L_x_11267:
        /* <DEDUP_REMOVED lines=51> */
.L_x_11270:
[----:B------:R-:W-:Y:S05]  /*3180*/  BSYNC.RECONVERGENT B0 ;  /* 0x0000000000007941 */ /* 0x000fea0003800200 */
.L_x_11269:
[----:B------:R-:W-:Y:S01]  /*3190*/  ISETP.GE.U32.AND P0, PT, R142, 0x60, PT ;  /* 0x000000608e00780c */ /* 0x000fe20003f06070 */
[----:B------:R-:W-:-:S12]  /*31a0*/  BSSY.RECONVERGENT B0, `(.L_x_11271) ;  /* 0x0000032000007945 */ /* 0x000fd80003800200 */
[----:B------:R-:W-:Y:S05]  /*31b0*/  @!P0 BRA `(.L_x_11272) ;  /* 0x0000000000c08947 */ /* 0x000fea0003800000 */
[--C-:B012---:R-:W-:Y:S01]  /*31c0*/  FADD.FTZ R109, R92, -R145.reuse ;  /* 0x800000915c6d7221 */ /* 0x107fe20000010000 */
        /* <DEDUP_REMOVED lines=47> */
.L_x_11272:
[----:B------:R-:W-:Y:S05]  /*34c0*/  BSYNC.RECONVERGENT B0 ;  /* 0x0000000000007941 */ /* 0x000fea0003800200 */
.L_x_11271:
[----:B------:R-:W-:Y:S04]  /*34d0*/  BSSY.RECONVERGENT B0, `(.L_x_11273) ;  /* 0x0000031000007945 */ /* 0x000fe80003800200 */
        /* <DEDUP_REMOVED lines=15> */
[--C-:B------:R-:W-:Y:S01]  /*35d0*/  FADD.FTZ R111, R104, -R145.reuse ;  /* 0x80000091686f7221 */ /* 0x100fe20000010000 */
[----:B------:R-:W-:Y:S02]  /*35e0*/  SHF.L.U32 R149, R58, 0x10, RZ ;  /* 0x000000103a957819 */ /* 0x000fe400000006ff */
[----:B------:R-:W-:Y:S01]  /*35f0*/  FFMA.FTZ R150, R109, R150, R108 ;  /* 0x000000966d967223 */ /* 0x000fe2000001006c */
[--C-:B------:R-:W-:Y:S01]  /*3600*/  FADD.FTZ R109, R105, -R145.reuse ;  /* 0x80000091696d7221 */ /* 0x100fe20000010000 */
[----:B------:R-:W-:Y:S01]  /*3610*/  SHF.L.U32 R151, R62, 0x10, RZ ;  /* 0x000000103e977819 */ /* 0x000fe200000006ff */
[C---:B------:R-:W-:Y:S01]  /*3620*/  FMUL.FTZ R110, R148.reuse, R111 ;  /* 0x0000006f946e7220 */ /* 0x040fe20000410000 */
[----:B------:R-:W-:Y:S01]  /*3630*/  SHF.L.U32 R108, R137, 0x10, RZ ;  /* 0x00000010896c7819 */ /* 0x000fe200000006ff */
[----:B------:R-:W-:Y:S01]  /*3640*/  FMUL.FTZ R109, R148, R109 ;  /* 0x0000006d946d7220 */ /* 0x000fe20000410000 */
[----:B------:R-:W-:Y:S01]  /*3650*/  SHF.L.U32 R152, R138, 0x10, RZ ;  /* 0x000000108a987819 */ /* 0x000fe200000006ff */
[----:B------:R-:W-:Y:S01]  /*3660*/  FADD.FTZ R111, R106, -R145 ;  /* 0x800000916a6f7221 */ /* 0x000fe20000010000 */
[----:B------:R-:W-:Y:S01]  /*3670*/  FFMA.FTZ R110, R110, R149, R151 ;  /* 0x000000956e6e7223 */ /* 0x000fe20000010097 */
[--C-:B------:R-:W-:Y:S01]  /*3680*/  FADD.FTZ R151, R107, -R145.reuse ;  /* 0x800000916b977221 */ /* 0x100fe20000010000 */
[----:B------:R-:W-:Y:S01]  /*3690*/  SHF.L.U32 R154, R140, 0x10, RZ ;  /* 0x000000108c9a7819 */ /* 0x000fe200000006ff */
[----:B------:R-:W-:Y:S01]  /*36a0*/  FFMA.FTZ R149, R109, R108, R152 ;  /* 0x0000006c6d957223 */ /* 0x000fe20000010098 */
[----:B------:R-:W-:Y:S01]  /*36b0*/  SHF.L.U32 R108, R59, 0x10, RZ ;  /* 0x000000103b6c7819 */ /* 0x000fe200000006ff */
[C---:B------:R-:W-:Y:S01]  /*36c0*/  FMUL.FTZ R111, R148.reuse, R111 ;  /* 0x0000006f946f7220 */ /* 0x040fe20000410000 */
[----:B------:R-:W-:Y:S01]  /*36d0*/  SHF.L.U32 R152, R63, 0x10, RZ ;  /* 0x000000103f987819 */ /* 0x000fe200000006ff */
[----:B------:R-:W-:Y:S01]  /*36e0*/  FMUL.FTZ R151, R148, R151 ;  /* 0x0000009794977220 */ /* 0x000fe20000410000 */
[----:B------:R-:W-:Y:S01]  /*36f0*/  FADD.FTZ R145, R101, -R145 ;  /* 0x8000009165917221 */ /* 0x000fe20000010000 */
[----:B------:R-:W-:-:S02]  /*3700*/  F2FP.BF16.F32.PACK_AB R110, R149, R110 ;  /* 0x0000006e956e723e */ /* 0x000fc400000010ff */
        /* <DEDUP_REMOVED lines=13> */
.L_x_11274:
[----:B------:R-:W-:Y:S05]  /*37e0*/  BSYNC.RECONVERGENT B0 ;  /* 0x0000000000007941 */ /* 0x000fea0003800200 */
.L_x_11273:
[----:B01234-:R-:W0:Y:S02]  /*37f0*/  LDC.64 R108, c[0x0][0x380] ;  /* 0x0000e000ff6c7b82 */ /* 0x01fe240000000a00 */
[----:B0-----:R-:W-:-:S04]  /*3800*/  LEA R141, R108, R141, 0x2 ;  /* 0x0000008d6c8d7211 */ /* 0x001fc800078e10ff */
[----:B------:R-:W-:-:S13]  /*3810*/  ISETP.GE.AND P0, PT, R141, R109, PT ;  /* 0x0000006d8d00720c */ /* 0x000fda0003f06270 */
[----:B------:R-:W-:Y:S05]  /*3820*/  @!P0 BRA `(.L_x_11275) ;  /* 0xffffffd000908947 */ /* 0x000fea000383ffff */
[----:B------:R-:W-:Y:S05]  /*3830*/  EXIT ;  /* 0x000000000000794d */ /* 0x000fea0003800000 */
.L_x_11266:
        /* <DEDUP_REMOVED lines=8> */
.L_x_11277:
[----:B------:R-:W-:Y:S05]  /*38c0*/  BSYNC B0 ;  /* 0x0000000000007941 */ /* 0x000fea0003800000 */
.L_x_11276:
        /* <DEDUP_REMOVED lines=9> */
.L_x_11278:
[----:B------:R-:W-:Y:S01]  /*3960*/  HFMA2 R152, -RZ, RZ, 0, 2.384185791015625e-07 ;  /* 0x00000004ff987431 */ /* 0x000fe200000001ff */
[----:B------:R-:W-:-:S05]  /*3970*/  MOV R111, R149 ;  /* 0x00000095006f7202 */ /* 0x000fca0000000f00 */
[----:B------:R-:W-:-:S05]  /*3980*/  FADD.FTZ R111, R110, R111 ;  /* 0x0000006f6e6f7221 */ /* 0x000fca0000010000 */
[----:B------:R-:W-:-:S07]  /*3990*/  MOV R151, R111 ;  /* 0x0000006f00977202 */ /* 0x000fce0000000f00 */
[----:B------:R-:W-:Y:S05]  /*39a0*/  WARPSYNC.COLLECTIVE R150, `(.L_x_11279) ;  /* 0x0000000096087348 */ /* 0x000fea0003c00000 */
[----:B------:R0:W1:Y:S02]  /*39b0*/  SHFL.BFLY P6, R149, R151, R152, R153 ;  /* 0x0c00009897957389 */ /* 0x00006400000c0099 */
[----:B01----:R-:W-:Y:S05]  /*39c0*/  ENDCOLLECTIVE ;  /* 0x000000000000791b */ /* 0x003fea0003800000 */
.L_x_11279:
[----:B------:R-:W-:Y:S01]  /*39d0*/  HFMA2 R152, -RZ, RZ, 0, 4.76837158203125e-07 ;  /* 0x00000008ff987431 */ /* 0x000fe200000001ff */
[----:B------:R-:W-:-:S05]  /*39e0*/  MOV R108, R149 ;  /* 0x00000095006c7202 */ /* 0x000fca0000000f00 */
[----:B------:R-:W-:-:S05]  /*39f0*/  FADD.FTZ R146, R111, R108 ;  /* 0x0000006c6f927221 */ /* 0x000fca0000010000 */
[----:B------:R-:W-:-:S07]  /*3a00*/  MOV R151, R146 ;  /* 0x0000009200977202 */ /* 0x000fce0000000f00 */
[----:B------:R-:W-:Y:S05]  /*3a10*/  WARPSYNC.COLLECTIVE R150, `(.L_x_11280) ;  /* 0x0000000096087348 */ /* 0x000fea0003c00000 */
[----:B------:R0:W1:Y:S02]  /*3a20*/  SHFL.BFLY P6, R149, R151, R152, R153 ;  /* 0x0c00009897957389 */ /* 0x00006400000c0099 */
[----:B01----:R-:W-:Y:S05]  /*3a30*/  ENDCOLLECTIVE ;  /* 0x000000000000791b */ /* 0x003fea0003800000 */
.L_x_11280:
        /* <DEDUP_REMOVED lines=8> */
.L_x_11281:
        /* <DEDUP_REMOVED lines=73> */
.L_x_11282:
[----:B------:R-:W-:Y:S01]  /*3f50*/  HFMA2 R152, -RZ, RZ, 0, 1.1920928955078125e-07 ;  /* 0x00000002ff987431 */ /* 0x000fe200000001ff */
[----:B------:R-:W-:-:S05]  /*3f60*/  MOV R109, R149 ;  /* 0x00000095006d7202 */ /* 0x000fca0000000f00 */
[----:B------:R-:W-:-:S05]  /*3f70*/  FADD.FTZ R109, R108, R109 ;  /* 0x0000006d6c6d7221 */ /* 0x000fca0000010000 */
[----:B------:R-:W-:-:S07]  /*3f80*/  MOV R151, R109 ;  /* 0x0000006d00977202 */ /* 0x000fce0000000f00 */
[----:B------:R-:W-:Y:S05]  /*3f90*/  WARPSYNC.COLLECTIVE R150, `(.L_x_11283) ;  /* 0x0000000096087348 */ /* 0x000fea0003c00000 */
[----:B------:R0:W1:Y:S02]  /*3fa0*/  SHFL.BFLY P6, R149, R151, R152, R153 ;  /* 0x0c00009897957389 */ /* 0x00006400000c0099 */
[----:B01----:R-:W-:Y:S05]  /*3fb0*/  ENDCOLLECTIVE ;  /* 0x000000000000791b */ /* 0x003fea0003800000 */
.L_x_11283:
[----:B------:R-:W-:Y:S01]  /*3fc0*/  HFMA2 R152, -RZ, RZ, 0, 2.384185791015625e-07 ;  /* 0x00000004ff987431 */ /* 0x000fe200000001ff */
[----:B------:R-:W-:-:S05]  /*3fd0*/  MOV R110, R149 ;  /* 0x00000095006e7202 */ /* 0x000fca0000000f00 */
[----:B------:R-:W-:-:S05]  /*3fe0*/  FADD.FTZ R110, R109, R110 ;  /* 0x0000006e6d6e7221 */ /* 0x000fca0000010000 */
[----:B------:R-:W-:-:S07]  /*3ff0*/  MOV R151, R110 ;  /* 0x0000006e00977202 */ /* 0x000fce0000000f00 */
[----:B------:R-:W-:Y:S05]  /*4000*/  WARPSYNC.COLLECTIVE R150, `(.L_x_11284) ;  /* 0x0000000096087348 */ /* 0x000fea0003c00000 */
[----:B------:R0:W1:Y:S02]  /*4010*/  SHFL.BFLY P6, R149, R151, R152, R153 ;  /* 0x0c00009897957389 */ /* 0x00006400000c0099 */
[----:B01----:R-:W-:Y:S05]  /*4020*/  ENDCOLLECTIVE ;  /* 0x000000000000791b */ /* 0x003fea0003800000 */
.L_x_11284:
[----:B------:R-:W-:Y:S01]  /*4030*/  HFMA2 R152, -RZ, RZ, 0, 4.76837158203125e-07 ;  /* 0x00000008ff987431 */ /* 0x000fe200000001ff */
[----:B------:R-:W-:-:S05]  /*4040*/  MOV R111, R149 ;  /* 0x00000095006f7202 */ /* 0x000fca0000000f00 */
[----:B------:R-:W-:-:S05]  /*4050*/  FADD.FTZ R111, R110, R111 ;  /* 0x0000006f6e6f7221 */ /* 0x000fca0000010000 */
[----:B------:R-:W-:-:S07]  /*4060*/  MOV R151, R111 ;  /* 0x0000006f00977202 */ /* 0x000fce0000000f00 */
[----:B------:R-:W-:Y:S05]  /*4070*/  WARPSYNC.COLLECTIVE R150, `(.L_x_11285) ;  /* 0x0000000096087348 */ /* 0x000fea0003c00000 */
[----:B------:R0:W1:Y:S02]  /*4080*/  SHFL.BFLY P6, R149, R151, R152, R153 ;  /* 0x0c00009897957389 */ /* 0x00006400000c0099 */
[----:B01----:R-:W-:Y:S05]  /*4090*/  ENDCOLLECTIVE ;  /* 0x000000000000791b */ /* 0x003fea0003800000 */
.L_x_11285:
[----:B------:R-:W-:Y:S01]  /*40a0*/  HFMA2 R152, -RZ, RZ, 0, 9.5367431640625e-07 ;  /* 0x00000010ff987431 */ /* 0x000fe200000001ff */
[----:B------:R-:W-:-:S05]  /*40b0*/  MOV R146, R149 ;  /* 0x0000009500927202 */ /* 0x000fca0000000f00 */
[----:B------:R-:W-:-:S05]  /*40c0*/  FADD.FTZ R146, R111, R146 ;  /* 0x000000926f927221 */ /* 0x000fca0000010000 */
[----:B------:R-:W-:-:S07]  /*40d0*/  MOV R151, R146 ;  /* 0x0000009200977202 */ /* 0x000fce0000000f00 */
[----:B------:R-:W-:Y:S05]  /*40e0*/  WARPSYNC.COLLECTIVE R150, `(.L_x_11286) ;  /* 0x0000000096087348 */ /* 0x000fea0003c00000 */
[----:B------:R0:W1:Y:S02]  /*40f0*/  SHFL.BFLY P6, R149, R151, R152, R153 ;  /* 0x0c00009897957389 */ /* 0x00006400000c0099 */
[----:B01----:R-:W-:Y:S05]  /*4100*/  ENDCOLLECTIVE ;  /* 0x000000000000791b */ /* 0x003fea0003800000 */
.L_x_11286:
[----:B------:R-:W-:Y:S05]  /*4110*/  BRA `(.L_x_11287) ;  /* 0xffffffe800447947 */ /* 0x000fea000383ffff */
.L_x_11288:
        /* <DEDUP_REMOVED lines=14> */
.L_x_37280:


//--------------------- .text._ZN10layer_norm13ln_fwd_kernelINS_13Kernel_traitsI13__nv_bfloat16S2_fS2_fjLj1024ELj1ELj4ELj1ELj16ENS_18Kernel_traits_baseILj1024ES2_S2_fS2_fjLj128EEEEELb0ELb1ELb0ELb1EEEvNS_9FwdParamsE --------------------------
	.section	.text._ZN10layer_norm13ln_fwd_kernelINS_13Kernel_traitsI13__nv_bfloat16S2_fS2_fjLj1024ELj1ELj4ELj1ELj16ENS_18Kernel_traits_baseILj1024ES2_S2_fS2_fjLj128EEEEELb0ELb1ELb0ELb1EEEvNS_9FwdParamsE,"ax",@progbits
	.align	128
        .global         _ZN10layer_norm13ln_fwd_kernelINS_13Kernel_traitsI13__nv_bfloat16S2_fS2_fjLj1024ELj1ELj4ELj1ELj16ENS_18Kernel_traits_baseILj1024ES2_S2_fS2_fjLj128EEEEELb0ELb1ELb0ELb1EEEvNS_9FwdParamsE
        .type           _ZN10layer_norm13ln_fwd_kernelINS_13Kernel_traitsI13__nv_bfloat16S2_fS2_fjLj1024ELj1ELj4ELj1ELj16ENS_18Kernel_traits_baseILj1024ES2_S2_fS2_fjLj128EEEEELb0ELb1ELb0ELb1EEEvNS_9FwdParamsE,@function
        .size           _ZN10layer_norm13ln_fwd_kernelINS_13Kernel_traitsI13__nv_bfloat16S2_fS2_fjLj1024ELj1ELj4ELj1ELj16ENS_18Kernel_traits_baseILj1024ES2_S2_fS2_fjLj128EEEEELb0ELb1ELb0ELb1EEEvNS_9FwdParamsE,(.L_x_37281 - _ZN10layer_norm13ln_fwd_kernelINS_13Kernel_traitsI13__nv_bfloat16S2_fS2_fjLj1024ELj1ELj4ELj1ELj16ENS_18Kernel_traits_baseILj1024ES2_S2_fS2_fjLj128EEEEELb0ELb1ELb0ELb1EEEvNS_9FwdParamsE)
        .other          _ZN10layer_norm13ln_fwd_kernelINS_13Kernel_traitsI13__nv_bfloat16S2_fS2_fjLj1024ELj1ELj4ELj1ELj16ENS_18Kernel_traits_baseILj1024ES2_S2_fS2_fjLj128EEEEELb0ELb1ELb0ELb1EEEvNS_9FwdParamsE,@"STO_CUDA_ENTRY STV_DEFAULT"
_ZN10layer_norm13ln_fwd_kernelINS_13Kernel_traitsI13__nv_bfloat16S2_fS2_fjLj1024ELj1ELj4ELj1ELj16ENS_18Kernel_traits_baseILj1024ES2_S2_fS2_fjLj128EEEEELb0ELb1ELb0ELb1EEEvNS_9FwdParamsE:
.text._ZN10layer_norm13ln_fwd_kernelINS_13Kernel_traitsI13__nv_bfloat16S2_fS2_fjLj1024ELj1ELj4ELj1ELj16ENS_18Kernel_traits_baseILj1024ES2_S2_fS2_fjLj128EEEEELb0ELb1ELb0ELb1EEEvNS_9FwdParamsE:
        /* <DEDUP_REMOVED lines=19> */
[----:B------:R-:W5:Y:S04]  /*0130*/  LDG.E.128 R16, desc[UR6][R6.64+0x400] ;  /* 0x0004000606107981 */ /* 0x000f68000c1e1d00 */
[----:B------:R3:W5:Y:S04]  /*0140*/  LDG.E.128 R20, desc[UR6][R2.64+0x600] ;  /* 0x0006000602147981 */ /* 0x000768000c1e1d00 */
[----:B------:R-:W5:Y:S02]  /*0150*/  LDG.E.128 R24, desc[UR6][R6.64+0x600] ;  /* 0x0006000606187981 */ /* 0x000f64000c1e1d00 */
        /* <DEDUP_REMOVED lines=21> */
[----:B0-----:R-:W-:-:S02]  /*02b0*/  @P1 MOV R4, R48 ;  /* 0x0000003000041202 */ /* 0x001fc40000000f00 */
[----:B------:R-:W-:Y:S02]  /*02c0*/  @P1 MOV R5, R49 ;  /* 0x0000003100051202 */ /* 0x000fe40000000f00 */
[----:B------:R-:W-:Y:S02]  /*02d0*/  @P1 MOV R6, R50 ;  /* 0x0000003200061202 */ /* 0x000fe40000000f00 */
[----:B------:R-:W-:Y:S02]  /*02e0*/  @P1 MOV R7, R51 ;  /* 0x0000003300071202 */ /* 0x000fe40000000f00 */
[----:B------:R-:W-:Y:S02]  /*02f0*/  @P1 MOV R8, R52 ;  /* 0x0000003400081202 */ /* 0x000fe40000000f00 */
        /* <DEDUP_REMOVED lines=14> */
[----:B------:R-:W-:Y:S01]  /*03e0*/  @!P1 MOV R11, R55 ;  /* 0x00000037000b9202 */ /* 0x000fe20000000f00 */
[----:B------:R-:W-:Y:S06]  /*03f0*/  @P0 EXIT ;  /* 0x000000000000094d */ /* 0x000fec0003800000 */
        /* <DEDUP_REMOVED lines=16> */
[----:B0-----:R-:W-:Y:S01]  /*0500*/  ISETP.NE.U32.AND P0, PT, RZ, UR4, PT ;  /* 0x00000004ff007c0c */ /* 0x001fe2000bf05070 */
[----:B------:R-:W0:Y:S01]  /*0510*/  LDCU.U8 UR4, c[0x0][0x410] ;  /* 0x00008200ff0477ac */ /* 0x000e220008000000 */
        /* <DEDUP_REMOVED lines=43> */
[----:B------:R-:W-:Y:S02]  /*07d0*/  PRMT R131, R132, 0x7632, R131 ;  /* 0x0000763284837816 */ /* 0x000fe40000000083 */
[----:B------:R-:W-:Y:S01]  /*07e0*/  ISETP.NE.AND.EX P0, PT, RZ, UR5, PT, P0 ;  /* 0x00000005ff007c0c */ /* 0x000fe2000bf05300 */
[----:B-12---:R-:W0:-:S12]  /*07f0*/  LDCU UR5, c[0x0][0x388] ;  /* 0x00007100ff0577ac */ /* 0x006e180008000800 */
.L_x_11298:
[----:B-1----:R-:W1:Y:S01]  /*0800*/  @P0 LDC.64 R56, c[0x0][0x3e0] ;  /* 0x0000f800ff380b82 */ /* 0x002e620000000a00 */
[----:B0-----:R-:W-:-:S05]  /*0810*/  IMAD R52, R137, UR5, RZ ;  /* 0x0000000589347c24 */ /* 0x001fca000f8e02ff */
[----:B------:R-:W-:Y:S02]  /*0820*/  SHF.R.S32.HI R53, RZ, 0x1f, R52 ;  /* 0x0000001fff357819 */ /* 0x000fe40000011434 */
[----:B------:R-:W0:Y:S02]  /*0830*/  LDC.64 R76, c[0x0][0x390] ;  /* 0x0000e400ff4c7b82 */ /* 0x000e240000000a00 */
[----:B------:R-:W-:-:S04]  /*0840*/  LEA.HI R53, R53, R52, RZ, 0x3 ;  /* 0x0000003435357211 */ /* 0x000fc800078f18ff */
[----:B------:R-:W-:Y:S01]  /*0850*/  LEA.HI.SX32 R140, R53, R138, 0x1d ;  /* 0x0000008a358c7211 */ /* 0x000fe200078feaff */
[----:B-1----:R-:W-:-:S06]  /*0860*/  @P0 IMAD.WIDE R56, R137, 0x2, R56 ;  /* 0x0000000289380825 */ /* 0x002fcc00078e0238 */
[----:B------:R-:W2:Y:S01]  /*0870*/  @P0 LDG.E.U16 R56, desc[UR6][R56.64] ;  /* 0x0000000638380981 */ /* 0x000ea2000c1e1500 */
[----:B0-----:R-:W-:-:S06]  /*0880*/  IMAD.WIDE.U32 R52, R140, 0x10, R76 ;  /* 0x000000108c347825 */ /* 0x001fcc00078e004c */
[----:B------:R-:W5:Y:S01]  /*0890*/  LDG.E.128 R52, desc[UR6][R52.64] ;  /* 0x0000000634347981 */ /* 0x000f62000c1e1d00 */
[----:B------:R-:W-:Y:S01]  /*08a0*/  ISETP.NE.U32.AND P1, PT, RZ, UR8, PT ;  /* 0x00000008ff007c0c */ /* 0x000fe2000bf25070 */
[----:B------:R-:W-:-:S03]  /*08b0*/  HFMA2 R139, -RZ, RZ, 1.875, 0 ;  /* 0x3f800000ff8b7431 */ /* 0x000fc600000001ff */
[----:B------:R-:W-:Y:S02]  /*08c0*/  ISETP.NE.AND.EX P1, PT, RZ, UR9, PT, P1 ;  /* 0x00000009ff007c0c */ /* 0x000fe4000bf25310 */
[----:B--2---:R-:W-:-:S11]  /*08d0*/  @P0 SHF.L.U32 R139, R56, 0x10, RZ ;  /* 0x00000010388b0819 */ /* 0x004fd600000006ff */
[----:B------:R-:W-:Y:S05]  /*08e0*/  @!P1 BRA `(.L_x_11289) ;  /* 0x0000000000a49947 */ /* 0x000fea0003800000 */
[----:B------:R-:W0:Y:S02]  /*08f0*/  LDC.64 R56, c[0x0][0x3a0] ;  /* 0x0000e800ff387b82 */ /* 0x000e240000000a00 */
[----:B0-----:R-:W-:-:S05]  /*0900*/  IMAD.WIDE.U32 R56, R140, 0x20, R56 ;  /* 0x000000208c387825 */ /* 0x001fca00078e0038 */
[----:B------:R-:W2:Y:S04]  /*0910*/  LDG.E.128 R44, desc[UR6][R56.64] ;  /* 0x00000006382c7981 */ /* 0x000ea8000c1e1d00 */
[----:B------:R0:W3:Y:S01]  /*0920*/  LDG.E.128 R48, desc[UR6][R56.64+0x10] ;  /* 0x0000100638307981 */ /* 0x0000e2000c1e1d00 */
[C---:B-----5:R-:W-:Y:S02]  /*0930*/  PRMT R58, R52.reuse, 0x7632, R58 ;  /* 0x00007632343a7816 */ /* 0x060fe4000000003a */
[----:B------:R-:W-:Y:S02]  /*0940*/  PRMT R59, R53, 0x7632, R59 ;  /* 0x00007632353b7816 */ /* 0x000fe4000000003b */
[----:B------:R-:W-:Y:S02]  /*0950*/  SHF.L.U32 R52, R52, 0x10, RZ ;  /* 0x0000001034347819 */ /* 0x000fe400000006ff */
[----:B------:R-:W-:-:S02]  /*0960*/  SHF.L.U32 R58, R58, 0x10, RZ ;  /* 0x000000103a3a7819 */ /* 0x000fc400000006ff */
[----:B------:R-:W-:Y:S02]  /*0970*/  SHF.L.U32 R62, R59, 0x10, RZ ;  /* 0x000000103b3e7819 */ /* 0x000fe400000006ff */
[----:B------:R-:W-:Y:S01]  /*0980*/  PRMT R61, R54, 0x7632, R61 ;  /* 0x00007632363d7816 */ /* 0x000fe2000000003d */
[-C--:B------:R-:W-:Y:S01]  /*0990*/  FMUL.FTZ R58, R58, R139.reuse ;  /* 0x0000008b3a3a7220 */ /* 0x080fe20000410000 */
[----:B------:R-:W-:Y:S01]  /*09a0*/  SHF.L.U32 R64, R54, 0x10, RZ ;  /* 0x0000001036407819 */ /* 0x000fe200000006ff */
[-C--:B------:R-:W-:Y:S01]  /*09b0*/  FMUL.FTZ R62, R62, R139.reuse ;  /* 0x0000008b3e3e7220 */ /* 0x080fe20000410000 */
[----:B------:R-:W-:Y:S01]  /*09c0*/  SHF.L.U32 R60, R53, 0x10, RZ ;  /* 0x00000010353c7819 */ /* 0x000fe200000006ff */
[-C--:B------:R-:W-:Y:S01]  /*09d0*/  FMUL.FTZ R53, R52, R139.reuse ;  /* 0x0000008b34357220 */ /* 0x080fe20000410000 */
[C---:B------:R-:W-:Y:S02]  /*09e0*/  PRMT R63, R55.reuse, 0x7632, R63 ;  /* 0x00007632373f7816 */ /* 0x040fe4000000003f */
[----:B------:R-:W-:Y:S01]  /*09f0*/  SHF.L.U32 R66, R55, 0x10, RZ ;  /* 0x0000001037427819 */ /* 0x000fe200000006ff */
[----:B0-----:R-:W-:Y:S01]  /*0a00*/  FMUL.FTZ R57, R60, R139 ;  /* 0x0000008b3c397220 */ /* 0x001fe20000410000 */
[----:B------:R-:W-:-:S02]  /*0a10*/  SHF.L.U32 R54, R132, 0x10, RZ ;  /* 0x0000001084367819 */ /* 0x000fc400000006ff */
[----:B------:R-:W-:Y:S02]  /*0a20*/  SHF.L.U32 R55, R131, 0x10, RZ ;  /* 0x0000001083377819 */ /* 0x000fe400000006ff */
[----:B------:R-:W-:Y:S02]  /*0a30*/  SHF.L.U32 R59, R130, 0x10, RZ ;  /* 0x00000010823b7819 */ /* 0x000fe400000006ff */
[----:B------:R-:W-:Y:S02]  /*0a40*/  SHF.L.U32 R56, R0, 0x10, RZ ;  /* 0x0000001000387819 */ /* 0x000fe400000006ff */
[----:B------:R-:W-:Y:S01]  /*0a50*/  SHF.L.U32 R60, R3, 0x10, RZ ;  /* 0x00000010033c7819 */ /* 0x000fe200000006ff */
[----:B--2---:R-:W-:Y:S01]  /*0a60*/  FFMA.FTZ R52, R53, R54, R44 ;  /* 0x0000003635347223 */ /* 0x004fe2000001002c */
[----:B------:R-:W-:Y:S01]  /*0a70*/  FFMA.FTZ R53, R58, R55, R45 ;  /* 0x000000373a357223 */ /* 0x000fe2000001002d */
        /* <DEDUP_REMOVED lines=11> */
[----:B---3--:R-:W-:Y:S01]  /*0b30*/  FFMA.FTZ R56, R57, R56, R48 ;  /* 0x0000003839387223 */ /* 0x008fe20000010030 */
[----:B------:R-:W-:Y:S01]  /*0b40*/  FFMA.FTZ R57, R58, R59, R49 ;  /* 0x0000003b3a397223 */ /* 0x000fe20000010031 */
[----:B------:R-:W-:Y:S01]  /*0b50*/  FFMA.FTZ R58, R61, R60, R50 ;  /* 0x0000003c3d3a7223 */ /* 0x000fe20000010032 */
[----:B------:R-:W-:Y:S01]  /*0b60*/  FFMA.FTZ R59, R62, R63, R51 ;  /* 0x0000003f3e3b7223 */ /* 0x000fe20000010033 */
[----:B------:R-:W-:Y:S06]  /*0b70*/  BRA `(.L_x_11290) ;  /* 0x0000000000907947 */ /* 0x000fec0003800000 */
.L_x_11289:
[----:B-----5:R-:W-:Y:S02]  /*0b80*/  SHF.L.U32 R56, R53, 0x10, RZ ;  /* 0x0000001035387819 */ /* 0x020fe400000006ff */
[C---:B------:R-:W-:Y:S02]  /*0b90*/  PRMT R61, R54.reuse, 0x7632, R61 ;  /* 0x00007632363d7816 */ /* 0x040fe4000000003d */
[----:B------:R-:W-:Y:S01]  /*0ba0*/  SHF.L.U32 R54, R54, 0x10, RZ ;  /* 0x0000001036367819 */ /* 0x000fe200000006ff */
[-C--:B------:R-:W-:Y:S01]  /*0bb0*/  FMUL.FTZ R56, R56, R139.reuse ;  /* 0x0000008b38387220 */ /* 0x080fe20000410000 */
[C---:B------:R-:W-:Y:S02]  /*0bc0*/  SHF.L.U32 R60, R55.reuse, 0x10, RZ ;  /* 0x00000010373c7819 */ /* 0x040fe400000006ff */
[----:B------:R-:W-:Y:S01]  /*0bd0*/  PRMT R65, R55, 0x7632, R65 ;  /* 0x0000763237417816 */ /* 0x000fe20000000041 */
        /* <DEDUP_REMOVED lines=9> */
[----:B------:R-:W-:Y:S01]  /*0c70*/  PRMT R59, R53, 0x7632, R59 ;  /* 0x00007632353b7816 */ /* 0x000fe2000000003b */
[----:B------:R-:W-:Y:S01]  /*0c80*/  FMUL.FTZ R52, R52, R139 ;  /* 0x0000008b34347220 */ /* 0x000fe20000410000 */
[----:B------:R-:W-:Y:S01]  /*0c90*/  SHF.L.U32 R53, R132, 0x10, RZ ;  /* 0x0000001084357819 */ /* 0x000fe200000006ff */
        /* <DEDUP_REMOVED lines=18> */
.L_x_11290:
[----:B------:R-:W0:Y:S01]  /*0dc0*/  LDC.64 R144, c[0x0][0x3a8] ;  /* 0x0000ea00ff907b82 */ /* 0x000e220000000a00 */
[----:B------:R-:W-:-:S05]  /*0dd0*/  IADD3 R141, PT, PT, R140, 0x20, RZ ;  /* 0x000000208c8d7810 */ /* 0x000fca0007ffe0ff */
[----:B------:R-:W-:Y:S02]  /*0de0*/  IMAD.WIDE.U32 R60, R141, 0x10, R76 ;  /* 0x000000108d3c7825 */ /* 0x000fe400078e004c */
[----:B------:R-:W1:Y:S02]  /*0df0*/  @P1 LDC.64 R64, c[0x0][0x3a0] ;  /* 0x0000e800ff401b82 */ /* 0x000e640000000a00 */
[----:B0-----:R-:W-:-:S05]  /*0e00*/  IMAD.WIDE.U32 R66, R140, 0x20, R144 ;  /* 0x000000208c427825 */ /* 0x001fca00078e0090 */
[----:B------:R0:W-:Y:S01]  /*0e10*/  STG.E.128 desc[UR6][R66.64], R52 ;  /* 0x0000003442007986 */ /* 0x0001e2000c101d06 */
[----:B-1----:R-:W-:-:S03]  /*0e20*/  @P1 IMAD.WIDE.U32 R64, R141, 0x20, R64 ;  /* 0x000000208d401825 */ /* 0x002fc600078e0040 */
[----:B------:R0:W-:Y:S04]  /*0e30*/  STG.E.128 desc[UR6][R66.64+0x10], R56 ;  /* 0x0000103842007986 */ /* 0x0001e8000c101d06 */
[----:B------:R0:W5:Y:S04]  /*0e40*/  @P1 LDG.E.128 R44, desc[UR6][R64.64] ;  /* 0x00000006402c1981 */ /* 0x000168000c1e1d00 */
[----:B------:R0:W5:Y:S04]  /*0e50*/  @P1 LDG.E.128 R48, desc[UR6][R64.64+0x10] ;  /* 0x0000100640301981 */ /* 0x000168000c1e1d00 */
[----:B------:R-:W5:Y:S01]  /*0e60*/  LDG.E.128 R60, desc[UR6][R60.64] ;  /* 0x000000063c3c7981 */ /* 0x000f62000c1e1d00 */
[----:B------:R-:W-:Y:S05]  /*0e70*/  @!P1 BRA `(.L_x_11291) ;  /* 0x0000000000949947 */ /* 0x000fea0003800000 */
[C---:B0----5:R-:W-:Y:S02]  /*0e80*/  PRMT R65, R60.reuse, 0x7632, R65 ;  /* 0x000076323c417816 */ /* 0x061fe40000000041 */
[----:B------:R-:W-:Y:S02]  /*0e90*/  SHF.L.U32 R60, R60, 0x10, RZ ;  /* 0x000000103c3c7819 */ /* 0x000fe400000006ff */
[----:B------:R-:W-:Y:S02]  /*0ea0*/  SHF.L.U32 R64, R61, 0x10, RZ ;  /* 0x000000103d407819 */ /* 0x000fe400000006ff */
[C---:B------:R-:W-:Y:S02]  /*0eb0*/  SHF.L.U32 R68, R62.reuse, 0x10, RZ ;  /* 0x000000103e447819 */ /* 0x040fe400000006ff */
[----:B------:R-:W-:Y:S02]  /*0ec0*/  SHF.L.U32 R72, R63, 0x10, RZ ;  /* 0x000000103f487819 */ /* 0x000fe400000006ff */
[----:B------:R-:W-:Y:S01]  /*0ed0*/  PRMT R69, R62, 0x7632, R69 ;  /* 0x000076323e457816 */ /* 0x000fe20000000045 */
[-C--:B------:R-:W-:Y:S01]  /*0ee0*/  FMUL.FTZ R71, R68, R139.reuse ;  /* 0x0000008b44477220 */ /* 0x080fe20000410000 */
[----:B------:R-:W-:Y:S01]  /*0ef0*/  PRMT R67, R61, 0x7632, R67 ;  /* 0x000076323d437816 */ /* 0x000fe20000000043 */
[-C--:B------:R-:W-:Y:S01]  /*0f00*/  FMUL.FTZ R61, R60, R139.reuse ;  /* 0x0000008b3c3d7220 */ /* 0x080fe20000410000 */
[----:B------:R-:W-:Y:S01]  /*0f10*/  SHF.L.U32 R62, R8, 0x10, RZ ;  /* 0x00000010083e7819 */ /* 0x000fe200000006ff */
[-C--:B------:R-:W-:Y:S01]  /*0f20*/  FMUL.FTZ R75, R72, R139.reuse ;  /* 0x0000008b484b7220 */ /* 0x080fe20000410000 */
[----:B------:R-:W-:Y:S01]  /*0f30*/  PRMT R73, R63, 0x7632, R73 ;  /* 0x000076323f497816 */ /* 0x000fe20000000049 */
[----:B------:R-:W-:Y:S01]  /*0f40*/  FMUL.FTZ R63, R64, R139 ;  /* 0x0000008b403f7220 */ /* 0x000fe20000410000 */
        /* <DEDUP_REMOVED lines=20> */
[----:B------:R-:W-:-:S02]  /*1090*/  FFMA.FTZ R63, R70, R63, R47 ;  /* 0x0000003f463f7223 */ /* 0x000fc4000001002f */
[----:B------:R-:W-:Y:S02]  /*10a0*/  FFMA.FTZ R65, R72, R71, R49 ;  /* 0x0000004748417223 */ /* 0x000fe40000010031 */
[----:B------:R-:W-:Y:S01]  /*10b0*/  FFMA.FTZ R67, R74, R67, R51 ;  /* 0x000000434a437223 */ /* 0x000fe20000010033 */
[----:B------:R-:W-:Y:S06]  /*10c0*/  BRA `(.L_x_11292) ;  /* 0x0000000000907947 */ /* 0x000fec0003800000 */
.L_x_11291:
[----:B0----5:R-:W-:Y:S02]  /*10d0*/  SHF.L.U32 R64, R61, 0x10, RZ ;  /* 0x000000103d407819 */ /* 0x021fe400000006ff */
        /* <DEDUP_REMOVED lines=35> */
.L_x_11292:
[----:B------:R-:W0:Y:S01]  /*1310*/  @P1 LDC.64 R72, c[0x0][0x3a0] ;  /* 0x0000e800ff481b82 */ /* 0x000e220000000a00 */
[----:B------:R-:W-:Y:S01]  /*1320*/  IADD3 R142, PT, PT, R140, 0x40, RZ ;  /* 0x000000408c8e7810 */ /* 0x000fe20007ffe0ff */
[----:B------:R-:W-:-:S04]  /*1330*/  IMAD.WIDE.U32 R74, R141, 0x20, R144 ;  /* 0x000000208d4a7825 */ /* 0x000fc800078e0090 */
[C---:B------:R-:W-:Y:S01]  /*1340*/  IMAD.WIDE.U32 R68, R142.reuse, 0x10, R76 ;  /* 0x000000108e447825 */ /* 0x040fe200078e004c */
[----:B------:R1:W-:Y:S04]  /*1350*/  STG.E.128 desc[UR6][R74.64], R60 ;  /* 0x0000003c4a007986 */ /* 0x0003e8000c101d06 */
[----:B------:R1:W-:Y:S04]  /*1360*/  STG.E.128 desc[UR6][R74.64+0x10], R64 ;  /* 0x000010404a007986 */ /* 0x0003e8000c101d06 */
[----:B------:R-:W5:Y:S01]  /*1370*/  LDG.E.128 R68, desc[UR6][R68.64] ;  /* 0x0000000644447981 */ /* 0x000f62000c1e1d00 */
[----:B0-----:R-:W-:-:S05]  /*1380*/  @P1 IMAD.WIDE.U32 R72, R142, 0x20, R72 ;  /* 0x000000208e481825 */ /* 0x001fca00078e0048 */
[----:B------:R1:W5:Y:S04]  /*1390*/  @P1 LDG.E.128 R44, desc[UR6][R72.64] ;  /* 0x00000006482c1981 */ /* 0x000368000c1e1d00 */
[----:B------:R1:W5:Y:S01]  /*13a0*/  @P1 LDG.E.128 R48, desc[UR6][R72.64+0x10] ;  /* 0x0000100648301981 */ /* 0x000362000c1e1d00 */
[----:B------:R-:W-:Y:S05]  /*13b0*/  @!P1 BRA `(.L_x_11293) ;  /* 0x0000000000949947 */ /* 0x000fea0003800000 */
[C---:B-1---5:R-:W-:Y:S02]  /*13c0*/  PRMT R73, R68.reuse, 0x7632, R73 ;  /* 0x0000763244497816 */ /* 0x062fe40000000049 */
        /* <DEDUP_REMOVED lines=36> */
.L_x_11293:
[----:B-1---5:R-:W-:Y:S02]  /*1610*/  SHF.L.U32 R72, R69, 0x10, RZ ;  /* 0x0000001045487819 */ /* 0x022fe400000006ff */
        /* <DEDUP_REMOVED lines=35> */
.L_x_11294:
[----:B------:R-:W0:Y:S01]  /*1850*/  @P1 LDC.64 R78, c[0x0][0x3a0] ;  /* 0x0000e800ff4e1b82 */ /* 0x000e220000000a00 */
[----:B------:R-:W-:Y:S01]  /*1860*/  IADD3 R143, PT, PT, R140, 0x60, RZ ;  /* 0x000000608c8f7810 */ /* 0x000fe20007ffe0ff */
[----:B------:R-:W-:-:S04]  /*1870*/  IMAD.WIDE.U32 R80, R142, 0x20, R144 ;  /* 0x000000208e507825 */ /* 0x000fc800078e0090 */
[C---:B------:R-:W-:Y:S01]  /*1880*/  IMAD.WIDE.U32 R76, R143.reuse, 0x10, R76 ;  /* 0x000000108f4c7825 */ /* 0x040fe200078e004c */
[----:B------:R1:W-:Y:S04]  /*1890*/  STG.E.128 desc[UR6][R80.64], R68 ;  /* 0x0000004450007986 */ /* 0x0003e8000c101d06 */
[----:B------:R1:W-:Y:S01]  /*18a0*/  STG.E.128 desc[UR6][R80.64+0x10], R72 ;  /* 0x0000104850007986 */ /* 0x0003e2000c101d06 */
[----:B0-----:R-:W-:-:S03]  /*18b0*/  @P1 IMAD.WIDE.U32 R82, R143, 0x20, R78 ;  /* 0x000000208f521825 */ /* 0x001fc600078e004e */
[----:B------:R-:W5:Y:S04]  /*18c0*/  LDG.E.128 R76, desc[UR6][R76.64] ;  /* 0x000000064c4c7981 */ /* 0x000f68000c1e1d00 */
[----:B------:R1:W5:Y:S04]  /*18d0*/  @P1 LDG.E.128 R44, desc[UR6][R82.64] ;  /* 0x00000006522c1981 */ /* 0x000368000c1e1d00 */
[----:B------:R1:W5:Y:S01]  /*18e0*/  @P1 LDG.E.128 R48, desc[UR6][R82.64+0x10] ;  /* 0x0000100652301981 */ /* 0x000362000c1e1d00 */
[----:B------:R-:W-:Y:S05]  /*18f0*/  @!P1 BRA `(.L_x_11295) ;  /* 0x0000000000949947 */ /* 0x000fea0003800000 */
[C---:B-1---5:R-:W-:Y:S02]  /*1900*/  PRMT R80, R76.reuse, 0x7632, R80 ;  /* 0x000076324c507816 */ /* 0x062fe40000000050 */
[----:B------:R-:W-:Y:S02]  /*1910*/  SHF.L.U32 R76, R76, 0x10, RZ ;  /* 0x000000104c4c7819 */ /* 0x000fe400000006ff */
[C---:B------:R-:W-:Y:S02]  /*1920*/  PRMT R81, R77.reuse, 0x7632, R81 ;  /* 0x000076324d517816 */ /* 0x040fe40000000051 */
[----:B------:R-:W-:Y:S01]  /*1930*/  SHF.L.U32 R82, R77, 0x10, RZ ;  /* 0x000000104d527819 */ /* 0x000fe200000006ff */
[----:B------:R-:W-:Y:S01]  /*1940*/  FMUL.FTZ R77, R76, R139 ;  /* 0x0000008b4c4d7220 */ /* 0x000fe20000410000 */
[C---:B------:R-:W-:Y:S02]  /*1950*/  PRMT R146, R78.reuse, 0x7632, R146 ;  /* 0x000076324e927816 */ /* 0x040fe40000000092 */
[----:B------:R-:W-:-:S02]  /*1960*/  SHF.L.U32 R148, R78, 0x10, RZ ;  /* 0x000000104e947819 */ /* 0x000fc400000006ff */
[C---:B------:R-:W-:Y:S02]  /*1970*/  PRMT R149, R79.reuse, 0x7632, R149 ;  /* 0x000076324f957816 */ /* 0x040fe40000000095 */
[----:B------:R-:W-:Y:S01]  /*1980*/  SHF.L.U32 R150, R79, 0x10, RZ ;  /* 0x000000104f967819 */ /* 0x000fe200000006ff */
[-C--:B------:R-:W-:Y:S01]  /*1990*/  FMUL.FTZ R79, R82, R139.reuse ;  /* 0x0000008b524f7220 */ /* 0x080fe20000410000 */
[----:B------:R-:W-:Y:S01]  /*19a0*/  SHF.L.U32 R76, R81, 0x10, RZ ;  /* 0x00000010514c7819 */ /* 0x000fe200000006ff */
[-C--:B------:R-:W-:Y:S01]  /*19b0*/  FMUL.FTZ R81, R148, R139.reuse ;  /* 0x0000008b94517220 */ /* 0x080fe20000410000 */
[----:B------:R-:W-:Y:S02]  /*19c0*/  SHF.L.U32 R78, R24, 0x10, RZ ;  /* 0x00000010184e7819 */ /* 0x000fe400000006ff */
[----:B------:R-:W-:Y:S01]  /*19d0*/  SHF.L.U32 R80, R80, 0x10, RZ ;  /* 0x0000001050507819 */ /* 0x000fe200000006ff */
[----:B------:R-:W-:Y:S01]  /*19e0*/  FMUL.FTZ R148, R76, R139 ;  /* 0x0000008b4c947220 */ /* 0x000fe20000410000 */
[----:B------:R-:W-:Y:S01]  /*19f0*/  SHF.L.U32 R83, R25, 0x10, RZ ;  /* 0x0000001019537819 */ /* 0x000fe200000006ff */
[----:B------:R-:W-:Y:S01]  /*1a00*/  FFMA.FTZ R76, R77, R78, R44 ;  /* 0x0000004e4d4c7223 */ /* 0x000fe2000001002c */
[----:B------:R-:W-:-:S02]  /*1a10*/  SHF.L.U32 R147, R26, 0x10, RZ ;  /* 0x000000101a937819 */ /* 0x000fc400000006ff */
[----:B------:R-:W-:Y:S01]  /*1a20*/  SHF.L.U32 R82, R146, 0x10, RZ ;  /* 0x0000001092527819 */ /* 0x000fe200000006ff */
[-C--:B------:R-:W-:Y:S01]  /*1a30*/  FMUL.FTZ R146, R80, R139.reuse ;  /* 0x0000008b50927220 */ /* 0x080fe20000410000 */
[----:B------:R-:W-:Y:S01]  /*1a40*/  SHF.L.U32 R152, R149, 0x10, RZ ;  /* 0x0000001095987819 */ /* 0x000fe200000006ff */
[----:B------:R-:W-:Y:S01]  /*1a50*/  FMUL.FTZ R149, R150, R139 ;  /* 0x0000008b96957220 */ /* 0x000fe20000410000 */
[----:B------:R-:W-:Y:S01]  /*1a60*/  FFMA.FTZ R78, R79, R83, R46 ;  /* 0x000000534f4e7223 */ /* 0x000fe2000001002e */
[----:B------:R-:W-:Y:S01]  /*1a70*/  FMUL.FTZ R150, R82, R139 ;  /* 0x0000008b52967220 */ /* 0x000fe20000410000 */
[----:B------:R-:W-:Y:S01]  /*1a80*/  FFMA.FTZ R80, R81, R147, R48 ;  /* 0x0000009351507223 */ /* 0x000fe20000010030 */
[----:B------:R-:W-:Y:S01]  /*1a90*/  SHF.L.U32 R82, R27, 0x10, RZ ;  /* 0x000000101b527819 */ /* 0x000fe200000006ff */
[----:B------:R-:W-:Y:S01]  /*1aa0*/  FMUL.FTZ R152, R152, R139 ;  /* 0x0000008b98987220 */ /* 0x000fe20000410000 */
[----:B------:R-:W-:Y:S02]  /*1ab0*/  SHF.L.U32 R77, R119, 0x10, RZ ;  /* 0x00000010774d7819 */ /* 0x000fe400000006ff */
        /* <DEDUP_REMOVED lines=9> */
.L_x_11295:
[----:B-1---5:R-:W-:Y:S02]  /*1b50*/  PRMT R80, R76, 0x7632, R80 ;  /* 0x000076324c507816 */ /* 0x022fe40000000050 */
[C---:B------:R-:W-:Y:S02]  /*1b60*/  PRMT R146, R78.reuse, 0x7632, R146 ;  /* 0x000076324e927816 */ /* 0x040fe40000000092 */
[C---:B------:R-:W-:Y:S02]  /*1b70*/  PRMT R81, R77.reuse, 0x7632, R81 ;  /* 0x000076324d517816 */ /* 0x040fe40000000051 */
[----:B------:R-:W-:Y:S02]  /*1b80*/  SHF.L.U32 R148, R78, 0x10, RZ ;  /* 0x000000104e947819 */ /* 0x000fe400000006ff */
[----:B------:R-:W-:Y:S02]  /*1b90*/  SHF.L.U32 R82, R77, 0x10, RZ ;  /* 0x000000104d527819 */ /* 0x000fe400000006ff */
[----:B------:R-:W-:Y:S01]  /*1ba0*/  PRMT R149, R79, 0x7632, R149 ;  /* 0x000076324f957816 */ /* 0x000fe20000000095 */
[-C--:B------:R-:W-:Y:S01]  /*1bb0*/  FMUL.FTZ R148, R148, R139.reuse ;  /* 0x0000008b94947220 */ /* 0x080fe20000410000 */
[----:B------:R-:W-:Y:S01]  /*1bc0*/  SHF.L.U32 R80, R80, 0x10, RZ ;  /* 0x0000001050507819 */ /* 0x000fe200000006ff */
        /* <DEDUP_REMOVED lines=27> */
[----:B------:R-:W-:-:S07]  /*1d80*/  FMUL.FTZ R83, R152, R83 ;  /* 0x0000005398537220 */ /* 0x000fce0000410000 */
.L_x_11296:
        /* <DEDUP_REMOVED lines=123> */
.L_x_11310:
[----:B------:R-:W-:Y:S01]  /*2540*/  FMUL.FTZ R139, R146, R146 ;  /* 0x00000092928b7220 */ /* 0x000fe20000410000 */
[----:B01----:R-:W-:Y:S01]  /*2550*/  FADD.FTZ R147, R147, R152 ;  /* 0x0000009893937221 */ /* 0x003fe20000010000 */
[----:B------:R-:W-:Y:S01]  /*2560*/  SHF.L.U32 R145, R136, 0x10, RZ ;  /* 0x0000001088917819 */ /* 0x000fe200000006ff */
[----:B------:R-:W0:Y:S01]  /*2570*/  LDC.64 R156, c[0x0][0x428] ;  /* 0x00010a00ff9c7b82 */ /* 0x000e220000000a00 */
[----:B------:R-:W-:Y:S01]  /*2580*/  SHF.L.U32 R149, R40, 0x10, RZ ;  /* 0x0000001028957819 */ /* 0x000fe200000006ff */
[----:B------:R-:W-:Y:S01]  /*2590*/  FFMA.FTZ R144, R147, R144, UR10 ;  /* 0x0000000a93907e23 */ /* 0x000fe20008010090 */
[----:B------:R-:W-:Y:S02]  /*25a0*/  FSEL R139, R139, RZ, P2 ;  /* 0x000000ff8b8b7208 */ /* 0x000fe40001000000 */
        /* <DEDUP_REMOVED lines=10> */
[----:B------:R-:W-:Y:S01]  /*2650*/  FADD.FTZ R58, -R147, R58 ;  /* 0x0000003a933a7221 */ /* 0x000fe20000010100 */
[----:B------:R-:W-:Y:S01]  /*2660*/  SHF.L.U32 R150, R41, 0x10, RZ ;  /* 0x0000001029967819 */ /* 0x000fe200000006ff */
        /* <DEDUP_REMOVED lines=8> */
[C---:B------:R-:W-:Y:S01]  /*26f0*/  FADD.FTZ R74, -R147.reuse, R74 ;  /* 0x0000004a934a7221 */ /* 0x040fe20000010100 */
[C---:B------:R-:W-:Y:S01]  /*2700*/  FADD.FTZ R76, -R147.reuse, R76 ;  /* 0x0000004c934c7221 */ /* 0x040fe20000010100 */
[C---:B------:R-:W-:Y:S01]  /*2710*/  FADD.FTZ R78, -R147.reuse, R78 ;  /* 0x0000004e934e7221 */ /* 0x040fe20000010100 */
[C---:B------:R-:W-:Y:S01]  /*2720*/  FADD.FTZ R80, -R147.reuse, R80 ;  /* 0x0000005093507221 */ /* 0x040fe20000010100 */
[----:B------:R-:W-:Y:S01]  /*2730*/  FADD.FTZ R82, -R147, R82 ;  /* 0x0000005293527221 */ /* 0x000fe20000010100 */
[C---:B-1----:R-:W-:Y:S01]  /*2740*/  FMUL.FTZ R52, R139.reuse, R52 ;  /* 0x000000348b347220 */ /* 0x042fe20000410000 */
[C---:B------:R-:W-:Y:S01]  /*2750*/  FMUL.FTZ R144, R139.reuse, R144 ;  /* 0x000000908b907220 */ /* 0x040fe20000410000 */
[----:B------:R-:W-:Y:S01]  /*2760*/  FMUL.FTZ R53, R139, R54 ;  /* 0x000000368b357220 */ /* 0x000fe20000410000 */
[----:B------:R-:W-:Y:S01]  /*2770*/  FADD.FTZ R54, -R147, R55 ;  /* 0x0000003793367221 */ /* 0x000fe20000010100 */
        /* <DEDUP_REMOVED lines=14> */
[----:B------:R-:W-:Y:S01]  /*2860*/  FADD.FTZ R56, -R147, R57 ;  /* 0x0000003993387221 */ /* 0x000fe20000010100 */
[----:B------:R-:W-:Y:S01]  /*2870*/  SHF.L.U32 R57, R133, 0x10, RZ ;  /* 0x0000001085397819 */ /* 0x000fe200000006ff */
[----:B------:R-:W-:Y:S01]  /*2880*/  FADD.FTZ R148, -R147, R59 ;  /* 0x0000003b93947221 */ /* 0x000fe20000010100 */
[----:B------:R-:W-:Y:S01]  /*2890*/  SHF.L.U32 R151, R43, 0x10, RZ ;  /* 0x000000102b977819 */ /* 0x000fe200000006ff */
[C---:B------:R-:W-:Y:S01]  /*28a0*/  FMUL.FTZ R56, R139.reuse, R56 ;  /* 0x000000388b387220 */ /* 0x040fe20000410000 */
[----:B------:R-:W-:Y:S01]  /*28b0*/  SHF.L.U32 R153, R36, 0x10, RZ ;  /* 0x0000001024997819 */ /* 0x000fe200000006ff */
[C---:B------:R-:W-:Y:S01]  /*28c0*/  FMUL.FTZ R148, R139.reuse, R148 ;  /* 0x000000948b947220 */ /* 0x040fe20000410000 */
[----:B------:R-:W-:Y:S01]  /*28d0*/  FMUL.FTZ R62, R139, R62 ;  /* 0x0000003e8b3e7220 */ /* 0x000fe20000410000 */
[----:B------:R-:W-:Y:S01]  /*28e0*/  FFMA.FTZ R59, R56, R55, R149 ;  /* 0x00000037383b7223 */ /* 0x000fe20000010095 */
[----:B------:R-:W-:Y:S01]  /*28f0*/  FFMA.FTZ R55, R58, R57, R151 ;  /* 0x000000393a377223 */ /* 0x000fe20000010097 */
[----:B------:R-:W-:Y:S01]  /*2900*/  SHF.L.U32 R57, R109, 0x10, RZ ;  /* 0x000000106d397819 */ /* 0x000fe200000006ff */
[----:B------:R-:W-:Y:S01]  /*2910*/  FMUL.FTZ R56, R139, R60 ;  /* 0x0000003c8b387220 */ /* 0x000fe20000410000 */
[----:B------:R-:W-:Y:S01]  /*2920*/  SHF.L.U32 R149, R108, 0x10, RZ ;  /* 0x000000106c957819 */ /* 0x000fe200000006ff */
[C---:B------:R-:W-:Y:S01]  /*2930*/  FADD.FTZ R58, -R147.reuse, R61 ;  /* 0x0000003d933a7221 */ /* 0x040fe20000010100 */
        /* <DEDUP_REMOVED lines=13> */
[C---:B------:R-:W-:Y:S01]  /*2a10*/  FMUL.FTZ R58, R139.reuse, R64 ;  /* 0x000000408b3a7220 */ /* 0x040fe20000410000 */
[----:B------:R-:W-:Y:S01]  /*2a20*/  FMUL.FTZ R66, R139, R66 ;  /* 0x000000428b427220 */ /* 0x000fe20000410000 */
[----:B------:R-:W-:Y:S01]  /*2a30*/  FFMA.FTZ R57, R62, R151, R153 ;  /* 0x000000973e397223 */ /* 0x000fe20000010099 */
[----:B------:R-:W-:Y:S01]  /*2a40*/  SHF.L.U32 R151, R6, 0x10, RZ ;  /* 0x0000001006977819 */ /* 0x000fe200000006ff */
[----:B------:R-:W-:Y:S01]  /*2a50*/  FFMA.FTZ R62, R60, R63, R149 ;  /* 0x0000003f3c3e7223 */ /* 0x000fe20000010095 */
[----:B------:R-:W-:Y:S01]  /*2a60*/  SHF.L.U32 R153, R38, 0x10, RZ ;  /* 0x0000001026997819 */ /* 0x000fe200000006ff */
[----:B------:R-:W-:Y:S01]  /*2a70*/  FADD.FTZ R60, -R147, R65 ;  /* 0x00000041933c7221 */ /* 0x000fe20000010100 */
[----:B------:R-:W-:Y:S01]  /*2a80*/  SHF.L.U32 R65, R39, 0x10, RZ ;  /* 0x0000001027417819 */ /* 0x000fe200000006ff */
[----:B------:R-:W-:Y:S01]  /*2a90*/  FADD.FTZ R64, -R147, R67 ;  /* 0x0000004393407221 */ /* 0x000fe20000010100 */
[----:B------:R-:W-:Y:S01]  /*2aa0*/  SHF.L.U32 R63, R103, 0x10, RZ ;  /* 0x00000010673f7819 */ /* 0x000fe200000006ff */
[----:B------:R-:W-:Y:S01]  /*2ab0*/  FFMA.FTZ R58, R58, R151, R153 ;  /* 0x000000973a3a7223 */ /* 0x000fe20000010099 */
        /* <DEDUP_REMOVED lines=33> */
[----:B------:R-:W-:Y:S01]  /*2cd0*/  FADD.FTZ R70, -R147, R75 ;  /* 0x0000004b93467221 */ /* 0x000fe20000010100 */
[----:B------:R-:W-:Y:S01]  /*2ce0*/  SHF.L.U32 R71, R34, 0x10, RZ ;  /* 0x0000001022477819 */ /* 0x000fe200000006ff */
[----:B------:R-:W-:Y:S01]  /*2cf0*/  FMUL.FTZ R74, R139, R74 ;  /* 0x0000004a8b4a7220 */ /* 0x000fe20000410000 */
[----:B------:R-:W-:Y:S01]  /*2d00*/  SHF.L.U32 R73, R91, 0x10, RZ ;  /* 0x000000105b497819 */ /* 0x000fe200000006ff */
[----:B------:R-:W-:Y:S01]  /*2d10*/  FFMA.FTZ R153, R64, R153, R65 ;  /* 0x0000009940997223 */ /* 0x000fe20000010041 */
[----:B------:R-:W-:Y:S01]  /*2d20*/  SHF.L.U32 R65, R92, 0x10, RZ ;  /* 0x000000105c417819 */ /* 0x000fe200000006ff */
[----:B------:R-:W-:Y:S01]  /*2d30*/  FMUL.FTZ R70, R139, R70 ;  /* 0x000000468b467220 */ /* 0x000fe20000410000 */
[----:B------:R-:W-:Y:S01]  /*2d40*/  FADD.FTZ R64, -R147, R77 ;  /* 0x0000004d93407221 */ /* 0x000fe20000010100 */
[----:B------:R-:W-:Y:S01]  /*2d50*/  FFMA.FTZ R150, R72, R69, R71 ;  /* 0x0000004548967223 */ /* 0x000fe20000010047 */
[----:B------:R-:W-:Y:S01]  /*2d60*/  SHF.L.U32 R69, R15, 0x10, RZ ;  /* 0x000000100f457819 */ /* 0x000fe200000006ff */
[----:B------:R-:W-:Y:S01]  /*2d70*/  FFMA.FTZ R155, R70, R155, R65 ;  /* 0x0000009b469b7223 */ /* 0x000fe20000010041 */
[----:B------:R-:W-:Y:S01]  /*2d80*/  SHF.L.U32 R71, R35, 0x10, RZ ;  /* 0x0000001023477819 */ /* 0x000fe200000006ff */
[C---:B------:R-:W-:Y:S01]  /*2d90*/  FMUL.FTZ R64, R139.reuse, R64 ;  /* 0x000000408b407220 */ /* 0x040fe20000410000 */
[----:B------:R-:W-:Y:S01]  /*2da0*/  SHF.L.U32 R65, R90, 0x10, RZ ;  /* 0x000000105a417819 */ /* 0x000fe200000006ff */
[----:B------:R-:W-:Y:S01]  /*2db0*/  FMUL.FTZ R72, R139, R76 ;  /* 0x0000004c8b487220 */ /* 0x000fe20000410000 */
[----:B------:R-:W-:Y:S01]  /*2dc0*/  FADD.FTZ R70, -R147, R79 ;  /* 0x0000004f93467221 */ /* 0x000fe20000010100 */
[----:B------:R-:W-:Y:S01]  /*2dd0*/  FFMA.FTZ R152, R74, R69, R71 ;  /* 0x000000454a987223 */ /* 0x000fe20000010047 */
[----:B------:R-:W-:Y:S01]  /*2de0*/  SHF.L.U32 R69, R20, 0x10, RZ ;  /* 0x0000001014457819 */ /* 0x000fe200000006ff */
[----:B------:R-:W-:Y:S01]  /*2df0*/  FFMA.FTZ R73, R64, R73, R65 ;  /* 0x0000004940497223 */ /* 0x000fe20000010041 */
[----:B------:R-:W-:Y:S01]  /*2e00*/  SHF.L.U32 R71, R28, 0x10, RZ ;  /* 0x000000101c477819 */ /* 0x000fe200000006ff */
[----:B------:R-:W1:Y:S01]  /*2e10*/  @!P1 LDC.64 R64, c[0x0][0x3c0] ;  /* 0x0000f000ff409b82 */ /* 0x000e620000000a00 */
[----:B------:R-:W-:Y:S01]  /*2e20*/  FMUL.FTZ R74, R139, R78 ;  /* 0x0000004e8b4a7220 */ /* 0x000fe20000410000 */
[----:B------:R-:W-:Y:S01]  /*2e30*/  SHF.L.U32 R75, R89, 0x10, RZ ;  /* 0x00000010594b7819 */ /* 0x000fe200000006ff */
[----:B------:R-:W-:Y:S01]  /*2e40*/  FMUL.FTZ R70, R139, R70 ;  /* 0x000000468b467220 */ /* 0x000fe20000410000 */
[----:B------:R-:W-:Y:S01]  /*2e50*/  FFMA.FTZ R72, R72, R69, R71 ;  /* 0x0000004548487223 */ /* 0x000fe20000010047 */
[----:B------:R-:W-:Y:S01]  /*2e60*/  SHF.L.U32 R69, R21, 0x10, RZ ;  /* 0x0000001015457819 */ /* 0x000fe200000006ff */
[----:B------:R-:W-:Y:S01]  /*2e70*/  FMUL.FTZ R77, R139, R80 ;  /* 0x000000508b4d7220 */ /* 0x000fe20000410000 */
[----:B------:R-:W-:Y:S01]  /*2e80*/  SHF.L.U32 R71, R29, 0x10, RZ ;  /* 0x000000101d477819 */ /* 0x000fe200000006ff */
[----:B------:R-:W-:Y:S01]  /*2e90*/  FADD.FTZ R78, -R147, R81 ;  /* 0x00000051934e7221 */ /* 0x000fe20000010100 */
[----:B------:R-:W-:Y:S01]  /*2ea0*/  SHF.L.U32 R76, R30, 0x10, RZ ;  /* 0x000000101e4c7819 */ /* 0x000fe200000006ff */
[----:B------:R-:W-:Y:S01]  /*2eb0*/  FMUL.FTZ R82, R139, R82 ;  /* 0x000000528b527220 */ /* 0x000fe20000410000 */
[----:B------:R-:W-:Y:S01]  /*2ec0*/  F2FP.BF16.F32.PACK_AB R54, R59, R54 ;  /* 0x000000363b36723e */ /* 0x000fe200000010ff */
[----:B------:R-:W-:Y:S01]  /*2ed0*/  FFMA.FTZ R74, R74, R69, R71 ;  /* 0x000000454a4a7223 */ /* 0x000fe20000010047 */
[----:B------:R-:W-:-:S02]  /*2ee0*/  SHF.L.U32 R69, R88, 0x10, RZ ;  /* 0x0000001058457819 */ /* 0x000fc400000006ff */
[----:B------:R-:W-:Y:S02]  /*2ef0*/  SHF.L.U32 R71, R86, 0x10, RZ ;  /* 0x0000001056477819 */ /* 0x000fe400000006ff */
[----:B------:R-:W-:Y:S01]  /*2f00*/  F2FP.BF16.F32.PACK_AB R59, R68, R151 ;  /* 0x00000097443b723e */ /* 0x000fe200000010ff */
[----:B------:R-:W-:Y:S01]  /*2f10*/  FFMA.FTZ R75, R70, R75, R69 ;  /* 0x0000004b464b7223 */ /* 0x000fe20000010045 */
[----:B------:R-:W-:Y:S02]  /*2f20*/  SHF.L.U32 R70, R22, 0x10, RZ ;  /* 0x0000001016467819 */ /* 0x000fe400000006ff */
[----:B------:R-:W-:Y:S02]  /*2f30*/  SHF.L.U32 R69, R87, 0x10, RZ ;  /* 0x0000001057457819 */ /* 0x000fe400000006ff */
[----:B------:R-:W-:Y:S01]  /*2f40*/  SHF.L.U32 R81, R84, 0x10, RZ ;  /* 0x0000001054517819 */ /* 0x000fe200000006ff */
[----:B------:R-:W-:Y:S01]  /*2f50*/  FFMA.FTZ R77, R77, R70, R76 ;  /* 0x000000464d4d7223 */ /* 0x000fe2000001004c */
[----:B------:R-:W-:Y:S01]  /*2f60*/  FMUL.FTZ R76, R139, R78 ;  /* 0x0000004e8b4c7220 */ /* 0x000fe20000410000 */
[----:B-1----:R-:W-:-:S04]  /*2f70*/  @!P1 IMAD.WIDE R78, R137, 0x4, R64 ;  /* 0x00000004894e9825 */ /* 0x002fc800078e0240 */
[----:B------:R-:W-:Y:S01]  /*2f80*/  FADD.FTZ R64, -R147, R83 ;  /* 0x0000005393407221 */ /* 0x000fe20000010100 */
[----:B------:R-:W-:Y:S01]  /*2f90*/  SHF.L.U32 R83, R23, 0x10, RZ ;  /* 0x0000001017537819 */ /* 0x000fe200000006ff */
[----:B------:R-:W-:Y:S01]  /*2fa0*/  FFMA.FTZ R76, R76, R69, R71 ;  /* 0x000000454c4c7223 */ /* 0x000fe20000010047 */
[----:B------:R-:W-:Y:S01]  /*2fb0*/  SHF.L.U32 R69, R31, 0x10, RZ ;  /* 0x000000101f457819 */ /* 0x000fe200000006ff */
[----:B------:R-:W-:Y:S01]  /*2fc0*/  FMUL.FTZ R70, R139, R64 ;  /* 0x000000408b467220 */ /* 0x000fe20000410000 */
[----:B------:R-:W-:Y:S01]  /*2fd0*/  SHF.L.U32 R71, R85, 0x10, RZ ;  /* 0x0000001055477819 */ /* 0x000fe200000006ff */
[----:B------:R-:W1:Y:S01]  /*2fe0*/  @!P1 LDC.64 R64, c[0x0][0x3c8] ;  /* 0x0000f200ff409b82 */ /* 0x000e620000000a00 */
[----:B------:R2:W-:Y:S01]  /*2ff0*/  @!P1 STG.E desc[UR6][R78.64], R146 ;  /* 0x000000924e009986 */ /* 0x0005e2000c101906 */
[----:B------:R-:W-:Y:S01]  /*3000*/  FFMA.FTZ R83, R82, R83, R69 ;  /* 0x0000005352537223 */ /* 0x000fe20000010045 */
[----:B------:R-:W-:Y:S01]  /*3010*/  F2FP.BF16.F32.PACK_AB R55, R148, R55 ;  /* 0x000000379437723e */ /* 0x000fe200000010ff */
[----:B------:R-:W-:Y:S01]  /*3020*/  FFMA.FTZ R82, R70, R71, R81 ;  /* 0x0000004746527223 */ /* 0x000fe20000010051 */
[----:B0-----:R-:W-:Y:S01]  /*3030*/  IMAD.WIDE.U32 R70, R140, 0x10, R156 ;  /* 0x000000108c467825 */ /* 0x001fe200078e009c */
[----:B------:R-:W-:-:S02]  /*3040*/  F2FP.BF16.F32.PACK_AB R53, R144, R53 ;  /* 0x000000359035723e */ /* 0x000fc400000010ff */
[----:B------:R-:W0:Y:S01]  /*3050*/  LDC.64 R68, c[0x0][0x380] ;  /* 0x0000e000ff447b82 */ /* 0x000e220000000a00 */
[--C-:B------:R-:W-:Y:S01]  /*3060*/  IMAD.WIDE.U32 R80, R142, 0x10, R156.reuse ;  /* 0x000000108e507825 */ /* 0x100fe200078e009c */
[----:B------:R-:W-:Y:S02]  /*3070*/  F2FP.BF16.F32.PACK_AB R52, R145, R52 ;  /* 0x000000349134723e */ /* 0x000fe400000010ff */
[----:B------:R-:W-:Y:S01]  /*3080*/  F2FP.BF16.F32.PACK_AB R58, R63, R58 ;  /* 0x0000003a3f3a723e */ /* 0x000fe200000010ff */
[--C-:B--2---:R-:W-:Y:S01]  /*3090*/  IMAD.WIDE.U32 R78, R141, 0x10, R156.reuse ;  /* 0x000000108d4e7825 */ /* 0x104fe200078e009c */
[----:B------:R-:W-:Y:S02]  /*30a0*/  F2FP.BF16.F32.PACK_AB R57, R62, R57 ;  /* 0x000000393e39723e */ /* 0x000fe400000010ff */
[----:B------:R-:W-:Y:S01]  /*30b0*/  F2FP.BF16.F32.PACK_AB R56, R61, R56 ;  /* 0x000000383d38723e */ /* 0x000fe200000010ff */
[----:B------:R-:W-:Y:S01]  /*30c0*/  IMAD.WIDE.U32 R140, R143, 0x10, R156 ;  /* 0x000000108f8c7825 */ /* 0x000fe200078e009c */
[----:B------:R-:W-:-:S02]  /*30d0*/  F2FP.BF16.F32.PACK_AB R63, R155, R152 ;  /* 0x000000989b3f723e */ /* 0x000fc400000010ff */
[----:B------:R-:W-:Y:S02]  /*30e0*/  F2FP.BF16.F32.PACK_AB R62, R153, R150 ;  /* 0x00000096993e723e */ /* 0x000fe400000010ff */
[----:B------:R-:W-:Y:S01]  /*30f0*/  F2FP.BF16.F32.PACK_AB R61, R149, R66 ;  /* 0x00000042953d723e */ /* 0x000fe200000010ff */
[----:B-1----:R-:W-:Y:S01]  /*3100*/  @!P1 IMAD.WIDE R142, R137, 0x4, R64 ;  /* 0x00000004898e9825 */ /* 0x002fe200078e0240 */
[----:B------:R-:W-:Y:S02]  /*3110*/  F2FP.BF16.F32.PACK_AB R60, R67, R60 ;  /* 0x0000003c433c723e */ /* 0x000fe400000010ff */
[----:B------:R-:W-:Y:S02]  /*3120*/  F2FP.BF16.F32.PACK_AB R67, R82, R83 ;  /* 0x000000535243723e */ /* 0x000fe400000010ff */
[----:B------:R-:W-:Y:S01]  /*3130*/  F2FP.BF16.F32.PACK_AB R66, R76, R77 ;  /* 0x0000004d4c42723e */ /* 0x000fe200000010ff */
[----:B------:R1:W-:Y:S01]  /*3140*/  @!P1 STG.E desc[UR6][R142.64], R139 ;  /* 0x0000008b8e009986 */ /* 0x0003e2000c101906 */
[----:B------:R-:W-:-:S02]  /*3150*/  F2FP.BF16.F32.PACK_AB R65, R75, R74 ;  /* 0x0000004a4b41723e */ /* 0x000fc400000010ff */
[----:B------:R-:W-:Y:S01]  /*3160*/  F2FP.BF16.F32.PACK_AB R64, R73, R72 ;  /* 0x000000484940723e */ /* 0x000fe200000010ff */
[----:B------:R1:W-:Y:S01]  /*3170*/  STG.E.128 desc[UR6][R70.64], R52 ;  /* 0x0000003446007986 */ /* 0x0003e2000c101d06 */
[----:B0-----:R-:W-:-:S03]  /*3180*/  LEA R137, R68, R137, 0x2 ;  /* 0x0000008944897211 */ /* 0x001fc600078e10ff */
[----:B------:R1:W-:Y:S01]  /*3190*/  STG.E.128 desc[UR6][R78.64], R56 ;  /* 0x000000384e007986 */ /* 0x0003e2000c101d06 */
[----:B------:R-:W-:-:S03]  /*31a0*/  ISETP.GE.AND P1, PT, R137, R69, PT ;  /* 0x000000458900720c */ /* 0x000fc60003f26270 */
[----:B------:R1:W-:Y:S04]  /*31b0*/  STG.E.128 desc[UR6][R80.64], R60 ;  /* 0x0000003c50007986 */ /* 0x0003e8000c101d06 */
[----:B------:R1:W-:Y:S06]  /*31c0*/  STG.E.128 desc[UR6][R140.64], R64 ;  /* 0x000000408c007986 */ /* 0x0003ec000c101d06 */
[----:B------:R-:W-:Y:S05]  /*31d0*/  @!P1 BRA `(.L_x_11298) ;  /* 0xffffffd400889947 */ /* 0x000fea000383ffff */
[----:B------:R-:W-:Y:S05]  /*31e0*/  EXIT ;  /* 0x000000000000794d */ /* 0x000fea0003800000 */
.L_x_11297:
        /* <DEDUP_REMOVED lines=8> */
.L_x_11300:
[----:B------:R-:W-:Y:S05]  /*3270*/  BSYNC B0 ;  /* 0x0000000000007941 */ /* 0x000fea0003800000 */
.L_x_11299:
        /* <DEDUP_REMOVED lines=9> */
.L_x_11301:
[----:B------:R-:W-:Y:S01]  /*3310*/  HFMA2 R153, -RZ, RZ, 0, 2.384185791015625e-07 ;  /* 0x00000004ff997431 */ /* 0x000fe200000001ff */
[----:B------:R-:W-:-:S05]  /*3320*/  MOV R144, R152 ;  /* 0x0000009800907202 */ /* 0x000fca0000000f00 */
[----:B------:R-:W-:-:S05]  /*3330*/  FADD.FTZ R147, R145, R144 ;  /* 0x0000009091937221 */ /* 0x000fca0000010000 */
[----:B------:R-:W-:-:S07]  /*3340*/  MOV R154, R147 ;  /* 0x00000093009a7202 */ /* 0x000fce0000000f00 */
[----:B------:R-:W-:Y:S05]  /*3350*/  WARPSYNC.COLLECTIVE R151, `(.L_x_11302) ;  /* 0x0000000097087348 */ /* 0x000fea0003c00000 */
[----:B------:R0:W1:Y:S02]  /*3360*/  SHFL.BFLY P3, R152, R154, R153, R156 ;  /* 0x0c0000999a987389 */ /* 0x000064000006009c */
[----:B01----:R-:W-:Y:S05]  /*3370*/  ENDCOLLECTIVE ;  /* 0x000000000000791b */ /* 0x003fea0003800000 */
.L_x_11302:
[----:B------:R-:W-:Y:S01]  /*3380*/  HFMA2 R153, -RZ, RZ, 0, 4.76837158203125e-07 ;  /* 0x00000008ff997431 */ /* 0x000fe200000001ff */
[----:B------:R-:W-:-:S05]  /*3390*/  MOV R144, R152 ;  /* 0x0000009800907202 */ /* 0x000fca0000000f00 */
[----:B------:R-:W-:Y:S02]  /*33a0*/  FADD.FTZ R148, R147, R144 ;  /* 0x0000009093947221 */ /* 0x000fe40000010000 */
[----:B------:R-:W0:Y:S03]  /*33b0*/  LDC R144, c[0x0][0x400] ;  /* 0x00010000ff907b82 */ /* 0x000e260000000800 */
[----:B------:R-:W-:-:S07]  /*33c0*/  MOV R154, R148 ;  /* 0x00000094009a7202 */ /* 0x000fce0000000f00 */
[----:B0-----:R-:W-:Y:S05]  /*33d0*/  WARPSYNC.COLLECTIVE R151, `(.L_x_11303) ;  /* 0x0000000097087348 */ /* 0x001fea0003c00000 */
[----:B------:R1:W2:Y:S02]  /*33e0*/  SHFL.BFLY P3, R152, R154, R153, R156 ;  /* 0x0c0000999a987389 */ /* 0x0002a4000006009c */
[----:B012---:R-:W-:Y:S05]  /*33f0*/  ENDCOLLECTIVE ;  /* 0x000000000000791b */ /* 0x007fea0003800000 */
.L_x_11303:
[----:B------:R-:W-:Y:S01]  /*3400*/  HFMA2 R153, -RZ, RZ, 0, 9.5367431640625e-07 ;  /* 0x00000010ff997431 */ /* 0x000fe200000001ff */
[----:B------:R-:W-:-:S05]  /*3410*/  MOV R139, R152 ;  /* 0x00000098008b7202 */ /* 0x000fca0000000f00 */
[----:B------:R-:W-:-:S05]  /*3420*/  FADD.FTZ R149, R148, R139 ;  /* 0x0000008b94957221 */ /* 0x000fca0000010000 */
[----:B------:R-:W-:-:S07]  /*3430*/  MOV R154, R149 ;  /* 0x00000095009a7202 */ /* 0x000fce0000000f00 */
[----:B------:R-:W-:Y:S05]  /*3440*/  WARPSYNC.COLLECTIVE R151, `(.L_x_11304) ;  /* 0x0000000097087348 */ /* 0x000fea0003c00000 */
[----:B------:R0:W1:Y:S02]  /*3450*/  SHFL.BFLY P3, R152, R154, R153, R156 ;  /* 0x0c0000999a987389 */ /* 0x000064000006009c */
[----:B01----:R-:W-:Y:S05]  /*3460*/  ENDCOLLECTIVE ;  /* 0x000000000000791b */ /* 0x003fea0003800000 */
.L_x_11304:
        /* <DEDUP_REMOVED lines=72> */
.L_x_11305:
[----:B------:R-:W-:Y:S01]  /*38f0*/  HFMA2 R153, -RZ, RZ, 0, 1.1920928955078125e-07 ;  /* 0x00000002ff997431 */ /* 0x000fe200000001ff */
[----:B------:R-:W-:-:S05]  /*3900*/  MOV R148, R152 ;  /* 0x0000009800947202 */ /* 0x000fca0000000f00 */
[----:B------:R-:W-:-:S05]  /*3910*/  FADD.FTZ R148, R139, R148 ;  /* 0x000000948b947221 */ /* 0x000fca0000010000 */
[----:B------:R-:W-:-:S07]  /*3920*/  MOV R154, R148 ;  /* 0x00000094009a7202 */ /* 0x000fce0000000f00 */
[----:B------:R-:W-:Y:S05]  /*3930*/  WARPSYNC.COLLECTIVE R151, `(.L_x_11306) ;  /* 0x0000000097087348 */ /* 0x000fea0003c00000 */
[----:B------:R0:W1:Y:S02]  /*3940*/  SHFL.BFLY P3, R152, R154, R153, R156 ;  /* 0x0c0000999a987389 */ /* 0x000064000006009c */
[----:B01----:R-:W-:Y:S05]  /*3950*/  ENDCOLLECTIVE ;  /* 0x000000000000791b */ /* 0x003fea0003800000 */
.L_x_11306:
[----:B------:R-:W-:Y:S01]  /*3960*/  HFMA2 R153, -RZ, RZ, 0, 2.384185791015625e-07 ;  /* 0x00000004ff997431 */ /* 0x000fe200000001ff */
[----:B------:R-:W-:-:S05]  /*3970*/  MOV R145, R152 ;  /* 0x0000009800917202 */ /* 0x000fca0000000f00 */
[----:B------:R-:W-:-:S05]  /*3980*/  FADD.FTZ R145, R148, R145 ;  /* 0x0000009194917221 */ /* 0x000fca0000010000 */
[----:B------:R-:W-:-:S07]  /*3990*/  MOV R154, R145 ;  /* 0x00000091009a7202 */ /* 0x000fce0000000f00 */
[----:B------:R-:W-:Y:S05]  /*39a0*/  WARPSYNC.COLLECTIVE R151, `(.L_x_11307) ;  /* 0x0000000097087348 */ /* 0x000fea0003c00000 */
[----:B------:R0:W1:Y:S02]  /*39b0*/  SHFL.BFLY P3, R152, R154, R153, R156 ;  /* 0x0c0000999a987389 */ /* 0x000064000006009c */
[----:B01----:R-:W-:Y:S05]  /*39c0*/  ENDCOLLECTIVE ;  /* 0x000000000000791b */ /* 0x003fea0003800000 */
.L_x_11307:
[----:B------:R-:W-:Y:S01]  /*39d0*/  HFMA2 R153, -RZ, RZ, 0, 4.76837158203125e-07 ;  /* 0x00000008ff997431 */ /* 0x000fe200000001ff */
[----:B------:R-:W-:-:S05]  /*39e0*/  MOV R150, R152 ;  /* 0x0000009800967202 */ /* 0x000fca0000000f00 */
[----:B------:R-:W-:-:S05]  /*39f0*/  FADD.FTZ R150, R145, R150 ;  /* 0x0000009691967221 */ /* 0x000fca0000010000 */
[----:B------:R-:W-:-:S07]  /*3a00*/  MOV R154, R150 ;  /* 0x00000096009a7202 */ /* 0x000fce0000000f00 */
[----:B------:R-:W-:Y:S05]  /*3a10*/  WARPSYNC.COLLECTIVE R151, `(.L_x_11308) ;  /* 0x0000000097087348 */ /* 0x000fea0003c00000 */
[----:B------:R0:W1:Y:S02]  /*3a20*/  SHFL.BFLY P3, R152, R154, R153, R156 ;  /* 0x0c0000999a987389 */ /* 0x000064000006009c */
[----:B01----:R-:W-:Y:S05]  /*3a30*/  ENDCOLLECTIVE ;  /* 0x000000000000791b */ /* 0x003fea0003800000 */
.L_x_11308:
[----:B------:R-:W-:Y:S01]  /*3a40*/  HFMA2 R153, -RZ, RZ, 0, 9.5367431640625e-07 ;  /* 0x00000010ff997431 */ /* 0x000fe200000001ff */
[----:B------:R-:W-:-:S05]  /*3a50*/  MOV R147, R152 ;  /* 0x0000009800937202 */ /* 0x000fca0000000f00 */
[----:B------:R-:W-:-:S05]  /*3a60*/  FADD.FTZ R147, R150, R147 ;  /* 0x0000009396937221 */ /* 0x000fca0000010000 */
[----:B------:R-:W-:-:S07]  /*3a70*/  MOV R154, R147 ;  /* 0x00000093009a7202 */ /* 0x000fce0000000f00 */
[----:B------:R-:W-:Y:S05]  /*3a80*/  WARPSYNC.COLLECTIVE R151, `(.L_x_11309) ;  /* 0x0000000097087348 */ /* 0x000fea0003c00000 */
[----:B------:R0:W1:Y:S02]  /*3a90*/  SHFL.BFLY P3, R152, R154, R153, R156 ;  /* 0x0c0000999a987389 */ /* 0x000064000006009c */
[----:B01----:R-:W-:Y:S05]  /*3aa0*/  ENDCOLLECTIVE ;  /* 0x000000000000791b */ /* 0x003fea0003800000 */
.L_x_11309:
[----:B------:R-:W-:Y:S05]  /*3ab0*/  BRA `(.L_x_11310) ;  /* 0xffffffe800a07947 */ /* 0x000fea000383ffff */
.L_x_11311:
        /* <DEDUP_REMOVED lines=12> */
.L_x_37281:


//--------------------- .text._ZN10layer_norm13ln_fwd_kernelINS_13Kernel_traitsI13__nv_bfloat16S2_fS2_fjLj1024ELj1ELj4ELj1ELj16ENS_18Kernel_traits_baseILj1024ES2_S2_fS2_fjLj128EEEEELb0ELb1ELb1ELb0EEEvNS_9FwdParamsE --------------------------
	.section	.text._ZN10layer_norm13ln_fwd_kernelINS_13Kernel_traitsI13__nv_bfloat16S2_fS2_fjLj1024ELj1ELj4ELj1ELj16ENS_18Kernel_traits_baseILj1024ES2_S2_fS2_fjLj128EEEEELb0ELb1ELb1ELb0EEEvNS_9FwdParamsE,"ax",@progbits
	.align	128
        .global         _ZN10layer_norm13ln_fwd_kernelINS_13Kernel_traitsI13__nv_bfloat16S2_fS2_fjLj1024ELj1ELj4ELj1ELj16ENS_18Kernel_traits_baseILj1024ES2_S2_fS2_fjLj128EEEEELb0ELb1ELb1ELb0EEEvNS_9FwdParamsE
        .type           _ZN10layer_norm13ln_fwd_kernelINS_13Kernel_traitsI13__nv_bfloat16S2_fS2_fjLj1024ELj1ELj4ELj1ELj16ENS_18Kernel_traits_baseILj1024ES2_S2_fS2_fjLj128EEEEELb0ELb1ELb1ELb0EEEvNS_9FwdParamsE,@function
        .size           _ZN10layer_norm13ln_fwd_kernelINS_13Kernel_traitsI13__nv_bfloat16S2_fS2_fjLj1024ELj1ELj4ELj1ELj16ENS_18Kernel_traits_baseILj1024ES2_S2_fS2_fjLj128EEEEELb0ELb1ELb1ELb0EEEvNS_9FwdParamsE,(.L_x_37282 - _ZN10layer_norm13ln_fwd_kernelINS_13Kernel_traitsI13__nv_bfloat16S2_fS2_fjLj1024ELj1ELj4ELj1ELj16ENS_18Kernel_traits_baseILj1024ES2_S2_fS2_fjLj128EEEEELb0ELb1ELb1ELb0EEEvNS_9FwdParamsE)
        .other          _ZN10layer_norm13ln_fwd_kernelINS_13Kernel_traitsI13__nv_bfloat16S2_fS2_fjLj1024ELj1ELj4ELj1ELj16ENS_18Kernel_traits_baseILj1024ES2_S2_fS2_fjLj128EEEEELb0ELb1ELb1ELb0EEEvNS_9FwdParamsE,@"STO_CUDA_ENTRY STV_DEFAULT"
_ZN10layer_norm13ln_fwd_kernelINS_13Kernel_traitsI13__nv_bfloat16S2_fS2_fjLj1024ELj1ELj4ELj1ELj16ENS_18Kernel_traits_baseILj1024ES2_S2_fS2_fjLj128EEEEELb0ELb1ELb1ELb0EEEvNS_9FwdParamsE:
.text._ZN10layer_norm13ln_fwd_kernelINS_13Kernel_traitsI13__nv_bfloat16S2_fS2_fjLj1024ELj1ELj4ELj1ELj16ENS_18Kernel_traits_baseILj1024ES2_S2_fS2_fjLj128EEEEELb0ELb1ELb1ELb0EEEvNS_9FwdParamsE:
        /* <DEDUP_REMOVED lines=64> */
.L_x_11313:
        /* <DEDUP_REMOVED lines=43> */
.L_x_11314:
[----:B------:R-:W-:Y:S05]  /*06b0*/  BSYNC.RECONVERGENT B0 ;  /* 0x0000000000007941 */ /* 0x000fea0003800200 */
.L_x_11312:
        /* <DEDUP_REMOVED lines=9> */
[----:B------:R-:W2:Y:S01]  /*0750*/  LDCU UR5, c[0x0][0x448] ;  /* 0x00008900ff0577ac */ /* 0x000ea20008000800 */
[----:B------:R-:W-:Y:S02]  /*0760*/  PRMT R142, R61, 0x7632, R142 ;  /* 0x000076323d8e7816 */ /* 0x000fe4000000008e */
[----:B------:R-:W-:Y:S01]  /*0770*/  PRMT R141, R57, 0x7632, R141 ;  /* 0x00007632398d7816 */ /* 0x000fe2000000008d */
[----:B------:R-:W3:Y:S01]  /*0780*/  LDCU.64 UR8, c[0x0][0x3a0] ;  /* 0x00007400ff0877ac */ /* 0x000ee20008000a00 */
[----:B------:R-:W-:-:S02]  /*0790*/  PRMT R140, R60, 0x7632, R140 ;  /* 0x000076323c8c7816 */ /* 0x000fc4000000008c */
[----:B------:R-:W-:Y:S02]  /*07a0*/  PRMT R139, R56, 0x7632, R139 ;  /* 0x00007632388b7816 */ /* 0x000fe4000000008b */
[----:B------:R-:W-:Y:S01]  /*07b0*/  PRMT R138, R51, 0x7632, R138 ;  /* 0x00007632338a7816 */ /* 0x000fe2000000008a */
[----:B0-----:R-:W-:Y:S01]  /*07c0*/  UISETP.NE.AND UP1, UPT, UR4, URZ, UPT ;  /* 0x000000ff0400728c */ /* 0x001fe2000bf25270 */
        /* <DEDUP_REMOVED lines=38> */
[----:B-123--:R-:W-:-:S07]  /*0a30*/  PRMT R0, R28, 0x7632, R0 ;  /* 0x000076321c007816 */ /* 0x00efce0000000000 */
.L_x_11346:
        /* <DEDUP_REMOVED lines=13> */
[----:B------:R-:W-:-:S05]  /*0b10*/  @P2 IADD3 R131, PT, PT, R114, -0x1, RZ ;  /* 0xffffffff72832810 */ /* 0x000fca0007ffe0ff */
        /* <DEDUP_REMOVED lines=12> */
.L_x_11318:
[----:B------:R-:W-:Y:S05]  /*0be0*/  BSYNC.RECONVERGENT B1 ;  /* 0x0000000000017941 */ /* 0x000fea0003800200 */
.L_x_11317:
[----:B------:R-:W-:Y:S01]  /*0bf0*/  UISETP.NE.U32.AND UP0, UPT, UR8, URZ, UPT ;  /* 0x000000ff0800728c */ /* 0x000fe2000bf05070 */
[----:B------:R-:W-:Y:S03]  /*0c00*/  BSSY.RECONVERGENT B1, `(.L_x_11319) ;  /* 0x0000070000017945 */ /* 0x000fe60003800200 */
[----:B------:R-:W-:-:S09]  /*0c10*/  UISETP.NE.AND.EX UP0, UPT, UR9, URZ, UPT, UP0 ;  /* 0x000000ff0900728c */ /* 0x000fd2000bf05300 */
[----:B------:R-:W-:Y:S05]  /*0c20*/  BRA.U !UP0, `(.L_x_11320) ;  /* 0x0000000108e87547 */ /* 0x000fea000b800000 */
[----:B------:R-:W0:Y:S02]  /*0c30*/  LDC.64 R80, c[0x0][0x3a0] ;  /* 0x0000e800ff507b82 */ /* 0x000e240000000a00 */
[----:B0-----:R-:W-:-:S05]  /*0c40*/  IMAD.WIDE.U32 R80, R115, 0x20, R80 ;  /* 0x0000002073507825 */ /* 0x001fca00078e0050 */
[----:B------:R-:W2:Y:S04]  /*0c50*/  LDG.E.128 R72, desc[UR6][R80.64] ;  /* 0x0000000650487981 */ /* 0x000ea8000c1e1d00 */
[----:B------:R2:W3:Y:S01]  /*0c60*/  LDG.E.128 R76, desc[UR6][R80.64+0x10] ;  /* 0x00001006504c7981 */ /* 0x0004e2000c1e1d00 */
[----:B------:R-:W-:-:S13]  /*0c70*/  ISETP.GT.AND P1, PT, R114, RZ, PT ;  /* 0x000000ff7200720c */ /* 0x000fda0003f24270 */
[----:B------:R-:W0:Y:S01]  /*0c80*/  @P1 LDC R85, c[0x0][0x40c] ;  /* 0x00010300ff551b82 */ /* 0x000e220000000800 */
[C---:B-----5:R-:W-:Y:S02]  /*0c90*/  @P1 PRMT R83, R68.reuse, 0x7632, R83 ;  /* 0x0000763244531816 */ /* 0x060fe40000000053 */
[----:B------:R-:W-:Y:S02]  /*0ca0*/  @P1 SHF.L.U32 R82, R68, 0x10, RZ ;  /* 0x0000001044521819 */ /* 0x000fe400000006ff */
[----:B------:R-:W-:Y:S02]  /*0cb0*/  @P1 SHF.L.U32 R84, R83, 0x10, RZ ;  /* 0x0000001053541819 */ /* 0x000fe400000006ff */
[----:B------:R-:W-:Y:S01]  /*0cc0*/  @P1 SHF.L.U32 R86, R69, 0x10, RZ ;  /* 0x0000001045561819 */ /* 0x000fe200000006ff */
[----:B------:R-:W1:Y:S08]  /*0cd0*/  @P1 LDC R87, c[0x0][0x40c] ;  /* 0x00010300ff571b82 */ /* 0x000e700000000800 */
[----:B------:R-:W4:Y:S08]  /*0ce0*/  @P1 LDC R113, c[0x0][0x40c] ;  /* 0x00010300ff711b82 */ /* 0x000f300000000800 */
[----:B------:R-:W2:Y:S01]  /*0cf0*/  @P1 LDC R151, c[0x0][0x40c] ;  /* 0x00010300ff971b82 */ /* 0x000ea20000000800 */
[----:B0-----:R-:W-:Y:S01]  /*0d00*/  @P1 FMUL.FTZ R83, R82, R85 ;  /* 0x0000005552531220 */ /* 0x001fe20000410000 */
[----:B------:R-:W-:-:S02]  /*0d10*/  @P1 SHF.L.U32 R85, R0, 0x10, RZ ;  /* 0x0000001000551819 */ /* 0x000fc400000006ff */
[----:B------:R-:W-:Y:S01]  /*0d20*/  @P1 SHF.L.U32 R82, R28, 0x10, RZ ;  /* 0x000000101c521819 */ /* 0x000fe200000006ff */
[----:B-1----:R-:W-:-:S03]  /*0d30*/  @P1 FMUL.FTZ R84, R84, R87 ;  /* 0x0000005754541220 */ /* 0x002fc60000410000 */
[----:B------:R-:W0:Y:S01]  /*0d40*/  @P1 LDC R153, c[0x0][0x40c] ;  /* 0x00010300ff991b82 */ /* 0x000e220000000800 */
[----:B----4-:R-:W-:-:S07]  /*0d50*/  @P1 FMUL.FTZ R87, R86, R113 ;  /* 0x0000007156571220 */ /* 0x010fce0000410000 */
[----:B------:R-:W1:Y:S01]  /*0d60*/  @P1 LDC R112, c[0x0][0x40c] ;  /* 0x00010300ff701b82 */ /* 0x000e620000000800 */
[----:B------:R-:W-:Y:S02]  /*0d70*/  @P1 SHF.L.U32 R86, R70, 0x10, RZ ;  /* 0x0000001046561819 */ /* 0x000fe400000006ff */
[----:B------:R-:W-:-:S05]  /*0d80*/  @P1 SHF.L.U32 R113, R71, 0x10, RZ ;  /* 0x0000001047711819 */ /* 0x000fca00000006ff */
[----:B------:R-:W4:Y:S02]  /*0d90*/  @P1 LDC R150, c[0x0][0x40c] ;  /* 0x00010300ff961b82 */ /* 0x000f240000000800 */
[----:B----4-:R-:W-:Y:S01]  /*0da0*/  @P1 FMUL.FTZ R113, R113, R150 ;  /* 0x0000009671711220 */ /* 0x010fe20000410000 */
[----:B------:R-:W-:Y:S01]  /*0db0*/  @P1 IMAD.U32 R150, R31, 0x10000, RZ ;  /* 0x000100001f961824 */ /* 0x000fe200078e00ff */
[----:B--2---:R-:W-:Y:S01]  /*0dc0*/  MOV R81, R73 ;  /* 0x0000004900517202 */ /* 0x004fe20000000f00 */
[----:B------:R-:W-:Y:S01]  /*0dd0*/  @P1 FFMA.FTZ R81, R84, R85, R73 ;  /* 0x0000005554511223 */ /* 0x000fe20000010049 */
[----:B------:R-:W-:Y:S02]  /*0de0*/  @P1 PRMT R84, R69, 0x7632, R84 ;  /* 0x0000763245541816 */ /* 0x000fe40000000054 */
[----:B------:R-:W-:Y:S01]  /*0df0*/  @!P1 MOV R80, R72 ;  /* 0x0000004800509202 */ /* 0x000fe20000000f00 */
[----:B------:R-:W-:Y:S01]  /*0e00*/  @P1 FFMA.FTZ R80, R83, R82, R72 ;  /* 0x0000005253501223 */ /* 0x000fe20000010048 */
[----:B------:R-:W-:-:S02]  /*0e10*/  @P1 SHF.L.U32 R84, R84, 0x10, RZ ;  /* 0x0000001054541819 */ /* 0x000fc400000006ff */
[----:B------:R-:W-:Y:S02]  /*0e20*/  @P1 SHF.L.U32 R83, R29, 0x10, RZ ;  /* 0x000000101d531819 */ /* 0x000fe400000006ff */
[----:B------:R-:W-:Y:S01]  /*0e30*/  @P1 SHF.L.U32 R85, R2, 0x10, RZ ;  /* 0x0000001002551819 */ /* 0x000fe200000006ff */
[----:B------:R-:W-:Y:S01]  /*0e40*/  @P1 FMUL.FTZ R84, R84, R151 ;  /* 0x0000009754541220 */ /* 0x000fe20000410000 */
[----:B------:R-:W-:Y:S01]  /*0e50*/  MOV R82, R74 ;  /* 0x0000004a00527202 */ /* 0x000fe20000000f00 */
[----:B------:R-:W-:Y:S01]  /*0e60*/  @P1 FFMA.FTZ R82, R87, R83, R74 ;  /* 0x0000005357521223 */ /* 0x000fe2000001004a */
[----:B------:R-:W-:Y:S01]  /*0e70*/  MOV R83, R75 ;  /* 0x0000004b00537202 */ /* 0x000fe20000000f00 */
[----:B------:R-:W-:Y:S01]  /*0e80*/  @P1 FFMA.FTZ R83, R84, R85, R75 ;  /* 0x0000005554531223 */ /* 0x000fe2000001004b */
[----:B------:R-:W-:Y:S01]  /*0e90*/  @P1 PRMT R84, R70, 0x7632, R84 ;  /* 0x0000763246541816 */ /* 0x000fe20000000054 */
[----:B0-----:R-:W-:Y:S01]  /*0ea0*/  @P1 FMUL.FTZ R85, R86, R153 ;  /* 0x0000009956551220 */ /* 0x001fe20000410000 */
[----:B------:R-:W-:-:S02]  /*0eb0*/  @P1 SHF.L.U32 R86, R30, 0x10, RZ ;  /* 0x000000101e561819 */ /* 0x000fc400000006ff */
[----:B------:R-:W-:Y:S02]  /*0ec0*/  @P1 SHF.L.U32 R87, R84, 0x10, RZ ;  /* 0x0000001054571819 */ /* 0x000fe400000006ff */
[----:B---3--:R-:W-:Y:S01]  /*0ed0*/  MOV R84, R76 ;  /* 0x0000004c00547202 */ /* 0x008fe20000000f00 */
[----:B------:R-:W-:Y:S01]  /*0ee0*/  @P1 FFMA.FTZ R84, R85, R86, R76 ;  /* 0x0000005655541223 */ /* 0x000fe2000001004c */
[----:B------:R-:W-:Y:S01]  /*0ef0*/  MOV R85, R77 ;  /* 0x0000004d00557202 */ /* 0x000fe20000000f00 */
[----:B-1----:R-:W-:Y:S01]  /*0f00*/  @P1 FMUL.FTZ R112, R87, R112 ;  /* 0x0000007057701220 */ /* 0x002fe20000410000 */
[----:B------:R-:W-:Y:S02]  /*0f10*/  @P1 SHF.L.U32 R87, R3, 0x10, RZ ;  /* 0x0000001003571819 */ /* 0x000fe400000006ff */
[----:B------:R-:W-:Y:S01]  /*0f20*/  MOV R86, R78 ;  /* 0x0000004e00567202 */ /* 0x000fe20000000f00 */
[----:B------:R-:W-:Y:S02]  /*0f30*/  @P1 FFMA.FTZ R86, R113, R150, R78 ;  /* 0x0000009671561223 */ /* 0x000fe4000001004e */
[----:B------:R-:W-:Y:S01]  /*0f40*/  @P1 FFMA.FTZ R85, R112, R87, R77 ;  /* 0x0000005770551223 */ /* 0x000fe2000001004d */
[----:B------:R-:W-:Y:S01]  /*0f50*/  MOV R87, R79 ;  /* 0x0000004f00577202 */ /* 0x000fe20000000f00 */
[----:B------:R-:W-:Y:S06]  /*0f60*/  @!P1 BRA `(.L_x_11321) ;  /* 0x0000000000e49947 */ /* 0x000fec0003800000 */
[----:B------:R-:W-:Y:S02]  /*0f70*/  PRMT R87, R71, 0x7632, R87 ;  /* 0x0000763247577816 */ /* 0x000fe40000000057 */
[----:B------:R-:W-:Y:S02]  /*0f80*/  SHF.L.U32 R113, R4, 0x10, RZ ;  /* 0x0000001004717819 */ /* 0x000fe400000006ff */
[----:B------:R-:W-:-:S05]  /*0f90*/  SHF.L.U32 R87, R87, 0x10, RZ ;  /* 0x0000001057577819 */ /* 0x000fca00000006ff */
[----:B------:R-:W-:-:S04]  /*0fa0*/  FMUL.FTZ R112, R87, UR10 ;  /* 0x0000000a57707c20 */ /* 0x000fc80008410000 */
[----:B------:R-:W-:Y:S01]  /*0fb0*/  FFMA.FTZ R87, R112, R113, R79 ;  /* 0x0000007170577223 */ /* 0x000fe2000001004f */
[----:B------:R-:W-:Y:S06]  /*0fc0*/  BRA `(.L_x_11321) ;  /* 0x0000000000cc7947 */ /* 0x000fec0003800000 */
.L_x_11320:
[----:B------:R-:W0:Y:S01]  /*0fd0*/  @P2 LDC R82, c[0x0][0x40c] ;  /* 0x00010300ff522b82 */ /* 0x000e220000000800 */
[C---:B-----5:R-:W-:Y:S02]  /*0fe0*/  @P2 PRMT R80, R68.reuse, 0x7632, R80 ;  /* 0x0000763244502816 */ /* 0x060fe40000000050 */
[----:B------:R-:W-:Y:S02]  /*0ff0*/  @P2 SHF.L.U32 R81, R68, 0x10, RZ ;  /* 0x0000001044512819 */ /* 0x000fe400000006ff */
[----:B------:R-:W-:Y:S02]  /*1000*/  @P2 SHF.L.U32 R80, R80, 0x10, RZ ;  /* 0x0000001050502819 */ /* 0x000fe400000006ff */
[----:B------:R-:W-:Y:S01]  /*1010*/  @P2 SHF.L.U32 R84, R28, 0x10, RZ ;  /* 0x000000101c542819 */ /* 0x000fe200000006ff */
[----:B------:R-:W1:Y:S01]  /*1020*/  @P2 LDC R85, c[0x0][0x40c] ;  /* 0x00010300ff552b82 */ /* 0x000e620000000800 */
[----:B------:R-:W-:-:S07]  /*1030*/  @P2 SHF.L.U32 R86, R69, 0x10, RZ ;  /* 0x0000001045562819 */ /* 0x000fce00000006ff */
[----:B------:R-:W2:Y:S08]  /*1040*/  @P2 LDC R87, c[0x0][0x40c] ;  /* 0x00010300ff572b82 */ /* 0x000eb00000000800 */
[----:B------:R-:W3:Y:S01]  /*1050*/  @P2 LDC R113, c[0x0][0x40c] ;  /* 0x00010300ff712b82 */ /* 0x000ee20000000800 */
[----:B0-----:R-:W-:-:S07]  /*1060*/  @P2 FMUL.FTZ R83, R81, R82 ;  /* 0x0000005251532220 */ /* 0x001fce0000410000 */
[----:B------:R-:W0:Y:S01]  /*1070*/  @P2 LDC R151, c[0x0][0x40c] ;  /* 0x00010300ff972b82 */ /* 0x000e220000000800 */
[----:B-1----:R-:W-:Y:S01]  /*1080*/  @P2 FMUL.FTZ R82, R80, R85 ;  /* 0x0000005550522220 */ /* 0x002fe20000410000 */
[----:B------:R-:W-:Y:S02]  /*1090*/  @P2 SHF.L.U32 R85, R0, 0x10, RZ ;  /* 0x0000001000552819 */ /* 0x000fe400000006ff */
[----:B------:R-:W-:Y:S02]  /*10a0*/  CS2R R80, SRZ ;  /* 0x0000000000507805 */ /* 0x000fe4000001ff00 */
[----:B------:R-:W-:Y:S01]  /*10b0*/  @P2 FMUL.FTZ R80, R83, R84 ;  /* 0x0000005453502220 */ /* 0x000fe20000410000 */
[----:B------:R-:W-:Y:S01]  /*10c0*/  @P2 PRMT R83, R69, 0x7632, R83 ;  /* 0x0000763245532816 */ /* 0x000fe20000000053 */
[----:B------:R-:W-:Y:S01]  /*10d0*/  @P2 FMUL.FTZ R81, R82, R85 ;  /* 0x0000005552512220 */ /* 0x000fe20000410000 */
[----:B------:R-:W1:Y:S01]  /*10e0*/  @P2 LDC R112, c[0x0][0x40c] ;  /* 0x00010300ff702b82 */ /* 0x000e620000000800 */
[----:B------:R-:W-:Y:S01]  /*10f0*/  HFMA2 R82, -RZ, RZ, 0, 0 ;  /* 0x00000000ff527431 */ /* 0x000fe200000001ff */
[----:B------:R-:W-:Y:S01]  /*1100*/  @P2 SHF.L.U32 R85, R29, 0x10, RZ ;  /* 0x000000101d552819 */ /* 0x000fe200000006ff */
[----:B--2---:R-:W-:Y:S01]  /*1110*/  @P2 FMUL.FTZ R86, R86, R87 ;  /* 0x0000005756562220 */ /* 0x004fe20000410000 */
[----:B------:R-:W-:-:S02]  /*1120*/  @P2 SHF.L.U32 R84, R83, 0x10, RZ ;  /* 0x0000001053542819 */ /* 0x000fc400000006ff */
[----:B------:R-:W-:Y:S01]  /*1130*/  MOV R83, RZ ;  /* 0x000000ff00537202 */ /* 0x000fe20000000f00 */
[----:B------:R-:W-:Y:S01]  /*1140*/  @P2 FMUL.FTZ R82, R86, R85 ;  /* 0x0000005556522220 */ /* 0x000fe20000410000 */
[----:B------:R-:W-:Y:S01]  /*1150*/  @P2 SHF.L.U32 R85, R2, 0x10, RZ ;  /* 0x0000001002552819 */ /* 0x000fe200000006ff */
[----:B---3--:R-:W-:Y:S01]  /*1160*/  @P2 FMUL.FTZ R84, R84, R113 ;  /* 0x0000007154542220 */ /* 0x008fe20000410000 */
[----:B------:R-:W2:Y:S01]  /*1170*/  @P2 LDC R150, c[0x0][0x40c] ;  /* 0x00010300ff962b82 */ /* 0x000ea20000000800 */
[----:B------:R-:W-:Y:S02]  /*1180*/  @P2 SHF.L.U32 R86, R70, 0x10, RZ ;  /* 0x0000001046562819 */ /* 0x000fe400000006ff */
[----:B------:R-:W-:Y:S01]  /*1190*/  @P2 FMUL.FTZ R83, R84, R85 ;  /* 0x0000005554532220 */ /* 0x000fe20000410000 */
[----:B------:R-:W-:Y:S01]  /*11a0*/  @P2 PRMT R85, R70, 0x7632, R85 ;  /* 0x0000763246552816 */ /* 0x000fe20000000055 */
[----:B------:R-:W-:Y:S01]  /*11b0*/  HFMA2 R84, -RZ, RZ, 0, 0 ;  /* 0x00000000ff547431 */ /* 0x000fe200000001ff */
[----:B------:R-:W-:Y:S01]  /*11c0*/  @P2 SHF.L.U32 R87, R30, 0x10, RZ ;  /* 0x000000101e572819 */ /* 0x000fe200000006ff */
[----:B0-----:R-:W-:Y:S01]  /*11d0*/  @P2 FMUL.FTZ R86, R86, R151 ;  /* 0x0000009756562220 */ /* 0x001fe20000410000 */
[----:B------:R-:W-:Y:S01]  /*11e0*/  @P2 SHF.L.U32 R85, R85, 0x10, RZ ;  /* 0x0000001055552819 */ /* 0x000fe200000006ff */
[----:B------:R-:W0:Y:S01]  /*11f0*/  @P2 LDC R154, c[0x0][0x40c] ;  /* 0x00010300ff9a2b82 */ /* 0x000e220000000800 */
[----:B------:R-:W-:Y:S01]  /*1200*/  @P2 SHF.L.U32 R113, R31, 0x10, RZ ;  /* 0x000000101f712819 */ /* 0x000fe200000006ff */
[----:B------:R-:W-:Y:S01]  /*1210*/  @P2 FMUL.FTZ R84, R86, R87 ;  /* 0x0000005756542220 */ /* 0x000fe20000410000 */
[----:B------:R-:W-:Y:S01]  /*1220*/  @P2 SHF.L.U32 R87, R3, 0x10, RZ ;  /* 0x0000001003572819 */ /* 0x000fe200000006ff */
[----:B-1----:R-:W-:Y:S01]  /*1230*/  @P2 FMUL.FTZ R86, R85, R112 ;  /* 0x0000007055562220 */ /* 0x002fe20000410000 */
[----:B------:R-:W-:-:S03]  /*1240*/  MOV R85, RZ ;  /* 0x000000ff00557202 */ /* 0x000fc60000000f00 */
[----:B------:R-:W-:Y:S01]  /*1250*/  @P2 FMUL.FTZ R85, R86, R87 ;  /* 0x0000005756552220 */ /* 0x000fe20000410000 */
[C---:B------:R-:W-:Y:S02]  /*1260*/  @P2 SHF.L.U32 R87, R71.reuse, 0x10, RZ ;  /* 0x0000001047572819 */ /* 0x040fe400000006ff */
[----:B------:R-:W-:-:S03]  /*1270*/  @P2 PRMT R86, R71, 0x7632, R86 ;  /* 0x0000763247562816 */ /* 0x000fc60000000056 */
[----:B--2---:R-:W-:Y:S01]  /*1280*/  @P2 FMUL.FTZ R150, R87, R150 ;  /* 0x0000009657962220 */ /* 0x004fe20000410000 */
[----:B------:R-:W-:Y:S01]  /*1290*/  @P2 SHF.L.U32 R87, R86, 0x10, RZ ;  /* 0x0000001056572819 */ /* 0x000fe200000006ff */
[----:B------:R-:W-:Y:S02]  /*12a0*/  HFMA2 R86, -RZ, RZ, 0, 0 ;  /* 0x00000000ff567431 */ /* 0x000fe400000001ff */
[----:B------:R-:W-:Y:S01]  /*12b0*/  @P2 FMUL.FTZ R86, R150, R113 ;  /* 0x0000007196562220 */ /* 0x000fe20000410000 */
[----:B------:R-:W-:Y:S01]  /*12c0*/  @P2 SHF.L.U32 R113, R4, 0x10, RZ ;  /* 0x0000001004712819 */ /* 0x000fe200000006ff */
[----:B0-----:R-:W-:Y:S01]  /*12d0*/  @P2 FMUL.FTZ R112, R87, R154 ;  /* 0x0000009a57702220 */ /* 0x001fe20000410000 */
[----:B------:R-:W-:-:S03]  /*12e0*/  MOV R87, RZ ;  /* 0x000000ff00577202 */ /* 0x000fc60000000f00 */
[----:B------:R-:W-:-:S07]  /*12f0*/  @P2 FMUL.FTZ R87, R112, R113 ;  /* 0x0000007170572220 */ /* 0x000fce0000410000 */
.L_x_11321:
[----:B------:R-:W-:Y:S05]  /*1300*/  BSYNC.RECONVERGENT B1 ;  /* 0x0000000000017941 */ /* 0x000fea0003800200 */
.L_x_11319:
[----:B------:R-:W0:Y:S01]  /*1310*/  LDC.64 R112, c[0x0][0x3a8] ;  /* 0x0000ea00ff707b82 */ /* 0x000e220000000a00 */
[----:B------:R-:W-:Y:S01]  /*1320*/  IADD3 R131, PT, PT, R131, 0x20, RZ ;  /* 0x0000002083837810 */ /* 0x000fe20007ffe0ff */
[C---:B0-----:R-:W-:Y:S01]  /*1330*/  IMAD.WIDE.U32 R112, R115.reuse, 0x20, R112 ;  /* 0x0000002073707825 */ /* 0x041fe200078e0070 */
[----:B------:R-:W-:-:S04]  /*1340*/  IADD3 R115, PT, PT, R115, 0x20, RZ ;  /* 0x0000002073737810 */ /* 0x000fc80007ffe0ff */
[----:B------:R0:W-:Y:S04]  /*1350*/  STG.E.128 desc[UR6][R112.64], R80 ;  /* 0x0000005070007986 */ /* 0x0001e8000c101d06 */
[----:B------:R0:W-:Y:S02]  /*1360*/  STG.E.128 desc[UR6][R112.64+0x10], R84 ;  /* 0x0000105470007986 */ /* 0x0001e4000c101d06 */
.L_x_11316:
[----:B------:R-:W-:Y:S05]  /*1370*/  BSYNC.RECONVERGENT B0 ;  /* 0x0000000000007941 */ /* 0x000fea0003800200 */
.L_x_11315:
        /* <DEDUP_REMOVED lines=11> */
[----:B------:R0:W5:Y:S04]  /*1430*/  @P1 LDG.E.128 R72, desc[UR6][R88.64] ;  /* 0x0000000658481981 */ /* 0x000168000c1e1d00 */
[----:B------:R0:W5:Y:S01]  /*1440*/  @P1 LDG.E.128 R76, desc[UR6][R88.64+0x10] ;  /* 0x00001006584c1981 */ /* 0x000162000c1e1d00 */
[----:B------:R-:W-:Y:S04]  /*1450*/  BSSY.RECONVERGENT B1, `(.L_x_11324) ;  /* 0x000006b000017945 */ /* 0x000fe80003800200 */
[----:B------:R-:W-:Y:S05]  /*1460*/  @!P1 BRA `(.L_x_11325) ;  /* 0x0000000000d89947 */ /* 0x000fea0003800000 */
[----:B------:R-:W-:-:S13]  /*1470*/  ISETP.GT.AND P1, PT, R114, RZ, PT ;  /* 0x000000ff7200720c */ /* 0x000fda0003f24270 */
[----:B0-----:R-:W0:Y:S01]  /*1480*/  @P1 LDC R90, c[0x0][0x40c] ;  /* 0x00010300ff5a1b82 */ /* 0x001e220000000800 */
[C---:B-----5:R-:W-:Y:S01]  /*1490*/  @P1 PRMT R88, R68.reuse, 0x7632, R88 ;  /* 0x0000763244581816 */ /* 0x060fe20000000058 */
[----:B------:R-:W-:Y:S01]  /*14a0*/  @P1 IMAD.U32 R89, R68, 0x10000, RZ ;  /* 0x0001000044591824 */ /* 0x000fe200078e00ff */
[----:B------:R-:W-:Y:S02]  /*14b0*/  @P1 SHF.L.U32 R92, R5, 0x10, RZ ;  /* 0x00000010055c1819 */ /* 0x000fe400000006ff */
[----:B------:R-:W-:Y:S02]  /*14c0*/  @P1 SHF.L.U32 R88, R88, 0x10, RZ ;  /* 0x0000001058581819 */ /* 0x000fe400000006ff */
[----:B------:R-:W-:Y:S01]  /*14d0*/  @P1 SHF.L.U32 R94, R69, 0x10, RZ ;  /* 0x00000010455e1819 */ /* 0x000fe200000006ff */
[----:B------:R-:W1:Y:S08]  /*14e0*/  @P1 LDC R91, c[0x0][0x40c] ;  /* 0x00010300ff5b1b82 */ /* 0x000e700000000800 */
[----:B------:R-:W2:Y:S08]  /*14f0*/  @P1 LDC R95, c[0x0][0x40c] ;  /* 0x00010300ff5f1b82 */ /* 0x000eb00000000800 */
[----:B------:R-:W3:Y:S01]  /*1500*/  @P1 LDC R113, c[0x0][0x40c] ;  /* 0x00010300ff711b82 */ /* 0x000ee20000000800 */
[----:B0-----:R-:W-:Y:S01]  /*1510*/  @P1 FMUL.FTZ R93, R89, R90 ;  /* 0x0000005a595d1220 */ /* 0x001fe20000410000 */
[----:B------:R-:W-:-:S06]  /*1520*/  MOV R89, R73 ;  /* 0x0000004900597202 */ /* 0x000fcc0000000f00 */
[----:B------:R-:W0:Y:S01]  /*1530*/  @P1 LDC R151, c[0x0][0x40c] ;  /* 0x00010300ff971b82 */ /* 0x000e220000000800 */
[----:B-1----:R-:W-:Y:S01]  /*1540*/  @P1 FMUL.FTZ R90, R88, R91 ;  /* 0x0000005b585a1220 */ /* 0x002fe20000410000 */
[----:B------:R-:W-:Y:S02]  /*1550*/  @P1 SHF.L.U32 R91, R40, 0x10, RZ ;  /* 0x00000010285b1819 */ /* 0x000fe400000006ff */
[----:B------:R-:W-:Y:S01]  /*1560*/  MOV R88, R72 ;  /* 0x0000004800587202 */ /* 0x000fe20000000f00 */
[----:B------:R-:W-:Y:S01]  /*1570*/  @P1 FFMA.FTZ R89, R90, R92, R73 ;  /* 0x0000005c5a591223 */ /* 0x000fe20000010049 */
[----:B------:R-:W-:Y:S01]  /*1580*/  @P1 PRMT R92, R69, 0x7632, R92 ;  /* 0x00007632455c1816 */ /* 0x000fe2000000005c */
[----:B------:R-:W-:Y:S01]  /*1590*/  @P1 FFMA.FTZ R88, R93, R91, R72 ;  /* 0x0000005b5d581223 */ /* 0x000fe20000010048 */
[----:B------:R-:W1:Y:S01]  /*15a0*/  @P1 LDC R153, c[0x0][0x40c] ;  /* 0x00010300ff991b82 */ /* 0x000e620000000800 */
[----:B------:R-:W-:Y:S01]  /*15b0*/  @P1 SHF.L.U32 R91, R41, 0x10, RZ ;  /* 0x00000010295b1819 */ /* 0x000fe200000006ff */
[----:B--2---:R-:W-:Y:S01]  /*15c0*/  @P1 FMUL.FTZ R95, R94, R95 ;  /* 0x0000005f5e5f1220 */ /* 0x004fe20000410000 */
[----:B------:R-:W-:-:S02]  /*15d0*/  @P1 SHF.L.U32 R92, R92, 0x10, RZ ;  /* 0x000000105c5c1819 */ /* 0x000fc400000006ff */
[----:B------:R-:W-:Y:S02]  /*15e0*/  @P1 SHF.L.U32 R93, R6, 0x10, RZ ;  /* 0x00000010065d1819 */ /* 0x000fe400000006ff */
[----:B------:R-:W-:Y:S01]  /*15f0*/  MOV R90, R74 ;  /* 0x0000004a005a7202 */ /* 0x000fe20000000f00 */
[----:B------:R-:W2:Y:S01]  /*1600*/  @P1 LDC R150, c[0x0][0x40c] ;  /* 0x00010300ff961b82 */ /* 0x000ea20000000800 */
[----:B---3--:R-:W-:Y:S01]  /*1610*/  @P1 FMUL.FTZ R92, R92, R113 ;  /* 0x000000715c5c1220 */ /* 0x008fe20000410000 */
[----:B------:R-:W-:Y:S01]  /*1620*/  @P1 FFMA.FTZ R90, R95, R91, R74 ;  /* 0x0000005b5f5a1223 */ /* 0x000fe2000001004a */
[----:B------:R-:W-:Y:S02]  /*1630*/  MOV R91, R75 ;  /* 0x0000004b005b7202 */ /* 0x000fe40000000f00 */
[----:B------:R-:W-:Y:S01]  /*1640*/  @P1 SHF.L.U32 R94, R70, 0x10, RZ ;  /* 0x00000010465e1819 */ /* 0x000fe200000006ff */
[----:B------:R-:W-:Y:S01]  /*1650*/  @P1 FFMA.FTZ R91, R92, R93, R75 ;  /* 0x0000005d5c5b1223 */ /* 0x000fe2000001004b */
[----:B------:R-:W-:-:S02]  /*1660*/  @P1 PRMT R93, R70, 0x7632, R93 ;  /* 0x00007632465d1816 */ /* 0x000fc4000000005d */
[----:B------:R-:W-:Y:S01]  /*1670*/  @P1 SHF.L.U32 R95, R71, 0x10, RZ ;  /* 0x00000010475f1819 */ /* 0x000fe200000006ff */
[----:B0-----:R-:W-:Y:S01]  /*1680*/  @P1 FMUL.FTZ R151, R94, R151 ;  /* 0x000000975e971220 */ /* 0x001fe20000410000 */
[----:B------:R-:W-:Y:S02]  /*1690*/  @P1 SHF.L.U32 R94, R93, 0x10, RZ ;  /* 0x000000105d5e1819 */ /* 0x000fe400000006ff */
[----:B------:R-:W-:Y:S02]  /*16a0*/  @P1 SHF.L.U32 R93, R42, 0x10, RZ ;  /* 0x000000102a5d1819 */ /* 0x000fe400000006ff */
[----:B------:R-:W-:Y:S01]  /*16b0*/  @P1 SHF.L.U32 R113, R43, 0x10, RZ ;  /* 0x000000102b711819 */ /* 0x000fe200000006ff */
[----:B-1----:R-:W-:Y:S01]  /*16c0*/  @P1 FMUL.FTZ R112, R94, R153 ;  /* 0x000000995e701220 */ /* 0x002fe20000410000 */
[----:B------:R-:W-:Y:S01]  /*16d0*/  MOV R92, R76 ;  /* 0x0000004c005c7202 */ /* 0x000fe20000000f00 */
[----:B------:R-:W-:Y:S01]  /*16e0*/  @P1 FFMA.FTZ R92, R151, R93, R76 ;  /* 0x0000005d975c1223 */ /* 0x000fe2000001004c */
[----:B------:R-:W-:-:S02]  /*16f0*/  MOV R93, R77 ;  /* 0x0000004d005d7202 */ /* 0x000fc40000000f00 */
[----:B------:R-:W-:Y:S01]  /*1700*/  MOV R94, R78 ;  /* 0x0000004e005e7202 */ /* 0x000fe20000000f00 */
[----:B--2---:R-:W-:Y:S01]  /*1710*/  @P1 FMUL.FTZ R153, R95, R150 ;  /* 0x000000965f991220 */ /* 0x004fe20000410000 */
[----:B------:R-:W-:-:S03]  /*1720*/  @P1 SHF.L.U32 R95, R7, 0x10, RZ ;  /* 0x00000010075f1819 */ /* 0x000fc600000006ff */
        /* <DEDUP_REMOVED lines=10> */
.L_x_11325:
[----:B0-----:R-:W0:Y:S01]  /*17d0*/  @P2 LDC R90, c[0x0][0x40c] ;  /* 0x00010300ff5a2b82 */ /* 0x001e220000000800 */
        /* <DEDUP_REMOVED lines=17> */
[----:B------:R-:W-:Y:S01]  /*18f0*/  @P2 SHF.L.U32 R93, R41, 0x10, RZ ;  /* 0x00000010295d2819 */ /* 0x000fe200000006ff */
[----:B--2---:R-:W-:Y:S01]  /*1900*/  @P2 FMUL.FTZ R94, R94, R95 ;  /* 0x0000005f5e5e2220 */ /* 0x004fe20000410000 */
[----:B------:R-:W-:Y:S01]  /*1910*/  @P2 SHF.L.U32 R92, R91, 0x10, RZ ;  /* 0x000000105b5c2819 */ /* 0x000fe200000006ff */
[----:B------:R-:W-:-:S02]  /*1920*/  IMAD.MOV.U32 R90, RZ, RZ, RZ ;  /* 0x000000ffff5a7224 */ /* 0x000fc400078e00ff */
[----:B------:R-:W-:Y:S02]  /*1930*/  HFMA2 R91, -RZ, RZ, 0, 0 ;  /* 0x00000000ff5b7431 */ /* 0x000fe400000001ff */
[----:B------:R-:W-:Y:S01]  /*1940*/  @P2 FMUL.FTZ R90, R94, R93 ;  /* 0x0000005d5e5a2220 */ /* 0x000fe20000410000 */
[----:B------:R-:W-:Y:S01]  /*1950*/  @P2 SHF.L.U32 R93, R6, 0x10, RZ ;  /* 0x00000010065d2819 */ /* 0x000fe200000006ff */
[----:B---3--:R-:W-:Y:S01]  /*1960*/  @P2 FMUL.FTZ R92, R92, R113 ;  /* 0x000000715c5c2220 */ /* 0x008fe20000410000 */
[----:B------:R-:W2:Y:S01]  /*1970*/  @P2 LDC R150, c[0x0][0x40c] ;  /* 0x00010300ff962b82 */ /* 0x000ea20000000800 */
[C---:B------:R-:W-:Y:S02]  /*1980*/  @P2 SHF.L.U32 R94, R70.reuse, 0x10, RZ ;  /* 0x00000010465e2819 */ /* 0x040fe400000006ff */
[----:B------:R-:W-:Y:S01]  /*1990*/  @P2 FMUL.FTZ R91, R93, R92 ;  /* 0x0000005c5d5b2220 */ /* 0x000fe20000410000 */
[----:B------:R-:W-:Y:S02]  /*19a0*/  @P2 PRMT R93, R70, 0x7632, R93 ;  /* 0x00007632465d2816 */ /* 0x000fe4000000005d */
[----:B------:R-:W-:Y:S01]  /*19b0*/  @P2 SHF.L.U32 R95, R42, 0x10, RZ ;  /* 0x000000102a5f2819 */ /* 0x000fe200000006ff */
[----:B0-----:R-:W-:Y:S01]  /*19c0*/  @P2 FMUL.FTZ R94, R94, R151 ;  /* 0x000000975e5e2220 */ /* 0x001fe20000410000 */
[----:B------:R-:W-:Y:S01]  /*19d0*/  @P2 SHF.L.U32 R93, R93, 0x10, RZ ;  /* 0x000000105d5d2819 */ /* 0x000fe200000006ff */
[----:B------:R-:W0:Y:S01]  /*19e0*/  @P2 LDC R154, c[0x0][0x40c] ;  /* 0x00010300ff9a2b82 */ /* 0x000e220000000800 */
[----:B------:R-:W-:Y:S01]  /*19f0*/  MOV R92, RZ ;  /* 0x000000ff005c7202 */ /* 0x000fe20000000f00 */
[----:B------:R-:W-:Y:S01]  /*1a00*/  @P2 FMUL.FTZ R92, R94, R95 ;  /* 0x0000005f5e5c2220 */ /* 0x000fe20000410000 */
[----:B------:R-:W-:-:S02]  /*1a10*/  @P2 SHF.L.U32 R95, R7, 0x10, RZ ;  /* 0x00000010075f2819 */ /* 0x000fc400000006ff */
[----:B------:R-:W-:Y:S01]  /*1a20*/  @P2 SHF.L.U32 R113, R43, 0x10, RZ ;  /* 0x000000102b712819 */ /* 0x000fe200000006ff */
[----:B-1----:R-:W-:Y:S01]  /*1a30*/  @P2 FMUL.FTZ R94, R93, R112 ;  /* 0x000000705d5e2220 */ /* 0x002fe20000410000 */
[----:B------:R-:W-:-:S03]  /*1a40*/  HFMA2 R93, -RZ, RZ, 0, 0 ;  /* 0x00000000ff5d7431 */ /* 0x000fc600000001ff */
[----:B------:R-:W-:Y:S01]  /*1a50*/  @P2 FMUL.FTZ R93, R95, R94 ;  /* 0x0000005e5f5d2220 */ /* 0x000fe20000410000 */
[C---:B------:R-:W-:Y:S02]  /*1a60*/  @P2 SHF.L.U32 R95, R71.reuse, 0x10, RZ ;  /* 0x00000010475f2819 */ /* 0x040fe400000006ff */
[----:B------:R-:W-:-:S03]  /*1a70*/  @P2 PRMT R94, R71, 0x7632, R94 ;  /* 0x00007632475e2816 */ /* 0x000fc6000000005e */
[----:B--2---:R-:W-:Y:S01]  /*1a80*/  @P2 FMUL.FTZ R150, R95, R150 ;  /* 0x000000965f962220 */ /* 0x004fe20000410000 */
[----:B------:R-:W-:Y:S02]  /*1a90*/  @P2 SHF.L.U32 R95, R94, 0x10, RZ ;  /* 0x000000105e5f2819 */ /* 0x000fe400000006ff */
[----:B------:R-:W-:Y:S01]  /*1aa0*/  MOV R94, RZ ;  /* 0x000000ff005e7202 */ /* 0x000fe20000000f00 */
[----:B------:R-:W-:Y:S01]  /*1ab0*/  @P2 FMUL.FTZ R94, R150, R113 ;  /* 0x00000071965e2220 */ /* 0x000fe20000410000 */
[----:B------:R-:W-:Y:S01]  /*1ac0*/  @P2 SHF.L.U32 R113, R8, 0x10, RZ ;  /* 0x0000001008712819 */ /* 0x000fe200000006ff */
[----:B0-----:R-:W-:Y:S01]  /*1ad0*/  @P2 FMUL.FTZ R112, R95, R154 ;  /* 0x0000009a5f702220 */ /* 0x001fe20000410000 */
[----:B------:R-:W-:-:S03]  /*1ae0*/  HFMA2 R95, -RZ, RZ, 0, 0 ;  /* 0x00000000ff5f7431 */ /* 0x000fc600000001ff */
[----:B------:R-:W-:-:S07]  /*1af0*/  @P2 FMUL.FTZ R95, R113, R112 ;  /* 0x00000070715f2220 */ /* 0x000fce0000410000 */
.L_x_11326:
[----:B------:R-:W-:Y:S05]  /*1b00*/  BSYNC.RECONVERGENT B1 ;  /* 0x0000000000017941 */ /* 0x000fea0003800200 */
.L_x_11324:
[----:B------:R-:W0:Y:S01]  /*1b10*/  LDC.64 R112, c[0x0][0x3a8] ;  /* 0x0000ea00ff707b82 */ /* 0x000e220000000a00 */
[----:B------:R-:W-:Y:S01]  /*1b20*/  IADD3 R131, PT, PT, R131, 0x20, RZ ;  /* 0x0000002083837810 */ /* 0x000fe20007ffe0ff */
[C---:B0-----:R-:W-:Y:S01]  /*1b30*/  IMAD.WIDE.U32 R112, R115.reuse, 0x20, R112 ;  /* 0x0000002073707825 */ /* 0x041fe200078e0070 */
[----:B------:R-:W-:-:S04]  /*1b40*/  IADD3 R115, PT, PT, R115, 0x20, RZ ;  /* 0x0000002073737810 */ /* 0x000fc80007ffe0ff */
[----:B------:R0:W-:Y:S04]  /*1b50*/  STG.E.128 desc[UR6][R112.64], R88 ;  /* 0x0000005870007986 */ /* 0x0001e8000c101d06 */
[----:B------:R0:W-:Y:S02]  /*1b60*/  STG.E.128 desc[UR6][R112.64+0x10], R92 ;  /* 0x0000105c70007986 */ /* 0x0001e4000c101d06 */
.L_x_11323:
[----:B------:R-:W-:Y:S05]  /*1b70*/  BSYNC.RECONVERGENT B0 ;  /* 0x0000000000007941 */ /* 0x000fea0003800200 */
.L_x_11322:
        /* <DEDUP_REMOVED lines=37> */
[----:B------:R-:W-:Y:S01]  /*1dd0*/  @P1 SHF.L.U32 R100, R100, 0x10, RZ ;  /* 0x0000001064641819 */ /* 0x000fe200000006ff */
[----:B------:R-:W-:Y:S01]  /*1de0*/  @P1 IMAD.U32 R102, R70, 0x10000, RZ ;  /* 0x0001000046661824 */ /* 0x000fe200078e00ff */
[----:B------:R-:W-:-:S02]  /*1df0*/  @P1 SHF.L.U32 R101, R10, 0x10, RZ ;  /* 0x000000100a651819 */ /* 0x000fc400000006ff */
[----:B------:R-:W-:Y:S01]  /*1e00*/  MOV R98, R74 ;  /* 0x0000004a00627202 */ /* 0x000fe20000000f00 */
[----:B------:R-:W2:Y:S01]  /*1e10*/  @P1 LDC R150, c[0x0][0x40c] ;  /* 0x00010300ff961b82 */ /* 0x000ea20000000800 */
[----:B---3--:R-:W-:Y:S01]  /*1e20*/  @P1 FMUL.FTZ R100, R100, R113 ;  /* 0x0000007164641220 */ /* 0x008fe20000410000 */
[----:B------:R-:W-:Y:S01]  /*1e30*/  @P1 FFMA.FTZ R98, R103, R99, R74 ;  /* 0x0000006367621223 */ /* 0x000fe2000001004a */
[----:B------:R-:W-:Y:S02]  /*1e40*/  MOV R99, R75 ;  /* 0x0000004b00637202 */ /* 0x000fe40000000f00 */
[----:B------:R-:W-:Y:S01]  /*1e50*/  @P1 FFMA.FTZ R99, R100, R101, R75 ;  /* 0x0000006564631223 */ /* 0x000fe2000001004b */
[----:B------:R-:W-:Y:S01]  /*1e60*/  @P1 PRMT R101, R70, 0x7632, R101 ;  /* 0x0000763246651816 */ /* 0x000fe20000000065 */
[----:B0-----:R-:W-:Y:S01]  /*1e70*/  @P1 FMUL.FTZ R151, R102, R151 ;  /* 0x0000009766971220 */ /* 0x001fe20000410000 */
[----:B------:R-:W-:Y:S02]  /*1e80*/  @P1 SHF.L.U32 R103, R71, 0x10, RZ ;  /* 0x0000001047671819 */ /* 0x000fe400000006ff */
[----:B------:R-:W-:-:S02]  /*1e90*/  @P1 SHF.L.U32 R102, R101, 0x10, RZ ;  /* 0x0000001065661819 */ /* 0x000fc400000006ff */
[----:B------:R-:W-:Y:S02]  /*1ea0*/  @P1 SHF.L.U32 R101, R54, 0x10, RZ ;  /* 0x0000001036651819 */ /* 0x000fe400000006ff */
[----:B------:R-:W-:Y:S01]  /*1eb0*/  @P1 SHF.L.U32 R113, R55, 0x10, RZ ;  /* 0x0000001037711819 */ /* 0x000fe200000006ff */
[----:B-1----:R-:W-:Y:S01]  /*1ec0*/  @P1 FMUL.FTZ R112, R102, R153 ;  /* 0x0000009966701220 */ /* 0x002fe20000410000 */
[----:B------:R-:W-:Y:S01]  /*1ed0*/  MOV R100, R76 ;  /* 0x0000004c00647202 */ /* 0x000fe20000000f00 */
[----:B------:R-:W-:Y:S01]  /*1ee0*/  @P1 FFMA.FTZ R100, R151, R101, R76 ;  /* 0x0000006597641223 */ /* 0x000fe2000001004c */
[----:B------:R-:W-:Y:S02]  /*1ef0*/  MOV R101, R77 ;  /* 0x0000004d00657202 */ /* 0x000fe40000000f00 */
        /* <DEDUP_REMOVED lines=13> */
.L_x_11330:
        /* <DEDUP_REMOVED lines=27> */
[C---:B------:R-:W-:Y:S01]  /*2180*/  @P2 SHF.L.U32 R102, R70.reuse, 0x10, RZ ;  /* 0x0000001046662819 */ /* 0x040fe200000006ff */
[----:B------:R-:W-:Y:S02]  /*2190*/  @P2 IMAD.U32 R113, R55, 0x10000, RZ ;  /* 0x0001000037712824 */ /* 0x000fe400078e00ff */
[----:B------:R-:W-:Y:S01]  /*21a0*/  @P2 FMUL.FTZ R99, R101, R100 ;  /* 0x0000006465632220 */ /* 0x000fe20000410000 */
[----:B------:R-:W-:Y:S01]  /*21b0*/  @P2 PRMT R101, R70, 0x7632, R101 ;  /* 0x0000763246652816 */ /* 0x000fe20000000065 */
[----:B------:R-:W-:Y:S01]  /*21c0*/  HFMA2 R100, -RZ, RZ, 0, 0 ;  /* 0x00000000ff647431 */ /* 0x000fe200000001ff */
[----:B------:R-:W-:Y:S01]  /*21d0*/  @P2 SHF.L.U32 R103, R54, 0x10, RZ ;  /* 0x0000001036672819 */ /* 0x000fe200000006ff */
[----:B0-----:R-:W-:Y:S01]  /*21e0*/  @P2 FMUL.FTZ R102, R102, R151 ;  /* 0x0000009766662220 */ /* 0x001fe20000410000 */
[----:B------:R-:W-:Y:S01]  /*21f0*/  @P2 SHF.L.U32 R101, R101, 0x10, RZ ;  /* 0x0000001065652819 */ /* 0x000fe200000006ff */
[----:B------:R-:W0:Y:S02]  /*2200*/  @P2 LDC R154, c[0x0][0x40c] ;  /* 0x00010300ff9a2b82 */ /* 0x000e240000000800 */
        /* <DEDUP_REMOVED lines=15> */
.L_x_11331:
[----:B------:R-:W-:Y:S05]  /*2300*/  BSYNC.RECONVERGENT B1 ;  /* 0x0000000000017941 */ /* 0x000fea0003800200 */
.L_x_11329:
[----:B------:R-:W0:Y:S01]  /*2310*/  LDC.64 R112, c[0x0][0x3a8] ;  /* 0x0000ea00ff707b82 */ /* 0x000e220000000a00 */
[----:B------:R-:W-:Y:S01]  /*2320*/  IADD3 R131, PT, PT, R131, 0x20, RZ ;  /* 0x0000002083837810 */ /* 0x000fe20007ffe0ff */
[C---:B0-----:R-:W-:Y:S01]  /*2330*/  IMAD.WIDE.U32 R112, R115.reuse, 0x20, R112 ;  /* 0x0000002073707825 */ /* 0x041fe200078e0070 */
[----:B------:R-:W-:-:S04]  /*2340*/  IADD3 R115, PT, PT, R115, 0x20, RZ ;  /* 0x0000002073737810 */ /* 0x000fc80007ffe0ff */
[----:B------:R0:W-:Y:S04]  /*2350*/  STG.E.128 desc[UR6][R112.64], R96 ;  /* 0x0000006070007986 */ /* 0x0001e8000c101d06 */
[----:B------:R0:W-:Y:S02]  /*2360*/  STG.E.128 desc[UR6][R112.64+0x10], R100 ;  /* 0x0000106470007986 */ /* 0x0001e4000c101d06 */
.L_x_11328:
[----:B------:R-:W-:Y:S05]  /*2370*/  BSYNC.RECONVERGENT B0 ;  /* 0x0000000000007941 */ /* 0x000fea0003800200 */
.L_x_11327:
        /* <DEDUP_REMOVED lines=10> */
[----:B------:R1:W5:Y:S04]  /*2420*/  @P3 LDG.E.128 R72, desc[UR6][R104.64] ;  /* 0x0000000668483981 */ /* 0x000368000c1e1d00 */
[----:B------:R1:W5:Y:S01]  /*2430*/  @P3 LDG.E.128 R76, desc[UR6][R104.64+0x10] ;  /* 0x00001006684c3981 */ /* 0x000362000c1e1d00 */
[----:B------:R-:W-:Y:S04]  /*2440*/  BSSY.RECONVERGENT B1, `(.L_x_11334) ;  /* 0x0000069000017945 */ /* 0x000fe80003800200 */
[----:B------:R-:W-:Y:S05]  /*2450*/  @!P3 BRA `(.L_x_11335) ;  /* 0x0000000000d8b947 */ /* 0x000fea0003800000 */
[----:B------:R-:W-:Y:S02]  /*2460*/  ISETP.GT.AND P2, PT, R114, RZ, PT ;  /* 0x000000ff7200720c */ /* 0x000fe40003f44270 */
[----:B-1---5:R-:W-:-:S11]  /*2470*/  MOV R104, R72 ;  /* 0x0000004800687202 */ /* 0x022fd60000000f00 */
[----:B------:R-:W1:Y:S01]  /*2480*/  @P2 LDC R111, c[0x0][0x40c] ;  /* 0x00010300ff6f2b82 */ /* 0x000e620000000800 */
[C---:B------:R-:W-:Y:S02]  /*2490*/  @P2 PRMT R107, R69.reuse, 0x7632, R107 ;  /* 0x00007632456b2816 */ /* 0x040fe4000000006b */
[C---:B------:R-:W-:Y:S02]  /*24a0*/  @P2 SHF.L.U32 R108, R68.reuse, 0x10, RZ ;  /* 0x00000010446c2819 */ /* 0x040fe400000006ff */
[----:B------:R-:W-:Y:S02]  /*24b0*/  @P2 SHF.L.U32 R110, R69, 0x10, RZ ;  /* 0x00000010456e2819 */ /* 0x000fe400000006ff */
[----:B------:R-:W-:Y:S01]  /*24c0*/  @P2 SHF.L.U32 R107, R107, 0x10, RZ ;  /* 0x000000106b6b2819 */ /* 0x000fe200000006ff */
[----:B------:R-:W2:Y:S01]  /*24d0*/  @P2 LDC R131, c[0x0][0x40c] ;  /* 0x00010300ff832b82 */ /* 0x000ea20000000800 */
[----:B------:R-:W-:Y:S02]  /*24e0*/  @P2 PRMT R106, R68, 0x7632, R106 ;  /* 0x00007632446a2816 */ /* 0x000fe4000000006a */
[----:B------:R-:W-:-:S02]  /*24f0*/  @P2 SHF.L.U32 R105, R64, 0x10, RZ ;  /* 0x0000001040692819 */ /* 0x000fc400000006ff */
[----:B------:R-:W-:Y:S02]  /*2500*/  @P2 SHF.L.U32 R106, R106, 0x10, RZ ;  /* 0x000000106a6a2819 */ /* 0x000fe400000006ff */
[----:B------:R-:W-:Y:S01]  /*2510*/  @P2 SHF.L.U32 R114, R71, 0x10, RZ ;  /* 0x0000001047722819 */ /* 0x000fe200000006ff */
[----:B0-----:R-:W0:Y:S08]  /*2520*/  @P2 LDC R112, c[0x0][0x40c] ;  /* 0x00010300ff702b82 */ /* 0x001e300000000800 */
[----:B------:R-:W3:Y:S01]  /*2530*/  @P2 LDC R113, c[0x0][0x40c] ;  /* 0x00010300ff712b82 */ /* 0x000ee20000000800 */
[----:B-1----:R-:W-:-:S04]  /*2540*/  @P2 FMUL.FTZ R111, R108, R111 ;  /* 0x0000006f6c6f2220 */ /* 0x002fc80000410000 */
[----:B------:R-:W-:Y:S01]  /*2550*/  @P2 FFMA.FTZ R104, R111, R105, R72 ;  /* 0x000000696f682223 */ /* 0x000fe20000010048 */
[----:B------:R-:W-:Y:S02]  /*2560*/  @P2 SHF.L.U32 R111, R65, 0x10, RZ ;  /* 0x00000010416f2819 */ /* 0x000fe400000006ff */
[----:B------:R-:W1:Y:S01]  /*2570*/  @P2 LDC R151, c[0x0][0x40c] ;  /* 0x00010300ff972b82 */ /* 0x000e620000000800 */
[----:B--2---:R-:W-:Y:S01]  /*2580*/  @P2 FMUL.FTZ R131, R110, R131 ;  /* 0x000000836e832220 */ /* 0x004fe20000410000 */
[----:B------:R-:W-:-:S06]  /*2590*/  MOV R105, R73 ;  /* 0x0000004900697202 */ /* 0x000fcc0000000f00 */
[----:B------:R-:W2:Y:S01]  /*25a0*/  @P2 LDC R109, c[0x0][0x40c] ;  /* 0x00010300ff6d2b82 */ /* 0x000ea20000000800 */
[----:B0-----:R-:W-:Y:S01]  /*25b0*/  @P2 FMUL.FTZ R110, R107, R112 ;  /* 0x000000706b6e2220 */ /* 0x001fe20000410000 */
[----:B------:R-:W-:Y:S02]  /*25c0*/  @P2 SHF.L.U32 R112, R70, 0x10, RZ ;  /* 0x0000001046702819 */ /* 0x000fe400000006ff */
[----:B------:R-:W-:-:S04]  /*25d0*/  @P2 SHF.L.U32 R107, R13, 0x10, RZ ;  /* 0x000000100d6b2819 */ /* 0x000fc800000006ff */
[----:B------:R-:W0:Y:S01]  /*25e0*/  @P2 LDC R153, c[0x0][0x40c] ;  /* 0x00010300ff992b82 */ /* 0x000e220000000800 */
[----:B---3--:R-:W-:Y:S01]  /*25f0*/  @P2 FMUL.FTZ R108, R106, R113 ;  /* 0x000000716a6c2220 */ /* 0x008fe20000410000 */
[----:B------:R-:W-:Y:S01]  /*2600*/  MOV R106, R74 ;  /* 0x0000004a006a7202 */ /* 0x000fe20000000f00 */
[----:B------:R-:W-:Y:S01]  /*2610*/  @P2 FFMA.FTZ R106, R131, R111, R74 ;  /* 0x0000006f836a2223 */ /* 0x000fe2000001004a */
[----:B------:R-:W-:Y:S01]  /*2620*/  @P2 SHF.L.U32 R111, R14, 0x10, RZ ;  /* 0x000000100e6f2819 */ /* 0x000fe200000006ff */
[----:B------:R-:W-:Y:S01]  /*2630*/  @P2 FFMA.FTZ R105, R108, R107, R73 ;  /* 0x0000006b6c692223 */ /* 0x000fe20000010049 */
[----:B------:R-:W-:Y:S01]  /*2640*/  @P2 SHF.L.U32 R113, R66, 0x10, RZ ;  /* 0x0000001042712819 */ /* 0x000fe200000006ff */
[----:B-1----:R-:W-:Y:S01]  /*2650*/  @P2 FMUL.FTZ R151, R112, R151 ;  /* 0x0000009770972220 */ /* 0x002fe20000410000 */
[----:B------:R-:W-:Y:S02]  /*2660*/  @P2 PRMT R112, R70, 0x7632, R112 ;  /* 0x0000763246702816 */ /* 0x000fe40000000070 */
[----:B------:R-:W-:Y:S01]  /*2670*/  MOV R107, R75 ;  /* 0x0000004b006b7202 */ /* 0x000fe20000000f00 */
[----:B------:R-:W-:Y:S01]  /*2680*/  @P2 FFMA.FTZ R107, R110, R111, R75 ;  /* 0x0000006f6e6b2223 */ /* 0x000fe2000001004b */
[----:B------:R-:W-:-:S02]  /*2690*/  @P2 SHF.L.U32 R112, R112, 0x10, RZ ;  /* 0x0000001070702819 */ /* 0x000fc400000006ff */
[----:B------:R-:W-:Y:S01]  /*26a0*/  MOV R108, R76 ;  /* 0x0000004c006c7202 */ /* 0x000fe20000000f00 */
[----:B------:R-:W-:Y:S01]  /*26b0*/  @P2 FFMA.FTZ R108, R151, R113, R76 ;  /* 0x00000071976c2223 */ /* 0x000fe2000001004c */
[----:B------:R-:W-:Y:S01]  /*26c0*/  @P2 SHF.L.U32 R111, R15, 0x10, RZ ;  /* 0x000000100f6f2819 */ /* 0x000fe200000006ff */
[----:B--2---:R-:W-:Y:S01]  /*26d0*/  @P2 FMUL.FTZ R112, R112, R109 ;  /* 0x0000006d70702220 */ /* 0x004fe20000410000 */
[----:B------:R-:W-:Y:S02]  /*26e0*/  @P2 SHF.L.U32 R113, R67, 0x10, RZ ;  /* 0x0000001043712819 */ /* 0x000fe400000006ff */
[----:B------:R-:W-:Y:S01]  /*26f0*/  MOV R109, R77 ;  /* 0x0000004d006d7202 */ /* 0x000fe20000000f00 */
[----:B------:R-:W-:Y:S01]  /*2700*/  @P2 FFMA.FTZ R109, R112, R111, R77 ;  /* 0x0000006f706d2223 */ /* 0x000fe2000001004d */
[----:B------:R-:W-:Y:S01]  /*2710*/  MOV R110, R78 ;  /* 0x0000004e006e7202 */ /* 0x000fe20000000f00 */
[----:B0-----:R-:W-:Y:S01]  /*2720*/  @P2 FMUL.FTZ R153, R114, R153 ;  /* 0x0000009972992220 */ /* 0x001fe20000410000 */
[----:B------:R-:W-:-:S03]  /*2730*/  MOV R111, R79 ;  /* 0x0000004f006f7202 */ /* 0x000fc60000000f00 */
[----:B------:R-:W-:Y:S01]  /*2740*/  @P2 FFMA.FTZ R110, R153, R113, R78 ;  /* 0x00000071996e2223 */ /* 0x000fe2000001004e */
[----:B------:R-:W-:Y:S06]  /*2750*/  @!P2 BRA `(.L_x_11336) ;  /* 0x0000000000dca947 */ /* 0x000fec0003800000 */
[----:B------:R-:W-:Y:S02]  /*2760*/  PRMT R111, R71, 0x7632, R111 ;  /* 0x00007632476f7816 */ /* 0x000fe4000000006f */
[----:B------:R-:W-:Y:S02]  /*2770*/  SHF.L.U32 R113, R16, 0x10, RZ ;  /* 0x0000001010717819 */ /* 0x000fe400000006ff */
[----:B------:R-:W-:-:S05]  /*2780*/  SHF.L.U32 R111, R111, 0x10, RZ ;  /* 0x000000106f6f7819 */ /* 0x000fca00000006ff */
[----:B------:R-:W-:-:S04]  /*2790*/  FMUL.FTZ R112, R111, UR10 ;  /* 0x0000000a6f707c20 */ /* 0x000fc80008410000 */
[----:B------:R-:W-:Y:S01]  /*27a0*/  FFMA.FTZ R111, R112, R113, R79 ;  /* 0x00000071706f7223 */ /* 0x000fe2000001004f */
[----:B------:R-:W-:Y:S06]  /*27b0*/  BRA `(.L_x_11336) ;  /* 0x0000000000c47947 */ /* 0x000fec0003800000 */
.L_x_11335:
[----:B-1----:R-:W1:Y:S01]  /*27c0*/  @P2 LDC R106, c[0x0][0x40c] ;  /* 0x00010300ff6a2b82 */ /* 0x002e620000000800 */
[C---:B-----5:R-:W-:Y:S01]  /*27d0*/  @P2 PRMT R104, R68.reuse, 0x7632, R104 ;  /* 0x0000763244682816 */ /* 0x060fe20000000068 */
[----:B------:R-:W-:Y:S01]  /*27e0*/  @P2 IMAD.U32 R105, R68, 0x10000, RZ ;  /* 0x0001000044692824 */ /* 0x000fe200078e00ff */
[----:B------:R-:W-:Y:S02]  /*27f0*/  @P2 SHF.L.U32 R110, R64, 0x10, RZ ;  /* 0x00000010406e2819 */ /* 0x000fe400000006ff */
[----:B------:R-:W-:Y:S02]  /*2800*/  @P2 SHF.L.U32 R104, R104, 0x10, RZ ;  /* 0x0000001068682819 */ /* 0x000fe400000006ff */
[----:B------:R-:W-:Y:S01]  /*2810*/  @P2 SHF.L.U32 R108, R69, 0x10, RZ ;  /* 0x00000010456c2819 */ /* 0x000fe200000006ff */
[----:B------:R-:W2:Y:S01]  /*2820*/  @P2 LDC R107, c[0x0][0x40c] ;  /* 0x00010300ff6b2b82 */ /* 0x000ea20000000800 */
[----:B------:R-:W-:-:S07]  /*2830*/  @P2 SHF.L.U32 R111, R13, 0x10, RZ ;  /* 0x000000100d6f2819 */ /* 0x000fce00000006ff */
[----:B0-----:R-:W0:Y:S08]  /*2840*/  @P2 LDC R113, c[0x0][0x40c] ;  /* 0x00010300ff712b82 */ /* 0x001e300000000800 */
[----:B------:R-:W3:Y:S01]  /*2850*/  @P2 LDC R112, c[0x0][0x40c] ;  /* 0x00010300ff702b82 */ /* 0x000ee20000000800 */
[----:B-1----:R-:W-:-:S07]  /*2860*/  @P2 FMUL.FTZ R109, R105, R106 ;  /* 0x0000006a696d2220 */ /* 0x002fce0000410000 */
[----:B------:R-:W1:Y:S01]  /*2870*/  @P2 LDC R131, c[0x0][0x40c] ;  /* 0x00010300ff832b82 */ /* 0x000e620000000800 */
[----:B--2---:R-:W-:Y:S01]  /*2880*/  @P2 FMUL.FTZ R106, R104, R107 ;  /* 0x0000006b686a2220 */ /* 0x004fe20000410000 */
[----:B------:R-:W-:-:S04]  /*2890*/  @P2 PRMT R104, R69, 0x7632, R104 ;  /* 0x0000763245682816 */ /* 0x000fc80000000068 */
[----:B------:R-:W-:Y:S02]  /*28a0*/  @P2 SHF.L.U32 R107, R104, 0x10, RZ ;  /* 0x00000010686b2819 */ /* 0x000fe400000006ff */
[----:B------:R-:W-:Y:S01]  /*28b0*/  CS2R R104, SRZ ;  /* 0x0000000000687805 */ /* 0x000fe2000001ff00 */
[----:B------:R-:W2:Y:S01]  /*28c0*/  @P2 LDC R114, c[0x0][0x40c] ;  /* 0x00010300ff722b82 */ /* 0x000ea20000000800 */
[----:B------:R-:W-:Y:S01]  /*28d0*/  @P2 FMUL.FTZ R104, R109, R110 ;  /* 0x0000006e6d682220 */ /* 0x000fe20000410000 */
[----:B------:R-:W-:Y:S01]  /*28e0*/  @P2 SHF.L.U32 R110, R65, 0x10, RZ ;  /* 0x00000010416e2819 */ /* 0x000fe200000006ff */
[----:B0-----:R-:W-:Y:S01]  /*28f0*/  @P2 FMUL.FTZ R113, R108, R113 ;  /* 0x000000716c712220 */ /* 0x001fe20000410000 */
[----:B------:R-:W-:Y:S01]  /*2900*/  @P2 FMUL.FTZ R105, R111, R106 ;  /* 0x0000006a6f692220 */ /* 0x000fe20000410000 */
[----:B------:R-:W-:Y:S02]  /*2910*/  @P2 SHF.L.U32 R111, R14, 0x10, RZ ;  /* 0x000000100e6f2819 */ /* 0x000fe400000006ff */
[----:B------:R-:W-:Y:S01]  /*2920*/  @P2 PRMT R109, R70, 0x7632, R109 ;  /* 0x00007632466d2816 */ /* 0x000fe2000000006d */
[----:B------:R-:W0:Y:S01]  /*2930*/  @P2 LDC R151, c[0x0][0x40c] ;  /* 0x00010300ff972b82 */ /* 0x000e220000000800 */
[----:B---3--:R-:W-:Y:S01]  /*2940*/  @P2 FMUL.FTZ R108, R107, R112 ;  /* 0x000000706b6c2220 */ /* 0x008fe20000410000 */
[----:B------:R-:W-:-:S02]  /*2950*/  CS2R R106, SRZ ;  /* 0x00000000006a7805 */ /* 0x000fc4000001ff00 */
[----:B------:R-:W-:Y:S01]  /*2960*/  @P2 SHF.L.U32 R109, R109, 0x10, RZ ;  /* 0x000000106d6d2819 */ /* 0x000fe200000006ff */
[----:B------:R-:W-:Y:S01]  /*2970*/  @P2 FMUL.FTZ R106, R113, R110 ;  /* 0x0000006e716a2220 */ /* 0x000fe20000410000 */
[----:B------:R-:W-:Y:S01]  /*2980*/  @P2 SHF.L.U32 R110, R70, 0x10, RZ ;  /* 0x00000010466e2819 */ /* 0x000fe200000006ff */
[----:B------:R-:W-:Y:S01]  /*2990*/  @P2 FMUL.FTZ R107, R111, R108 ;  /* 0x0000006c6f6b2220 */ /* 0x000fe20000410000 */
[----:B------:R-:W-:Y:S01]  /*29a0*/  HFMA2 R108, -RZ, RZ, 0, 0 ;  /* 0x00000000ff6c7431 */ /* 0x000fe200000001ff */
[----:B------:R-:W3:Y:S01]  /*29b0*/  @P2 LDC R150, c[0x0][0x40c] ;  /* 0x00010300ff962b82 */ /* 0x000ee20000000800 */
[----:B------:R-:W-:Y:S01]  /*29c0*/  @P2 SHF.L.U32 R112, R66, 0x10, RZ ;  /* 0x0000001042702819 */ /* 0x000fe200000006ff */
[----:B-1----:R-:W-:Y:S01]  /*29d0*/  @P2 FMUL.FTZ R131, R110, R131 ;  /* 0x000000836e832220 */ /* 0x002fe20000410000 */
[----:B------:R-:W-:-:S03]  /*29e0*/  @P2 SHF.L.U32 R113, R15, 0x10, RZ ;  /* 0x000000100f712819 */ /* 0x000fc600000006ff */
[----:B------:R-:W-:Y:S01]  /*29f0*/  @P2 FMUL.FTZ R108, R131, R112 ;  /* 0x00000070836c2220 */ /* 0x000fe20000410000 */
[----:B------:R-:W-:Y:S01]  /*2a00*/  @P2 SHF.L.U32 R112, R71, 0x10, RZ ;  /* 0x0000001047702819 */ /* 0x000fe200000006ff */
[----:B--2---:R-:W-:Y:S01]  /*2a10*/  @P2 FMUL.FTZ R110, R109, R114 ;  /* 0x000000726d6e2220 */ /* 0x004fe20000410000 */
[----:B------:R-:W-:Y:S02]  /*2a20*/  @P2 PRMT R109, R71, 0x7632, R109 ;  /* 0x00007632476d2816 */ /* 0x000fe4000000006d */
[----:B------:R-:W-:Y:S02]  /*2a30*/  @P2 SHF.L.U32 R114, R67, 0x10, RZ ;  /* 0x0000001043722819 */ /* 0x000fe400000006ff */
[----:B------:R-:W-:Y:S02]  /*2a40*/  @P2 SHF.L.U32 R111, R109, 0x10, RZ ;  /* 0x000000106d6f2819 */ /* 0x000fe400000006ff */
[----:B------:R-:W-:Y:S01]  /*2a50*/  MOV R109, RZ ;  /* 0x000000ff006d7202 */ /* 0x000fe20000000f00 */
[----:B------:R-:W-:Y:S01]  /*2a60*/  @P2 FMUL.FTZ R109, R113, R110 ;  /* 0x0000006e716d2220 */ /* 0x000fe20000410000 */
[----:B0-----:R-:W-:Y:S01]  /*2a70*/  @P2 FMUL.FTZ R151, R112, R151 ;  /* 0x0000009770972220 */ /* 0x001fe20000410000 */
[----:B------:R-:W-:Y:S01]  /*2a80*/  @P2 SHF.L.U32 R113, R16, 0x10, RZ ;  /* 0x0000001010712819 */ /* 0x000fe200000006ff */
[----:B---3--:R-:W-:Y:S01]  /*2a90*/  @P2 FMUL.FTZ R112, R111, R150 ;  /* 0x000000966f702220 */ /* 0x008fe20000410000 */
[----:B------:R-:W-:-:S02]  /*2aa0*/  CS2R R110, SRZ ;  /* 0x00000000006e7805 */ /* 0x000fc4000001ff00 */
[----:B------:R-:W-:Y:S01]  /*2ab0*/  @P2 FMUL.FTZ R110, R151, R114 ;  /* 0x00000072976e2220 */ /* 0x000fe20000410000 */
[----:B------:R-:W-:-:S07]  /*2ac0*/  @P2 FMUL.FTZ R111, R113, R112 ;  /* 0x00000070716f2220 */ /* 0x000fce0000410000 */
.L_x_11336:
[----:B------:R-:W-:Y:S05]  /*2ad0*/  BSYNC.RECONVERGENT B1 ;  /* 0x0000000000017941 */ /* 0x000fea0003800200 */
.L_x_11334:
[----:B------:R-:W0:Y:S02]  /*2ae0*/  LDC.64 R112, c[0x0][0x3a8] ;  /* 0x0000ea00ff707b82 */ /* 0x000e240000000a00 */
[----:B0-----:R-:W-:-:S05]  /*2af0*/  IMAD.WIDE.U32 R112, R115, 0x20, R112 ;  /* 0x0000002073707825 */ /* 0x001fca00078e0070 */
[----:B------:R1:W-:Y:S04]  /*2b00*/  STG.E.128 desc[UR6][R112.64], R104 ;  /* 0x0000006870007986 */ /* 0x0003e8000c101d06 */
[----:B------:R1:W-:Y:S02]  /*2b10*/  STG.E.128 desc[UR6][R112.64+0x10], R108 ;  /* 0x0000106c70007986 */ /* 0x0003e4000c101d06 */
.L_x_11333:
[----:B------:R-:W-:Y:S05]  /*2b20*/  BSYNC.RECONVERGENT B0 ;  /* 0x0000000000007941 */ /* 0x000fea0003800200 */
.L_x_11332:
        /* <DEDUP_REMOVED lines=125> */
.L_x_11358:
[----:B-1----:R-:W-:Y:S01]  /*3300*/  FADD.FTZ R151, R154, R151 ;  /* 0x000000979a977221 */ /* 0x002fe20000010000 */
[----:B------:R-:W-:Y:S01]  /*3310*/  FMUL.FTZ R112, R131, R131 ;  /* 0x0000008383707220 */ /* 0x000fe20000410000 */
[----:B------:R-:W-:Y:S01]  /*3320*/  PLOP3.LUT P2, PT, PT, PT, UP1, 0x40, 0x4 ;  /* 0x000000000004781c */ /* 0x000fe20003f4e818 */
[----:B------:R-:W-:Y:S01]  /*3330*/  BSSY.RECONVERGENT B0, `(.L_x_11338) ;  /* 0x00000df000007945 */ /* 0x000fe20003800200 */
[----:B------:R-:W-:Y:S02]  /*3340*/  FFMA.FTZ R150, R151, R114, UR5 ;  /* 0x0000000597967e23 */ /* 0x000fe40008010072 */
[----:B------:R-:W-:Y:S01]  /*3350*/  FSEL R151, R112, RZ, !P2 ;  /* 0x000000ff70977208 */ /* 0x000fe20005000000 */
[----:B------:R-:W1:Y:S01]  /*3360*/  @!P5 LDC.64 R114, c[0x0][0x3c0] ;  /* 0x0000f000ff72db82 */ /* 0x000e620000000a00 */
[----:B-----5:R-:W-:-:S03]  /*3370*/  ISETP.GE.AND P2, PT, R130, 0x1, PT ;  /* 0x000000018200780c */ /* 0x020fc60003f46270 */
[----:B------:R-:W-:-:S04]  /*3380*/  FADD.FTZ R150, R150, R151 ;  /* 0x0000009796967221 */ /* 0x000fc80000010000 */
[----:B------:R-:W2:Y:S02]  /*3390*/  @!P5 LDC.64 R112, c[0x0][0x3c8] ;  /* 0x0000f200ff70db82 */ /* 0x000ea40000000a00 */
        /* <DEDUP_REMOVED lines=16> */
[----:B------:R-:W-:Y:S02]  /*34a0*/  SHF.L.U32 R115, R20, 0x10, RZ ;  /* 0x0000001014737819 */ /* 0x000fe400000006ff */
[----:B------:R-:W-:Y:S01]  /*34b0*/  SHF.L.U32 R131, R24, 0x10, RZ ;  /* 0x0000001018837819 */ /* 0x000fe200000006ff */
[----:B------:R-:W-:Y:S01]  /*34c0*/  FMUL.FTZ R112, R150, R113 ;  /* 0x0000007196707220 */ /* 0x000fe20000410000 */
[--C-:B------:R-:W-:Y:S01]  /*34d0*/  FADD.FTZ R113, R82, -R152.reuse ;  /* 0x8000009852717221 */ /* 0x100fe20000010000 */
[----:B------:R-:W-:Y:S02]  /*34e0*/  SHF.L.U32 R114, R21, 0x10, RZ ;  /* 0x0000001015727819 */ /* 0x000fe400000006ff */
[----:B------:R-:W-:Y:S01]  /*34f0*/  SHF.L.U32 R130, R25, 0x10, RZ ;  /* 0x0000001019827819 */ /* 0x000fe200000006ff */
[----:B------:R-:W-:Y:S01]  /*3500*/  FMUL.FTZ R113, R150, R113 ;  /* 0x0000007196717220 */ /* 0x000fe20000410000 */
[----:B------:R-:W-:Y:S01]  /*3510*/  FFMA.FTZ R112, R112, R115, R131 ;  /* 0x0000007370707223 */ /* 0x000fe20000010083 */
[----:B------:R-:W-:Y:S01]  /*3520*/  FADD.FTZ R115, R83, -R152 ;  /* 0x8000009853737221 */ /* 0x000fe20000010000 */
[----:B0-----:R-:W-:Y:S01]  /*3530*/  SHF.L.U32 R154, R19, 0x10, RZ ;  /* 0x00000010139a7819 */ /* 0x001fe200000006ff */
[----:B------:R-:W-:Y:S01]  /*3540*/  FFMA.FTZ R113, R113, R114, R130 ;  /* 0x0000007271717223 */ /* 0x000fe20000010082 */
[----:B------:R-:W-:Y:S01]  /*3550*/  SHF.L.U32 R114, R116, 0x10, RZ ;  /* 0x0000001074727819 */ /* 0x000fe200000006ff */
[----:B------:R-:W-:Y:S01]  /*3560*/  FMUL.FTZ R115, R150, R115 ;  /* 0x0000007396737220 */ /* 0x000fe20000410000 */
[----:B------:R-:W-:-:S02]  /*3570*/  SHF.L.U32 R131, R26, 0x10, RZ ;  /* 0x000000101a837819 */ /* 0x000fc400000006ff */
[----:B------:R-:W-:Y:S01]  /*3580*/  SHF.L.U32 R130, R117, 0x10, RZ ;  /* 0x0000001075827819 */ /* 0x000fe200000006ff */
[----:B------:R-:W-:Y:S01]  /*3590*/  FFMA.FTZ R154, R115, R154, R114 ;  /* 0x0000009a739a7223 */ /* 0x000fe20000010072 */
[----:B------:R-:W-:Y:S01]  /*35a0*/  FADD.FTZ R115, R84, -R152 ;  /* 0x8000009854737221 */ /* 0x000fe20000010000 */
[----:B------:R-:W-:Y:S02]  /*35b0*/  SHF.L.U32 R156, R118, 0x10, RZ ;  /* 0x00000010769c7819 */ /* 0x000fe400000006ff */
[----:B------:R-:W-:Y:S01]  /*35c0*/  SHF.L.U32 R158, R18, 0x10, RZ ;  /* 0x00000010129e7819 */ /* 0x000fe200000006ff */
        /* <DEDUP_REMOVED lines=14> */
[----:B------:R-:W-:Y:S02]  /*36b0*/  SHF.L.U32 R130, R119, 0x10, RZ ;  /* 0x0000001077827819 */ /* 0x000fe400000006ff */
        /* <DEDUP_REMOVED lines=13> */
.L_x_11341:
[----:B------:R-:W-:Y:S05]  /*3790*/  BSYNC.RECONVERGENT B1 ;  /* 0x0000000000017941 */ /* 0x000fea0003800200 */
.L_x_11340:
[----:B------:R-:W-:Y:S01]  /*37a0*/  ISETP.GE.U32.AND P0, PT, R149, 0x40, PT ;  /* 0x000000409500780c */ /* 0x000fe20003f06070 */
[----:B------:R-:W-:-:S12]  /*37b0*/  BSSY.RECONVERGENT B1, `(.L_x_11342) ;  /* 0x0000032000017945 */ /* 0x000fd80003800200 */
[----:B------:R-:W-:Y:S05]  /*37c0*/  @!P0 BRA `(.L_x_11343) ;  /* 0x0000000000c08947 */ /* 0x000fea0003800000 */
[--C-:B-1----:R-:W-:Y:S01]  /*37d0*/  FADD.FTZ R113, R88, -R152.reuse ;  /* 0x8000009858717221 */ /* 0x102fe20000010000 */
        /* <DEDUP_REMOVED lines=27> */
[----:B------:R-:W-:Y:S02]  /*3990*/  SHF.L.U32 R130, R35, 0x10, RZ ;  /* 0x0000001023827819 */ /* 0x000fe400000006ff */
[----:B------:R-:W-:Y:S01]  /*39a0*/  SHF.L.U32 R156, R39, 0x10, RZ ;  /* 0x00000010279c7819 */ /* 0x000fe200000006ff */
        /* <DEDUP_REMOVED lines=18> */
.L_x_11343:
[----:B------:R-:W-:Y:S05]  /*3ad0*/  BSYNC.RECONVERGENT B1 ;  /* 0x0000000000017941 */ /* 0x000fea0003800200 */
.L_x_11342:
[----:B------:R-:W-:Y:S01]  /*3ae0*/  ISETP.GE.U32.AND P0, PT, R149, 0x60, PT ;  /* 0x000000609500780c */ /* 0x000fe20003f06070 */
[----:B------:R-:W-:-:S12]  /*3af0*/  BSSY.RECONVERGENT B1, `(.L_x_11344) ;  /* 0x0000032000017945 */ /* 0x000fd80003800200 */
[----:B------:R-:W-:Y:S05]  /*3b00*/  @!P0 BRA `(.L_x_11345) ;  /* 0x0000000000c08947 */ /* 0x000fea0003800000 */
[--C-:B-12---:R-:W-:Y:S01]  /*3b10*/  FADD.FTZ R113, R96, -R152.reuse ;  /* 0x8000009860717221 */ /* 0x106fe20000010000 */
        /* <DEDUP_REMOVED lines=13> */
[----:B------:R-:W-:Y:S01]  /*3bf0*/  IMAD.U32 R131, R50, 0x10000, RZ ;  /* 0x0001000032837824 */ /* 0x000fe200078e00ff */
[----:B------:R-:W-:-:S02]  /*3c00*/  SHF.L.U32 R130, R135, 0x10, RZ ;  /* 0x0000001087827819 */ /* 0x000fc400000006ff */
        /* <DEDUP_REMOVED lines=32> */
.L_x_11345:
[----:B------:R-:W-:Y:S05]  /*3e10*/  BSYNC.RECONVERGENT B1 ;  /* 0x0000000000017941 */ /* 0x000fea0003800200 */
.L_x_11344:
[----:B------:R-:W-:Y:S05]  /*3e20*/  @!P1 BRA `(.L_x_11339) ;  /* 0x0000000000bc9947 */ /* 0x000fea0003800000 */
[--C-:B-123--:R-:W-:Y:S01]  /*3e30*/  FADD.FTZ R113, R104, -R152.reuse ;  /* 0x8000009868717221 */ /* 0x10efe20000010000 */
        /* <DEDUP_REMOVED lines=33> */
[----:B------:R-:W-:-:S03]  /*4050*/  SHF.L.U32 R130, R145, 0x10, RZ ;  /* 0x0000001091827819 */ /* 0x000fc600000006ff */
[----:B------:R-:W-:-:S04]  /*4060*/  FMUL.FTZ R115, R150, R115 ;  /* 0x0000007396737220 */ /* 0x000fc80000410000 */
[----:B------:R-:W-:Y:S01]  /*4070*/  FFMA.FTZ R157, R115, R130, R158 ;  /* 0x00000082739d7223 */ /* 0x000fe2000001009e */
[----:B------:R-:W-:Y:S01]  /*4080*/  FADD.FTZ R115, R105, -R152 ;  /* 0x8000009869737221 */ /* 0x000fe20000010000 */
[----:B------:R-:W0:Y:S01]  /*4090*/  LDC.64 R130, c[0x0][0x428] ;  /* 0x00010a00ff827b82 */ /* 0x000e220000000a00 */
[----:B------:R-:W-:Y:S02]  /*40a0*/  SHF.L.U32 R152, R140, 0x10, RZ ;  /* 0x000000108c987819 */ /* 0x000fe400000006ff */
[----:B------:R-:W-:Y:S01]  /*40b0*/  FMUL.FTZ R115, R150, R115 ;  /* 0x0000007396737220 */ /* 0x000fe20000410000 */
[----:B------:R-:W-:-:S05]  /*40c0*/  SHF.L.U32 R150, R139, 0x10, RZ ;  /* 0x000000108b967819 */ /* 0x000fca00000006ff */
[----:B------:R-:W-:Y:S01]  /*40d0*/  FFMA.FTZ R155, R115, R150, R152 ;  /* 0x00000096739b7223 */ /* 0x000fe20000010098 */
[----:B------:R-:W-:-:S04]  /*40e0*/  F2FP.BF16.F32.PACK_AB R115, R157, R156 ;  /* 0x0000009c9d73723e */ /* 0x000fc800000010ff */
[----:B------:R-:W-:Y:S01]  /*40f0*/  F2FP.BF16.F32.PACK_AB R112, R155, R112 ;  /* 0x000000709b70723e */ /* 0x000fe200000010ff */
[----:B0-----:R-:W-:-:S05]  /*4100*/  IMAD.WIDE.U32 R130, R151, 0x10, R130 ;  /* 0x0000001097827825 */ /* 0x001fca00078e0082 */
[----:B------:R4:W-:Y:S02]  /*4110*/  STG.E.128 desc[UR6][R130.64], R112 ;  /* 0x0000007082007986 */ /* 0x0009e4000c101d06 */
.L_x_11339:
[----:B------:R-:W-:Y:S05]  /*4120*/  BSYNC.RECONVERGENT B0 ;  /* 0x0000000000007941 */ /* 0x000fea0003800200 */
.L_x_11338:
[----:B-1234-:R-:W1:Y:S02]  /*4130*/  LDC.64 R112, c[0x0][0x380] ;  /* 0x0000e000ff707b82 */ /* 0x01ee640000000a00 */
[----:B-1----:R-:W-:-:S04]  /*4140*/  LEA R147, R112, R147, 0x2 ;  /* 0x0000009370937211 */ /* 0x002fc800078e10ff */
[----:B------:R-:W-:-:S13]  /*4150*/  ISETP.GE.AND P0, PT, R147, R113, PT ;  /* 0x000000719300720c */ /* 0x000fda0003f06270 */
[----:B------:R-:W-:Y:S05]  /*4160*/  @!P0 BRA `(.L_x_11346) ;  /* 0xffffffc800348947 */ /* 0x000fea000383ffff */
[----:B------:R-:W-:Y:S05]  /*4170*/  EXIT ;  /* 0x000000000000794d */ /* 0x000fea0003800000 */
.L_x_11337:
        /* <DEDUP_REMOVED lines=8> */
.L_x_11348:
[----:B------:R-:W-:Y:S05]  /*4200*/  BSYNC B0 ;  /* 0x0000000000007941 */ /* 0x000fea0003800000 */
.L_x_11347:
        /* <DEDUP_REMOVED lines=10> */
.L_x_11349:
[----:B------:R-:W-:Y:S01]  /*42b0*/  HFMA2 R157, -RZ, RZ, 0, 2.384185791015625e-07 ;  /* 0x00000004ff9d7431 */ /* 0x000fe200000001ff */
[----:B------:R-:W-:-:S05]  /*42c0*/  MOV R112, R156 ;  /* 0x0000009c00707202 */ /* 0x000fca0000000f00 */
[----:B------:R-:W-:-:S05]  /*42d0*/  FADD.FTZ R150, R115, R112 ;  /* 0x0000007073967221 */ /* 0x000fca0000010000 */
[----:B------:R-:W-:-:S07]  /*42e0*/  MOV R158, R150 ;  /* 0x00000096009e7202 */ /* 0x000fce0000000f00 */
[----:B------:R-:W-:Y:S05]  /*42f0*/  WARPSYNC.COLLECTIVE R155, `(.L_x_11350) ;  /* 0x000000009b087348 */ /* 0x000fea0003c00000 */
[----:B------:R0:W1:Y:S02]  /*4300*/  SHFL.BFLY P6, R156, R158, R157, R160 ;  /* 0x0c00009d9e9c7389 */ /* 0x00006400000c00a0 */
[----:B01----:R-:W-:Y:S05]  /*4310*/  ENDCOLLECTIVE ;  /* 0x000000000000791b */ /* 0x003fea0003800000 */
.L_x_11350:
[----:B------:R-:W-:Y:S01]  /*4320*/  HFMA2 R157, -RZ, RZ, 0, 4.76837158203125e-07 ;  /* 0x00000008ff9d7431 */ /* 0x000fe200000001ff */
[----:B------:R-:W-:-:S05]  /*4330*/  MOV R131, R156 ;  /* 0x0000009c00837202 */ /* 0x000fca0000000f00 */
[----:B------:R-:W-:-:S05]  /*4340*/  FADD.FTZ R151, R150, R131 ;  /* 0x0000008396977221 */ /* 0x000fca0000010000 */
[----:B------:R-:W-:-:S07]  /*4350*/  MOV R158, R151 ;  /* 0x00000097009e7202 */ /* 0x000fce0000000f00 */
[----:B------:R-:W-:Y:S05]  /*4360*/  WARPSYNC.COLLECTIVE R155, `(.L_x_11351) ;  /* 0x000000009b087348 */ /* 0x000fea0003c00000 */
[----:B------:R0:W1:Y:S02]  /*4370*/  SHFL.BFLY P6, R156, R158, R157, R160 ;  /* 0x0c00009d9e9c7389 */ /* 0x00006400000c00a0 */
[----:B01----:R-:W-:Y:S05]  /*4380*/  ENDCOLLECTIVE ;  /* 0x000000000000791b */ /* 0x003fea0003800000 */
.L_x_11351:
[----:B------:R-:W-:Y:S01]  /*4390*/  HFMA2 R157, -RZ, RZ, 0, 9.5367431640625e-07 ;  /* 0x00000010ff9d7431 */ /* 0x000fe200000001ff */
[----:B------:R-:W-:-:S05]  /*43a0*/  MOV R112, R156 ;  /* 0x0000009c00707202 */ /* 0x000fca0000000f00 */
[----:B------:R-:W-:-:S05]  /*43b0*/  FADD.FTZ R153, R151, R112 ;  /* 0x0000007097997221 */ /* 0x000fca0000010000 */
[----:B------:R-:W-:-:S07]  /*43c0*/  MOV R158, R153 ;  /* 0x00000099009e7202 */ /* 0x000fce0000000f00 */
[----:B------:R-:W-:Y:S05]  /*43d0*/  WARPSYNC.COLLECTIVE R155, `(.L_x_11352) ;  /* 0x000000009b087348 */ /* 0x000fea0003c00000 */
[----:B------:R0:W1:Y:S02]  /*43e0*/  SHFL.BFLY P6, R156, R158, R157, R160 ;  /* 0x0c00009d9e9c7389 */ /* 0x00006400000c00a0 */
[----:B01----:R-:W-:Y:S05]  /*43f0*/  ENDCOLLECTIVE ;  /* 0x000000000000791b */ /* 0x003fea0003800000 */
.L_x_11352:
        /* <DEDUP_REMOVED lines=73> */
.L_x_11353:
[----:B------:R-:W-:Y:S01]  /*4890*/  HFMA2 R157, -RZ, RZ, 0, 1.1920928955078125e-07 ;  /* 0x00000002ff9d7431 */ /* 0x000fe200000001ff */
[----:B------:R-:W-:-:S05]  /*48a0*/  MOV R113, R156 ;  /* 0x0000009c00717202 */ /* 0x000fca0000000f00 */
[----:B------:R-:W-:-:S05]  /*48b0*/  FADD.FTZ R113, R112, R113 ;  /* 0x0000007170717221 */ /* 0x000fca0000010000 */
[----:B------:R-:W-:-:S07]  /*48c0*/  MOV R158, R113 ;  /* 0x00000071009e7202 */ /* 0x000fce0000000f00 */
[----:B------:R-:W-:Y:S05]  /*48d0*/  WARPSYNC.COLLECTIVE R155, `(.L_x_11354) ;  /* 0x000000009b087348 */ /* 0x000fea0003c00000 */
[----:B------:R0:W1:Y:S02]  /*48e0*/  SHFL.BFLY P6, R156, R158, R157, R160 ;  /* 0x0c00009d9e9c7389 */ /* 0x00006400000c00a0 */
[----:B01----:R-:W-:Y:S05]  /*48f0*/  ENDCOLLECTIVE ;  /* 0x000000000000791b */ /* 0x003fea0003800000 */
.L_x_11354:
[----:B------:R-:W-:Y:S01]  /*4900*/  HFMA2 R157, -RZ, RZ, 0, 2.384185791015625e-07 ;  /* 0x00000004ff9d7431 */ /* 0x000fe200000001ff */
[----:B------:R-:W-:-:S05]  /*4910*/  MOV R150, R156 ;  /* 0x0000009c00967202 */ /* 0x000fca0000000f00 */
[----:B------:R-:W-:-:S05]  /*4920*/  FADD.FTZ R150, R113, R150 ;  /* 0x0000009671967221 */ /* 0x000fca0000010000 */
[----:B------:R-:W-:-:S07]  /*4930*/  MOV R158, R150 ;  /* 0x00000096009e7202 */ /* 0x000fce0000000f00 */
[----:B------:R-:W-:Y:S05]  /*4940*/  WARPSYNC.COLLECTIVE R155, `(.L_x_11355) ;  /* 0x000000009b087348 */ /* 0x000fea0003c00000 */
[----:B------:R0:W1:Y:S02]  /*4950*/  SHFL.BFLY P6, R156, R158, R157, R160 ;  /* 0x0c00009d9e9c7389 */ /* 0x00006400000c00a0 */
[----:B01----:R-:W-:Y:S05]  /*4960*/  ENDCOLLECTIVE ;  /* 0x000000000000791b */ /* 0x003fea0003800000 */
.L_x_11355:
[----:B------:R-:W-:Y:S01]  /*4970*/  HFMA2 R157, -RZ, RZ, 0, 4.76837158203125e-07 ;  /* 0x00000008ff9d7431 */ /* 0x000fe200000001ff */
[----:B------:R-:W-:-:S05]  /*4980*/  MOV R115, R156 ;  /* 0x0000009c00737202 */ /* 0x000fca0000000f00 */
[----:B------:R-:W-:-:S05]  /*4990*/  FADD.FTZ R115, R150, R115 ;  /* 0x0000007396737221 */ /* 0x000fca0000010000 */
[----:B------:R-:W-:-:S07]  /*49a0*/  MOV R158, R115 ;  /* 0x00000073009e7202 */ /* 0x000fce0000000f00 */
[----:B------:R-:W-:Y:S05]  /*49b0*/  WARPSYNC.COLLECTIVE R155, `(.L_x_11356) ;  /* 0x000000009b087348 */ /* 0x000fea0003c00000 */
[----:B------:R0:W1:Y:S02]  /*49c0*/  SHFL.BFLY P6, R156, R158, R157, R160 ;  /* 0x0c00009d9e9c7389 */ /* 0x00006400000c00a0 */
[----:B01----:R-:W-:Y:S05]  /*49d0*/  ENDCOLLECTIVE ;  /* 0x000000000000791b */ /* 0x003fea0003800000 */
.L_x_11356:
[----:B------:R-:W-:Y:S01]  /*49e0*/  HFMA2 R157, -RZ, RZ, 0, 9.5367431640625e-07 ;  /* 0x00000010ff9d7431 */ /* 0x000fe200000001ff */
[----:B------:R-:W-:-:S05]  /*49f0*/  MOV R154, R156 ;  /* 0x0000009c009a7202 */ /* 0x000fca0000000f00 */
[----:B------:R-:W-:-:S05]  /*4a00*/  FADD.FTZ R154, R115, R154 ;  /* 0x0000009a739a7221 */ /* 0x000fca0000010000 */
[----:B------:R-:W-:-:S07]  /*4a10*/  MOV R158, R154 ;  /* 0x0000009a009e7202 */ /* 0x000fce0000000f00 */
[----:B------:R-:W-:Y:S05]  /*4a20*/  WARPSYNC.COLLECTIVE R155, `(.L_x_11357) ;  /* 0x000000009b087348 */ /* 0x000fea0003c00000 */
[----:B------:R0:W1:Y:S02]  /*4a30*/  SHFL.BFLY P6, R156, R158, R157, R160 ;  /* 0x0c00009d9e9c7389 */ /* 0x00006400000c00a0 */
[----:B01----:R-:W-:Y:S05]  /*4a40*/  ENDCOLLECTIVE ;  /* 0x000000000000791b */ /* 0x003fea0003800000 */
.L_x_11357:
[----:B------:R-:W-:Y:S01]  /*4a50*/  MOV R151, R156 ;  /* 0x0000009c00977202 */ /* 0x000fe20000000f00 */
[----:B------:R-:W-:Y:S06]  /*4a60*/  BRA `(.L_x_11358) ;  /* 0xffffffe800247947 */ /* 0x000fec000383ffff */
.L_x_11359:
        /* <DEDUP_REMOVED lines=9> */
.L_x_37282:


//--------------------- .text._ZN10layer_norm13ln_fwd_kernelINS_13Kernel_traitsI13__nv_bfloat16S2_fS2_fjLj1024ELj1ELj4ELj1ELj16ENS_18Kernel_traits_baseILj1024ES2_S2_fS2_fjLj128EEEEELb0ELb1ELb1ELb1EEEvNS_9FwdParamsE --------------------------
	.section	.text._ZN10layer_norm13ln_fwd_kernelINS_13Kernel_traitsI13__nv_bfloat16S2_fS2_fjLj1024ELj1ELj4ELj1ELj16ENS_18Kernel_traits_baseILj1024ES2_S2_fS2_fjLj128EEEEELb0ELb1ELb1ELb1EEEvNS_9FwdParamsE,"ax",@progbits
	.align	128
        .global         _ZN10layer_norm13ln_fwd_kernelINS_13Kernel_traitsI13__nv_bfloat16S2_fS2_fjLj1024ELj1ELj4ELj1ELj16ENS_18Kernel_traits_baseILj1024ES2_S2_fS2_fjLj128EEEEELb0ELb1ELb1ELb1EEEvNS_9FwdParamsE
        .type           _ZN10layer_norm13ln_fwd_kernelINS_13Kernel_traitsI13__nv_bfloat16S2_fS2_fjLj1024ELj1ELj4ELj1ELj16ENS_18Kernel_traits_baseILj1024ES2_S2_fS2_fjLj128EEEEELb0ELb1ELb1ELb1EEEvNS_9FwdParamsE,@function
        .size           _ZN10layer_norm13ln_fwd_kernelINS_13Kernel_traitsI13__nv_bfloat16S2_fS2_fjLj1024ELj1ELj4ELj1ELj16ENS_18Kernel_traits_baseILj1024ES2_S2_fS2_fjLj128EEEEELb0ELb1ELb1ELb1EEEvNS_9FwdParamsE,(.L_x_37283 - _ZN10layer_norm13ln_fwd_kernelINS_13Kernel_traitsI13__nv_bfloat16S2_fS2_fjLj1024ELj1ELj4ELj1ELj16ENS_18Kernel_traits_baseILj1024ES2_S2_fS2_fjLj128EEEEELb0ELb1ELb1ELb1EEEvNS_9FwdParamsE)
        .other          _ZN10layer_norm13ln_fwd_kernelINS_13Kernel_traitsI13__nv_bfloat16S2_fS2_fjLj1024ELj1ELj4ELj1ELj16ENS_18Kernel_traits_baseILj1024ES2_S2_fS2_fjLj128EEEEELb0ELb1ELb1ELb1EEEvNS_9FwdParamsE,@"STO_CUDA_ENTRY STV_DEFAULT"
_ZN10layer_norm13ln_fwd_kernelINS_13Kernel_traitsI13__nv_bfloat16S2_fS2_fjLj1024ELj1ELj4ELj1ELj16ENS_18Kernel_traits_baseILj1024ES2_S2_fS2_fjLj128EEEEELb0ELb1ELb1ELb1EEEvNS_9FwdParamsE:
.text._ZN10layer_norm13ln_fwd_kernelINS_13Kernel_traitsI13__nv_bfloat16S2_fS2_fjLj1024ELj1ELj4ELj1ELj16ENS_18Kernel_traits_baseILj1024ES2_S2_fS2_fjLj128EEEEELb0ELb1ELb1ELb1EEEvNS_9FwdParamsE:
        /* <DEDUP_REMOVED lines=31> */
[----:B---3--:R-:W-:Y:S02]  /*01f0*/  @P0 MOV R2, R12 ;  /* 0x0000000c00020202 */ /* 0x008fe40000000f00 */
[----:B------:R-:W-:Y:S02]  /*0200*/  @P0 MOV R3, R13 ;  /* 0x0000000d00030202 */ /* 0x000fe40000000f00 */
[----:B------:R-:W-:Y:S02]  /*0210*/  @P0 MOV R4, R14 ;  /* 0x0000000e00040202 */ /* 0x000fe40000000f00 */
[----:B------:R-:W-:Y:S02]  /*0220*/  @P0 MOV R5, R15 ;  /* 0x0000000f00050202 */ /* 0x000fe40000000f00 */
[----:B----4-:R-:W-:-:S02]  /*0230*/  @P0 MOV R6, R16 ;  /* 0x0000001000060202 */ /* 0x010fc40000000f00 */
[----:B------:R-:W-:Y:S02]  /*0240*/  @P0 MOV R7, R17 ;  /* 0x0000001100070202 */ /* 0x000fe40000000f00 */
[----:B------:R-:W-:Y:S02]  /*0250*/  @!P0 MOV R2, R12 ;  /* 0x0000000c00028202 */ /* 0x000fe40000000f00 */
[----:B------:R-:W-:Y:S02]  /*0260*/  @!P0 MOV R3, R13 ;  /* 0x0000000d00038202 */ /* 0x000fe40000000f00 */
[----:B------:R-:W-:Y:S02]  /*0270*/  @!P0 MOV R4, R14 ;  /* 0x0000000e00048202 */ /* 0x000fe40000000f00 */
[----:B------:R-:W-:Y:S02]  /*0280*/  @!P0 MOV R5, R15 ;  /* 0x0000000f00058202 */ /* 0x000fe40000000f00 */
[----:B------:R-:W-:-:S02]  /*0290*/  @!P0 MOV R6, R16 ;  /* 0x0000001000068202 */ /* 0x000fc40000000f00 */
[----:B------:R-:W-:Y:S02]  /*02a0*/  @!P0 MOV R7, R17 ;  /* 0x0000001100078202 */ /* 0x000fe40000000f00 */
[----:B0-----:R-:W-:Y:S01]  /*02b0*/  @P0 MOV R8, R18 ;  /* 0x0000001200080202 */ /* 0x001fe20000000f00 */
[----:B------:R-:W-:Y:S01]  /*02c0*/  @!P0 IMAD.MOV.U32 R8, RZ, RZ, R18 ;  /* 0x000000ffff088224 */ /* 0x000fe200078e0012 */
[----:B------:R-:W-:Y:S02]  /*02d0*/  @P0 MOV R9, R19 ;  /* 0x0000001300090202 */ /* 0x000fe40000000f00 */
[----:B------:R-:W-:Y:S01]  /*02e0*/  @P0 MOV R10, R20 ;  /* 0x00000014000a0202 */ /* 0x000fe20000000f00 */
[----:B--2---:R-:W-:Y:S01]  /*02f0*/  @P0 IMAD.MOV.U32 R92, RZ, RZ, R46 ;  /* 0x000000ffff5c0224 */ /* 0x004fe200078e002e */
[----:B------:R-:W-:Y:S02]  /*0300*/  @P0 MOV R11, R21 ;  /* 0x00000015000b0202 */ /* 0x000fe40000000f00 */
        /* <DEDUP_REMOVED lines=8> */
[----:B------:R-:W-:Y:S01]  /*0390*/  @P0 MOV R16, R26 ;  /* 0x0000001a00100202 */ /* 0x000fe20000000f00 */
[----:B------:R-:W-:Y:S01]  /*03a0*/  @P0 IMAD.MOV.U32 R25, RZ, RZ, R55 ;  /* 0x000000ffff190224 */ /* 0x000fe200078e0037 */
[----:B------:R-:W-:-:S02]  /*03b0*/  @P0 MOV R17, R27 ;  /* 0x0000001b00110202 */ /* 0x000fc40000000f00 */
[----:B------:R-:W-:Y:S02]  /*03c0*/  @!P0 CS2R R36, SRZ ;  /* 0x0000000000248805 */ /* 0x000fe4000001ff00 */
[----:B------:R-:W-:Y:S02]  /*03d0*/  @!P0 MOV R9, R19 ;  /* 0x0000001300098202 */ /* 0x000fe40000000f00 */
[----:B------:R-:W-:Y:S02]  /*03e0*/  @!P0 CS2R R34, SRZ ;  /* 0x0000000000228805 */ /* 0x000fe4000001ff00 */
        /* <DEDUP_REMOVED lines=37> */
[----:B------:R-:W-:Y:S06]  /*0640*/  @P1 EXIT ;  /* 0x000000000000194d */ /* 0x000fec0003800000 */
[----:B------:R-:W0:Y:S01]  /*0650*/  LDCU.U8 UR4, c[0x0][0x410] ;  /* 0x00008200ff0477ac */ /* 0x000e220008000000 */
[----:B-----5:R-:W-:Y:S02]  /*0660*/  @!P0 CS2R R32, SRZ ;  /* 0x0000000000208805 */ /* 0x020fe4000001ff00 */
[----:B------:R-:W-:Y:S02]  /*0670*/  @!P0 CS2R R30, SRZ ;  /* 0x00000000001e8805 */ /* 0x000fe4000001ff00 */
[----:B------:R-:W-:Y:S02]  /*0680*/  @!P0 CS2R R28, SRZ ;  /* 0x00000000001c8805 */ /* 0x000fe4000001ff00 */
[----:B------:R-:W-:Y:S01]  /*0690*/  PRMT R96, R89, 0x7632, R96 ;  /* 0x0000763259607816 */ /* 0x000fe20000000060 */
[----:B------:R-:W1:Y:S01]  /*06a0*/  LDCU UR10, c[0x0][0x40c] ;  /* 0x00008180ff0a77ac */ /* 0x000e620008000800 */
[----:B------:R-:W-:Y:S02]  /*06b0*/  PRMT R98, R88, 0x7632, R98 ;  /* 0x0000763258627816 */ /* 0x000fe40000000062 */
[----:B------:R-:W-:Y:S01]  /*06c0*/  PRMT R95, R31, 0x7632, R95 ;  /* 0x000076321f5f7816 */ /* 0x000fe2000000005f */
[----:B------:R-:W2:Y:S01]  /*06d0*/  LDCU UR5, c[0x0][0x448] ;  /* 0x00008900ff0577ac */ /* 0x000ea20008000800 */
[----:B------:R-:W-:-:S02]  /*06e0*/  PRMT R97, R30, 0x7632, R97 ;  /* 0x000076321e617816 */ /* 0x000fc40000000061 */
[----:B------:R-:W-:Y:S01]  /*06f0*/  PRMT R99, R29, 0x7632, R99 ;  /* 0x000076321d637816 */ /* 0x000fe20000000063 */
[----:B------:R-:W3:Y:S01]  /*0700*/  LDCU.64 UR8, c[0x0][0x3a0] ;  /* 0x00007400ff0877ac */ /* 0x000ee20008000a00 */
        /* <DEDUP_REMOVED lines=43> */
[----:B-123--:R-:W-:-:S07]  /*09c0*/  PRMT R142, R6, 0x7632, R142 ;  /* 0x00007632068e7816 */ /* 0x00efce000000008e */
.L_x_11375:
[----:B------:R-:W0:Y:S08]  /*09d0*/  LDC.64 R56, c[0x0][0x3f0] ;  /* 0x0000fc00ff387b82 */ /* 0x000e300000000a00 */
[----:B------:R-:W1:Y:S01]  /*09e0*/  LDC R149, c[0x0][0x388] ;  /* 0x0000e200ff957b82 */ /* 0x000e620000000800 */
[----:B0-----:R-:W-:-:S06]  /*09f0*/  IMAD.WIDE R86, R94, 0x4, R56 ;  /* 0x000000045e567825 */ /* 0x001fcc00078e0238 */
        /* <DEDUP_REMOVED lines=15> */
[----:B------:R-:W-:Y:S01]  /*0af0*/  IMAD R60, R94, R149, RZ ;  /* 0x000000955e3c7224 */ /* 0x000fe200078e02ff */
[----:B------:R-:W-:Y:S02]  /*0b00*/  BSSY.RECONVERGENT B0, `(.L_x_11360) ;  /* 0x000006d000007945 */ /* 0x000fe40003800200 */
        /* <DEDUP_REMOVED lines=14> */
[----:B------:R-:W1:Y:S01]  /*0bf0*/  @P3 LDC R63, c[0x0][0x40c] ;  /* 0x00010300ff3f3b82 */ /* 0x000e620000000800 */
[----:B------:R-:W-:Y:S01]  /*0c00*/  @P3 SHF.L.U32 R62, R62, 0x10, RZ ;  /* 0x000000103e3e3819 */ /* 0x000fe200000006ff */
[----:B------:R-:W-:Y:S01]  /*0c10*/  @P3 IMAD.U32 R67, R47, 0x10000, RZ ;  /* 0x000100002f433824 */ /* 0x000fe200078e00ff */
[----:B0-----:R-:W-:Y:S02]  /*0c20*/  @P3 SHF.L.U32 R56, R45, 0x10, RZ ;  /* 0x000000102d383819 */ /* 0x001fe400000006ff */
[----:B------:R-:W-:Y:S02]  /*0c30*/  @P3 SHF.L.U32 R61, R61, 0x10, RZ ;  /* 0x000000103d3d3819 */ /* 0x000fe400000006ff */
[----:B------:R-:W-:Y:S01]  /*0c40*/  @P3 SHF.L.U32 R58, R44, 0x10, RZ ;  /* 0x000000102c3a3819 */ /* 0x000fe200000006ff */
[----:B------:R-:W0:Y:S01]  /*0c50*/  @P3 LDC R65, c[0x0][0x40c] ;  /* 0x00010300ff413b82 */ /* 0x000e220000000800 */
[----:B------:R-:W-:-:S07]  /*0c60*/  @P3 SHF.L.U32 R71, R140, 0x10, RZ ;  /* 0x000000108c473819 */ /* 0x000fce00000006ff */
[----:B------:R-:W4:Y:S08]  /*0c70*/  @P3 LDC R66, c[0x0][0x40c] ;  /* 0x00010300ff423b82 */ /* 0x000f300000000800 */
[----:B------:R-:W4:Y:S01]  /*0c80*/  @P3 LDC R59, c[0x0][0x40c] ;  /* 0x00010300ff3b3b82 */ /* 0x000f220000000800 */
[----:B-1----:R-:W-:-:S07]  /*0c90*/  @P3 FMUL.FTZ R62, R62, R63 ;  /* 0x0000003f3e3e3220 */ /* 0x002fce0000410000 */
[----:B------:R-:W1:Y:S01]  /*0ca0*/  @P3 LDC R70, c[0x0][0x40c] ;  /* 0x00010300ff463b82 */ /* 0x000e620000000800 */
[----:B0-----:R-:W-:Y:S01]  /*0cb0*/  @P3 FMUL.FTZ R63, R56, R65 ;  /* 0x00000041383f3220 */ /* 0x001fe20000410000 */
[----:B------:R-:W-:Y:S02]  /*0cc0*/  @P3 SHF.L.U32 R65, R60, 0x10, RZ ;  /* 0x000000103c413819 */ /* 0x000fe400000006ff */
[----:B------:R-:W-:-:S04]  /*0cd0*/  @P3 SHF.L.U32 R60, R142, 0x10, RZ ;  /* 0x000000108e3c3819 */ /* 0x000fc800000006ff */
[----:B------:R-:W0:Y:S01]  /*0ce0*/  @P3 LDC R68, c[0x0][0x40c] ;  /* 0x00010300ff443b82 */ /* 0x000e220000000800 */
[----:B----4-:R-:W-:Y:S01]  /*0cf0*/  @P3 FMUL.FTZ R66, R61, R66 ;  /* 0x000000423d423220 */ /* 0x010fe20000410000 */
[----:B------:R-:W-:-:S06]  /*0d00*/  @P3 SHF.L.U32 R61, R46, 0x10, RZ ;  /* 0x000000102e3d3819 */ /* 0x000fcc00000006ff */
[----:B------:R-:W4:Y:S01]  /*0d10*/  @P3 LDC R72, c[0x0][0x40c] ;  /* 0x00010300ff483b82 */ /* 0x000f220000000800 */
[----:B------:R-:W-:Y:S01]  /*0d20*/  @P3 FMUL.FTZ R59, R58, R59 ;  /* 0x0000003b3a3b3220 */ /* 0x000fe20000410000 */
[----:B------:R-:W-:Y:S01]  /*0d30*/  @P3 SHF.L.U32 R58, R6, 0x10, RZ ;  /* 0x00000010063a3819 */ /* 0x000fe200000006ff */
[----:B-1----:R-:W-:Y:S01]  /*0d40*/  @P3 FMUL.FTZ R70, R65, R70 ;  /* 0x0000004641463220 */ /* 0x002fe20000410000 */
[----:B------:R-:W-:Y:S01]  /*0d50*/  @P3 SHF.L.U32 R65, R7, 0x10, RZ ;  /* 0x0000001007413819 */ /* 0x000fe200000006ff */
[----:B0-----:R-:W-:Y:S01]  /*0d60*/  @P3 FMUL.FTZ R69, R61, R68 ;  /* 0x000000443d453220 */ /* 0x001fe20000410000 */
[----:B------:R-:W-:Y:S01]  /*0d70*/  @P3 SHF.L.U32 R68, R8, 0x10, RZ ;  /* 0x0000001008443819 */ /* 0x000fe200000006ff */
[----:B----4-:R-:W-:Y:S01]  /*0d80*/  @P3 FMUL.FTZ R73, R67, R72 ;  /* 0x0000004843493220 */ /* 0x010fe20000410000 */
[----:B------:R-:W-:Y:S02]  /*0d90*/  @P3 SHF.L.U32 R67, R141, 0x10, RZ ;  /* 0x000000108d433819 */ /* 0x000fe400000006ff */
[----:B------:R-:W-:-:S02]  /*0da0*/  @P3 SHF.L.U32 R72, R9, 0x10, RZ ;  /* 0x0000001009483819 */ /* 0x000fc400000006ff */
[----:B--2---:R-:W-:Y:S01]  /*0db0*/  @!P3 MOV R56, R48 ;  /* 0x000000300038b202 */ /* 0x004fe20000000f00 */
[----:B------:R-:W-:Y:S01]  /*0dc0*/  @P3 FFMA.FTZ R56, R59, R58, R48 ;  /* 0x0000003a3b383223 */ /* 0x000fe20000010030 */
[----:B------:R-:W-:Y:S01]  /*0dd0*/  MOV R57, R49 ;  /* 0x0000003100397202 */ /* 0x000fe20000000f00 */
[----:B------:R-:W-:Y:S01]  /*0de0*/  @P3 FFMA.FTZ R57, R62, R60, R49 ;  /* 0x0000003c3e393223 */ /* 0x000fe20000010031 */
[----:B------:R-:W-:Y:S01]  /*0df0*/  MOV R58, R50 ;  /* 0x00000032003a7202 */ /* 0x000fe20000000f00 */
[----:B------:R-:W-:Y:S01]  /*0e00*/  @P3 FFMA.FTZ R58, R63, R65, R50 ;  /* 0x000000413f3a3223 */ /* 0x000fe20000010032 */
[----:B------:R-:W-:Y:S01]  /*0e10*/  MOV R59, R51 ;  /* 0x00000033003b7202 */ /* 0x000fe20000000f00 */
[----:B------:R-:W-:Y:S01]  /*0e20*/  @P3 FFMA.FTZ R59, R66, R67, R51 ;  /* 0x00000043423b3223 */ /* 0x000fe20000010033 */
[----:B---3--:R-:W-:Y:S01]  /*0e30*/  MOV R60, R52 ;  /* 0x00000034003c7202 */ /* 0x008fe20000000f00 */
[----:B------:R-:W-:Y:S01]  /*0e40*/  @P3 FFMA.FTZ R60, R69, R68, R52 ;  /* 0x00000044453c3223 */ /* 0x000fe20000010034 */
[----:B------:R-:W-:Y:S01]  /*0e50*/  MOV R61, R53 ;  /* 0x00000035003d7202 */ /* 0x000fe20000000f00 */
[----:B------:R-:W-:Y:S01]  /*0e60*/  @P3 FFMA.FTZ R61, R70, R71, R53 ;  /* 0x00000047463d3223 */ /* 0x000fe20000010035 */
[----:B------:R-:W-:Y:S01]  /*0e70*/  MOV R62, R54 ;  /* 0x00000036003e7202 */ /* 0x000fe20000000f00 */
[----:B------:R-:W-:Y:S01]  /*0e80*/  @P3 FFMA.FTZ R62, R73, R72, R54 ;  /* 0x00000048493e3223 */ /* 0x000fe20000010036 */
[----:B------:R-:W-:Y:S01]  /*0e90*/  MOV R63, R55 ;  /* 0x00000037003f7202 */ /* 0x000fe20000000f00 */
[----:B------:R-:W-:Y:S06]  /*0ea0*/  @!P3 BRA `(.L_x_11362) ;  /* 0x0000000000c8b947 */ /* 0x000fec0003800000 */
[----:B------:R-:W-:Y:S01]  /*0eb0*/  SHF.L.U32 R64, R64, 0x10, RZ ;  /* 0x0000001040407819 */ /* 0x000fe200000006ff */
[----:B------:R-:W-:-:S04]  /*0ec0*/  IMAD.U32 R63, R139, 0x10000, RZ ;  /* 0x000100008b3f7824 */ /* 0x000fc800078e00ff */
[----:B------:R-:W-:-:S04]  /*0ed0*/  FMUL.FTZ R64, R64, UR10 ;  /* 0x0000000a40407c20 */ /* 0x000fc80008410000 */
[----:B------:R-:W-:Y:S01]  /*0ee0*/  FFMA.FTZ R63, R64, R63, R55 ;  /* 0x0000003f403f7223 */ /* 0x000fe20000010037 */
[----:B------:R-:W-:Y:S06]  /*0ef0*/  BRA `(.L_x_11362) ;  /* 0x0000000000b47947 */ /* 0x000fec0003800000 */
.L_x_11361:
[----:B------:R-:W0:Y:S01]  /*0f00*/  @P2 LDC R57, c[0x0][0x40c] ;  /* 0x00010300ff392b82 */ /* 0x000e220000000800 */
[----:B------:R-:W-:Y:S02]  /*0f10*/  @P2 SHF.L.U32 R56, R44, 0x10, RZ ;  /* 0x000000102c382819 */ /* 0x000fe400000006ff */
[----:B------:R-:W-:Y:S02]  /*0f20*/  @P2 SHF.L.U32 R60, R60, 0x10, RZ ;  /* 0x000000103c3c2819 */ /* 0x000fe400000006ff */
[----:B------:R-:W-:Y:S02]  /*0f30*/  @P2 SHF.L.U32 R62, R62, 0x10, RZ ;  /* 0x000000103e3e2819 */ /* 0x000fe400000006ff */
[----:B------:R-:W-:Y:S01]  /*0f40*/  @P2 SHF.L.U32 R61, R61, 0x10, RZ ;  /* 0x000000103d3d2819 */ /* 0x000fe200000006ff */
[----:B------:R-:W1:Y:S01]  /*0f50*/  @P2 LDC R67, c[0x0][0x40c] ;  /* 0x00010300ff432b82 */ /* 0x000e620000000800 */
[----:B------:R-:W-:Y:S02]  /*0f60*/  @P2 SHF.L.U32 R71, R9, 0x10, RZ ;  /* 0x0000001009472819 */ /* 0x000fe400000006ff */
[----:B------:R-:W-:-:S05]  /*0f70*/  @P2 SHF.L.U32 R73, R139, 0x10, RZ ;  /* 0x000000108b492819 */ /* 0x000fca00000006ff */
[----:B------:R-:W2:Y:S08]  /*0f80*/  @P2 LDC R63, c[0x0][0x40c] ;  /* 0x00010300ff3f2b82 */ /* 0x000eb00000000800 */
[----:B------:R-:W3:Y:S01]  /*0f90*/  @P2 LDC R65, c[0x0][0x40c] ;  /* 0x00010300ff412b82 */ /* 0x000ee20000000800 */
[----:B0-----:R-:W-:Y:S01]  /*0fa0*/  @P2 FMUL.FTZ R59, R56, R57 ;  /* 0x00000039383b2220 */ /* 0x001fe20000410000 */
[----:B------:R-:W-:-:S02]  /*0fb0*/  @P2 SHF.L.U32 R56, R45, 0x10, RZ ;  /* 0x000000102d382819 */ /* 0x000fc400000006ff */
[----:B------:R-:W-:-:S04]  /*0fc0*/  @P2 SHF.L.U32 R57, R46, 0x10, RZ ;  /* 0x000000102e392819 */ /* 0x000fc800000006ff */
[----:B------:R-:W0:Y:S01]  /*0fd0*/  @P2 LDC R58, c[0x0][0x40c] ;  /* 0x00010300ff3a2b82 */ /* 0x000e220000000800 */
[----:B-1----:R-:W-:Y:S01]  /*0fe0*/  @P2 FMUL.FTZ R69, R60, R67 ;  /* 0x000000433c452220 */ /* 0x002fe20000410000 */
[----:B------:R-:W-:Y:S02]  /*0ff0*/  @P2 SHF.L.U32 R67, R64, 0x10, RZ ;  /* 0x0000001040432819 */ /* 0x000fe400000006ff */
[----:B------:R-:W-:Y:S02]  /*1000*/  @P2 SHF.L.U32 R64, R7, 0x10, RZ ;  /* 0x0000001007402819 */ /* 0x000fe400000006ff */
[----:B------:R-:W-:Y:S02]  /*1010*/  @P2 SHF.L.U32 R60, R6, 0x10, RZ ;  /* 0x00000010063c2819 */ /* 0x000fe400000006ff */
[----:B------:R-:W1:Y:S01]  /*1020*/  @P2 LDC R68, c[0x0][0x40c] ;  /* 0x00010300ff442b82 */ /* 0x000e620000000800 */
[----:B--2---:R-:W-:Y:S01]  /*1030*/  @P2 FMUL.FTZ R62, R62, R63 ;  /* 0x0000003f3e3e2220 */ /* 0x004fe20000410000 */
[----:B------:R-:W-:-:S06]  /*1040*/  @P2 SHF.L.U32 R63, R47, 0x10, RZ ;  /* 0x000000102f3f2819 */ /* 0x000fcc00000006ff */
[----:B------:R-:W2:Y:S01]  /*1050*/  @P2 LDC R72, c[0x0][0x40c] ;  /* 0x00010300ff482b82 */ /* 0x000ea20000000800 */
[----:B---3--:R-:W-:-:S07]  /*1060*/  @P2 FMUL.FTZ R65, R56, R65 ;  /* 0x0000004138412220 */ /* 0x008fce0000410000 */
[----:B------:R-:W3:Y:S01]  /*1070*/  @P2 LDC R70, c[0x0][0x40c] ;  /* 0x00010300ff462b82 */ /* 0x000ee20000000800 */
[----:B0-----:R-:W-:Y:S01]  /*1080*/  @P2 FMUL.FTZ R66, R61, R58 ;  /* 0x0000003a3d422220 */ /* 0x001fe20000410000 */
[----:B------:R-:W-:Y:S02]  /*1090*/  @P2 SHF.L.U32 R61, R142, 0x10, RZ ;  /* 0x000000108e3d2819 */ /* 0x000fe400000006ff */
[----:B------:R-:W-:Y:S01]  /*10a0*/  MOV R58, RZ ;  /* 0x000000ff003a7202 */ /* 0x000fe20000000f00 */
[----:B------:R-:W-:Y:S01]  /*10b0*/  @P2 FMUL.FTZ R58, R65, R64 ;  /* 0x00000040413a2220 */ /* 0x000fe20000410000 */
[----:B------:R-:W-:Y:S01]  /*10c0*/  @P2 SHF.L.U32 R65, R141, 0x10, RZ ;  /* 0x000000108d412819 */ /* 0x000fe200000006ff */
[----:B------:R-:W-:Y:S02]  /*10d0*/  @P2 IMAD.U32 R64, R140, 0x10000, RZ ;  /* 0x000100008c402824 */ /* 0x000fe400078e00ff */
[----:B-1----:R-:W-:Y:S01]  /*10e0*/  @P2 FMUL.FTZ R68, R57, R68 ;  /* 0x0000004439442220 */ /* 0x002fe20000410000 */
[----:B------:R-:W-:-:S02]  /*10f0*/  CS2R R56, SRZ ;  /* 0x0000000000387805 */ /* 0x000fc4000001ff00 */
[----:B------:R-:W-:Y:S01]  /*1100*/  @P2 FMUL.FTZ R56, R59, R60 ;  /* 0x0000003c3b382220 */ /* 0x000fe20000410000 */
[----:B------:R-:W-:Y:S01]  /*1110*/  @P2 FMUL.FTZ R57, R62, R61 ;  /* 0x0000003d3e392220 */ /* 0x000fe20000410000 */
[----:B------:R-:W-:Y:S02]  /*1120*/  CS2R R60, SRZ ;  /* 0x00000000003c7805 */ /* 0x000fe4000001ff00 */
[----:B------:R-:W-:Y:S01]  /*1130*/  MOV R59, RZ ;  /* 0x000000ff003b7202 */ /* 0x000fe20000000f00 */
[----:B------:R-:W-:Y:S01]  /*1140*/  @P2 FMUL.FTZ R59, R66, R65 ;  /* 0x00000041423b2220 */ /* 0x000fe20000410000 */
[----:B--2---:R-:W-:Y:S01]  /*1150*/  @P2 FMUL.FTZ R72, R67, R72 ;  /* 0x0000004843482220 */ /* 0x004fe20000410000 */
[----:B------:R-:W-:Y:S01]  /*1160*/  @P2 SHF.L.U32 R67, R8, 0x10, RZ ;  /* 0x0000001008432819 */ /* 0x000fe200000006ff */
[----:B------:R-:W-:-:S04]  /*1170*/  @P2 FMUL.FTZ R61, R69, R64 ;  /* 0x00000040453d2220 */ /* 0x000fc80000410000 */
[----:B------:R-:W-:Y:S01]  /*1180*/  @P2 FMUL.FTZ R60, R68, R67 ;  /* 0x00000043443c2220 */ /* 0x000fe20000410000 */
[----:B---3--:R-:W-:Y:S01]  /*1190*/  @P2 FMUL.FTZ R70, R63, R70 ;  /* 0x000000463f462220 */ /* 0x008fe20000410000 */
[----:B------:R-:W-:Y:S02]  /*11a0*/  CS2R R62, SRZ ;  /* 0x00000000003e7805 */ /* 0x000fe4000001ff00 */
[----:B------:R-:W-:Y:S01]  /*11b0*/  @P2 FMUL.FTZ R63, R72, R73 ;  /* 0x00000049483f2220 */ /* 0x000fe20000410000 */
[----:B------:R-:W-:-:S07]  /*11c0*/  @P2 FMUL.FTZ R62, R70, R71 ;  /* 0x00000047463e2220 */ /* 0x000fce0000410000 */
.L_x_11362:
[----:B------:R-:W-:Y:S05]  /*11d0*/  BSYNC.RECONVERGENT B0 ;  /* 0x0000000000007941 */ /* 0x000fea0003800200 */
.L_x_11360:
[----:B------:R-:W0:Y:S01]  /*11e0*/  LDC.64 R146, c[0x0][0x3a8] ;  /* 0x0000ea00ff927b82 */ /* 0x000e220000000a00 */
[----:B------:R-:W-:Y:S02]  /*11f0*/  @P2 IADD3 R71, PT, PT, R84, 0x20, RZ ;  /* 0x0000002054472810 */ /* 0x000fe40007ffe0ff */
[----:B------:R-:W-:-:S05]  /*1200*/  IADD3 R77, PT, PT, R85, 0x20, RZ ;  /* 0x00000020554d7810 */ /* 0x000fca0007ffe0ff */
[----:B------:R-:W1:Y:S08]  /*1210*/  @P2 LDC.64 R66, c[0x0][0x390] ;  /* 0x0000e400ff422b82 */ /* 0x000e700000000a00 */
[----:B------:R-:W2:Y:S01]  /*1220*/  @P0 LDC.64 R64, c[0x0][0x3a0] ;  /* 0x0000e800ff400b82 */ /* 0x000ea20000000a00 */
[----:B0-----:R-:W-:-:S05]  /*1230*/  IMAD.WIDE.U32 R68, R85, 0x20, R146 ;  /* 0x0000002055447825 */ /* 0x001fca00078e0092 */
[----:B------:R0:W-:Y:S01]  /*1240*/  STG.E.128 desc[UR6][R68.64], R56 ;  /* 0x0000003844007986 */ /* 0x0001e2000c101d06 */
[----:B-1----:R-:W-:-:S03]  /*1250*/  @P2 IMAD.WIDE.U32 R66, R71, 0x10, R66 ;  /* 0x0000001047422825 */ /* 0x002fc600078e0042 */
[----:B------:R0:W-:Y:S04]  /*1260*/  STG.E.128 desc[UR6][R68.64+0x10], R60 ;  /* 0x0000103c44007986 */ /* 0x0001e8000c101d06 */
[----:B------:R-:W3:Y:S01]  /*1270*/  @P2 LDG.E.128 R44, desc[UR6][R66.64] ;  /* 0x00000006422c2981 */ /* 0x000ee2000c1e1d00 */
[----:B--2---:R-:W-:-:S05]  /*1280*/  @P0 IMAD.WIDE.U32 R64, R77, 0x20, R64 ;  /* 0x000000204d400825 */ /* 0x004fca00078e0040 */
[----:B------:R0:W5:Y:S04]  /*1290*/  @P0 LDG.E.128 R48, desc[UR6][R64.64] ;  /* 0x0000000640300981 */ /* 0x000168000c1e1d00 */
[----:B------:R0:W5:Y:S01]  /*12a0*/  @P0 LDG.E.128 R52, desc[UR6][R64.64+0x10] ;  /* 0x0000100640340981 */ /* 0x000162000c1e1d00 */
[----:B------:R-:W-:Y:S01]  /*12b0*/  BSSY.RECONVERGENT B0, `(.L_x_11363) ;  /* 0x0000065000007945 */ /* 0x000fe20003800200 */
[----:B---3--:R-:W-:Y:S02]  /*12c0*/  PRMT R72, R47, 0x7632, R72 ;  /* 0x000076322f487816 */ /* 0x008fe40000000048 */
[----:B------:R-:W-:Y:S02]  /*12d0*/  PRMT R70, R46, 0x7632, R70 ;  /* 0x000076322e467816 */ /* 0x000fe40000000046 */
[----:B------:R-:W-:-:S02]  /*12e0*/  PRMT R71, R45, 0x7632, R71 ;  /* 0x000076322d477816 */ /* 0x000fc40000000047 */
[----:B------:R-:W-:Y:S01]  /*12f0*/  PRMT R73, R44, 0x7632, R73 ;  /* 0x000076322c497816 */ /* 0x000fe20000000049 */
[----:B0-----:R-:W-:Y:S06]  /*1300*/  @!P0 BRA `(.L_x_11364) ;  /* 0x0000000000c88947 */ /* 0x001fec0003800000 */
[----:B------:R-:W-:-:S13]  /*1310*/  ISETP.GT.AND P3, PT, R86, RZ, PT ;  /* 0x000000ff5600720c */ /* 0x000fda0003f64270 */
        /* <DEDUP_REMOVED lines=11> */
[----:B------:R-:W-:-:S06]  /*13d0*/  @P3 SHF.L.U32 R71, R46, 0x10, RZ ;  /* 0x000000102e473819 */ /* 0x000fcc00000006ff */
[----:B------:R-:W0:Y:S01]  /*13e0*/  @P3 LDC R65, c[0x0][0x40c] ;  /* 0x00010300ff413b82 */ /* 0x000e220000000800 */
[----:B-1----:R-:W-:Y:S01]  /*13f0*/  @P3 FMUL.FTZ R66, R73, R66 ;  /* 0x0000004249423220 */ /* 0x002fe20000410000 */
[----:B------:R-:W-:-:S06]  /*1400*/  @P3 SHF.L.U32 R73, R47, 0x10, RZ ;  /* 0x000000102f493819 */ /* 0x000fcc00000006ff */
[----:B------:R-:W1:Y:S01]  /*1410*/  @P3 LDC R75, c[0x0][0x40c] ;  /* 0x00010300ff4b3b82 */ /* 0x000e620000000800 */
[----:B--2---:R-:W-:Y:S01]  /*1420*/  @P3 FMUL.FTZ R81, R67, R68 ;  /* 0x0000004443513220 */ /* 0x004fe20000410000 */
[----:B------:R-:W-:Y:S01]  /*1430*/  @P3 SHF.L.U32 R68, R138, 0x10, RZ ;  /* 0x000000108a443819 */ /* 0x000fe200000006ff */
[----:B------:R-:W-:-:S05]  /*1440*/  @P3 IMAD.U32 R67, R14, 0x10000, RZ ;  /* 0x000100000e433824 */ /* 0x000fca00078e00ff */
[----:B------:R-:W2:Y:S01]  /*1450*/  @P3 LDC R78, c[0x0][0x40c] ;  /* 0x00010300ff4e3b82 */ /* 0x000ea20000000800 */
[----:B---3--:R-:W-:Y:S01]  /*1460*/  @P3 FMUL.FTZ R83, R71, R76 ;  /* 0x0000004c47533220 */ /* 0x008fe20000410000 */
[----:B------:R-:W-:Y:S01]  /*1470*/  @P3 SHF.L.U32 R71, R15, 0x10, RZ ;  /* 0x000000100f473819 */ /* 0x000fe200000006ff */
[----:B0-----:R-:W-:Y:S01]  /*1480*/  @P3 FMUL.FTZ R69, R64, R65 ;  /* 0x0000004140453220 */ /* 0x001fe20000410000 */
[----:B-----5:R-:W-:Y:S01]  /*1490*/  MOV R65, R49 ;  /* 0x0000003100417202 */ /* 0x020fe20000000f00 */
[----:B------:R-:W-:Y:S01]  /*14a0*/  @P3 FFMA.FTZ R65, R66, R68, R49 ;  /* 0x0000004442413223 */ /* 0x000fe20000010031 */
[----:B------:R-:W-:Y:S01]  /*14b0*/  MOV R64, R48 ;  /* 0x0000003000407202 */ /* 0x000fe20000000f00 */
[----:B------:R-:W-:Y:S01]  /*14c0*/  @P3 FFMA.FTZ R64, R69, R67, R48 ;  /* 0x0000004345403223 */ /* 0x000fe20000010030 */
[----:B------:R-:W-:Y:S01]  /*14d0*/  MOV R66, R50 ;  /* 0x0000003200427202 */ /* 0x000fe20000000f00 */
[----:B------:R-:W-:Y:S01]  /*14e0*/  @P3 FFMA.FTZ R66, R81, R71, R50 ;  /* 0x0000004751423223 */ /* 0x000fe20000010032 */
[----:B------:R-:W-:Y:S01]  /*14f0*/  MOV R67, R51 ;  /* 0x0000003300437202 */ /* 0x000fe20000000f00 */
[----:B-1----:R-:W-:Y:S01]  /*1500*/  @P3 FMUL.FTZ R76, R70, R75 ;  /* 0x0000004b464c3220 */ /* 0x002fe20000410000 */
[----:B------:R-:W-:-:S02]  /*1510*/  @P3 SHF.L.U32 R75, R16, 0x10, RZ ;  /* 0x00000010104b3819 */ /* 0x000fc400000006ff */
[----:B------:R-:W-:Y:S02]  /*1520*/  MOV R68, R52 ;  /* 0x0000003400447202 */ /* 0x000fe40000000f00 */
[----:B------:R-:W-:Y:S01]  /*1530*/  MOV R69, R53 ;  /* 0x0000003500457202 */ /* 0x000fe20000000f00 */
[----:B------:R-:W-:Y:S01]  /*1540*/  @P3 FFMA.FTZ R68, R83, R75, R52 ;  /* 0x0000004b53443223 */ /* 0x000fe20000010034 */
[----:B------:R-:W-:Y:S01]  /*1550*/  MOV R70, R54 ;  /* 0x0000003600467202 */ /* 0x000fe20000000f00 */
[----:B--2---:R-:W-:Y:S01]  /*1560*/  @P3 FMUL.FTZ R87, R73, R78 ;  /* 0x0000004e49573220 */ /* 0x004fe20000410000 */
[----:B------:R-:W-:Y:S02]  /*1570*/  @P3 SHF.L.U32 R73, R137, 0x10, RZ ;  /* 0x0000001089493819 */ /* 0x000fe400000006ff */
[----:B------:R-:W-:Y:S01]  /*1580*/  @P3 SHF.L.U32 R78, R136, 0x10, RZ ;  /* 0x00000010884e3819 */ /* 0x000fe200000006ff */
[----:B------:R-:W-:Y:S01]  /*1590*/  @P3 FFMA.FTZ R70, R87, R79, R54 ;  /* 0x0000004f57463223 */ /* 0x000fe20000010036 */
[----:B------:R-:W-:Y:S01]  /*15a0*/  MOV R71, R55 ;  /* 0x0000003700477202 */ /* 0x000fe20000000f00 */
[----:B------:R-:W-:-:S02]  /*15b0*/  @P3 FFMA.FTZ R67, R74, R73, R51 ;  /* 0x000000494a433223 */ /* 0x000fc40000010033 */
[----:B------:R-:W-:Y:S01]  /*15c0*/  @P3 FFMA.FTZ R69, R76, R78, R53 ;  /* 0x0000004e4c453223 */ /* 0x000fe20000010035 */
[----:B------:R-:W-:Y:S06]  /*15d0*/  @!P3 BRA `(.L_x_11365) ;  /* 0x0000000000c8b947 */ /* 0x000fec0003800000 */
[----:B------:R-:W-:Y:S02]  /*15e0*/  SHF.L.U32 R72, R72, 0x10, RZ ;  /* 0x0000001048487819 */ /* 0x000fe400000006ff */
[----:B------:R-:W-:-:S03]  /*15f0*/  SHF.L.U32 R71, R135, 0x10, RZ ;  /* 0x0000001087477819 */ /* 0x000fc600000006ff */
[----:B------:R-:W-:-:S04]  /*1600*/  FMUL.FTZ R72, R72, UR10 ;  /* 0x0000000a48487c20 */ /* 0x000fc80008410000 */
[----:B------:R-:W-:Y:S01]  /*1610*/  FFMA.FTZ R71, R72, R71, R55 ;  /* 0x0000004748477223 */ /* 0x000fe20000010037 */
[----:B------:R-:W-:Y:S06]  /*1620*/  BRA `(.L_x_11365) ;  /* 0x0000000000b47947 */ /* 0x000fec0003800000 */
.L_x_11364:
[----:B------:R-:W0:Y:S01]  /*1630*/  @P2 LDC R65, c[0x0][0x40c] ;  /* 0x00010300ff412b82 */ /* 0x000e220000000800 */
[----:B------:R-:W-:Y:S01]  /*1640*/  @P2 IMAD.U32 R64, R44, 0x10000, RZ ;  /* 0x000100002c402824 */ /* 0x000fe200078e00ff */
[----:B------:R-:W-:Y:S01]  /*1650*/  @P2 SHF.L.U32 R70, R70, 0x10, RZ ;  /* 0x0000001046462819 */ /* 0x000fe200000006ff */
[----:B------:R-:W-:Y:S01]  /*1660*/  @P2 IMAD.U32 R81, R17, 0x10000, RZ ;  /* 0x0001000011512824 */ /* 0x000fe200078e00ff */
[----:B------:R-:W-:Y:S02]  /*1670*/  @P2 SHF.L.U32 R73, R73, 0x10, RZ ;  /* 0x0000001049492819 */ /* 0x000fe400000006ff */
[----:B------:R-:W-:Y:S02]  /*1680*/  @P2 SHF.L.U32 R71, R71, 0x10, RZ ;  /* 0x0000001047472819 */ /* 0x000fe400000006ff */
        /* <DEDUP_REMOVED lines=15> */
[----:B------:R-:W-:-:S06]  /*1780*/  HFMA2 R66, -RZ, RZ, 0, 0 ;  /* 0x00000000ff427431 */ /* 0x000fcc00000001ff */
[----:B------:R-:W2:Y:S01]  /*1790*/  @P2 LDC R82, c[0x0][0x40c] ;  /* 0x00010300ff522b82 */ /* 0x000ea20000000800 */
[----:B---3--:R-:W-:Y:S01]  /*17a0*/  @P2 FMUL.FTZ R74, R71, R68 ;  /* 0x00000044474a2220 */ /* 0x008fe20000410000 */
[----:B------:R-:W-:Y:S02]  /*17b0*/  @P2 SHF.L.U32 R71, R47, 0x10, RZ ;  /* 0x000000102f472819 */ /* 0x000fe400000006ff */
[----:B------:R-:W-:-:S04]  /*17c0*/  @P2 SHF.L.U32 R68, R14, 0x10, RZ ;  /* 0x000000100e442819 */ /* 0x000fc800000006ff */
[----:B------:R-:W3:Y:S01]  /*17d0*/  @P2 LDC R80, c[0x0][0x40c] ;  /* 0x00010300ff502b82 */ /* 0x000ee20000000800 */
[----:B0-----:R-:W-:-:S04]  /*17e0*/  @P2 FMUL.FTZ R69, R64, R69 ;  /* 0x0000004540452220 */ /* 0x001fc80000410000 */
[----:B------:R-:W-:Y:S01]  /*17f0*/  @P2 FMUL.FTZ R66, R69, R72 ;  /* 0x0000004845422220 */ /* 0x000fe20000410000 */
[----:B-1----:R-:W-:Y:S01]  /*1800*/  @P2 FMUL.FTZ R76, R65, R76 ;  /* 0x0000004c414c2220 */ /* 0x002fe20000410000 */
[----:B------:R-:W-:Y:S02]  /*1810*/  CS2R R64, SRZ ;  /* 0x0000000000407805 */ /* 0x000fe4000001ff00 */
[----:B------:R-:W-:Y:S01]  /*1820*/  @P2 FMUL.FTZ R65, R73, R70 ;  /* 0x0000004649412220 */ /* 0x000fe20000410000 */
[----:B------:R-:W-:Y:S01]  /*1830*/  @P2 SHF.L.U32 R73, R137, 0x10, RZ ;  /* 0x0000001089492819 */ /* 0x000fe200000006ff */
[----:B------:R-:W-:Y:S01]  /*1840*/  @P2 FMUL.FTZ R64, R67, R68 ;  /* 0x0000004443402220 */ /* 0x000fe20000410000 */
[----:B------:R-:W-:Y:S02]  /*1850*/  CS2R R68, SRZ ;  /* 0x0000000000447805 */ /* 0x000fe4000001ff00 */
[----:B------:R-:W-:Y:S01]  /*1860*/  MOV R67, RZ ;  /* 0x000000ff00437202 */ /* 0x000fe20000000f00 */
[----:B--2---:R-:W-:Y:S01]  /*1870*/  @P2 FMUL.FTZ R82, R75, R82 ;  /* 0x000000524b522220 */ /* 0x004fe20000410000 */
[----:B------:R-:W-:Y:S01]  /*1880*/  @P2 SHF.L.U32 R75, R16, 0x10, RZ ;  /* 0x00000010104b2819 */ /* 0x000fe200000006ff */
[----:B------:R-:W-:Y:S01]  /*1890*/  @P2 FMUL.FTZ R67, R74, R73 ;  /* 0x000000494a432220 */ /* 0x000fe20000410000 */
[----:B------:R-:W-:-:S03]  /*18a0*/  @P2 FMUL.FTZ R69, R78, R79 ;  /* 0x0000004f4e452220 */ /* 0x000fc60000410000 */
[----:B------:R-:W-:Y:S01]  /*18b0*/  @P2 FMUL.FTZ R68, R76, R75 ;  /* 0x0000004b4c442220 */ /* 0x000fe20000410000 */
[----:B---3--:R-:W-:Y:S01]  /*18c0*/  @P2 FMUL.FTZ R80, R71, R80 ;  /* 0x0000005047502220 */ /* 0x008fe20000410000 */
[----:B------:R-:W-:Y:S02]  /*18d0*/  CS2R R70, SRZ ;  /* 0x0000000000467805 */ /* 0x000fe4000001ff00 */
[----:B------:R-:W-:Y:S01]  /*18e0*/  @P2 FMUL.FTZ R71, R82, R83 ;  /* 0x0000005352472220 */ /* 0x000fe20000410000 */
[----:B------:R-:W-:-:S07]  /*18f0*/  @P2 FMUL.FTZ R70, R80, R81 ;  /* 0x0000005150462220 */ /* 0x000fce0000410000 */
.L_x_11365:
[----:B------:R-:W-:Y:S05]  /*1900*/  BSYNC.RECONVERGENT B0 ;  /* 0x0000000000007941 */ /* 0x000fea0003800200 */
.L_x_11363:
[----:B------:R-:W0:Y:S01]  /*1910*/  @P2 LDC.64 R74, c[0x0][0x390] ;  /* 0x0000e400ff4a2b82 */ /* 0x000e220000000a00 */
[----:B------:R-:W-:Y:S01]  /*1920*/  @P2 IADD3 R79, PT, PT, R84, 0x40, RZ ;  /* 0x00000040544f2810 */ /* 0x000fe20007ffe0ff */
[----:B------:R-:W-:Y:S01]  /*1930*/  IMAD.WIDE.U32 R76, R77, 0x20, R146 ;  /* 0x000000204d4c7825 */ /* 0x000fe200078e0092 */
[----:B------:R-:W-:-:S04]  /*1940*/  @P0 IADD3 R81, PT, PT, R85, 0x40, RZ ;  /* 0x0000004055510810 */ /* 0x000fc80007ffe0ff */
[----:B------:R1:W-:Y:S01]  /*1950*/  STG.E.128 desc[UR6][R76.64], R64 ;  /* 0x000000404c007986 */ /* 0x0003e2000c101d06 */
[----:B------:R-:W2:Y:S03]  /*1960*/  @P0 LDC.64 R72, c[0x0][0x3a0] ;  /* 0x0000e800ff480b82 */ /* 0x000ea60000000a00 */
[----:B------:R1:W-:Y:S01]  /*1970*/  STG.E.128 desc[UR6][R76.64+0x10], R68 ;  /* 0x000010444c007986 */ /* 0x0003e2000c101d06 */
[----:B0-----:R-:W-:-:S05]  /*1980*/  @P2 IMAD.WIDE.U32 R74, R79, 0x10, R74 ;  /* 0x000000104f4a2825 */ /* 0x001fca00078e004a */
[----:B------:R1:W5:Y:S01]  /*1990*/  @P2 LDG.E.128 R44, desc[UR6][R74.64] ;  /* 0x000000064a2c2981 */ /* 0x000362000c1e1d00 */
[----:B--2---:R-:W-:-:S05]  /*19a0*/  @P0 IMAD.WIDE.U32 R72, R81, 0x20, R72 ;  /* 0x0000002051480825 */ /* 0x004fca00078e0048 */
[----:B-----5:R1:W5:Y:S04]  /*19b0*/  @P0 LDG.E.128 R48, desc[UR6][R72.64] ;  /* 0x0000000648300981 */ /* 0x020368000c1e1d00 */
[----:B------:R1:W5:Y:S01]  /*19c0*/  @P0 LDG.E.128 R52, desc[UR6][R72.64+0x10] ;  /* 0x0000100648340981 */ /* 0x000362000c1e1d00 */
[----:B------:R-:W-:Y:S04]  /*19d0*/  BSSY.RECONVERGENT B0, `(.L_x_11366) ;  /* 0x0000068000007945 */ /* 0x000fe80003800200 */
[----:B------:R-:W-:Y:S05]  /*19e0*/  @!P0 BRA `(.L_x_11367) ;  /* 0x0000000000d88947 */ /* 0x000fea0003800000 */
[----:B------:R-:W-:-:S13]  /*19f0*/  ISETP.GT.AND P3, PT, R86, RZ, PT ;  /* 0x000000ff5600720c */ /* 0x000fda0003f64270 */
[----:B-1----:R-:W0:Y:S01]  /*1a00*/  @P3 LDC R75, c[0x0][0x40c] ;  /* 0x00010300ff4b3b82 */ /* 0x002e220000000800 */
[C---:B------:R-:W-:Y:S02]  /*1a10*/  @P3 SHF.L.U32 R74, R44.reuse, 0x10, RZ ;  /* 0x000000102c4a3819 */ /* 0x040fe400000006ff */
[C---:B------:R-:W-:Y:S02]  /*1a20*/  @P3 SHF.L.U32 R78, R45.reuse, 0x10, RZ ;  /* 0x000000102d4e3819 */ /* 0x040fe400000006ff */
[----:B------:R-:W-:Y:S02]  /*1a30*/  @P3 PRMT R72, R44, 0x7632, R72 ;  /* 0x000076322c483816 */ /* 0x000fe40000000048 */
[----:B------:R-:W-:Y:S01]  /*1a40*/  @P3 PRMT R73, R45, 0x7632, R73 ;  /* 0x000076322d493816 */ /* 0x000fe20000000049 */
[----:B------:R-:W1:Y:S01]  /*1a50*/  @P3 LDC R79, c[0x0][0x40c] ;  /* 0x00010300ff4f3b82 */ /* 0x000e620000000800 */
[----:B------:R-:W-:Y:S02]  /*1a60*/  @P3 SHF.L.U32 R72, R72, 0x10, RZ ;  /* 0x0000001048483819 */ /* 0x000fe400000006ff */
[----:B------:R-:W-:-:S02]  /*1a70*/  @P3 SHF.L.U32 R82, R46, 0x10, RZ ;  /* 0x000000102e523819 */ /* 0x000fc400000006ff */
[----:B------:R-:W-:Y:S02]  /*1a80*/  @P3 SHF.L.U32 R73, R73, 0x10, RZ ;  /* 0x0000001049493819 */ /* 0x000fe400000006ff */
[----:B------:R-:W-:Y:S01]  /*1a90*/  @P3 SHF.L.U32 R144, R47, 0x10, RZ ;  /* 0x000000102f903819 */ /* 0x000fe200000006ff */
[----:B------:R-:W2:Y:S08]  /*1aa0*/  @P3 LDC R77, c[0x0][0x40c] ;  /* 0x00010300ff4d3b82 */ /* 0x000eb00000000800 */
[----:B------:R-:W3:Y:S01]  /*1ab0*/  @P3 LDC R87, c[0x0][0x40c] ;  /* 0x00010300ff573b82 */ /* 0x000ee20000000800 */
[----:B0-----:R-:W-:Y:S01]  /*1ac0*/  @P3 FMUL.FTZ R81, R74, R75 ;  /* 0x0000004b4a513220 */ /* 0x001fe20000410000 */
[----:B------:R-:W-:-:S02]  /*1ad0*/  @P3 PRMT R75, R46, 0x7632, R75 ;  /* 0x000076322e4b3816 */ /* 0x000fc4000000004b */
[----:B-----5:R-:W-:-:S04]  /*1ae0*/  MOV R74, R50 ;  /* 0x00000032004a7202 */ /* 0x020fc80000000f00 */
[----:B------:R-:W0:Y:S01]  /*1af0*/  @P3 LDC R80, c[0x0][0x40c] ;  /* 0x00010300ff503b82 */ /* 0x000e220000000800 */
[----:B-1----:R-:W-:Y:S01]  /*1b00*/  @P3 FMUL.FTZ R83, R78, R79 ;  /* 0x0000004f4e533220 */ /* 0x002fe20000410000 */
[----:B------:R-:W-:Y:S02]  /*1b10*/  @P3 SHF.L.U32 R78, R75, 0x10, RZ ;  /* 0x000000104b4e3819 */ /* 0x000fe400000006ff */
[----:B------:R-:W-:Y:S02]  /*1b20*/  @P3 SHF.L.U32 R79, R23, 0x10, RZ ;  /* 0x00000010174f3819 */ /* 0x000fe400000006ff */
[----:B------:R-:W-:Y:S02]  /*1b30*/  @P3 SHF.L.U32 R75, R22, 0x10, RZ ;  /* 0x00000010164b3819 */ /* 0x000fe400000006ff */
[----:B------:R-:W1:Y:S01]  /*1b40*/  @P3 LDC R151, c[0x0][0x40c] ;  /* 0x00010300ff973b82 */ /* 0x000e620000000800 */
[----:B--2---:R-:W-:Y:S01]  /*1b50*/  @P3 FMUL.FTZ R76, R72, R77 ;  /* 0x0000004d484c3220 */ /* 0x004fe20000410000 */
[----:B------:R-:W-:Y:S01]  /*1b60*/  MOV R72, R48 ;  /* 0x0000003000487202 */ /* 0x000fe20000000f00 */
[----:B------:R-:W-:Y:S01]  /*1b70*/  @P3 FFMA.FTZ R74, R83, R79, R50 ;  /* 0x0000004f534a3223 */ /* 0x000fe20000010032 */
[----:B------:R-:W-:-:S02]  /*1b80*/  @P3 IMAD.U32 R77, R134, 0x10000, RZ ;  /* 0x00010000864d3824 */ /* 0x000fc400078e00ff */
[----:B------:R-:W-:Y:S01]  /*1b90*/  @P3 FFMA.FTZ R72, R81, R75, R48 ;  /* 0x0000004b51483223 */ /* 0x000fe20000010030 */
[----:B------:R-:W-:Y:S01]  /*1ba0*/  @P3 SHF.L.U32 R79, R133, 0x10, RZ ;  /* 0x00000010854f3819 */ /* 0x000fe200000006ff */
[----:B------:R-:W2:Y:S01]  /*1bb0*/  @P3 LDC R153, c[0x0][0x40c] ;  /* 0x00010300ff993b82 */ /* 0x000ea20000000800 */
[----:B---3--:R-:W-:Y:S01]  /*1bc0*/  @P3 FMUL.FTZ R143, R82, R87 ;  /* 0x00000057528f3220 */ /* 0x008fe20000410000 */
[----:B------:R-:W-:Y:S02]  /*1bd0*/  @P3 SHF.L.U32 R81, R24, 0x10, RZ ;  /* 0x0000001018513819 */ /* 0x000fe400000006ff */
[----:B------:R-:W-:Y:S02]  /*1be0*/  @P3 SHF.L.U32 R83, R132, 0x10, RZ ;  /* 0x0000001084533819 */ /* 0x000fe400000006ff */
[----:B------:R-:W-:Y:S01]  /*1bf0*/  @P3 SHF.L.U32 R87, R25, 0x10, RZ ;  /* 0x0000001019573819 */ /* 0x000fe200000006ff */
[----:B0-----:R-:W-:Y:S01]  /*1c00*/  @P3 FMUL.FTZ R80, R73, R80 ;  /* 0x0000005049503220 */ /* 0x001fe20000410000 */
[----:B------:R-:W-:Y:S01]  /*1c10*/  MOV R73, R49 ;  /* 0x0000003100497202 */ /* 0x000fe20000000f00 */
[----:B------:R-:W-:Y:S01]  /*1c20*/  @P3 FFMA.FTZ R73, R76, R77, R49 ;  /* 0x0000004d4c493223 */ /* 0x000fe20000010031 */
[----:B------:R-:W-:Y:S01]  /*1c30*/  MOV R75, R51 ;  /* 0x00000033004b7202 */ /* 0x000fe20000000f00 */
[----:B------:R-:W-:Y:S01]  /*1c40*/  @P3 FFMA.FTZ R75, R80, R79, R51 ;  /* 0x0000004f504b3223 */ /* 0x000fe20000010033 */
[----:B------:R-:W-:Y:S01]  /*1c50*/  MOV R76, R52 ;  /* 0x00000034004c7202 */ /* 0x000fe20000000f00 */
[----:B------:R-:W-:Y:S01]  /*1c60*/  @P3 FFMA.FTZ R76, R143, R81, R52 ;  /* 0x000000518f4c3223 */ /* 0x000fe20000010034 */
[----:B------:R-:W-:Y:S01]  /*1c70*/  MOV R77, R53 ;  /* 0x00000035004d7202 */ /* 0x000fe20000000f00 */
[----:B-1----:R-:W-:Y:S01]  /*1c80*/  @P3 FMUL.FTZ R82, R78, R151 ;  /* 0x000000974e523220 */ /* 0x002fe20000410000 */
[----:B------:R-:W-:-:S02]  /*1c90*/  MOV R78, R54 ;  /* 0x00000036004e7202 */ /* 0x000fc40000000f00 */
[----:B------:R-:W-:Y:S01]  /*1ca0*/  MOV R79, R55 ;  /* 0x00000037004f7202 */ /* 0x000fe20000000f00 */
[----:B------:R-:W-:Y:S01]  /*1cb0*/  @P3 FFMA.FTZ R77, R82, R83, R53 ;  /* 0x00000053524d3223 */ /* 0x000fe20000010035 */
[----:B--2---:R-:W-:-:S04]  /*1cc0*/  @P3 FMUL.FTZ R153, R144, R153 ;  /* 0x0000009990993220 */ /* 0x004fc80000410000 */
        /* <DEDUP_REMOVED lines=8> */
.L_x_11367:
[----:B-1----:R-:W0:Y:S01]  /*1d50*/  @P2 LDC R74, c[0x0][0x40c] ;  /* 0x00010300ff4a2b82 */ /* 0x002e220000000800 */
[C---:B------:R-:W-:Y:S02]  /*1d60*/  @P2 SHF.L.U32 R73, R44.reuse, 0x10, RZ ;  /* 0x000000102c492819 */ /* 0x040fe400000006ff */
[----:B------:R-:W-:Y:S02]  /*1d70*/  @P2 PRMT R72, R44, 0x7632, R72 ;  /* 0x000076322c482816 */ /* 0x000fe40000000048 */
[----:B------:R-:W-:Y:S02]  /*1d80*/  @P2 SHF.L.U32 R77, R45, 0x10, RZ ;  /* 0x000000102d4d2819 */ /* 0x000fe400000006ff */
[----:B------:R-:W-:Y:S01]  /*1d90*/  @P2 SHF.L.U32 R79, R46, 0x10, RZ ;  /* 0x000000102e4f2819 */ /* 0x000fe200000006ff */
[----:B------:R-:W1:Y:S01]  /*1da0*/  @P2 LDC R80, c[0x0][0x40c] ;  /* 0x00010300ff502b82 */ /* 0x000e620000000800 */
[----:B------:R-:W-:Y:S01]  /*1db0*/  @P2 IMAD.U32 R72, R72, 0x10000, RZ ;  /* 0x0001000048482824 */ /* 0x000fe200078e00ff */
[----:B------:R-:W-:-:S02]  /*1dc0*/  @P2 SHF.L.U32 R83, R23, 0x10, RZ ;  /* 0x0000001017532819 */ /* 0x000fc400000006ff */
[----:B------:R-:W-:Y:S02]  /*1dd0*/  @P2 SHF.L.U32 R87, R47, 0x10, RZ ;  /* 0x000000102f572819 */ /* 0x000fe400000006ff */
[----:B------:R-:W-:Y:S02]  /*1de0*/  @P2 SHF.L.U32 R143, R25, 0x10, RZ ;  /* 0x00000010198f2819 */ /* 0x000fe400000006ff */
[----:B------:R-:W2:Y:S08]  /*1df0*/  @P2 LDC R81, c[0x0][0x40c] ;  /* 0x00010300ff512b82 */ /* 0x000eb00000000800 */
[----:B------:R-:W3:Y:S01]  /*1e00*/  @P2 LDC R75, c[0x0][0x40c] ;  /* 0x00010300ff4b2b82 */ /* 0x000ee20000000800 */
[----:B0-----:R-:W-:Y:S01]  /*1e10*/  @P2 FMUL.FTZ R78, R73, R74 ;  /* 0x0000004a494e2220 */ /* 0x001fe20000410000 */
[----:B------:R-:W-:-:S02]  /*1e20*/  @P2 PRMT R74, R46, 0x7632, R74 ;  /* 0x000076322e4a2816 */ /* 0x000fc4000000004a */
[----:B------:R-:W-:Y:S02]  /*1e30*/  @P2 PRMT R73, R45, 0x7632, R73 ;  /* 0x000076322d492816 */ /* 0x000fe40000000049 */
[----:B------:R-:W-:Y:S02]  /*1e40*/  @P2 SHF.L.U32 R74, R74, 0x10, RZ ;  /* 0x000000104a4a2819 */ /* 0x000fe400000006ff */
[----:B------:R-:W0:Y:S01]  /*1e50*/  @P2 LDC R144, c[0x0][0x40c] ;  /* 0x00010300ff902b82 */ /* 0x000e220000000800 */
[----:B------:R-:W-:Y:S01]  /*1e60*/  @P2 SHF.L.U32 R73, R73, 0x10, RZ ;  /* 0x0000001049492819 */ /* 0x000fe200000006ff */
[----:B-1----:R-:W-:-:S06]  /*1e70*/  @P2 FMUL.FTZ R82, R77, R80 ;  /* 0x000000504d522220 */ /* 0x002fcc0000410000 */
[----:B------:R-:W1:Y:S01]  /*1e80*/  @P2 LDC R148, c[0x0][0x40c] ;  /* 0x00010300ff942b82 */ /* 0x000e620000000800 */
[----:B--2---:R-:W-:Y:S01]  /*1e90*/  @P2 FMUL.FTZ R80, R74, R81 ;  /* 0x000000514a502220 */ /* 0x004fe20000410000 */
[----:B------:R-:W-:-:S06]  /*1ea0*/  @P2 SHF.L.U32 R81, R134, 0x10, RZ ;  /* 0x0000001086512819 */ /* 0x000fcc00000006ff */
[----:B------:R-:W2:Y:S01]  /*1eb0*/  @P2 LDC R150, c[0x0][0x40c] ;  /* 0x00010300ff962b82 */ /* 0x000ea20000000800 */
[----:B---3--:R-:W-:Y:S01]  /*1ec0*/  @P2 FMUL.FTZ R76, R72, R75 ;  /* 0x0000004b484c2220 */ /* 0x008fe20000410000 */
[----:B------:R-:W-:Y:S02]  /*1ed0*/  CS2R R74, SRZ ;  /* 0x00000000004a7805 */ /* 0x000fe4000001ff00 */
[----:B------:R-:W-:Y:S01]  /*1ee0*/  @P2 FMUL.FTZ R74, R82, R83 ;  /* 0x00000053524a2220 */ /* 0x000fe20000410000 */
[----:B------:R-:W-:Y:S02]  /*1ef0*/  @P2 SHF.L.U32 R83, R24, 0x10, RZ ;  /* 0x0000001018532819 */ /* 0x000fe400000006ff */
[----:B------:R-:W-:Y:S01]  /*1f00*/  @P2 SHF.L.U32 R82, R131, 0x10, RZ ;  /* 0x0000001083522819 */ /* 0x000fe200000006ff */
[----:B------:R-:W3:Y:S01]  /*1f10*/  @P2 LDC R152, c[0x0][0x40c] ;  /* 0x00010300ff982b82 */ /* 0x000ee20000000800 */
[----:B0-----:R-:W-:Y:S01]  /*1f20*/  @P2 FMUL.FTZ R77, R73, R144 ;  /* 0x00000090494d2220 */ /* 0x001fe20000410000 */
[----:B------:R-:W-:-:S02]  /*1f30*/  CS2R R72, SRZ ;  /* 0x0000000000487805 */ /* 0x000fc4000001ff00 */
[----:B------:R-:W-:Y:S01]  /*1f40*/  @P2 SHF.L.U32 R144, R133, 0x10, RZ ;  /* 0x0000001085902819 */ /* 0x000fe200000006ff */
[----:B------:R-:W-:Y:S01]  /*1f50*/  @P2 FMUL.FTZ R73, R81, R76 ;  /* 0x0000004c51492220 */ /* 0x000fe20000410000 */
[----:B------:R-:W-:Y:S01]  /*1f60*/  @P2 PRMT R76, R47, 0x7632, R76 ;  /* 0x000076322f4c2816 */ /* 0x000fe2000000004c */
[----:B-1----:R-:W-:-:S03]  /*1f70*/  @P2 FMUL.FTZ R148, R79, R148 ;  /* 0x000000944f942220 */ /* 0x002fc60000410000 */
[----:B------:R-:W-:Y:S01]  /*1f80*/  @P2 SHF.L.U32 R81, R76, 0x10, RZ ;  /* 0x000000104c512819 */ /* 0x000fe200000006ff */
[----:B------:R-:W-:Y:S01]  /*1f90*/  @P2 FMUL.FTZ R75, R144, R77 ;  /* 0x0000004d904b2220 */ /* 0x000fe20000410000 */
[----:B------:R-:W-:Y:S02]  /*1fa0*/  @P2 SHF.L.U32 R79, R22, 0x10, RZ ;  /* 0x00000010164f2819 */ /* 0x000fe400000006ff */
[----:B------:R-:W-:Y:S02]  /*1fb0*/  CS2R R76, SRZ ;  /* 0x00000000004c7805 */ /* 0x000fe4000001ff00 */
[----:B------:R-:W-:Y:S01]  /*1fc0*/  @P2 FMUL.FTZ R76, R148, R83 ;  /* 0x00000053944c2220 */ /* 0x000fe20000410000 */
[----:B--2---:R-:W-:Y:S01]  /*1fd0*/  @P2 FMUL.FTZ R150, R87, R150 ;  /* 0x0000009657962220 */ /* 0x004fe20000410000 */
[----:B------:R-:W-:Y:S01]  /*1fe0*/  @P2 SHF.L.U32 R87, R132, 0x10, RZ ;  /* 0x0000001084572819 */ /* 0x000fe200000006ff */
[----:B------:R-:W-:Y:S01]  /*1ff0*/  @P2 FMUL.FTZ R72, R78, R79 ;  /* 0x0000004f4e482220 */ /* 0x000fe20000410000 */
[----:B------:R-:W-:-:S02]  /*2000*/  CS2R R78, SRZ ;  /* 0x00000000004e7805 */ /* 0x000fc4000001ff00 */
[----:B------:R-:W-:Y:S01]  /*2010*/  @P2 FMUL.FTZ R78, R150, R143 ;  /* 0x0000008f964e2220 */ /* 0x000fe20000410000 */
[----:B------:R-:W-:Y:S01]  /*2020*/  @P2 FMUL.FTZ R77, R87, R80 ;  /* 0x00000050574d2220 */ /* 0x000fe20000410000 */
[----:B---3--:R-:W-:-:S04]  /*2030*/  @P2 FMUL.FTZ R81, R81, R152 ;  /* 0x0000009851512220 */ /* 0x008fc80000410000 */
[----:B------:R-:W-:-:S07]  /*2040*/  @P2 FMUL.FTZ R79, R82, R81 ;  /* 0x00000051524f2220 */ /* 0x000fce0000410000 */
.L_x_11368:
[----:B------:R-:W-:Y:S05]  /*2050*/  BSYNC.RECONVERGENT B0 ;  /* 0x0000000000007941 */ /* 0x000fea0003800200 */
.L_x_11366:
[----:B------:R-:W0:Y:S01]  /*2060*/  @P2 LDC.64 R82, c[0x0][0x390] ;  /* 0x0000e400ff522b82 */ /* 0x000e220000000a00 */
[C---:B------:R-:W-:Y:S01]  /*2070*/  VIADD R151, R85.reuse, 0x40 ;  /* 0x0000004055977836 */ /* 0x040fe20000000000 */
[----:B------:R-:W-:Y:S02]  /*2080*/  @P2 IADD3 R87, PT, PT, R84, 0x60, RZ ;  /* 0x0000006054572810 */ /* 0x000fe40007ffe0ff */
[----:B------:R-:W-:Y:S01]  /*2090*/  IADD3 R143, PT, PT, R85, 0x60, RZ ;  /* 0x00000060558f7810 */ /* 0x000fe20007ffe0ff */
[----:B------:R-:W-:-:S03]  /*20a0*/  IMAD.WIDE.U32 R84, R151, 0x20, R146 ;  /* 0x0000002097547825 */ /* 0x000fc600078e0092 */
[----:B------:R-:W1:Y:S02]  /*20b0*/  @P0 LDC.64 R80, c[0x0][0x3a0] ;  /* 0x0000e800ff500b82 */ /* 0x000e640000000a00 */
[----:B------:R2:W-:Y:S04]  /*20c0*/  STG.E.128 desc[UR6][R84.64], R72 ;  /* 0x0000004854007986 */ /* 0x0005e8000c101d06 */
[----:B------:R2:W-:Y:S01]  /*20d0*/  STG.E.128 desc[UR6][R84.64+0x10], R76 ;  /* 0x0000104c54007986 */ /* 0x0005e2000c101d06 */
[----:B0-----:R-:W-:-:S05]  /*20e0*/  @P2 IMAD.WIDE.U32 R82, R87, 0x10, R82 ;  /* 0x0000001057522825 */ /* 0x001fca00078e0052 */
[----:B------:R2:W5:Y:S01]  /*20f0*/  @P2 LDG.E.128 R44, desc[UR6][R82.64] ;  /* 0x00000006522c2981 */ /* 0x000562000c1e1d00 */
[----:B-1----:R-:W-:-:S05]  /*2100*/  @P0 IMAD.WIDE.U32 R80, R143, 0x20, R80 ;  /* 0x000000208f500825 */ /* 0x002fca00078e0050 */
[----:B-----5:R2:W5:Y:S04]  /*2110*/  @P0 LDG.E.128 R48, desc[UR6][R80.64] ;  /* 0x0000000650300981 */ /* 0x020568000c1e1d00 */
[----:B------:R2:W5:Y:S01]  /*2120*/  @P0 LDG.E.128 R52, desc[UR6][R80.64+0x10] ;  /* 0x0000100650340981 */ /* 0x000562000c1e1d00 */
[----:B------:R-:W-:Y:S04]  /*2130*/  BSSY.RECONVERGENT B0, `(.L_x_11369) ;  /* 0x000006b000007945 */ /* 0x000fe80003800200 */
[----:B------:R-:W-:Y:S05]  /*2140*/  @!P0 BRA `(.L_x_11370) ;  /* 0x0000000000d88947 */ /* 0x000fea0003800000 */
[----:B------:R-:W-:-:S13]  /*2150*/  ISETP.GT.AND P0, PT, R86, RZ, PT ;  /* 0x000000ff5600720c */ /* 0x000fda0003f04270 */
[----:B--2---:R-:W0:Y:S01]  /*2160*/  @P0 LDC R83, c[0x0][0x40c] ;  /* 0x00010300ff530b82 */ /* 0x004e220000000800 */
[C---:B------:R-:W-:Y:S02]  /*2170*/  @P0 PRMT R81, R44.reuse, 0x7632, R81 ;  /* 0x000076322c510816 */ /* 0x040fe40000000051 */
[----:B------:R-:W-:Y:S02]  /*2180*/  @P0 SHF.L.U32 R80, R44, 0x10, RZ ;  /* 0x000000102c500819 */ /* 0x000fe400000006ff */
[----:B------:R-:W-:Y:S02]  /*2190*/  @P0 SHF.L.U32 R82, R81, 0x10, RZ ;  /* 0x0000001051520819 */ /* 0x000fe400000006ff */
[----:B------:R-:W-:Y:S01]  /*21a0*/  @P0 SHF.L.U32 R84, R130, 0x10, RZ ;  /* 0x0000001082540819 */ /* 0x000fe200000006ff */
[----:B------:R-:W1:Y:S01]  /*21b0*/  @P0 LDC R87, c[0x0][0x40c] ;  /* 0x00010300ff570b82 */ /* 0x000e620000000800 */
[----:B-----5:R-:W-:Y:S02]  /*21c0*/  MOV R81, R49 ;  /* 0x0000003100517202 */ /* 0x020fe40000000f00 */
[----:B------:R-:W-:-:S05]  /*21d0*/  @P0 SHF.L.U32 R148, R47, 0x10, RZ ;  /* 0x000000102f940819 */ /* 0x000fca00000006ff */
[----:B------:R-:W2:Y:S08]  /*21e0*/  @P0 LDC R86, c[0x0][0x40c] ;  /* 0x00010300ff560b82 */ /* 0x000eb00000000800 */
[----:B------:R-:W3:Y:S01]  /*21f0*/  @P0 LDC R151, c[0x0][0x40c] ;  /* 0x00010300ff970b82 */ /* 0x000ee20000000800 */
[----:B0-----:R-:W-:Y:S01]  /*2200*/  @P0 FMUL.FTZ R85, R80, R83 ;  /* 0x0000005350550220 */ /* 0x001fe20000410000 */
[----:B------:R-:W-:-:S02]  /*2210*/  @P0 SHF.L.U32 R83, R90, 0x10, RZ ;  /* 0x000000105a530819 */ /* 0x000fc400000006ff */
[----:B------:R-:W-:-:S03]  /*2220*/  MOV R80, R48 ;  /* 0x0000003000507202 */ /* 0x000fc60000000f00 */
[----:B------:R-:W-:Y:S01]  /*2230*/  @P0 FFMA.FTZ R80, R85, R83, R48 ;  /* 0x0000005355500223 */ /* 0x000fe20000010030 */
[----:B------:R-:W0:Y:S01]  /*2240*/  @P0 LDC R144, c[0x0][0x40c] ;  /* 0x00010300ff900b82 */ /* 0x000e220000000800 */
[----:B-1----:R-:W-:Y:S01]  /*2250*/  @P0 FMUL.FTZ R82, R82, R87 ;  /* 0x0000005752520220 */ /* 0x002fe20000410000 */
[----:B------:R-:W-:Y:S02]  /*2260*/  @P0 SHF.L.U32 R85, R45, 0x10, RZ ;  /* 0x000000102d550819 */ /* 0x000fe400000006ff */
[----:B------:R-:W-:Y:S01]  /*2270*/  @P0 SHF.L.U32 R83, R91, 0x10, RZ ;  /* 0x000000105b530819 */ /* 0x000fe200000006ff */
[----:B------:R-:W-:Y:S01]  /*2280*/  @P0 FFMA.FTZ R81, R82, R84, R49 ;  /* 0x0000005452510223 */ /* 0x000fe20000010031 */
[----:B------:R-:W-:Y:S02]  /*2290*/  @P0 PRMT R84, R45, 0x7632, R84 ;  /* 0x000076322d540816 */ /* 0x000fe40000000054 */
[----:B------:R-:W1:Y:S01]  /*22a0*/  @P0 LDC R153, c[0x0][0x40c] ;  /* 0x00010300ff990b82 */ /* 0x000e620000000800 */
[----:B--2---:R-:W-:Y:S01]  /*22b0*/  @P0 FMUL.FTZ R85, R85, R86 ;  /* 0x0000005655550220 */ /* 0x004fe20000410000 */
[----:B------:R-:W-:-:S02]  /*22c0*/  @P0 SHF.L.U32 R84, R84, 0x10, RZ ;  /* 0x0000001054540819 */ /* 0x000fc400000006ff */
[----:B------:R-:W-:Y:S01]  /*22d0*/  MOV R82, R50 ;  /* 0x0000003200527202 */ /* 0x000fe20000000f00 */
[----:B------:R-:W-:Y:S01]  /*22e0*/  @P0 FFMA.FTZ R82, R85, R83, R50 ;  /* 0x0000005355520223 */ /* 0x000fe20000010032 */
[----:B------:R-:W-:Y:S01]  /*22f0*/  @P0 IMAD.U32 R85, R129, 0x10000, RZ ;  /* 0x0001000081550824 */ /* 0x000fe200078e00ff */
[----:B------:R-:W-:Y:S01]  /*2300*/  @P0 SHF.L.U32 R87, R46, 0x10, RZ ;  /* 0x000000102e570819 */ /* 0x000fe200000006ff */
[----:B------:R-:W2:Y:S01]  /*2310*/  @P0 LDC R155, c[0x0][0x40c] ;  /* 0x00010300ff9b0b82 */ /* 0x000ea20000000800 */
[----:B---3--:R-:W-:Y:S01]  /*2320*/  @P0 FMUL.FTZ R84, R84, R151 ;  /* 0x0000009754540220 */ /* 0x008fe20000410000 */
[----:B------:R-:W-:Y:S02]  /*2330*/  MOV R83, R51 ;  /* 0x0000003300537202 */ /* 0x000fe40000000f00 */
[----:B------:R-:W-:Y:S01]  /*2340*/  @P0 PRMT R86, R46, 0x7632, R86 ;  /* 0x000076322e560816 */ /* 0x000fe20000000056 */
[----:B------:R-:W-:Y:S01]  /*2350*/  @P0 FFMA.FTZ R83, R84, R85, R51 ;  /* 0x0000005554530223 */ /* 0x000fe20000010033 */
[----:B------:R-:W-:Y:S01]  /*2360*/  @P0 SHF.L.U32 R85, R92, 0x10, RZ ;  /* 0x000000105c550819 */ /* 0x000fe200000006ff */
[----:B0-----:R-:W-:Y:S01]  /*2370*/  @P0 FMUL.FTZ R87, R87, R144 ;  /* 0x0000009057570220 */ /* 0x001fe20000410000 */
[----:B------:R-:W-:-:S02]  /*2380*/  @P0 SHF.L.U32 R86, R86, 0x10, RZ ;  /* 0x0000001056560819 */ /* 0x000fc400000006ff */
[----:B------:R-:W-:Y:S01]  /*2390*/  MOV R84, R52 ;  /* 0x0000003400547202 */ /* 0x000fe20000000f00 */
[----:B------:R-:W-:Y:S01]  /*23a0*/  @P0 FFMA.FTZ R84, R87, R85, R52 ;  /* 0x0000005557540223 */ /* 0x000fe20000010034 */
[----:B------:R-:W-:Y:S02]  /*23b0*/  @P0 SHF.L.U32 R87, R128, 0x10, RZ ;  /* 0x0000001080570819 */ /* 0x000fe400000006ff */
[----:B------:R-:W-:Y:S01]  /*23c0*/  @P0 SHF.L.U32 R151, R93, 0x10, RZ ;  /* 0x000000105d970819 */ /* 0x000fe200000006ff */
[----:B-1----:R-:W-:Y:S01]  /*23d0*/  @P0 FMUL.FTZ R144, R86, R153 ;  /* 0x0000009956900220 */ /* 0x002fe20000410000 */
[----:B------:R-:W-:Y:S02]  /*23e0*/  MOV R85, R53 ;  /* 0x0000003500557202 */ /* 0x000fe40000000f00 */
[----:B------:R-:W-:Y:S01]  /*23f0*/  MOV R86, R54 ;  /* 0x0000003600567202 */ /* 0x000fe20000000f00 */
[----:B------:R-:W-:Y:S01]  /*2400*/  @P0 FFMA.FTZ R85, R144, R87, R53 ;  /* 0x0000005790550223 */ /* 0x000fe20000010035 */
[----:B------:R-:W-:Y:S01]  /*2410*/  MOV R87, R55 ;  /* 0x0000003700577202 */ /* 0x000fe20000000f00 */
        /* <DEDUP_REMOVED lines=9> */
.L_x_11370:
[----:B--2---:R-:W0:Y:S01]  /*24b0*/  @P2 LDC R83, c[0x0][0x40c] ;  /* 0x00010300ff532b82 */ /* 0x004e220000000800 */
[C---:B------:R-:W-:Y:S02]  /*24c0*/  @P2 SHF.L.U32 R82, R44.reuse, 0x10, RZ ;  /* 0x000000102c522819 */ /* 0x040fe400000006ff */
[----:B------:R-:W-:Y:S02]  /*24d0*/  @P2 PRMT R80, R44, 0x7632, R80 ;  /* 0x000076322c502816 */ /* 0x000fe40000000050 */
[----:B------:R-:W-:Y:S02]  /*24e0*/  @P2 SHF.L.U32 R85, R90, 0x10, RZ ;  /* 0x000000105a552819 */ /* 0x000fe400000006ff */
[----:B------:R-:W-:Y:S01]  /*24f0*/  @P2 SHF.L.U32 R81, R80, 0x10, RZ ;  /* 0x0000001050512819 */ /* 0x000fe200000006ff */
[----:B------:R-:W1:Y:S01]  /*2500*/  @P2 LDC R84, c[0x0][0x40c] ;  /* 0x00010300ff542b82 */ /* 0x000e620000000800 */
[----:B------:R-:W-:Y:S01]  /*2510*/  IMAD.MOV.U32 R80, RZ, RZ, RZ ;  /* 0x000000ffff507224 */ /* 0x000fe200078e00ff */
[----:B------:R-:W-:-:S02]  /*2520*/  @P2 SHF.L.U32 R148, R91, 0x10, RZ ;  /* 0x000000105b942819 */ /* 0x000fc400000006ff */
[----:B------:R-:W-:-:S04]  /*2530*/  @P2 SHF.L.U32 R86, R130, 0x10, RZ ;  /* 0x0000001082562819 */ /* 0x000fc800000006ff */
[----:B------:R-:W2:Y:S08]  /*2540*/  @P2 LDC R144, c[0x0][0x40c] ;  /* 0x00010300ff902b82 */ /* 0x000eb00000000800 */
[----:B------:R-:W3:Y:S01]  /*2550*/  @P2 LDC R87, c[0x0][0x40c] ;  /* 0x00010300ff572b82 */ /* 0x000ee20000000800 */
[----:B0-----:R-:W-:-:S04]  /*2560*/  @P2 FMUL.FTZ R82, R82, R83 ;  /* 0x0000005352522220 */ /* 0x001fc80000410000 */
[----:B------:R-:W-:Y:S01]  /*2570*/  @P2 FMUL.FTZ R80, R82, R85 ;  /* 0x0000005552502220 */ /* 0x000fe20000410000 */
[----:B------:R-:W-:Y:S02]  /*2580*/  @P2 SHF.L.U32 R85, R45, 0x10, RZ ;  /* 0x000000102d552819 */ /* 0x000fe400000006ff */
[----:B------:R-:W0:Y:S01]  /*2590*/  @P2 LDC R151, c[0x0][0x40c] ;  /* 0x00010300ff972b82 */ /* 0x000e220000000800 */
[----:B-1----:R-:W-:Y:S01]  /*25a0*/  @P2 FMUL.FTZ R83, R81, R84 ;  /* 0x0000005451532220 */ /* 0x002fe20000410000 */
[----:B------:R-:W-:Y:S02]  /*25b0*/  @P2 PRMT R81, R45, 0x7632, R81 ;  /* 0x000076322d512816 */ /* 0x000fe40000000051 */
[----:B------:R-:W-:Y:S02]  /*25c0*/  MOV R82, RZ ;  /* 0x000000ff00527202 */ /* 0x000fe40000000f00 */
[----:B------:R-:W-:Y:S01]  /*25d0*/  @P2 SHF.L.U32 R84, R81, 0x10, RZ ;  /* 0x0000001051542819 */ /* 0x000fe200000006ff */
[----:B------:R-:W-:-:S02]  /*25e0*/  HFMA2 R81, -RZ, RZ, 0, 0 ;  /* 0x00000000ff517431 */ /* 0x000fc400000001ff */
[----:B--2---:R-:W-:Y:S01]  /*25f0*/  @P2 FMUL.FTZ R85, R85, R144 ;  /* 0x0000009055552220 */ /* 0x004fe20000410000 */
[----:B------:R-:W1:Y:S03]  /*2600*/  @P2 LDC R153, c[0x0][0x40c] ;  /* 0x00010300ff992b82 */ /* 0x000e660000000800 */
[----:B------:R-:W-:Y:S01]  /*2610*/  @P2 FMUL.FTZ R82, R85, R148 ;  /* 0x0000009455522220 */ /* 0x000fe20000410000 */
[----:B------:R-:W-:Y:S01]  /*2620*/  @P2 FMUL.FTZ R81, R86, R83 ;  /* 0x0000005356512220 */ /* 0x000fe20000410000 */
[----:B------:R-:W-:Y:S01]  /*2630*/  HFMA2 R83, -RZ, RZ, 0, 0 ;  /* 0x00000000ff537431 */ /* 0x000fe200000001ff */
[----:B------:R-:W-:Y:S01]  /*2640*/  @P2 SHF.L.U32 R85, R129, 0x10, RZ ;  /* 0x0000001081552819 */ /* 0x000fe200000006ff */
[----:B---3--:R-:W-:Y:S01]  /*2650*/  @P2 FMUL.FTZ R84, R84, R87 ;  /* 0x0000005754542220 */ /* 0x008fe20000410000 */
[----:B------:R-:W2:Y:S01]  /*2660*/  @P2 LDC R144, c[0x0][0x40c] ;  /* 0x00010300ff902b82 */ /* 0x000ea20000000800 */
[----:B------:R-:W-:-:S02]  /*2670*/  @P2 SHF.L.U32 R86, R46, 0x10, RZ ;  /* 0x000000102e562819 */ /* 0x000fc400000006ff */
[----:B------:R-:W-:Y:S01]  /*2680*/  @P2 FMUL.FTZ R83, R85, R84 ;  /* 0x0000005455532220 */ /* 0x000fe20000410000 */
[----:B------:R-:W-:Y:S02]  /*2690*/  @P2 PRMT R85, R46, 0x7632, R85 ;  /* 0x000076322e552816 */ /* 0x000fe40000000055 */
[----:B------:R-:W-:Y:S01]  /*26a0*/  @P2 SHF.L.U32 R87, R92, 0x10, RZ ;  /* 0x000000105c572819 */ /* 0x000fe200000006ff */
[----:B0-----:R-:W-:Y:S01]  /*26b0*/  @P2 FMUL.FTZ R86, R86, R151 ;  /* 0x0000009756562220 */ /* 0x001fe20000410000 */
[----:B------:R-:W0:Y:S01]  /*26c0*/  @P2 LDC R148, c[0x0][0x40c] ;  /* 0x00010300ff942b82 */ /* 0x000e220000000800 */
[----:B------:R-:W-:Y:S01]  /*26d0*/  @P2 SHF.L.U32 R85, R85, 0x10, RZ ;  /* 0x0000001055552819 */ /* 0x000fe200000006ff */
[----:B------:R-:W-:Y:S01]  /*26e0*/  @P2 IMAD.U32 R151, R128, 0x10000, RZ ;  /* 0x0001000080972824 */ /* 0x000fe200078e00ff */
[----:B------:R-:W-:Y:S01]  /*26f0*/  MOV R84, RZ ;  /* 0x000000ff00547202 */ /* 0x000fe20000000f00 */
[----:B------:R-:W-:Y:S01]  /*2700*/  @P2 FMUL.FTZ R84, R86, R87 ;  /* 0x0000005756542220 */ /* 0x000fe20000410000 */
[----:B------:R-:W-:-:S04]  /*2710*/  @P2 PRMT R87, R47, 0x7632, R87 ;  /* 0x000076322f572816 */ /* 0x000fc80000000057 */
[----:B------:R-:W-:Y:S01]  /*2720*/  @P2 SHF.L.U32 R87, R87, 0x10, RZ ;  /* 0x0000001057572819 */ /* 0x000fe200000006ff */
[----:B--2---:R-:W-:Y:S01]  /*2730*/  @P2 FMUL.FTZ R86, R85, R144 ;  /* 0x0000009055562220 */ /* 0x004fe20000410000 */
[----:B------:R-:W-:Y:S01]  /*2740*/  @P2 SHF.L.U32 R144, R47, 0x10, RZ ;  /* 0x000000102f902819 */ /* 0x000fe200000006ff */
[----:B------:R-:W-:-:S04]  /*2750*/  HFMA2 R85, -RZ, RZ, 0, 0 ;  /* 0x00000000ff557431 */ /* 0x000fc800000001ff */
[----:B-1----:R-:W-:Y:S01]  /*2760*/  @P2 FMUL.FTZ R153, R144, R153 ;  /* 0x0000009990992220 */ /* 0x002fe20000410000 */
[----:B0-----:R-:W-:Y:S01]  /*2770*/  @P2 FMUL.FTZ R144, R87, R148 ;  /* 0x0000009457902220 */ /* 0x001fe20000410000 */
[----:B------:R-:W-:Y:S01]  /*2780*/  @P2 FMUL.FTZ R85, R151, R86 ;  /* 0x0000005697552220 */ /* 0x000fe20000410000 */
[----:B------:R-:W-:Y:S02]  /*2790*/  @P2 SHF.L.U32 R148, R93, 0x10, RZ ;  /* 0x000000105d942819 */ /* 0x000fe400000006ff */
[----:B------:R-:W-:Y:S02]  /*27a0*/  CS2R R86, SRZ ;  /* 0x0000000000567805 */ /* 0x000fe4000001ff00 */
[----:B------:R-:W-:Y:S01]  /*27b0*/  @P2 SHF.L.U32 R151, R127, 0x10, RZ ;  /* 0x000000107f972819 */ /* 0x000fe200000006ff */
[----:B------:R-:W-:-:S04]  /*27c0*/  @P2 FMUL.FTZ R86, R153, R148 ;  /* 0x0000009499562220 */ /* 0x000fc80000410000 */
[----:B------:R-:W-:-:S07]  /*27d0*/  @P2 FMUL.FTZ R87, R151, R144 ;  /* 0x0000009097572220 */ /* 0x000fce0000410000 */
.L_x_11371:
[----:B------:R-:W-:Y:S05]  /*27e0*/  BSYNC.RECONVERGENT B0 ;  /* 0x0000000000007941 */ /* 0x000fea0003800200 */
.L_x_11369:
        /* <DEDUP_REMOVED lines=123> */
.L_x_11387:
[----:B01----:R-:W-:Y:S01]  /*2fa0*/  FADD.FTZ R151, R151, R150 ;  /* 0x0000009697977221 */ /* 0x003fe20000010000 */
[----:B------:R-:W-:Y:S01]  /*2fb0*/  FMUL.FTZ R143, R155, R155 ;  /* 0x0000009b9b8f7220 */ /* 0x000fe20000410000 */
        /* <DEDUP_REMOVED lines=15> */
[----:B------:R-:W-:Y:S01]  /*30b0*/  SHF.L.U32 R151, R40, 0x10, RZ ;  /* 0x0000001028977819 */ /* 0x000fe200000006ff */
[C---:B------:R-:W-:Y:S01]  /*30c0*/  FADD.FTZ R56, -R146.reuse, R56 ;  /* 0x0000003892387221 */ /* 0x040fe20000010100 */
[----:B------:R-:W-:Y:S01]  /*30d0*/  FADD.FTZ R144, -R146, R57 ;  /* 0x0000003992907221 */ /* 0x000fe20000010100 */
[----:B------:R-:W-:Y:S01]  /*30e0*/  SHF.L.U32 R57, R126, 0x10, RZ ;  /* 0x000000107e397819 */ /* 0x000fe200000006ff */
[C---:B------:R-:W-:Y:S01]  /*30f0*/  FADD.FTZ R58, -R146.reuse, R58 ;  /* 0x0000003a923a7221 */ /* 0x040fe20000010100 */
[----:B------:R-:W-:Y:S01]  /*3100*/  FMUL.FTZ R56, R147, R56 ;  /* 0x0000003893387220 */ /* 0x000fe20000410000 */
        /* <DEDUP_REMOVED lines=12> */
[C---:B------:R-:W-:Y:S01]  /*31d0*/  FADD.FTZ R58, -R146.reuse, R60 ;  /* 0x0000003c923a7221 */ /* 0x040fe20000010100 */
[----:B------:R-:W-:Y:S01]  /*31e0*/  FADD.FTZ R60, -R146, R61 ;  /* 0x0000003d923c7221 */ /* 0x000fe20000010100 */
[----:B------:R-:W-:Y:S01]  /*31f0*/  SHF.L.U32 R59, R4, 0x10, RZ ;  /* 0x00000010043b7819 */ /* 0x000fe200000006ff */
[----:B------:R-:W-:Y:S01]  /*3200*/  FFMA.FTZ R57, R148, R151, R153 ;  /* 0x0000009794397223 */ /* 0x000fe20000010099 */
[----:B------:R-:W-:Y:S01]  /*3210*/  SHF.L.U32 R151, R42, 0x10, RZ ;  /* 0x000000102a977819 */ /* 0x000fe200000006ff */
[----:B------:R-:W-:Y:S01]  /*3220*/  FMUL.FTZ R58, R147, R58 ;  /* 0x0000003a933a7220 */ /* 0x000fe20000410000 */
[----:B------:R-:W-:Y:S01]  /*3230*/  SHF.L.U32 R61, R122, 0x10, RZ ;  /* 0x000000107a3d7819 */ /* 0x000fe200000006ff */
[----:B------:R-:W-:-:S02]  /*3240*/  IMAD.U32 R153, R121, 0x10000, RZ ;  /* 0x0001000079997824 */ /* 0x000fc400078e00ff */
[----:B------:R-:W-:Y:S01]  /*3250*/  FMUL.FTZ R60, R147, R60 ;  /* 0x0000003c933c7220 */ /* 0x000fe20000410000 */
[C---:B------:R-:W-:Y:S01]  /*3260*/  FADD.FTZ R62, -R146.reuse, R62 ;  /* 0x0000003e923e7221 */ /* 0x040fe20000010100 */
[----:B------:R-:W-:Y:S01]  /*3270*/  FADD.FTZ R148, -R146, R63 ;  /* 0x0000003f92947221 */ /* 0x000fe20000010100 */
[----:B------:R-:W-:Y:S01]  /*3280*/  FFMA.FTZ R58, R58, R59, R151 ;  /* 0x0000003b3a3a7223 */ /* 0x000fe20000010097 */
[----:B------:R-:W-:Y:S01]  /*3290*/  FFMA.FTZ R63, R60, R61, R153 ;  /* 0x0000003d3c3f7223 */ /* 0x000fe20000010099 */
[----:B------:R-:W-:Y:S01]  /*32a0*/  SHF.L.U32 R59, R5, 0x10, RZ ;  /* 0x00000010053b7819 */ /* 0x000fe200000006ff */
[----:B------:R-:W-:Y:S01]  /*32b0*/  FMUL.FTZ R62, R147, R62 ;  /* 0x0000003e933e7220 */ /* 0x000fe20000410000 */
[----:B------:R-:W-:Y:S01]  /*32c0*/  SHF.L.U32 R61, R43, 0x10, RZ ;  /* 0x000000102b3d7819 */ /* 0x000fe200000006ff */
[----:B------:R-:W-:Y:S01]  /*32d0*/  FMUL.FTZ R148, R147, R148 ;  /* 0x0000009493947220 */ /* 0x000fe20000410000 */
[----:B------:R-:W-:Y:S01]  /*32e0*/  SHF.L.U32 R151, R120, 0x10, RZ ;  /* 0x0000001078977819 */ /* 0x000fe200000006ff */
[----:B------:R-:W-:Y:S01]  /*32f0*/  FADD.FTZ R60, -R146, R64 ;  /* 0x00000040923c7221 */ /* 0x000fe20000010100 */
        /* <DEDUP_REMOVED lines=11> */
[----:B------:R-:W-:Y:S01]  /*33b0*/  FADD.FTZ R148, -R146, R67 ;  /* 0x0000004392947221 */ /* 0x000fe20000010100 */
        /* <DEDUP_REMOVED lines=8> */
[----:B------:R-:W-:Y:S01]  /*3440*/  SHF.L.U32 R153, R115, 0x10, RZ ;  /* 0x0000001073997819 */ /* 0x000fe200000006ff */
[----:B------:R-:W-:Y:S01]  /*3450*/  FADD.FTZ R66, -R146, R68 ;  /* 0x0000004492427221 */ /* 0x000fe20000010100 */
[----:B------:R-:W-:Y:S01]  /*3460*/  FFMA.FTZ R64, R64, R61, R67 ;  /* 0x0000003d40407223 */ /* 0x000fe20000010043 */
        /* <DEDUP_REMOVED lines=8> */
[----:B------:R-:W-:Y:S01]  /*34f0*/  FFMA.FTZ R66, R66, R67, R151 ;  /* 0x0000004342427223 */ /* 0x000fe20000010097 */
        /* <DEDUP_REMOVED lines=28> */
[C---:B------:R-:W-:Y:S01]  /*36c0*/  FADD.FTZ R72, -R146.reuse, R76 ;  /* 0x0000004c92487221 */ /* 0x040fe20000010100 */
[----:B------:R-:W-:Y:S01]  /*36d0*/  FFMA.FTZ R71, R71, R70, R74 ;  /* 0x0000004647477223 */ /* 0x000fe2000001004a */
[----:B------:R-:W-:Y:S01]  /*36e0*/  FADD.FTZ R74, -R146, R77 ;  /* 0x0000004d924a7221 */ /* 0x000fe20000010100 */
[----:B------:R-:W-:Y:S01]  /*36f0*/  SHF.L.U32 R153, R106, 0x10, RZ ;  /* 0x000000106a997819 */ /* 0x000fe200000006ff */
[----:B------:R-:W-:Y:S01]  /*3700*/  FFMA.FTZ R70, R150, R73, R75 ;  /* 0x0000004996467223 */ /* 0x000fe2000001004b */
[----:B------:R-:W-:Y:S01]  /*3710*/  SHF.L.U32 R73, R20, 0x10, RZ ;  /* 0x0000001014497819 */ /* 0x000fe200000006ff */
[----:B------:R-:W-:-:S02]  /*3720*/  IMAD.U32 R75, R34, 0x10000, RZ ;  /* 0x00010000224b7824 */ /* 0x000fc400078e00ff */
[----:B------:R-:W-:Y:S01]  /*3730*/  FMUL.FTZ R72, R147, R72 ;  /* 0x0000004893487220 */ /* 0x000fe20000410000 */
[----:B------:R-:W-:Y:S01]  /*3740*/  SHF.L.U32 R77, R105, 0x10, RZ ;  /* 0x00000010694d7819 */ /* 0x000fe200000006ff */
[----:B------:R-:W-:Y:S01]  /*3750*/  FMUL.FTZ R74, R147, R74 ;  /* 0x0000004a934a7220 */ /* 0x000fe20000410000 */
        /* <DEDUP_REMOVED lines=23> */
[----:B------:R-:W-:Y:S01]  /*38d0*/  IADD3 R72, PT, PT, R145, -0x1, RZ ;  /* 0xffffffff91487810 */ /* 0x000fe20007ffe0ff */
[----:B------:R-:W-:Y:S01]  /*38e0*/  FFMA.FTZ R79, R74, R79, R77 ;  /* 0x0000004f4a4f7223 */ /* 0x000fe2000001004d */
[----:B------:R-:W-:Y:S01]  /*38f0*/  SHF.L.U32 R75, R100, 0x10, RZ ;  /* 0x00000010644b7819 */ /* 0x000fe200000006ff */
[----:B------:R-:W-:-:S02]  /*3900*/  IMAD.U32 R77, R99, 0x10000, RZ ;  /* 0x00010000634d7824 */ /* 0x000fc400078e00ff */
[----:B------:R-:W-:Y:S01]  /*3910*/  FMUL.FTZ R80, R147, R80 ;  /* 0x0000005093507220 */ /* 0x000fe20000410000 */
[----:B------:R-:W-:Y:S01]  /*3920*/  SHF.L.U32 R81, R27, 0x10, RZ ;  /* 0x000000101b517819 */ /* 0x000fe200000006ff */
[----:B------:R-:W-:Y:S01]  /*3930*/  FMUL.FTZ R76, R147, R76 ;  /* 0x0000004c934c7220 */ /* 0x000fe20000410000 */
[----:B------:R-:W-:Y:S01]  /*3940*/  SHF.L.U32 R73, R29, 0x10, RZ ;  /* 0x000000101d497819 */ /* 0x000fe200000006ff */
[----:B------:R-:W-:Y:S02]  /*3950*/  IMAD R149, R72, R149, RZ ;  /* 0x0000009548957224 */ /* 0x000fe400078e02ff */
[----:B------:R-:W-:Y:S01]  /*3960*/  FFMA.FTZ R80, R80, R75, R77 ;  /* 0x0000004b50507223 */ /* 0x000fe2000001004d */
[----:B------:R-:W-:Y:S01]  /*3970*/  FADD.FTZ R72, -R146, R84 ;  /* 0x0000005492487221 */ /* 0x000fe20000010100 */
[----:B------:R-:W0:Y:S01]  /*3980*/  LDC.64 R74, c[0x0][0x428] ;  /* 0x00010a00ff4a7b82 */ /* 0x000e220000000a00 */
[----:B------:R-:W-:Y:S01]  /*3990*/  FFMA.FTZ R81, R76, R81, R73 ;  /* 0x000000514c517223 */ /* 0x000fe20000010049 */
[----:B------:R-:W-:Y:S01]  /*39a0*/  SHF.L.U32 R73, R88, 0x10, RZ ;  /* 0x0000001058497819 */ /* 0x000fe200000006ff */
[C---:B------:R-:W-:Y:S01]  /*39b0*/  FMUL.FTZ R72, R147.reuse, R72 ;  /* 0x0000004893487220 */ /* 0x040fe20000410000 */
[----:B------:R-:W-:Y:S01]  /*39c0*/  SHF.L.U32 R77, R30, 0x10, RZ ;  /* 0x000000101e4d7819 */ /* 0x000fe200000006ff */
[C---:B------:R-:W-:Y:S01]  /*39d0*/  FADD.FTZ R76, -R146.reuse, R85 ;  /* 0x00000055924c7221 */ /* 0x040fe20000010100 */
[----:B------:R-:W-:Y:S01]  /*39e0*/  FADD.FTZ R82, -R146, R86 ;  /* 0x0000005692527221 */ /* 0x000fe20000010100 */
[----:B------:R-:W-:Y:S01]  /*39f0*/  SHF.L.U32 R85, R98, 0x10, RZ ;  /* 0x0000001062557819 */ /* 0x000fe200000006ff */
[----:B------:R-:W-:Y:S01]  /*3a00*/  FADD.FTZ R146, -R146, R87 ;  /* 0x0000005792927221 */ /* 0x000fe20000010100 */
[----:B------:R-:W-:Y:S01]  /*3a10*/  FFMA.FTZ R84, R72, R73, R77 ;  /* 0x0000004948547223 */ /* 0x000fe2000001004d */
[----:B------:R-:W-:Y:S01]  /*3a20*/  SHF.R.S32.HI R72, RZ, 0x1f, R149 ;  /* 0x0000001fff487819 */ /* 0x000fe20000011495 */
[----:B------:R-:W-:Y:S01]  /*3a30*/  FMUL.FTZ R76, R147, R76 ;  /* 0x0000004c934c7220 */ /* 0x000fe20000410000 */
[----:B------:R-:W-:Y:S01]  /*3a40*/  SHF.L.U32 R73, R97, 0x10, RZ ;  /* 0x0000001061497819 */ /* 0x000fe200000006ff */
[C---:B------:R-:W-:Y:S01]  /*3a50*/  FMUL.FTZ R82, R147.reuse, R82 ;  /* 0x0000005293527220 */ /* 0x040fe20000410000 */
[----:B------:R-:W-:Y:S01]  /*3a60*/  LEA.HI R149, R72, R149, RZ, 0x3 ;  /* 0x0000009548957211 */ /* 0x000fe200078f18ff */
[----:B------:R-:W-:Y:S01]  /*3a70*/  FMUL.FTZ R87, R147, R146 ;  /* 0x0000009293577220 */ /* 0x000fe20000410000 */
[----:B------:R-:W-:Y:S01]  /*3a80*/  SHF.L.U32 R77, R89, 0x10, RZ ;  /* 0x00000010594d7819 */ /* 0x000fe200000006ff */
[----:B------:R-:W-:Y:S01]  /*3a90*/  FFMA.FTZ R85, R76, R85, R73 ;  /* 0x000000554c557223 */ /* 0x000fe20000010049 */
[----:B------:R-:W-:-:S02]  /*3aa0*/  SHF.L.U32 R83, R31, 0x10, RZ ;  /* 0x000000101f537819 */ /* 0x000fc400000006ff */
[----:B------:R-:W-:Y:S02]  /*3ab0*/  LEA.HI.SX32 R149, R149, R0, 0x1d ;  /* 0x0000000095957211 */ /* 0x000fe400078feaff */
[----:B------:R-:W-:Y:S01]  /*3ac0*/  SHF.L.U32 R72, R96, 0x10, RZ ;  /* 0x0000001060487819 */ /* 0x000fe200000006ff */
[----:B------:R-:W-:Y:S01]  /*3ad0*/  FFMA.FTZ R86, R82, R77, R83 ;  /* 0x0000004d52567223 */ /* 0x000fe20000010053 */
[----:B------:R-:W-:Y:S01]  /*3ae0*/  SHF.L.U32 R76, R95, 0x10, RZ ;  /* 0x000000105f4c7819 */ /* 0x000fe200000006ff */
[C---:B0-----:R-:W-:Y:S01]  /*3af0*/  IMAD.WIDE.U32 R82, R149.reuse, 0x10, R74 ;  /* 0x0000001095527825 */ /* 0x041fe200078e004a */
[C---:B------:R-:W-:Y:S02]  /*3b00*/  IADD3 R77, PT, PT, R149.reuse, 0x20, RZ ;  /* 0x00000020954d7810 */ /* 0x040fe40007ffe0ff */
[----:B------:R-:W-:Y:S01]  /*3b10*/  IADD3 R73, PT, PT, R149, 0x40, RZ ;  /* 0x0000004095497810 */ /* 0x000fe20007ffe0ff */
[----:B------:R-:W-:Y:S01]  /*3b20*/  FFMA.FTZ R87, R87, R72, R76 ;  /* 0x0000004857577223 */ /* 0x000fe2000001004c */
[----:B------:R-:W-:Y:S01]  /*3b30*/  IADD3 R145, PT, PT, R149, 0x60, RZ ;  /* 0x0000006095917810 */ /* 0x000fe20007ffe0ff */
[----:B------:R-:W-:Y:S01]  /*3b40*/  IMAD.WIDE.U32 R76, R77, 0x10, R74 ;  /* 0x000000104d4c7825 */ /* 0x000fe200078e004a */
[----:B------:R-:W-:-:S02]  /*3b50*/  F2FP.BF16.F32.PACK_AB R59, R59, R62 ;  /* 0x0000003e3b3b723e */ /* 0x000fc400000010ff */
[----:B------:R-:W-:Y:S01]  /*3b60*/  F2FP.BF16.F32.PACK_AB R58, R63, R58 ;  /* 0x0000003a3f3a723e */ /* 0x000fe200000010ff */
[--C-:B------:R-:W-:Y:S01]  /*3b70*/  IMAD.WIDE.U32 R72, R73, 0x10, R74.reuse ;  /* 0x0000001049487825 */ /* 0x100fe200078e004a */
[----:B------:R-:W-:Y:S02]  /*3b80*/  F2FP.BF16.F32.PACK_AB R57, R57, R144 ;  /* 0x000000903939723e */ /* 0x000fe400000010ff */
[----:B------:R-:W-:Y:S01]  /*3b90*/  F2FP.BF16.F32.PACK_AB R56, R143, R56 ;  /* 0x000000388f38723e */ /* 0x000fe200000010ff */
[----:B------:R-:W-:Y:S01]  /*3ba0*/  IMAD.WIDE.U32 R74, R145, 0x10, R74 ;  /* 0x00000010914a7825 */ /* 0x000fe200078e004a */
        /* <DEDUP_REMOVED lines=10> */
[----:B------:R-:W-:-:S02]  /*3c50*/  F2FP.BF16.F32.PACK_AB R71, R87, R86 ;  /* 0x000000565747723e */ /* 0x000fc400000010ff */
[----:B------:R-:W-:Y:S01]  /*3c60*/  F2FP.BF16.F32.PACK_AB R70, R85, R84 ;  /* 0x000000545546723e */ /* 0x000fe200000010ff */
[----:B------:R0:W-:Y:S01]  /*3c70*/  STG.E.128 desc[UR6][R72.64], R64 ;  /* 0x0000004048007986 */ /* 0x0001e2000c101d06 */
[----:B------:R-:W-:Y:S02]  /*3c80*/  F2FP.BF16.F32.PACK_AB R69, R80, R81 ;  /* 0x000000515045723e */ /* 0x000fe400000010ff */
[----:B------:R-:W-:-:S05]  /*3c90*/  F2FP.BF16.F32.PACK_AB R68, R79, R78 ;  /* 0x0000004e4f44723e */ /* 0x000fca00000010ff */
[----:B------:R0:W-:Y:S02]  /*3ca0*/  STG.E.128 desc[UR6][R74.64], R68 ;  /* 0x000000444a007986 */ /* 0x0001e4000c101d06 */
.L_x_11374:
[----:B------:R-:W-:Y:S05]  /*3cb0*/  BSYNC.RECONVERGENT B0 ;  /* 0x0000000000007941 */ /* 0x000fea0003800200 */
.L_x_11373:
[----:B0-----:R-:W0:Y:S02]  /*3cc0*/  LDC.64 R56, c[0x0][0x380] ;  /* 0x0000e000ff387b82 */ /* 0x001e240000000a00 */
[----:B0-----:R-:W-:-:S04]  /*3cd0*/  LEA R94, R56, R94, 0x2 ;  /* 0x0000005e385e7211 */ /* 0x001fc800078e10ff */
[----:B------:R-:W-:-:S13]  /*3ce0*/  ISETP.GE.AND P0, PT, R94, R57, PT ;  /* 0x000000395e00720c */ /* 0x000fda0003f06270 */
[----:B------:R-:W-:Y:S05]  /*3cf0*/  @!P0 BRA `(.L_x_11375) ;  /* 0xffffffcc00348947 */ /* 0x000fea000383ffff */
[----:B------:R-:W-:Y:S05]  /*3d00*/  EXIT ;  /* 0x000000000000794d */ /* 0x000fea0003800000 */
.L_x_11372:
[----:B------:R-:W-:Y:S01]  /*3d10*/  HFMA2 R154, -RZ, RZ, 0, 5.9604644775390625e-08 ;  /* 0x00000001ff9a7431 */ /* 0x000fe200000001ff */
[----:B------:R-:W-:Y:S01]  /*3d20*/  BSSY B0, `(.L_x_11376) ;  /* 0x0000007000007945 */ /* 0x000fe20003800000 */
[----:B------:R-:W-:Y:S01]  /*3d30*/  MOV R153, R143 ;  /* 0x0000008f00997202 */ /* 0x000fe20000000f00 */
[----:B------:R-:W-:Y:S01]  /*3d40*/  IMAD.MOV.U32 R157, RZ, RZ, 0x1f ;  /* 0x0000001fff9d7424 */ /* 0x000fe200078e00ff */
[----:B------:R-:W-:-:S07]  /*3d50*/  MOV R152, 0xffffffff ;  /* 0xffffffff00987802 */ /* 0x000fce0000000f00 */
[----:B-----5:R-:W-:Y:S05]  /*3d60*/  WARPSYNC.COLLECTIVE R152, `(.L_x_11377) ;  /* 0x0000000098087348 */ /* 0x020fea0003c00000 */
[----:B------:R0:W1:Y:S02]  /*3d70*/  SHFL.BFLY P2, R150, R153, R154, R157 ;  /* 0x0c00009a99967389 */ /* 0x000064000004009d */
[----:B01---5:R-:W-:Y:S05]  /*3d80*/  ENDCOLLECTIVE ;  /* 0x000000000000791b */ /* 0x023fea0003800000 */
.L_x_11377:
[----:B------:R-:W-:Y:S05]  /*3d90*/  BSYNC B0 ;  /* 0x0000000000007941 */ /* 0x000fea0003800000 */
.L_x_11376:
        /* <DEDUP_REMOVED lines=9> */
.L_x_11378:
[----:B------:R-:W-:Y:S01]  /*3e30*/  HFMA2 R154, -RZ, RZ, 0, 2.384185791015625e-07 ;  /* 0x00000004ff9a7431 */ /* 0x000fe200000001ff */
[----:B------:R-:W-:-:S05]  /*3e40*/  MOV R147, R150 ;  /* 0x0000009600937202 */ /* 0x000fca0000000f00 */
[----:B------:R-:W-:-:S05]  /*3e50*/  FADD.FTZ R147, R146, R147 ;  /* 0x0000009392937221 */ /* 0x000fca0000010000 */
[----:B------:R-:W-:-:S07]  /*3e60*/  MOV R153, R147 ;  /* 0x0000009300997202 */ /* 0x000fce0000000f00 */
[----:B------:R-:W-:Y:S05]  /*3e70*/  WARPSYNC.COLLECTIVE R152, `(.L_x_11379) ;  /* 0x0000000098087348 */ /* 0x000fea0003c00000 */
[----:B------:R0:W1:Y:S02]  /*3e80*/  SHFL.BFLY P2, R150, R153, R154, R157 ;  /* 0x0c00009a99967389 */ /* 0x000064000004009d */
[----:B01----:R-:W-:Y:S05]  /*3e90*/  ENDCOLLECTIVE ;  /* 0x000000000000791b */ /* 0x003fea0003800000 */
.L_x_11379:
        /* <DEDUP_REMOVED lines=8> */
.L_x_11380:
[----:B------:R-:W-:Y:S01]  /*3f20*/  IMAD.MOV.U32 R154, RZ, RZ, 0x10 ;  /* 0x00000010ff9a7424 */ /* 0x000fe200078e00ff */
[----:B------:R-:W-:-:S05]  /*3f30*/  MOV R151, R150 ;  /* 0x0000009600977202 */ /* 0x000fca0000000f00 */
[----:B------:R-:W-:-:S05]  /*3f40*/  FADD.FTZ R151, R148, R151 ;  /* 0x0000009794977221 */ /* 0x000fca0000010000 */
[----:B------:R-:W-:-:S07]  /*3f50*/  MOV R153, R151 ;  /* 0x0000009700997202 */ /* 0x000fce0000000f00 */
[----:B------:R-:W-:Y:S05]  /*3f60*/  WARPSYNC.COLLECTIVE R152, `(.L_x_11381) ;  /* 0x0000000098087348 */ /* 0x000fea0003c00000 */
[----:B------:R0:W1:Y:S02]  /*3f70*/  SHFL.BFLY P2, R150, R153, R154, R157 ;  /* 0x0c00009a99967389 */ /* 0x000064000004009d */
[----:B01----:R-:W-:Y:S05]  /*3f80*/  ENDCOLLECTIVE ;  /* 0x000000000000791b */ /* 0x003fea0003800000 */
.L_x_11381:
        /* <DEDUP_REMOVED lines=71> */
.L_x_11382:
[----:B------:R-:W-:Y:S01]  /*4400*/  HFMA2 R154, -RZ, RZ, 0, 1.1920928955078125e-07 ;  /* 0x00000002ff9a7431 */ /* 0x000fe200000001ff */
[----:B------:R-:W-:-:S05]  /*4410*/  MOV R146, R150 ;  /* 0x0000009600927202 */ /* 0x000fca0000000f00 */
[----:B------:R-:W-:-:S05]  /*4420*/  FADD.FTZ R146, R143, R146 ;  /* 0x000000928f927221 */ /* 0x000fca0000010000 */
[----:B------:R-:W-:-:S07]  /*4430*/  MOV R153, R146 ;  /* 0x0000009200997202 */ /* 0x000fce0000000f00 */
[----:B------:R-:W-:Y:S05]  /*4440*/  WARPSYNC.COLLECTIVE R152, `(.L_x_11383) ;  /* 0x0000000098087348 */ /* 0x000fea0003c00000 */
[----:B------:R0:W1:Y:S02]  /*4450*/  SHFL.BFLY P2, R150, R153, R154, R157 ;  /* 0x0c00009a99967389 */ /* 0x000064000004009d */
[----:B01----:R-:W-:Y:S05]  /*4460*/  ENDCOLLECTIVE ;  /* 0x000000000000791b */ /* 0x003fea0003800000 */
.L_x_11383:
[----:B------:R-:W-:Y:S01]  /*4470*/  HFMA2 R154, -RZ, RZ, 0, 2.384185791015625e-07 ;  /* 0x00000004ff9a7431 */ /* 0x000fe200000001ff */
[----:B------:R-:W-:-:S05]  /*4480*/  MOV R147, R150 ;  /* 0x0000009600937202 */ /* 0x000fca0000000f00 */
[----:B------:R-:W-:-:S05]  /*4490*/  FADD.FTZ R147, R146, R147 ;  /* 0x0000009392937221 */ /* 0x000fca0000010000 */
[----:B------:R-:W-:-:S07]  /*44a0*/  MOV R153, R147 ;  /* 0x0000009300997202 */ /* 0x000fce0000000f00 */
[----:B------:R-:W-:Y:S05]  /*44b0*/  WARPSYNC.COLLECTIVE R152, `(.L_x_11384) ;  /* 0x0000000098087348 */ /* 0x000fea0003c00000 */
[----:B------:R0:W1:Y:S02]  /*44c0*/  SHFL.BFLY P2, R150, R153, R154, R157 ;  /* 0x0c00009a99967389 */ /* 0x000064000004009d */
[----:B01----:R-:W-:Y:S05]  /*44d0*/  ENDCOLLECTIVE ;  /* 0x000000000000791b */ /* 0x003fea0003800000 */
.L_x_11384:
[----:B------:R-:W-:Y:S01]  /*44e0*/  HFMA2 R154, -RZ, RZ, 0, 4.76837158203125e-07 ;  /* 0x00000008ff9a7431 */ /* 0x000fe200000001ff */
[----:B------:R-:W-:-:S05]  /*44f0*/  MOV R148, R150 ;  /* 0x0000009600947202 */ /* 0x000fca0000000f00 */
[----:B------:R-:W-:-:S05]  /*4500*/  FADD.FTZ R148, R147, R148 ;  /* 0x0000009493947221 */ /* 0x000fca0000010000 */
[----:B------:R-:W-:-:S07]  /*4510*/  MOV R153, R148 ;  /* 0x0000009400997202 */ /* 0x000fce0000000f00 */
[----:B------:R-:W-:Y:S05]  /*4520*/  WARPSYNC.COLLECTIVE R152, `(.L_x_11385) ;  /* 0x0000000098087348 */ /* 0x000fea0003c00000 */
[----:B------:R0:W1:Y:S02]  /*4530*/  SHFL.BFLY P2, R150, R153, R154, R157 ;  /* 0x0c00009a99967389 */ /* 0x000064000004009d */
[----:B01----:R-:W-:Y:S05]  /*4540*/  ENDCOLLECTIVE ;  /* 0x000000000000791b */ /* 0x003fea0003800000 */
.L_x_11385:
[----:B------:R-:W-:Y:S01]  /*4550*/  HFMA2 R154, -RZ, RZ, 0, 9.5367431640625e-07 ;  /* 0x00000010ff9a7431 */ /* 0x000fe200000001ff */
[----:B------:R-:W-:-:S05]  /*4560*/  MOV R151, R150 ;  /* 0x0000009600977202 */ /* 0x000fca0000000f00 */
[----:B------:R-:W-:-:S05]  /*4570*/  FADD.FTZ R151, R148, R151 ;  /* 0x0000009794977221 */ /* 0x000fca0000010000 */
[----:B------:R-:W-:-:S07]  /*4580*/  MOV R153, R151 ;  /* 0x0000009700997202 */ /* 0x000fce0000000f00 */
[----:B------:R-:W-:Y:S05]  /*4590*/  WARPSYNC.COLLECTIVE R152, `(.L_x_11386) ;  /* 0x0000000098087348 */ /* 0x000fea0003c00000 */
[----:B------:R0:W1:Y:S02]  /*45a0*/  SHFL.BFLY P2, R150, R153, R154, R157 ;  /* 0x0c00009a99967389 */ /* 0x000064000004009d */
[----:B01----:R-:W-:Y:S05]  /*45b0*/  ENDCOLLECTIVE ;  /* 0x000000000000791b */ /* 0x003fea0003800000 */
.L_x_11386:
[----:B------:R-:W-:Y:S05]  /*45c0*/  BRA `(.L_x_11387) ;  /* 0xffffffe800747947 */ /* 0x000fea000383ffff */
.L_x_11388:
        /* <DEDUP_REMOVED lines=11> */
.L_x_37283:


//--------------------- .text._ZN10layer_norm13ln_fwd_kernelINS_13Kernel_traitsI13__nv_bfloat16S2_fS2_fjLj1024ELj1ELj4ELj1ELj16ENS_18Kernel_traits_baseILj1024ES2_S2_fS2_fjLj128EEEEELb1ELb0ELb0ELb0EEEvNS_9FwdParamsE --------------------------
	.section	.text._ZN10layer_norm13ln_fwd_kernelINS_13Kernel_traitsI13__nv_bfloat16S2_fS2_fjLj1024ELj1ELj4ELj1ELj16ENS_18Kernel_traits_baseILj1024ES2_S2_fS2_fjLj128EEEEELb1ELb0ELb0ELb0EEEvNS_9FwdParamsE,"ax",@progbits
	.align	128
        .global         _ZN10layer_norm13ln_fwd_kernelINS_13Kernel_traitsI13__nv_bfloat16S2_fS2_fjLj1024ELj1ELj4ELj1ELj16ENS_18Kernel_traits_baseILj1024ES2_S2_fS2_fjLj128EEEEELb1ELb0ELb0ELb0EEEvNS_9FwdParamsE
        .type           _ZN10layer_norm13ln_fwd_kernelINS_13Kernel_traitsI13__nv_bfloat16S2_fS2_fjLj1024ELj1ELj4ELj1ELj16ENS_18Kernel_traits_baseILj1024ES2_S2_fS2_fjLj128EEEEELb1ELb0ELb0ELb0EEEvNS_9FwdParamsE,@function
        .size           _ZN10layer_norm13ln_fwd_kernelINS_13Kernel_traitsI13__nv_bfloat16S2_fS2_fjLj1024ELj1ELj4ELj1ELj16ENS_18Kernel_traits_baseILj1024ES2_S2_fS2_fjLj128EEEEELb1ELb0ELb0ELb0EEEvNS_9FwdParamsE,(.L_x_37284 - _ZN10layer_norm13ln_fwd_kernelINS_13Kernel_traitsI13__nv_bfloat16S2_fS2_fjLj1024ELj1ELj4ELj1ELj16ENS_18Kernel_traits_baseILj1024ES2_S2_fS2_fjLj128EEEEELb1ELb0ELb0ELb0EEEvNS_9FwdParamsE)
        .other          _ZN10layer_norm13ln_fwd_kernelINS_13Kernel_traitsI13__nv_bfloat16S2_fS2_fjLj1024ELj1ELj4ELj1ELj16ENS_18Kernel_traits_baseILj1024ES2_S2_fS2_fjLj128EEEEELb1ELb0ELb0ELb0EEEvNS_9FwdParamsE,@"STO_CUDA_ENTRY STV_DEFAULT"
_ZN10layer_norm13ln_fwd_kernelINS_13Kernel_traitsI13__nv_bfloat16S2_fS2_fjLj1024ELj1ELj4ELj1ELj16ENS_18Kernel_traits_baseILj1024ES2_S2_fS2_fjLj128EEEEELb1ELb0ELb0ELb0EEEvNS_9FwdParamsE:
.text._ZN10layer_norm13ln_fwd_kernelINS_13Kernel_traitsI13__nv_bfloat16S2_fS2_fjLj1024ELj1ELj4ELj1ELj16ENS_18Kernel_traits_baseILj1024ES2_S2_fS2_fjLj128EEEEELb1ELb0ELb0ELb0EEEvNS_9FwdParamsE:
        /* <DEDUP_REMOVED lines=19> */
[----:B------:R-:W-:Y:S01]  /*0130*/  UISETP.NE.AND.EX UP0, UPT, UR15, URZ, UPT, UP0 ;  /* 0x000000ff0f00728c */ /* 0x000fe2000bf05300 */
[----:B-----5:R-:W-:-:S02]  /*0140*/  SHF.R.S32.HI R0, RZ, 0x1f, R11 ;  /* 0x0000001fff007819 */ /* 0x020fc4000001140b */
[----:B-1----:R-:W-:Y:S02]  /*0150*/  LOP3.LUT R5, R98, 0x1f, RZ, 0xc0, !PT ;  /* 0x0000001f62057812 */ /* 0x002fe400078ec0ff */
[----:B------:R-:W-:Y:S02]  /*0160*/  LEA.HI R0, R0, R11, RZ, 0x3 ;  /* 0x0000000b00007211 */ /* 0x000fe400078f18ff */
        /* <DEDUP_REMOVED lines=19> */
[----:B------:R-:W-:Y:S02]  /*02a0*/  UIADD3 UR18, UPT, UPT, UR5, -0x126145ec, URZ ;  /* 0xed9eba1405127890 */ /* 0x000fe4000fffe0ff */
[----:B------:R-:W-:Y:S02]  /*02b0*/  UIADD3 UR19, UPT, UPT, UR4, 0x1715609d, URZ ;  /* 0x1715609d04137890 */ /* 0x000fe4000fffe0ff */
[----:B------:R-:W-:Y:S02]  /*02c0*/  UIADD3 UR20, UPT, UPT, UR5, -0x56f99767, URZ ;  /* 0xa906689905147890 */ /* 0x000fe4000fffe0ff */
[----:B------:R-:W-:Y:S02]  /*02d0*/  UIADD3 UR13, UPT, UPT, UR4, -0x4ab325aa, URZ ;  /* 0xb54cda56040d7890 */ /* 0x000fe4000fffe0ff */
[----:B------:R-:W-:Y:S02]  /*02e0*/  UIADD3 UR21, UPT, UPT, UR5, 0x646e171e, URZ ;  /* 0x646e171e05157890 */ /* 0x000fe4000fffe0ff */
[----:B------:R-:W-:-:S02]  /*02f0*/  UIADD3 UR22, UPT, UPT, UR4, 0x5384540f, URZ ;  /* 0x5384540f04167890 */ /* 0x000fc4000fffe0ff */
        /* <DEDUP_REMOVED lines=18> */
[----:B------:R0:W5:Y:S02]  /*0420*/  @P0 LD.E.128 R44, desc[UR6][R6.64] ;  /* 0x00000006062c0980 */ /* 0x000164000c101d00 */
[----:B------:R-:W1:Y:S01]  /*0430*/  @P2 LDC.64 R14, c[0x0][0x438] ;  /* 0x00010e00ff0e2b82 */ /* 0x000e620000000a00 */
[----:B--2---:R-:W-:-:S05]  /*0440*/  @P1 IMAD.WIDE.U32 R8, R5, 0x10, R8 ;  /* 0x0000001005081825 */ /* 0x004fca00078e0008 */
[----:B------:R0:W5:Y:S01]  /*0450*/  @P1 LDG.E.128 R40, desc[UR6][R8.64] ;  /* 0x0000000608281981 */ /* 0x000162000c1e1d00 */
[----:B---3--:R-:W-:-:S04]  /*0460*/  @P1 IMAD.WIDE.U32 R10, R5, 0x10, R10 ;  /* 0x00000010050a1825 */ /* 0x008fc800078e000a */
[----:B------:R-:W-:Y:S01]  /*0470*/  @P1 VIADD R5, R5, 0x20 ;  /* 0x0000002005051836 */ /* 0x000fe20000000000 */
[----:B------:R0:W5:Y:S03]  /*0480*/  @P1 LD.E.128 R36, desc[UR6][R10.64] ;  /* 0x000000060a241980 */ /* 0x000166000c101d00 */
[----:B----4-:R-:W-:-:S05]  /*0490*/  @P2 IMAD.WIDE.U32 R12, R5, 0x10, R12 ;  /* 0x00000010050c2825 */ /* 0x010fca00078e000c */
[----:B------:R0:W5:Y:S01]  /*04a0*/  @P2 LDG.E.128 R32, desc[UR6][R12.64] ;  /* 0x000000060c202981 */ /* 0x000162000c1e1d00 */
[----:B-1----:R-:W-:-:S05]  /*04b0*/  @P2 IMAD.WIDE.U32 R14, R5, 0x10, R14 ;  /* 0x00000010050e2825 */ /* 0x002fca00078e000e */
        /* <DEDUP_REMOVED lines=11> */
.L_x_11390:
        /* <DEDUP_REMOVED lines=8> */
[C---:B0-----:R-:W-:Y:S01]  /*05f0*/  @P0 IMAD.WIDE.U32 R6, R5.reuse, 0x10, R2 ;  /* 0x0000001005060825 */ /* 0x041fe200078e0002 */
[----:B------:R-:W-:-:S04]  /*0600*/  @P0 LOP3.LUT R5, R5, 0x20, RZ, 0xfc, !PT ;  /* 0x0000002005050812 */ /* 0x000fc800078efcff */
[----:B------:R0:W5:Y:S01]  /*0610*/  @P0 LDG.E.128 R48, desc[UR6][R6.64] ;  /* 0x0000000606300981 */ /* 0x000162000c1e1d00 */
[----:B-1----:R-:W-:-:S04]  /*0620*/  @P1 IMAD.WIDE.U32 R8, R5, 0x10, R8 ;  /* 0x0000001005081825 */ /* 0x002fc800078e0008 */
[----:B------:R-:W-:Y:S01]  /*0630*/  @P1 VIADD R5, R5, 0x20 ;  /* 0x0000002005051836 */ /* 0x000fe20000000000 */
[----:B------:R0:W5:Y:S03]  /*0640*/  @P1 LDG.E.128 R40, desc[UR6][R8.64] ;  /* 0x0000000608281981 */ /* 0x000166000c1e1d00 */
[----:B--2---:R-:W-:-:S04]  /*0650*/  @P2 IMAD.WIDE.U32 R10, R5, 0x10, R10 ;  /* 0x00000010050a2825 */ /* 0x004fc800078e000a */
[----:B------:R-:W-:Y:S01]  /*0660*/  @P2 VIADD R5, R5, 0x20 ;  /* 0x0000002005052836 */ /* 0x000fe20000000000 */
[----:B------:R0:W5:Y:S03]  /*0670*/  @P2 LDG.E.128 R32, desc[UR6][R10.64] ;  /* 0x000000060a202981 */ /* 0x000166000c1e1d00 */
        /* <DEDUP_REMOVED lines=13> */
.L_x_11391:
[----:B------:R-:W-:Y:S05]  /*0750*/  BSYNC.RECONVERGENT B0 ;  /* 0x0000000000007941 */ /* 0x000fea0003800200 */
.L_x_11389:
[----:B------:R-:W0:Y:S02]  /*0760*/  LDCU UR8, c[0x0][0x384] ;  /* 0x00007080ff0877ac */ /* 0x000e240008000800 */
[----:B0-----:R-:W-:-:S13]  /*0770*/  ISETP.GE.AND P0, PT, R98, UR8, PT ;  /* 0x0000000862007c0c */ /* 0x001fda000bf06270 */
[----:B------:R-:W-:Y:S05]  /*0780*/  @P0 EXIT ;  /* 0x000000000000094d */ /* 0x000fea0003800000 */
[----:B------:R-:W-:Y:S01]  /*0790*/  IMAD.HI.U32 R2, R97, -0x326172a9, RZ ;  /* 0xcd9e8d5761027827 */ /* 0x000fe200078e00ff */
[----:B------:R-:W-:-:S03]  /*07a0*/  UIADD3 UR8, UPT, UPT, UR4, 0x78dde6e4, URZ ;  /* 0x78dde6e404087890 */ /* 0x000fc6000fffe0ff */
[----:B------:R-:W-:Y:S01]  /*07b0*/  HFMA2 R11, -RZ, RZ, 0, 0 ;  /* 0x00000000ff0b7431 */ /* 0x000fe200000001ff */
[----:B------:R-:W-:Y:S01]  /*07c0*/  BSSY B0, `(.L_x_11392) ;  /* 0x0001a15000007945 */ /* 0x000fe20003800000 */
[----:B------:R-:W-:Y:S01]  /*07d0*/  IMAD.HI.U32 R3, R96, -0x2daee0ad, RZ ;  /* 0xd2511f5360037827 */ /* 0x000fe200078e00ff */
[----:B------:R-:W-:Y:S01]  /*07e0*/  LOP3.LUT R2, R95, UR4, R2, 0x96, !PT ;  /* 0x000000045f027c12 */ /* 0x000fe2000f8e9602 */
[----:B------:R-:W0:Y:S01]  /*07f0*/  LDCU.U8 UR15, c[0x0][0x410] ;  /* 0x00008200ff0f77ac */ /* 0x000e220008000000 */
[----:B------:R-:W-:Y:S01]  /*0800*/  LOP3.LUT R4, R4, 0x3, RZ, 0xc0, !PT ;  /* 0x0000000304047812 */ /* 0x000fe200078ec0ff */
[----:B------:R-:W-:Y:S01]  /*0810*/  IMAD R8, R96, -0x2daee0ad, RZ ;  /* 0xd2511f5360087824 */ /* 0x000fe200078e02ff */
[----:B------:R-:W-:Y:S01]  /*0820*/  LOP3.LUT R3, R3, UR5, RZ, 0x3c, !PT ;  /* 0x0000000503037c12 */ /* 0x000fe2000f8e3cff */
[----:B------:R-:W-:Y:S01]  /*0830*/  IMAD.HI.U32 R7, R2, -0x2daee0ad, RZ ;  /* 0xd2511f5302077827 */ /* 0x000fe200078e00ff */
[----:B-----5:R-:W-:Y:S02]  /*0840*/  PRMT R94, R31, 0x7632, R94 ;  /* 0x000076321f5e7816 */ /* 0x020fe4000000005e */
        /* <DEDUP_REMOVED lines=11> */
[----:B------:R-:W-:Y:S01]  /*0900*/  PRMT R89, R38, 0x7632, R89 ;  /* 0x0000763226597816 */ /* 0x000fe20000000059 */
[----:B------:R-:W1:Y:S01]  /*0910*/  LDCU UR14, c[0x0][0x388] ;  /* 0x00007100ff0e77ac */ /* 0x000e620008000800 */
[----:B------:R-:W-:Y:S01]  /*0920*/  PRMT R88, R42, 0x7632, R88 ;  /* 0x000076322a587816 */ /* 0x000fe20000000058 */
[----:B------:R-:W-:Y:S01]  /*0930*/  IMAD.HI.U32 R6, R5, -0x2daee0ad, RZ ;  /* 0xd2511f5305067827 */ /* 0x000fe200078e00ff */
[----:B------:R-:W-:-:S02]  /*0940*/  LOP3.LUT R2, R3, UR11, R2, 0x96, !PT ;  /* 0x0000000b03027c12 */ /* 0x000fc4000f8e9602 */
[----:B------:R-:W-:Y:S01]  /*0950*/  PRMT R87, R37, 0x7632, R87 ;  /* 0x0000763225577816 */ /* 0x000fe20000000057 */
[----:B------:R-:W-:Y:S01]  /*0960*/  IMAD R10, R5, -0x2daee0ad, RZ ;  /* 0xd2511f53050a7824 */ /* 0x000fe200078e02ff */
[----:B------:R-:W-:Y:S01]  /*0970*/  LOP3.LUT R6, R9, UR16, R6, 0x96, !PT ;  /* 0x0000001009067c12 */ /* 0x000fe2000f8e9606 */
[----:B------:R-:W-:Y:S01]  /*0980*/  IMAD.HI.U32 R5, R2, -0x2daee0ad, RZ ;  /* 0xd2511f5302057827 */ /* 0x000fe200078e00ff */
[----:B------:R-:W-:Y:S01]  /*0990*/  PRMT R86, R41, 0x7632, R86 ;  /* 0x0000763229567816 */ /* 0x000fe20000000056 */
[----:B------:R-:W2:Y:S01]  /*09a0*/  LDCU UR16, c[0x0][0x448] ;  /* 0x00008900ff1077ac */ /* 0x000ea20008000800 */
        /* <DEDUP_REMOVED lines=10> */
[----:B------:R-:W-:-:S04]  /*0a50*/  IMAD.HI.U32 R2, R5, -0x326172a9, RZ ;  /* 0xcd9e8d5705027827 */ /* 0x000fc800078e00ff */
[----:B------:R-:W-:Y:S01]  /*0a60*/  IMAD.HI.U32 R6, R3, -0x2daee0ad, RZ ;  /* 0xd2511f5303067827 */ /* 0x000fe200078e00ff */
[----:B------:R-:W-:Y:S01]  /*0a70*/  LOP3.LUT R2, R7, UR8, R2, 0x96, !PT ;  /* 0x0000000807027c12 */ /* 0x000fe2000f8e9602 */
[----:B------:R-:W3:Y:S02]  /*0a80*/  LDCU.64 UR8, c[0x0][0x3e0] ;  /* 0x00007c00ff0877ac */ /* 0x000ee40008000a00 */
        /* <DEDUP_REMOVED lines=10> */
[----:B---3--:R-:W-:-:S03]  /*0b30*/  UISETP.NE.U32.AND UP0, UPT, UR8, URZ, UPT ;  /* 0x000000ff0800728c */ /* 0x008fc6000bf05070 */
[----:B------:R-:W-:Y:S01]  /*0b40*/  IMAD.HI.U32 R6, R3, -0x2daee0ad, RZ ;  /* 0xd2511f5303067827 */ /* 0x000fe200078e00ff */
[----:B------:R-:W-:Y:S01]  /*0b50*/  LOP3.LUT R2, R7, UR13, R2, 0x96, !PT ;  /* 0x0000000d07027c12 */ /* 0x000fe2000f8e9602 */
[----:B------:R-:W-:Y:S02]  /*0b60*/  UISETP.NE.AND.EX UP0, UPT, UR9, URZ, UPT, UP0 ;  /* 0x000000ff0900728c */ /* 0x000fe4000bf05300 */
[----:B------:R-:W-:Y:S01]  /*0b70*/  IMAD R8, R5, -0x326172a9, RZ ;  /* 0xcd9e8d5705087824 */ /* 0x000fe200078e02ff */
[----:B------:R-:W-:Y:S01]  /*0b80*/  LOP3.LUT R6, R9, UR21, R6, 0x96, !PT ;  /* 0x0000001509067c12 */ /* 0x000fe2000f8e9606 */
[----:B------:R-:W-:Y:S01]  /*0b90*/  IMAD R10, R3, -0x2daee0ad, RZ ;  /* 0xd2511f53030a7824 */ /* 0x000fe200078e02ff */
[----:B------:R-:W3:Y:S01]  /*0ba0*/  LDCU.64 UR8, c[0x0][0x3a0] ;  /* 0x00007400ff0877ac */ /* 0x000ee20008000a00 */
        /* <DEDUP_REMOVED lines=19> */
[----:B------:R-:W-:Y:S01]  /*0ce0*/  IMAD R12, R12, -0x2daee0ad, RZ ;  /* 0xd2511f530c0c7824 */ /* 0x000fe200078e02ff */
[--C-:B------:R-:W-:Y:S01]  /*0cf0*/  LOP3.LUT R3, R6, UR26, R5.reuse, 0x96, !PT ;  /* 0x0000001a06037c12 */ /* 0x100fe2000f8e9605 */
[----:B------:R-:W-:Y:S01]  /*0d00*/  IMAD R14, R14, -0x326172a9, RZ ;  /* 0xcd9e8d570e0e7824 */ /* 0x000fe200078e02ff */
[----:B------:R-:W-:Y:S02]  /*0d10*/  PRMT R5, R46, 0x7632, R5 ;  /* 0x000076322e057816 */ /* 0x000fe40000000005 */
[----:B0123--:R-:W-:-:S07]  /*0d20*/  PRMT R6, R50, 0x7632, R6 ;  /* 0x0000763232067816 */ /* 0x00ffce0000000006 */
.L_x_11737:
        /* <DEDUP_REMOVED lines=16> */
[----:B------:R-:W-:-:S05]  /*0e30*/  LEA.HI.SX32 R99, R79, R78, 0x1d ;  /* 0x0000004e4f637211 */ /* 0x000fca00078feaff */
[----:B------:R-:W-:Y:S01]  /*0e40*/  IMAD.MOV.U32 R104, RZ, RZ, R99 ;  /* 0x000000ffff687224 */ /* 0x000fe200078e0063 */
[----:B--2---:R-:W-:Y:S01]  /*0e50*/  @P0 SHF.L.U32 R101, R76, 0x10, RZ ;  /* 0x000000104c650819 */ /* 0x004fe200000006ff */
        /* <DEDUP_REMOVED lines=9> */
[----:B------:R0:W5:Y:S04]  /*0ef0*/  LDG.E.128 R16, desc[UR6][R106.64] ;  /* 0x000000066a107981 */ /* 0x000168000c1e1d00 */
[----:B------:R0:W5:Y:S01]  /*0f00*/  LDG.E.128 R80, desc[UR6][R106.64+0x10] ;  /* 0x000010066a507981 */ /* 0x000162000c1e1d00 */
[----:B------:R-:W-:Y:S01]  /*0f10*/  ISETP.NE.AND P0, PT, R4, 0x1, PT ;  /* 0x000000010400780c */ /* 0x000fe20003f05270 */
[----:B------:R-:W-:Y:S01]  /*0f20*/  BSSY.RECONVERGENT B2, `(.L_x_11396) ;  /* 0x0000059000027945 */ /* 0x000fe20003800200 */
[----:B------:R-:W-:Y:S01]  /*0f30*/  IMAD.MOV.U32 R108, RZ, RZ, 0x2 ;  /* 0x00000002ff6c7424 */ /* 0x000fe200078e00ff */
[----:B------:R-:W-:Y:S01]  /*0f40*/  MOV R109, R14 ;  /* 0x0000000e006d7202 */ /* 0x000fe20000000f00 */
[----:B------:R-:W-:-:S09]  /*0f50*/  IMAD.MOV.U32 R104, RZ, RZ, R12 ;  /* 0x000000ffff687224 */ /* 0x000fd200078e000c */
[----:B0-----:R-:W-:Y:S05]  /*0f60*/  @!P0 BRA `(.L_x_11397) ;  /* 0x0000000400508947 */ /* 0x001fea0003800000 */
[----:B------:R-:W-:-:S05]  /*0f70*/  IMAD.MOV.U32 R103, RZ, RZ, 0x2 ;  /* 0x00000002ff677424 */ /* 0x000fca00078e00ff */
[----:B------:R-:W-:-:S04]  /*0f80*/  VIADDMNMX.U32 R103, R4, 0xfffffffe, R103, PT ;  /* 0xfffffffe04677846 */ /* 0x000fc80003800067 */
[----:B------:R-:W-:-:S04]  /*0f90*/  SHF.L.U32 R103, R103, 0x2, RZ ;  /* 0x0000000267677819 */ /* 0x000fc800000006ff */
[----:B------:R-:W0:Y:S02]  /*0fa0*/  LDC R104, c[0x2][R103] ;  /* 0x0080000067687b82 */ /* 0x000e240000000800 */
[----:B0-----:R-:W-:-:S04]  /*0fb0*/  SHF.R.S32.HI R105, RZ, 0x1f, R104 ;  /* 0x0000001fff697819 */ /* 0x001fc80000011468 */
.L_x_37116:
[----:B------:R-:W-:Y:S05]  /*0fc0*/  BRX R104 -0xfd0                                        (*"BRANCH_TARGETS .L_x_37117,.L_x_37118,.L_x_37119"*) ;  /* 0xfffffff0680c7949 */ /* 0x000fea000383ffff */
.L_x_37119:
[----:B------:R-:W-:Y:S01]  /*0fd0*/  VIADD R108, R4, 0x1 ;  /* 0x00000001046c7836 */ /* 0x000fe20000000000 */
[----:B------:R-:W-:Y:S01]  /*0fe0*/  MOV R109, R3 ;  /* 0x00000003006d7202 */ /* 0x000fe20000000f00 */
[----:B------:R-:W-:Y:S01]  /*0ff0*/  IMAD.MOV.U32 R104, RZ, RZ, R12 ;  /* 0x000000ffff687224 */ /* 0x000fe200078e000c */
[----:B------:R-:W-:Y:S06]  /*1000*/  BRA `(.L_x_11397) ;  /* 0x0000000400287947 */ /* 0x000fec0003800000 */
.L_x_37117:
[----:B------:R-:W-:Y:S01]  /*1010*/  IMAD.MOV.U32 R104, RZ, RZ, R12 ;  /* 0x000000ffff687224 */ /* 0x000fe200078e000c */
[----:B------:R-:W-:Y:S01]  /*1020*/  MOV R109, R2 ;  /* 0x00000002006d7202 */ /* 0x000fe20000000f00 */
[----:B------:R-:W-:Y:S01]  /*1030*/  IMAD.MOV.U32 R108, RZ, RZ, 0x3 ;  /* 0x00000003ff6c7424 */ /* 0x000fe200078e00ff */
[----:B------:R-:W-:Y:S06]  /*1040*/  BRA `(.L_x_11397) ;  /* 0x0000000400187947 */ /* 0x000fec0003800000 */
.L_x_37118:
        /* <DEDUP_REMOVED lines=13> */
.L_x_11399:
[----:B------:R-:W-:Y:S05]  /*1120*/  BSYNC.RECONVERGENT B3 ;  /* 0x0000000000037941 */ /* 0x000fea0003800200 */
.L_x_11398:
        /* <DEDUP_REMOVED lines=31> */
[----:B------:R-:W-:Y:S01]  /*1320*/  IMAD.WIDE.U32 R108, R109, -0x2daee0ad, RZ ;  /* 0xd2511f536d6c7825 */ /* 0x000fe200078e00ff */
[----:B------:R-:W-:-:S03]  /*1330*/  UIADD3 UR18, UPT, UPT, UR5, 0x1fd5c5a3, URZ ;  /* 0x1fd5c5a305127890 */ /* 0x000fc6000fffe0ff */
        /* <DEDUP_REMOVED lines=20> */
[----:B------:R-:W-:Y:S01]  /*1480*/  IMAD.MOV.U32 R14, RZ, RZ, R106 ;  /* 0x000000ffff0e7224 */ /* 0x000fe200078e006a */
[----:B------:R-:W-:Y:S01]  /*1490*/  LOP3.LUT R2, R2, UR18, R105, 0x96, !PT ;  /* 0x0000001202027c12 */ /* 0x000fe2000f8e9669 */
[----:B------:R-:W-:-:S07]  /*14a0*/  IMAD.MOV.U32 R108, RZ, RZ, RZ ;  /* 0x000000ffff6c7224 */ /* 0x000fce00078e00ff */
.L_x_11397:
[----:B------:R-:W-:Y:S05]  /*14b0*/  BSYNC.RECONVERGENT B2 ;  /* 0x0000000000027941 */ /* 0x000fea0003800200 */
.L_x_11396:
        /* <DEDUP_REMOVED lines=27> */
.L_x_11402:
        /* <DEDUP_REMOVED lines=13> */
.L_x_11404:
[----:B------:R-:W-:Y:S05]  /*1740*/  BSYNC.RECONVERGENT B3 ;  /* 0x0000000000037941 */ /* 0x000fea0003800200 */
.L_x_11403:
        /* <DEDUP_REMOVED lines=55> */
[----:B------:R-:W-:Y:S02]  /*1ac0*/  IMAD.MOV.U32 R14, RZ, RZ, R108 ;  /* 0x000000ffff0e7224 */ /* 0x000fe400078e006c */
[----:B------:R-:W-:-:S07]  /*1ad0*/  IMAD.MOV.U32 R106, RZ, RZ, RZ ;  /* 0x000000ffff6a7224 */ /* 0x000fce00078e00ff */
.L_x_11401:
[----:B------:R-:W-:Y:S05]  /*1ae0*/  BSYNC.RECONVERGENT B2 ;  /* 0x0000000000027941 */ /* 0x000fea0003800200 */
.L_x_11400:
        /* <DEDUP_REMOVED lines=22> */
.L_x_11407:
        /* <DEDUP_REMOVED lines=13> */
.L_x_11409:
[----:B------:R-:W-:Y:S05]  /*1d20*/  BSYNC.RECONVERGENT B3 ;  /* 0x0000000000037941 */ /* 0x000fea0003800200 */
.L_x_11408:
        /* <DEDUP_REMOVED lines=57> */
.L_x_11406:
[----:B------:R-:W-:Y:S05]  /*20c0*/  BSYNC.RECONVERGENT B2 ;  /* 0x0000000000027941 */ /* 0x000fea0003800200 */
.L_x_11405:
        /* <DEDUP_REMOVED lines=9> */
[----:B------:R-:W-:Y:S01]  /*2160*/  PRMT R4, R77, 0x7632, R4 ;  /* 0x000076324d047816 */ /* 0x000fe20000000004 */
        /* <DEDUP_REMOVED lines=13> */
.L_x_11412:
        /* <DEDUP_REMOVED lines=13> */
.L_x_11414:
[----:B------:R-:W-:Y:S05]  /*2310*/  BSYNC.RECONVERGENT B3 ;  /* 0x0000000000037941 */ /* 0x000fea0003800200 */
.L_x_11413:
        /* <DEDUP_REMOVED lines=57> */
.L_x_11411:
[----:B------:R-:W-:Y:S05]  /*26b0*/  BSYNC.RECONVERGENT B2 ;  /* 0x0000000000027941 */ /* 0x000fea0003800200 */
.L_x_11410:
        /* <DEDUP_REMOVED lines=22> */
.L_x_11417:
        /* <DEDUP_REMOVED lines=13> */
.L_x_11419:
[----:B------:R-:W-:Y:S05]  /*28f0*/  BSYNC.RECONVERGENT B3 ;  /* 0x0000000000037941 */ /* 0x000fea0003800200 */
.L_x_11418:
        /* <DEDUP_REMOVED lines=57> */
.L_x_11416:
[----:B------:R-:W-:Y:S05]  /*2c90*/  BSYNC.RECONVERGENT B2 ;  /* 0x0000000000027941 */ /* 0x000fea0003800200 */
.L_x_11415:
        /* <DEDUP_REMOVED lines=23> */
.L_x_11422:
        /* <DEDUP_REMOVED lines=13> */
.L_x_11424:
[----:B------:R-:W-:Y:S05]  /*2ee0*/  BSYNC.RECONVERGENT B3 ;  /* 0x0000000000037941 */ /* 0x000fea0003800200 */
.L_x_11423:
        /* <DEDUP_REMOVED lines=57> */
.L_x_11421:
[----:B------:R-:W-:Y:S05]  /*3280*/  BSYNC.RECONVERGENT B2 ;  /* 0x0000000000027941 */ /* 0x000fea0003800200 */
.L_x_11420:
        /* <DEDUP_REMOVED lines=22> */
.L_x_11427:
        /* <DEDUP_REMOVED lines=13> */
.L_x_11429:
[----:B------:R-:W-:Y:S05]  /*34c0*/  BSYNC.RECONVERGENT B3 ;  /* 0x0000000000037941 */ /* 0x000fea0003800200 */
.L_x_11428:
        /* <DEDUP_REMOVED lines=57> */
.L_x_11426:
[----:B------:R-:W-:Y:S05]  /*3860*/  BSYNC.RECONVERGENT B2 ;  /* 0x0000000000027941 */ /* 0x000fea0003800200 */
.L_x_11425:
        /* <DEDUP_REMOVED lines=9> */
[----:B------:R-:W-:-:S04]  /*3900*/  IMAD.MOV.U32 R4, RZ, RZ, 0x2 ;  /* 0x00000002ff047424 */ /* 0x000fc800078e00ff */
        /* <DEDUP_REMOVED lines=13> */
.L_x_11432:
        /* <DEDUP_REMOVED lines=15> */
.L_x_11434:
[----:B------:R-:W-:Y:S05]  /*3ad0*/  BSYNC.RECONVERGENT B3 ;  /* 0x0000000000037941 */ /* 0x000fea0003800200 */
.L_x_11433:
        /* <DEDUP_REMOVED lines=56> */
[----:B------:R-:W-:-:S07]  /*3e60*/  IMAD.MOV.U32 R104, RZ, RZ, R76 ;  /* 0x000000ffff687224 */ /* 0x000fce00078e004c */
.L_x_11431:
[----:B------:R-:W-:Y:S05]  /*3e70*/  BSYNC.RECONVERGENT B2 ;  /* 0x0000000000027941 */ /* 0x000fea0003800200 */
.L_x_11430:
[----:B------:R-:W-:Y:S02]  /*3e80*/  I2FP.F32.U32 R77, R77 ;  /* 0x0000004d004d7245 */ /* 0x000fe40000201000 */
[----:B------:R-:W-:-:S03]  /*3e90*/  SHF.L.U32 R108, R108, 0x10, RZ ;  /* 0x000000106c6c7819 */ /* 0x000fc600000006ff */
[----:B------:R-:W-:Y:S02]  /*3ea0*/  FFMA.FTZ R112, R77, R112, 1.1641532182693481445e-10 ;  /* 0x2f0000004d707423 */ /* 0x000fe40000010070 */
[----:B------:R-:W-:-:S03]  /*3eb0*/  FMUL.FTZ R108, R108, R101 ;  /* 0x000000656c6c7220 */ /* 0x000fc60000410000 */
[----:B------:R-:W-:Y:S01]  /*3ec0*/  FSETP.GTU.FTZ.AND P6, PT, R112, R105, PT ;  /* 0x000000697000720b */ /* 0x000fe20003fdc000 */
[----:B------:R-:W-:-:S05]  /*3ed0*/  FMUL.FTZ R108, R108, R103 ;  /* 0x000000676c6c7220 */ /* 0x000fca0000410000 */
[----:B------:R-:W-:Y:S02]  /*3ee0*/  FSEL R108, R108, RZ, !P6 ;  /* 0x000000ff6c6c7208 */ /* 0x000fe40007000000 */
[----:B------:R-:W-:-:S03]  /*3ef0*/  PLOP3.LUT P6, PT, P6, PT, PT, 0x8, 0x80 ;  /* 0x000000000080781c */ /* 0x000fc600037ce170 */
[----:B------:R-:W-:Y:S01]  /*3f00*/  FADD.FTZ R83, R83, R108 ;  /* 0x0000006c53537221 */ /* 0x000fe20000010000 */
[----:B------:R-:W-:Y:S09]  /*3f10*/  BRA `(.L_x_11435) ;  /* 0x0000002c00b87947 */ /* 0x000ff20003800000 */
.L_x_11395:
        /* <DEDUP_REMOVED lines=16> */
.L_x_11438:
        /* <DEDUP_REMOVED lines=13> */
.L_x_11440:
[----:B------:R-:W-:Y:S05]  /*40f0*/  BSYNC.RECONVERGENT B3 ;  /* 0x0000000000037941 */ /* 0x000fea0003800200 */
.L_x_11439:
        /* <DEDUP_REMOVED lines=56> */
.L_x_11437:
[----:B------:R-:W-:Y:S05]  /*4480*/  BSYNC.RECONVERGENT B2 ;  /* 0x0000000000027941 */ /* 0x000fea0003800200 */
.L_x_11436:
[----:B------:R-:W0:Y:S01]  /*4490*/  LDC R103, c[0x0][0x404] ;  /* 0x00010100ff677b82 */ /* 0x000e220000000800 */
[----:B------:R-:W-:Y:S01]  /*44a0*/  ISETP.NE.AND P0, PT, R17, 0x1, PT ;  /* 0x000000011100780c */ /* 0x000fe20003f05270 */
[----:B------:R-:W-:Y:S01]  /*44b0*/  IMAD.MOV.U32 R107, RZ, RZ, 0x2f800000 ;  /* 0x2f800000ff6b7424 */ /* 0x000fe200078e00ff */
[----:B------:R-:W-:Y:S01]  /*44c0*/  I2FP.F32.U32 R4, R16 ;  /* 0x0000001000047245 */ /* 0x000fe20000201000 */
[----:B------:R-:W-:Y:S01]  /*44d0*/  BSSY.RECONVERGENT B2, `(.L_x_11441) ;  /* 0x000005b000027945 */ /* 0x000fe20003800200 */
[C---:B-----5:R-:W-:Y:S01]  /*44e0*/  SHF.L.U32 R12, R76.reuse, 0x10, RZ ;  /* 0x000000104c0c7819 */ /* 0x060fe200000006ff */
[----:B------:R-:W-:Y:S01]  /*44f0*/  IMAD.MOV.U32 R16, RZ, RZ, 0x2 ;  /* 0x00000002ff107424 */ /* 0x000fe200078e00ff */
[----:B------:R-:W-:Y:S01]  /*4500*/  PRMT R76, R76, 0x7632, R76 ;  /* 0x000076324c4c7816 */ /* 0x000fe2000000004c */
[----:B------:R-:W1:Y:S01]  /*4510*/  LDC R83, c[0x0][0x408] ;  /* 0x00010200ff537b82 */ /* 0x000e620000000800 */
[----:B------:R-:W-:Y:S01]  /*4520*/  FFMA.FTZ R4, R4, R107, 1.1641532182693481445e-10 ;  /* 0x2f00000004047423 */ /* 0x000fe2000001006b */
[----:B------:R-:W-:-:S04]  /*4530*/  FMUL.FTZ R108, R12, R101 ;  /* 0x000000650c6c7220 */ /* 0x000fc80000410000 */
[----:B0-----:R-:W-:Y:S01]  /*4540*/  FSETP.LE.FTZ.AND P1, PT, R4, R103, PT ;  /* 0x000000670400720b */ /* 0x001fe20003f33000 */
[----:B------:R-:W-:-:S03]  /*4550*/  IMAD.MOV.U32 R4, RZ, RZ, R14 ;  /* 0x000000ffff047224 */ /* 0x000fc600078e000e */
[----:B------:R-:W-:Y:S01]  /*4560*/  P2R R12, PR, RZ, 0x2 ;  /* 0x00000002ff0c7803 */ /* 0x000fe20000000000 */
[----:B-1----:R-:W-:Y:S01]  /*4570*/  FMUL.FTZ R108, R108, R83 ;  /* 0x000000536c6c7220 */ /* 0x002fe20000410000 */
        /* <DEDUP_REMOVED lines=9> */
.L_x_11443:
        /* <DEDUP_REMOVED lines=13> */
.L_x_11445:
[----:B------:R-:W-:Y:S05]  /*46e0*/  BSYNC.RECONVERGENT B3 ;  /* 0x0000000000037941 */ /* 0x000fea0003800200 */
.L_x_11444:
        /* <DEDUP_REMOVED lines=57> */
.L_x_11442:
[----:B------:R-:W-:Y:S05]  /*4a80*/  BSYNC.RECONVERGENT B2 ;  /* 0x0000000000027941 */ /* 0x000fea0003800200 */
.L_x_11441:
[----:B------:R-:W-:Y:S01]  /*4a90*/  ISETP.NE.AND P1, PT, R16, 0x1, PT ;  /* 0x000000011000780c */ /* 0x000fe20003f25270 */
[----:B------:R-:W-:Y:S01]  /*4aa0*/  BSSY.RECONVERGENT B2, `(.L_x_11446) ;  /* 0x0000059000027945 */ /* 0x000fe20003800200 */
[----:B------:R-:W-:Y:S01]  /*4ab0*/  I2FP.F32.U32 R4, R4 ;  /* 0x0000000400047245 */ /* 0x000fe20000201000 */
[----:B------:R-:W-:Y:S01]  /*4ac0*/  IMAD.MOV.U32 R18, RZ, RZ, 0x2 ;  /* 0x00000002ff127424 */ /* 0x000fe200078e00ff */
[----:B------:R-:W-:-:S03]  /*4ad0*/  SHF.L.U32 R76, R76, 0x10, RZ ;  /* 0x000000104c4c7819 */ /* 0x000fc600000006ff */
[----:B------:R-:W-:Y:S02]  /*4ae0*/  FFMA.FTZ R4, R4, R107, 1.1641532182693481445e-10 ;  /* 0x2f00000004047423 */ /* 0x000fe4000001006b */
[----:B------:R-:W-:-:S03]  /*4af0*/  FMUL.FTZ R76, R76, R101 ;  /* 0x000000654c4c7220 */ /* 0x000fc60000410000 */
[----:B------:R-:W-:Y:S01]  /*4b00*/  FSETP.LE.FTZ.AND P0, PT, R4, R103, PT ;  /* 0x000000670400720b */ /* 0x000fe20003f13000 */
[----:B------:R-:W-:Y:S02]  /*4b10*/  IMAD.MOV.U32 R4, RZ, RZ, R14 ;  /* 0x000000ffff047224 */ /* 0x000fe400078e000e */
        /* <DEDUP_REMOVED lines=10> */
.L_x_11448:
        /* <DEDUP_REMOVED lines=13> */
.L_x_11450:
[----:B------:R-:W-:Y:S05]  /*4c90*/  BSYNC.RECONVERGENT B3 ;  /* 0x0000000000037941 */ /* 0x000fea0003800200 */
.L_x_11449:
        /* <DEDUP_REMOVED lines=57> */
.L_x_11447:
[----:B------:R-:W-:Y:S05]  /*5030*/  BSYNC.RECONVERGENT B2 ;  /* 0x0000000000027941 */ /* 0x000fea0003800200 */
.L_x_11446:
[----:B------:R-:W-:Y:S01]  /*5040*/  ISETP.NE.AND P2, PT, R18, 0x1, PT ;  /* 0x000000011200780c */ /* 0x000fe20003f45270 */
[----:B------:R-:W-:Y:S01]  /*5050*/  BSSY.RECONVERGENT B2, `(.L_x_11451) ;  /* 0x000005a000027945 */ /* 0x000fe20003800200 */
[----:B------:R-:W-:Y:S01]  /*5060*/  I2FP.F32.U32 R4, R4 ;  /* 0x0000000400047245 */ /* 0x000fe20000201000 */
[----:B------:R-:W-:Y:S01]  /*5070*/  IMAD.MOV.U32 R19, RZ, RZ, 0x2 ;  /* 0x00000002ff137424 */ /* 0x000fe200078e00ff */
[----:B------:R-:W-:Y:S01]  /*5080*/  SHF.L.U32 R16, R77, 0x10, RZ ;  /* 0x000000104d107819 */ /* 0x000fe200000006ff */
[----:B------:R-:W-:Y:S02]  /*5090*/  IMAD.MOV.U32 R17, RZ, RZ, R14 ;  /* 0x000000ffff117224 */ /* 0x000fe400078e000e */
[----:B------:R-:W-:Y:S02]  /*50a0*/  FFMA.FTZ R4, R4, R107, 1.1641532182693481445e-10 ;  /* 0x2f00000004047423 */ /* 0x000fe4000001006b */
[----:B------:R-:W-:-:S03]  /*50b0*/  FMUL.FTZ R16, R16, R101 ;  /* 0x0000006510107220 */ /* 0x000fc60000410000 */
[----:B------:R-:W-:Y:S01]  /*50c0*/  FSETP.LE.FTZ.AND P1, PT, R4, R103, PT ;  /* 0x000000670400720b */ /* 0x000fe20003f33000 */
[----:B------:R-:W-:Y:S01]  /*50d0*/  FMUL.FTZ R106, R16, R83 ;  /* 0x00000053106a7220 */ /* 0x000fe20000410000 */
[----:B------:R-:W-:Y:S01]  /*50e0*/  PRMT R4, R77, 0x7632, R4 ;  /* 0x000076324d047816 */ /* 0x000fe20000000004 */
        /* <DEDUP_REMOVED lines=9> */
.L_x_11453:
        /* <DEDUP_REMOVED lines=13> */
.L_x_11455:
[----:B------:R-:W-:Y:S05]  /*5250*/  BSYNC.RECONVERGENT B3 ;  /* 0x0000000000037941 */ /* 0x000fea0003800200 */
.L_x_11454:
        /* <DEDUP_REMOVED lines=57> */
.L_x_11452:
[----:B------:R-:W-:Y:S05]  /*55f0*/  BSYNC.RECONVERGENT B2 ;  /* 0x0000000000027941 */ /* 0x000fea0003800200 */
.L_x_11451:
        /* <DEDUP_REMOVED lines=19> */
.L_x_11458:
        /* <DEDUP_REMOVED lines=13> */
.L_x_11460:
[----:B------:R-:W-:Y:S05]  /*5800*/  BSYNC.RECONVERGENT B3 ;  /* 0x0000000000037941 */ /* 0x000fea0003800200 */
.L_x_11459:
        /* <DEDUP_REMOVED lines=57> */
.L_x_11457:
[----:B------:R-:W-:Y:S05]  /*5ba0*/  BSYNC.RECONVERGENT B2 ;  /* 0x0000000000027941 */ /* 0x000fea0003800200 */
.L_x_11456:
        /* <DEDUP_REMOVED lines=8> */
[----:B------:R-:W-:Y:S02]  /*5c30*/  FSETP.LE.FTZ.AND P3, PT, R4, R103, PT ;  /* 0x000000670400720b */ /* 0x000fe40003f73000 */
[----:B------:R-:W-:Y:S01]  /*5c40*/  PRMT R4, R78, 0x7632, R4 ;  /* 0x000076324e047816 */ /* 0x000fe20000000004 */
        /* <DEDUP_REMOVED lines=10> */
.L_x_11463:
        /* <DEDUP_REMOVED lines=13> */
.L_x_11465:
[----:B------:R-:W-:Y:S05]  /*5dc0*/  BSYNC.RECONVERGENT B3 ;  /* 0x0000000000037941 */ /* 0x000fea0003800200 */
.L_x_11464:
        /* <DEDUP_REMOVED lines=57> */
.L_x_11462:
[----:B------:R-:W-:Y:S05]  /*6160*/  BSYNC.RECONVERGENT B2 ;  /* 0x0000000000027941 */ /* 0x000fea0003800200 */
.L_x_11461:
        /* <DEDUP_REMOVED lines=19> */
.L_x_11468:
        /* <DEDUP_REMOVED lines=13> */
.L_x_11470:
[----:B------:R-:W-:Y:S05]  /*6370*/  BSYNC.RECONVERGENT B3 ;  /* 0x0000000000037941 */ /* 0x000fea0003800200 */
.L_x_11469:
        /* <DEDUP_REMOVED lines=57> */
.L_x_11467:
[----:B------:R-:W-:Y:S05]  /*6710*/  BSYNC.RECONVERGENT B2 ;  /* 0x0000000000027941 */ /* 0x000fea0003800200 */
.L_x_11466:
[----:B------:R-:W-:Y:S01]  /*6720*/  ISETP.NE.AND P6, PT, R76, 0x1, PT ;  /* 0x000000014c00780c */ /* 0x000fe20003fc5270 */
[----:B------:R-:W-:Y:S01]  /*6730*/  BSSY.RECONVERGENT B2, `(.L_x_11471) ;  /* 0x000005c000027945 */ /* 0x000fe20003800200 */
[----:B------:R-:W-:Y:S01]  /*6740*/  I2FP.F32.U32 R4, R17 ;  /* 0x0000001100047245 */ /* 0x000fe20000201000 */
[----:B------:R-:W-:Y:S01]  /*6750*/  IMAD.MOV.U32 R17, RZ, RZ, R14 ;  /* 0x000000ffff117224 */ /* 0x000fe200078e000e */
[C---:B------:R-:W-:Y:S02]  /*6760*/  SHF.L.U32 R18, R79.reuse, 0x10, RZ ;  /* 0x000000104f127819 */ /* 0x040fe400000006ff */
[----:B------:R-:W-:Y:S01]  /*6770*/  PRMT R79, R79, 0x7632, R79 ;  /* 0x000076324f4f7816 */ /* 0x000fe2000000004f */
[----:B------:R-:W-:Y:S01]  /*6780*/  FFMA.FTZ R16, R4, R107, 1.1641532182693481445e-10 ;  /* 0x2f00000004107423 */ /* 0x000fe2000001006b */
[----:B------:R-:W-:Y:S02]  /*6790*/  IMAD.MOV.U32 R4, RZ, RZ, 0x2 ;  /* 0x00000002ff047424 */ /* 0x000fe400078e00ff */
[----:B------:R-:W-:-:S02]  /*67a0*/  FMUL.FTZ R18, R18, R101 ;  /* 0x0000006512127220 */ /* 0x000fc40000410000 */
[----:B------:R-:W-:Y:S02]  /*67b0*/  FSETP.LE.FTZ.AND P5, PT, R16, R103, PT ;  /* 0x000000671000720b */ /* 0x000fe40003fb3000 */
[----:B------:R-:W-:Y:S01]  /*67c0*/  FMUL.FTZ R82, R18, R83 ;  /* 0x0000005312527220 */ /* 0x000fe20000410000 */
        /* <DEDUP_REMOVED lines=9> */
.L_x_11473:
        /* <DEDUP_REMOVED lines=15> */
.L_x_11475:
[----:B------:R-:W-:Y:S05]  /*6950*/  BSYNC.RECONVERGENT B3 ;  /* 0x0000000000037941 */ /* 0x000fea0003800200 */
.L_x_11474:
        /* <DEDUP_REMOVED lines=57> */
.L_x_11472:
[----:B------:R-:W-:Y:S05]  /*6cf0*/  BSYNC.RECONVERGENT B2 ;  /* 0x0000000000027941 */ /* 0x000fea0003800200 */
.L_x_11471:
[----:B------:R-:W-:Y:S02]  /*6d00*/  I2FP.F32.U32 R16, R17 ;  /* 0x0000001100107245 */ /* 0x000fe40000201000 */
[----:B------:R-:W-:Y:S02]  /*6d10*/  SHF.L.U32 R76, R79, 0x10, RZ ;  /* 0x000000104f4c7819 */ /* 0x000fe400000006ff */
[----:B------:R-:W-:Y:S01]  /*6d20*/  ISETP.NE.AND P6, PT, R12, RZ, PT ;  /* 0x000000ff0c00720c */ /* 0x000fe20003fc5270 */
[----:B------:R-:W-:Y:S01]  /*6d30*/  FFMA.FTZ R18, R16, R107, 1.1641532182693481445e-10 ;  /* 0x2f00000010127423 */ /* 0x000fe2000001006b */
[----:B------:R-:W-:Y:S01]  /*6d40*/  FSEL R19, R80, RZ, P2 ;  /* 0x000000ff50137208 */ /* 0x000fe20001000000 */
[----:B------:R-:W-:Y:S01]  /*6d50*/  FMUL.FTZ R76, R76, R101 ;  /* 0x000000654c4c7220 */ /* 0x000fe20000410000 */
[----:B------:R-:W-:Y:S02]  /*6d60*/  FSEL R16, R108, RZ, P6 ;  /* 0x000000ff6c107208 */ /* 0x000fe40003000000 */
[----:B------:R-:W-:Y:S01]  /*6d70*/  FSETP.GTU.FTZ.AND P6, PT, R18, R103, PT ;  /* 0x000000671200720b */ /* 0x000fe20003fdc000 */
[----:B------:R-:W-:Y:S01]  /*6d80*/  FMUL.FTZ R76, R76, R83 ;  /* 0x000000534c4c7220 */ /* 0x000fe20000410000 */
[----:B------:R-:W-:-:S02]  /*6d90*/  FSEL R17, R105, RZ, P0 ;  /* 0x000000ff69117208 */ /* 0x000fc40000000000 */
[----:B------:R-:W-:Y:S02]  /*6da0*/  FSEL R18, R106, RZ, P1 ;  /* 0x000000ff6a127208 */ /* 0x000fe40000800000 */
[----:B------:R-:W-:Y:S02]  /*6db0*/  FSEL R83, R76, RZ, !P6 ;  /* 0x000000ff4c537208 */ /* 0x000fe40007000000 */
[----:B------:R-:W-:Y:S02]  /*6dc0*/  PLOP3.LUT P6, PT, P6, PT, PT, 0x8, 0x80 ;  /* 0x000000000080781c */ /* 0x000fe400037ce170 */
[----:B------:R-:W-:Y:S02]  /*6dd0*/  FSEL R80, R78, RZ, P3 ;  /* 0x000000ff4e507208 */ /* 0x000fe40001800000 */
[----:B------:R-:W-:Y:S02]  /*6de0*/  FSEL R81, R81, RZ, P4 ;  /* 0x000000ff51517208 */ /* 0x000fe40002000000 */
[----:B------:R-:W-:-:S07]  /*6df0*/  FSEL R82, R82, RZ, P5 ;  /* 0x000000ff52527208 */ /* 0x000fce0002800000 */
.L_x_11435:
        /* <DEDUP_REMOVED lines=15> */
[----:B------:R-:W-:-:S03]  /*6ef0*/  LOP3.LUT R78, R12, R103, RZ, 0xfc, !PT ;  /* 0x000000670c4e7212 */ /* 0x000fc600078efcff */
[----:B------:R-:W-:Y:S01]  /*6f00*/  IMAD.MOV.U32 R12, RZ, RZ, R104 ;  /* 0x000000ffff0c7224 */ /* 0x000fe200078e0068 */
[----:B------:R0:W-:Y:S01]  /*6f10*/  STG.E.128 desc[UR6][R106.64], R16 ;  /* 0x000000106a007986 */ /* 0x0001e2000c101d06 */
[C---:B------:R-:W-:Y:S02]  /*6f20*/  VIADD R104, R99.reuse, 0x20 ;  /* 0x0000002063687836 */ /* 0x040fe40000000000 */
[----:B-1----:R-:W-:Y:S01]  /*6f30*/  IMAD.WIDE.U32 R76, R99, 0x8, R76 ;  /* 0x00000008634c7825 */ /* 0x002fe200078e004c */
[----:B------:R0:W-:Y:S04]  /*6f40*/  STG.E.128 desc[UR6][R106.64+0x10], R80 ;  /* 0x000010506a007986 */ /* 0x0001e8000c101d06 */
[----:B------:R0:W-:Y:S02]  /*6f50*/  STG.E.64 desc[UR6][R76.64], R78 ;  /* 0x0000004e4c007986 */ /* 0x0001e4000c101b06 */
.L_x_11394:
[----:B------:R-:W-:Y:S05]  /*6f60*/  BSYNC.RECONVERGENT B1 ;  /* 0x0000000000017941 */ /* 0x000fea0003800200 */
.L_x_11393:
[----:B------:R-:W-:Y:S01]  /*6f70*/  ISETP.GE.U32.AND P0, PT, R0, 0x40, PT ;  /* 0x000000400000780c */ /* 0x000fe20003f06070 */
[----:B------:R-:W-:Y:S03]  /*6f80*/  BSSY.RECONVERGENT B1, `(.L_x_11476) ;  /* 0x000060e000017945 */ /* 0x000fe60003800200 */
[----:B------:R-:W-:-:S09]  /*6f90*/  P2R R103, PR, RZ, 0x1 ;  /* 0x00000001ff677803 */ /* 0x000fd20000000000 */
[----:B------:R-:W-:Y:S05]  /*6fa0*/  @!P0 BRA `(.L_x_11477) ;  /* 0x00000060002c8947 */ /* 0x000fea0003800000 */
[----:B------:R-:W1:Y:S02]  /*6fb0*/  LDC.64 R52, c[0x0][0x390] ;  /* 0x0000e400ff347b82 */ /* 0x000e640000000a00 */
[----:B-1----:R-:W-:-:S05]  /*6fc0*/  IMAD.WIDE.U32 R52, R104, 0x10, R52 ;  /* 0x0000001068347825 */ /* 0x002fca00078e0034 */
[----:B------:R1:W5:Y:S01]  /*6fd0*/  LDG.E.128 R56, desc[UR6][R52.64] ;  /* 0x0000000634387981 */ /* 0x000362000c1e1d00 */
[----:B------:R-:W-:-:S04]  /*6fe0*/  UISETP.NE.U32.AND UP1, UPT, UR8, URZ, UPT ;  /* 0x000000ff0800728c */ /* 0x000fc8000bf25070 */
[----:B------:R-:W-:-:S09]  /*6ff0*/  UISETP.NE.AND.EX UP1, UPT, UR9, URZ, UPT, UP1 ;  /* 0x000000ff0900728c */ /* 0x000fd2000bf25310 */
[----:B-1----:R-:W-:Y:S05]  /*7000*/  BRA.U !UP1, `(.L_x_11478) ;  /* 0x0000003109047547 */ /* 0x002fea000b800000 */
[----:B------:R-:W1:Y:S02]  /*7010*/  LDC.64 R108, c[0x0][0x3a0] ;  /* 0x0000e800ff6c7b82 */ /* 0x000e640000000a00 */
[----:B-1----:R-:W-:-:S05]  /*7020*/  IMAD.WIDE.U32 R108, R104, 0x20, R108 ;  /* 0x00000020686c7825 */ /* 0x002fca00078e006c */
[----:B------:R1:W5:Y:S04]  /*7030*/  LDG.E.128 R52, desc[UR6][R108.64] ;  /* 0x000000066c347981 */ /* 0x000368000c1e1d00 */
[----:B0-----:R1:W5:Y:S01]  /*7040*/  LDG.E.128 R76, desc[UR6][R108.64+0x10] ;  /* 0x000010066c4c7981 */ /* 0x001362000c1e1d00 */
[----:B------:R-:W-:Y:S01]  /*7050*/  ISETP.NE.AND P0, PT, R4, 0x1, PT ;  /* 0x000000010400780c */ /* 0x000fe20003f05270 */
[----:B------:R-:W-:Y:S01]  /*7060*/  BSSY.RECONVERGENT B2, `(.L_x_11479) ;  /* 0x0000055000027945 */ /* 0x000fe20003800200 */
[----:B------:R-:W-:Y:S02]  /*7070*/  HFMA2 R110, -RZ, RZ, 0, 1.1920928955078125e-07 ;  /* 0x00000002ff6e7431 */ /* 0x000fe400000001ff */
[----:B------:R-:W-:Y:S02]  /*7080*/  IMAD.MOV.U32 R111, RZ, RZ, R14 ;  /* 0x000000ffff6f7224 */ /* 0x000fe400078e000e */
[----:B------:R-:W-:-:S07]  /*7090*/  IMAD.MOV.U32 R106, RZ, RZ, R12 ;  /* 0x000000ffff6a7224 */ /* 0x000fce00078e000c */
[----:B-1----:R-:W-:Y:S05]  /*70a0*/  @!P0 BRA `(.L_x_11480) ;  /* 0x0000000400408947 */ /* 0x002fea0003800000 */
        /* <DEDUP_REMOVED lines=10> */
.L_x_11481:
        /* <DEDUP_REMOVED lines=13> */
.L_x_11483:
[----:B------:R-:W-:Y:S05]  /*7220*/  BSYNC.RECONVERGENT B3 ;  /* 0x0000000000037941 */ /* 0x000fea0003800200 */
.L_x_11482:
        /* <DEDUP_REMOVED lines=54> */
[----:B------:R-:W-:Y:S01]  /*7590*/  LOP3.LUT R2, R2, UR18, R107, 0x96, !PT ;  /* 0x0000001202027c12 */ /* 0x000fe2000f8e966b */
[----:B------:R-:W-:-:S07]  /*75a0*/  IMAD.MOV.U32 R111, RZ, RZ, R12 ;  /* 0x000000ffff6f7224 */ /* 0x000fce00078e000c */
.L_x_11480:
[----:B------:R-:W-:Y:S05]  /*75b0*/  BSYNC.RECONVERGENT B2 ;  /* 0x0000000000027941 */ /* 0x000fea0003800200 */
.L_x_11479:
        /* <DEDUP_REMOVED lines=27> */
.L_x_11486:
        /* <DEDUP_REMOVED lines=13> */
.L_x_11488:
[----:B------:R-:W-:Y:S05]  /*7840*/  BSYNC.RECONVERGENT B3 ;  /* 0x0000000000037941 */ /* 0x000fea0003800200 */
.L_x_11487:
        /* <DEDUP_REMOVED lines=55> */
[----:B------:R-:W-:Y:S01]  /*7bc0*/  IMAD.MOV.U32 R108, RZ, RZ, RZ ;  /* 0x000000ffff6c7224 */ /* 0x000fe200078e00ff */
[----:B------:R-:W-:-:S07]  /*7bd0*/  LOP3.LUT R2, R2, UR18, R109, 0x96, !PT ;  /* 0x0000001202027c12 */ /* 0x000fce000f8e966d */
.L_x_11485:
[----:B------:R-:W-:Y:S05]  /*7be0*/  BSYNC.RECONVERGENT B2 ;  /* 0x0000000000027941 */ /* 0x000fea0003800200 */
.L_x_11484:
        /* <DEDUP_REMOVED lines=22> */
.L_x_11491:
        /* <DEDUP_REMOVED lines=13> */
.L_x_11493:
[----:B------:R-:W-:Y:S05]  /*7e20*/  BSYNC.RECONVERGENT B3 ;  /* 0x0000000000037941 */ /* 0x000fea0003800200 */
.L_x_11492:
        /* <DEDUP_REMOVED lines=57> */
.L_x_11490:
[----:B------:R-:W-:Y:S05]  /*81c0*/  BSYNC.RECONVERGENT B2 ;  /* 0x0000000000027941 */ /* 0x000fea0003800200 */
.L_x_11489:
        /* <DEDUP_REMOVED lines=8> */
[----:B------:R-:W-:Y:S02]  /*8250*/  FSETP.GTU.FTZ.AND P1, PT, R4, R107, PT ;  /* 0x0000006b0400720b */ /* 0x000fe40003f3c000 */
[----:B------:R-:W-:Y:S01]  /*8260*/  PRMT R4, R57, 0x7632, R4 ;  /* 0x0000763239047816 */ /* 0x000fe20000000004 */
[----:B------:R-:W-:Y:S01]  /*8270*/  IMAD.MOV.U32 R57, RZ, RZ, R14 ;  /* 0x000000ffff397224 */ /* 0x000fe200078e000e */
        /* <DEDUP_REMOVED lines=12> */
.L_x_11496:
        /* <DEDUP_REMOVED lines=13> */
.L_x_11498:
[----:B------:R-:W-:Y:S05]  /*8410*/  BSYNC.RECONVERGENT B3 ;  /* 0x0000000000037941 */ /* 0x000fea0003800200 */
.L_x_11497:
        /* <DEDUP_REMOVED lines=57> */
.L_x_11495:
[----:B------:R-:W-:Y:S05]  /*87b0*/  BSYNC.RECONVERGENT B2 ;  /* 0x0000000000027941 */ /* 0x000fea0003800200 */
.L_x_11494:
        /* <DEDUP_REMOVED lines=22> */
.L_x_11501:
        /* <DEDUP_REMOVED lines=13> */
.L_x_11503:
[----:B------:R-:W-:Y:S05]  /*89f0*/  BSYNC.RECONVERGENT B3 ;  /* 0x0000000000037941 */ /* 0x000fea0003800200 */
.L_x_11502:
        /* <DEDUP_REMOVED lines=57> */
.L_x_11500:
[----:B------:R-:W-:Y:S05]  /*8d90*/  BSYNC.RECONVERGENT B2 ;  /* 0x0000000000027941 */ /* 0x000fea0003800200 */
.L_x_11499:
        /* <DEDUP_REMOVED lines=23> */
.L_x_11506:
        /* <DEDUP_REMOVED lines=13> */
.L_x_11508:
[----:B------:R-:W-:Y:S05]  /*8fe0*/  BSYNC.RECONVERGENT B3 ;  /* 0x0000000000037941 */ /* 0x000fea0003800200 */
.L_x_11507:
        /* <DEDUP_REMOVED lines=57> */
.L_x_11505:
[----:B------:R-:W-:Y:S05]  /*9380*/  BSYNC.RECONVERGENT B2 ;  /* 0x0000000000027941 */ /* 0x000fea0003800200 */
.L_x_11504:
        /* <DEDUP_REMOVED lines=22> */
.L_x_11511:
        /* <DEDUP_REMOVED lines=13> */
.L_x_11513:
[----:B------:R-:W-:Y:S05]  /*95c0*/  BSYNC.RECONVERGENT B3 ;  /* 0x0000000000037941 */ /* 0x000fea0003800200 */
.L_x_11512:
        /* <DEDUP_REMOVED lines=57> */
.L_x_11510:
[----:B------:R-:W-:Y:S05]  /*9960*/  BSYNC.RECONVERGENT B2 ;  /* 0x0000000000027941 */ /* 0x000fea0003800200 */
.L_x_11509:
        /* <DEDUP_REMOVED lines=23> */
.L_x_11516:
        /* <DEDUP_REMOVED lines=15> */
.L_x_11518:
[----:B------:R-:W-:Y:S05]  /*9bd0*/  BSYNC.RECONVERGENT B3 ;  /* 0x0000000000037941 */ /* 0x000fea0003800200 */
.L_x_11517:
        /* <DEDUP_REMOVED lines=56> */
[----:B------:R-:W-:-:S07]  /*9f60*/  MOV R106, R76 ;  /* 0x0000004c006a7202 */ /* 0x000fce0000000f00 */
.L_x_11515:
[----:B------:R-:W-:Y:S05]  /*9f70*/  BSYNC.RECONVERGENT B2 ;  /* 0x0000000000027941 */ /* 0x000fea0003800200 */
.L_x_11514:
[----:B------:R-:W-:Y:S01]  /*9f80*/  I2FP.F32.U32 R77, R77 ;  /* 0x0000004d004d7245 */ /* 0x000fe20000201000 */
[----:B------:R-:W-:-:S04]  /*9f90*/  IMAD.U32 R76, R59, 0x10000, RZ ;  /* 0x000100003b4c7824 */ /* 0x000fc800078e00ff */
[----:B------:R-:W-:Y:S01]  /*9fa0*/  FFMA.FTZ R114, R77, R114, 1.1641532182693481445e-10 ;  /* 0x2f0000004d727423 */ /* 0x000fe20000010072 */
[----:B------:R-:W-:-:S04]  /*9fb0*/  FMUL.FTZ R76, R76, R101 ;  /* 0x000000654c4c7220 */ /* 0x000fc80000410000 */
[----:B------:R-:W-:Y:S01]  /*9fc0*/  FMUL.FTZ R76, R76, R105 ;  /* 0x000000694c4c7220 */ /* 0x000fe20000410000 */
[----:B------:R-:W-:-:S04]  /*9fd0*/  FSETP.GTU.FTZ.AND P6, PT, R114, R107, PT ;  /* 0x0000006b7200720b */ /* 0x000fc80003fdc000 */
[----:B------:R-:W-:Y:S02]  /*9fe0*/  FSEL R76, R76, RZ, !P6 ;  /* 0x000000ff4c4c7208 */ /* 0x000fe40007000000 */
[----:B------:R-:W-:-:S03]  /*9ff0*/  PLOP3.LUT P6, PT, P6, PT, PT, 0x8, 0x80 ;  /* 0x000000000080781c */ /* 0x000fc600037ce170 */
[----:B------:R-:W-:Y:S01]  /*a000*/  FADD.FTZ R59, R79, R76 ;  /* 0x0000004c4f3b7221 */ /* 0x000fe20000010000 */
[----:B------:R-:W-:Y:S09]  /*a010*/  BRA `(.L_x_11519) ;  /* 0x0000002c00b87947 */ /* 0x000ff20003800000 */
.L_x_11478:
[----:B------:R-:W-:Y:S01]  /*a020*/  ISETP.NE.AND P0, PT, R4, 0x1, PT ;  /* 0x000000010400780c */ /* 0x000fe20003f05270 */
[----:B------:R-:W-:Y:S01]  /*a030*/  BSSY.RECONVERGENT B2, `(.L_x_11520) ;  /* 0x0000055000027945 */ /* 0x000fe20003800200 */
[----:B------:R-:W-:Y:S02]  /*a040*/  HFMA2 R53, -RZ, RZ, 0, 1.1920928955078125e-07 ;  /* 0x00000002ff357431 */ /* 0x000fe400000001ff */
[----:B------:R-:W-:Y:S02]  /*a050*/  IMAD.MOV.U32 R52, RZ, RZ, R14 ;  /* 0x000000ffff347224 */ /* 0x000fe400078e000e */
[----:B0-----:R-:W-:-:S07]  /*a060*/  IMAD.MOV.U32 R106, RZ, RZ, R12 ;  /* 0x000000ffff6a7224 */ /* 0x001fce00078e000c */
        /* <DEDUP_REMOVED lines=11> */
.L_x_11522:
        /* <DEDUP_REMOVED lines=13> */
.L_x_11524:
[----:B------:R-:W-:Y:S05]  /*a1f0*/  BSYNC.RECONVERGENT B3 ;  /* 0x0000000000037941 */ /* 0x000fea0003800200 */
.L_x_11523:
        /* <DEDUP_REMOVED lines=56> */
.L_x_11521:
[----:B------:R-:W-:Y:S05]  /*a580*/  BSYNC.RECONVERGENT B2 ;  /* 0x0000000000027941 */ /* 0x000fea0003800200 */
.L_x_11520:
[----:B------:R-:W0:Y:S01]  /*a590*/  LDC R105, c[0x0][0x404] ;  /* 0x00010100ff697b82 */ /* 0x000e220000000800 */
[----:B------:R-:W-:Y:S01]  /*a5a0*/  ISETP.NE.AND P0, PT, R53, 0x1, PT ;  /* 0x000000013500780c */ /* 0x000fe20003f05270 */
[----:B------:R-:W-:Y:S01]  /*a5b0*/  IMAD.MOV.U32 R109, RZ, RZ, 0x2f800000 ;  /* 0x2f800000ff6d7424 */ /* 0x000fe200078e00ff */
[----:B------:R-:W-:Y:S01]  /*a5c0*/  I2FP.F32.U32 R4, R52 ;  /* 0x0000003400047245 */ /* 0x000fe20000201000 */
[C---:B-----5:R-:W-:Y:S01]  /*a5d0*/  IMAD.U32 R12, R56.reuse, 0x10000, RZ ;  /* 0x00010000380c7824 */ /* 0x060fe200078e00ff */
[----:B------:R-:W-:Y:S01]  /*a5e0*/  BSSY.RECONVERGENT B2, `(.L_x_11525) ;  /* 0x000005a000027945 */ /* 0x000fe20003800200 */
[----:B------:R-:W-:Y:S02]  /*a5f0*/  PRMT R56, R56, 0x7632, R56 ;  /* 0x0000763238387816 */ /* 0x000fe40000000038 */
[----:B------:R-:W1:Y:S01]  /*a600*/  LDC R79, c[0x0][0x408] ;  /* 0x00010200ff4f7b82 */ /* 0x000e620000000800 */
[----:B------:R-:W-:Y:S01]  /*a610*/  FFMA.FTZ R4, R4, R109, 1.1641532182693481445e-10 ;  /* 0x2f00000004047423 */ /* 0x000fe2000001006d */
[----:B------:R-:W-:Y:S01]  /*a620*/  FMUL.FTZ R110, R12, R101 ;  /* 0x000000650c6e7220 */ /* 0x000fe20000410000 */
[----:B------:R-:W-:-:S03]  /*a630*/  MOV R52, 0x2 ;  /* 0x0000000200347802 */ /* 0x000fc60000000f00 */
        /* <DEDUP_REMOVED lines=13> */
.L_x_11527:
        /* <DEDUP_REMOVED lines=13> */
.L_x_11529:
[----:B------:R-:W-:Y:S05]  /*a7e0*/  BSYNC.RECONVERGENT B3 ;  /* 0x0000000000037941 */ /* 0x000fea0003800200 */
.L_x_11528:
        /* <DEDUP_REMOVED lines=57> */
.L_x_11526:
[----:B------:R-:W-:Y:S05]  /*ab80*/  BSYNC.RECONVERGENT B2 ;  /* 0x0000000000027941 */ /* 0x000fea0003800200 */
.L_x_11525:
        /* <DEDUP_REMOVED lines=8> */
[----:B------:R-:W-:Y:S01]  /*ac10*/  FSETP.LE.FTZ.AND P0, PT, R4, R105, PT ;  /* 0x000000690400720b */ /* 0x000fe20003f13000 */
[----:B------:R-:W-:Y:S01]  /*ac20*/  IMAD.MOV.U32 R4, RZ, RZ, R14 ;  /* 0x000000ffff047224 */ /* 0x000fe200078e000e */
        /* <DEDUP_REMOVED lines=9> */
.L_x_11532:
        /* <DEDUP_REMOVED lines=13> */
.L_x_11534:
[----:B------:R-:W-:Y:S05]  /*ad90*/  BSYNC.RECONVERGENT B3 ;  /* 0x0000000000037941 */ /* 0x000fea0003800200 */
.L_x_11533:
        /* <DEDUP_REMOVED lines=57> */
.L_x_11531:
[----:B------:R-:W-:Y:S05]  /*b130*/  BSYNC.RECONVERGENT B2 ;  /* 0x0000000000027941 */ /* 0x000fea0003800200 */
.L_x_11530:
[----:B------:R-:W-:Y:S01]  /*b140*/  ISETP.NE.AND P2, PT, R54, 0x1, PT ;  /* 0x000000013600780c */ /* 0x000fe20003f45270 */
[----:B------:R-:W-:Y:S01]  /*b150*/  IMAD.U32 R52, R57, 0x10000, RZ ;  /* 0x0001000039347824 */ /* 0x000fe200078e00ff */
[----:B------:R-:W-:Y:S01]  /*b160*/  I2FP.F32.U32 R4, R4 ;  /* 0x0000000400047245 */ /* 0x000fe20000201000 */
[----:B------:R-:W-:Y:S01]  /*b170*/  BSSY.RECONVERGENT B2, `(.L_x_11535) ;  /* 0x0000058000027945 */ /* 0x000fe20003800200 */
[----:B------:R-:W-:Y:S02]  /*b180*/  HFMA2 R55, -RZ, RZ, 0, 1.1920928955078125e-07 ;  /* 0x00000002ff377431 */ /* 0x000fe400000001ff */
[----:B------:R-:W-:Y:S01]  /*b190*/  FMUL.FTZ R52, R52, R101 ;  /* 0x0000006534347220 */ /* 0x000fe20000410000 */
[----:B------:R-:W-:Y:S02]  /*b1a0*/  IMAD.MOV.U32 R53, RZ, RZ, R14 ;  /* 0x000000ffff357224 */ /* 0x000fe400078e000e */
[----:B------:R-:W-:Y:S01]  /*b1b0*/  FFMA.FTZ R4, R4, R109, 1.1641532182693481445e-10 ;  /* 0x2f00000004047423 */ /* 0x000fe2000001006d */
[----:B------:R-:W-:-:S04]  /*b1c0*/  FMUL.FTZ R108, R52, R79 ;  /* 0x0000004f346c7220 */ /* 0x000fc80000410000 */
[----:B------:R-:W-:Y:S02]  /*b1d0*/  FSETP.LE.FTZ.AND P1, PT, R4, R105, PT ;  /* 0x000000690400720b */ /* 0x000fe40003f33000 */
[----:B------:R-:W-:Y:S01]  /*b1e0*/  PRMT R4, R57, 0x7632, R4 ;  /* 0x0000763239047816 */ /* 0x000fe20000000004 */
        /* <DEDUP_REMOVED lines=9> */
.L_x_11537:
        /* <DEDUP_REMOVED lines=13> */
.L_x_11539:
[----:B------:R-:W-:Y:S05]  /*b350*/  BSYNC.RECONVERGENT B3 ;  /* 0x0000000000037941 */ /* 0x000fea0003800200 */
.L_x_11538:
        /* <DEDUP_REMOVED lines=57> */
.L_x_11536:
[----:B------:R-:W-:Y:S05]  /*b6f0*/  BSYNC.RECONVERGENT B2 ;  /* 0x0000000000027941 */ /* 0x000fea0003800200 */
.L_x_11535:
        /* <DEDUP_REMOVED lines=9> */
[----:B------:R-:W-:Y:S01]  /*b790*/  FSETP.LE.FTZ.AND P2, PT, R52, R105, PT ;  /* 0x000000693400720b */ /* 0x000fe20003f53000 */
        /* <DEDUP_REMOVED lines=9> */
.L_x_11542:
        /* <DEDUP_REMOVED lines=13> */
.L_x_11544:
[----:B------:R-:W-:Y:S05]  /*b900*/  BSYNC.RECONVERGENT B3 ;  /* 0x0000000000037941 */ /* 0x000fea0003800200 */
.L_x_11543:
        /* <DEDUP_REMOVED lines=57> */
.L_x_11541:
[----:B------:R-:W-:Y:S05]  /*bca0*/  BSYNC.RECONVERGENT B2 ;  /* 0x0000000000027941 */ /* 0x000fea0003800200 */
.L_x_11540:
[----:B------:R-:W-:Y:S01]  /*bcb0*/  ISETP.NE.AND P4, PT, R54, 0x1, PT ;  /* 0x000000013600780c */ /* 0x000fe20003f85270 */
[----:B------:R-:W-:Y:S01]  /*bcc0*/  IMAD.U32 R52, R58, 0x10000, RZ ;  /* 0x000100003a347824 */ /* 0x000fe200078e00ff */
[----:B------:R-:W-:Y:S01]  /*bcd0*/  I2FP.F32.U32 R4, R53 ;  /* 0x0000003500047245 */ /* 0x000fe20000201000 */
[----:B------:R-:W-:Y:S01]  /*bce0*/  BSSY.RECONVERGENT B2, `(.L_x_11545) ;  /* 0x0000058000027945 */ /* 0x000fe20003800200 */
[----:B------:R-:W-:Y:S02]  /*bcf0*/  HFMA2 R55, -RZ, RZ, 0, 1.1920928955078125e-07 ;  /* 0x00000002ff377431 */ /* 0x000fe400000001ff */
[----:B------:R-:W-:Y:S01]  /*bd00*/  FMUL.FTZ R52, R52, R101 ;  /* 0x0000006534347220 */ /* 0x000fe20000410000 */
[----:B------:R-:W-:Y:S01]  /*bd10*/  PRMT R58, R58, 0x7632, R58 ;  /* 0x000076323a3a7816 */ /* 0x000fe2000000003a */
[----:B------:R-:W-:Y:S02]  /*bd20*/  FFMA.FTZ R4, R4, R109, 1.1641532182693481445e-10 ;  /* 0x2f00000004047423 */ /* 0x000fe4000001006d */
[----:B------:R-:W-:-:S03]  /*bd30*/  FMUL.FTZ R78, R52, R79 ;  /* 0x0000004f344e7220 */ /* 0x000fc60000410000 */
        /* <DEDUP_REMOVED lines=11> */
.L_x_11547:
        /* <DEDUP_REMOVED lines=13> */
.L_x_11549:
[----:B------:R-:W-:Y:S05]  /*bec0*/  BSYNC.RECONVERGENT B3 ;  /* 0x0000000000037941 */ /* 0x000fea0003800200 */
.L_x_11548:
        /* <DEDUP_REMOVED lines=57> */
.L_x_11546:
[----:B------:R-:W-:Y:S05]  /*c260*/  BSYNC.RECONVERGENT B2 ;  /* 0x0000000000027941 */ /* 0x000fea0003800200 */
.L_x_11545:
        /* <DEDUP_REMOVED lines=19> */
.L_x_11552:
        /* <DEDUP_REMOVED lines=13> */
.L_x_11554:
[----:B------:R-:W-:Y:S05]  /*c470*/  BSYNC.RECONVERGENT B3 ;  /* 0x0000000000037941 */ /* 0x000fea0003800200 */
.L_x_11553:
        /* <DEDUP_REMOVED lines=57> */
.L_x_11551:
[----:B------:R-:W-:Y:S05]  /*c810*/  BSYNC.RECONVERGENT B2 ;  /* 0x0000000000027941 */ /* 0x000fea0003800200 */
.L_x_11550:
[----:B------:R-:W-:Y:S01]  /*c820*/  ISETP.NE.AND P6, PT, R56, 0x1, PT ;  /* 0x000000013800780c */ /* 0x000fe20003fc5270 */
[C---:B------:R-:W-:Y:S01]  /*c830*/  IMAD.U32 R54, R59.reuse, 0x10000, RZ ;  /* 0x000100003b367824 */ /* 0x040fe200078e00ff */
[----:B------:R-:W-:Y:S01]  /*c840*/  I2FP.F32.U32 R4, R53 ;  /* 0x0000003500047245 */ /* 0x000fe20000201000 */
[----:B------:R-:W-:Y:S01]  /*c850*/  BSSY.RECONVERGENT B2, `(.L_x_11555) ;  /* 0x000005a000027945 */ /* 0x000fe20003800200 */
[----:B------:R-:W-:Y:S01]  /*c860*/  PRMT R59, R59, 0x7632, R59 ;  /* 0x000076323b3b7816 */ /* 0x000fe2000000003b */
[----:B------:R-:W-:Y:S01]  /*c870*/  FMUL.FTZ R54, R54, R101 ;  /* 0x0000006536367220 */ /* 0x000fe20000410000 */
[----:B------:R-:W-:Y:S02]  /*c880*/  IMAD.MOV.U32 R53, RZ, RZ, R14 ;  /* 0x000000ffff357224 */ /* 0x000fe400078e000e */
[----:B------:R-:W-:Y:S01]  /*c890*/  FFMA.FTZ R52, R4, R109, 1.1641532182693481445e-10 ;  /* 0x2f00000004347423 */ /* 0x000fe2000001006d */
[----:B------:R-:W-:Y:S02]  /*c8a0*/  HFMA2 R4, -RZ, RZ, 0, 1.1920928955078125e-07 ;  /* 0x00000002ff047431 */ /* 0x000fe400000001ff */
[----:B------:R-:W-:-:S02]  /*c8b0*/  FMUL.FTZ R76, R54, R79 ;  /* 0x0000004f364c7220 */ /* 0x000fc40000410000 */
        /* <DEDUP_REMOVED lines=10> */
.L_x_11557:
        /* <DEDUP_REMOVED lines=15> */
.L_x_11559:
[----:B------:R-:W-:Y:S05]  /*ca50*/  BSYNC.RECONVERGENT B3 ;  /* 0x0000000000037941 */ /* 0x000fea0003800200 */
.L_x_11558:
        /* <DEDUP_REMOVED lines=57> */
.L_x_11556:
[----:B------:R-:W-:Y:S05]  /*cdf0*/  BSYNC.RECONVERGENT B2 ;  /* 0x0000000000027941 */ /* 0x000fea0003800200 */
.L_x_11555:
[----:B------:R-:W-:Y:S01]  /*ce00*/  I2FP.F32.U32 R52, R53 ;  /* 0x0000003500347245 */ /* 0x000fe20000201000 */
[----:B------:R-:W-:Y:S01]  /*ce10*/  IMAD.U32 R56, R59, 0x10000, RZ ;  /* 0x000100003b387824 */ /* 0x000fe200078e00ff */
[----:B------:R-:W-:Y:S02]  /*ce20*/  ISETP.NE.AND P6, PT, R12, RZ, PT ;  /* 0x000000ff0c00720c */ /* 0x000fe40003fc5270 */
[----:B------:R-:W-:Y:S01]  /*ce30*/  FSEL R57, R58, RZ, P4 ;  /* 0x000000ff3a397208 */ /* 0x000fe20002000000 */
[----:B------:R-:W-:Y:S01]  /*ce40*/  FFMA.FTZ R54, R52, R109, 1.1641532182693481445e-10 ;  /* 0x2f00000034367423 */ /* 0x000fe2000001006d */
[----:B------:R-:W-:Y:S01]  /*ce50*/  FMUL.FTZ R56, R56, R101 ;  /* 0x0000006538387220 */ /* 0x000fe20000410000 */
[----:B------:R-:W-:Y:S02]  /*ce60*/  FSEL R52, R110, RZ, P6 ;  /* 0x000000ff6e347208 */ /* 0x000fe40003000000 */
[----:B------:R-:W-:Y:S01]  /*ce70*/  FSEL R53, R107, RZ, P0 ;  /* 0x000000ff6b357208 */ /* 0x000fe20000000000 */
[----:B------:R-:W-:Y:S01]  /*ce80*/  FMUL.FTZ R56, R56, R79 ;  /* 0x0000004f38387220 */ /* 0x000fe20000410000 */
[----:B------:R-:W-:-:S02]  /*ce90*/  FSETP.GTU.FTZ.AND P6, PT, R54, R105, PT ;  /* 0x000000693600720b */ /* 0x000fc40003fdc000 */
[----:B------:R-:W-:Y:S02]  /*cea0*/  FSEL R54, R108, RZ, P1 ;  /* 0x000000ff6c367208 */ /* 0x000fe40000800000 */
[----:B------:R-:W-:Y:S02]  /*ceb0*/  FSEL R59, R56, RZ, !P6 ;  /* 0x000000ff383b7208 */ /* 0x000fe40007000000 */
[----:B------:R-:W-:Y:S02]  /*cec0*/  PLOP3.LUT P6, PT, P6, PT, PT, 0x8, 0x80 ;  /* 0x000000000080781c */ /* 0x000fe400037ce170 */
[----:B------:R-:W-:Y:S02]  /*ced0*/  FSEL R55, R77, RZ, P2 ;  /* 0x000000ff4d377208 */ /* 0x000fe40001000000 */
[----:B------:R-:W-:Y:S02]  /*cee0*/  FSEL R56, R78, RZ, P3 ;  /* 0x000000ff4e387208 */ /* 0x000fe40001800000 */
[----:B------:R-:W-:-:S07]  /*cef0*/  FSEL R58, R76, RZ, P5 ;  /* 0x000000ff4c3a7208 */ /* 0x000fce0002800000 */
.L_x_11519:
        /* <DEDUP_REMOVED lines=18> */
[----:B-1----:R-:W-:-:S03]  /*d020*/  IMAD.WIDE.U32 R76, R104, 0x8, R76 ;  /* 0x00000008684c7825 */ /* 0x002fc600078e004c */
[----:B------:R2:W-:Y:S01]  /*d030*/  STG.E.128 desc[UR6][R108.64+0x10], R56 ;  /* 0x000010386c007986 */ /* 0x0005e2000c101d06 */
[----:B------:R-:W-:-:S03]  /*d040*/  VIADD R104, R104, 0x20 ;  /* 0x0000002068687836 */ /* 0x000fc60000000000 */
[----:B------:R2:W-:Y:S04]  /*d050*/  STG.E.64 desc[UR6][R76.64], R78 ;  /* 0x0000004e4c007986 */ /* 0x0005e8000c101b06 */
.L_x_11477:
[----:B------:R-:W-:Y:S05]  /*d060*/  BSYNC.RECONVERGENT B1 ;  /* 0x0000000000017941 */ /* 0x000fea0003800200 */
.L_x_11476:
[----:B------:R-:W-:Y:S01]  /*d070*/  ISETP.GE.U32.AND P0, PT, R0, 0x60, PT ;  /* 0x000000600000780c */ /* 0x000fe20003f06070 */
[----:B------:R-:W-:Y:S03]  /*d080*/  BSSY.RECONVERGENT B1, `(.L_x_11560) ;  /* 0x000060e000017945 */ /* 0x000fe60003800200 */
[----:B------:R-:W-:-:S09]  /*d090*/  P2R R105, PR, RZ, 0x1 ;  /* 0x00000001ff697803 */ /* 0x000fd20000000000 */
[----:B------:R-:W-:Y:S05]  /*d0a0*/  @!P0 BRA `(.L_x_11561) ;  /* 0x00000060002c8947 */ /* 0x000fea0003800000 */
[----:B------:R-:W1:Y:S02]  /*d0b0*/  LDC.64 R64, c[0x0][0x390] ;  /* 0x0000e400ff407b82 */ /* 0x000e640000000a00 */
[----:B-1----:R-:W-:-:S06]  /*d0c0*/  IMAD.WIDE.U32 R64, R104, 0x10, R64 ;  /* 0x0000001068407825 */ /* 0x002fcc00078e0040 */
[----:B------:R-:W5:Y:S01]  /*d0d0*/  LDG.E.128 R64, desc[UR6][R64.64] ;  /* 0x0000000640407981 */ /* 0x000f62000c1e1d00 */
[----:B------:R-:W-:-:S04]  /*d0e0*/  UISETP.NE.U32.AND UP1, UPT, UR8, URZ, UPT ;  /* 0x000000ff0800728c */ /* 0x000fc8000bf25070 */
[----:B------:R-:W-:-:S09]  /*d0f0*/  UISETP.NE.AND.EX UP1, UPT, UR9, URZ, UPT, UP1 ;  /* 0x000000ff0900728c */ /* 0x000fd2000bf25310 */
[----:B------:R-:W-:Y:S05]  /*d100*/  BRA.U !UP1, `(.L_x_11562) ;  /* 0x0000003109047547 */ /* 0x000fea000b800000 */
[----:B--2---:R-:W1:Y:S02]  /*d110*/  LDC.64 R108, c[0x0][0x3a0] ;  /* 0x0000e800ff6c7b82 */ /* 0x004e640000000a00 */
[----:B-1----:R-:W-:-:S05]  /*d120*/  IMAD.WIDE.U32 R108, R104, 0x20, R108 ;  /* 0x00000020686c7825 */ /* 0x002fca00078e006c */
[----:B------:R1:W5:Y:S04]  /*d130*/  LDG.E.128 R60, desc[UR6][R108.64] ;  /* 0x000000066c3c7981 */ /* 0x000368000c1e1d00 */
[----:B0-----:R1:W5:Y:S01]  /*d140*/  LDG.E.128 R76, desc[UR6][R108.64+0x10] ;  /* 0x000010066c4c7981 */ /* 0x001362000c1e1d00 */
[----:B------:R-:W-:Y:S01]  /*d150*/  ISETP.NE.AND P0, PT, R4, 0x1, PT ;  /* 0x000000010400780c */ /* 0x000fe20003f05270 */
[----:B------:R-:W-:Y:S01]  /*d160*/  BSSY.RECONVERGENT B2, `(.L_x_11563) ;  /* 0x0000055000027945 */ /* 0x000fe20003800200 */
[----:B------:R-:W-:Y:S01]  /*d170*/  IMAD.MOV.U32 R110, RZ, RZ, 0x2 ;  /* 0x00000002ff6e7424 */ /* 0x000fe200078e00ff */
[----:B------:R-:W-:Y:S01]  /*d180*/  MOV R111, R14 ;  /* 0x0000000e006f7202 */ /* 0x000fe20000000f00 */
[----:B------:R-:W-:-:S09]  /*d190*/  IMAD.MOV.U32 R106, RZ, RZ, R12 ;  /* 0x000000ffff6a7224 */ /* 0x000fd200078e000c */
[----:B-1----:R-:W-:Y:S05]  /*d1a0*/  @!P0 BRA `(.L_x_11564) ;  /* 0x0000000400408947 */ /* 0x002fea0003800000 */
        /* <DEDUP_REMOVED lines=10> */
.L_x_11565:
        /* <DEDUP_REMOVED lines=13> */
.L_x_11567:
[----:B------:R-:W-:Y:S05]  /*d320*/  BSYNC.RECONVERGENT B3 ;  /* 0x0000000000037941 */ /* 0x000fea0003800200 */
.L_x_11566:
        /* <DEDUP_REMOVED lines=56> */
.L_x_11564:
[----:B------:R-:W-:Y:S05]  /*d6b0*/  BSYNC.RECONVERGENT B2 ;  /* 0x0000000000027941 */ /* 0x000fea0003800200 */
.L_x_11563:
        /* <DEDUP_REMOVED lines=13> */
[----:B-1----:R-:W-:-:S04]  /*d790*/  FSETP.GTU.FTZ.AND P0, PT, R109, R114, PT ;  /* 0x000000726d00720b */ /* 0x002fc80003f1c000 */
        /* <DEDUP_REMOVED lines=13> */
.L_x_11570:
        /* <DEDUP_REMOVED lines=13> */
.L_x_11572:
[----:B------:R-:W-:Y:S05]  /*d940*/  BSYNC.RECONVERGENT B3 ;  /* 0x0000000000037941 */ /* 0x000fea0003800200 */
.L_x_11571:
        /* <DEDUP_REMOVED lines=54> */
[----:B------:R-:W-:Y:S02]  /*dcb0*/  IMAD.MOV.U32 R106, RZ, RZ, R108 ;  /* 0x000000ffff6a7224 */ /* 0x000fe400078e006c */
[----:B------:R-:W-:Y:S01]  /*dcc0*/  HFMA2 R108, -RZ, RZ, 0, 0 ;  /* 0x00000000ff6c7431 */ /* 0x000fe200000001ff */
[----:B------:R-:W-:-:S07]  /*dcd0*/  LOP3.LUT R2, R2, UR18, R109, 0x96, !PT ;  /* 0x0000001202027c12 */ /* 0x000fce000f8e966d */
.L_x_11569:
[----:B------:R-:W-:Y:S05]  /*dce0*/  BSYNC.RECONVERGENT B2 ;  /* 0x0000000000027941 */ /* 0x000fea0003800200 */
.L_x_11568:
        /* <DEDUP_REMOVED lines=22> */
.L_x_11575:
        /* <DEDUP_REMOVED lines=13> */
.L_x_11577:
[----:B------:R-:W-:Y:S05]  /*df20*/  BSYNC.RECONVERGENT B3 ;  /* 0x0000000000037941 */ /* 0x000fea0003800200 */
.L_x_11576:
        /* <DEDUP_REMOVED lines=54> */
[----:B------:R-:W-:Y:S01]  /*e290*/  LOP3.LUT R3, R112, UR17, R111, 0x96, !PT ;  /* 0x0000001170037c12 */ /* 0x000fe2000f8e966f */
[----:B------:R-:W-:Y:S01]  /*e2a0*/  IMAD.MOV.U32 R106, RZ, RZ, R108 ;  /* 0x000000ffff6a7224 */ /* 0x000fe200078e006c */
[----:B------:R-:W-:-:S07]  /*e2b0*/  LOP3.LUT R2, R2, UR18, R109, 0x96, !PT ;  /* 0x0000001202027c12 */ /* 0x000fce000f8e966d */
.L_x_11574:
[----:B------:R-:W-:Y:S05]  /*e2c0*/  BSYNC.RECONVERGENT B2 ;  /* 0x0000000000027941 */ /* 0x000fea0003800200 */
.L_x_11573:
[----:B------:R-:W-:Y:S01]  /*e2d0*/  I2FP.F32.U32 R4, R4 ;  /* 0x0000000400047245 */ /* 0x000fe20000201000 */
[C---:B------:R-:W-:Y:S01]  /*e2e0*/  IMAD.U32 R64, R65.reuse, 0x10000, RZ ;  /* 0x0001000041407824 */ /* 0x040fe200078e00ff */
        /* <DEDUP_REMOVED lines=21> */
.L_x_11580:
        /* <DEDUP_REMOVED lines=13> */
.L_x_11582:
[----:B------:R-:W-:Y:S05]  /*e510*/  BSYNC.RECONVERGENT B3 ;  /* 0x0000000000037941 */ /* 0x000fea0003800200 */
.L_x_11581:
        /* <DEDUP_REMOVED lines=54> */
[----:B------:R-:W-:Y:S01]  /*e880*/  LOP3.LUT R2, R2, UR18, R65, 0x96, !PT ;  /* 0x0000001202027c12 */ /* 0x000fe2000f8e9641 */
[----:B------:R-:W-:Y:S02]  /*e890*/  IMAD.MOV.U32 R65, RZ, RZ, R106 ;  /* 0x000000ffff417224 */ /* 0x000fe400078e006a */
[----:B------:R-:W-:-:S07]  /*e8a0*/  IMAD.MOV.U32 R106, RZ, RZ, R64 ;  /* 0x000000ffff6a7224 */ /* 0x000fce00078e0040 */
.L_x_11579:
[----:B------:R-:W-:Y:S05]  /*e8b0*/  BSYNC.RECONVERGENT B2 ;  /* 0x0000000000027941 */ /* 0x000fea0003800200 */
.L_x_11578:
        /* <DEDUP_REMOVED lines=22> */
.L_x_11585:
        /* <DEDUP_REMOVED lines=13> */
.L_x_11587:
[----:B------:R-:W-:Y:S05]  /*eaf0*/  BSYNC.RECONVERGENT B3 ;  /* 0x0000000000037941 */ /* 0x000fea0003800200 */
.L_x_11586:
        /* <DEDUP_REMOVED lines=57> */
.L_x_11584:
[----:B------:R-:W-:Y:S05]  /*ee90*/  BSYNC.RECONVERGENT B2 ;  /* 0x0000000000027941 */ /* 0x000fea0003800200 */
.L_x_11583:
        /* <DEDUP_REMOVED lines=23> */
.L_x_11590:
        /* <DEDUP_REMOVED lines=13> */
.L_x_11592:
[----:B------:R-:W-:Y:S05]  /*f0e0*/  BSYNC.RECONVERGENT B3 ;  /* 0x0000000000037941 */ /* 0x000fea0003800200 */
.L_x_11591:
        /* <DEDUP_REMOVED lines=57> */
.L_x_11589:
[----:B------:R-:W-:Y:S05]  /*f480*/  BSYNC.RECONVERGENT B2 ;  /* 0x0000000000027941 */ /* 0x000fea0003800200 */
.L_x_11588:
        /* <DEDUP_REMOVED lines=22> */
.L_x_11595:
        /* <DEDUP_REMOVED lines=13> */
.L_x_11597:
[----:B------:R-:W-:Y:S05]  /*f6c0*/  BSYNC.RECONVERGENT B3 ;  /* 0x0000000000037941 */ /* 0x000fea0003800200 */
.L_x_11596:
        /* <DEDUP_REMOVED lines=57> */
.L_x_11594:
[----:B------:R-:W-:Y:S05]  /*fa60*/  BSYNC.RECONVERGENT B2 ;  /* 0x0000000000027941 */ /* 0x000fea0003800200 */
.L_x_11593:
        /* <DEDUP_REMOVED lines=23> */
.L_x_11600:
        /* <DEDUP_REMOVED lines=15> */
.L_x_11602:
[----:B------:R-:W-:Y:S05]  /*fcd0*/  BSYNC.RECONVERGENT B3 ;  /* 0x0000000000037941 */ /* 0x000fea0003800200 */
.L_x_11601:
        /* <DEDUP_REMOVED lines=56> */
[----:B------:R-:W-:-:S07]  /*10060*/  IMAD.MOV.U32 R106, RZ, RZ, R76 ;  /* 0x000000ffff6a7224 */ /* 0x000fce00078e004c */
.L_x_11599:
[----:B------:R-:W-:Y:S05]  /*10070*/  BSYNC.RECONVERGENT B2 ;  /* 0x0000000000027941 */ /* 0x000fea0003800200 */
.L_x_11598:
        /* <DEDUP_REMOVED lines=10> */
.L_x_11562:
        /* <DEDUP_REMOVED lines=16> */
.L_x_11606:
        /* <DEDUP_REMOVED lines=13> */
.L_x_11608:
[----:B------:R-:W-:Y:S05]  /*102f0*/  BSYNC.RECONVERGENT B3 ;  /* 0x0000000000037941 */ /* 0x000fea0003800200 */
.L_x_11607:
[----:B------:R-:W-:Y:S01]  /*10300*/  IMAD.WIDE.U32 R2, R97, -0x326172a9, RZ ;  /* 0xcd9e8d5761027825 */ /* 0x000fe200078e00ff */
[----:B------:R-:W-:Y:S01]  /*10310*/  LOP3.LUT R60, R11, UR5, R63, 0x96, !PT ;  /* 0x000000050b3c7c12 */ /* 0x000fe2000f8e963f */
[----:B------:R-:W-:Y:S02]  /*10320*/  UIADD3 UR17, UPT, UPT, UR4, -0x61c88647, URZ ;  /* 0x9e3779b904117890 */ /* 0x000fe4000fffe0ff */
[----:B------:R-:W-:Y:S01]  /*10330*/  UIADD3 UR18, UPT, UPT, UR5, -0x126145ec, URZ ;  /* 0xed9eba1405127890 */ /* 0x000fe2000fffe0ff */
[----:B--2---:R-:W-:Y:S01]  /*10340*/  LOP3.LUT R76, R95, UR4, R3, 0x96, !PT ;  /* 0x000000045f4c7c12 */ /* 0x004fe2000f8e9603 */
        /* <DEDUP_REMOVED lines=51> */
.L_x_11605:
[----:B------:R-:W-:Y:S05]  /*10680*/  BSYNC.RECONVERGENT B2 ;  /* 0x0000000000027941 */ /* 0x000fea0003800200 */
.L_x_11604:
[----:B------:R-:W0:Y:S01]  /*10690*/  LDC R107, c[0x0][0x404] ;  /* 0x00010100ff6b7b82 */ /* 0x000e220000000800 */
[----:B------:R-:W-:Y:S01]  /*106a0*/  HFMA2 R110, -RZ, RZ, 0.1171875, 0 ;  /* 0x2f800000ff6e7431 */ /* 0x000fe200000001ff */
[----:B------:R-:W-:Y:S01]  /*106b0*/  ISETP.NE.AND P0, PT, R62, 0x1, PT ;  /* 0x000000013e00780c */ /* 0x000fe20003f05270 */
[C---:B-----5:R-:W-:Y:S01]  /*106c0*/  IMAD.U32 R12, R64.reuse, 0x10000, RZ ;  /* 0x00010000400c7824 */ /* 0x060fe200078e00ff */
[----:B------:R-:W-:Y:S01]  /*106d0*/  I2FP.F32.U32 R61, R60 ;  /* 0x0000003c003d7245 */ /* 0x000fe20000201000 */
[----:B------:R-:W-:Y:S01]  /*106e0*/  BSSY.RECONVERGENT B2, `(.L_x_11609) ;  /* 0x000005a000027945 */ /* 0x000fe20003800200 */
[----:B------:R-:W-:Y:S01]  /*106f0*/  PRMT R64, R64, 0x7632, R64 ;  /* 0x0000763240407816 */ /* 0x000fe20000000040 */
[----:B------:R-:W-:Y:S01]  /*10700*/  FMUL.FTZ R60, R12, R101 ;  /* 0x000000650c3c7220 */ /* 0x000fe20000410000 */
[----:B--2---:R-:W1:Y:S01]  /*10710*/  LDC R79, c[0x0][0x408] ;  /* 0x00010200ff4f7b82 */ /* 0x004e620000000800 */
[----:B------:R-:W-:Y:S02]  /*10720*/  IMAD.MOV.U32 R63, RZ, RZ, 0x2 ;  /* 0x00000002ff3f7424 */ /* 0x000fe400078e00ff */
[----:B------:R-:W-:-:S05]  /*10730*/  FFMA.FTZ R4, R61, R110, 1.1641532182693481445e-10 ;  /* 0x2f0000003d047423 */ /* 0x000fca000001006e */
[----:B0-----:R-:W-:Y:S02]  /*10740*/  FSETP.LE.FTZ.AND P1, PT, R4, R107, PT ;  /* 0x0000006b0400720b */ /* 0x001fe40003f33000 */
[----:B------:R-:W-:Y:S02]  /*10750*/  MOV R4, R14 ;  /* 0x0000000e00047202 */ /* 0x000fe40000000f00 */
[----:B------:R-:W-:Y:S01]  /*10760*/  P2R R12, PR, RZ, 0x2 ;  /* 0x00000002ff0c7803 */ /* 0x000fe20000000000 */
[----:B-1----:R-:W-:Y:S01]  /*10770*/  FMUL.FTZ R111, R60, R79 ;  /* 0x0000004f3c6f7220 */ /* 0x002fe20000410000 */
        /* <DEDUP_REMOVED lines=9> */
.L_x_11611:
        /* <DEDUP_REMOVED lines=13> */
.L_x_11613:
[----:B------:R-:W-:Y:S05]  /*108e0*/  BSYNC.RECONVERGENT B3 ;  /* 0x0000000000037941 */ /* 0x000fea0003800200 */
.L_x_11612:
        /* <DEDUP_REMOVED lines=54> */
[----:B------:R-:W-:Y:S01]  /*10c50*/  MOV R14, R62 ;  /* 0x0000003e000e7202 */ /* 0x000fe20000000f00 */
[----:B------:R-:W-:Y:S01]  /*10c60*/  IMAD.MOV.U32 R106, RZ, RZ, R60 ;  /* 0x000000ffff6a7224 */ /* 0x000fe200078e003c */
[----:B------:R-:W-:-:S07]  /*10c70*/  LOP3.LUT R2, R2, UR18, R61, 0x96, !PT ;  /* 0x0000001202027c12 */ /* 0x000fce000f8e963d */
.L_x_11610:
[----:B------:R-:W-:Y:S05]  /*10c80*/  BSYNC.RECONVERGENT B2 ;  /* 0x0000000000027941 */ /* 0x000fea0003800200 */
.L_x_11609:
        /* <DEDUP_REMOVED lines=8> */
[----:B------:R-:W-:Y:S02]  /*10d10*/  FSETP.LE.FTZ.AND P0, PT, R4, R107, PT ;  /* 0x0000006b0400720b */ /* 0x000fe40003f13000 */
        /* <DEDUP_REMOVED lines=10> */
.L_x_11616:
        /* <DEDUP_REMOVED lines=13> */
.L_x_11618:
[----:B------:R-:W-:Y:S05]  /*10e90*/  BSYNC.RECONVERGENT B3 ;  /* 0x0000000000037941 */ /* 0x000fea0003800200 */
.L_x_11617:
        /* <DEDUP_REMOVED lines=54> */
[----:B------:R-:W-:Y:S01]  /*11200*/  IMAD.MOV.U32 R62, RZ, RZ, RZ ;  /* 0x000000ffff3e7224 */ /* 0x000fe200078e00ff */
[----:B------:R-:W-:Y:S02]  /*11210*/  LOP3.LUT R2, R2, UR18, R61, 0x96, !PT ;  /* 0x0000001202027c12 */ /* 0x000fe4000f8e963d */
[----:B------:R-:W-:-:S07]  /*11220*/  MOV R106, R60 ;  /* 0x0000003c006a7202 */ /* 0x000fce0000000f00 */
.L_x_11615:
[----:B------:R-:W-:Y:S05]  /*11230*/  BSYNC.RECONVERGENT B2 ;  /* 0x0000000000027941 */ /* 0x000fea0003800200 */
.L_x_11614:
[----:B------:R-:W-:Y:S01]  /*11240*/  ISETP.NE.AND P2, PT, R62, 0x1, PT ;  /* 0x000000013e00780c */ /* 0x000fe20003f45270 */
[----:B------:R-:W-:Y:S01]  /*11250*/  BSSY.RECONVERGENT B2, `(.L_x_11619) ;  /* 0x000005a000027945 */ /* 0x000fe20003800200 */
[----:B------:R-:W-:Y:S01]  /*11260*/  I2FP.F32.U32 R61, R4 ;  /* 0x00000004003d7245 */ /* 0x000fe20000201000 */
[----:B------:R-:W-:Y:S01]  /*11270*/  IMAD.MOV.U32 R63, RZ, RZ, 0x2 ;  /* 0x00000002ff3f7424 */ /* 0x000fe200078e00ff */
[----:B------:R-:W-:-:S03]  /*11280*/  SHF.L.U32 R60, R65, 0x10, RZ ;  /* 0x00000010413c7819 */ /* 0x000fc600000006ff */
[----:B------:R-:W-:Y:S01]  /*11290*/  FFMA.FTZ R4, R61, R110, 1.1641532182693481445e-10 ;  /* 0x2f0000003d047423 */ /* 0x000fe2000001006e */
[----:B------:R-:W-:Y:S01]  /*112a0*/  MOV R61, R14 ;  /* 0x0000000e003d7202 */ /* 0x000fe20000000f00 */
        /* <DEDUP_REMOVED lines=13> */
.L_x_11621:
        /* <DEDUP_REMOVED lines=13> */
.L_x_11623:
[----:B------:R-:W-:Y:S05]  /*11450*/  BSYNC.RECONVERGENT B3 ;  /* 0x0000000000037941 */ /* 0x000fea0003800200 */
.L_x_11622:
        /* <DEDUP_REMOVED lines=57> */
.L_x_11620:
[----:B------:R-:W-:Y:S05]  /*117f0*/  BSYNC.RECONVERGENT B2 ;  /* 0x0000000000027941 */ /* 0x000fea0003800200 */
.L_x_11619:
        /* <DEDUP_REMOVED lines=8> */
[----:B------:R-:W-:Y:S01]  /*11880*/  FMUL.FTZ R77, R60, R79 ;  /* 0x0000004f3c4d7220 */ /* 0x000fe20000410000 */
        /* <DEDUP_REMOVED lines=10> */
.L_x_11626:
        /* <DEDUP_REMOVED lines=13> */
.L_x_11628:
[----:B------:R-:W-:Y:S05]  /*11a00*/  BSYNC.RECONVERGENT B3 ;  /* 0x0000000000037941 */ /* 0x000fea0003800200 */
.L_x_11627:
        /* <DEDUP_REMOVED lines=57> */
.L_x_11625:
[----:B------:R-:W-:Y:S05]  /*11da0*/  BSYNC.RECONVERGENT B2 ;  /* 0x0000000000027941 */ /* 0x000fea0003800200 */
.L_x_11624:
[----:B------:R-:W-:Y:S01]  /*11db0*/  ISETP.NE.AND P4, PT, R62, 0x1, PT ;  /* 0x000000013e00780c */ /* 0x000fe20003f85270 */
[----:B------:R-:W-:Y:S01]  /*11dc0*/  BSSY.RECONVERGENT B2, `(.L_x_11629) ;  /* 0x000005a000027945 */ /* 0x000fe20003800200 */
[----:B------:R-:W-:Y:S01]  /*11dd0*/  I2FP.F32.U32 R61, R4 ;  /* 0x00000004003d7245 */ /* 0x000fe20000201000 */
[----:B------:R-:W-:Y:S01]  /*11de0*/  IMAD.MOV.U32 R63, RZ, RZ, 0x2 ;  /* 0x00000002ff3f7424 */ /* 0x000fe200078e00ff */
[C---:B------:R-:W-:Y:S02]  /*11df0*/  SHF.L.U32 R60, R66.reuse, 0x10, RZ ;  /* 0x00000010423c7819 */ /* 0x040fe400000006ff */
[----:B------:R-:W-:Y:S01]  /*11e00*/  PRMT R66, R66, 0x7632, R66 ;  /* 0x0000763242427816 */ /* 0x000fe20000000042 */
[----:B------:R-:W-:Y:S01]  /*11e10*/  FFMA.FTZ R4, R61, R110, 1.1641532182693481445e-10 ;  /* 0x2f0000003d047423 */ /* 0x000fe2000001006e */
[----:B------:R-:W-:Y:S01]  /*11e20*/  MOV R61, R14 ;  /* 0x0000000e003d7202 */ /* 0x000fe20000000f00 */
[----:B------:R-:W-:-:S03]  /*11e30*/  FMUL.FTZ R60, R60, R101 ;  /* 0x000000653c3c7220 */ /* 0x000fc60000410000 */
[----:B------:R-:W-:Y:S01]  /*11e40*/  FSETP.LE.FTZ.AND P3, PT, R4, R107, PT ;  /* 0x0000006b0400720b */ /* 0x000fe20003f73000 */
        /* <DEDUP_REMOVED lines=10> */
.L_x_11631:
        /* <DEDUP_REMOVED lines=13> */
.L_x_11633:
[----:B------:R-:W-:Y:S05]  /*11fc0*/  BSYNC.RECONVERGENT B3 ;  /* 0x0000000000037941 */ /* 0x000fea0003800200 */
.L_x_11632:
        /* <DEDUP_REMOVED lines=57> */
.L_x_11630:
[----:B------:R-:W-:Y:S05]  /*12360*/  BSYNC.RECONVERGENT B2 ;  /* 0x0000000000027941 */ /* 0x000fea0003800200 */
.L_x_11629:
        /* <DEDUP_REMOVED lines=19> */
.L_x_11636:
        /* <DEDUP_REMOVED lines=13> */
.L_x_11638:
[----:B------:R-:W-:Y:S05]  /*12570*/  BSYNC.RECONVERGENT B3 ;  /* 0x0000000000037941 */ /* 0x000fea0003800200 */
.L_x_11637:
        /* <DEDUP_REMOVED lines=57> */
.L_x_11635:
[----:B------:R-:W-:Y:S05]  /*12910*/  BSYNC.RECONVERGENT B2 ;  /* 0x0000000000027941 */ /* 0x000fea0003800200 */
.L_x_11634:
[----:B------:R-:W-:Y:S01]  /*12920*/  ISETP.NE.AND P6, PT, R62, 0x1, PT ;  /* 0x000000013e00780c */ /* 0x000fe20003fc5270 */
[----:B------:R-:W-:Y:S01]  /*12930*/  BSSY.RECONVERGENT B2, `(.L_x_11639) ;  /* 0x000005c000027945 */ /* 0x000fe20003800200 */
[----:B------:R-:W-:Y:S02]  /*12940*/  I2FP.F32.U32 R61, R61 ;  /* 0x0000003d003d7245 */ /* 0x000fe40000201000 */
[C---:B------:R-:W-:Y:S02]  /*12950*/  SHF.L.U32 R4, R67.reuse, 0x10, RZ ;  /* 0x0000001043047819 */ /* 0x040fe400000006ff */
[----:B------:R-:W-:Y:S01]  /*12960*/  PRMT R67, R67, 0x7632, R67 ;  /* 0x0000763243437816 */ /* 0x000fe20000000043 */
[----:B------:R-:W-:Y:S01]  /*12970*/  FFMA.FTZ R60, R61, R110, 1.1641532182693481445e-10 ;  /* 0x2f0000003d3c7423 */ /* 0x000fe2000001006e */
[----:B------:R-:W-:Y:S01]  /*12980*/  MOV R61, R14 ;  /* 0x0000000e003d7202 */ /* 0x000fe20000000f00 */
[----:B------:R-:W-:Y:S01]  /*12990*/  FMUL.FTZ R76, R4, R101 ;  /* 0x00000065044c7220 */ /* 0x000fe20000410000 */
[----:B------:R-:W-:-:S02]  /*129a0*/  IMAD.MOV.U32 R4, RZ, RZ, 0x2 ;  /* 0x00000002ff047424 */ /* 0x000fc400078e00ff */
        /* <DEDUP_REMOVED lines=11> */
.L_x_11641:
        /* <DEDUP_REMOVED lines=15> */
.L_x_11643:
[----:B------:R-:W-:Y:S05]  /*12b50*/  BSYNC.RECONVERGENT B3 ;  /* 0x0000000000037941 */ /* 0x000fea0003800200 */
.L_x_11642:
        /* <DEDUP_REMOVED lines=56> */
[----:B------:R-:W-:-:S07]  /*12ee0*/  MOV R106, R60 ;  /* 0x0000003c006a7202 */ /* 0x000fce0000000f00 */
.L_x_11640:
[----:B------:R-:W-:Y:S05]  /*12ef0*/  BSYNC.RECONVERGENT B2 ;  /* 0x0000000000027941 */ /* 0x000fea0003800200 */
.L_x_11639:
        /* <DEDUP_REMOVED lines=16> */
.L_x_11603:
        /* <DEDUP_REMOVED lines=18> */
[----:B-1----:R-:W-:-:S03]  /*13120*/  IMAD.WIDE.U32 R76, R104, 0x8, R76 ;  /* 0x00000008684c7825 */ /* 0x002fc600078e004c */
[----:B------:R3:W-:Y:S01]  /*13130*/  STG.E.128 desc[UR6][R78.64+0x10], R64 ;  /* 0x000010404e007986 */ /* 0x0007e2000c101d06 */
[----:B------:R-:W-:-:S03]  /*13140*/  IADD3 R104, PT, PT, R104, 0x20, RZ ;  /* 0x0000002068687810 */ /* 0x000fc60007ffe0ff */
[----:B------:R3:W-:Y:S04]  /*13150*/  STG.E.64 desc[UR6][R76.64], R108 ;  /* 0x0000006c4c007986 */ /* 0x0007e8000c101b06 */
.L_x_11561:
[----:B------:R-:W-:Y:S05]  /*13160*/  BSYNC.RECONVERGENT B1 ;  /* 0x0000000000017941 */ /* 0x000fea0003800200 */
.L_x_11560:
        /* <DEDUP_REMOVED lines=13> */
[----:B--23--:R0:W5:Y:S01]  /*13240*/  LDG.E.128 R76, desc[UR6][R110.64+0x10] ;  /* 0x000010066e4c7981 */ /* 0x00c162000c1e1d00 */
        /* <DEDUP_REMOVED lines=16> */
.L_x_11649:
        /* <DEDUP_REMOVED lines=13> */
.L_x_11651:
[----:B------:R-:W-:Y:S05]  /*13420*/  BSYNC.RECONVERGENT B3 ;  /* 0x0000000000037941 */ /* 0x000fea0003800200 */
.L_x_11650:
        /* <DEDUP_REMOVED lines=56> */
.L_x_11648:
[----:B------:R-:W-:Y:S05]  /*137b0*/  BSYNC.RECONVERGENT B2 ;  /* 0x0000000000027941 */ /* 0x000fea0003800200 */
.L_x_11647:
        /* <DEDUP_REMOVED lines=27> */
.L_x_11654:
        /* <DEDUP_REMOVED lines=13> */
.L_x_11656:
[----:B------:R-:W-:Y:S05]  /*13a40*/  BSYNC.RECONVERGENT B3 ;  /* 0x0000000000037941 */ /* 0x000fea0003800200 */
.L_x_11655:
        /* <DEDUP_REMOVED lines=54> */
[----:B------:R-:W-:Y:S02]  /*13db0*/  HFMA2 R110, -RZ, RZ, 0, 0 ;  /* 0x00000000ff6e7431 */ /* 0x000fe400000001ff */
[----:B------:R-:W-:Y:S01]  /*13dc0*/  IMAD.MOV.U32 R14, RZ, RZ, R112 ;  /* 0x000000ffff0e7224 */ /* 0x000fe200078e0070 */
[----:B------:R-:W-:-:S07]  /*13dd0*/  LOP3.LUT R2, R2, UR18, R111, 0x96, !PT ;  /* 0x0000001202027c12 */ /* 0x000fce000f8e966f */
.L_x_11653:
[----:B------:R-:W-:Y:S05]  /*13de0*/  BSYNC.RECONVERGENT B2 ;  /* 0x0000000000027941 */ /* 0x000fea0003800200 */
.L_x_11652:
        /* <DEDUP_REMOVED lines=22> */
.L_x_11659:
        /* <DEDUP_REMOVED lines=13> */
.L_x_11661:
[----:B------:R-:W-:Y:S05]  /*14020*/  BSYNC.RECONVERGENT B3 ;  /* 0x0000000000037941 */ /* 0x000fea0003800200 */
.L_x_11660:
        /* <DEDUP_REMOVED lines=55> */
[----:B------:R-:W-:Y:S01]  /*143a0*/  LOP3.LUT R2, R2, UR18, R111, 0x96, !PT ;  /* 0x0000001202027c12 */ /* 0x000fe2000f8e966f */
[----:B------:R-:W-:-:S07]  /*143b0*/  IMAD.MOV.U32 R108, RZ, RZ, R110 ;  /* 0x000000ffff6c7224 */ /* 0x000fce00078e006e */
.L_x_11658:
[----:B------:R-:W-:Y:S05]  /*143c0*/  BSYNC.RECONVERGENT B2 ;  /* 0x0000000000027941 */ /* 0x000fea0003800200 */
.L_x_11657:
        /* <DEDUP_REMOVED lines=23> */
.L_x_11664:
        /* <DEDUP_REMOVED lines=13> */
.L_x_11666:
[----:B------:R-:W-:Y:S05]  /*14610*/  BSYNC.RECONVERGENT B3 ;  /* 0x0000000000037941 */ /* 0x000fea0003800200 */
.L_x_11665:
        /* <DEDUP_REMOVED lines=52> */
[----:B------:R-:W-:Y:S01]  /*14960*/  IMAD.MOV.U32 R14, RZ, RZ, R110 ;  /* 0x000000ffff0e7224 */ /* 0x000fe200078e006e */
[----:B------:R-:W-:Y:S01]  /*14970*/  LOP3.LUT R2, R2, UR18, R73, 0x96, !PT ;  /* 0x0000001202027c12 */ /* 0x000fe2000f8e9649 */
[----:B------:R-:W-:Y:S01]  /*14980*/  HFMA2 R110, -RZ, RZ, 0, 0 ;  /* 0x00000000ff6e7431 */ /* 0x000fe200000001ff */
[----:B------:R-:W-:Y:S01]  /*14990*/  MOV R73, R108 ;  /* 0x0000006c00497202 */ /* 0x000fe20000000f00 */
[----:B------:R-:W-:-:S07]  /*149a0*/  IMAD.MOV.U32 R108, RZ, RZ, R72 ;  /* 0x000000ffff6c7224 */ /* 0x000fce00078e0048 */
.L_x_11663:
[----:B------:R-:W-:Y:S05]  /*149b0*/  BSYNC.RECONVERGENT B2 ;  /* 0x0000000000027941 */ /* 0x000fea0003800200 */
.L_x_11662:
        /* <DEDUP_REMOVED lines=22> */
.L_x_11669:
        /* <DEDUP_REMOVED lines=13> */
.L_x_11671:
[----:B------:R-:W-:Y:S05]  /*14bf0*/  BSYNC.RECONVERGENT B3 ;  /* 0x0000000000037941 */ /* 0x000fea0003800200 */
.L_x_11670:
        /* <DEDUP_REMOVED lines=57> */
.L_x_11668:
[----:B------:R-:W-:Y:S05]  /*14f90*/  BSYNC.RECONVERGENT B2 ;  /* 0x0000000000027941 */ /* 0x000fea0003800200 */
.L_x_11667:
        /* <DEDUP_REMOVED lines=23> */
.L_x_11674:
        /* <DEDUP_REMOVED lines=13> */
.L_x_11676:
[----:B------:R-:W-:Y:S05]  /*151e0*/  BSYNC.RECONVERGENT B3 ;  /* 0x0000000000037941 */ /* 0x000fea0003800200 */
.L_x_11675:
        /* <DEDUP_REMOVED lines=57> */
.L_x_11673:
[----:B------:R-:W-:Y:S05]  /*15580*/  BSYNC.RECONVERGENT B2 ;  /* 0x0000000000027941 */ /* 0x000fea0003800200 */
.L_x_11672:
        /* <DEDUP_REMOVED lines=22> */
.L_x_11679:
        /* <DEDUP_REMOVED lines=13> */
.L_x_11681:
[----:B------:R-:W-:Y:S05]  /*157c0*/  BSYNC.RECONVERGENT B3 ;  /* 0x0000000000037941 */ /* 0x000fea0003800200 */
.L_x_11680:
        /* <DEDUP_REMOVED lines=57> */
.L_x_11678:
[----:B------:R-:W-:Y:S05]  /*15b60*/  BSYNC.RECONVERGENT B2 ;  /* 0x0000000000027941 */ /* 0x000fea0003800200 */
.L_x_11677:
        /* <DEDUP_REMOVED lines=9> */
[----:B------:R-:W-:Y:S02]  /*15c00*/  MOV R4, 0x2 ;  /* 0x0000000200047802 */ /* 0x000fe40000000f00 */
        /* <DEDUP_REMOVED lines=13> */
.L_x_11684:
        /* <DEDUP_REMOVED lines=15> */
.L_x_11686:
[----:B------:R-:W-:Y:S05]  /*15dd0*/  BSYNC.RECONVERGENT B3 ;  /* 0x0000000000037941 */ /* 0x000fea0003800200 */
.L_x_11685:
        /* <DEDUP_REMOVED lines=57> */
.L_x_11683:
[----:B------:R-:W-:Y:S05]  /*16170*/  BSYNC.RECONVERGENT B2 ;  /* 0x0000000000027941 */ /* 0x000fea0003800200 */
.L_x_11682:
        /* <DEDUP_REMOVED lines=10> */
.L_x_11646:
[----:B------:R-:W-:Y:S01]  /*16220*/  ISETP.NE.AND P0, PT, R4, 0x1, PT ;  /* 0x000000010400780c */ /* 0x000fe20003f05270 */
[----:B------:R-:W-:Y:S01]  /*16230*/  BSSY.RECONVERGENT B2, `(.L_x_11688) ;  /* 0x0000055000027945 */ /* 0x000fe20003800200 */
[----:B------:R-:W-:Y:S02]  /*16240*/  HFMA2 R69, -RZ, RZ, 0, 1.1920928955078125e-07 ;  /* 0x00000002ff457431 */ /* 0x000fe400000001ff */
[----:B------:R-:W-:Y:S01]  /*16250*/  IMAD.MOV.U32 R68, RZ, RZ, R14 ;  /* 0x000000ffff447224 */ /* 0x000fe200078e000e */
[----:B--23--:R-:W-:-:S08]  /*16260*/  MOV R108, R12 ;  /* 0x0000000c006c7202 */ /* 0x00cfd00000000f00 */
        /* <DEDUP_REMOVED lines=11> */
.L_x_11690:
        /* <DEDUP_REMOVED lines=13> */
.L_x_11692:
[----:B------:R-:W-:Y:S05]  /*163f0*/  BSYNC.RECONVERGENT B3 ;  /* 0x0000000000037941 */ /* 0x000fea0003800200 */
.L_x_11691:
        /* <DEDUP_REMOVED lines=56> */
.L_x_11689:
[----:B------:R-:W-:Y:S05]  /*16780*/  BSYNC.RECONVERGENT B2 ;  /* 0x0000000000027941 */ /* 0x000fea0003800200 */
.L_x_11688:
        /* <DEDUP_REMOVED lines=24> */
.L_x_11695:
        /* <DEDUP_REMOVED lines=13> */
.L_x_11697:
[----:B------:R-:W-:Y:S05]  /*169e0*/  BSYNC.RECONVERGENT B3 ;  /* 0x0000000000037941 */ /* 0x000fea0003800200 */
.L_x_11696:
        /* <DEDUP_REMOVED lines=57> */
.L_x_11694:
[----:B------:R-:W-:Y:S05]  /*16d80*/  BSYNC.RECONVERGENT B2 ;  /* 0x0000000000027941 */ /* 0x000fea0003800200 */
.L_x_11693:
        /* <DEDUP_REMOVED lines=19> */
.L_x_11700:
        /* <DEDUP_REMOVED lines=13> */
.L_x_11702:
[----:B------:R-:W-:Y:S05]  /*16f90*/  BSYNC.RECONVERGENT B3 ;  /* 0x0000000000037941 */ /* 0x000fea0003800200 */
.L_x_11701:
        /* <DEDUP_REMOVED lines=55> */
[----:B------:R-:W-:Y:S02]  /*17310*/  LOP3.LUT R2, R2, UR18, R69, 0x96, !PT ;  /* 0x0000001202027c12 */ /* 0x000fe4000f8e9645 */
[----:B------:R-:W-:-:S07]  /*17320*/  MOV R108, R68 ;  /* 0x00000044006c7202 */ /* 0x000fce0000000f00 */
.L_x_11699:
[----:B------:R-:W-:Y:S05]  /*17330*/  BSYNC.RECONVERGENT B2 ;  /* 0x0000000000027941 */ /* 0x000fea0003800200 */
.L_x_11698:
[----:B------:R-:W-:Y:S01]  /*17340*/  ISETP.NE.AND P2, PT, R71, 0x1, PT ;  /* 0x000000014700780c */ /* 0x000fe20003f45270 */
[----:B------:R-:W-:Y:S01]  /*17350*/  BSSY.RECONVERGENT B2, `(.L_x_11703) ;  /* 0x000005a000027945 */ /* 0x000fe20003800200 */
[----:B------:R-:W-:Y:S01]  /*17360*/  I2FP.F32.U32 R4, R4 ;  /* 0x0000000400047245 */ /* 0x000fe20000201000 */
[----:B------:R-:W-:Y:S01]  /*17370*/  IMAD.MOV.U32 R72, RZ, RZ, 0x2 ;  /* 0x00000002ff487424 */ /* 0x000fe200078e00ff */
[C---:B------:R-:W-:Y:S02]  /*17380*/  SHF.L.U32 R70, R73.reuse, 0x10, RZ ;  /* 0x0000001049467819 */ /* 0x040fe400000006ff */
[----:B------:R-:W-:Y:S01]  /*17390*/  MOV R69, R14 ;  /* 0x0000000e00457202 */ /* 0x000fe20000000f00 */
[----:B------:R-:W-:Y:S01]  /*173a0*/  FFMA.FTZ R68, R4, R111, 1.1641532182693481445e-10 ;  /* 0x2f00000004447423 */ /* 0x000fe2000001006f */
[----:B------:R-:W-:Y:S01]  /*173b0*/  PRMT R4, R73, 0x7632, R4 ;  /* 0x0000763249047816 */ /* 0x000fe20000000004 */
        /* <DEDUP_REMOVED lines=12> */
.L_x_11705:
        /* <DEDUP_REMOVED lines=13> */
.L_x_11707:
[----:B------:R-:W-:Y:S05]  /*17550*/  BSYNC.RECONVERGENT B3 ;  /* 0x0000000000037941 */ /* 0x000fea0003800200 */
.L_x_11706:
        /* <DEDUP_REMOVED lines=57> */
.L_x_11704:
[----:B------:R-:W-:Y:S05]  /*178f0*/  BSYNC.RECONVERGENT B2 ;  /* 0x0000000000027941 */ /* 0x000fea0003800200 */
.L_x_11703:
[----:B------:R-:W-:Y:S01]  /*17900*/  ISETP.NE.AND P3, PT, R72, 0x1, PT ;  /* 0x000000014800780c */ /* 0x000fe20003f65270 */
[----:B------:R-:W-:Y:S01]  /*17910*/  BSSY.RECONVERGENT B2, `(.L_x_11708) ;  /* 0x0000059000027945 */ /* 0x000fe20003800200 */
[----:B------:R-:W-:Y:S01]  /*17920*/  I2FP.F32.U32 R68, R69 ;  /* 0x0000004500447245 */ /* 0x000fe20000201000 */
[----:B------:R-:W-:Y:S01]  /*17930*/  IMAD.MOV.U32 R70, RZ, RZ, 0x2 ;  /* 0x00000002ff467424 */ /* 0x000fe200078e00ff */
[----:B------:R-:W-:Y:S02]  /*17940*/  SHF.L.U32 R4, R4, 0x10, RZ ;  /* 0x0000001004047819 */ /* 0x000fe400000006ff */
[----:B------:R-:W-:Y:S01]  /*17950*/  MOV R69, R14 ;  /* 0x0000000e00457202 */ /* 0x000fe20000000f00 */
        /* <DEDUP_REMOVED lines=13> */
.L_x_11710:
        /* <DEDUP_REMOVED lines=13> */
.L_x_11712:
[----:B------:R-:W-:Y:S05]  /*17b00*/  BSYNC.RECONVERGENT B3 ;  /* 0x0000000000037941 */ /* 0x000fea0003800200 */
.L_x_11711:
        /* <DEDUP_REMOVED lines=57> */
.L_x_11709:
[----:B------:R-:W-:Y:S05]  /*17ea0*/  BSYNC.RECONVERGENT B2 ;  /* 0x0000000000027941 */ /* 0x000fea0003800200 */
.L_x_11708:
        /* <DEDUP_REMOVED lines=20> */
.L_x_11715:
        /* <DEDUP_REMOVED lines=13> */
.L_x_11717:
[----:B------:R-:W-:Y:S05]  /*180c0*/  BSYNC.RECONVERGENT B3 ;  /* 0x0000000000037941 */ /* 0x000fea0003800200 */
.L_x_11716:
        /* <DEDUP_REMOVED lines=57> */
.L_x_11714:
[----:B------:R-:W-:Y:S05]  /*18460*/  BSYNC.RECONVERGENT B2 ;  /* 0x0000000000027941 */ /* 0x000fea0003800200 */
.L_x_11713:
        /* <DEDUP_REMOVED lines=19> */
.L_x_11720:
        /* <DEDUP_REMOVED lines=13> */
.L_x_11722:
[----:B------:R-:W-:Y:S05]  /*18670*/  BSYNC.RECONVERGENT B3 ;  /* 0x0000000000037941 */ /* 0x000fea0003800200 */
.L_x_11721:
        /* <DEDUP_REMOVED lines=57> */
.L_x_11719:
[----:B------:R-:W-:Y:S05]  /*18a10*/  BSYNC.RECONVERGENT B2 ;  /* 0x0000000000027941 */ /* 0x000fea0003800200 */
.L_x_11718:
[----:B------:R-:W-:Y:S01]  /*18a20*/  ISETP.NE.AND P6, PT, R72, 0x1, PT ;  /* 0x000000014800780c */ /* 0x000fe20003fc5270 */
[----:B------:R-:W-:Y:S01]  /*18a30*/  BSSY.RECONVERGENT B2, `(.L_x_11723) ;  /* 0x000005c000027945 */ /* 0x000fe20003800200 */
[----:B------:R-:W-:Y:S02]  /*18a40*/  I2FP.F32.U32 R4, R69 ;  /* 0x0000004500047245 */ /* 0x000fe40000201000 */
[C---:B------:R-:W-:Y:S02]  /*18a50*/  SHF.L.U32 R70, R75.reuse, 0x10, RZ ;  /* 0x000000104b467819 */ /* 0x040fe400000006ff */
[----:B------:R-:W-:Y:S01]  /*18a60*/  PRMT R75, R75, 0x7632, R75 ;  /* 0x000076324b4b7816 */ /* 0x000fe2000000004b */
[----:B------:R-:W-:Y:S01]  /*18a70*/  FFMA.FTZ R68, R4, R111, 1.1641532182693481445e-10 ;  /* 0x2f00000004447423 */ /* 0x000fe2000001006f */
[----:B------:R-:W-:Y:S02]  /*18a80*/  IMAD.MOV.U32 R4, RZ, RZ, 0x2 ;  /* 0x00000002ff047424 */ /* 0x000fe400078e00ff */
[----:B------:R-:W-:Y:S01]  /*18a90*/  FMUL.FTZ R70, R70, R101 ;  /* 0x0000006546467220 */ /* 0x000fe20000410000 */
[----:B------:R-:W-:-:S02]  /*18aa0*/  MOV R69, R14 ;  /* 0x0000000e00457202 */ /* 0x000fc40000000f00 */
        /* <DEDUP_REMOVED lines=11> */
.L_x_11725:
        /* <DEDUP_REMOVED lines=15> */
.L_x_11727:
[----:B------:R-:W-:Y:S05]  /*18c50*/  BSYNC.RECONVERGENT B3 ;  /* 0x0000000000037941 */ /* 0x000fea0003800200 */
.L_x_11726:
        /* <DEDUP_REMOVED lines=57> */
.L_x_11724:
[----:B------:R-:W-:Y:S05]  /*18ff0*/  BSYNC.RECONVERGENT B2 ;  /* 0x0000000000027941 */ /* 0x000fea0003800200 */
.L_x_11723:
        /* <DEDUP_REMOVED lines=16> */
.L_x_11687:
        /* <DEDUP_REMOVED lines=19> */
[----:B------:R0:W-:Y:S04]  /*19230*/  STG.E.128 desc[UR6][R110.64+0x10], R72 ;  /* 0x000010486e007986 */ /* 0x0001e8000c101d06 */
[----:B------:R0:W-:Y:S02]  /*19240*/  STG.E.64 desc[UR6][R76.64], R78 ;  /* 0x0000004e4c007986 */ /* 0x0001e4000c101b06 */
.L_x_11645:
[----:B------:R-:W-:Y:S05]  /*19250*/  BSYNC.RECONVERGENT B1 ;  /* 0x0000000000017941 */ /* 0x000fea0003800200 */
.L_x_11644:
        /* <DEDUP_REMOVED lines=126> */
.L_x_11749:
[----:B-1----:R-:W-:Y:S01]  /*19a40*/  FADD.FTZ R109, R102, R107 ;  /* 0x0000006b666d7221 */ /* 0x002fe20000010000 */
[----:B0-----:R-:W-:Y:S01]  /*19a50*/  FMUL.FTZ R102, R101, R101 ;  /* 0x0000006565667220 */ /* 0x001fe20000410000 */
[----:B------:R-:W0:Y:S01]  /*19a60*/  @!P3 LDC.64 R78, c[0x0][0x3c0] ;  /* 0x0000f000ff4ebb82 */ /* 0x000e220000000a00 */
[----:B------:R-:W-:Y:S01]  /*19a70*/  ISETP.NE.AND P0, PT, RZ, UR15, PT ;  /* 0x0000000fff007c0c */ /* 0x000fe2000bf05270 */
[----:B------:R-:W-:Y:S01]  /*19a80*/  FFMA.FTZ R100, R109, R100, UR16 ;  /* 0x000000106d647e23 */ /* 0x000fe20008010064 */
[----:B------:R-:W-:Y:S02]  /*19a90*/  BSSY.RECONVERGENT B1, `(.L_x_11729) ;  /* 0x000003b000017945 */ /* 0x000fe40003800200 */
[----:B------:R-:W-:Y:S02]  /*19aa0*/  FSEL R107, R102, RZ, P0 ;  /* 0x000000ff666b7208 */ /* 0x000fe40000000000 */
[----:B------:R-:W-:Y:S01]  /*19ab0*/  FSEL R102, R101, RZ, !P0 ;  /* 0x000000ff65667208 */ /* 0x000fe20004000000 */
[----:B------:R-:W1:Y:S02]  /*19ac0*/  @!P3 LDC.64 R76, c[0x0][0x3c8] ;  /* 0x0000f200ff4cbb82 */ /* 0x000e640000000a00 */
[----:B------:R-:W-:-:S04]  /*19ad0*/  FADD.FTZ R100, R100, R107 ;  /* 0x0000006b64647221 */ /* 0x000fc80000010000 */
        /* <DEDUP_REMOVED lines=8> */
[----:B------:R-:W-:Y:S02]  /*19b60*/  IMAD.U32 R101, R44, 0x10000, RZ ;  /* 0x000100002c657824 */ /* 0x000fe400078e00ff */
[--C-:B------:R-:W-:Y:S01]  /*19b70*/  FADD.FTZ R107, R18, -R102.reuse ;  /* 0x80000066126b7221 */ /* 0x100fe20000010000 */
[C---:B------:R-:W-:Y:S01]  /*19b80*/  FMUL.FTZ R76, R104.reuse, R77 ;  /* 0x0000004d684c7220 */ /* 0x040fe20000410000 */
[----:B------:R-:W-:Y:S01]  /*19b90*/  SHF.L.U32 R78, R49, 0x10, RZ ;  /* 0x00000010314e7819 */ /* 0x000fe200000006ff */
[----:B------:R-:W-:Y:S02]  /*19ba0*/  IMAD.U32 R100, R45, 0x10000, RZ ;  /* 0x000100002d647824 */ /* 0x000fe400078e00ff */
[----:B------:R-:W-:Y:S01]  /*19bb0*/  FMUL.FTZ R77, R104, R107 ;  /* 0x0000006b684d7220 */ /* 0x000fe20000410000 */
[----:B------:R-:W-:Y:S01]  /*19bc0*/  FFMA.FTZ R76, R76, R79, R101 ;  /* 0x0000004f4c4c7223 */ /* 0x000fe20000010065 */
[----:B------:R-:W-:Y:S01]  /*19bd0*/  FADD.FTZ R79, R80, -R102 ;  /* 0x80000066504f7221 */ /* 0x000fe20000010000 */
[----:B------:R-:W-:Y:S01]  /*19be0*/  SHF.L.U32 R101, R50, 0x10, RZ ;  /* 0x0000001032657819 */ /* 0x000fe200000006ff */
[----:B------:R-:W-:Y:S01]  /*19bf0*/  FFMA.FTZ R77, R77, R78, R100 ;  /* 0x0000004e4d4d7223 */ /* 0x000fe20000010064 */
[----:B------:R-:W-:-:S02]  /*19c00*/  IMAD.U32 R107, R46, 0x10000, RZ ;  /* 0x000100002e6b7824 */ /* 0x000fc400078e00ff */
[----:B------:R-:W-:Y:S01]  /*19c10*/  FMUL.FTZ R78, R104, R79 ;  /* 0x0000004f684e7220 */ /* 0x000fe20000410000 */
[--C-:B------:R-:W-:Y:S01]  /*19c20*/  FADD.FTZ R109, R82, -R102.reuse ;  /* 0x80000066526d7221 */ /* 0x100fe20000010000 */
[----:B------:R-:W-:Y:S01]  /*19c30*/  FADD.FTZ R111, R83, -R102 ;  /* 0x80000066536f7221 */ /* 0x000fe20000010000 */
[----:B------:R-:W-:Y:S01]  /*19c40*/  SHF.L.U32 R108, R51, 0x10, RZ ;  /* 0x00000010336c7819 */ /* 0x000fe200000006ff */
[----:B------:R-:W-:Y:S01]  /*19c50*/  FFMA.FTZ R78, R78, R101, R107 ;  /* 0x000000654e4e7223 */ /* 0x000fe2000001006b */
[----:B------:R-:W-:Y:S01]  /*19c60*/  SHF.L.U32 R112, R13, 0x10, RZ ;  /* 0x000000100d707819 */ /* 0x000fe200000006ff */
[----:B------:R-:W0:Y:S01]  /*19c70*/  LDC.64 R100, c[0x0][0x428] ;  /* 0x00010a00ff647b82 */ /* 0x000e220000000a00 */
[----:B------:R-:W-:Y:S02]  /*19c80*/  IMAD.U32 R110, R47, 0x10000, RZ ;  /* 0x000100002f6e7824 */ /* 0x000fe400078e00ff */
[----:B------:R-:W-:Y:S01]  /*19c90*/  FMUL.FTZ R109, R104, R109 ;  /* 0x0000006d686d7220 */ /* 0x000fe20000410000 */
[----:B------:R-:W-:-:S02]  /*19ca0*/  IMAD.U32 R114, R15, 0x10000, RZ ;  /* 0x000100000f727824 */ /* 0x000fc400078e00ff */
[----:B------:R-:W-:Y:S01]  /*19cb0*/  FMUL.FTZ R79, R104, R111 ;  /* 0x0000006f684f7220 */ /* 0x000fe20000410000 */
[----:B------:R-:W-:Y:S01]  /*19cc0*/  FADD.FTZ R107, R19, -R102 ;  /* 0x80000066136b7221 */ /* 0x000fe20000010000 */
[----:B------:R-:W-:Y:S01]  /*19cd0*/  FFMA.FTZ R111, R109, R108, R110 ;  /* 0x0000006c6d6f7223 */ /* 0x000fe2000001006e */
[----:B------:R-:W-:Y:S01]  /*19ce0*/  FADD.FTZ R109, R81, -R102 ;  /* 0x80000066516d7221 */ /* 0x000fe20000010000 */
[----:B------:R-:W-:Y:S01]  /*19cf0*/  FFMA.FTZ R120, R79, R112, R114 ;  /* 0x000000704f787223 */ /* 0x000fe20000010072 */
[----:B------:R-:W-:Y:S01]  /*19d00*/  FADD.FTZ R79, R17, -R102 ;  /* 0x80000066114f7221 */ /* 0x000fe20000010000 */
[----:B------:R-:W-:Y:S01]  /*19d10*/  SHF.L.U32 R112, R8, 0x10, RZ ;  /* 0x0000001008707819 */ /* 0x000fe200000006ff */
[----:B------:R-:W-:Y:S01]  /*19d20*/  IMAD.U32 R114, R7, 0x10000, RZ ;  /* 0x0001000007727824 */ /* 0x000fe200078e00ff */
[----:B------:R-:W-:Y:S01]  /*19d30*/  SHF.L.U32 R108, R10, 0x10, RZ ;  /* 0x000000100a6c7819 */ /* 0x000fe200000006ff */
[----:B------:R-:W-:Y:S01]  /*19d40*/  FMUL.FTZ R107, R104, R107 ;  /* 0x0000006b686b7220 */ /* 0x000fe20000410000 */
[----:B------:R-:W-:Y:S01]  /*19d50*/  SHF.L.U32 R116, R6, 0x10, RZ ;  /* 0x0000001006747819 */ /* 0x000fe200000006ff */
[----:B------:R-:W-:-:S02]  /*19d60*/  IMAD.U32 R110, R9, 0x10000, RZ ;  /* 0x00010000096e7824 */ /* 0x000fc400078e00ff */
[C---:B------:R-:W-:Y:S01]  /*19d70*/  FMUL.FTZ R109, R104.reuse, R109 ;  /* 0x0000006d686d7220 */ /* 0x040fe20000410000 */
[----:B------:R-:W-:Y:S02]  /*19d80*/  IMAD.U32 R118, R5, 0x10000, RZ ;  /* 0x0001000005767824 */ /* 0x000fe400078e00ff */
[----:B------:R-:W-:Y:S01]  /*19d90*/  FMUL.FTZ R79, R104, R79 ;  /* 0x0000004f684f7220 */ /* 0x000fe20000410000 */
[----:B------:R-:W-:Y:S01]  /*19da0*/  FFMA.FTZ R112, R107, R112, R114 ;  /* 0x000000706b707223 */ /* 0x000fe20000010072 */
[----:B------:R-:W-:Y:S02]  /*19db0*/  FFMA.FTZ R109, R109, R116, R118 ;  /* 0x000000746d6d7223 */ /* 0x000fe40000010076 */
        /* <DEDUP_REMOVED lines=8> */
.L_x_11730:
[----:B------:R-:W-:Y:S05]  /*19e40*/  BSYNC.RECONVERGENT B1 ;  /* 0x0000000000017941 */ /* 0x000fea0003800200 */
.L_x_11729:
[----:B------:R-:W-:Y:S01]  /*19e50*/  ISETP.NE.AND P0, PT, R103, RZ, PT ;  /* 0x000000ff6700720c */ /* 0x000fe20003f05270 */
[----:B------:R-:W-:-:S12]  /*19e60*/  BSSY.RECONVERGENT B1, `(.L_x_11731) ;  /* 0x0000032000017945 */ /* 0x000fd80003800200 */
[----:B------:R-:W-:Y:S05]  /*19e70*/  @!P0 BRA `(.L_x_11732) ;  /* 0x0000000000c08947 */ /* 0x000fea0003800000 */
[--C-:B01----:R-:W-:Y:S01]  /*19e80*/  FADD.FTZ R77, R52, -R102.reuse ;  /* 0x80000066344d7221 */ /* 0x103fe20000010000 */
        /* <DEDUP_REMOVED lines=9> */
[----:B------:R-:W-:-:S02]  /*19f20*/  IMAD.U32 R101, R42, 0x10000, RZ ;  /* 0x000100002a657824 */ /* 0x000fc400078e00ff */
[----:B------:R-:W-:Y:S01]  /*19f30*/  FFMA.FTZ R77, R77, R78, R100 ;  /* 0x0000004e4d4d7223 */ /* 0x000fe20000010064 */
[----:B------:R-:W-:Y:S01]  /*19f40*/  SHF.L.U32 R103, R38, 0x10, RZ ;  /* 0x0000001026677819 */ /* 0x000fe200000006ff */
        /* <DEDUP_REMOVED lines=22> */
[----:B------:R-:W-:Y:S01]  /*1a0b0*/  FMUL.FTZ R107, R104, R107 ;  /* 0x0000006b686b7220 */ /* 0x000fe20000410000 */
        /* <DEDUP_REMOVED lines=8> */
[----:B------:R-:W-:Y:S01]  /*1a140*/  F2FP.BF16.F32.PACK_AB R78, R107, R78 ;  /* 0x0000004e6b4e723e */ /* 0x000fe200000010ff */
[----:B------:R-:W-:Y:S01]  /*1a150*/  VIADD R99, R99, 0x20 ;  /* 0x0000002063637836 */ /* 0x000fe20000000000 */
[----:B------:R-:W-:-:S05]  /*1a160*/  F2FP.BF16.F32.PACK_AB R76, R103, R76 ;  /* 0x0000004c674c723e */ /* 0x000fca00000010ff */
[----:B------:R2:W-:Y:S02]  /*1a170*/  STG.E.128 desc[UR6][R100.64], R76 ;  /* 0x0000004c64007986 */ /* 0x0005e4000c101d06 */
.L_x_11732:
[----:B------:R-:W-:Y:S05]  /*1a180*/  BSYNC.RECONVERGENT B1 ;  /* 0x0000000000017941 */ /* 0x000fea0003800200 */
.L_x_11731:
[----:B------:R-:W-:Y:S01]  /*1a190*/  ISETP.NE.AND P0, PT, R105, RZ, PT ;  /* 0x000000ff6900720c */ /* 0x000fe20003f05270 */
[----:B------:R-:W-:-:S12]  /*1a1a0*/  BSSY.RECONVERGENT B1, `(.L_x_11733) ;  /* 0x0000037000017945 */ /* 0x000fd80003800200 */
[----:B------:R-:W-:Y:S05]  /*1a1b0*/  @!P0 BRA `(.L_x_11734) ;  /* 0x0000000000d48947 */ /* 0x000fea0003800000 */
[--C-:B012---:R-:W-:Y:S01]  /*1a1c0*/  FADD.FTZ R77, R60, -R102.reuse ;  /* 0x800000663c4d7221 */ /* 0x107fe20000010000 */
[----:B------:R-:W-:Y:S01]  /*1a1d0*/  SHF.L.U32 R79, R32, 0x10, RZ ;  /* 0x00000010204f7819 */ /* 0x000fe200000006ff */
[----:B------:R-:W-:Y:S01]  /*1a1e0*/  IMAD.U32 R101, R28, 0x10000, RZ ;  /* 0x000100001c657824 */ /* 0x000fe200078e00ff */
[----:B------:R-:W-:Y:S01]  /*1a1f0*/  SHF.L.U32 R78, R33, 0x10, RZ ;  /* 0x00000010214e7819 */ /* 0x000fe200000006ff */
[----:B------:R-:W-:Y:S01]  /*1a200*/  FMUL.FTZ R76, R104, R77 ;  /* 0x0000004d684c7220 */ /* 0x000fe20000410000 */
[--C-:B------:R-:W-:Y:S01]  /*1a210*/  FADD.FTZ R77, R62, -R102.reuse ;  /* 0x800000663e4d7221 */ /* 0x100fe20000010000 */
[----:B------:R-:W-:Y:S01]  /*1a220*/  IMAD.U32 R100, R29, 0x10000, RZ ;  /* 0x000100001d647824 */ /* 0x000fe200078e00ff */
[----:B------:R-:W-:Y:S01]  /*1a230*/  SHF.L.U32 R108, R34, 0x10, RZ ;  /* 0x00000010226c7819 */ /* 0x000fe200000006ff */
[----:B------:R-:W-:Y:S01]  /*1a240*/  FFMA.FTZ R76, R76, R79, R101 ;  /* 0x0000004f4c4c7223 */ /* 0x000fe20000010065 */
[--C-:B------:R-:W-:Y:S01]  /*1a250*/  FADD.FTZ R79, R64, -R102.reuse ;  /* 0x80000066404f7221 */ /* 0x100fe20000010000 */
[----:B------:R-:W-:Y:S01]  /*1a260*/  FADD.FTZ R101, R66, -R102 ;  /* 0x8000006642657221 */ /* 0x000fe20000010000 */
[----:B------:R-:W-:Y:S01]  /*1a270*/  FMUL.FTZ R77, R104, R77 ;  /* 0x0000004d684d7220 */ /* 0x000fe20000410000 */
[----:B------:R-:W-:Y:S01]  /*1a280*/  IMAD.U32 R110, R30, 0x10000, RZ ;  /* 0x000100001e6e7824 */ /* 0x000fe200078e00ff */
[----:B------:R-:W-:Y:S01]  /*1a290*/  SHF.L.U32 R112, R35, 0x10, RZ ;  /* 0x0000001023707819 */ /* 0x000fe200000006ff */
[C---:B------:R-:W-:Y:S01]  /*1a2a0*/  FMUL.FTZ R79, R104.reuse, R79 ;  /* 0x0000004f684f7220 */ /* 0x040fe20000410000 */
[----:B------:R-:W-:Y:S01]  /*1a2b0*/  FMUL.FTZ R101, R104, R101 ;  /* 0x0000006568657220 */ /* 0x000fe20000410000 */
[----:B------:R-:W-:-:S02]  /*1a2c0*/  IMAD.U32 R114, R31, 0x10000, RZ ;  /* 0x000100001f727824 */ /* 0x000fc400078e00ff */
[----:B------:R-:W-:Y:S01]  /*1a2d0*/  FFMA.FTZ R77, R77, R78, R100 ;  /* 0x0000004e4d4d7223 */ /* 0x000fe20000010064 */
[----:B------:R-:W-:Y:S01]  /*1a2e0*/  FFMA.FTZ R78, R79, R108, R110 ;  /* 0x0000006c4f4e7223 */ /* 0x000fe2000001006e */
[----:B------:R-:W-:Y:S01]  /*1a2f0*/  FADD.FTZ R103, R67, -R102 ;  /* 0x8000006643677221 */ /* 0x000fe20000010000 */
        /* <DEDUP_REMOVED lines=23> */
[----:B------:R-:W-:Y:S01]  /*1a470*/  F2FP.BF16.F32.PACK_AB R79, R120, R79 ;  /* 0x0000004f784f723e */ /* 0x000fe200000010ff */
[----:B------:R-:W-:Y:S01]  /*1a480*/  FFMA.FTZ R107, R107, R116, R118 ;  /* 0x000000746b6b7223 */ /* 0x000fe20000010076 */
[----:B------:R-:W-:Y:S01]  /*1a490*/  FFMA.FTZ R112, R105, R112, R114 ;  /* 0x0000007069707223 */ /* 0x000fe20000010072 */
[----:B------:R-:W-:Y:S01]  /*1a4a0*/  FFMA.FTZ R103, R103, R108, R110 ;  /* 0x0000006c67677223 */ /* 0x000fe2000001006e */
[C---:B0-----:R-:W-:Y:S01]  /*1a4b0*/  IMAD.WIDE.U32 R100, R99.reuse, 0x10, R100 ;  /* 0x0000001063647825 */ /* 0x041fe200078e0064 */
[----:B------:R-:W-:-:S02]  /*1a4c0*/  IADD3 R99, PT, PT, R99, 0x20, RZ ;  /* 0x0000002063637810 */ /* 0x000fc40007ffe0ff */
[----:B------:R-:W-:Y:S02]  /*1a4d0*/  F2FP.BF16.F32.PACK_AB R78, R107, R78 ;  /* 0x0000004e6b4e723e */ /* 0x000fe400000010ff */
[----:B------:R-:W-:Y:S02]  /*1a4e0*/  F2FP.BF16.F32.PACK_AB R77, R112, R77 ;  /* 0x0000004d704d723e */ /* 0x000fe400000010ff */
[----:B------:R-:W-:-:S05]  /*1a4f0*/  F2FP.BF16.F32.PACK_AB R76, R103, R76 ;  /* 0x0000004c674c723e */ /* 0x000fca00000010ff */
[----:B------:R3:W-:Y:S02]  /*1a500*/  STG.E.128 desc[UR6][R100.64], R76 ;  /* 0x0000004c64007986 */ /* 0x0007e4000c101d06 */
.L_x_11734:
[----:B------:R-:W-:Y:S05]  /*1a510*/  BSYNC.RECONVERGENT B1 ;  /* 0x0000000000017941 */ /* 0x000fea0003800200 */
.L_x_11733:
[----:B------:R-:W-:Y:S01]  /*1a520*/  ISETP.NE.AND P0, PT, R106, RZ, PT ;  /* 0x000000ff6a00720c */ /* 0x000fe20003f05270 */
[----:B------:R-:W-:-:S12]  /*1a530*/  BSSY.RECONVERGENT B1, `(.L_x_11735) ;  /* 0x0000039000017945 */ /* 0x000fd80003800200 */
[----:B------:R-:W-:Y:S05]  /*1a540*/  @!P0 BRA `(.L_x_11736) ;  /* 0x0000000000dc8947 */ /* 0x000fea0003800000 */
[--C-:B0123--:R-:W-:Y:S01]  /*1a550*/  FADD.FTZ R101, R70, -R102.reuse ;  /* 0x8000006646657221 */ /* 0x10ffe20000010000 */
[--C-:B------:R-:W-:Y:S01]  /*1a560*/  FADD.FTZ R79, R69, -R102.reuse ;  /* 0x80000066454f7221 */ /* 0x100fe20000010000 */
[--C-:B------:R-:W-:Y:S01]  /*1a570*/  FADD.FTZ R77, R68, -R102.reuse ;  /* 0x80000066444d7221 */ /* 0x100fe20000010000 */
[--C-:B------:R-:W-:Y:S01]  /*1a580*/  FADD.FTZ R105, R71, -R102.reuse ;  /* 0x8000006647697221 */ /* 0x100fe20000010000 */
[----:B------:R-:W-:Y:S01]  /*1a590*/  FMUL.FTZ R103, R104, R101 ;  /* 0x0000006568677220 */ /* 0x000fe20000410000 */
[--C-:B------:R-:W-:Y:S01]  /*1a5a0*/  FADD.FTZ R107, R72, -R102.reuse ;  /* 0x80000066486b7221 */ /* 0x100fe20000010000 */
[--C-:B------:R-:W-:Y:S01]  /*1a5b0*/  FADD.FTZ R109, R73, -R102.reuse ;  /* 0x80000066496d7221 */ /* 0x100fe20000010000 */
[--C-:B------:R-:W-:Y:S01]  /*1a5c0*/  FADD.FTZ R111, R74, -R102.reuse ;  /* 0x800000664a6f7221 */ /* 0x100fe20000010000 */
[----:B------:R-:W-:Y:S01]  /*1a5d0*/  FADD.FTZ R113, R75, -R102 ;  /* 0x800000664b717221 */ /* 0x000fe20000010000 */
[----:B------:R-:W-:Y:S01]  /*1a5e0*/  FMUL.FTZ R76, R104, R79 ;  /* 0x0000004f684c7220 */ /* 0x000fe20000410000 */
[----:B------:R-:W-:Y:S01]  /*1a5f0*/  SHF.L.U32 R101, R20, 0x10, RZ ;  /* 0x0000001014657819 */ /* 0x000fe200000006ff */
[----:B------:R-:W-:Y:S01]  /*1a600*/  IMAD.U32 R100, R25, 0x10000, RZ ;  /* 0x0001000019647824 */ /* 0x000fe200078e00ff */
[----:B------:R-:W-:Y:S01]  /*1a610*/  SHF.L.U32 R106, R21, 0x10, RZ ;  /* 0x00000010156a7819 */ /* 0x000fe200000006ff */
[----:B------:R-:W-:Y:S01]  /*1a620*/  FMUL.FTZ R102, R104, R77 ;  /* 0x0000004d68667220 */ /* 0x000fe20000410000 */
[----:B------:R-:W-:-:S02]  /*1a630*/  IMAD.U32 R79, R24, 0x10000, RZ ;  /* 0x00010000184f7824 */ /* 0x000fc400078e00ff */
[----:B------:R-:W-:Y:S01]  /*1a640*/  FMUL.FTZ R77, R104, R105 ;  /* 0x00000069684d7220 */ /* 0x000fe20000410000 */
[----:B------:R-:W-:Y:S01]  /*1a650*/  SHF.L.U32 R110, R22, 0x10, RZ ;  /* 0x00000010166e7819 */ /* 0x000fe200000006ff */
[----:B------:R-:W-:Y:S01]  /*1a660*/  FFMA.FTZ R103, R103, R100, R106 ;  /* 0x0000006467677223 */ /* 0x000fe2000001006a */
[----:B------:R-:W-:Y:S01]  /*1a670*/  FFMA.FTZ R102, R102, R79, R101 ;  /* 0x0000004f66667223 */ /* 0x000fe20000010065 */
[----:B------:R-:W-:Y:S01]  /*1a680*/  SHF.L.U32 R114, R23, 0x10, RZ ;  /* 0x0000001017727819 */ /* 0x000fe200000006ff */
[----:B------:R-:W0:Y:S01]  /*1a690*/  LDC.64 R100, c[0x0][0x428] ;  /* 0x00010a00ff647b82 */ /* 0x000e220000000a00 */
[C---:B------:R-:W-:Y:S01]  /*1a6a0*/  FMUL.FTZ R105, R104.reuse, R107 ;  /* 0x0000006b68697220 */ /* 0x040fe20000410000 */
[----:B------:R-:W-:Y:S01]  /*1a6b0*/  FMUL.FTZ R111, R104, R111 ;  /* 0x0000006f686f7220 */ /* 0x000fe20000410000 */
[----:B------:R-:W-:Y:S02]  /*1a6c0*/  IMAD.U32 R108, R26, 0x10000, RZ ;  /* 0x000100001a6c7824 */ /* 0x000fe400078e00ff */
[----:B------:R-:W-:Y:S01]  /*1a6d0*/  FMUL.FTZ R78, R104, R109 ;  /* 0x0000006d684e7220 */ /* 0x000fe20000410000 */
[----:B------:R-:W-:-:S02]  /*1a6e0*/  IMAD.U32 R112, R27, 0x10000, RZ ;  /* 0x000100001b707824 */ /* 0x000fc400078e00ff */
[----:B------:R-:W-:Y:S01]  /*1a6f0*/  FMUL.FTZ R104, R104, R113 ;  /* 0x0000007168687220 */ /* 0x000fe20000410000 */
[----:B------:R-:W-:Y:S01]  /*1a700*/  FFMA.FTZ R105, R105, R108, R110 ;  /* 0x0000006c69697223 */ /* 0x000fe2000001006e */
[----:B------:R-:W-:Y:S01]  /*1a710*/  PRMT R107, R24, 0x7632, R107 ;  /* 0x00007632186b7816 */ /* 0x000fe2000000006b */
[----:B------:R-:W-:Y:S01]  /*1a720*/  FFMA.FTZ R79, R111, R112, R114 ;  /* 0x000000706f4f7223 */ /* 0x000fe20000010072 */
[----:B------:R-:W-:Y:S02]  /*1a730*/  PRMT R109, R20, 0x7632, R109 ;  /* 0x00007632146d7816 */ /* 0x000fe4000000006d */
[----:B------:R-:W-:Y:S01]  /*1a740*/  PRMT R106, R25, 0x7632, R106 ;  /* 0x00007632196a7816 */ /* 0x000fe2000000006a */
[----:B------:R-:W-:Y:S01]  /*1a750*/  IMAD.U32 R107, R107, 0x10000, RZ ;  /* 0x000100006b6b7824 */ /* 0x000fe200078e00ff */
[----:B------:R-:W-:Y:S02]  /*1a760*/  PRMT R108, R21, 0x7632, R108 ;  /* 0x00007632156c7816 */ /* 0x000fe4000000006c */
[----:B------:R-:W-:-:S02]  /*1a770*/  PRMT R111, R26, 0x7632, R111 ;  /* 0x000076321a6f7816 */ /* 0x000fc4000000006f */
[----:B------:R-:W-:Y:S01]  /*1a780*/  PRMT R113, R22, 0x7632, R113 ;  /* 0x0000763216717816 */ /* 0x000fe20000000071 */
[----:B------:R-:W-:Y:S01]  /*1a790*/  IMAD.U32 R108, R108, 0x10000, RZ ;  /* 0x000100006c6c7824 */ /* 0x000fe200078e00ff */
[----:B------:R-:W-:Y:S01]  /*1a7a0*/  PRMT R115, R27, 0x7632, R115 ;  /* 0x000076321b737816 */ /* 0x000fe20000000073 */
[----:B------:R-:W-:Y:S01]  /*1a7b0*/  IMAD.U32 R111, R111, 0x10000, RZ ;  /* 0x000100006f6f7824 */ /* 0x000fe200078e00ff */
[----:B------:R-:W-:Y:S02]  /*1a7c0*/  PRMT R117, R23, 0x7632, R117 ;  /* 0x0000763217757816 */ /* 0x000fe40000000075 */
[----:B------:R-:W-:Y:S01]  /*1a7d0*/  SHF.L.U32 R106, R106, 0x10, RZ ;  /* 0x000000106a6a7819 */ /* 0x000fe200000006ff */
[----:B0-----:R-:W-:Y:S01]  /*1a7e0*/  IMAD.WIDE.U32 R100, R99, 0x10, R100 ;  /* 0x0000001063647825 */ /* 0x001fe200078e0064 */
[----:B------:R-:W-:Y:S02]  /*1a7f0*/  SHF.L.U32 R115, R115, 0x10, RZ ;  /* 0x0000001073737819 */ /* 0x000fe400000006ff */
[----:B------:R-:W-:Y:S01]  /*1a800*/  SHF.L.U32 R113, R113, 0x10, RZ ;  /* 0x0000001071717819 */ /* 0x000fe200000006ff */
[----:B------:R-:W-:Y:S01]  /*1a810*/  IMAD.U32 R117, R117, 0x10000, RZ ;  /* 0x0001000075757824 */ /* 0x000fe200078e00ff */
[----:B------:R-:W-:Y:S01]  /*1a820*/  SHF.L.U32 R109, R109, 0x10, RZ ;  /* 0x000000106d6d7819 */ /* 0x000fe200000006ff */
[----:B------:R-:W-:-:S02]  /*1a830*/  FFMA.FTZ R106, R77, R106, R108 ;  /* 0x0000006a4d6a7223 */ /* 0x000fc4000001006c */
[----:B------:R-:W-:Y:S01]  /*1a840*/  FFMA.FTZ R104, R104, R115, R117 ;  /* 0x0000007368687223 */ /* 0x000fe20000010075 */
[----:B------:R-:W-:Y:S01]  /*1a850*/  FFMA.FTZ R78, R78, R111, R113 ;  /* 0x0000006f4e4e7223 */ /* 0x000fe20000010071 */
[----:B------:R-:W-:Y:S01]  /*1a860*/  FFMA.FTZ R107, R76, R107, R109 ;  /* 0x0000006b4c6b7223 */ /* 0x000fe2000001006d */
[----:B------:R-:W-:Y:S02]  /*1a870*/  F2FP.BF16.F32.PACK_AB R77, R106, R103 ;  /* 0x000000676a4d723e */ /* 0x000fe400000010ff */
[----:B------:R-:W-:Y:S02]  /*1a880*/  F2FP.BF16.F32.PACK_AB R79, R104, R79 ;  /* 0x0000004f684f723e */ /* 0x000fe400000010ff */
[----:B------:R-:W-:Y:S02]  /*1a890*/  F2FP.BF16.F32.PACK_AB R78, R78, R105 ;  /* 0x000000694e4e723e */ /* 0x000fe400000010ff */
[----:B------:R-:W-:-:S05]  /*1a8a0*/  F2FP.BF16.F32.PACK_AB R76, R107, R102 ;  /* 0x000000666b4c723e */ /* 0x000fca00000010ff */
[----:B------:R4:W-:Y:S02]  /*1a8b0*/  STG.E.128 desc[UR6][R100.64], R76 ;  /* 0x0000004c64007986 */ /* 0x0009e4000c101d06 */
.L_x_11736:
[----:B------:R-:W-:Y:S05]  /*1a8c0*/  BSYNC.RECONVERGENT B1 ;  /* 0x0000000000017941 */ /* 0x000fea0003800200 */
.L_x_11735:
[----:B01234-:R-:W0:Y:S02]  /*1a8d0*/  LDC.64 R76, c[0x0][0x380] ;  /* 0x0000e000ff4c7b82 */ /* 0x01fe240000000a00 */
[----:B0-----:R-:W-:-:S05]  /*1a8e0*/  IMAD R98, R76, 0x4, R98 ;  /* 0x000000044c627824 */ /* 0x001fca00078e0262 */
[----:B------:R-:W-:-:S13]  /*1a8f0*/  ISETP.GE.AND P0, PT, R98, R77, PT ;  /* 0x0000004d6200720c */ /* 0x000fda0003f06270 */
[----:B------:R-:W-:Y:S05]  /*1a900*/  @!P0 BRA `(.L_x_11737) ;  /* 0xfffffe6400088947 */ /* 0x000fea000383ffff */
[----:B------:R-:W-:Y:S05]  /*1a910*/  BSYNC B0 ;  /* 0x0000000000007941 */ /* 0x000fea0003800000 */
.L_x_11392:
[----:B------:R-:W-:Y:S05]  /*1a920*/  EXIT ;  /* 0x000000000000794d */ /* 0x000fea0003800000 */
.L_x_11728:
        /* <DEDUP_REMOVED lines=8> */
.L_x_11739:
[----:B------:R-:W-:Y:S05]  /*1a9b0*/  BSYNC B1 ;  /* 0x0000000000017941 */ /* 0x000fea0003800000 */
.L_x_11738:
        /* <DEDUP_REMOVED lines=10> */
.L_x_11740:
[----:B------:R-:W-:Y:S02]  /*1aa60*/  IMAD.MOV.U32 R110, RZ, RZ, 0x4 ;  /* 0x00000004ff6e7424 */ /* 0x000fe400078e00ff */
[----:B------:R-:W-:-:S04]  /*1aa70*/  IMAD.MOV.U32 R79, RZ, RZ, R107 ;  /* 0x000000ffff4f7224 */ /* 0x000fc800078e006b */
[----:B------:R-:W-:-:S05]  /*1aa80*/  FADD.FTZ R79, R78, R79 ;  /* 0x0000004f4e4f7221 */ /* 0x000fca0000010000 */
[----:B------:R-:W-:-:S07]  /*1aa90*/  MOV R109, R79 ;  /* 0x0000004f006d7202 */ /* 0x000fce0000000f00 */
[----:B------:R-:W-:Y:S05]  /*1aaa0*/  WARPSYNC.COLLECTIVE R108, `(.L_x_11741) ;  /* 0x000000006c087348 */ /* 0x000fea0003c00000 */
[----:B------:R0:W1:Y:S02]  /*1aab0*/  SHFL.BFLY P4, R107, R109, R110, R111 ;  /* 0x0c00006e6d6b7389 */ /* 0x000064000008006f */
[----:B01----:R-:W-:Y:S05]  /*1aac0*/  ENDCOLLECTIVE ;  /* 0x000000000000791b */ /* 0x003fea0003800000 */
.L_x_11741:
[----:B------:R-:W-:Y:S01]  /*1aad0*/  HFMA2 R110, -RZ, RZ, 0, 4.76837158203125e-07 ;  /* 0x00000008ff6e7431 */ /* 0x000fe200000001ff */
[----:B------:R-:W-:-:S05]  /*1aae0*/  MOV R76, R107 ;  /* 0x0000006b004c7202 */ /* 0x000fca0000000f00 */
[----:B------:R-:W-:-:S04]  /*1aaf0*/  FADD.FTZ R102, R79, R76 ;  /* 0x0000004c4f667221 */ /* 0x000fc80000010000 */
[----:B------:R-:W-:-:S07]  /*1ab00*/  IMAD.MOV.U32 R109, RZ, RZ, R102 ;  /* 0x000000ffff6d7224 */ /* 0x000fce00078e0066 */
[----:B------:R-:W-:Y:S05]  /*1ab10*/  WARPSYNC.COLLECTIVE R108, `(.L_x_11742) ;  /* 0x000000006c087348 */ /* 0x000fea0003c00000 */
[----:B------:R0:W1:Y:S02]  /*1ab20*/  SHFL.BFLY P4, R107, R109, R110, R111 ;  /* 0x0c00006e6d6b7389 */ /* 0x000064000008006f */
[----:B01----:R-:W-:Y:S05]  /*1ab30*/  ENDCOLLECTIVE ;  /* 0x000000000000791b */ /* 0x003fea0003800000 */
.L_x_11742:
[----:B------:R-:W-:Y:S02]  /*1ab40*/  IMAD.MOV.U32 R110, RZ, RZ, 0x10 ;  /* 0x00000010ff6e7424 */ /* 0x000fe400078e00ff */
[----:B------:R-:W-:-:S04]  /*1ab50*/  IMAD.MOV.U32 R101, RZ, RZ, R107 ;  /* 0x000000ffff657224 */ /* 0x000fc800078e006b */
[----:B------:R-:W-:-:S05]  /*1ab60*/  FADD.FTZ R104, R102, R101 ;  /* 0x0000006566687221 */ /* 0x000fca0000010000 */
[----:B------:R-:W-:-:S07]  /*1ab70*/  MOV R109, R104 ;  /* 0x00000068006d7202 */ /* 0x000fce0000000f00 */
[----:B------:R-:W-:Y:S05]  /*1ab80*/  WARPSYNC.COLLECTIVE R108, `(.L_x_11743) ;  /* 0x000000006c087348 */ /* 0x000fea0003c00000 */
[----:B------:R0:W1:Y:S02]  /*1ab90*/  SHFL.BFLY P4, R107, R109, R110, R111 ;  /* 0x0c00006e6d6b7389 */ /* 0x000064000008006f */
[----:B01----:R-:W-:Y:S05]  /*1aba0*/  ENDCOLLECTIVE ;  /* 0x000000000000791b */ /* 0x003fea0003800000 */
.L_x_11743:
        /* <DEDUP_REMOVED lines=73> */
.L_x_11744:
[----:B------:R-:W-:Y:S02]  /*1b040*/  IMAD.MOV.U32 R110, RZ, RZ, 0x2 ;  /* 0x00000002ff6e7424 */ /* 0x000fe400078e00ff */
[----:B------:R-:W-:-:S04]  /*1b050*/  IMAD.MOV.U32 R77, RZ, RZ, R107 ;  /* 0x000000ffff4d7224 */ /* 0x000fc800078e006b */
[----:B------:R-:W-:-:S05]  /*1b060*/  FADD.FTZ R77, R76, R77 ;  /* 0x0000004d4c4d7221 */ /* 0x000fca0000010000 */
[----:B------:R-:W-:-:S07]  /*1b070*/  MOV R109, R77 ;  /* 0x0000004d006d7202 */ /* 0x000fce0000000f00 */
[----:B------:R-:W-:Y:S05]  /*1b080*/  WARPSYNC.COLLECTIVE R108, `(.L_x_11745) ;  /* 0x000000006c087348 */ /* 0x000fea0003c00000 */
[----:B------:R0:W1:Y:S02]  /*1b090*/  SHFL.BFLY P4, R107, R109, R110, R111 ;  /* 0x0c00006e6d6b7389 */ /* 0x000064000008006f */
[----:B01----:R-:W-:Y:S05]  /*1b0a0*/  ENDCOLLECTIVE ;  /* 0x000000000000791b */ /* 0x003fea0003800000 */
.L_x_11745:
[----:B------:R-:W-:Y:S01]  /*1b0b0*/  HFMA2 R110, -RZ, RZ, 0, 2.384185791015625e-07 ;  /* 0x00000004ff6e7431 */ /* 0x000fe200000001ff */
[----:B------:R-:W-:-:S05]  /*1b0c0*/  MOV R78, R107 ;  /* 0x0000006b004e7202 */ /* 0x000fca0000000f00 */
[----:B------:R-:W-:-:S04]  /*1b0d0*/  FADD.FTZ R78, R77, R78 ;  /* 0x0000004e4d4e7221 */ /* 0x000fc80000010000 */
[----:B------:R-:W-:-:S07]  /*1b0e0*/  IMAD.MOV.U32 R109, RZ, RZ, R78 ;  /* 0x000000ffff6d7224 */ /* 0x000fce00078e004e */
[----:B------:R-:W-:Y:S05]  /*1b0f0*/  WARPSYNC.COLLECTIVE R108, `(.L_x_11746) ;  /* 0x000000006c087348 */ /* 0x000fea0003c00000 */
[----:B------:R0:W1:Y:S02]  /*1b100*/  SHFL.BFLY P4, R107, R109, R110, R111 ;  /* 0x0c00006e6d6b7389 */ /* 0x000064000008006f */
[----:B01----:R-:W-:Y:S05]  /*1b110*/  ENDCOLLECTIVE ;  /* 0x000000000000791b */ /* 0x003fea0003800000 */
.L_x_11746:
[----:B------:R-:W-:Y:S02]  /*1b120*/  IMAD.MOV.U32 R110, RZ, RZ, 0x8 ;  /* 0x00000008ff6e7424 */ /* 0x000fe400078e00ff */
[----:B------:R-:W-:-:S04]  /*1b130*/  IMAD.MOV.U32 R79, RZ, RZ, R107 ;  /* 0x000000ffff4f7224 */ /* 0x000fc800078e006b */
[----:B------:R-:W-:-:S05]  /*1b140*/  FADD.FTZ R79, R78, R79 ;  /* 0x0000004f4e4f7221 */ /* 0x000fca0000010000 */
[----:B------:R-:W-:-:S07]  /*1b150*/  MOV R109, R79 ;  /* 0x0000004f006d7202 */ /* 0x000fce0000000f00 */
[----:B------:R-:W-:Y:S05]  /*1b160*/  WARPSYNC.COLLECTIVE R108, `(.L_x_11747) ;  /* 0x000000006c087348 */ /* 0x000fea0003c00000 */
[----:B------:R0:W1:Y:S02]  /*1b170*/  SHFL.BFLY P4, R107, R109, R110, R111 ;  /* 0x0c00006e6d6b7389 */ /* 0x000064000008006f */
[----:B01----:R-:W-:Y:S05]  /*1b180*/  ENDCOLLECTIVE ;  /* 0x000000000000791b */ /* 0x003fea0003800000 */
.L_x_11747:
[----:B------:R-:W-:Y:S01]  /*1b190*/  HFMA2 R110, -RZ, RZ, 0, 9.5367431640625e-07 ;  /* 0x00000010ff6e7431 */ /* 0x000fe200000001ff */
[----:B------:R-:W-:-:S05]  /*1b1a0*/  MOV R102, R107 ;  /* 0x0000006b00667202 */ /* 0x000fca0000000f00 */
[----:B------:R-:W-:-:S04]  /*1b1b0*/  FADD.FTZ R102, R79, R102 ;  /* 0x000000664f667221 */ /* 0x000fc80000010000 */
[----:B------:R-:W-:-:S07]  /*1b1c0*/  IMAD.MOV.U32 R109, RZ, RZ, R102 ;  /* 0x000000ffff6d7224 */ /* 0x000fce00078e0066 */
[----:B------:R-:W-:Y:S05]  /*1b1d0*/  WARPSYNC.COLLECTIVE R108, `(.L_x_11748) ;  /* 0x000000006c087348 */ /* 0x000fea0003c00000 */
[----:B------:R0:W1:Y:S02]  /*1b1e0*/  SHFL.BFLY P4, R107, R109, R110, R111 ;  /* 0x0c00006e6d6b7389 */ /* 0x000064000008006f */
[----:B01----:R-:W-:Y:S05]  /*1b1f0*/  ENDCOLLECTIVE ;  /* 0x000000000000791b */ /* 0x003fea0003800000 */
.L_x_11748:
[----:B------:R-:W-:Y:S05]  /*1b200*/  BRA `(.L_x_11749) ;  /* 0xffffffe8000c7947 */ /* 0x000fea000383ffff */
.L_x_11750:
        /* <DEDUP_REMOVED lines=15> */
.L_x_37284:


//--------------------- .text._ZN10layer_norm13ln_fwd_kernelINS_13Kernel_traitsI13__nv_bfloat16S2_fS2_fjLj1024ELj1ELj4ELj1ELj16ENS_18Kernel_traits_baseILj1024ES2_S2_fS2_fjLj128EEEEELb1ELb0ELb0ELb1EEEvNS_9FwdParamsE --------------------------
	.section	.text._ZN10layer_norm13ln_fwd_kernelINS_13Kernel_traitsI13__nv_bfloat16S2_fS2_fjLj1024ELj1ELj4ELj1ELj16ENS_18Kernel_traits_baseILj1024ES2_S2_fS2_fjLj128EEEEELb1ELb0ELb0ELb1EEEvNS_9FwdParamsE,"ax",@progbits
	.align	128
        .global         _ZN10layer_norm13ln_fwd_kernelINS_13Kernel_traitsI13__nv_bfloat16S2_fS2_fjLj1024ELj1ELj4ELj1ELj16ENS_18Kernel_traits_baseILj1024ES2_S2_fS2_fjLj128EEEEELb1ELb0ELb0ELb1EEEvNS_9FwdParamsE
        .type           _ZN10layer_norm13ln_fwd_kernelINS_13Kernel_traitsI13__nv_bfloat16S2_fS2_fjLj1024ELj1ELj4ELj1ELj16ENS_18Kernel_traits_baseILj1024ES2_S2_fS2_fjLj128EEEEELb1ELb0ELb0ELb1EEEvNS_9FwdParamsE,@function
        .size           _ZN10layer_norm13ln_fwd_kernelINS_13Kernel_traitsI13__nv_bfloat16S2_fS2_fjLj1024ELj1ELj4ELj1ELj16ENS_18Kernel_traits_baseILj1024ES2_S2_fS2_fjLj128EEEEELb1ELb0ELb0ELb1EEEvNS_9FwdParamsE,(.L_x_37285 - _ZN10layer_norm13ln_fwd_kernelINS_13Kernel_traitsI13__nv_bfloat16S2_fS2_fjLj1024ELj1ELj4ELj1ELj16ENS_18Kernel_traits_baseILj1024ES2_S2_fS2_fjLj128EEEEELb1ELb0ELb0ELb1EEEvNS_9FwdParamsE)
        .other          _ZN10layer_norm13ln_fwd_kernelINS_13Kernel_traitsI13__nv_bfloat16S2_fS2_fjLj1024ELj1ELj4ELj1ELj16ENS_18Kernel_traits_baseILj1024ES2_S2_fS2_fjLj128EEEEELb1ELb0ELb0ELb1EEEvNS_9FwdParamsE,@"STO_CUDA_ENTRY STV_DEFAULT"
_ZN10layer_norm13ln_fwd_kernelINS_13Kernel_traitsI13__nv_bfloat16S2_fS2_fjLj1024ELj1ELj4ELj1ELj16ENS_18Kernel_traits_baseILj1024ES2_S2_fS2_fjLj128EEEEELb1ELb0ELb0ELb1EEEvNS_9FwdParamsE:
.text._ZN10layer_norm13ln_fwd_kernelINS_13Kernel_traitsI13__nv_bfloat16S2_fS2_fjLj1024ELj1ELj4ELj1ELj16ENS_18Kernel_traits_baseILj1024ES2_S2_fS2_fjLj128EEEEELb1ELb0ELb0ELb1EEEvNS_9FwdParamsE:
        /* <DEDUP_REMOVED lines=18> */
[----:B0-----:R-:W-:-:S03]  /*0120*/  ISETP.NE.U32.AND P0, PT, RZ, UR4, PT ;  /* 0x00000004ff007c0c */ /* 0x001fc6000bf05070 */
[----:B------:R-:W1:Y:S01]  /*0130*/  @P1 LDG.E.64 R20, desc[UR8][R4.64] ;  /* 0x0000000804141981 */ /* 0x000e62000c1e1b00 */
        /* <DEDUP_REMOVED lines=14> */
[----:B------:R-:W4:Y:S01]  /*0220*/  LDC R27, c[0x0][0x360] ;  /* 0x0000d800ff1b7b82 */ /* 0x000f220000000800 */
[----:B0-----:R-:W-:-:S06]  /*0230*/  USHF.L.U32 UR4, UR5, 0x2, URZ ;  /* 0x0000000205047899 */ /* 0x001fcc00080006ff */
[----:B------:R-:W-:-:S04]  /*0240*/  LOP3.LUT R93, R93, UR4, RZ, 0xfc, !PT ;  /* 0x000000045d5d7c12 */ /* 0x000fc8000f8efcff */
[----:B------:R-:W-:Y:S01]  /*0250*/  ISETP.GE.AND P2, PT, R93, UR10, PT ;  /* 0x0000000a5d007c0c */ /* 0x000fe2000bf46270 */
[----:B----4-:R-:W-:Y:S01]  /*0260*/  IMAD R92, R27, UR5, R92 ;  /* 0x000000051b5c7c24 */ /* 0x010fe2000f8e025c */
[----:B--2---:R-:W-:Y:S02]  /*0270*/  @P1 R2UR UR6, R2 ;  /* 0x00000000020612ca */ /* 0x004fe400000e0000 */
[----:B------:R-:W-:Y:S02]  /*0280*/  @P1 R2UR UR7, R3 ;  /* 0x00000000030712ca */ /* 0x000fe400000e0000 */
[----:B-1----:R-:W-:-:S05]  /*0290*/  @P1 IADD3 R0, P3, PT, R20, R31, RZ ;  /* 0x0000001f14001210 */ /* 0x002fca0007f7e0ff */
[----:B------:R-:W-:Y:S02]  /*02a0*/  @P1 IMAD.X R29, RZ, RZ, R21, P3 ;  /* 0x000000ffff1d1224 */ /* 0x000fe400018e0615 */
[----:B---3--:R-:W-:Y:S06]  /*02b0*/  @P2 EXIT ;  /* 0x000000000000294d */ /* 0x008fec0003800000 */
        /* <DEDUP_REMOVED lines=11> */
[----:B------:R-:W-:Y:S01]  /*0370*/  IMAD R23, R91, -0x2daee0ad, RZ ;  /* 0xd2511f535b177824 */ /* 0x000fe200078e02ff */
[----:B------:R-:W-:Y:S01]  /*0380*/  UIADD3 UR16, UPT, UPT, UR6, 0x3c6ef372, URZ ;  /* 0x3c6ef37206107890 */ /* 0x000fe2000fffe0ff */
[----:B------:R-:W-:Y:S01]  /*0390*/  IMAD.HI.U32 R22, R3, -0x2daee0ad, RZ ;  /* 0xd2511f5303167827 */ /* 0x000fe200078e00ff */
[----:B------:R-:W-:Y:S01]  /*03a0*/  UIADD3 UR5, UPT, UPT, UR7, 0x32370b8f, URZ ;  /* 0x32370b8f07057890 */ /* 0x000fe2000fffe0ff */
[-C--:B------:R-:W-:Y:S01]  /*03b0*/  @P0 MOV R83, R14.reuse ;  /* 0x0000000e00530202 */ /* 0x080fe20000000f00 */
[----:B------:R-:W-:Y:S01]  /*03c0*/  UIADD3 UR17, UPT, UPT, UR7, -0x126145ec, URZ ;  /* 0xed9eba1407117890 */ /* 0x000fe2000fffe0ff */
[C---:B------:R-:W-:Y:S01]  /*03d0*/  IMAD.HI.U32 R20, R2.reuse, -0x326172a9, RZ ;  /* 0xcd9e8d5702147827 */ /* 0x040fe200078e00ff */
[----:B------:R-:W-:Y:S01]  /*03e0*/  LOP3.LUT R22, R23, UR4, R22, 0x96, !PT ;  /* 0x0000000417167c12 */ /* 0x000fe2000f8e9616 */
[----:B------:R-:W-:Y:S01]  /*03f0*/  UIADD3 UR4, UPT, UPT, UR7, 0x76cf5d0a, URZ ;  /* 0x76cf5d0a07047890 */ /* 0x000fe2000fffe0ff */
[----:B------:R-:W-:Y:S01]  /*0400*/  @!P0 MOV R83, R14 ;  /* 0x0000000e00538202 */ /* 0x000fe20000000f00 */
[----:B------:R-:W-:Y:S01]  /*0410*/  IMAD R24, R3, -0x2daee0ad, RZ ;  /* 0xd2511f5303187824 */ /* 0x000fe200078e02ff */
[----:B------:R-:W-:Y:S01]  /*0420*/  LOP3.LUT R20, R21, UR15, R20, 0x96, !PT ;  /* 0x0000000f15147c12 */ /* 0x000fe2000f8e9614 */
[----:B------:R-:W-:Y:S01]  /*0430*/  IMAD R3, R2, -0x326172a9, RZ ;  /* 0xcd9e8d5702037824 */ /* 0x000fe200078e02ff */
[----:B------:R-:W-:Y:S01]  /*0440*/  UIADD3 UR18, UPT, UPT, UR6, 0x1715609d, URZ ;  /* 0x1715609d06127890 */ /* 0x000fe2000fffe0ff */
[----:B------:R-:W-:Y:S01]  /*0450*/  IMAD.HI.U32 R2, R22, -0x326172a9, RZ ;  /* 0xcd9e8d5716027827 */ /* 0x000fe200078e00ff */
[----:B------:R-:W-:Y:S01]  /*0460*/  UIADD3 UR19, UPT, UPT, UR6, -0x4ab325aa, URZ ;  /* 0xb54cda5606137890 */ /* 0x000fe2000fffe0ff */
[----:B------:R-:W-:Y:S01]  /*0470*/  @P0 MOV R80, R9 ;  /* 0x0000000900500202 */ /* 0x000fe20000000f00 */
[----:B------:R-:W-:Y:S01]  /*0480*/  UIADD3 UR20, UPT, UPT, UR6, -0xe443238, URZ ;  /* 0xf1bbcdc806147890 */ /* 0x000fe2000fffe0ff */
[C---:B------:R-:W-:Y:S01]  /*0490*/  IMAD.HI.U32 R21, R20.reuse, -0x2daee0ad, RZ ;  /* 0xd2511f5314157827 */ /* 0x040fe200078e00ff */
[----:B------:R-:W-:Y:S01]  /*04a0*/  LOP3.LUT R2, R3, UR16, R2, 0x96, !PT ;  /* 0x0000001003027c12 */ /* 0x000fe2000f8e9602 */
[----:B------:R-:W-:Y:S01]  /*04b0*/  UIADD3 UR10, UPT, UPT, UR7, -0x24c28bd8, URZ ;  /* 0xdb3d7428070a7890 */ /* 0x000fe2000fffe0ff */
[----:B------:R-:W-:Y:S01]  /*04c0*/  @!P0 CS2R R66, SRZ ;  /* 0x0000000000428805 */ /* 0x000fe2000001ff00 */
[----:B------:R-:W-:Y:S01]  /*04d0*/  IMAD R23, R20, -0x2daee0ad, RZ ;  /* 0xd2511f5314177824 */ /* 0x000fe200078e02ff */
[----:B------:R-:W-:Y:S01]  /*04e0*/  LOP3.LUT R21, R24, UR4, R21, 0x96, !PT ;  /* 0x0000000418157c12 */ /* 0x000fe2000f8e9615 */
[----:B------:R-:W-:Y:S01]  /*04f0*/  UIADD3 UR4, UPT, UPT, UR6, -0x255992d5, URZ ;  /* 0xdaa66d2b06047890 */ /* 0x000fe2000fffe0ff */
[----:B------:R-:W-:Y:S01]  /*0500*/  IMAD R22, R22, -0x326172a9, RZ ;  /* 0xcd9e8d5716167824 */ /* 0x000fe200078e02ff */
[----:B------:R-:W-:Y:S01]  /*0510*/  UIADD3 UR21, UPT, UPT, UR7, -0x695add53, URZ ;  /* 0x96a522ad07157890 */ /* 0x000fe2000fffe0ff */
[----:B------:R-:W-:Y:S01]  /*0520*/  IMAD.HI.U32 R20, R2, -0x2daee0ad, RZ ;  /* 0xd2511f5302147827 */ /* 0x000fe200078e00ff */
[----:B------:R-:W-:-:S02]  /*0530*/  @!P0 CS2R R64, SRZ ;  /* 0x0000000000408805 */ /* 0x000fc4000001ff00 */
[----:B------:R-:W-:Y:S02]  /*0540*/  @!P0 CS2R R62, SRZ ;  /* 0x00000000003e8805 */ /* 0x000fe4000001ff00 */
[----:B------:R-:W-:Y:S01]  /*0550*/  @!P0 CS2R R60, SRZ ;  /* 0x00000000003c8805 */ /* 0x000fe2000001ff00 */
[----:B------:R-:W-:Y:S01]  /*0560*/  IMAD.HI.U32 R3, R21, -0x326172a9, RZ ;  /* 0xcd9e8d5715037827 */ /* 0x000fe200078e00ff */
[----:B------:R-:W-:Y:S01]  /*0570*/  LOP3.LUT R20, R23, UR5, R20, 0x96, !PT ;  /* 0x0000000517147c12 */ /* 0x000fe2000f8e9614 */
[----:B------:R-:W-:Y:S01]  /*0580*/  UIADD3 UR5, UPT, UPT, UR7, 0x1fd5c5a3, URZ ;  /* 0x1fd5c5a307057890 */ /* 0x000fe2000fffe0ff */
[-C--:B------:R-:W-:Y:S01]  /*0590*/  @P0 MOV R86, R19.reuse ;  /* 0x0000001300560202 */ /* 0x080fe20000000f00 */
[----:B------:R-:W-:Y:S01]  /*05a0*/  IMAD R23, R2, -0x2daee0ad, RZ ;  /* 0xd2511f5302177824 */ /* 0x000fe200078e02ff */
[----:B------:R-:W-:Y:S01]  /*05b0*/  LOP3.LUT R3, R22, UR4, R3, 0x96, !PT ;  /* 0x0000000416037c12 */ /* 0x000fe2000f8e9603 */
[----:B------:R-:W-:Y:S01]  /*05c0*/  UIADD3 UR4, UPT, UPT, UR6, 0x78dde6e4, URZ ;  /* 0x78dde6e406047890 */ /* 0x000fe2000fffe0ff */
[----:B------:R-:W-:Y:S01]  /*05d0*/  IMAD R21, R21, -0x326172a9, RZ ;  /* 0xcd9e8d5715157824 */ /* 0x000fe200078e02ff */
[----:B------:R-:W-:Y:S01]  /*05e0*/  @!P0 MOV R86, R19 ;  /* 0x0000001300568202 */ /* 0x000fe20000000f00 */
[----:B------:R-:W-:Y:S01]  /*05f0*/  IMAD.HI.U32 R2, R20, -0x326172a9, RZ ;  /* 0xcd9e8d5714027827 */ /* 0x000fe200078e00ff */
[-C--:B------:R-:W-:Y:S01]  /*0600*/  @P0 MOV R76, R5.reuse ;  /* 0x00000005004c0202 */ /* 0x080fe20000000f00 */
[----:B------:R-:W-:Y:S01]  /*0610*/  BSSY B0, `(.L_x_11751) ;  /* 0x0001665000007945 */ /* 0x000fe20003800000 */
[----:B------:R-:W-:Y:S01]  /*0620*/  @!P0 MOV R76, R5 ;  /* 0x00000005004c8202 */ /* 0x000fe20000000f00 */
[----:B------:R-:W-:Y:S01]  /*0630*/  IMAD.HI.U32 R22, R3, -0x2daee0ad, RZ ;  /* 0xd2511f5303167827 */ /* 0x000fe200078e00ff */
[----:B------:R-:W-:Y:S01]  /*0640*/  LOP3.LUT R2, R21, UR4, R2, 0x96, !PT ;  /* 0x0000000415027c12 */ /* 0x000fe2000f8e9602 */
[----:B------:R-:W-:Y:S01]  /*0650*/  UIADD3 UR4, UPT, UPT, UR7, -0x56f99767, URZ ;  /* 0xa906689907047890 */ /* 0x000fe2000fffe0ff */
[----:B------:R-:W-:Y:S01]  /*0660*/  LOP3.LUT R113, R0, 0x3, RZ, 0xc0, !PT ;  /* 0x0000000300717812 */ /* 0x000fe200078ec0ff */
[--C-:B------:R-:W-:Y:S01]  /*0670*/  @P0 IMAD.MOV.U32 R88, RZ, RZ, R17.reuse ;  /* 0x000000ffff580224 */ /* 0x100fe200078e0011 */
[----:B------:R-:W-:Y:S01]  /*0680*/  LOP3.LUT R22, R23, UR17, R22, 0x96, !PT ;  /* 0x0000001117167c12 */ /* 0x000fe2000f8e9616 */
[----:B------:R-:W-:Y:S01]  /*0690*/  @!P0 IMAD.MOV.U32 R88, RZ, RZ, R17 ;  /* 0x000000ffff588224 */ /* 0x000fe200078e0011 */
[----:B------:R-:W-:Y:S01]  /*06a0*/  @!P0 CS2R R58, SRZ ;  /* 0x00000000003a8805 */ /* 0x000fe2000001ff00 */
[----:B------:R-:W-:Y:S01]  /*06b0*/  IMAD R17, R3, -0x2daee0ad, RZ ;  /* 0xd2511f5303117824 */ /* 0x000fe200078e02ff */
[----:B------:R-:W-:Y:S01]  /*06c0*/  @!P0 CS2R R56, SRZ ;  /* 0x0000000000388805 */ /* 0x000fe2000001ff00 */
[----:B------:R-:W-:Y:S01]  /*06d0*/  IMAD R20, R20, -0x326172a9, RZ ;  /* 0xcd9e8d5714147824 */ /* 0x000fe200078e02ff */
[----:B------:R-:W-:Y:S01]  /*06e0*/  @!P0 CS2R R54, SRZ ;  /* 0x0000000000368805 */ /* 0x000fe2000001ff00 */
[----:B------:R-:W-:Y:S01]  /*06f0*/  IMAD.HI.U32 R3, R22, -0x326172a9, RZ ;  /* 0xcd9e8d5716037827 */ /* 0x000fe200078e00ff */
[----:B------:R-:W-:-:S02]  /*0700*/  @!P0 CS2R R52, SRZ ;  /* 0x0000000000348805 */ /* 0x000fc4000001ff00 */
[----:B------:R-:W-:Y:S01]  /*0710*/  PRMT R5, R88, 0x7632, R5 ;  /* 0x0000763258057816 */ /* 0x000fe20000000005 */
[----:B------:R-:W0:Y:S01]  /*0720*/  LDCU UR22, c[0x0][0x404] ;  /* 0x00008080ff1677ac */ /* 0x000e220008000800 */
[----:B------:R-:W-:Y:S01]  /*0730*/  IMAD.HI.U32 R16, R2, -0x2daee0ad, RZ ;  /* 0xd2511f5302107827 */ /* 0x000fe200078e00ff */
[----:B------:R-:W-:Y:S01]  /*0740*/  LOP3.LUT R3, R20, UR18, R3, 0x96, !PT ;  /* 0x0000001214037c12 */ /* 0x000fe2000f8e9603 */
[----:B------:R-:W1:Y:S02]  /*0750*/  LDCU UR23, c[0x0][0x408] ;  /* 0x00008100ff1777ac */ /* 0x000e640008000800 */
[----:B------:R-:W-:Y:S01]  /*0760*/  @P0 IMAD.MOV.U32 R85, RZ, RZ, R12 ;  /* 0x000000ffff550224 */ /* 0x000fe200078e000c */
[----:B------:R-:W-:Y:S01]  /*0770*/  LOP3.LUT R16, R17, UR4, R16, 0x96, !PT ;  /* 0x0000000411107c12 */ /* 0x000fe2000f8e9610 */
[--C-:B------:R-:W-:Y:S01]  /*0780*/  @P0 IMAD.MOV.U32 R84, RZ, RZ, R13.reuse ;  /* 0x000000ffff540224 */ /* 0x100fe200078e000d */
[----:B------:R-:W-:Y:S01]  /*0790*/  UIADD3 UR4, UPT, UPT, UR7, 0x646e171e, URZ ;  /* 0x646e171e07047890 */ /* 0x000fe2000fffe0ff */
[----:B------:R-:W-:Y:S01]  /*07a0*/  @!P0 IMAD.MOV.U32 R85, RZ, RZ, R12 ;  /* 0x000000ffff558224 */ /* 0x000fe200078e000c */
[----:B------:R-:W2:Y:S01]  /*07b0*/  LDCU UR12, c[0x0][0x388] ;  /* 0x00007100ff0c77ac */ /* 0x000ea20008000800 */
[----:B------:R-:W-:-:S02]  /*07c0*/  @!P0 IMAD.MOV.U32 R84, RZ, RZ, R13 ;  /* 0x000000ffff548224 */ /* 0x000fc400078e000d */
[----:B------:R-:W-:Y:S01]  /*07d0*/  IMAD R17, R2, -0x2daee0ad, RZ ;  /* 0xd2511f5302117824 */ /* 0x000fe200078e02ff */
[----:B------:R-:W3:Y:S01]  /*07e0*/  LDCU.U8 UR13, c[0x0][0x410] ;  /* 0x00008200ff0d77ac */ /* 0x000ee20008000000 */
[----:B------:R-:W-:Y:S02]  /*07f0*/  IMAD R13, R22, -0x326172a9, RZ ;  /* 0xcd9e8d57160d7824 */ /* 0x000fe400078e02ff */
[----:B------:R-:W-:Y:S01]  /*0800*/  IMAD.HI.U32 R2, R16, -0x326172a9, RZ ;  /* 0xcd9e8d5710027827 */ /* 0x000fe200078e00ff */
[----:B------:R-:W4:Y:S03]  /*0810*/  LDCU UR14, c[0x0][0x448] ;  /* 0x00008900ff0e77ac */ /* 0x000f260008000800 */
[----:B------:R-:W-:Y:S01]  /*0820*/  IMAD.HI.U32 R12, R3, -0x2daee0ad, RZ ;  /* 0xd2511f53030c7827 */ /* 0x000fe200078e00ff */
[----:B------:R-:W-:-:S03]  /*0830*/  LOP3.LUT R2, R13, UR19, R2, 0x96, !PT ;  /* 0x000000130d027c12 */ /* 0x000fc6000f8e9602 */
[----:B------:R-:W-:Y:S01]  /*0840*/  @P0 IMAD.MOV.U32 R81, RZ, RZ, R8 ;  /* 0x000000ffff510224 */ /* 0x000fe200078e0008 */
[----:B------:R-:W-:Y:S01]  /*0850*/  LOP3.LUT R12, R17, UR4, R12, 0x96, !PT ;  /* 0x00000004110c7c12 */ /* 0x000fe2000f8e960c */
[----:B------:R-:W-:Y:S01]  /*0860*/  UIADD3 UR4, UPT, UPT, UR6, 0x5384540f, URZ ;  /* 0x5384540f06047890 */ /* 0x000fe2000fffe0ff */
[----:B------:R-:W-:Y:S02]  /*0870*/  @!P0 IMAD.MOV.U32 R81, RZ, RZ, R8 ;  /* 0x000000ffff518224 */ /* 0x000fe400078e0008 */
[----:B------:R-:W-:Y:S02]  /*0880*/  IMAD R14, R3, -0x2daee0ad, RZ ;  /* 0xd2511f53030e7824 */ /* 0x000fe400078e02ff */
[----:B------:R-:W-:Y:S01]  /*0890*/  IMAD R13, R16, -0x326172a9, RZ ;  /* 0xcd9e8d57100d7824 */ /* 0x000fe200078e02ff */
[----:B------:R-:W-:Y:S01]  /*08a0*/  PRMT R19, R81, 0x7632, R19 ;  /* 0x0000763251137816 */ /* 0x000fe20000000013 */
[----:B------:R-:W-:Y:S01]  /*08b0*/  IMAD.HI.U32 R8, R12, -0x326172a9, RZ ;  /* 0xcd9e8d570c087827 */ /* 0x000fe200078e00ff */
[----:B------:R-:W-:-:S03]  /*08c0*/  PRMT R16, R62, 0x7632, R16 ;  /* 0x000076323e107816 */ /* 0x000fc60000000010 */
[----:B------:R-:W-:Y:S01]  /*08d0*/  IMAD.HI.U32 R3, R2, -0x2daee0ad, RZ ;  /* 0xd2511f5302037827 */ /* 0x000fe200078e00ff */
[----:B------:R-:W-:-:S03]  /*08e0*/  LOP3.LUT R8, R13, UR4, R8, 0x96, !PT ;  /* 0x000000040d087c12 */ /* 0x000fc6000f8e9608 */
[----:B------:R-:W-:Y:S01]  /*08f0*/  @P0 IMAD.MOV.U32 R79, RZ, RZ, R10 ;  /* 0x000000ffff4f0224 */ /* 0x000fe200078e000a */
[----:B------:R-:W-:Y:S01]  /*0900*/  LOP3.LUT R3, R14, UR5, R3, 0x96, !PT ;  /* 0x000000050e037c12 */ /* 0x000fe2000f8e9603 */
[----:B------:R-:W0:Y:S01]  /*0910*/  LDCU.64 UR4, c[0x0][0x3e0] ;  /* 0x00007c00ff0477ac */ /* 0x000e220008000a00 */
[----:B------:R-:W-:Y:S01]  /*0920*/  @!P0 IMAD.MOV.U32 R80, RZ, RZ, R9 ;  /* 0x000000ffff508224 */ /* 0x000fe200078e0009 */
[----:B------:R-:W-:Y:S01]  /*0930*/  @!P0 MOV R79, R10 ;  /* 0x0000000a004f8202 */ /* 0x000fe20000000f00 */
        /* <DEDUP_REMOVED lines=8> */
[----:B------:R-:W-:Y:S01]  /*09c0*/  @P0 IMAD.MOV.U32 R87, RZ, RZ, R18 ;  /* 0x000000ffff570224 */ /* 0x000fe200078e0012 */
[--C-:B------:R-:W-:Y:S01]  /*09d0*/  LOP3.LUT R20, R13, UR10, R10.reuse, 0x96, !PT ;  /* 0x0000000a0d147c12 */ /* 0x100fe2000f8e960a */
[----:B------:R-:W-:Y:S01]  /*09e0*/  UIADD3 UR10, UPT, UPT, UR6, -0x700cb87f, URZ ;  /* 0x8ff34781060a7890 */ /* 0x000fe2000fffe0ff */
[----:B------:R-:W-:Y:S01]  /*09f0*/  @P0 IMAD.MOV.U32 R82, RZ, RZ, R15 ;  /* 0x000000ffff520224 */ /* 0x000fe200078e000f */
[----:B0-----:R-:W-:Y:S01]  /*0a00*/  UISETP.NE.U32.AND UP0, UPT, UR4, URZ, UPT ;  /* 0x000000ff0400728c */ /* 0x001fe2000bf05070 */
[----:B------:R-:W-:Y:S01]  /*0a10*/  IMAD R3, R3, -0x326172a9, RZ ;  /* 0xcd9e8d5703037824 */ /* 0x000fe200078e02ff */
[----:B------:R-:W-:Y:S01]  /*0a20*/  PRMT R13, R84, 0x7632, R13 ;  /* 0x00007632540d7816 */ /* 0x000fe2000000000d */
[----:B------:R-:W-:Y:S01]  /*0a30*/  IMAD R8, R8, -0x2daee0ad, RZ ;  /* 0xd2511f5308087824 */ /* 0x000fe200078e02ff */
[----:B------:R-:W-:Y:S01]  /*0a40*/  PRMT R10, R67, 0x7632, R10 ;  /* 0x00007632430a7816 */ /* 0x000fe2000000000a */
[----:B------:R-:W-:Y:S01]  /*0a50*/  IMAD.HI.U32 R73, R112, -0x2daee0ad, RZ ;  /* 0xd2511f5370497827 */ /* 0x000fe200078e00ff */
[----:B------:R-:W-:-:S03]  /*0a60*/  UISETP.NE.AND.EX UP0, UPT, UR5, URZ, UPT, UP0 ;  /* 0x000000ff0500728c */ /* 0x000fc6000bf05300 */
[----:B------:R-:W-:Y:S01]  /*0a70*/  IMAD.HI.U32 R72, R20, -0x326172a9, RZ ;  /* 0xcd9e8d5714487827 */ /* 0x000fe200078e00ff */
[----:B------:R-:W-:Y:S02]  /*0a80*/  LOP3.LUT R73, R8, UR21, R73, 0x96, !PT ;  /* 0x0000001508497c12 */ /* 0x000fe4000f8e9649 */
[----:B------:R-:W-:Y:S01]  /*0a90*/  PRMT R8, R66, 0x7632, R8 ;  /* 0x0000763242087816 */ /* 0x000fe20000000008 */
[----:B------:R-:W-:Y:S01]  /*0aa0*/  @!P0 IMAD.MOV.U32 R87, RZ, RZ, R18 ;  /* 0x000000ffff578224 */ /* 0x000fe200078e0012 */
[----:B------:R-:W-:Y:S01]  /*0ab0*/  LOP3.LUT R72, R3, UR10, R72, 0x96, !PT ;  /* 0x0000000a03487c12 */ /* 0x000fe2000f8e9648 */
[----:B------:R-:W-:Y:S01]  /*0ac0*/  @!P0 IMAD.MOV.U32 R82, RZ, RZ, R15 ;  /* 0x000000ffff528224 */ /* 0x000fe200078e000f */
[----:B------:R-:W-:Y:S01]  /*0ad0*/  PRMT R18, R63, 0x7632, R18 ;  /* 0x000076323f127816 */ /* 0x000fe20000000012 */
[----:B------:R-:W-:Y:S01]  /*0ae0*/  @P0 IMAD.MOV.U32 R78, RZ, RZ, R11 ;  /* 0x000000ffff4e0224 */ /* 0x000fe200078e000b */
[----:B------:R-:W-:Y:S01]  /*0af0*/  PRMT R15, R83, 0x7632, R15 ;  /* 0x00007632530f7816 */ /* 0x000fe2000000000f */
[----:B------:R-:W-:Y:S01]  /*0b00*/  @P0 IMAD.MOV.U32 R77, RZ, RZ, R4 ;  /* 0x000000ffff4d0224 */ /* 0x000fe200078e0004 */
[----:B------:R-:W-:Y:S01]  /*0b10*/  PRMT R17, R82, 0x7632, R17 ;  /* 0x0000763252117816 */ /* 0x000fe20000000011 */
[--C-:B------:R-:W-:Y:S01]  /*0b20*/  @P0 IMAD.MOV.U32 R75, RZ, RZ, R6.reuse ;  /* 0x000000ffff4b0224 */ /* 0x100fe200078e0006 */
[----:B------:R-:W-:Y:S01]  /*0b30*/  @!P0 MOV R75, R6 ;  /* 0x00000006004b8202 */ /* 0x000fe20000000f00 */
[----:B------:R-:W-:Y:S01]  /*0b40*/  @P0 IMAD.MOV.U32 R74, RZ, RZ, R7 ;  /* 0x000000ffff4a0224 */ /* 0x000fe200078e0007 */
[----:B------:R-:W-:Y:S01]  /*0b50*/  PRMT R6, R65, 0x7632, R6 ;  /* 0x0000763241067816 */ /* 0x000fe20000000006 */
[--C-:B------:R-:W-:Y:S01]  /*0b60*/  @!P0 IMAD.MOV.U32 R78, RZ, RZ, R11.reuse ;  /* 0x000000ffff4e8224 */ /* 0x100fe200078e000b */
[----:B------:R-:W-:Y:S01]  /*0b70*/  PRMT R11, R85, 0x7632, R11 ;  /* 0x00007632550b7816 */ /* 0x000fe2000000000b */
[--C-:B------:R-:W-:Y:S01]  /*0b80*/  @!P0 IMAD.MOV.U32 R77, RZ, RZ, R4.reuse ;  /* 0x000000ffff4d8224 */ /* 0x100fe200078e0004 */
[----:B------:R-:W-:Y:S01]  /*0b90*/  PRMT R4, R64, 0x7632, R4 ;  /* 0x0000763240047816 */ /* 0x000fe20000000004 */
[--C-:B------:R-:W-:Y:S01]  /*0ba0*/  @!P0 IMAD.MOV.U32 R74, RZ, RZ, R7.reuse ;  /* 0x000000ffff4a8224 */ /* 0x100fe200078e0007 */
[----:B------:R-:W-:Y:S01]  /*0bb0*/  PRMT R7, R87, 0x7632, R7 ;  /* 0x0000763257077816 */ /* 0x000fe20000000007 */
[----:B------:R-:W-:Y:S01]  /*0bc0*/  IMAD.MOV.U32 R2, RZ, RZ, RZ ;  /* 0x000000ffff027224 */ /* 0x000fe200078e00ff */
[----:B------:R-:W-:Y:S01]  /*0bd0*/  PRMT R3, R89, 0x7632, R3 ;  /* 0x0000763259037816 */ /* 0x000fe20000000003 */
[----:B------:R-:W-:Y:S01]  /*0be0*/  IMAD R112, R112, -0x2daee0ad, RZ ;  /* 0xd2511f5370707824 */ /* 0x000fe200078e02ff */
[----:B------:R-:W0:Y:S01]  /*0bf0*/  LDCU.64 UR10, c[0x0][0x3a0] ;  /* 0x00007400ff0a77ac */ /* 0x000e220008000a00 */
[----:B-1234-:R-:W-:-:S07]  /*0c00*/  IMAD R0, R20, -0x326172a9, RZ ;  /* 0xcd9e8d5714007824 */ /* 0x01efce00078e02ff */
.L_x_12080:
[----:B--2---:R-:W1:Y:S01]  /*0c10*/  S2R R94, SR_TID.X ;  /* 0x00000000005e7919 */ /* 0x004e620000002100 */
[----:B------:R-:W2:Y:S01]  /*0c20*/  @UP0 LDCU.64 UR4, c[0x0][0x3e0] ;  /* 0x00007c00ff0407ac */ /* 0x000ea20008000a00 */
[----:B------:R-:W3:Y:S01]  /*0c30*/  LDC.64 R26, c[0x0][0x390] ;  /* 0x0000e400ff1a7b82 */ /* 0x000ee20000000a00 */
[----:B------:R-:W-:Y:S01]  /*0c40*/  IMAD R20, R93, UR12, RZ ;  /* 0x0000000c5d147c24 */ /* 0x000fe2000f8e02ff */
[----:B------:R-:W-:Y:S02]  /*0c50*/  PLOP3.LUT P0, PT, PT, PT, UP0, 0x80, 0x8 ;  /* 0x000000000008781c */ /* 0x000fe40003f0f008 */
[----:B------:R-:W-:Y:S02]  /*0c60*/  PLOP3.LUT P1, PT, PT, PT, UP0, 0x80, 0x8 ;  /* 0x000000000008781c */ /* 0x000fe40003f2f008 */
[----:B------:R-:W-:-:S04]  /*0c70*/  SHF.R.S32.HI R21, RZ, 0x1f, R20 ;  /* 0x0000001fff157819 */ /* 0x000fc80000011414 */
[----:B------:R-:W-:Y:S02]  /*0c80*/  LEA.HI R21, R21, R20, RZ, 0x3 ;  /* 0x0000001415157211 */ /* 0x000fe400078f18ff */
[----:B--2---:R-:W-:Y:S01]  /*0c90*/  MOV R24, UR4 ;  /* 0x0000000400187c02 */ /* 0x004fe20008000f00 */
[----:B------:R-:W-:-:S04]  /*0ca0*/  IMAD.U32 R25, RZ, RZ, UR5 ;  /* 0x00000005ff197e24 */ /* 0x000fc8000f8e00ff */
[----:B------:R-:W-:-:S06]  /*0cb0*/  @P0 IMAD.WIDE R24, R93, 0x2, R24 ;  /* 0x000000025d180825 */ /* 0x000fcc00078e0218 */
[----:B------:R-:W2:Y:S01]  /*0cc0*/  @P1 LDG.E.U16 R24, desc[UR8][R24.64] ;  /* 0x0000000818181981 */ /* 0x000ea2000c1e1500 */
[----:B-1----:R-:W-:-:S04]  /*0cd0*/  LOP3.LUT R20, R94, 0x1f, RZ, 0xc0, !PT ;  /* 0x0000001f5e147812 */ /* 0x002fc800078ec0ff */
[----:B------:R-:W-:-:S05]  /*0ce0*/  LEA.HI.SX32 R95, R21, R20, 0x1d ;  /* 0x00000014155f7211 */ /* 0x000fca00078feaff */
[----:B---3--:R-:W-:-:S06]  /*0cf0*/  IMAD.WIDE.U32 R20, R95, 0x10, R26 ;  /* 0x000000105f147825 */ /* 0x008fcc00078e001a */
[----:B------:R-:W5:Y:S01]  /*0d00*/  LDG.E.128 R20, desc[UR8][R20.64] ;  /* 0x0000000814147981 */ /* 0x000f62000c1e1d00 */
[----:B0-----:R-:W-:Y:S01]  /*0d10*/  ISETP.NE.U32.AND P0, PT, RZ, UR10, PT ;  /* 0x0000000aff007c0c */ /* 0x001fe2000bf05070 */
        /* <DEDUP_REMOVED lines=10> */
[----:B------:R-:W-:-:S02]  /*0dc0*/  IMAD.U32 R99, RZ, RZ, UR7 ;  /* 0x00000007ff637e24 */ /* 0x000fc4000f8e00ff */
[----:B------:R-:W-:Y:S02]  /*0dd0*/  HFMA2 R109, -RZ, RZ, 0.1171875, 0 ;  /* 0x2f800000ff6d7431 */ /* 0x000fe400000001ff */
[----:B------:R-:W-:Y:S01]  /*0de0*/  IMAD.U32 R97, RZ, RZ, UR7 ;  /* 0x00000007ff617e24 */ /* 0x000fe2000f8e00ff */
[----:B------:R-:W-:Y:S01]  /*0df0*/  IADD3 R104, PT, PT, R104, 0x32370b8f, RZ ;  /* 0x32370b8f68687810 */ /* 0x000fe20007ffe0ff */
[----:B------:R-:W-:Y:S01]  /*0e00*/  IMAD.U32 R96, RZ, RZ, UR7 ;  /* 0x00000007ff607e24 */ /* 0x000fe2000f8e00ff */
[----:B------:R-:W-:Y:S01]  /*0e10*/  IADD3 R101, PT, PT, R101, 0x76cf5d0a, RZ ;  /* 0x76cf5d0a65657810 */ /* 0x000fe20007ffe0ff */
[----:B------:R-:W-:Y:S01]  /*0e20*/  IMAD.MOV.U32 R110, RZ, RZ, 0x3f800000 ;  /* 0x3f800000ff6e7424 */ /* 0x000fe200078e00ff */
[----:B------:R-:W-:Y:S01]  /*0e30*/  IADD3 R98, PT, PT, R98, -0x700cb87f, RZ ;  /* 0x8ff3478162627810 */ /* 0x000fe20007ffe0ff */
[----:B------:R-:W-:Y:S02]  /*0e40*/  VIADD R106, R106, 0x5384540f ;  /* 0x5384540f6a6a7836 */ /* 0x000fe40000000000 */
[----:B------:R-:W-:-:S02]  /*0e50*/  VIADD R105, R105, 0xa9066899 ;  /* 0xa906689969697836 */ /* 0x000fc40000000000 */
[----:B------:R-:W-:Y:S02]  /*0e60*/  VIADD R103, R103, 0x78dde6e4 ;  /* 0x78dde6e467677836 */ /* 0x000fe40000000000 */
[----:B------:R-:W-:Y:S02]  /*0e70*/  VIADD R102, R102, 0xdaa66d2b ;  /* 0xdaa66d2b66667836 */ /* 0x000fe40000000000 */
[----:B------:R-:W-:Y:S02]  /*0e80*/  VIADD R100, R100, 0xdb3d7428 ;  /* 0xdb3d742864647836 */ /* 0x000fe40000000000 */
[----:B------:R-:W-:Y:S02]  /*0e90*/  VIADD R99, R99, 0x646e171e ;  /* 0x646e171e63637836 */ /* 0x000fe40000000000 */
[----:B------:R-:W-:Y:S02]  /*0ea0*/  VIADD R97, R97, 0xbb67ae85 ;  /* 0xbb67ae8561617836 */ /* 0x000fe40000000000 */
[----:B------:R-:W-:Y:S01]  /*0eb0*/  VIADD R96, R96, 0x1fd5c5a3 ;  /* 0x1fd5c5a360607836 */ /* 0x000fe20000000000 */
[----:B--2---:R-:W-:-:S02]  /*0ec0*/  @P1 SHF.L.U32 R110, R24, 0x10, RZ ;  /* 0x00000010186e1819 */ /* 0x004fc400000006ff */
[----:B------:R-:W-:Y:S01]  /*0ed0*/  P2R R24, PR, RZ, 0x4 ;  /* 0x00000004ff187803 */ /* 0x000fe20000000000 */
[----:B------:R-:W-:Y:S06]  /*0ee0*/  @!P2 BRA `(.L_x_11752) ;  /* 0x000000280050a947 */ /* 0x000fec0003800000 */
[----:B------:R-:W0:Y:S02]  /*0ef0*/  LDC.64 R28, c[0x0][0x3a0] ;  /* 0x0000e800ff1c7b82 */ /* 0x000e240000000a00 */
[----:B0-----:R-:W-:-:S05]  /*0f00*/  IMAD.WIDE.U32 R28, R95, 0x20, R28 ;  /* 0x000000205f1c7825 */ /* 0x001fca00078e001c */
[----:B------:R0:W5:Y:S04]  /*0f10*/  LDG.E.128 R48, desc[UR8][R28.64] ;  /* 0x000000081c307981 */ /* 0x000168000c1e1d00 */
[----:B------:R0:W5:Y:S01]  /*0f20*/  LDG.E.128 R44, desc[UR8][R28.64+0x10] ;  /* 0x000010081c2c7981 */ /* 0x000162000c1e1d00 */
[----:B------:R-:W-:Y:S01]  /*0f30*/  ISETP.NE.AND P0, PT, R113, 0x1, PT ;  /* 0x000000017100780c */ /* 0x000fe20003f05270 */
[----:B------:R-:W-:Y:S01]  /*0f40*/  BSSY.RECONVERGENT B1, `(.L_x_11753) ;  /* 0x000004b000017945 */ /* 0x000fe20003800200 */
[----:B------:R-:W-:Y:S01]  /*0f50*/  MOV R30, 0x2 ;  /* 0x00000002001e7802 */ /* 0x000fe20000000f00 */
[----:B------:R-:W-:Y:S02]  /*0f60*/  IMAD.MOV.U32 R25, RZ, RZ, R0 ;  /* 0x000000ffff197224 */ /* 0x000fe400078e0000 */
[----:B------:R-:W-:-:S08]  /*0f70*/  IMAD.MOV.U32 R32, RZ, RZ, R112 ;  /* 0x000000ffff207224 */ /* 0x000fd000078e0070 */
[----:B0-----:R-:W-:Y:S05]  /*0f80*/  @!P0 BRA `(.L_x_11754) ;  /* 0x0000000400188947 */ /* 0x001fea0003800000 */
[----:B------:R-:W-:-:S04]  /*0f90*/  MOV R28, 0x2 ;  /* 0x00000002001c7802 */ /* 0x000fc80000000f00 */
[----:B------:R-:W-:-:S05]  /*0fa0*/  VIADDMNMX.U32 R25, R113, 0xfffffffe, R28, PT ;  /* 0xfffffffe71197846 */ /* 0x000fca000380001c */
[----:B------:R-:W-:-:S04]  /*0fb0*/  IMAD.SHL.U32 R25, R25, 0x4, RZ ;  /* 0x0000000419197824 */ /* 0x000fc800078e00ff */
[----:B------:R-:W0:Y:S02]  /*0fc0*/  LDC R28, c[0x2][R25] ;  /* 0x00800000191c7b82 */ /* 0x000e240000000800 */
[----:B0-----:R-:W-:-:S04]  /*0fd0*/  SHF.R.S32.HI R29, RZ, 0x1f, R28 ;  /* 0x0000001fff1d7819 */ /* 0x001fc8000001141c */
.L_x_37120:
[----:B------:R-:W-:Y:S05]  /*0fe0*/  BRX R28 -0xff0                                         (*"BRANCH_TARGETS .L_x_37121,.L_x_37122,.L_x_37123"*) ;  /* 0xfffffff01c047949 */ /* 0x000fea000383ffff */
.L_x_37123:
[----:B------:R-:W-:Y:S01]  /*0ff0*/  VIADD R30, R113, 0x1 ;  /* 0x00000001711e7836 */ /* 0x000fe20000000000 */
[----:B------:R-:W-:Y:S01]  /*1000*/  MOV R32, R112 ;  /* 0x0000007000207202 */ /* 0x000fe20000000f00 */
[----:B------:R-:W-:Y:S01]  /*1010*/  IMAD.MOV.U32 R25, RZ, RZ, R72 ;  /* 0x000000ffff197224 */ /* 0x000fe200078e0048 */
[----:B------:R-:W-:Y:S06]  /*1020*/  BRA `(.L_x_11754) ;  /* 0x0000000000f07947 */ /* 0x000fec0003800000 */
.L_x_37121:
[----:B------:R-:W-:Y:S02]  /*1030*/  HFMA2 R30, -RZ, RZ, 0, 1.78813934326171875e-07 ;  /* 0x00000003ff1e7431 */ /* 0x000fe400000001ff */
[----:B------:R-:W-:Y:S02]  /*1040*/  IMAD.MOV.U32 R32, RZ, RZ, R112 ;  /* 0x000000ffff207224 */ /* 0x000fe400078e0070 */
[----:B------:R-:W-:Y:S01]  /*1050*/  IMAD.MOV.U32 R25, RZ, RZ, R73 ;  /* 0x000000ffff197224 */ /* 0x000fe200078e0049 */
[----:B------:R-:W-:Y:S06]  /*1060*/  BRA `(.L_x_11754) ;  /* 0x0000000000e07947 */ /* 0x000fec0003800000 */
.L_x_37122:
        /* <DEDUP_REMOVED lines=13> */
.L_x_11756:
[----:B------:R-:W-:Y:S05]  /*1140*/  BSYNC.RECONVERGENT B2 ;  /* 0x0000000000027941 */ /* 0x000fea0003800200 */
.L_x_11755:
[----:B------:R-:W-:Y:S01]  /*1150*/  IMAD.WIDE.U32 R28, R92, -0x326172a9, RZ ;  /* 0xcd9e8d575c1c7825 */ /* 0x000fe200078e00ff */
[----:B------:R-:W-:-:S03]  /*1160*/  LOP3.LUT R30, R2, UR7, R35, 0x96, !PT ;  /* 0x00000007021e7c12 */ /* 0x000fc6000f8e9623 */
[----:B------:R-:W-:Y:S01]  /*1170*/  IMAD.MOV.U32 R25, RZ, RZ, R112 ;  /* 0x000000ffff197224 */ /* 0x000fe200078e0070 */
[----:B------:R-:W-:Y:S01]  /*1180*/  LOP3.LUT R32, R90, UR6, R29, 0x96, !PT ;  /* 0x000000065a207c12 */ /* 0x000fe2000f8e961d */
[----:B------:R-:W-:-:S04]  /*1190*/  IMAD.WIDE.U32 R30, R30, -0x326172a9, RZ ;  /* 0xcd9e8d571e1e7825 */ /* 0x000fc800078e00ff */
[----:B------:R-:W-:Y:S01]  /*11a0*/  IMAD.WIDE.U32 R32, R32, -0x2daee0ad, RZ ;  /* 0xd2511f5320207825 */ /* 0x000fe200078e00ff */
[----:B------:R-:W-:-:S04]  /*11b0*/  LOP3.LUT R35, R28, UR15, R31, 0x96, !PT ;  /* 0x0000000f1c237c12 */ /* 0x000fc8000f8e961f */
        /* <DEDUP_REMOVED lines=12> */
[----:B------:R-:W-:Y:S01]  /*1280*/  LOP3.LUT R32, R103, R30, R29, 0x96, !PT ;  /* 0x0000001e67207212 */ /* 0x000fe200078e961d */
        /* <DEDUP_REMOVED lines=18> */
[----:B------:R-:W-:Y:S02]  /*13b0*/  MOV R0, R30 ;  /* 0x0000001e00007202 */ /* 0x000fe40000000f00 */
[----:B------:R-:W-:Y:S01]  /*13c0*/  LOP3.LUT R72, R98, R72, R31, 0x96, !PT ;  /* 0x0000004862487212 */ /* 0x000fe200078e961f */
[----:B------:R-:W-:Y:S01]  /*13d0*/  IMAD.MOV.U32 R30, RZ, RZ, RZ ;  /* 0x000000ffff1e7224 */ /* 0x000fe200078e00ff */
[----:B------:R-:W-:-:S07]  /*13e0*/  LOP3.LUT R73, R28, UR21, R33, 0x96, !PT ;  /* 0x000000151c497c12 */ /* 0x000fce000f8e9621 */
.L_x_11754:
[----:B------:R-:W-:Y:S05]  /*13f0*/  BSYNC.RECONVERGENT B1 ;  /* 0x0000000000017941 */ /* 0x000fea0003800200 */
.L_x_11753:
        /* <DEDUP_REMOVED lines=26> */
.L_x_11759:
        /* <DEDUP_REMOVED lines=13> */
.L_x_11761:
[----:B------:R-:W-:Y:S05]  /*1670*/  BSYNC.RECONVERGENT B2 ;  /* 0x0000000000027941 */ /* 0x000fea0003800200 */
.L_x_11760:
        /* <DEDUP_REMOVED lines=38> */
[----:B------:R-:W-:-:S03]  /*18e0*/  LOP3.LUT R72, R98, R72, R35, 0x96, !PT ;  /* 0x0000004862487212 */ /* 0x000fc600078e9623 */
[----:B------:R-:W-:Y:S01]  /*18f0*/  IMAD.MOV.U32 R0, RZ, RZ, R34 ;  /* 0x000000ffff007224 */ /* 0x000fe200078e0022 */
[----:B------:R-:W-:Y:S01]  /*1900*/  LOP3.LUT R73, R30, UR21, R29, 0x96, !PT ;  /* 0x000000151e497c12 */ /* 0x000fe2000f8e961d */
[----:B------:R-:W-:Y:S01]  /*1910*/  IMAD.MOV.U32 R29, RZ, RZ, R32 ;  /* 0x000000ffff1d7224 */ /* 0x000fe200078e0020 */
[----:B------:R-:W-:-:S07]  /*1920*/  MOV R32, R28 ;  /* 0x0000001c00207202 */ /* 0x000fce0000000f00 */
.L_x_11758:
[----:B------:R-:W-:Y:S05]  /*1930*/  BSYNC.RECONVERGENT B1 ;  /* 0x0000000000017941 */ /* 0x000fea0003800200 */
.L_x_11757:
        /* <DEDUP_REMOVED lines=22> */
.L_x_11764:
        /* <DEDUP_REMOVED lines=13> */
.L_x_11766:
[----:B------:R-:W-:Y:S05]  /*1b70*/  BSYNC.RECONVERGENT B2 ;  /* 0x0000000000027941 */ /* 0x000fea0003800200 */
.L_x_11765:
        /* <DEDUP_REMOVED lines=40> */
[----:B------:R-:W-:Y:S01]  /*1e00*/  MOV R32, R28 ;  /* 0x0000001c00207202 */ /* 0x000fe20000000f00 */
[----:B------:R-:W-:Y:S01]  /*1e10*/  IMAD.MOV.U32 R28, RZ, RZ, RZ ;  /* 0x000000ffff1c7224 */ /* 0x000fe200078e00ff */
[----:B------:R-:W-:-:S07]  /*1e20*/  LOP3.LUT R73, R30, UR21, R29, 0x96, !PT ;  /* 0x000000151e497c12 */ /* 0x000fce000f8e961d */
.L_x_11763:
[----:B------:R-:W-:Y:S05]  /*1e30*/  BSYNC.RECONVERGENT B1 ;  /* 0x0000000000017941 */ /* 0x000fea0003800200 */
.L_x_11762:
        /* <DEDUP_REMOVED lines=23> */
.L_x_11769:
        /* <DEDUP_REMOVED lines=13> */
.L_x_11771:
[----:B------:R-:W-:Y:S05]  /*2080*/  BSYNC.RECONVERGENT B2 ;  /* 0x0000000000027941 */ /* 0x000fea0003800200 */
.L_x_11770:
        /* <DEDUP_REMOVED lines=43> */
.L_x_11768:
[----:B------:R-:W-:Y:S05]  /*2340*/  BSYNC.RECONVERGENT B1 ;  /* 0x0000000000017941 */ /* 0x000fea0003800200 */
.L_x_11767:
        /* <DEDUP_REMOVED lines=22> */
.L_x_11774:
        /* <DEDUP_REMOVED lines=13> */
.L_x_11776:
[----:B------:R-:W-:Y:S05]  /*2580*/  BSYNC.RECONVERGENT B2 ;  /* 0x0000000000027941 */ /* 0x000fea0003800200 */
.L_x_11775:
        /* <DEDUP_REMOVED lines=41> */
[----:B------:R-:W-:Y:S01]  /*2820*/  MOV R32, R20 ;  /* 0x0000001400207202 */ /* 0x000fe20000000f00 */
[----:B------:R-:W-:-:S07]  /*2830*/  IMAD.MOV.U32 R28, RZ, RZ, RZ ;  /* 0x000000ffff1c7224 */ /* 0x000fce00078e00ff */
.L_x_11773:
[----:B------:R-:W-:Y:S05]  /*2840*/  BSYNC.RECONVERGENT B1 ;  /* 0x0000000000017941 */ /* 0x000fea0003800200 */
.L_x_11772:
        /* <DEDUP_REMOVED lines=23> */
.L_x_11779:
        /* <DEDUP_REMOVED lines=13> */
.L_x_11781:
[----:B------:R-:W-:Y:S05]  /*2a90*/  BSYNC.RECONVERGENT B2 ;  /* 0x0000000000027941 */ /* 0x000fea0003800200 */
.L_x_11780:
        /* <DEDUP_REMOVED lines=43> */
.L_x_11778:
[----:B------:R-:W-:Y:S05]  /*2d50*/  BSYNC.RECONVERGENT B1 ;  /* 0x0000000000017941 */ /* 0x000fea0003800200 */
.L_x_11777:
        /* <DEDUP_REMOVED lines=22> */
.L_x_11784:
        /* <DEDUP_REMOVED lines=13> */
.L_x_11786:
[----:B------:R-:W-:Y:S05]  /*2f90*/  BSYNC.RECONVERGENT B2 ;  /* 0x0000000000027941 */ /* 0x000fea0003800200 */
.L_x_11785:
        /* <DEDUP_REMOVED lines=43> */
.L_x_11783:
[----:B------:R-:W-:Y:S05]  /*3250*/  BSYNC.RECONVERGENT B1 ;  /* 0x0000000000017941 */ /* 0x000fea0003800200 */
.L_x_11782:
        /* <DEDUP_REMOVED lines=23> */
.L_x_11789:
        /* <DEDUP_REMOVED lines=15> */
.L_x_11791:
[----:B------:R-:W-:Y:S05]  /*34c0*/  BSYNC.RECONVERGENT B2 ;  /* 0x0000000000027941 */ /* 0x000fea0003800200 */
.L_x_11790:
        /* <DEDUP_REMOVED lines=43> */
.L_x_11788:
[----:B------:R-:W-:Y:S05]  /*3780*/  BSYNC.RECONVERGENT B1 ;  /* 0x0000000000017941 */ /* 0x000fea0003800200 */
.L_x_11787:
        /* <DEDUP_REMOVED lines=10> */
.L_x_11752:
        /* <DEDUP_REMOVED lines=16> */
.L_x_11795:
        /* <DEDUP_REMOVED lines=13> */
.L_x_11797:
[----:B------:R-:W-:Y:S05]  /*3a00*/  BSYNC.RECONVERGENT B2 ;  /* 0x0000000000027941 */ /* 0x000fea0003800200 */
.L_x_11796:
        /* <DEDUP_REMOVED lines=39> */
[----:B------:R-:W-:Y:S02]  /*3c80*/  IMAD.MOV.U32 R0, RZ, RZ, R30 ;  /* 0x000000ffff007224 */ /* 0x000fe400078e001e */
[----:B------:R-:W-:Y:S01]  /*3c90*/  HFMA2 R30, -RZ, RZ, 0, 0 ;  /* 0x00000000ff1e7431 */ /* 0x000fe200000001ff */
[----:B------:R-:W-:-:S07]  /*3ca0*/  LOP3.LUT R73, R28, UR21, R33, 0x96, !PT ;  /* 0x000000151c497c12 */ /* 0x000fce000f8e9621 */
.L_x_11794:
[----:B------:R-:W-:Y:S05]  /*3cb0*/  BSYNC.RECONVERGENT B1 ;  /* 0x0000000000017941 */ /* 0x000fea0003800200 */
.L_x_11793:
[----:B------:R-:W-:Y:S01]  /*3cc0*/  ISETP.NE.AND P0, PT, R30, 0x1, PT ;  /* 0x000000011e00780c */ /* 0x000fe20003f05270 */
[----:B------:R-:W-:Y:S01]  /*3cd0*/  IMAD.U32 R108, RZ, RZ, UR22 ;  /* 0x00000016ff6c7e24 */ /* 0x000fe2000f8e00ff */
[----:B------:R-:W-:Y:S01]  /*3ce0*/  I2FP.F32.U32 R28, R25 ;  /* 0x00000019001c7245 */ /* 0x000fe20000201000 */
[C---:B-----5:R-:W-:Y:S01]  /*3cf0*/  IMAD.U32 R29, R20.reuse, 0x10000, RZ ;  /* 0x00010000141d7824 */ /* 0x060fe200078e00ff */
[----:B------:R-:W-:Y:S01]  /*3d00*/  MOV R107, UR23 ;  /* 0x00000017006b7c02 */ /* 0x000fe20008000f00 */
[----:B------:R-:W-:Y:S01]  /*3d10*/  BSSY.RECONVERGENT B1, `(.L_x_11798) ;  /* 0x000004b000017945 */ /* 0x000fe20003800200 */
[----:B------:R-:W-:Y:S01]  /*3d20*/  PRMT R20, R20, 0x7632, R20 ;  /* 0x0000763214147816 */ /* 0x000fe20000000014 */
[----:B------:R-:W-:Y:S01]  /*3d30*/  FFMA.FTZ R25, R28, R109, 1.1641532182693481445e-10 ;  /* 0x2f0000001c197423 */ /* 0x000fe2000001006d */
[----:B------:R-:W-:Y:S01]  /*3d40*/  FMUL.FTZ R48, R29, R110 ;  /* 0x0000006e1d307220 */ /* 0x000fe20000410000 */
[----:B------:R-:W-:Y:S02]  /*3d50*/  IMAD.MOV.U32 R33, RZ, RZ, 0x2 ;  /* 0x00000002ff217424 */ /* 0x000fe400078e00ff */
[----:B------:R-:W-:Y:S01]  /*3d60*/  IMAD.MOV.U32 R29, RZ, RZ, R0 ;  /* 0x000000ffff1d7224 */ /* 0x000fe200078e0000 */
[----:B------:R-:W-:Y:S01]  /*3d70*/  FSETP.LE.FTZ.AND P1, PT, R25, R108, PT ;  /* 0x0000006c1900720b */ /* 0x000fe20003f33000 */
[----:B------:R-:W-:-:S03]  /*3d80*/  FMUL.FTZ R48, R48, R107 ;  /* 0x0000006b30307220 */ /* 0x000fc60000410000 */
        /* <DEDUP_REMOVED lines=10> */
.L_x_11800:
        /* <DEDUP_REMOVED lines=13> */
.L_x_11802:
[----:B------:R-:W-:Y:S05]  /*3f00*/  BSYNC.RECONVERGENT B2 ;  /* 0x0000000000027941 */ /* 0x000fea0003800200 */
.L_x_11801:
        /* <DEDUP_REMOVED lines=40> */
[----:B------:R-:W-:Y:S02]  /*4190*/  LOP3.LUT R73, R30, UR21, R29, 0x96, !PT ;  /* 0x000000151e497c12 */ /* 0x000fe4000f8e961d */
[----:B------:R-:W-:Y:S01]  /*41a0*/  MOV R29, R32 ;  /* 0x00000020001d7202 */ /* 0x000fe20000000f00 */
[----:B------:R-:W-:-:S07]  /*41b0*/  IMAD.MOV.U32 R32, RZ, RZ, R28 ;  /* 0x000000ffff207224 */ /* 0x000fce00078e001c */
.L_x_11799:
[----:B------:R-:W-:Y:S05]  /*41c0*/  BSYNC.RECONVERGENT B1 ;  /* 0x0000000000017941 */ /* 0x000fea0003800200 */
.L_x_11798:
[----:B------:R-:W-:Y:S01]  /*41d0*/  ISETP.NE.AND P1, PT, R33, 0x1, PT ;  /* 0x000000012100780c */ /* 0x000fe20003f25270 */
[----:B------:R-:W-:Y:S01]  /*41e0*/  BSSY.RECONVERGENT B1, `(.L_x_11803) ;  /* 0x000004b000017945 */ /* 0x000fe20003800200 */
[----:B------:R-:W-:Y:S02]  /*41f0*/  I2FP.F32.U32 R28, R29 ;  /* 0x0000001d001c7245 */ /* 0x000fe40000201000 */
[----:B------:R-:W-:-:S03]  /*4200*/  SHF.L.U32 R31, R20, 0x10, RZ ;  /* 0x00000010141f7819 */ /* 0x000fc600000006ff */
[----:B------:R-:W-:Y:S01]  /*4210*/  FFMA.FTZ R29, R28, R109, 1.1641532182693481445e-10 ;  /* 0x2f0000001c1d7423 */ /* 0x000fe2000001006d */
[----:B------:R-:W-:Y:S02]  /*4220*/  IMAD.MOV.U32 R28, RZ, RZ, 0x2 ;  /* 0x00000002ff1c7424 */ /* 0x000fe400078e00ff */
[----:B------:R-:W-:Y:S02]  /*4230*/  FMUL.FTZ R20, R31, R110 ;  /* 0x0000006e1f147220 */ /* 0x000fe40000410000 */
        /* <DEDUP_REMOVED lines=12> */
.L_x_11805:
        /* <DEDUP_REMOVED lines=13> */
.L_x_11807:
[----:B------:R-:W-:Y:S05]  /*43d0*/  BSYNC.RECONVERGENT B2 ;  /* 0x0000000000027941 */ /* 0x000fea0003800200 */
.L_x_11806:
        /* <DEDUP_REMOVED lines=41> */
[----:B------:R-:W-:Y:S02]  /*4670*/  IMAD.MOV.U32 R32, RZ, RZ, R28 ;  /* 0x000000ffff207224 */ /* 0x000fe400078e001c */
[----:B------:R-:W-:-:S07]  /*4680*/  IMAD.MOV.U32 R28, RZ, RZ, RZ ;  /* 0x000000ffff1c7224 */ /* 0x000fce00078e00ff */
.L_x_11804:
[----:B------:R-:W-:Y:S05]  /*4690*/  BSYNC.RECONVERGENT B1 ;  /* 0x0000000000017941 */ /* 0x000fea0003800200 */
.L_x_11803:
[----:B------:R-:W-:Y:S01]  /*46a0*/  ISETP.NE.AND P2, PT, R28, 0x1, PT ;  /* 0x000000011c00780c */ /* 0x000fe20003f45270 */
[----:B------:R-:W-:Y:S01]  /*46b0*/  BSSY.RECONVERGENT B1, `(.L_x_11808) ;  /* 0x000004c000017945 */ /* 0x000fe20003800200 */
[----:B------:R-:W-:Y:S02]  /*46c0*/  I2FP.F32.U32 R20, R29 ;  /* 0x0000001d00147245 */ /* 0x000fe40000201000 */
[C---:B------:R-:W-:Y:S02]  /*46d0*/  SHF.L.U32 R31, R21.reuse, 0x10, RZ ;  /* 0x00000010151f7819 */ /* 0x040fe400000006ff */
[----:B------:R-:W-:Y:S01]  /*46e0*/  PRMT R33, R21, 0x7632, R33 ;  /* 0x0000763215217816 */ /* 0x000fe20000000021 */
[----:B------:R-:W-:Y:S01]  /*46f0*/  FFMA.FTZ R29, R20, R109, 1.1641532182693481445e-10 ;  /* 0x2f000000141d7423 */ /* 0x000fe2000001006d */
[----:B------:R-:W-:Y:S02]  /*4700*/  IMAD.MOV.U32 R21, RZ, RZ, R0 ;  /* 0x000000ffff157224 */ /* 0x000fe400078e0000 */
[----:B------:R-:W-:-:S02]  /*4710*/  FMUL.FTZ R50, R31, R110 ;  /* 0x0000006e1f327220 */ /* 0x000fc40000410000 */
[----:B------:R-:W-:Y:S01]  /*4720*/  FSETP.LE.FTZ.AND P1, PT, R29, R108, PT ;  /* 0x0000006c1d00720b */ /* 0x000fe20003f33000 */
[----:B------:R-:W-:Y:S02]  /*4730*/  IMAD.MOV.U32 R29, RZ, RZ, 0x2 ;  /* 0x00000002ff1d7424 */ /* 0x000fe400078e00ff */
        /* <DEDUP_REMOVED lines=10> */
.L_x_11810:
        /* <DEDUP_REMOVED lines=13> */
.L_x_11812:
[----:B------:R-:W-:Y:S05]  /*48b0*/  BSYNC.RECONVERGENT B2 ;  /* 0x0000000000027941 */ /* 0x000fea0003800200 */
.L_x_11811:
        /* <DEDUP_REMOVED lines=43> */
.L_x_11809:
[----:B------:R-:W-:Y:S05]  /*4b70*/  BSYNC.RECONVERGENT B1 ;  /* 0x0000000000017941 */ /* 0x000fea0003800200 */
.L_x_11808:
        /* <DEDUP_REMOVED lines=19> */
.L_x_11815:
        /* <DEDUP_REMOVED lines=13> */
.L_x_11817:
[----:B------:R-:W-:Y:S05]  /*4d80*/  BSYNC.RECONVERGENT B2 ;  /* 0x0000000000027941 */ /* 0x000fea0003800200 */
.L_x_11816:
        /* <DEDUP_REMOVED lines=40> */
[----:B------:R-:W-:Y:S01]  /*5010*/  IMAD.MOV.U32 R28, RZ, RZ, RZ ;  /* 0x000000ffff1c7224 */ /* 0x000fe200078e00ff */
[----:B------:R-:W-:Y:S01]  /*5020*/  MOV R21, R32 ;  /* 0x0000002000157202 */ /* 0x000fe20000000f00 */
[----:B------:R-:W-:-:S07]  /*5030*/  IMAD.MOV.U32 R32, RZ, RZ, R20 ;  /* 0x000000ffff207224 */ /* 0x000fce00078e0014 */
.L_x_11814:
[----:B------:R-:W-:Y:S05]  /*5040*/  BSYNC.RECONVERGENT B1 ;  /* 0x0000000000017941 */ /* 0x000fea0003800200 */
.L_x_11813:
        /* <DEDUP_REMOVED lines=20> */
.L_x_11820:
        /* <DEDUP_REMOVED lines=13> */
.L_x_11822:
[----:B------:R-:W-:Y:S05]  /*5260*/  BSYNC.RECONVERGENT B2 ;  /* 0x0000000000027941 */ /* 0x000fea0003800200 */
.L_x_11821:
        /* <DEDUP_REMOVED lines=43> */
.L_x_11819:
[----:B------:R-:W-:Y:S05]  /*5520*/  BSYNC.RECONVERGENT B1 ;  /* 0x0000000000017941 */ /* 0x000fea0003800200 */
.L_x_11818:
        /* <DEDUP_REMOVED lines=19> */
.L_x_11825:
        /* <DEDUP_REMOVED lines=13> */
.L_x_11827:
[----:B------:R-:W-:Y:S05]  /*5730*/  BSYNC.RECONVERGENT B2 ;  /* 0x0000000000027941 */ /* 0x000fea0003800200 */
.L_x_11826:
        /* <DEDUP_REMOVED lines=43> */
.L_x_11824:
[----:B------:R-:W-:Y:S05]  /*59f0*/  BSYNC.RECONVERGENT B1 ;  /* 0x0000000000017941 */ /* 0x000fea0003800200 */
.L_x_11823:
[----:B------:R-:W-:Y:S01]  /*5a00*/  ISETP.NE.AND P6, PT, R28, 0x1, PT ;  /* 0x000000011c00780c */ /* 0x000fe20003fc5270 */
[----:B------:R-:W-:Y:S01]  /*5a10*/  BSSY.RECONVERGENT B1, `(.L_x_11828) ;  /* 0x000004e000017945 */ /* 0x000fe20003800200 */
[----:B------:R-:W-:Y:S01]  /*5a20*/  I2FP.F32.U32 R20, R21 ;  /* 0x0000001500147245 */ /* 0x000fe20000201000 */
[----:B------:R-:W-:Y:S01]  /*5a30*/  IMAD.MOV.U32 R33, RZ, RZ, 0x2 ;  /* 0x00000002ff217424 */ /* 0x000fe200078e00ff */
[C---:B------:R-:W-:Y:S01]  /*5a40*/  SHF.L.U32 R29, R23.reuse, 0x10, RZ ;  /* 0x00000010171d7819 */ /* 0x040fe200000006ff */
[----:B------:R-:W-:Y:S01]  /*5a50*/  IMAD.MOV.U32 R22, RZ, RZ, R0 ;  /* 0x000000ffff167224 */ /* 0x000fe200078e0000 */
[----:B------:R-:W-:Y:S01]  /*5a60*/  PRMT R34, R23, 0x7632, R34 ;  /* 0x0000763217227816 */ /* 0x000fe20000000022 */
        /* <DEDUP_REMOVED lines=13> */
.L_x_11830:
        /* <DEDUP_REMOVED lines=15> */
.L_x_11832:
[----:B------:R-:W-:Y:S05]  /*5c30*/  BSYNC.RECONVERGENT B2 ;  /* 0x0000000000027941 */ /* 0x000fea0003800200 */
.L_x_11831:
        /* <DEDUP_REMOVED lines=43> */
.L_x_11829:
[----:B------:R-:W-:Y:S05]  /*5ef0*/  BSYNC.RECONVERGENT B1 ;  /* 0x0000000000017941 */ /* 0x000fea0003800200 */
.L_x_11828:
        /* <DEDUP_REMOVED lines=16> */
.L_x_11792:
[----:B------:R-:W0:Y:S01]  /*6000*/  LDC.64 R120, c[0x0][0x3a8] ;  /* 0x0000ea00ff787b82 */ /* 0x000e220000000a00 */
[----:B------:R-:W-:Y:S01]  /*6010*/  SEL R23, RZ, 0x1000000, !P6 ;  /* 0x01000000ff177807 */ /* 0x000fe20007000000 */
[----:B------:R-:W-:Y:S01]  /*6020*/  VIADD R111, R95, 0x20 ;  /* 0x000000205f6f7836 */ /* 0x000fe20000000000 */
[----:B------:R-:W-:Y:S02]  /*6030*/  SEL R28, RZ, 0x10000, !P5 ;  /* 0x00010000ff1c7807 */ /* 0x000fe40006800000 */
[----:B------:R-:W-:Y:S02]  /*6040*/  SEL R29, RZ, 0x100, !P4 ;  /* 0x00000100ff1d7807 */ /* 0x000fe40006000000 */
[----:B------:R-:W-:Y:S01]  /*6050*/  SEL R22, RZ, 0x1000000, !P2 ;  /* 0x01000000ff167807 */ /* 0x000fe20005000000 */
[----:B------:R-:W1:Y:S01]  /*6060*/  LDC.64 R118, c[0x0][0x3b0] ;  /* 0x0000ec00ff767b82 */ /* 0x000e620000000a00 */
[----:B------:R-:W-:Y:S02]  /*6070*/  SEL R21, RZ, 0x10000, !P1 ;  /* 0x00010000ff157807 */ /* 0x000fe40004800000 */
[----:B------:R-:W-:-:S02]  /*6080*/  SEL R20, RZ, 0x100, !P0 ;  /* 0x00000100ff147807 */ /* 0x000fc40004000000 */
[----:B------:R-:W-:Y:S02]  /*6090*/  ISETP.NE.AND P5, PT, R25, RZ, PT ;  /* 0x000000ff1900720c */ /* 0x000fe40003fa5270 */
[----:B------:R-:W-:Y:S02]  /*60a0*/  LOP3.LUT R29, R29, R23, R28, 0xfe, !PT ;  /* 0x000000171d1d7212 */ /* 0x000fe400078efe1c */
[----:B------:R-:W-:Y:S02]  /*60b0*/  LOP3.LUT R20, R20, R22, R21, 0xfe, !PT ;  /* 0x0000001614147212 */ /* 0x000fe400078efe15 */
[----:B------:R-:W-:Y:S02]  /*60c0*/  SEL R28, RZ, 0x1, !P3 ;  /* 0x00000001ff1c7807 */ /* 0x000fe40005800000 */
[----:B------:R-:W-:Y:S02]  /*60d0*/  SEL R21, RZ, 0x1, !P5 ;  /* 0x00000001ff157807 */ /* 0x000fe40006800000 */
[----:B------:R-:W-:Y:S01]  /*60e0*/  LOP3.LUT R29, R29, R28, RZ, 0xfc, !PT ;  /* 0x0000001c1d1d7212 */ /* 0x000fe200078efcff */
[----:B0-----:R-:W-:Y:S01]  /*60f0*/  IMAD.WIDE.U32 R34, R95, 0x20, R120 ;  /* 0x000000205f227825 */ /* 0x001fe200078e0078 */
[----:B------:R-:W-:-:S02]  /*6100*/  LOP3.LUT R28, R20, R21, RZ, 0xfc, !PT ;  /* 0x00000015141c7212 */ /* 0x000fc400078efcff */
[----:B------:R-:W-:Y:S01]  /*6110*/  ISETP.NE.AND P6, PT, R24, RZ, PT ;  /* 0x000000ff1800720c */ /* 0x000fe20003fc5270 */
[----:B------:R-:W-:Y:S01]  /*6120*/  IMAD.WIDE.U32 R20, R111, 0x10, R26 ;  /* 0x000000106f147825 */ /* 0x000fe200078e001a */
[----:B------:R0:W-:Y:S03]  /*6130*/  STG.E.128 desc[UR8][R34.64], R48 ;  /* 0x0000003022007986 */ /* 0x0001e6000c101d08 */
[----:B-1----:R-:W-:Y:S01]  /*6140*/  IMAD.WIDE.U32 R30, R95, 0x8, R118 ;  /* 0x000000085f1e7825 */ /* 0x002fe200078e0076 */
[----:B------:R0:W-:Y:S04]  /*6150*/  STG.E.128 desc[UR8][R34.64+0x10], R44 ;  /* 0x0000102c22007986 */ /* 0x0001e8000c101d08 */
[----:B------:R0:W-:Y:S04]  /*6160*/  STG.E.64 desc[UR8][R30.64], R28 ;  /* 0x0000001c1e007986 */ /* 0x0001e8000c101b08 */
[----:B------:R-:W5:Y:S01]  /*6170*/  LDG.E.128 R20, desc[UR8][R20.64] ;  /* 0x0000000814147981 */ /* 0x000f62000c1e1d00 */
[----:B------:R-:W-:Y:S05]  /*6180*/  @!P6 BRA `(.L_x_11833) ;  /* 0x000000280038e947 */ /* 0x000fea0003800000 */
[----:B0-----:R-:W0:Y:S02]  /*6190*/  LDC.64 R28, c[0x0][0x3a0] ;  /* 0x0000e800ff1c7b82 */ /* 0x001e240000000a00 */
        /* <DEDUP_REMOVED lines=19> */
.L_x_11836:
        /* <DEDUP_REMOVED lines=13> */
.L_x_11838:
[----:B------:R-:W-:Y:S05]  /*63a0*/  BSYNC.RECONVERGENT B2 ;  /* 0x0000000000027941 */ /* 0x000fea0003800200 */
.L_x_11837:
        /* <DEDUP_REMOVED lines=42> */
.L_x_11835:
[----:B------:R-:W-:Y:S05]  /*6650*/  BSYNC.RECONVERGENT B1 ;  /* 0x0000000000017941 */ /* 0x000fea0003800200 */
.L_x_11834:
        /* <DEDUP_REMOVED lines=24> */
.L_x_11841:
        /* <DEDUP_REMOVED lines=13> */
.L_x_11843:
[----:B------:R-:W-:Y:S05]  /*68b0*/  BSYNC.RECONVERGENT B2 ;  /* 0x0000000000027941 */ /* 0x000fea0003800200 */
.L_x_11842:
        /* <DEDUP_REMOVED lines=43> */
.L_x_11840:
[----:B------:R-:W-:Y:S05]  /*6b70*/  BSYNC.RECONVERGENT B1 ;  /* 0x0000000000017941 */ /* 0x000fea0003800200 */
.L_x_11839:
        /* <DEDUP_REMOVED lines=22> */
.L_x_11846:
        /* <DEDUP_REMOVED lines=13> */
.L_x_11848:
[----:B------:R-:W-:Y:S05]  /*6db0*/  BSYNC.RECONVERGENT B2 ;  /* 0x0000000000027941 */ /* 0x000fea0003800200 */
.L_x_11847:
[----:B------:R-:W-:Y:S01]  /*6dc0*/  IMAD.WIDE.U32 R30, R92, -0x326172a9, RZ ;  /* 0xcd9e8d575c1e7825 */ /* 0x000fe200078e00ff */
[----:B------:R-:W-:Y:S02]  /*6dd0*/  LOP3.LUT R28, R2, UR7, R35, 0x96, !PT ;  /* 0x00000007021c7c12 */ /* 0x000fe4000f8e9623 */
[----:B------:R-:W-:Y:S02]  /*6de0*/  MOV R20, R68 ;  /* 0x0000004400147202 */ /* 0x000fe40000000f00 */
        /* <DEDUP_REMOVED lines=38> */
[----:B------:R-:W-:Y:S02]  /*7050*/  IMAD.MOV.U32 R0, RZ, RZ, R32 ;  /* 0x000000ffff007224 */ /* 0x000fe400078e0020 */
[----:B------:R-:W-:-:S07]  /*7060*/  IMAD.MOV.U32 R28, RZ, RZ, RZ ;  /* 0x000000ffff1c7224 */ /* 0x000fce00078e00ff */
.L_x_11845:
[----:B------:R-:W-:Y:S05]  /*7070*/  BSYNC.RECONVERGENT B1 ;  /* 0x0000000000017941 */ /* 0x000fea0003800200 */
.L_x_11844:
[----:B------:R-:W-:Y:S01]  /*7080*/  I2FP.F32.U32 R20, R20 ;  /* 0x0000001400147245 */ /* 0x000fe20000201000 */
[----:B------:R-:W-:Y:S01]  /*7090*/  BSSY.RECONVERGENT B1, `(.L_x_11849) ;  /* 0x000004f000017945 */ /* 0x000fe20003800200 */
[C---:B------:R-:W-:Y:S01]  /*70a0*/  SHF.L.U32 R31, R21.reuse, 0x10, RZ ;  /* 0x00000010151f7819 */ /* 0x040fe200000006ff */
        /* <DEDUP_REMOVED lines=20> */
.L_x_11851:
        /* <DEDUP_REMOVED lines=13> */
.L_x_11853:
[----:B------:R-:W-:Y:S05]  /*72c0*/  BSYNC.RECONVERGENT B2 ;  /* 0x0000000000027941 */ /* 0x000fea0003800200 */
.L_x_11852:
        /* <DEDUP_REMOVED lines=43> */
.L_x_11850:
[----:B------:R-:W-:Y:S05]  /*7580*/  BSYNC.RECONVERGENT B1 ;  /* 0x0000000000017941 */ /* 0x000fea0003800200 */
.L_x_11849:
        /* <DEDUP_REMOVED lines=22> */
.L_x_11856:
        /* <DEDUP_REMOVED lines=13> */
.L_x_11858:
[----:B------:R-:W-:Y:S05]  /*77c0*/  BSYNC.RECONVERGENT B2 ;  /* 0x0000000000027941 */ /* 0x000fea0003800200 */
.L_x_11857:
        /* <DEDUP_REMOVED lines=43> */
.L_x_11855:
[----:B------:R-:W-:Y:S05]  /*7a80*/  BSYNC.RECONVERGENT B1 ;  /* 0x0000000000017941 */ /* 0x000fea0003800200 */
.L_x_11854:
        /* <DEDUP_REMOVED lines=23> */
.L_x_11861:
        /* <DEDUP_REMOVED lines=13> */
.L_x_11863:
[----:B------:R-:W-:Y:S05]  /*7cd0*/  BSYNC.RECONVERGENT B2 ;  /* 0x0000000000027941 */ /* 0x000fea0003800200 */
.L_x_11862:
        /* <DEDUP_REMOVED lines=43> */
.L_x_11860:
[----:B------:R-:W-:Y:S05]  /*7f90*/  BSYNC.RECONVERGENT B1 ;  /* 0x0000000000017941 */ /* 0x000fea0003800200 */
.L_x_11859:
        /* <DEDUP_REMOVED lines=22> */
.L_x_11866:
        /* <DEDUP_REMOVED lines=13> */
.L_x_11868:
[----:B------:R-:W-:Y:S05]  /*81d0*/  BSYNC.RECONVERGENT B2 ;  /* 0x0000000000027941 */ /* 0x000fea0003800200 */
.L_x_11867:
        /* <DEDUP_REMOVED lines=43> */
.L_x_11865:
[----:B------:R-:W-:Y:S05]  /*8490*/  BSYNC.RECONVERGENT B1 ;  /* 0x0000000000017941 */ /* 0x000fea0003800200 */
.L_x_11864:
        /* <DEDUP_REMOVED lines=23> */
.L_x_11871:
        /* <DEDUP_REMOVED lines=15> */
.L_x_11873:
[----:B------:R-:W-:Y:S05]  /*8700*/  BSYNC.RECONVERGENT B2 ;  /* 0x0000000000027941 */ /* 0x000fea0003800200 */
.L_x_11872:
        /* <DEDUP_REMOVED lines=43> */
.L_x_11870:
[----:B------:R-:W-:Y:S05]  /*89c0*/  BSYNC.RECONVERGENT B1 ;  /* 0x0000000000017941 */ /* 0x000fea0003800200 */
.L_x_11869:
        /* <DEDUP_REMOVED lines=10> */
.L_x_11833:
        /* <DEDUP_REMOVED lines=16> */
.L_x_11877:
        /* <DEDUP_REMOVED lines=13> */
.L_x_11879:
[----:B------:R-:W-:Y:S05]  /*8c40*/  BSYNC.RECONVERGENT B2 ;  /* 0x0000000000027941 */ /* 0x000fea0003800200 */
.L_x_11878:
        /* <DEDUP_REMOVED lines=41> */
[----:B------:R-:W-:-:S07]  /*8ee0*/  IMAD.MOV.U32 R30, RZ, RZ, RZ ;  /* 0x000000ffff1e7224 */ /* 0x000fce00078e00ff */
.L_x_11876:
[----:B------:R-:W-:Y:S05]  /*8ef0*/  BSYNC.RECONVERGENT B1 ;  /* 0x0000000000017941 */ /* 0x000fea0003800200 */
.L_x_11875:
[----:B------:R-:W-:Y:S01]  /*8f00*/  ISETP.NE.AND P0, PT, R30, 0x1, PT ;  /* 0x000000011e00780c */ /* 0x000fe20003f05270 */
[C---:B-----5:R-:W-:Y:S01]  /*8f10*/  IMAD.U32 R29, R20.reuse, 0x10000, RZ ;  /* 0x00010000141d7824 */ /* 0x060fe200078e00ff */
[----:B------:R-:W-:Y:S01]  /*8f20*/  I2FP.F32.U32 R28, R25 ;  /* 0x00000019001c7245 */ /* 0x000fe20000201000 */
[----:B------:R-:W-:Y:S01]  /*8f30*/  BSSY.RECONVERGENT B1, `(.L_x_11880) ;  /* 0x000004b000017945 */ /* 0x000fe20003800200 */
[----:B------:R-:W-:Y:S02]  /*8f40*/  HFMA2 R32, -RZ, RZ, 0, 1.1920928955078125e-07 ;  /* 0x00000002ff207431 */ /* 0x000fe400000001ff */
[----:B------:R-:W-:Y:S01]  /*8f50*/  FMUL.FTZ R40, R29, R110 ;  /* 0x0000006e1d287220 */ /* 0x000fe20000410000 */
[----:B------:R-:W-:Y:S01]  /*8f60*/  PRMT R20, R20, 0x7632, R20 ;  /* 0x0000763214147816 */ /* 0x000fe20000000014 */
[----:B------:R-:W-:Y:S01]  /*8f70*/  FFMA.FTZ R25, R28, R109, 1.1641532182693481445e-10 ;  /* 0x2f0000001c197423 */ /* 0x000fe2000001006d */
[----:B------:R-:W-:Y:S02]  /*8f80*/  IMAD.MOV.U32 R29, RZ, RZ, R0 ;  /* 0x000000ffff1d7224 */ /* 0x000fe400078e0000 */
[----:B------:R-:W-:-:S02]  /*8f90*/  FMUL.FTZ R40, R40, R107 ;  /* 0x0000006b28287220 */ /* 0x000fc40000410000 */
[----:B------:R-:W-:-:S04]  /*8fa0*/  FSETP.LE.FTZ.AND P1, PT, R25, R108, PT ;  /* 0x0000006c1900720b */ /* 0x000fc80003f33000 */
        /* <DEDUP_REMOVED lines=10> */
.L_x_11882:
        /* <DEDUP_REMOVED lines=13> */
.L_x_11884:
[----:B------:R-:W-:Y:S05]  /*9120*/  BSYNC.RECONVERGENT B2 ;  /* 0x0000000000027941 */ /* 0x000fea0003800200 */
.L_x_11883:
        /* <DEDUP_REMOVED lines=43> */
.L_x_11881:
[----:B------:R-:W-:Y:S05]  /*93e0*/  BSYNC.RECONVERGENT B1 ;  /* 0x0000000000017941 */ /* 0x000fea0003800200 */
.L_x_11880:
[----:B------:R-:W-:Y:S01]  /*93f0*/  ISETP.NE.AND P1, PT, R32, 0x1, PT ;  /* 0x000000012000780c */ /* 0x000fe20003f25270 */
[----:B------:R-:W-:Y:S01]  /*9400*/  IMAD.U32 R31, R20, 0x10000, RZ ;  /* 0x00010000141f7824 */ /* 0x000fe200078e00ff */
[----:B------:R-:W-:Y:S01]  /*9410*/  I2FP.F32.U32 R28, R29 ;  /* 0x0000001d001c7245 */ /* 0x000fe20000201000 */
[----:B------:R-:W-:Y:S02]  /*9420*/  BSSY.RECONVERGENT B1, `(.L_x_11885) ;  /* 0x0000049000017945 */ /* 0x000fe40003800200 */
[----:B------:R-:W-:Y:S02]  /*9430*/  FMUL.FTZ R20, R31, R110 ;  /* 0x0000006e1f147220 */ /* 0x000fe40000410000 */
[----:B------:R-:W-:Y:S01]  /*9440*/  FFMA.FTZ R29, R28, R109, 1.1641532182693481445e-10 ;  /* 0x2f0000001c1d7423 */ /* 0x000fe2000001006d */
[----:B------:R-:W-:Y:S02]  /*9450*/  HFMA2 R28, -RZ, RZ, 0, 1.1920928955078125e-07 ;  /* 0x00000002ff1c7431 */ /* 0x000fe400000001ff */
[----:B------:R-:W-:-:S02]  /*9460*/  FMUL.FTZ R41, R20, R107 ;  /* 0x0000006b14297220 */ /* 0x000fc40000410000 */
        /* <DEDUP_REMOVED lines=11> */
.L_x_11887:
        /* <DEDUP_REMOVED lines=13> */
.L_x_11889:
[----:B------:R-:W-:Y:S05]  /*95f0*/  BSYNC.RECONVERGENT B2 ;  /* 0x0000000000027941 */ /* 0x000fea0003800200 */
.L_x_11888:
        /* <DEDUP_REMOVED lines=43> */
.L_x_11886:
[----:B------:R-:W-:Y:S05]  /*98b0*/  BSYNC.RECONVERGENT B1 ;  /* 0x0000000000017941 */ /* 0x000fea0003800200 */
.L_x_11885:
[----:B------:R-:W-:Y:S01]  /*98c0*/  ISETP.NE.AND P2, PT, R28, 0x1, PT ;  /* 0x000000011c00780c */ /* 0x000fe20003f45270 */
[----:B------:R-:W-:Y:S01]  /*98d0*/  IMAD.U32 R31, R21, 0x10000, RZ ;  /* 0x00010000151f7824 */ /* 0x000fe200078e00ff */
        /* <DEDUP_REMOVED lines=18> */
.L_x_11892:
        /* <DEDUP_REMOVED lines=13> */
.L_x_11894:
[----:B------:R-:W-:Y:S05]  /*9ad0*/  BSYNC.RECONVERGENT B2 ;  /* 0x0000000000027941 */ /* 0x000fea0003800200 */
.L_x_11893:
        /* <DEDUP_REMOVED lines=43> */
.L_x_11891:
[----:B------:R-:W-:Y:S05]  /*9d90*/  BSYNC.RECONVERGENT B1 ;  /* 0x0000000000017941 */ /* 0x000fea0003800200 */
.L_x_11890:
[----:B------:R-:W-:Y:S01]  /*9da0*/  ISETP.NE.AND P3, PT, R30, 0x1, PT ;  /* 0x000000011e00780c */ /* 0x000fe20003f65270 */
[----:B------:R-:W-:Y:S01]  /*9db0*/  IMAD.U32 R29, R34, 0x10000, RZ ;  /* 0x00010000221d7824 */ /* 0x000fe200078e00ff */
[----:B------:R-:W-:Y:S01]  /*9dc0*/  I2FP.F32.U32 R20, R21 ;  /* 0x0000001500147245 */ /* 0x000fe20000201000 */
[----:B------:R-:W-:Y:S01]  /*9dd0*/  BSSY.RECONVERGENT B1, `(.L_x_11895) ;  /* 0x0000049000017945 */ /* 0x000fe20003800200 */
[----:B------:R-:W-:-:S03]  /*9de0*/  HFMA2 R28, -RZ, RZ, 0, 1.1920928955078125e-07 ;  /* 0x00000002ff1c7431 */ /* 0x000fc600000001ff */
[----:B------:R-:W-:Y:S01]  /*9df0*/  FFMA.FTZ R21, R20, R109, 1.1641532182693481445e-10 ;  /* 0x2f00000014157423 */ /* 0x000fe2000001006d */
[----:B------:R-:W-:-:S04]  /*9e00*/  FMUL.FTZ R20, R29, R110 ;  /* 0x0000006e1d147220 */ /* 0x000fc80000410000 */
[----:B------:R-:W-:Y:S01]  /*9e10*/  FSETP.LE.FTZ.AND P2, PT, R21, R108, PT ;  /* 0x0000006c1500720b */ /* 0x000fe20003f53000 */
[----:B------:R-:W-:Y:S02]  /*9e20*/  IMAD.MOV.U32 R21, RZ, RZ, R0 ;  /* 0x000000ffff157224 */ /* 0x000fe400078e0000 */
        /* <DEDUP_REMOVED lines=10> */
.L_x_11897:
        /* <DEDUP_REMOVED lines=13> */
.L_x_11899:
[----:B------:R-:W-:Y:S05]  /*9fa0*/  BSYNC.RECONVERGENT B2 ;  /* 0x0000000000027941 */ /* 0x000fea0003800200 */
.L_x_11898:
        /* <DEDUP_REMOVED lines=43> */
.L_x_11896:
[----:B------:R-:W-:Y:S05]  /*a260*/  BSYNC.RECONVERGENT B1 ;  /* 0x0000000000017941 */ /* 0x000fea0003800200 */
.L_x_11895:
        /* <DEDUP_REMOVED lines=20> */
.L_x_11902:
        /* <DEDUP_REMOVED lines=13> */
.L_x_11904:
[----:B------:R-:W-:Y:S05]  /*a480*/  BSYNC.RECONVERGENT B2 ;  /* 0x0000000000027941 */ /* 0x000fea0003800200 */
.L_x_11903:
        /* <DEDUP_REMOVED lines=43> */
.L_x_11901:
[----:B------:R-:W-:Y:S05]  /*a740*/  BSYNC.RECONVERGENT B1 ;  /* 0x0000000000017941 */ /* 0x000fea0003800200 */
.L_x_11900:
        /* <DEDUP_REMOVED lines=19> */
.L_x_11907:
        /* <DEDUP_REMOVED lines=13> */
.L_x_11909:
[----:B------:R-:W-:Y:S05]  /*a950*/  BSYNC.RECONVERGENT B2 ;  /* 0x0000000000027941 */ /* 0x000fea0003800200 */
.L_x_11908:
        /* <DEDUP_REMOVED lines=43> */
.L_x_11906:
[----:B------:R-:W-:Y:S05]  /*ac10*/  BSYNC.RECONVERGENT B1 ;  /* 0x0000000000017941 */ /* 0x000fea0003800200 */
.L_x_11905:
        /* <DEDUP_REMOVED lines=20> */
.L_x_11912:
        /* <DEDUP_REMOVED lines=15> */
.L_x_11914:
[----:B------:R-:W-:Y:S05]  /*ae50*/  BSYNC.RECONVERGENT B2 ;  /* 0x0000000000027941 */ /* 0x000fea0003800200 */
.L_x_11913:
        /* <DEDUP_REMOVED lines=43> */
.L_x_11911:
[----:B------:R-:W-:Y:S05]  /*b110*/  BSYNC.RECONVERGENT B1 ;  /* 0x0000000000017941 */ /* 0x000fea0003800200 */
.L_x_11910:
        /* <DEDUP_REMOVED lines=16> */
.L_x_11874:
[----:B------:R-:W-:Y:S01]  /*b220*/  SEL R23, RZ, 0x1000000, !P6 ;  /* 0x01000000ff177807 */ /* 0x000fe20007000000 */
[C---:B------:R-:W-:Y:S01]  /*b230*/  IMAD.WIDE.U32 R32, R111.reuse, 0x20, R120 ;  /* 0x000000206f207825 */ /* 0x040fe200078e0078 */
[----:B------:R-:W-:Y:S02]  /*b240*/  SEL R28, RZ, 0x10000, !P5 ;  /* 0x00010000ff1c7807 */ /* 0x000fe40006800000 */
[----:B------:R-:W-:Y:S01]  /*b250*/  SEL R29, RZ, 0x100, !P4 ;  /* 0x00000100ff1d7807 */ /* 0x000fe20006000000 */
[----:B------:R-:W-:Y:S01]  /*b260*/  IMAD.WIDE.U32 R30, R111, 0x8, R118 ;  /* 0x000000086f1e7825 */ /* 0x000fe200078e0076 */
[----:B------:R-:W-:Y:S01]  /*b270*/  SEL R22, RZ, 0x1000000, !P2 ;  /* 0x01000000ff167807 */ /* 0x000fe20005000000 */
[----:B------:R0:W-:Y:S01]  /*b280*/  STG.E.128 desc[UR8][R32.64], R40 ;  /* 0x0000002820007986 */ /* 0x0001e2000c101d08 */
[----:B------:R-:W-:Y:S02]  /*b290*/  SEL R21, RZ, 0x10000, !P1 ;  /* 0x00010000ff157807 */ /* 0x000fe40004800000 */
[----:B------:R-:W-:Y:S01]  /*b2a0*/  SEL R20, RZ, 0x100, !P0 ;  /* 0x00000100ff147807 */ /* 0x000fe20004000000 */
[----:B------:R0:W-:Y:S01]  /*b2b0*/  STG.E.128 desc[UR8][R32.64+0x10], R36 ;  /* 0x0000102420007986 */ /* 0x0001e2000c101d08 */
[----:B------:R-:W-:-:S02]  /*b2c0*/  ISETP.NE.AND P5, PT, R25, RZ, PT ;  /* 0x000000ff1900720c */ /* 0x000fc40003fa5270 */
[----:B------:R-:W-:Y:S02]  /*b2d0*/  LOP3.LUT R29, R29, R23, R28, 0xfe, !PT ;  /* 0x000000171d1d7212 */ /* 0x000fe400078efe1c */
[----:B------:R-:W-:Y:S02]  /*b2e0*/  SEL R28, RZ, 0x1, !P3 ;  /* 0x00000001ff1c7807 */ /* 0x000fe40005800000 */
[----:B------:R-:W-:Y:S02]  /*b2f0*/  LOP3.LUT R20, R20, R22, R21, 0xfe, !PT ;  /* 0x0000001614147212 */ /* 0x000fe400078efe15 */
[----:B------:R-:W-:Y:S02]  /*b300*/  SEL R21, RZ, 0x1, !P5 ;  /* 0x00000001ff157807 */ /* 0x000fe40006800000 */
[----:B------:R-:W-:Y:S02]  /*b310*/  IADD3 R114, PT, PT, R95, 0x40, RZ ;  /* 0x000000405f727810 */ /* 0x000fe40007ffe0ff */
[----:B------:R-:W-:-:S02]  /*b320*/  LOP3.LUT R29, R29, R28, RZ, 0xfc, !PT ;  /* 0x0000001c1d1d7212 */ /* 0x000fc400078efcff */
[----:B------:R-:W-:Y:S01]  /*b330*/  LOP3.LUT R28, R20, R21, RZ, 0xfc, !PT ;  /* 0x00000015141c7212 */ /* 0x000fe200078efcff */
[----:B------:R-:W-:Y:S01]  /*b340*/  IMAD.WIDE.U32 R20, R114, 0x10, R26 ;  /* 0x0000001072147825 */ /* 0x000fe200078e001a */
[----:B------:R-:W-:-:S03]  /*b350*/  ISETP.NE.AND P6, PT, R24, RZ, PT ;  /* 0x000000ff1800720c */ /* 0x000fc60003fc5270 */
[----:B------:R0:W-:Y:S04]  /*b360*/  STG.E.64 desc[UR8][R30.64], R28 ;  /* 0x0000001c1e007986 */ /* 0x0001e8000c101b08 */
[----:B------:R-:W5:Y:S06]  /*b370*/  LDG.E.128 R20, desc[UR8][R20.64] ;  /* 0x0000000814147981 */ /* 0x000f6c000c1e1d00 */
[----:B------:R-:W-:Y:S05]  /*b380*/  @!P6 BRA `(.L_x_11915) ;  /* 0x000000280038e947 */ /* 0x000fea0003800000 */
[----:B------:R-:W1:Y:S02]  /*b390*/  LDC.64 R70, c[0x0][0x3a0] ;  /* 0x0000e800ff467b82 */ /* 0x000e640000000a00 */
[----:B-1----:R-:W-:-:S05]  /*b3a0*/  IMAD.WIDE.U32 R70, R114, 0x20, R70 ;  /* 0x0000002072467825 */ /* 0x002fca00078e0046 */
[----:B0-----:R0:W5:Y:S04]  /*b3b0*/  LDG.E.128 R32, desc[UR8][R70.64] ;  /* 0x0000000846207981 */ /* 0x001168000c1e1d00 */
        /* <DEDUP_REMOVED lines=17> */
.L_x_11918:
        /* <DEDUP_REMOVED lines=13> */
.L_x_11920:
[----:B------:R-:W-:Y:S05]  /*b5a0*/  BSYNC.RECONVERGENT B2 ;  /* 0x0000000000027941 */ /* 0x000fea0003800200 */
.L_x_11919:
[----:B------:R-:W-:Y:S01]  /*b5b0*/  LOP3.LUT R112, R2, UR7, R71, 0x96, !PT ;  /* 0x0000000702707c12 */ /* 0x000fe2000f8e9647 */
[----:B------:R-:W-:Y:S01]  /*b5c0*/  IMAD.WIDE.U32 R72, R92, -0x326172a9, RZ ;  /* 0xcd9e8d575c487825 */ /* 0x000fe200078e00ff */
[----:B------:R-:W-:-:S03]  /*b5d0*/  MOV R25, R68 ;  /* 0x0000004400197202 */ /* 0x000fc60000000f00 */
        /* <DEDUP_REMOVED lines=33> */
[----:B------:R-:W-:-:S04]  /*b7f0*/  IMAD.WIDE.U32 R112, R113, -0x326172a9, RZ ;  /* 0xcd9e8d5771707825 */ /* 0x000fc800078e00ff */
[----:B------:R-:W-:Y:S01]  /*b800*/  IMAD.WIDE.U32 R116, R116, -0x2daee0ad, RZ ;  /* 0xd2511f5374747825 */ /* 0x000fe200078e00ff */
[----:B------:R-:W-:-:S03]  /*b810*/  LOP3.LUT R72, R98, R72, R113, 0x96, !PT ;  /* 0x0000004862487212 */ /* 0x000fc600078e9671 */
[----:B------:R-:W-:Y:S01]  /*b820*/  IMAD.MOV.U32 R0, RZ, RZ, R112 ;  /* 0x000000ffff007224 */ /* 0x000fe200078e0070 */
[----:B------:R-:W-:Y:S01]  /*b830*/  LOP3.LUT R73, R70, UR21, R117, 0x96, !PT ;  /* 0x0000001546497c12 */ /* 0x000fe2000f8e9675 */
[----:B------:R-:W-:-:S07]  /*b840*/  IMAD.MOV.U32 R112, RZ, RZ, RZ ;  /* 0x000000ffff707224 */ /* 0x000fce00078e00ff */
.L_x_11917:
[----:B------:R-:W-:Y:S05]  /*b850*/  BSYNC.RECONVERGENT B1 ;  /* 0x0000000000017941 */ /* 0x000fea0003800200 */
.L_x_11916:
        /* <DEDUP_REMOVED lines=24> */
.L_x_11923:
        /* <DEDUP_REMOVED lines=13> */
.L_x_11925:
[----:B------:R-:W-:Y:S05]  /*bab0*/  BSYNC.RECONVERGENT B2 ;  /* 0x0000000000027941 */ /* 0x000fea0003800200 */
.L_x_11924:
[----:B------:R-:W-:Y:S01]  /*bac0*/  LOP3.LUT R68, R2, UR7, R71, 0x96, !PT ;  /* 0x0000000702447c12 */ /* 0x000fe2000f8e9647 */
[----:B------:R-:W-:-:S04]  /*bad0*/  IMAD.WIDE.U32 R72, R92, -0x326172a9, RZ ;  /* 0xcd9e8d575c487825 */ /* 0x000fc800078e00ff */
        /* <DEDUP_REMOVED lines=33> */
[----:B------:R-:W-:-:S03]  /*bcf0*/  LOP3.LUT R68, R68, UR20, R73, 0x96, !PT ;  /* 0x0000001444447c12 */ /* 0x000fc6000f8e9649 */
[----:B------:R-:W-:Y:S01]  /*bd00*/  IMAD.MOV.U32 R0, RZ, RZ, R112 ;  /* 0x000000ffff007224 */ /* 0x000fe200078e0070 */
[----:B------:R-:W-:Y:S01]  /*bd10*/  LOP3.LUT R72, R98, R72, R113, 0x96, !PT ;  /* 0x0000004862487212 */ /* 0x000fe200078e9671 */
[----:B------:R-:W-:-:S05]  /*bd20*/  IMAD.WIDE.U32 R68, R68, -0x2daee0ad, RZ ;  /* 0xd2511f5344447825 */ /* 0x000fca00078e00ff */
[----:B------:R-:W-:Y:S01]  /*bd30*/  LOP3.LUT R73, R70, UR21, R69, 0x96, !PT ;  /* 0x0000001546497c12 */ /* 0x000fe2000f8e9645 */
[----:B------:R-:W-:Y:S01]  /*bd40*/  IMAD.MOV.U32 R69, RZ, RZ, R116 ;  /* 0x000000ffff457224 */ /* 0x000fe200078e0074 */
[----:B------:R-:W-:Y:S01]  /*bd50*/  MOV R116, R68 ;  /* 0x0000004400747202 */ /* 0x000fe20000000f00 */
[----:B------:R-:W-:-:S07]  /*bd60*/  IMAD.MOV.U32 R70, RZ, RZ, RZ ;  /* 0x000000ffff467224 */ /* 0x000fce00078e00ff */
.L_x_11922:
[----:B------:R-:W-:Y:S05]  /*bd70*/  BSYNC.RECONVERGENT B1 ;  /* 0x0000000000017941 */ /* 0x000fea0003800200 */
.L_x_11921:
        /* <DEDUP_REMOVED lines=22> */
.L_x_11928:
        /* <DEDUP_REMOVED lines=13> */
.L_x_11930:
[----:B------:R-:W-:Y:S05]  /*bfb0*/  BSYNC.RECONVERGENT B2 ;  /* 0x0000000000027941 */ /* 0x000fea0003800200 */
.L_x_11929:
        /* <DEDUP_REMOVED lines=43> */
.L_x_11927:
[----:B------:R-:W-:Y:S05]  /*c270*/  BSYNC.RECONVERGENT B1 ;  /* 0x0000000000017941 */ /* 0x000fea0003800200 */
.L_x_11926:
[----:B------:R-:W-:Y:S01]  /*c280*/  I2FP.F32.U32 R20, R20 ;  /* 0x0000001400147245 */ /* 0x000fe20000201000 */
[----:B------:R-:W-:Y:S01]  /*c290*/  IMAD.U32 R71, R21, 0x10000, RZ ;  /* 0x0001000015477824 */ /* 0x000fe200078e00ff */
        /* <DEDUP_REMOVED lines=21> */
.L_x_11933:
        /* <DEDUP_REMOVED lines=13> */
.L_x_11935:
[----:B------:R-:W-:Y:S05]  /*c4c0*/  BSYNC.RECONVERGENT B2 ;  /* 0x0000000000027941 */ /* 0x000fea0003800200 */
.L_x_11934:
        /* <DEDUP_REMOVED lines=43> */
.L_x_11932:
[----:B------:R-:W-:Y:S05]  /*c780*/  BSYNC.RECONVERGENT B1 ;  /* 0x0000000000017941 */ /* 0x000fea0003800200 */
.L_x_11931:
        /* <DEDUP_REMOVED lines=22> */
.L_x_11938:
        /* <DEDUP_REMOVED lines=13> */
.L_x_11940:
[----:B------:R-:W-:Y:S05]  /*c9c0*/  BSYNC.RECONVERGENT B2 ;  /* 0x0000000000027941 */ /* 0x000fea0003800200 */
.L_x_11939:
        /* <DEDUP_REMOVED lines=43> */
.L_x_11937:
[----:B------:R-:W-:Y:S05]  /*cc80*/  BSYNC.RECONVERGENT B1 ;  /* 0x0000000000017941 */ /* 0x000fea0003800200 */
.L_x_11936:
        /* <DEDUP_REMOVED lines=23> */
.L_x_11943:
        /* <DEDUP_REMOVED lines=13> */
.L_x_11945:
[----:B------:R-:W-:Y:S05]  /*ced0*/  BSYNC.RECONVERGENT B2 ;  /* 0x0000000000027941 */ /* 0x000fea0003800200 */
.L_x_11944:
        /* <DEDUP_REMOVED lines=43> */
.L_x_11942:
[----:B------:R-:W-:Y:S05]  /*d190*/  BSYNC.RECONVERGENT B1 ;  /* 0x0000000000017941 */ /* 0x000fea0003800200 */
.L_x_11941:
        /* <DEDUP_REMOVED lines=22> */
.L_x_11948:
        /* <DEDUP_REMOVED lines=13> */
.L_x_11950:
[----:B------:R-:W-:Y:S05]  /*d3d0*/  BSYNC.RECONVERGENT B2 ;  /* 0x0000000000027941 */ /* 0x000fea0003800200 */
.L_x_11949:
        /* <DEDUP_REMOVED lines=38> */
[----:B------:R-:W-:Y:S02]  /*d640*/  LOP3.LUT R72, R98, R72, R71, 0x96, !PT ;  /* 0x0000004862487212 */ /* 0x000fe400078e9647 */
[----:B------:R-:W-:Y:S02]  /*d650*/  MOV R0, R70 ;  /* 0x0000004600007202 */ /* 0x000fe40000000f00 */
[----:B------:R-:W-:Y:S01]  /*d660*/  LOP3.LUT R73, R68, UR21, R21, 0x96, !PT ;  /* 0x0000001544497c12 */ /* 0x000fe2000f8e9615 */
[----:B------:R-:W-:Y:S01]  /*d670*/  IMAD.MOV.U32 R21, RZ, RZ, R116 ;  /* 0x000000ffff157224 */ /* 0x000fe200078e0074 */
[----:B------:R-:W-:-:S07]  /*d680*/  MOV R116, R20 ;  /* 0x0000001400747202 */ /* 0x000fce0000000f00 */
.L_x_11947:
[----:B------:R-:W-:Y:S05]  /*d690*/  BSYNC.RECONVERGENT B1 ;  /* 0x0000000000017941 */ /* 0x000fea0003800200 */
.L_x_11946:
        /* <DEDUP_REMOVED lines=23> */
.L_x_11953:
        /* <DEDUP_REMOVED lines=15> */
.L_x_11955:
[----:B------:R-:W-:Y:S05]  /*d900*/  BSYNC.RECONVERGENT B2 ;  /* 0x0000000000027941 */ /* 0x000fea0003800200 */
.L_x_11954:
        /* <DEDUP_REMOVED lines=43> */
.L_x_11952:
[----:B------:R-:W-:Y:S05]  /*dbc0*/  BSYNC.RECONVERGENT B1 ;  /* 0x0000000000017941 */ /* 0x000fea0003800200 */
.L_x_11951:
        /* <DEDUP_REMOVED lines=10> */
.L_x_11915:
        /* <DEDUP_REMOVED lines=16> */
.L_x_11959:
        /* <DEDUP_REMOVED lines=13> */
.L_x_11961:
[----:B------:R-:W-:Y:S05]  /*de40*/  BSYNC.RECONVERGENT B2 ;  /* 0x0000000000027941 */ /* 0x000fea0003800200 */
.L_x_11960:
        /* <DEDUP_REMOVED lines=42> */
.L_x_11958:
[----:B------:R-:W-:Y:S05]  /*e0f0*/  BSYNC.RECONVERGENT B1 ;  /* 0x0000000000017941 */ /* 0x000fea0003800200 */
.L_x_11957:
[----:B------:R-:W-:Y:S01]  /*e100*/  ISETP.NE.AND P0, PT, R30, 0x1, PT ;  /* 0x000000011e00780c */ /* 0x000fe20003f05270 */
[----:B------:R-:W-:Y:S01]  /*e110*/  BSSY.RECONVERGENT B1, `(.L_x_11962) ;  /* 0x000004d000017945 */ /* 0x000fe20003800200 */
[----:B------:R-:W-:Y:S01]  /*e120*/  I2FP.F32.U32 R28, R25 ;  /* 0x00000019001c7245 */ /* 0x000fe20000201000 */
[----:B------:R-:W-:Y:S01]  /*e130*/  IMAD.MOV.U32 R34, RZ, RZ, 0x2 ;  /* 0x00000002ff227424 */ /* 0x000fe200078e00ff */
[C---:B-----5:R-:W-:Y:S02]  /*e140*/  SHF.L.U32 R29, R20.reuse, 0x10, RZ ;  /* 0x00000010141d7819 */ /* 0x060fe400000006ff */
[----:B------:R-:W-:Y:S01]  /*e150*/  PRMT R20, R20, 0x7632, R20 ;  /* 0x0000763214147816 */ /* 0x000fe20000000014 */
[----:B------:R-:W-:Y:S02]  /*e160*/  FFMA.FTZ R25, R28, R109, 1.1641532182693481445e-10 ;  /* 0x2f0000001c197423 */ /* 0x000fe4000001006d */
[----:B------:R-:W-:Y:S01]  /*e170*/  FMUL.FTZ R32, R29, R110 ;  /* 0x0000006e1d207220 */ /* 0x000fe20000410000 */
[----:B------:R-:W-:-:S02]  /*e180*/  MOV R29, R0 ;  /* 0x00000000001d7202 */ /* 0x000fc40000000f00 */
[----:B------:R-:W-:Y:S01]  /*e190*/  FSETP.LE.FTZ.AND P1, PT, R25, R108, PT ;  /* 0x0000006c1900720b */ /* 0x000fe20003f33000 */
[----:B------:R-:W-:-:S03]  /*e1a0*/  FMUL.FTZ R32, R32, R107 ;  /* 0x0000006b20207220 */ /* 0x000fc60000410000 */
        /* <DEDUP_REMOVED lines=10> */
.L_x_11964:
        /* <DEDUP_REMOVED lines=13> */
.L_x_11966:
[----:B------:R-:W-:Y:S05]  /*e320*/  BSYNC.RECONVERGENT B2 ;  /* 0x0000000000027941 */ /* 0x000fea0003800200 */
.L_x_11965:
        /* <DEDUP_REMOVED lines=40> */
[----:B------:R-:W-:Y:S01]  /*e5b0*/  LOP3.LUT R73, R30, UR21, R29, 0x96, !PT ;  /* 0x000000151e497c12 */ /* 0x000fe2000f8e961d */
[----:B------:R-:W-:Y:S01]  /*e5c0*/  IMAD.MOV.U32 R29, RZ, RZ, R116 ;  /* 0x000000ffff1d7224 */ /* 0x000fe200078e0074 */
[----:B------:R-:W-:-:S07]  /*e5d0*/  MOV R116, R28 ;  /* 0x0000001c00747202 */ /* 0x000fce0000000f00 */
.L_x_11963:
[----:B------:R-:W-:Y:S05]  /*e5e0*/  BSYNC.RECONVERGENT B1 ;  /* 0x0000000000017941 */ /* 0x000fea0003800200 */
.L_x_11962:
[----:B------:R-:W-:Y:S01]  /*e5f0*/  ISETP.NE.AND P1, PT, R34, 0x1, PT ;  /* 0x000000012200780c */ /* 0x000fe20003f25270 */
[----:B------:R-:W-:Y:S01]  /*e600*/  BSSY.RECONVERGENT B1, `(.L_x_11967) ;  /* 0x000004b000017945 */ /* 0x000fe20003800200 */
[----:B------:R-:W-:Y:S02]  /*e610*/  I2FP.F32.U32 R28, R29 ;  /* 0x0000001d001c7245 */ /* 0x000fe40000201000 */
[----:B------:R-:W-:-:S03]  /*e620*/  SHF.L.U32 R31, R20, 0x10, RZ ;  /* 0x00000010141f7819 */ /* 0x000fc600000006ff */
[----:B------:R-:W-:Y:S01]  /*e630*/  FFMA.FTZ R29, R28, R109, 1.1641532182693481445e-10 ;  /* 0x2f0000001c1d7423 */ /* 0x000fe2000001006d */
[----:B------:R-:W-:Y:S02]  /*e640*/  IMAD.MOV.U32 R28, RZ, RZ, 0x2 ;  /* 0x00000002ff1c7424 */ /* 0x000fe400078e00ff */
[----:B------:R-:W-:Y:S02]  /*e650*/  FMUL.FTZ R20, R31, R110 ;  /* 0x0000006e1f147220 */ /* 0x000fe40000410000 */
[----:B------:R-:W-:Y:S02]  /*e660*/  FSETP.LE.FTZ.AND P0, PT, R29, R108, PT ;  /* 0x0000006c1d00720b */ /* 0x000fe40003f13000 */
[----:B------:R-:W-:Y:S01]  /*e670*/  FMUL.FTZ R33, R20, R107 ;  /* 0x0000006b14217220 */ /* 0x000fe20000410000 */
[----:B------:R-:W-:Y:S01]  /*e680*/  MOV R29, R0 ;  /* 0x00000000001d7202 */ /* 0x000fe20000000f00 */
        /* <DEDUP_REMOVED lines=9> */
.L_x_11969:
        /* <DEDUP_REMOVED lines=13> */
.L_x_11971:
[----:B------:R-:W-:Y:S05]  /*e7f0*/  BSYNC.RECONVERGENT B2 ;  /* 0x0000000000027941 */ /* 0x000fea0003800200 */
.L_x_11970:
        /* <DEDUP_REMOVED lines=41> */
[----:B------:R-:W-:Y:S01]  /*ea90*/  MOV R116, R28 ;  /* 0x0000001c00747202 */ /* 0x000fe20000000f00 */
[----:B------:R-:W-:-:S07]  /*eaa0*/  IMAD.MOV.U32 R28, RZ, RZ, RZ ;  /* 0x000000ffff1c7224 */ /* 0x000fce00078e00ff */
.L_x_11968:
[----:B------:R-:W-:Y:S05]  /*eab0*/  BSYNC.RECONVERGENT B1 ;  /* 0x0000000000017941 */ /* 0x000fea0003800200 */
.L_x_11967:
[----:B------:R-:W-:Y:S01]  /*eac0*/  ISETP.NE.AND P2, PT, R28, 0x1, PT ;  /* 0x000000011c00780c */ /* 0x000fe20003f45270 */
[----:B------:R-:W-:Y:S01]  /*ead0*/  BSSY.RECONVERGENT B1, `(.L_x_11972) ;  /* 0x000004c000017945 */ /* 0x000fe20003800200 */
[----:B------:R-:W-:Y:S02]  /*eae0*/  I2FP.F32.U32 R20, R29 ;  /* 0x0000001d00147245 */ /* 0x000fe40000201000 */
[C---:B------:R-:W-:Y:S02]  /*eaf0*/  SHF.L.U32 R31, R21.reuse, 0x10, RZ ;  /* 0x00000010151f7819 */ /* 0x040fe400000006ff */
[----:B------:R-:W-:Y:S01]  /*eb00*/  PRMT R35, R21, 0x7632, R35 ;  /* 0x0000763215237816 */ /* 0x000fe20000000023 */
[----:B------:R-:W-:Y:S01]  /*eb10*/  FFMA.FTZ R29, R20, R109, 1.1641532182693481445e-10 ;  /* 0x2f000000141d7423 */ /* 0x000fe2000001006d */
[----:B------:R-:W-:Y:S01]  /*eb20*/  MOV R21, R0 ;  /* 0x0000000000157202 */ /* 0x000fe20000000f00 */
[----:B------:R-:W-:-:S03]  /*eb30*/  FMUL.FTZ R34, R31, R110 ;  /* 0x0000006e1f227220 */ /* 0x000fc60000410000 */
[----:B------:R-:W-:Y:S01]  /*eb40*/  FSETP.LE.FTZ.AND P1, PT, R29, R108, PT ;  /* 0x0000006c1d00720b */ /* 0x000fe20003f33000 */
[----:B------:R-:W-:Y:S02]  /*eb50*/  IMAD.MOV.U32 R29, RZ, RZ, 0x2 ;  /* 0x00000002ff1d7424 */ /* 0x000fe400078e00ff */
        /* <DEDUP_REMOVED lines=10> */
.L_x_11974:
        /* <DEDUP_REMOVED lines=13> */
.L_x_11976:
[----:B------:R-:W-:Y:S05]  /*ecd0*/  BSYNC.RECONVERGENT B2 ;  /* 0x0000000000027941 */ /* 0x000fea0003800200 */
.L_x_11975:
        /* <DEDUP_REMOVED lines=43> */
.L_x_11973:
[----:B------:R-:W-:Y:S05]  /*ef90*/  BSYNC.RECONVERGENT B1 ;  /* 0x0000000000017941 */ /* 0x000fea0003800200 */
.L_x_11972:
        /* <DEDUP_REMOVED lines=19> */
.L_x_11979:
        /* <DEDUP_REMOVED lines=13> */
.L_x_11981:
[----:B------:R-:W-:Y:S05]  /*f1a0*/  BSYNC.RECONVERGENT B2 ;  /* 0x0000000000027941 */ /* 0x000fea0003800200 */
.L_x_11980:
        /* <DEDUP_REMOVED lines=43> */
.L_x_11978:
[----:B------:R-:W-:Y:S05]  /*f460*/  BSYNC.RECONVERGENT B1 ;  /* 0x0000000000017941 */ /* 0x000fea0003800200 */
.L_x_11977:
        /* <DEDUP_REMOVED lines=20> */
.L_x_11984:
        /* <DEDUP_REMOVED lines=13> */
.L_x_11986:
[----:B------:R-:W-:Y:S05]  /*f680*/  BSYNC.RECONVERGENT B2 ;  /* 0x0000000000027941 */ /* 0x000fea0003800200 */
.L_x_11985:
        /* <DEDUP_REMOVED lines=38> */
[----:B------:R-:W-:Y:S01]  /*f8f0*/  MOV R0, R30 ;  /* 0x0000001e00007202 */ /* 0x000fe20000000f00 */
[----:B------:R-:W-:Y:S01]  /*f900*/  IMAD.MOV.U32 R31, RZ, RZ, RZ ;  /* 0x000000ffff1f7224 */ /* 0x000fe200078e00ff */
[----:B------:R-:W-:Y:S01]  /*f910*/  LOP3.LUT R73, R28, UR21, R21, 0x96, !PT ;  /* 0x000000151c497c12 */ /* 0x000fe2000f8e9615 */
[----:B------:R-:W-:Y:S01]  /*f920*/  IMAD.MOV.U32 R21, RZ, RZ, R116 ;  /* 0x000000ffff157224 */ /* 0x000fe200078e0074 */
[----:B------:R-:W-:-:S07]  /*f930*/  MOV R116, R20 ;  /* 0x0000001400747202 */ /* 0x000fce0000000f00 */
.L_x_11983:
[----:B------:R-:W-:Y:S05]  /*f940*/  BSYNC.RECONVERGENT B1 ;  /* 0x0000000000017941 */ /* 0x000fea0003800200 */
.L_x_11982:
        /* <DEDUP_REMOVED lines=19> */
.L_x_11989:
        /* <DEDUP_REMOVED lines=13> */
.L_x_11991:
[----:B------:R-:W-:Y:S05]  /*fb50*/  BSYNC.RECONVERGENT B2 ;  /* 0x0000000000027941 */ /* 0x000fea0003800200 */
.L_x_11990:
        /* <DEDUP_REMOVED lines=43> */
.L_x_11988:
[----:B------:R-:W-:Y:S05]  /*fe10*/  BSYNC.RECONVERGENT B1 ;  /* 0x0000000000017941 */ /* 0x000fea0003800200 */
.L_x_11987:
        /* <DEDUP_REMOVED lines=20> */
.L_x_11994:
        /* <DEDUP_REMOVED lines=15> */
.L_x_11996:
[----:B------:R-:W-:Y:S05]  /*10050*/  BSYNC.RECONVERGENT B2 ;  /* 0x0000000000027941 */ /* 0x000fea0003800200 */
.L_x_11995:
        /* <DEDUP_REMOVED lines=43> */
.L_x_11993:
[----:B------:R-:W-:Y:S05]  /*10310*/  BSYNC.RECONVERGENT B1 ;  /* 0x0000000000017941 */ /* 0x000fea0003800200 */
.L_x_11992:
        /* <DEDUP_REMOVED lines=16> */
.L_x_11956:
[----:B------:R-:W-:Y:S01]  /*10420*/  SEL R69, RZ, 0x1000000, !P6 ;  /* 0x01000000ff457807 */ /* 0x000fe20007000000 */
[----:B------:R-:W-:Y:S01]  /*10430*/  IMAD.WIDE.U32 R20, R114, 0x20, R120 ;  /* 0x0000002072147825 */ /* 0x000fe200078e0078 */
[----:B------:R-:W-:Y:S02]  /*10440*/  ISETP.NE.AND P6, PT, R24, RZ, PT ;  /* 0x000000ff1800720c */ /* 0x000fe40003fc5270 */
[----:B------:R-:W-:Y:S01]  /*10450*/  SEL R68, RZ, 0x10000, !P5 ;  /* 0x00010000ff447807 */ /* 0x000fe20006800000 */
[----:B------:R-:W-:Y:S01]  /*10460*/  VIADD R115, R95, 0x60 ;  /* 0x000000605f737836 */ /* 0x000fe20000000000 */
[----:B------:R-:W-:Y:S01]  /*10470*/  ISETP.NE.AND P5, PT, R25, RZ, PT ;  /* 0x000000ff1900720c */ /* 0x000fe20003fa5270 */
[----:B------:R-:W-:Y:S01]  /*10480*/  STG.E.128 desc[UR8][R20.64], R32 ;  /* 0x0000002014007986 */ /* 0x000fe2000c101d08 */
[----:B------:R-:W-:Y:S02]  /*10490*/  SEL R24, RZ, 0x1000000, !P2 ;  /* 0x01000000ff187807 */ /* 0x000fe40005000000 */
[----:B------:R-:W-:Y:S01]  /*104a0*/  SEL R23, RZ, 0x10000, !P1 ;  /* 0x00010000ff177807 */ /* 0x000fe20004800000 */
[----:B------:R0:W-:Y:S01]  /*104b0*/  STG.E.128 desc[UR8][R20.64+0x10], R28 ;  /* 0x0000101c14007986 */ /* 0x0001e2000c101d08 */
[----:B------:R-:W-:-:S02]  /*104c0*/  SEL R22, RZ, 0x100, !P0 ;  /* 0x00000100ff167807 */ /* 0x000fc40004000000 */
[----:B------:R-:W-:Y:S02]  /*104d0*/  SEL R25, RZ, 0x100, !P4 ;  /* 0x00000100ff197807 */ /* 0x000fe40006000000 */
[----:B------:R-:W-:Y:S02]  /*104e0*/  LOP3.LUT R22, R22, R24, R23, 0xfe, !PT ;  /* 0x0000001816167212 */ /* 0x000fe400078efe17 */
[----:B------:R-:W-:Y:S01]  /*104f0*/  LOP3.LUT R25, R25, R69, R68, 0xfe, !PT ;  /* 0x0000004519197212 */ /* 0x000fe200078efe44 */
[----:B------:R-:W-:Y:S01]  /*10500*/  IMAD.WIDE.U32 R68, R114, 0x8, R118 ;  /* 0x0000000872447825 */ /* 0x000fe200078e0076 */
[----:B------:R-:W-:Y:S02]  /*10510*/  SEL R24, RZ, 0x1, !P3 ;  /* 0x00000001ff187807 */ /* 0x000fe40005800000 */
[----:B------:R-:W-:Y:S02]  /*10520*/  SEL R23, RZ, 0x1, !P5 ;  /* 0x00000001ff177807 */ /* 0x000fe40006800000 */
[----:B------:R-:W-:-:S02]  /*10530*/  LOP3.LUT R25, R25, R24, RZ, 0xfc, !PT ;  /* 0x0000001819197212 */ /* 0x000fc400078efcff */
[----:B------:R-:W-:Y:S01]  /*10540*/  LOP3.LUT R24, R22, R23, RZ, 0xfc, !PT ;  /* 0x0000001716187212 */ /* 0x000fe200078efcff */
[----:B0-----:R-:W-:-:S04]  /*10550*/  IMAD.WIDE.U32 R20, R115, 0x10, R26 ;  /* 0x0000001073147825 */ /* 0x001fc800078e001a */
[----:B------:R0:W-:Y:S04]  /*10560*/  STG.E.64 desc[UR8][R68.64], R24 ;  /* 0x0000001844007986 */ /* 0x0001e8000c101b08 */
[----:B------:R-:W5:Y:S01]  /*10570*/  LDG.E.128 R20, desc[UR8][R20.64] ;  /* 0x0000000814147981 */ /* 0x000f62000c1e1d00 */
[----:B------:R-:W-:Y:S05]  /*10580*/  @!P6 BRA `(.L_x_11997) ;  /* 0x000000280038e947 */ /* 0x000fea0003800000 */
[----:B------:R-:W1:Y:S02]  /*10590*/  LDC.64 R122, c[0x0][0x3a0] ;  /* 0x0000e800ff7a7b82 */ /* 0x000e640000000a00 */
[----:B-1----:R-:W-:-:S05]  /*105a0*/  IMAD.WIDE.U32 R122, R115, 0x20, R122 ;  /* 0x00000020737a7825 */ /* 0x002fca00078e007a */
[----:B0-----:R0:W5:Y:S04]  /*105b0*/  LDG.E.128 R68, desc[UR8][R122.64] ;  /* 0x000000087a447981 */ /* 0x001168000c1e1d00 */
[----:B------:R0:W5:Y:S01]  /*105c0*/  LDG.E.128 R24, desc[UR8][R122.64+0x10] ;  /* 0x000010087a187981 */ /* 0x000162000c1e1d00 */
[----:B------:R-:W-:Y:S01]  /*105d0*/  ISETP.NE.AND P0, PT, R113, 0x1, PT ;  /* 0x000000017100780c */ /* 0x000fe20003f05270 */
[----:B------:R-:W-:Y:S01]  /*105e0*/  BSSY.RECONVERGENT B1, `(.L_x_11998) ;  /* 0x0000047000017945 */ /* 0x000fe20003800200 */
[----:B------:R-:W-:Y:S02]  /*105f0*/  HFMA2 R117, -RZ, RZ, 0, 1.1920928955078125e-07 ;  /* 0x00000002ff757431 */ /* 0x000fe400000001ff */
[----:B------:R-:W-:Y:S01]  /*10600*/  IMAD.MOV.U32 R124, RZ, RZ, R0 ;  /* 0x000000ffff7c7224 */ /* 0x000fe200078e0000 */
[----:B------:R-:W-:-:S08]  /*10610*/  MOV R112, R116 ;  /* 0x0000007400707202 */ /* 0x000fd00000000f00 */
[----:B0-----:R-:W-:Y:S05]  /*10620*/  @!P0 BRA `(.L_x_11999) ;  /* 0x0000000400088947 */ /* 0x001fea0003800000 */
        /* <DEDUP_REMOVED lines=10> */
.L_x_12000:
        /* <DEDUP_REMOVED lines=13> */
.L_x_12002:
[----:B------:R-:W-:Y:S05]  /*107a0*/  BSYNC.RECONVERGENT B2 ;  /* 0x0000000000027941 */ /* 0x000fea0003800200 */
.L_x_12001:
        /* <DEDUP_REMOVED lines=20> */
[----:B------:R-:W-:-:S05]  /*108f0*/  LOP3.LUT R122, R103, R122, R113, 0x96, !PT ;  /* 0x0000007a677a7212 */ /* 0x000fca00078e9671 */
[----:B------:R-:W-:-:S05]  /*10900*/  IMAD.WIDE.U32 R122, R122, -0x2daee0ad, RZ ;  /* 0xd2511f537a7a7825 */ /* 0x000fca00078e00ff */
[----:B------:R-:W-:Y:S01]  /*10910*/  LOP3.LUT R123, R105, R72, R123, 0x96, !PT ;  /* 0x00000048697b7212 */ /* 0x000fe200078e967b */
[----:B------:R-:W-:-:S05]  /*10920*/  IMAD.WIDE.U32 R72, R73, -0x326172a9, RZ ;  /* 0xcd9e8d5749487825 */ /* 0x000fca00078e00ff */
[----:B------:R-:W-:-:S05]  /*10930*/  LOP3.LUT R112, R112, UR18, R73, 0x96, !PT ;  /* 0x0000001270707c12 */ /* 0x000fca000f8e9649 */
        /* <DEDUP_REMOVED lines=9> */
[----:B------:R-:W-:Y:S01]  /*109d0*/  LOP3.LUT R123, R100, R72, R123, 0x96, !PT ;  /* 0x00000048647b7212 */ /* 0x000fe200078e967b */
[----:B------:R-:W-:-:S05]  /*109e0*/  IMAD.WIDE.U32 R72, R73, -0x326172a9, RZ ;  /* 0xcd9e8d5749487825 */ /* 0x000fca00078e00ff */
[----:B------:R-:W-:-:S05]  /*109f0*/  LOP3.LUT R112, R112, UR20, R73, 0x96, !PT ;  /* 0x0000001470707c12 */ /* 0x000fca000f8e9649 */
[----:B------:R-:W-:-:S05]  /*10a00*/  IMAD.WIDE.U32 R112, R112, -0x2daee0ad, RZ ;  /* 0xd2511f5370707825 */ /* 0x000fca00078e00ff */
[----:B------:R-:W-:Y:S01]  /*10a10*/  LOP3.LUT R73, R122, UR21, R113, 0x96, !PT ;  /* 0x000000157a497c12 */ /* 0x000fe2000f8e9671 */
[----:B------:R-:W-:-:S05]  /*10a20*/  IMAD.WIDE.U32 R122, R123, -0x326172a9, RZ ;  /* 0xcd9e8d577b7a7825 */ /* 0x000fca00078e00ff */
[----:B------:R-:W-:Y:S02]  /*10a30*/  LOP3.LUT R72, R98, R72, R123, 0x96, !PT ;  /* 0x0000004862487212 */ /* 0x000fe400078e967b */
[----:B------:R-:W-:-:S07]  /*10a40*/  MOV R0, R122 ;  /* 0x0000007a00007202 */ /* 0x000fce0000000f00 */
.L_x_11999:
[----:B------:R-:W-:Y:S05]  /*10a50*/  BSYNC.RECONVERGENT B1 ;  /* 0x0000000000017941 */ /* 0x000fea0003800200 */
.L_x_11998:
[----:B------:R-:W-:Y:S01]  /*10a60*/  I2FP.F32.U32 R116, R124 ;  /* 0x0000007c00747245 */ /* 0x000fe20000201000 */
[C---:B-----5:R-:W-:Y:S01]  /*10a70*/  IMAD.U32 R123, R20.reuse, 0x10000, RZ ;  /* 0x00010000147b7824 */ /* 0x060fe200078e00ff */
[----:B------:R-:W-:Y:S01]  /*10a80*/  ISETP.NE.AND P1, PT, R117, 0x1, PT ;  /* 0x000000017500780c */ /* 0x000fe20003f25270 */
[----:B------:R-:W-:Y:S01]  /*10a90*/  BSSY.RECONVERGENT B1, `(.L_x_12003) ;  /* 0x000004e000017945 */ /* 0x000fe20003800200 */
[----:B------:R-:W-:Y:S01]  /*10aa0*/  PRMT R122, R20, 0x7632, R122 ;  /* 0x00007632147a7816 */ /* 0x000fe2000000007a */
        /* <DEDUP_REMOVED lines=19> */
.L_x_12005:
        /* <DEDUP_REMOVED lines=13> */
.L_x_12007:
[----:B------:R-:W-:Y:S05]  /*10cb0*/  BSYNC.RECONVERGENT B2 ;  /* 0x0000000000027941 */ /* 0x000fea0003800200 */
.L_x_12006:
        /* <DEDUP_REMOVED lines=38> */
[----:B------:R-:W-:Y:S02]  /*10f20*/  LOP3.LUT R73, R124, UR21, R117, 0x96, !PT ;  /* 0x000000157c497c12 */ /* 0x000fe4000f8e9675 */
[----:B------:R-:W-:Y:S01]  /*10f30*/  MOV R112, R116 ;  /* 0x0000007400707202 */ /* 0x000fe20000000f00 */
[----:B------:R-:W-:-:S04]  /*10f40*/  IMAD.WIDE.U32 R116, R0, -0x326172a9, RZ ;  /* 0xcd9e8d5700747825 */ /* 0x000fc800078e00ff */
[----:B------:R-:W-:Y:S01]  /*10f50*/  IMAD.MOV.U32 R0, RZ, RZ, R116 ;  /* 0x000000ffff007224 */ /* 0x000fe200078e0074 */
[----:B------:R-:W-:-:S07]  /*10f60*/  LOP3.LUT R72, R98, R72, R117, 0x96, !PT ;  /* 0x0000004862487212 */ /* 0x000fce00078e9675 */
.L_x_12004:
[----:B------:R-:W-:Y:S05]  /*10f70*/  BSYNC.RECONVERGENT B1 ;  /* 0x0000000000017941 */ /* 0x000fea0003800200 */
.L_x_12003:
        /* <DEDUP_REMOVED lines=22> */
.L_x_12010:
        /* <DEDUP_REMOVED lines=13> */
.L_x_12012:
[----:B------:R-:W-:Y:S05]  /*111b0*/  BSYNC.RECONVERGENT B2 ;  /* 0x0000000000027941 */ /* 0x000fea0003800200 */
.L_x_12011:
        /* <DEDUP_REMOVED lines=36> */
[----:B------:R-:W-:-:S04]  /*11400*/  IMAD.WIDE.U32 R116, R116, -0x2daee0ad, RZ ;  /* 0xd2511f5374747825 */ /* 0x000fc800078e00ff */
[----:B------:R-:W-:Y:S01]  /*11410*/  IMAD.MOV.U32 R112, RZ, RZ, R116 ;  /* 0x000000ffff707224 */ /* 0x000fe200078e0074 */
[----:B------:R-:W-:Y:S01]  /*11420*/  LOP3.LUT R73, R122, UR21, R117, 0x96, !PT ;  /* 0x000000157a497c12 */ /* 0x000fe2000f8e9675 */
[----:B------:R-:W-:-:S04]  /*11430*/  IMAD.WIDE.U32 R122, R123, -0x326172a9, RZ ;  /* 0xcd9e8d577b7a7825 */ /* 0x000fc800078e00ff */
[----:B------:R-:W-:Y:S02]  /*11440*/  HFMA2 R117, -RZ, RZ, 0, 0 ;  /* 0x00000000ff757431 */ /* 0x000fe400000001ff */
[----:B------:R-:W-:Y:S01]  /*11450*/  IMAD.MOV.U32 R0, RZ, RZ, R122 ;  /* 0x000000ffff007224 */ /* 0x000fe200078e007a */
[----:B------:R-:W-:-:S07]  /*11460*/  LOP3.LUT R72, R98, R72, R123, 0x96, !PT ;  /* 0x0000004862487212 */ /* 0x000fce00078e967b */
.L_x_12009:
[----:B------:R-:W-:Y:S05]  /*11470*/  BSYNC.RECONVERGENT B1 ;  /* 0x0000000000017941 */ /* 0x000fea0003800200 */
.L_x_12008:
        /* <DEDUP_REMOVED lines=23> */
.L_x_12015:
        /* <DEDUP_REMOVED lines=13> */
.L_x_12017:
[----:B------:R-:W-:Y:S05]  /*116c0*/  BSYNC.RECONVERGENT B2 ;  /* 0x0000000000027941 */ /* 0x000fea0003800200 */
.L_x_12016:
        /* <DEDUP_REMOVED lines=42> */
[----:B------:R-:W-:-:S07]  /*11970*/  LOP3.LUT R72, R98, R72, R123, 0x96, !PT ;  /* 0x0000004862487212 */ /* 0x000fce00078e967b */
.L_x_12014:
[----:B------:R-:W-:Y:S05]  /*11980*/  BSYNC.RECONVERGENT B1 ;  /* 0x0000000000017941 */ /* 0x000fea0003800200 */
.L_x_12013:
        /* <DEDUP_REMOVED lines=22> */
.L_x_12020:
        /* <DEDUP_REMOVED lines=13> */
.L_x_12022:
[----:B------:R-:W-:Y:S05]  /*11bc0*/  BSYNC.RECONVERGENT B2 ;  /* 0x0000000000027941 */ /* 0x000fea0003800200 */
.L_x_12021:
        /* <DEDUP_REMOVED lines=36> */
[----:B------:R-:W-:Y:S01]  /*11e10*/  IMAD.MOV.U32 R0, RZ, RZ, R116 ;  /* 0x000000ffff007224 */ /* 0x000fe200078e0074 */
[----:B------:R-:W-:Y:S01]  /*11e20*/  LOP3.LUT R72, R98, R72, R117, 0x96, !PT ;  /* 0x0000004862487212 */ /* 0x000fe200078e9675 */
[----:B------:R-:W-:Y:S01]  /*11e30*/  IMAD.WIDE.U32 R116, R21, -0x2daee0ad, RZ ;  /* 0xd2511f5315747825 */ /* 0x000fe200078e00ff */
[----:B------:R-:W-:-:S03]  /*11e40*/  MOV R21, R112 ;  /* 0x0000007000157202 */ /* 0x000fc60000000f00 */
[----:B------:R-:W-:Y:S01]  /*11e50*/  IMAD.MOV.U32 R112, RZ, RZ, R116 ;  /* 0x000000ffff707224 */ /* 0x000fe200078e0074 */
[----:B------:R-:W-:Y:S01]  /*11e60*/  LOP3.LUT R73, R122, UR21, R117, 0x96, !PT ;  /* 0x000000157a497c12 */ /* 0x000fe2000f8e9675 */
[----:B------:R-:W-:-:S07]  /*11e70*/  HFMA2 R117, -RZ, RZ, 0, 0 ;  /* 0x00000000ff757431 */ /* 0x000fce00000001ff */
.L_x_12019:
[----:B------:R-:W-:Y:S05]  /*11e80*/  BSYNC.RECONVERGENT B1 ;  /* 0x0000000000017941 */ /* 0x000fea0003800200 */
.L_x_12018:
        /* <DEDUP_REMOVED lines=23> */
.L_x_12025:
        /* <DEDUP_REMOVED lines=13> */
.L_x_12027:
[----:B------:R-:W-:Y:S05]  /*120d0*/  BSYNC.RECONVERGENT B2 ;  /* 0x0000000000027941 */ /* 0x000fea0003800200 */
.L_x_12026:
        /* <DEDUP_REMOVED lines=43> */
.L_x_12024:
[----:B------:R-:W-:Y:S05]  /*12390*/  BSYNC.RECONVERGENT B1 ;  /* 0x0000000000017941 */ /* 0x000fea0003800200 */
.L_x_12023:
        /* <DEDUP_REMOVED lines=22> */
.L_x_12030:
        /* <DEDUP_REMOVED lines=13> */
.L_x_12032:
[----:B------:R-:W-:Y:S05]  /*125d0*/  BSYNC.RECONVERGENT B2 ;  /* 0x0000000000027941 */ /* 0x000fea0003800200 */
.L_x_12031:
        /* <DEDUP_REMOVED lines=40> */
[----:B------:R-:W-:Y:S02]  /*12860*/  IMAD.MOV.U32 R112, RZ, RZ, R116 ;  /* 0x000000ffff707224 */ /* 0x000fe400078e0074 */
[----:B------:R-:W-:Y:S01]  /*12870*/  HFMA2 R116, -RZ, RZ, 0, 0 ;  /* 0x00000000ff747431 */ /* 0x000fe200000001ff */
[----:B------:R-:W-:-:S07]  /*12880*/  LOP3.LUT R73, R122, UR21, R117, 0x96, !PT ;  /* 0x000000157a497c12 */ /* 0x000fce000f8e9675 */
.L_x_12029:
[----:B------:R-:W-:Y:S05]  /*12890*/  BSYNC.RECONVERGENT B1 ;  /* 0x0000000000017941 */ /* 0x000fea0003800200 */
.L_x_12028:
        /* <DEDUP_REMOVED lines=23> */
.L_x_12035:
[----:B------:R-:W-:Y:S01]  /*12a10*/  IADD3 R91, PT, PT, R91, 0x1, RZ ;  /* 0x000000015b5b7810 */ /* 0x000fe20007ffe0ff */
[----:B------:R-:W-:Y:S03]  /*12a20*/  BSSY.RECONVERGENT B2, `(.L_x_12036) ;  /* 0x000000d000027945 */ /* 0x000fe60003800200 */
        /* <DEDUP_REMOVED lines=12> */
.L_x_12037:
[----:B------:R-:W-:Y:S05]  /*12af0*/  BSYNC.RECONVERGENT B2 ;  /* 0x0000000000027941 */ /* 0x000fea0003800200 */
.L_x_12036:
        /* <DEDUP_REMOVED lines=21> */
[----:B------:R-:W-:-:S05]  /*12c50*/  LOP3.LUT R22, R22, UR17, R103, 0x96, !PT ;  /* 0x0000001116167c12 */ /* 0x000fca000f8e9667 */
[----:B------:R-:W-:-:S05]  /*12c60*/  IMAD.WIDE.U32 R22, R22, -0x326172a9, RZ ;  /* 0xcd9e8d5716167825 */ /* 0x000fca00078e00ff */
[----:B------:R-:W-:Y:S02]  /*12c70*/  LOP3.LUT R103, R72, UR18, R23, 0x96, !PT ;  /* 0x0000001248677c12 */ /* 0x000fe4000f8e9617 */
[----:B------:R-:W-:-:S03]  /*12c80*/  LOP3.LUT R72, R105, R102, R117, 0x96, !PT ;  /* 0x0000006669487212 */ /* 0x000fc600078e9675 */
        /* <DEDUP_REMOVED lines=19> */
.L_x_12034:
[----:B------:R-:W-:Y:S05]  /*12dc0*/  BSYNC.RECONVERGENT B1 ;  /* 0x0000000000017941 */ /* 0x000fea0003800200 */
.L_x_12033:
        /* <DEDUP_REMOVED lines=10> */
.L_x_11997:
        /* <DEDUP_REMOVED lines=16> */
.L_x_12041:
        /* <DEDUP_REMOVED lines=13> */
.L_x_12043:
[----:B------:R-:W-:Y:S05]  /*13040*/  BSYNC.RECONVERGENT B2 ;  /* 0x0000000000027941 */ /* 0x000fea0003800200 */
.L_x_12042:
        /* <DEDUP_REMOVED lines=37> */
[----:B------:R-:W-:-:S03]  /*132a0*/  MOV R0, R26 ;  /* 0x0000001a00007202 */ /* 0x000fc60000000f00 */
[----:B------:R-:W-:Y:S01]  /*132b0*/  HFMA2 R26, -RZ, RZ, 0, 0 ;  /* 0x00000000ff1a7431 */ /* 0x000fe200000001ff */
[----:B------:R-:W-:Y:S02]  /*132c0*/  LOP3.LUT R72, R98, R72, R27, 0x96, !PT ;  /* 0x0000004862487212 */ /* 0x000fe400078e961b */
[----:B------:R-:W-:Y:S01]  /*132d0*/  LOP3.LUT R73, R24, UR21, R113, 0x96, !PT ;  /* 0x0000001518497c12 */ /* 0x000fe2000f8e9671 */
[----:B------:R-:W-:-:S07]  /*132e0*/  IMAD.MOV.U32 R24, RZ, RZ, R116 ;  /* 0x000000ffff187224 */ /* 0x000fce00078e0074 */
.L_x_12040:
[----:B------:R-:W-:Y:S05]  /*132f0*/  BSYNC.RECONVERGENT B1 ;  /* 0x0000000000017941 */ /* 0x000fea0003800200 */
.L_x_12039:
[----:B------:R-:W-:Y:S01]  /*13300*/  ISETP.NE.AND P0, PT, R26, 0x1, PT ;  /* 0x000000011a00780c */ /* 0x000fe20003f05270 */
[C---:B-----5:R-:W-:Y:S01]  /*13310*/  IMAD.U32 R27, R20.reuse, 0x10000, RZ ;  /* 0x00010000141b7824 */ /* 0x060fe200078e00ff */
[----:B------:R-:W-:Y:S01]  /*13320*/  I2FP.F32.U32 R24, R24 ;  /* 0x0000001800187245 */ /* 0x000fe20000201000 */
[----:B------:R-:W-:Y:S01]  /*13330*/  BSSY.RECONVERGENT B1, `(.L_x_12044) ;  /* 0x000004b000017945 */ /* 0x000fe20003800200 */
[----:B------:R-:W-:Y:S01]  /*13340*/  PRMT R69, R20, 0x7632, R69 ;  /* 0x0000763214457816 */ /* 0x000fe20000000045 */
[----:B------:R-:W-:Y:S01]  /*13350*/  FMUL.FTZ R68, R27, R110 ;  /* 0x0000006e1b447220 */ /* 0x000fe20000410000 */
[----:B------:R-:W-:Y:S01]  /*13360*/  MOV R27, 0x2 ;  /* 0x00000002001b7802 */ /* 0x000fe20000000f00 */
[----:B------:R-:W-:Y:S02]  /*13370*/  FFMA.FTZ R25, R24, R109, 1.1641532182693481445e-10 ;  /* 0x2f00000018197423 */ /* 0x000fe4000001006d */
[----:B------:R-:W-:-:S03]  /*13380*/  FMUL.FTZ R68, R68, R107 ;  /* 0x0000006b44447220 */ /* 0x000fc60000410000 */
[----:B------:R-:W-:Y:S01]  /*13390*/  FSETP.LE.FTZ.AND P1, PT, R25, R108, PT ;  /* 0x0000006c1900720b */ /* 0x000fe20003f33000 */
[----:B------:R-:W-:-:S03]  /*133a0*/  IMAD.MOV.U32 R25, RZ, RZ, R0 ;  /* 0x000000ffff197224 */ /* 0x000fc600078e0000 */
        /* <DEDUP_REMOVED lines=10> */
.L_x_12046:
        /* <DEDUP_REMOVED lines=13> */
.L_x_12048:
[----:B------:R-:W-:Y:S05]  /*13520*/  BSYNC.RECONVERGENT B2 ;  /* 0x0000000000027941 */ /* 0x000fea0003800200 */
.L_x_12047:
        /* <DEDUP_REMOVED lines=43> */
.L_x_12045:
[----:B------:R-:W-:Y:S05]  /*137e0*/  BSYNC.RECONVERGENT B1 ;  /* 0x0000000000017941 */ /* 0x000fea0003800200 */
.L_x_12044:
[----:B------:R-:W-:Y:S01]  /*137f0*/  ISETP.NE.AND P1, PT, R27, 0x1, PT ;  /* 0x000000011b00780c */ /* 0x000fe20003f25270 */
[----:B------:R-:W-:Y:S01]  /*13800*/  IMAD.U32 R69, R69, 0x10000, RZ ;  /* 0x0001000045457824 */ /* 0x000fe200078e00ff */
[----:B------:R-:W-:Y:S01]  /*13810*/  I2FP.F32.U32 R24, R25 ;  /* 0x0000001900187245 */ /* 0x000fe20000201000 */
[----:B------:R-:W-:Y:S01]  /*13820*/  BSSY.RECONVERGENT B1, `(.L_x_12049) ;  /* 0x0000049000017945 */ /* 0x000fe20003800200 */
[----:B------:R-:W-:-:S03]  /*13830*/  MOV R26, 0x2 ;  /* 0x00000002001a7802 */ /* 0x000fc60000000f00 */
[----:B------:R-:W-:Y:S01]  /*13840*/  FFMA.FTZ R25, R24, R109, 1.1641532182693481445e-10 ;  /* 0x2f00000018197423 */ /* 0x000fe2000001006d */
[----:B------:R-:W-:-:S04]  /*13850*/  FMUL.FTZ R24, R69, R110 ;  /* 0x0000006e45187220 */ /* 0x000fc80000410000 */
[----:B------:R-:W-:Y:S01]  /*13860*/  FSETP.LE.FTZ.AND P0, PT, R25, R108, PT ;  /* 0x0000006c1900720b */ /* 0x000fe20003f13000 */
[----:B------:R-:W-:Y:S01]  /*13870*/  FMUL.FTZ R69, R24, R107 ;  /* 0x0000006b18457220 */ /* 0x000fe20000410000 */
[----:B------:R-:W-:Y:S01]  /*13880*/  IMAD.MOV.U32 R25, RZ, RZ, R0 ;  /* 0x000000ffff197224 */ /* 0x000fe200078e0000 */
        /* <DEDUP_REMOVED lines=9> */
.L_x_12051:
        /* <DEDUP_REMOVED lines=13> */
.L_x_12053:
[----:B------:R-:W-:Y:S05]  /*139f0*/  BSYNC.RECONVERGENT B2 ;  /* 0x0000000000027941 */ /* 0x000fea0003800200 */
.L_x_12052:
        /* <DEDUP_REMOVED lines=40> */
[----:B------:R-:W-:Y:S01]  /*13c80*/  HFMA2 R26, -RZ, RZ, 0, 0 ;  /* 0x00000000ff1a7431 */ /* 0x000fe200000001ff */
[----:B------:R-:W-:Y:S01]  /*13c90*/  MOV R25, R112 ;  /* 0x0000007000197202 */ /* 0x000fe20000000f00 */
[----:B------:R-:W-:-:S07]  /*13ca0*/  IMAD.MOV.U32 R112, RZ, RZ, R24 ;  /* 0x000000ffff707224 */ /* 0x000fce00078e0018 */
.L_x_12050:
[----:B------:R-:W-:Y:S05]  /*13cb0*/  BSYNC.RECONVERGENT B1 ;  /* 0x0000000000017941 */ /* 0x000fea0003800200 */
.L_x_12049:
[----:B------:R-:W-:Y:S01]  /*13cc0*/  ISETP.NE.AND P2, PT, R26, 0x1, PT ;  /* 0x000000011a00780c */ /* 0x000fe20003f45270 */
[C---:B------:R-:W-:Y:S01]  /*13cd0*/  IMAD.U32 R27, R21.reuse, 0x10000, RZ ;  /* 0x00010000151b7824 */ /* 0x040fe200078e00ff */
        /* <DEDUP_REMOVED lines=18> */
.L_x_12056:
        /* <DEDUP_REMOVED lines=13> */
.L_x_12058:
[----:B------:R-:W-:Y:S05]  /*13ed0*/  BSYNC.RECONVERGENT B2 ;  /* 0x0000000000027941 */ /* 0x000fea0003800200 */
.L_x_12057:
        /* <DEDUP_REMOVED lines=38> */
[----:B------:R-:W-:-:S04]  /*14140*/  IMAD.WIDE.U32 R24, R27, -0x2daee0ad, RZ ;  /* 0xd2511f531b187825 */ /* 0x000fc800078e00ff */
[----:B------:R-:W-:Y:S01]  /*14150*/  HFMA2 R27, -RZ, RZ, 0, 0 ;  /* 0x00000000ff1b7431 */ /* 0x000fe200000001ff */
[----:B------:R-:W-:Y:S02]  /*14160*/  LOP3.LUT R73, R26, UR21, R25, 0x96, !PT ;  /* 0x000000151a497c12 */ /* 0x000fe4000f8e9619 */
[----:B------:R-:W-:Y:S01]  /*14170*/  MOV R25, R112 ;  /* 0x0000007000197202 */ /* 0x000fe20000000f00 */
[----:B------:R-:W-:-:S07]  /*14180*/  IMAD.MOV.U32 R112, RZ, RZ, R24 ;  /* 0x000000ffff707224 */ /* 0x000fce00078e0018 */
.L_x_12055:
[----:B------:R-:W-:Y:S05]  /*14190*/  BSYNC.RECONVERGENT B1 ;  /* 0x0000000000017941 */ /* 0x000fea0003800200 */
.L_x_12054:
[----:B------:R-:W-:Y:S01]  /*141a0*/  ISETP.NE.AND P3, PT, R27, 0x1, PT ;  /* 0x000000011b00780c */ /* 0x000fe20003f65270 */
[----:B------:R-:W-:Y:S01]  /*141b0*/  IMAD.U32 R21, R21, 0x10000, RZ ;  /* 0x0001000015157824 */ /* 0x000fe200078e00ff */
[----:B------:R-:W-:Y:S01]  /*141c0*/  I2FP.F32.U32 R24, R25 ;  /* 0x0000001900187245 */ /* 0x000fe20000201000 */
[----:B------:R-:W-:Y:S04]  /*141d0*/  BSSY.RECONVERGENT B1, `(.L_x_12059) ;  /* 0x0000049000017945 */ /* 0x000fe80003800200 */
[----:B------:R-:W-:Y:S01]  /*141e0*/  FFMA.FTZ R25, R24, R109, 1.1641532182693481445e-10 ;  /* 0x2f00000018197423 */ /* 0x000fe2000001006d */
[----:B------:R-:W-:Y:S01]  /*141f0*/  FMUL.FTZ R24, R21, R110 ;  /* 0x0000006e15187220 */ /* 0x000fe20000410000 */
[----:B------:R-:W-:-:S03]  /*14200*/  IMAD.MOV.U32 R21, RZ, RZ, R0 ;  /* 0x000000ffff157224 */ /* 0x000fc600078e0000 */
[----:B------:R-:W-:Y:S01]  /*14210*/  FSETP.LE.FTZ.AND P2, PT, R25, R108, PT ;  /* 0x0000006c1900720b */ /* 0x000fe20003f53000 */
[----:B------:R-:W-:Y:S01]  /*14220*/  FMUL.FTZ R71, R24, R107 ;  /* 0x0000006b18477220 */ /* 0x000fe20000410000 */
[----:B------:R-:W-:Y:S01]  /*14230*/  MOV R25, 0x2 ;  /* 0x0000000200197802 */ /* 0x000fe20000000f00 */
        /* <DEDUP_REMOVED lines=9> */
.L_x_12061:
        /* <DEDUP_REMOVED lines=13> */
.L_x_12063:
[----:B------:R-:W-:Y:S05]  /*143a0*/  BSYNC.RECONVERGENT B2 ;  /* 0x0000000000027941 */ /* 0x000fea0003800200 */
.L_x_12062:
        /* <DEDUP_REMOVED lines=43> */
.L_x_12060:
[----:B------:R-:W-:Y:S05]  /*14660*/  BSYNC.RECONVERGENT B1 ;  /* 0x0000000000017941 */ /* 0x000fea0003800200 */
.L_x_12059:
[----:B------:R-:W-:Y:S01]  /*14670*/  I2FP.F32.U32 R24, R21 ;  /* 0x0000001500187245 */ /* 0x000fe20000201000 */
[----:B------:R-:W-:Y:S01]  /*14680*/  BSSY.RECONVERGENT B1, `(.L_x_12064) ;  /* 0x000004c000017945 */ /* 0x000fe20003800200 */
[----:B------:R-:W-:Y:S02]  /*14690*/  ISETP.NE.AND P4, PT, R25, 0x1, PT ;  /* 0x000000011900780c */ /* 0x000fe40003f85270 */
[----:B------:R-:W-:Y:S01]  /*146a0*/  MOV R26, 0x2 ;  /* 0x00000002001a7802 */ /* 0x000fe20000000f00 */
[----:B------:R-:W-:-:S05]  /*146b0*/  FFMA.FTZ R21, R24, R109, 1.1641532182693481445e-10 ;  /* 0x2f00000018157423 */ /* 0x000fca000001006d */
[----:B------:R-:W-:Y:S01]  /*146c0*/  FSETP.LE.FTZ.AND P3, PT, R21, R108, PT ;  /* 0x0000006c1500720b */ /* 0x000fe20003f73000 */
[C---:B------:R-:W-:Y:S01]  /*146d0*/  IMAD.U32 R21, R22.reuse, 0x10000, RZ ;  /* 0x0001000016157824 */ /* 0x040fe200078e00ff */
[----:B------:R-:W-:-:S03]  /*146e0*/  PRMT R22, R22, 0x7632, R22 ;  /* 0x0000763216167816 */ /* 0x000fc60000000016 */
[----:B------:R-:W-:Y:S01]  /*146f0*/  FMUL.FTZ R116, R21, R110 ;  /* 0x0000006e15747220 */ /* 0x000fe20000410000 */
[----:B------:R-:W-:-:S03]  /*14700*/  IMAD.MOV.U32 R21, RZ, RZ, R0 ;  /* 0x000000ffff157224 */ /* 0x000fc600078e0000 */
[----:B------:R-:W-:Y:S01]  /*14710*/  FMUL.FTZ R116, R116, R107 ;  /* 0x0000006b74747220 */ /* 0x000fe20000410000 */
        /* <DEDUP_REMOVED lines=9> */
.L_x_12066:
        /* <DEDUP_REMOVED lines=13> */
.L_x_12068:
[----:B------:R-:W-:Y:S05]  /*14880*/  BSYNC.RECONVERGENT B2 ;  /* 0x0000000000027941 */ /* 0x000fea0003800200 */
.L_x_12067:
        /* <DEDUP_REMOVED lines=43> */
.L_x_12065:
[----:B------:R-:W-:Y:S05]  /*14b40*/  BSYNC.RECONVERGENT B1 ;  /* 0x0000000000017941 */ /* 0x000fea0003800200 */
.L_x_12064:
[----:B------:R-:W-:Y:S01]  /*14b50*/  ISETP.NE.AND P5, PT, R26, 0x1, PT ;  /* 0x000000011a00780c */ /* 0x000fe20003fa5270 */
[----:B------:R-:W-:Y:S01]  /*14b60*/  IMAD.U32 R25, R22, 0x10000, RZ ;  /* 0x0001000016197824 */ /* 0x000fe200078e00ff */
[----:B------:R-:W-:Y:S01]  /*14b70*/  I2FP.F32.U32 R24, R21 ;  /* 0x0000001500187245 */ /* 0x000fe20000201000 */
[----:B------:R-:W-:Y:S02]  /*14b80*/  BSSY.RECONVERGENT B1, `(.L_x_12069) ;  /* 0x0000049000017945 */ /* 0x000fe40003800200 */
[----:B------:R-:W-:Y:S02]  /*14b90*/  FMUL.FTZ R22, R25, R110 ;  /* 0x0000006e19167220 */ /* 0x000fe40000410000 */
[----:B------:R-:W-:Y:S01]  /*14ba0*/  FFMA.FTZ R21, R24, R109, 1.1641532182693481445e-10 ;  /* 0x2f00000018157423 */ /* 0x000fe2000001006d */
[----:B------:R-:W-:-:S04]  /*14bb0*/  MOV R24, 0x2 ;  /* 0x0000000200187802 */ /* 0x000fc80000000f00 */
        /* <DEDUP_REMOVED lines=12> */
.L_x_12071:
        /* <DEDUP_REMOVED lines=13> */
.L_x_12073:
[----:B------:R-:W-:Y:S05]  /*14d50*/  BSYNC.RECONVERGENT B2 ;  /* 0x0000000000027941 */ /* 0x000fea0003800200 */
.L_x_12072:
        /* <DEDUP_REMOVED lines=43> */
.L_x_12070:
[----:B------:R-:W-:Y:S05]  /*15010*/  BSYNC.RECONVERGENT B1 ;  /* 0x0000000000017941 */ /* 0x000fea0003800200 */
.L_x_12069:
[----:B------:R-:W-:Y:S01]  /*15020*/  I2FP.F32.U32 R22, R22 ;  /* 0x0000001600167245 */ /* 0x000fe20000201000 */
[----:B------:R-:W-:Y:S01]  /*15030*/  BSSY.RECONVERGENT B1, `(.L_x_12074) ;  /* 0x000004e000017945 */ /* 0x000fe20003800200 */
[----:B------:R-:W-:Y:S02]  /*15040*/  ISETP.NE.AND P6, PT, R24, 0x1, PT ;  /* 0x000000011800780c */ /* 0x000fe40003fc5270 */
[----:B------:R-:W-:Y:S01]  /*15050*/  PRMT R27, R23, 0x7632, R27 ;  /* 0x00007632171b7816 */ /* 0x000fe2000000001b */
[----:B------:R-:W-:Y:S01]  /*15060*/  FFMA.FTZ R25, R22, R109, 1.1641532182693481445e-10 ;  /* 0x2f00000016197423 */ /* 0x000fe2000001006d */
[----:B------:R-:W-:-:S04]  /*15070*/  MOV R113, 0x2 ;  /* 0x0000000200717802 */ /* 0x000fc80000000f00 */
[----:B------:R-:W-:Y:S01]  /*15080*/  FSETP.LE.FTZ.AND P5, PT, R25, R108, PT ;  /* 0x0000006c1900720b */ /* 0x000fe20003fb3000 */
[----:B------:R-:W-:Y:S02]  /*15090*/  IMAD.U32 R25, R23, 0x10000, RZ ;  /* 0x0001000017197824 */ /* 0x000fe400078e00ff */
[----:B------:R-:W-:Y:S02]  /*150a0*/  IMAD.MOV.U32 R23, RZ, RZ, R0 ;  /* 0x000000ffff177224 */ /* 0x000fe400078e0000 */
[----:B------:R-:W-:-:S04]  /*150b0*/  FMUL.FTZ R26, R25, R110 ;  /* 0x0000006e191a7220 */ /* 0x000fc80000410000 */
[----:B------:R-:W-:Y:S01]  /*150c0*/  FMUL.FTZ R26, R26, R107 ;  /* 0x0000006b1a1a7220 */ /* 0x000fe20000410000 */
        /* <DEDUP_REMOVED lines=9> */
.L_x_12076:
        /* <DEDUP_REMOVED lines=15> */
.L_x_12078:
[----:B------:R-:W-:Y:S05]  /*15250*/  BSYNC.RECONVERGENT B2 ;  /* 0x0000000000027941 */ /* 0x000fea0003800200 */
.L_x_12077:
[----:B------:R-:W-:Y:S01]  /*15260*/  LOP3.LUT R22, R2, UR7, R73, 0x96, !PT ;  /* 0x0000000702167c12 */ /* 0x000fe2000f8e9649 */
        /* <DEDUP_REMOVED lines=17> */
[----:B------:R-:W-:-:S05]  /*15380*/  IMAD.WIDE.U32 R72, R72, -0x326172a9, RZ ;  /* 0xcd9e8d5748487825 */ /* 0x000fca00078e00ff */
        /* <DEDUP_REMOVED lines=24> */
.L_x_12075:
[----:B------:R-:W-:Y:S05]  /*15510*/  BSYNC.RECONVERGENT B1 ;  /* 0x0000000000017941 */ /* 0x000fea0003800200 */
.L_x_12074:
        /* <DEDUP_REMOVED lines=16> */
.L_x_12038:
[----:B------:R-:W-:Y:S01]  /*15620*/  SEL R21, RZ, 0x1000000, !P6 ;  /* 0x01000000ff157807 */ /* 0x000fe20007000000 */
[----:B------:R-:W-:Y:S01]  /*15630*/  IMAD.WIDE.U32 R120, R115, 0x20, R120 ;  /* 0x0000002073787825 */ /* 0x000fe200078e0078 */
[----:B------:R-:W-:-:S03]  /*15640*/  ISETP.NE.AND P6, PT, R20, RZ, PT ;  /* 0x000000ff1400720c */ /* 0x000fc60003fc5270 */
[----:B------:R-:W-:Y:S01]  /*15650*/  FADD.FTZ R20, RZ, R48 ;  /* 0x00000030ff147221 */ /* 0x000fe20000010000 */
        /* <DEDUP_REMOVED lines=9> */
[----:B------:R0:W-:Y:S01]  /*156f0*/  STG.E.128 desc[UR8][R120.64+0x10], R24 ;  /* 0x0000101878007986 */ /* 0x0001e2000c101d08 */
[----:B------:R-:W-:Y:S01]  /*15700*/  LOP3.LUT R98, R98, R21, R99, 0xfe, !PT ;  /* 0x0000001562627212 */ /* 0x000fe200078efe63 */
[----:B------:R-:W-:Y:S01]  /*15710*/  FADD.FTZ R23, R20, R51 ;  /* 0x0000003314177221 */ /* 0x000fe20000010000 */
[----:B------:R-:W-:Y:S01]  /*15720*/  LOP3.LUT R22, R22, R96, R97, 0xfe, !PT ;  /* 0x0000006016167212 */ /* 0x000fe200078efe61 */
[----:B------:R-:W-:Y:S01]  /*15730*/  UMOV UR4, 0xffffffff ;  /* 0xffffffff00047882 */ /* 0x000fe20000000000 */
[----:B------:R-:W-:Y:S01]  /*15740*/  SEL R21, RZ, 0x1, !P3 ;  /* 0x00000001ff157807 */ /* 0x000fe20005800000 */
[----:B------:R-:W-:Y:S01]  /*15750*/  FADD.FTZ R20, R23, R44 ;  /* 0x0000002c17147221 */ /* 0x000fe20000010000 */
[----:B------:R-:W-:-:S02]  /*15760*/  SEL R97, RZ, 0x1, !P6 ;  /* 0x00000001ff617807 */ /* 0x000fc40007000000 */
[----:B------:R-:W-:Y:S01]  /*15770*/  LOP3.LUT R21, R98, R21, RZ, 0xfc, !PT ;  /* 0x0000001562157212 */ /* 0x000fe200078efcff */
        /* <DEDUP_REMOVED lines=116> */
.L_x_12092:
[----:B------:R-:W-:Y:S01]  /*15ec0*/  FMUL.FTZ R20, R94, R94 ;  /* 0x0000005e5e147220 */ /* 0x000fe20000410000 */
[----:B------:R-:W-:Y:S01]  /*15ed0*/  ISETP.NE.AND P1, PT, RZ, UR13, PT ;  /* 0x0000000dff007c0c */ /* 0x000fe2000bf25270 */
[----:B01----:R-:W-:Y:S01]  /*15ee0*/  FADD.FTZ R96, R96, R99 ;  /* 0x0000006360607221 */ /* 0x003fe20000010000 */
[----:B------:R-:W-:Y:S02]  /*15ef0*/  PRMT R98, R80, 0x7632, R98 ;  /* 0x0000763250627816 */ /* 0x000fe40000000062 */
[----:B------:R-:W-:Y:S01]  /*15f00*/  FSEL R22, R20, RZ, P1 ;  /* 0x000000ff14167208 */ /* 0x000fe20000800000 */
[----:B------:R-:W-:Y:S01]  /*15f10*/  FFMA.FTZ R21, R96, R21, UR14 ;  /* 0x0000000e60157e23 */ /* 0x000fe20008010015 */
[----:B------:R-:W-:Y:S02]  /*15f20*/  FSEL R20, R94, RZ, !P1 ;  /* 0x000000ff5e147208 */ /* 0x000fe40004800000 */
        /* <DEDUP_REMOVED lines=39> */
[----:B0-----:R-:W-:Y:S01]  /*161a0*/  FMUL.FTZ R21, R46, R21 ;  /* 0x000000152e157220 */ /* 0x001fe20000410000 */
[----:B------:R-:W-:Y:S01]  /*161b0*/  SHF.L.U32 R22, R3, 0x10, RZ ;  /* 0x0000001003167819 */ /* 0x000fe200000006ff */
[----:B------:R-:W-:-:S02]  /*161c0*/  IMAD.U32 R34, R65, 0x10000, RZ ;  /* 0x0001000041227824 */ /* 0x000fc400078e00ff */
[----:B------:R-:W-:Y:S01]  /*161d0*/  FMUL.FTZ R23, R46, R23 ;  /* 0x000000172e177220 */ /* 0x000fe20000410000 */
[----:B------:R-:W-:Y:S01]  /*161e0*/  IMAD.U32 R28, R4, 0x10000, RZ ;  /* 0x00010000041c7824 */ /* 0x000fe200078e00ff */
[----:B------:R-:W-:Y:S01]  /*161f0*/  SHF.L.U32 R38, R5, 0x10, RZ ;  /* 0x0000001005267819 */ /* 0x000fe200000006ff */
[----:B------:R-:W-:Y:S01]  /*16200*/  FMUL.FTZ R49, R46, R49 ;  /* 0x000000312e317220 */ /* 0x000fe20000410000 */
[----:B------:R-:W-:Y:S02]  /*16210*/  IMAD.U32 R42, R6, 0x10000, RZ ;  /* 0x00010000062a7824 */ /* 0x000fe400078e00ff */
[----:B------:R-:W-:Y:S01]  /*16220*/  FMUL.FTZ R51, R46, R51 ;  /* 0x000000332e337220 */ /* 0x000fe20000410000 */
[----:B------:R-:W-:Y:S01]  /*16230*/  FFMA.FTZ R25, R21, R20, R24 ;  /* 0x0000001415197223 */ /* 0x000fe20000010018 */
[----:B------:R-:W-:Y:S01]  /*16240*/  FFMA.FTZ R24, R23, R30, R34 ;  /* 0x0000001e17187223 */ /* 0x000fe20000010022 */
[----:B------:R-:W-:Y:S01]  /*16250*/  FFMA.FTZ R20, R49, R22, R28 ;  /* 0x0000001631147223 */ /* 0x000fe2000001001c */
[----:B------:R-:W-:Y:S01]  /*16260*/  SHF.L.U32 R23, R87, 0x10, RZ ;  /* 0x0000001057177819 */ /* 0x000fe200000006ff */
[----:B------:R-:W-:Y:S01]  /*16270*/  FFMA.FTZ R21, R51, R38, R42 ;  /* 0x0000002633157223 */ /* 0x000fe2000001002a */
        /* <DEDUP_REMOVED lines=8> */
[----:B------:R-:W-:Y:S01]  /*16300*/  FMUL.FTZ R51, R46, R99 ;  /* 0x000000632e337220 */ /* 0x000fe20000410000 */
[----:B------:R-:W-:Y:S02]  /*16310*/  IMAD.U32 R44, R10, 0x10000, RZ ;  /* 0x000100000a2c7824 */ /* 0x000fe400078e00ff */
[----:B------:R-:W-:Y:S01]  /*16320*/  FMUL.FTZ R47, R46, R47 ;  /* 0x0000002f2e2f7220 */ /* 0x000fe20000410000 */
[----:B------:R-:W-:Y:S01]  /*16330*/  FFMA.FTZ R34, R34, R23, R27 ;  /* 0x0000001722227223 */ /* 0x000fe2000001001b */
[----:B------:R-:W-:Y:S01]  /*16340*/  FFMA.FTZ R27, R45, R22, R28 ;  /* 0x000000162d1b7223 */ /* 0x000fe2000001001c */
[----:B------:R-:W-:Y:S01]  /*16350*/  FFMA.FTZ R51, R51, R30, R38 ;  /* 0x0000001e33337223 */ /* 0x000fe20000010026 */
[----:B------:R-:W-:Y:S01]  /*16360*/  FFMA.FTZ R38, R47, R42, R44 ;  /* 0x0000002a2f267223 */ /* 0x000fe2000001002c */
        /* <DEDUP_REMOVED lines=10> */
[----:B------:R-:W-:Y:S01]  /*16410*/  SHF.L.U32 R50, R13, 0x10, RZ ;  /* 0x000000100d327819 */ /* 0x000fe200000006ff */
[----:B------:R-:W-:Y:S01]  /*16420*/  FFMA.FTZ R28, R41, R30, R42 ;  /* 0x0000001e291c7223 */ /* 0x000fe2000001002a */
[----:B------:R-:W-:Y:S01]  /*16430*/  FFMA.FTZ R47, R47, R44, R48 ;  /* 0x0000002c2f2f7223 */ /* 0x000fe20000010030 */
[----:B------:R-:W-:Y:S01]  /*16440*/  SHF.L.U32 R22, R15, 0x10, RZ ;  /* 0x000000100f167819 */ /* 0x000fe200000006ff */
[----:B------:R-:W-:Y:S02]  /*16450*/  IMAD.U32 R68, R14, 0x10000, RZ ;  /* 0x000100000e447824 */ /* 0x000fe400078e00ff */
[----:B------:R-:W-:Y:S01]  /*16460*/  FMUL.FTZ R43, R46, R43 ;  /* 0x0000002b2e2b7220 */ /* 0x000fe20000410000 */
[----:B------:R-:W-:Y:S01]  /*16470*/  IMAD.U32 R42, R16, 0x10000, RZ ;  /* 0x00010000102a7824 */ /* 0x000fe200078e00ff */
[----:B------:R-:W-:Y:S01]  /*16480*/  SHF.L.U32 R44, R17, 0x10, RZ ;  /* 0x00000010112c7819 */ /* 0x000fe200000006ff */
[----:B------:R-:W-:Y:S01]  /*16490*/  FMUL.FTZ R37, R46, R37 ;  /* 0x000000252e257220 */ /* 0x000fe20000410000 */
[----:B------:R-:W-:-:S02]  /*164a0*/  IMAD.U32 R48, R18, 0x10000, RZ ;  /* 0x0001000012307824 */ /* 0x000fc400078e00ff */
[----:B------:R-:W-:Y:S01]  /*164b0*/  FMUL.FTZ R39, R46, R39 ;  /* 0x000000272e277220 */ /* 0x000fe20000410000 */
[----:B------:R-:W-:Y:S01]  /*164c0*/  FFMA.FTZ R30, R43, R50, R68 ;  /* 0x000000322b1e7223 */ /* 0x000fe20000010044 */
[----:B------:R-:W-:Y:S01]  /*164d0*/  SHF.L.U32 R23, R83, 0x10, RZ ;  /* 0x0000001053177819 */ /* 0x000fe200000006ff */
[----:B------:R-:W-:Y:S01]  /*164e0*/  FFMA.FTZ R97, R37, R22, R42 ;  /* 0x0000001625617223 */ /* 0x000fe2000001002a */
[----:B------:R-:W-:Y:S02]  /*164f0*/  IMAD.U32 R41, R62, 0x10000, RZ ;  /* 0x000100003e297824 */ /* 0x000fe400078e00ff */
[----:B------:R-:W-:Y:S01]  /*16500*/  FMUL.FTZ R68, R46, R105 ;  /* 0x000000692e447220 */ /* 0x000fe20000410000 */
[----:B------:R-:W-:Y:S01]  /*16510*/  FFMA.FTZ R39, R39, R44, R48 ;  /* 0x0000002c27277223 */ /* 0x000fe20000010030 */
[----:B------:R-:W-:Y:S01]  /*16520*/  SHF.L.U32 R22, R81, 0x10, RZ ;  /* 0x0000001051167819 */ /* 0x000fe200000006ff */
[C---:B------:R-:W-:Y:S01]  /*16530*/  IMAD.U32 R42, R56.reuse, 0x10000, RZ ;  /* 0x00010000382a7824 */ /* 0x040fe200078e00ff */
[----:B------:R-:W-:Y:S01]  /*16540*/  PRMT R44, R56, 0x7632, R44 ;  /* 0x00007632382c7816 */ /* 0x000fe2000000002c */
[----:B------:R-:W-:Y:S01]  /*16550*/  FMUL.FTZ R109, R46, R109 ;  /* 0x0000006d2e6d7220 */ /* 0x000fe20000410000 */
[----:B------:R-:W-:Y:S01]  /*16560*/  FFMA.FTZ R68, R68, R23, R41 ;  /* 0x0000001744447223 */ /* 0x000fe20000010029 */
[----:B------:R-:W-:Y:S01]  /*16570*/  SHF.L.U32 R37, R57, 0x10, RZ ;  /* 0x0000001039257819 */ /* 0x000fe200000006ff */
[----:B------:R-:W-:Y:S01]  /*16580*/  FMUL.FTZ R49, R46, R35 ;  /* 0x000000232e317220 */ /* 0x000fe20000410000 */
[----:B------:R-:W-:Y:S01]  /*16590*/  SHF.L.U32 R48, R19, 0x10, RZ ;  /* 0x0000001013307819 */ /* 0x000fe200000006ff */
[----:B------:R-:W-:-:S02]  /*165a0*/  IMAD.U32 R23, R80, 0x10000, RZ ;  /* 0x0001000050177824 */ /* 0x000fc400078e00ff */
[----:B------:R-:W-:Y:S01]  /*165b0*/  FMUL.FTZ R50, R46, R117 ;  /* 0x000000752e327220 */ /* 0x000fe20000410000 */
[----:B------:R-:W-:Y:S01]  /*165c0*/  FFMA.FTZ R35, R109, R22, R42 ;  /* 0x000000166d237223 */ /* 0x000fe2000001002a */
[----:B------:R-:W-:Y:S02]  /*165d0*/  IMAD.U32 R44, R44, 0x10000, RZ ;  /* 0x000100002c2c7824 */ /* 0x000fe400078e00ff */
[----:B------:R-:W-:Y:S01]  /*165e0*/  FMUL.FTZ R33, R46, R33 ;  /* 0x000000212e217220 */ /* 0x000fe20000410000 */
[----:B------:R-:W-:Y:S01]  /*165f0*/  IMAD.U32 R100, R100, 0x10000, RZ ;  /* 0x0001000064647824 */ /* 0x000fe200078e00ff */
[----:B------:R-:W-:Y:S01]  /*16600*/  PRMT R22, R79, 0x7632, R22 ;  /* 0x000076324f167816 */ /* 0x000fe20000000016 */
[----:B------:R-:W-:Y:S01]  /*16610*/  FFMA.FTZ R50, R50, R23, R37 ;  /* 0x0000001732327223 */ /* 0x000fe20000010025 */
[C---:B------:R-:W-:Y:S01]  /*16620*/  PRMT R42, R58.reuse, 0x7632, R42 ;  /* 0x000076323a2a7816 */ /* 0x040fe2000000002a */
[----:B------:R-:W-:Y:S01]  /*16630*/  FFMA.FTZ R48, R33, R48, R44 ;  /* 0x0000003021307223 */ /* 0x000fe2000001002c */
[----:B------:R-:W-:Y:S01]  /*16640*/  FFMA.FTZ R49, R49, R98, R100 ;  /* 0x0000006231317223 */ /* 0x000fe20000010064 */
[----:B------:R-:W-:Y:S01]  /*16650*/  SHF.L.U32 R23, R79, 0x10, RZ ;  /* 0x000000104f177819 */ /* 0x000fe200000006ff */
[----:B------:R-:W-:Y:S01]  /*16660*/  IMAD.U32 R33, R58, 0x10000, RZ ;  /* 0x000100003a217824 */ /* 0x000fe200078e00ff */
[----:B------:R-:W-:Y:S01]  /*16670*/  SHF.L.U32 R22, R22, 0x10, RZ ;  /* 0x0000001016167819 */ /* 0x000fe200000006ff */
[----:B------:R-:W-:-:S02]  /*16680*/  IMAD.U32 R42, R42, 0x10000, RZ ;  /* 0x000100002a2a7824 */ /* 0x000fc400078e00ff */
[C---:B------:R-:W-:Y:S01]  /*16690*/  FMUL.FTZ R100, R46.reuse, R119 ;  /* 0x000000772e647220 */ /* 0x040fe20000410000 */
[----:B------:R-:W-:Y:S01]  /*166a0*/  FMUL.FTZ R29, R46, R29 ;  /* 0x0000001d2e1d7220 */ /* 0x000fe20000410000 */
[----:B------:R-:W-:Y:S01]  /*166b0*/  SHF.L.U32 R44, R78, 0x10, RZ ;  /* 0x000000104e2c7819 */ /* 0x000fe200000006ff */
[----:B------:R-:W-:Y:S02]  /*166c0*/  IMAD.U32 R98, R59, 0x10000, RZ ;  /* 0x000100003b627824 */ /* 0x000fe400078e00ff */
[--C-:B------:R-:W-:Y:S01]  /*166d0*/  FFMA.FTZ R100, R100, R23, R33.reuse ;  /* 0x0000001764647223 */ /* 0x100fe20000010021 */
[----:B------:R-:W-:Y:S01]  /*166e0*/  FFMA.FTZ R29, R29, R22, R42 ;  /* 0x000000161d1d7223 */ /* 0x000fe2000001002a */
[----:B------:R-:W-:Y:S01]  /*166f0*/  PRMT R33, R52, 0x7632, R33 ;  /* 0x0000763234217816 */ /* 0x000fe20000000021 */
[----:B------:R-:W0:Y:S01]  /*16700*/  @!P0 LDC.64 R22, c[0x0][0x3c0] ;  /* 0x0000f000ff168b82 */ /* 0x000e220000000a00 */
[C---:B------:R-:W-:Y:S01]  /*16710*/  FMUL.FTZ R103, R46.reuse, R123 ;  /* 0x0000007b2e677220 */ /* 0x040fe20000410000 */
[----:B------:R-:W-:Y:S01]  /*16720*/  PRMT R99, R77, 0x7632, R99 ;  /* 0x000076324d637816 */ /* 0x000fe20000000063 */
[----:B------:R-:W-:Y:S01]  /*16730*/  FMUL.FTZ R32, R46, R32 ;  /* 0x000000202e207220 */ /* 0x000fe20000410000 */
[----:B------:R-:W-:-:S02]  /*16740*/  IMAD.U32 R33, R33, 0x10000, RZ ;  /* 0x0001000021217824 */ /* 0x000fc400078e00ff */
        /* <DEDUP_REMOVED lines=9> */
[----:B------:R-:W-:Y:S01]  /*167e0*/  FFMA.FTZ R99, R32, R99, R33 ;  /* 0x0000006320637223 */ /* 0x000fe20000010021 */
[----:B------:R-:W-:Y:S01]  /*167f0*/  FFMA.FTZ R96, R96, R43, R45 ;  /* 0x0000002b60607223 */ /* 0x000fe2000001002d */
[----:B------:R-:W-:Y:S01]  /*16800*/  FFMA.FTZ R70, R121, R42, R44 ;  /* 0x0000002a79467223 */ /* 0x000fe2000001002c */
[----:B------:R-:W1:Y:S01]  /*16810*/  @!P0 LDC.64 R32, c[0x0][0x3c8] ;  /* 0x0000f200ff208b82 */ /* 0x000e620000000a00 */
[----:B------:R-:W-:Y:S01]  /*16820*/  PRMT R37, R78, 0x7632, R37 ;  /* 0x000076324e257816 */ /* 0x000fe20000000025 */
[C---:B------:R-:W-:Y:S01]  /*16830*/  FMUL.FTZ R102, R46.reuse, R125 ;  /* 0x0000007d2e667220 */ /* 0x040fe20000410000 */
[----:B------:R-:W-:Y:S01]  /*16840*/  PRMT R41, R59, 0x7632, R41 ;  /* 0x000076323b297816 */ /* 0x000fe20000000029 */
[----:B------:R-:W-:Y:S01]  /*16850*/  FMUL.FTZ R36, R46, R36 ;  /* 0x000000242e247220 */ /* 0x000fe20000410000 */
[----:B------:R-:W-:Y:S01]  /*16860*/  PRMT R101, R76, 0x7632, R101 ;  /* 0x000076324c657816 */ /* 0x000fe20000000065 */
[----:B------:R-:W-:Y:S01]  /*16870*/  FMUL.FTZ R69, R46, R69 ;  /* 0x000000452e457220 */ /* 0x000fe20000410000 */
[----:B------:R-:W-:Y:S01]  /*16880*/  PRMT R43, R53, 0x7632, R43 ;  /* 0x00007632352b7816 */ /* 0x000fe2000000002b */
[----:B------:R-:W2:Y:S01]  /*16890*/  LDC.64 R44, c[0x0][0x428] ;  /* 0x00010a00ff2c7b82 */ /* 0x000ea20000000a00 */
[----:B------:R-:W-:Y:S01]  /*168a0*/  SHF.L.U32 R37, R37, 0x10, RZ ;  /* 0x0000001025257819 */ /* 0x000fe200000006ff */
[----:B------:R-:W-:Y:S01]  /*168b0*/  IMAD.U32 R41, R41, 0x10000, RZ ;  /* 0x0001000029297824 */ /* 0x000fe200078e00ff */
[----:B------:R-:W-:Y:S01]  /*168c0*/  SHF.L.U32 R101, R101, 0x10, RZ ;  /* 0x0000001065657819 */ /* 0x000fe200000006ff */
[----:B0-----:R-:W-:Y:S01]  /*168d0*/  @!P0 IMAD.WIDE R104, R93, 0x4, R22 ;  /* 0x000000045d688825 */ /* 0x001fe200078e0216 */
[----:B------:R-:W-:-:S03]  /*168e0*/  F2FP.BF16.F32.PACK_AB R22, R27, R34 ;  /* 0x000000221b16723e */ /* 0x000fc600000010ff */
[----:B------:R-:W-:Y:S01]  /*168f0*/  FFMA.FTZ R102, R102, R37, R41 ;  /* 0x0000002566667223 */ /* 0x000fe20000010029 */
[----:B------:R-:W-:Y:S01]  /*16900*/  F2FP.BF16.F32.PACK_AB R23, R38, R51 ;  /* 0x000000332617723e */ /* 0x000fe200000010ff */
[----:B------:R-:W-:Y:S01]  /*16910*/  IMAD.U32 R43, R43, 0x10000, RZ ;  /* 0x000100002b2b7824 */ /* 0x000fe200078e00ff */
[----:B------:R-:W-:Y:S01]  /*16920*/  F2FP.BF16.F32.PACK_AB R27, R39, R96 ;  /* 0x00000060271b723e */ /* 0x000fe200000010ff */
[----:B------:R-:W-:Y:S01]  /*16930*/  IMAD.U32 R41, R53, 0x10000, RZ ;  /* 0x0001000035297824 */ /* 0x000fe200078e00ff */
[----:B------:R-:W0:Y:S01]  /*16940*/  LDC.64 R38, c[0x0][0x380] ;  /* 0x0000e000ff267b82 */ /* 0x000e220000000a00 */
[----:B------:R-:W-:Y:S01]  /*16950*/  SHF.L.U32 R37, R76, 0x10, RZ ;  /* 0x000000104c257819 */ /* 0x000fe200000006ff */
[----:B------:R-:W-:Y:S01]  /*16960*/  FFMA.FTZ R101, R36, R101, R43 ;  /* 0x0000006524657223 */ /* 0x000fe2000001002b */
[----:B------:R-:W-:Y:S01]  /*16970*/  PRMT R42, R75, 0x7632, R42 ;  /* 0x000076324b2a7816 */ /* 0x000fe2000000002a */
[C---:B------:R-:W-:Y:S01]  /*16980*/  IMAD.U32 R36, R54.reuse, 0x10000, RZ ;  /* 0x0001000036247824 */ /* 0x040fe200078e00ff */
[----:B------:R-:W-:Y:S01]  /*16990*/  PRMT R108, R54, 0x7632, R108 ;  /* 0x00007632366c7816 */ /* 0x000fe2000000006c */
[----:B------:R-:W-:Y:S01]  /*169a0*/  FFMA.FTZ R98, R98, R37, R41 ;  /* 0x0000002562627223 */ /* 0x000fe20000010029 */
[----:B------:R-:W-:Y:S01]  /*169b0*/  PRMT R43, R74, 0x7632, R43 ;  /* 0x000076324a2b7816 */ /* 0x000fe2000000002b */
[----:B------:R-:W-:Y:S01]  /*169c0*/  FMUL.FTZ R71, R46, R71 ;  /* 0x000000472e477220 */ /* 0x000fe20000410000 */
        /* <DEDUP_REMOVED lines=8> */
[----:B------:R-:W-:Y:S01]  /*16a50*/  SHF.L.U32 R43, R43, 0x10, RZ ;  /* 0x000000102b2b7819 */ /* 0x000fe200000006ff */
[----:B------:R-:W-:Y:S01]  /*16a60*/  FMUL.FTZ R40, R46, R40 ;  /* 0x000000282e287220 */ /* 0x000fe20000410000 */
        /* <DEDUP_REMOVED lines=9> */
[----:B--2---:R-:W-:Y:S01]  /*16b00*/  IMAD.WIDE.U32 R36, R95, 0x10, R44 ;  /* 0x000000105f247825 */ /* 0x004fe200078e002c */
[----:B------:R-:W-:Y:S01]  /*16b10*/  F2FP.BF16.F32.PACK_AB R29, R49, R50 ;  /* 0x00000032311d723e */ /* 0x000fe200000010ff */
[----:B------:R2:W-:Y:S01]  /*16b20*/  @!P0 STG.E desc[UR8][R104.64], R94 ;  /* 0x0000005e68008986 */ /* 0x0005e2000c101908 */
[----:B------:R-:W-:Y:S01]  /*16b30*/  F2FP.BF16.F32.PACK_AB R28, R48, R35 ;  /* 0x00000023301c723e */ /* 0x000fe200000010ff */
[----:B-1----:R-:W-:Y:S01]  /*16b40*/  @!P0 IMAD.WIDE R48, R93, 0x4, R32 ;  /* 0x000000045d308825 */ /* 0x002fe200078e0220 */
[----:B------:R-:W-:-:S02]  /*16b50*/  F2FP.BF16.F32.PACK_AB R26, R97, R68 ;  /* 0x00000044611a723e */ /* 0x000fc400000010ff */
        /* <DEDUP_REMOVED lines=10> */
[----:B0-----:R-:W-:Y:S01]  /*16c00*/  LEA R93, R38, R93, 0x2 ;  /* 0x0000005d265d7211 */ /* 0x001fe200078e10ff */
[----:B------:R2:W-:Y:S03]  /*16c10*/  STG.E.128 desc[UR8][R40.64], R24 ;  /* 0x0000001828007986 */ /* 0x0005e6000c101d08 */
[----:B------:R-:W-:Y:S01]  /*16c20*/  ISETP.GE.AND P0, PT, R93, R39, PT ;  /* 0x000000275d00720c */ /* 0x000fe20003f06270 */
[----:B------:R2:W-:Y:S04]  /*16c30*/  STG.E.128 desc[UR8][R42.64], R28 ;  /* 0x0000001c2a007986 */ /* 0x0005e8000c101d08 */
[----:B------:R2:W-:Y:S08]  /*16c40*/  STG.E.128 desc[UR8][R44.64], R32 ;  /* 0x000000202c007986 */ /* 0x0005f0000c101d08 */
[----:B------:R-:W-:Y:S05]  /*16c50*/  @!P0 BRA `(.L_x_12080) ;  /* 0xfffffe9c00ec8947 */ /* 0x000fea000383ffff */
[----:B------:R-:W-:Y:S05]  /*16c60*/  BSYNC B0 ;  /* 0x0000000000007941 */ /* 0x000fea0003800000 */
.L_x_11751:
[----:B------:R-:W-:Y:S05]  /*16c70*/  EXIT ;  /* 0x000000000000794d */ /* 0x000fea0003800000 */
.L_x_12079:
        /* <DEDUP_REMOVED lines=8> */
.L_x_12082:
[----:B------:R-:W-:Y:S05]  /*16d00*/  BSYNC B1 ;  /* 0x0000000000017941 */ /* 0x000fea0003800000 */
.L_x_12081:
        /* <DEDUP_REMOVED lines=9> */
.L_x_12083:
[----:B------:R-:W-:Y:S01]  /*16da0*/  HFMA2 R102, -RZ, RZ, 0, 2.384185791015625e-07 ;  /* 0x00000004ff667431 */ /* 0x000fe200000001ff */
[----:B------:R-:W-:-:S05]  /*16db0*/  MOV R20, R99 ;  /* 0x0000006300147202 */ /* 0x000fca0000000f00 */
[----:B------:R-:W-:-:S04]  /*16dc0*/  FADD.FTZ R96, R23, R20 ;  /* 0x0000001417607221 */ /* 0x000fc80000010000 */
[----:B------:R-:W-:-:S07]  /*16dd0*/  IMAD.MOV.U32 R101, RZ, RZ, R96 ;  /* 0x000000ffff657224 */ /* 0x000fce00078e0060 */
[----:B------:R-:W-:Y:S05]  /*16de0*/  WARPSYNC.COLLECTIVE R100, `(.L_x_12084) ;  /* 0x0000000064087348 */ /* 0x000fea0003c00000 */
[----:B------:R0:W1:Y:S02]  /*16df0*/  SHFL.BFLY P1, R99, R101, R102, R103 ;  /* 0x0c00006665637389 */ /* 0x0000640000020067 */
[----:B01----:R-:W-:Y:S05]  /*16e00*/  ENDCOLLECTIVE ;  /* 0x000000000000791b */ /* 0x003fea0003800000 */
.L_x_12084:
        /* <DEDUP_REMOVED lines=8> */
.L_x_12085:
[----:B------:R-:W-:Y:S01]  /*16e90*/  HFMA2 R102, -RZ, RZ, 0, 9.5367431640625e-07 ;  /* 0x00000010ff667431 */ /* 0x000fe200000001ff */
[----:B------:R-:W-:-:S05]  /*16ea0*/  MOV R20, R99 ;  /* 0x0000006300147202 */ /* 0x000fca0000000f00 */
[----:B------:R-:W-:-:S04]  /*16eb0*/  FADD.FTZ R98, R97, R20 ;  /* 0x0000001461627221 */ /* 0x000fc80000010000 */
[----:B------:R-:W-:-:S07]  /*16ec0*/  IMAD.MOV.U32 R101, RZ, RZ, R98 ;  /* 0x000000ffff657224 */ /* 0x000fce00078e0062 */
[----:B------:R-:W-:Y:S05]  /*16ed0*/  WARPSYNC.COLLECTIVE R100, `(.L_x_12086) ;  /* 0x0000000064087348 */ /* 0x000fea0003c00000 */
[----:B------:R0:W1:Y:S02]  /*16ee0*/  SHFL.BFLY P1, R99, R101, R102, R103 ;  /* 0x0c00006665637389 */ /* 0x0000640000020067 */
[----:B01----:R-:W-:Y:S05]  /*16ef0*/  ENDCOLLECTIVE ;  /* 0x000000000000791b */ /* 0x003fea0003800000 */
.L_x_12086:
        /* <DEDUP_REMOVED lines=71> */
.L_x_12087:
[----:B------:R-:W-:Y:S02]  /*17370*/  IMAD.MOV.U32 R102, RZ, RZ, 0x2 ;  /* 0x00000002ff667424 */ /* 0x000fe400078e00ff */
[----:B------:R-:W-:-:S04]  /*17380*/  IMAD.MOV.U32 R23, RZ, RZ, R99 ;  /* 0x000000ffff177224 */ /* 0x000fc800078e0063 */
[----:B------:R-:W-:-:S05]  /*17390*/  FADD.FTZ R23, R20, R23 ;  /* 0x0000001714177221 */ /* 0x000fca0000010000 */
[----:B------:R-:W-:-:S07]  /*173a0*/  MOV R101, R23 ;  /* 0x0000001700657202 */ /* 0x000fce0000000f00 */
[----:B------:R-:W-:Y:S05]  /*173b0*/  WARPSYNC.COLLECTIVE R100, `(.L_x_12088) ;  /* 0x0000000064087348 */ /* 0x000fea0003c00000 */
[----:B------:R0:W1:Y:S02]  /*173c0*/  SHFL.BFLY P1, R99, R101, R102, R103 ;  /* 0x0c00006665637389 */ /* 0x0000640000020067 */
[----:B01----:R-:W-:Y:S05]  /*173d0*/  ENDCOLLECTIVE ;  /* 0x000000000000791b */ /* 0x003fea0003800000 */
.L_x_12088:
[----:B------:R-:W-:Y:S01]  /*173e0*/  HFMA2 R102, -RZ, RZ, 0, 2.384185791015625e-07 ;  /* 0x00000004ff667431 */ /* 0x000fe200000001ff */
[----:B------:R-:W-:-:S05]  /*173f0*/  MOV R22, R99 ;  /* 0x0000006300167202 */ /* 0x000fca0000000f00 */
[----:B------:R-:W-:-:S04]  /*17400*/  FADD.FTZ R22, R23, R22 ;  /* 0x0000001617167221 */ /* 0x000fc80000010000 */
[----:B------:R-:W-:-:S07]  /*17410*/  IMAD.MOV.U32 R101, RZ, RZ, R22 ;  /* 0x000000ffff657224 */ /* 0x000fce00078e0016 */
[----:B------:R-:W-:Y:S05]  /*17420*/  WARPSYNC.COLLECTIVE R100, `(.L_x_12089) ;  /* 0x0000000064087348 */ /* 0x000fea0003c00000 */
[----:B------:R0:W1:Y:S02]  /*17430*/  SHFL.BFLY P1, R99, R101, R102, R103 ;  /* 0x0c00006665637389 */ /* 0x0000640000020067 */
[----:B01----:R-:W-:Y:S05]  /*17440*/  ENDCOLLECTIVE ;  /* 0x000000000000791b */ /* 0x003fea0003800000 */
.L_x_12089:
[----:B------:R-:W-:Y:S02]  /*17450*/  IMAD.MOV.U32 R102, RZ, RZ, 0x8 ;  /* 0x00000008ff667424 */ /* 0x000fe400078e00ff */
[----:B------:R-:W-:-:S04]  /*17460*/  IMAD.MOV.U32 R97, RZ, RZ, R99 ;  /* 0x000000ffff617224 */ /* 0x000fc800078e0063 */
[----:B------:R-:W-:-:S05]  /*17470*/  FADD.FTZ R97, R22, R97 ;  /* 0x0000006116617221 */ /* 0x000fca0000010000 */
[----:B------:R-:W-:-:S07]  /*17480*/  MOV R101, R97 ;  /* 0x0000006100657202 */ /* 0x000fce0000000f00 */
[----:B------:R-:W-:Y:S05]  /*17490*/  WARPSYNC.COLLECTIVE R100, `(.L_x_12090) ;  /* 0x0000000064087348 */ /* 0x000fea0003c00000 */
[----:B------:R0:W1:Y:S02]  /*174a0*/  SHFL.BFLY P1, R99, R101, R102, R103 ;  /* 0x0c00006665637389 */ /* 0x0000640000020067 */
[----:B01----:R-:W-:Y:S05]  /*174b0*/  ENDCOLLECTIVE ;  /* 0x000000000000791b */ /* 0x003fea0003800000 */
.L_x_12090:
[----:B------:R-:W-:Y:S01]  /*174c0*/  HFMA2 R102, -RZ, RZ, 0, 9.5367431640625e-07 ;  /* 0x00000010ff667431 */ /* 0x000fe200000001ff */
[----:B------:R-:W-:-:S05]  /*174d0*/  MOV R96, R99 ;  /* 0x0000006300607202 */ /* 0x000fca0000000f00 */
[----:B------:R-:W-:-:S04]  /*174e0*/  FADD.FTZ R96, R97, R96 ;  /* 0x0000006061607221 */ /* 0x000fc80000010000 */
[----:B------:R-:W-:-:S07]  /*174f0*/  IMAD.MOV.U32 R101, RZ, RZ, R96 ;  /* 0x000000ffff657224 */ /* 0x000fce00078e0060 */
[----:B------:R-:W-:Y:S05]  /*17500*/  WARPSYNC.COLLECTIVE R100, `(.L_x_12091) ;  /* 0x0000000064087348 */ /* 0x000fea0003c00000 */
[----:B------:R0:W1:Y:S02]  /*17510*/  SHFL.BFLY P1, R99, R101, R102, R103 ;  /* 0x0c00006665637389 */ /* 0x0000640000020067 */
[----:B01----:R-:W-:Y:S05]  /*17520*/  ENDCOLLECTIVE ;  /* 0x000000000000791b */ /* 0x003fea0003800000 */
.L_x_12091:
[----:B------:R-:W-:Y:S05]  /*17530*/  BRA `(.L_x_12092) ;  /* 0xffffffe800607947 */ /* 0x000fea000383ffff */
.L_x_12093:
        /* <DEDUP_REMOVED lines=12> */
.L_x_37285:


//--------------------- .text._ZN10layer_norm13ln_fwd_kernelINS_13Kernel_traitsI13__nv_bfloat16S2_fS2_fjLj1024ELj1ELj4ELj1ELj16ENS_18Kernel_traits_baseILj1024ES2_S2_fS2_fjLj128EEEEELb1ELb0ELb1ELb0EEEvNS_9FwdParamsE --------------------------
	.section	.text._ZN10layer_norm13ln_fwd_kernelINS_13Kernel_traitsI13__nv_bfloat16S2_fS2_fjLj1024ELj1ELj4ELj1ELj16ENS_18Kernel_traits_baseILj1024ES2_S2_fS2_fjLj128EEEEELb1ELb0ELb1ELb0EEEvNS_9FwdParamsE,"ax",@progbits
	.align	128
        .global         _ZN10layer_norm13ln_fwd_kernelINS_13Kernel_traitsI13__nv_bfloat16S2_fS2_fjLj1024ELj1ELj4ELj1ELj16ENS_18Kernel_traits_baseILj1024ES2_S2_fS2_fjLj128EEEEELb1ELb0ELb1ELb0EEEvNS_9FwdParamsE
        .type           _ZN10layer_norm13ln_fwd_kernelINS_13Kernel_traitsI13__nv_bfloat16S2_fS2_fjLj1024ELj1ELj4ELj1ELj16ENS_18Kernel_traits_baseILj1024ES2_S2_fS2_fjLj128EEEEELb1ELb0ELb1ELb0EEEvNS_9FwdParamsE,@function
        .size           _ZN10layer_norm13ln_fwd_kernelINS_13Kernel_traitsI13__nv_bfloat16S2_fS2_fjLj1024ELj1ELj4ELj1ELj16ENS_18Kernel_traits_baseILj1024ES2_S2_fS2_fjLj128EEEEELb1ELb0ELb1ELb0EEEvNS_9FwdParamsE,(.L_x_37286 - _ZN10layer_norm13ln_fwd_kernelINS_13Kernel_traitsI13__nv_bfloat16S2_fS2_fjLj1024ELj1ELj4ELj1ELj16ENS_18Kernel_traits_baseILj1024ES2_S2_fS2_fjLj128EEEEELb1ELb0ELb1ELb0EEEvNS_9FwdParamsE)
        .other          _ZN10layer_norm13ln_fwd_kernelINS_13Kernel_traitsI13__nv_bfloat16S2_fS2_fjLj1024ELj1ELj4ELj1ELj16ENS_18Kernel_traits_baseILj1024ES2_S2_fS2_fjLj128EEEEELb1ELb0ELb1ELb0EEEvNS_9FwdParamsE,@"STO_CUDA_ENTRY STV_DEFAULT"
_ZN10layer_norm13ln_fwd_kernelINS_13Kernel_traitsI13__nv_bfloat16S2_fS2_fjLj1024ELj1ELj4ELj1ELj16ENS_18Kernel_traits_baseILj1024ES2_S2_fS2_fjLj128EEEEELb1ELb0ELb1ELb0EEEvNS_9FwdParamsE:
.text._ZN10layer_norm13ln_fwd_kernelINS_13Kernel_traitsI13__nv_bfloat16S2_fS2_fjLj1024ELj1ELj4ELj1ELj16ENS_18Kernel_traits_baseILj1024ES2_S2_fS2_fjLj128EEEEELb1ELb0ELb1ELb0EEEvNS_9FwdParamsE:
        /* <DEDUP_REMOVED lines=20> */
[----:B------:R-:W-:Y:S01]  /*0140*/  SHF.R.U32.HI R123, RZ, 0x5, R124 ;  /* 0x00000005ff7b7819 */ /* 0x000fe2000001167c */
[----:B------:R-:W-:Y:S01]  /*0150*/  UISETP.NE.AND.EX UP0, UPT, UR11, URZ, UPT, UP0 ;  /* 0x000000ff0b00728c */ /* 0x000fe2000bf05300 */
[----:B------:R-:W-:Y:S01]  /*0160*/  LEA.HI R0, R0, R9, RZ, 0x3 ;  /* 0x0000000900007211 */ /* 0x000fe200078f18ff */
[----:B------:R-:W-:Y:S04]  /*0170*/  BSSY.RECONVERGENT B0, `(.L_x_12094) ;  /* 0x0000062000007945 */ /* 0x000fe80003800200 */
[----:B------:R-:W3:Y:S01]  /*0180*/  LDC R121, c[0x0][0x360] ;  /* 0x0000d800ff797b82 */ /* 0x000ee20000000800 */
[----:B-1----:R-:W-:-:S06]  /*0190*/  USHF.L.U32 UR4, UR5, 0x2, URZ ;  /* 0x0000000205047899 */ /* 0x002fcc00080006ff */
[----:B------:R-:W-:Y:S01]  /*01a0*/  LOP3.LUT R123, R123, UR4, RZ, 0xfc, !PT ;  /* 0x000000047b7b7c12 */ /* 0x000fe2000f8efcff */
[----:B---3--:R-:W-:Y:S01]  /*01b0*/  IMAD R121, R121, UR5, R124 ;  /* 0x0000000579797c24 */ /* 0x008fe2000f8e027c */
[----:B--2---:R-:W-:Y:S02]  /*01c0*/  @P0 R2UR UR6, R2 ;  /* 0x00000000020602ca */ /* 0x004fe400000e0000 */
[----:B------:R-:W-:Y:S02]  /*01d0*/  @P0 R2UR UR7, R3 ;  /* 0x00000000030702ca */ /* 0x000fe400000e0000 */
[C---:B------:R-:W-:Y:S02]  /*01e0*/  LOP3.LUT R3, R124.reuse, 0x1f, RZ, 0xc, !PT ;  /* 0x0000001f7c037812 */ /* 0x040fe400078e0cff */
[----:B------:R-:W-:Y:S02]  /*01f0*/  LOP3.LUT R124, R124, 0x1f, RZ, 0xc0, !PT ;  /* 0x0000001f7c7c7812 */ /* 0x000fe400078ec0ff */
[----:B0-----:R-:W-:-:S02]  /*0200*/  @P0 IADD3 R14, P1, PT, R4, R7, RZ ;  /* 0x00000007040e0210 */ /* 0x001fc40007f3e0ff */
[----:B------:R-:W-:-:S03]  /*0210*/  LEA.HI.SX32 R122, R0, R3, 0x1d ;  /* 0x00000003007a7211 */ /* 0x000fc600078feaff */
        /* <DEDUP_REMOVED lines=56> */
.L_x_12095:
        /* <DEDUP_REMOVED lines=31> */
.L_x_12096:
[----:B------:R-:W-:Y:S05]  /*0790*/  BSYNC.RECONVERGENT B0 ;  /* 0x0000000000007941 */ /* 0x000fea0003800200 */
.L_x_12094:
[----:B------:R-:W0:Y:S02]  /*07a0*/  LDCU UR4, c[0x0][0x384] ;  /* 0x00007080ff0477ac */ /* 0x000e240008000800 */
[----:B0-----:R-:W-:-:S13]  /*07b0*/  ISETP.GE.AND P0, PT, R123, UR4, PT ;  /* 0x000000047b007c0c */ /* 0x001fda000bf06270 */
[----:B------:R-:W-:Y:S05]  /*07c0*/  @P0 EXIT ;  /* 0x000000000000094d */ /* 0x000fea0003800000 */
[----:B------:R-:W-:-:S04]  /*07d0*/  IMAD.HI.U32 R3, R121, -0x326172a9, RZ ;  /* 0xcd9e8d5779037827 */ /* 0x000fc800078e00ff */
[----:B------:R-:W-:Y:S01]  /*07e0*/  HFMA2 R109, -RZ, RZ, 0, 0 ;  /* 0x00000000ff6d7431 */ /* 0x000fe200000001ff */
[----:B------:R-:W-:Y:S01]  /*07f0*/  BSSY B0, `(.L_x_12097) ;  /* 0x0001873000007945 */ /* 0x000fe20003800000 */
[----:B-----5:R-:W-:Y:S01]  /*0800*/  PRMT R10, R49, 0x7632, R10 ;  /* 0x00007632310a7816 */ /* 0x020fe2000000000a */
[----:B------:R-:W-:Y:S01]  /*0810*/  IMAD.HI.U32 R2, R120, -0x2daee0ad, RZ ;  /* 0xd2511f5378027827 */ /* 0x000fe200078e00ff */
[----:B------:R-:W-:Y:S01]  /*0820*/  LOP3.LUT R3, R0, UR6, R3, 0x96, !PT ;  /* 0x0000000600037c12 */ /* 0x000fe2000f8e9603 */
[----:B------:R-:W0:Y:S01]  /*0830*/  LDCU UR10, c[0x0][0x404] ;  /* 0x00008080ff0a77ac */ /* 0x000e220008000800 */
[----:B------:R-:W-:Y:S01]  /*0840*/  PRMT R11, R52, 0x7632, R11 ;  /* 0x00007632340b7816 */ /* 0x000fe2000000000b */
[----:B------:R-:W-:Y:S01]  /*0850*/  IMAD R7, R120, -0x2daee0ad, RZ ;  /* 0xd2511f5378077824 */ /* 0x000fe200078e02ff */
[----:B------:R-:W-:Y:S01]  /*0860*/  LOP3.LUT R2, R2, UR7, RZ, 0x3c, !PT ;  /* 0x0000000702027c12 */ /* 0x000fe2000f8e3cff */
[----:B------:R-:W-:Y:S01]  /*0870*/  IMAD.HI.U32 R6, R3, -0x2daee0ad, RZ ;  /* 0xd2511f5303067827 */ /* 0x000fe200078e00ff */
[----:B------:R-:W-:Y:S01]  /*0880*/  PRMT R12, R48, 0x7632, R12 ;  /* 0x00007632300c7816 */ /* 0x000fe2000000000c */
[----:B------:R-:W1:Y:S01]  /*0890*/  LDCU.U8 UR11, c[0x0][0x410] ;  /* 0x00008200ff0b77ac */ /* 0x000e620008000000 */
        /* <DEDUP_REMOVED lines=61> */
[----:B------:R-:W-:-:S04]  /*0c70*/  IMAD.HI.U32 R5, R2, -0x2daee0ad, RZ ;  /* 0xd2511f5302057827 */ /* 0x000fc800078e00ff */
[----:B------:R-:W-:Y:S01]  /*0c80*/  IMAD R4, R4, -0x326172a9, RZ ;  /* 0xcd9e8d5704047824 */ /* 0x000fe200078e02ff */
[----:B------:R-:W-:Y:S01]  /*0c90*/  LOP3.LUT R5, R8, UR28, R5, 0x96, !PT ;  /* 0x0000001c08057c12 */ /* 0x000fe2000f8e9605 */
[----:B------:R-:W-:Y:S01]  /*0ca0*/  IMAD.HI.U32 R3, R6, -0x326172a9, RZ ;  /* 0xcd9e8d5706037827 */ /* 0x000fe200078e00ff */
[----:B------:R-:W-:-:S03]  /*0cb0*/  PRMT R8, R50, 0x7632, R8 ;  /* 0x0000763232087816 */ /* 0x000fc60000000008 */
        /* <DEDUP_REMOVED lines=15> */
[----:B------:R-:W-:Y:S01]  /*0db0*/  IMAD R110, R110, -0x2daee0ad, RZ ;  /* 0xd2511f536e6e7824 */ /* 0x000fe200078e02ff */
[----:B------:R-:W-:Y:S01]  /*0dc0*/  LOP3.LUT R3, R5, UR31, R4, 0x96, !PT ;  /* 0x0000001f05037c12 */ /* 0x000fe2000f8e9604 */
[----:B------:R-:W-:Y:S01]  /*0dd0*/  IMAD R112, R112, -0x326172a9, RZ ;  /* 0xcd9e8d5770707824 */ /* 0x000fe200078e02ff */
[----:B------:R-:W-:Y:S02]  /*0de0*/  LOP3.LUT R4, R14, 0x3, RZ, 0xc0, !PT ;  /* 0x000000030e047812 */ /* 0x000fe400078ec0ff */
[----:B------:R-:W-:Y:S02]  /*0df0*/  PRMT R5, R55, 0x7632, R5 ;  /* 0x0000763237057816 */ /* 0x000fe40000000005 */
[----:B01234-:R-:W-:-:S07]  /*0e00*/  PRMT R14, R43, 0x7632, R14 ;  /* 0x000076322b0e7816 */ /* 0x01ffce000000000e */
.L_x_12573:
        /* <DEDUP_REMOVED lines=10> */
[----:B------:R-:W-:Y:S01]  /*0eb0*/  IMAD.MOV.U32 R131, RZ, RZ, RZ ;  /* 0x000000ffff837224 */ /* 0x000fe200078e00ff */
[----:B--2---:R-:W-:-:S13]  /*0ec0*/  ISETP.GE.AND P2, PT, R125, 0x1, PT ;  /* 0x000000017d00780c */ /* 0x004fda0003f46270 */
[----:B------:R-:W-:-:S04]  /*0ed0*/  @P2 VIADD R127, R125, 0xffffffff ;  /* 0xffffffff7d7f2836 */ /* 0x000fc80000000000 */
[----:B------:R-:W-:Y:S01]  /*0ee0*/  @P2 IMAD R128, R127, R132, RZ ;  /* 0x000000847f802224 */ /* 0x000fe200078e02ff */
[----:B------:R-:W-:-:S04]  /*0ef0*/  SHF.R.S32.HI R127, RZ, 0x1f, R126 ;  /* 0x0000001fff7f7819 */ /* 0x000fc8000001147e */
[----:B------:R-:W-:Y:S02]  /*0f00*/  @P2 SHF.R.S32.HI R129, RZ, 0x1f, R128 ;  /* 0x0000001fff812819 */ /* 0x000fe40000011480 */
[----:B------:R-:W-:Y:S02]  /*0f10*/  LEA.HI R127, R127, R126, RZ, 0x3 ;  /* 0x0000007e7f7f7211 */ /* 0x000fe400078f18ff */
[----:B------:R-:W-:Y:S02]  /*0f20*/  @P2 LEA.HI R129, R129, R128, RZ, 0x3 ;  /* 0x0000008081812211 */ /* 0x000fe400078f18ff */
        /* <DEDUP_REMOVED lines=8> */
.L_x_12101:
[----:B------:R-:W-:Y:S05]  /*0fb0*/  BSYNC.RECONVERGENT B2 ;  /* 0x0000000000027941 */ /* 0x000fea0003800200 */
.L_x_12100:
[----:B------:R-:W-:Y:S01]  /*0fc0*/  UISETP.NE.U32.AND UP0, UPT, UR4, URZ, UPT ;  /* 0x000000ff0400728c */ /* 0x000fe2000bf05070 */
[----:B------:R-:W-:Y:S03]  /*0fd0*/  BSSY.RECONVERGENT B2, `(.L_x_12102) ;  /* 0x000057d000027945 */ /* 0x000fe60003800200 */
[----:B------:R-:W-:-:S09]  /*0fe0*/  UISETP.NE.AND.EX UP0, UPT, UR5, URZ, UPT, UP0 ;  /* 0x000000ff0500728c */ /* 0x000fd2000bf05300 */
[----:B------:R-:W-:Y:S05]  /*0ff0*/  BRA.U !UP0, `(.L_x_12103) ;  /* 0x0000002d08387547 */ /* 0x000fea000b800000 */
[----:B------:R-:W0:Y:S02]  /*1000*/  LDC.64 R92, c[0x0][0x3a0] ;  /* 0x0000e800ff5c7b82 */ /* 0x000e240000000a00 */
[----:B0-----:R-:W-:-:S05]  /*1010*/  IMAD.WIDE.U32 R92, R133, 0x20, R92 ;  /* 0x00000020855c7825 */ /* 0x001fca00078e005c */
[----:B------:R0:W5:Y:S04]  /*1020*/  LDG.E.128 R60, desc[UR8][R92.64] ;  /* 0x000000085c3c7981 */ /* 0x000168000c1e1d00 */
[----:B------:R0:W5:Y:S01]  /*1030*/  LDG.E.128 R64, desc[UR8][R92.64+0x10] ;  /* 0x000010085c407981 */ /* 0x000162000c1e1d00 */
[----:B------:R-:W-:Y:S01]  /*1040*/  ISETP.GT.AND P1, PT, R125, RZ, PT ;  /* 0x000000ff7d00720c */ /* 0x000fe20003f24270 */
[----:B------:R-:W-:-:S12]  /*1050*/  BSSY.RECONVERGENT B3, `(.L_x_12104) ;  /* 0x0000057000037945 */ /* 0x000fd80003800200 */
[----:B------:R-:W-:Y:S01]  /*1060*/  @!P1 MOV R126, R110 ;  /* 0x0000006e007e9202 */ /* 0x000fe20000000f00 */
[----:B------:R-:W-:Y:S01]  /*1070*/  @!P1 IMAD.MOV.U32 R94, RZ, RZ, R4 ;  /* 0x000000ffff5e9224 */ /* 0x000fe200078e0004 */
[----:B0-----:R-:W-:Y:S06]  /*1080*/  @!P1 BRA `(.L_x_12105) ;  /* 0x00000004004c9947 */ /* 0x001fec0003800000 */
        /* <DEDUP_REMOVED lines=16> */
.L_x_12108:
        /* <DEDUP_REMOVED lines=13> */
.L_x_12110:
[----:B------:R-:W-:Y:S05]  /*1260*/  BSYNC.RECONVERGENT B5 ;  /* 0x0000000000057941 */ /* 0x000fea0003800200 */
.L_x_12109:
        /* <DEDUP_REMOVED lines=42> */
.L_x_12107:
[----:B------:R-:W-:Y:S05]  /*1510*/  BSYNC.RECONVERGENT B4 ;  /* 0x0000000000047941 */ /* 0x000fea0003800200 */
.L_x_12106:
        /* <DEDUP_REMOVED lines=9> */
[----:B------:R-:W-:-:S07]  /*15b0*/  FADD.FTZ R60, R60, R93 ;  /* 0x0000005d3c3c7221 */ /* 0x000fce0000010000 */
.L_x_12105:
[----:B------:R-:W-:Y:S05]  /*15c0*/  BSYNC.RECONVERGENT B3 ;  /* 0x0000000000037941 */ /* 0x000fea0003800200 */
.L_x_12104:
[----:B------:R-:W-:Y:S01]  /*15d0*/  BSSY.RECONVERGENT B3, `(.L_x_12111) ;  /* 0x0000058000037945 */ /* 0x000fe20003800200 */
[----:B------:R-:W-:Y:S01]  /*15e0*/  @!P1 IMAD.MOV.U32 R110, RZ, RZ, R126 ;  /* 0x000000ffff6e9224 */ /* 0x000fe200078e007e */
[----:B------:R-:W-:Y:S02]  /*15f0*/  @!P1 MOV R92, R94 ;  /* 0x0000005e005c9202 */ /* 0x000fe40000000f00 */
        /* <DEDUP_REMOVED lines=17> */
.L_x_12115:
        /* <DEDUP_REMOVED lines=13> */
.L_x_12117:
[----:B------:R-:W-:Y:S05]  /*17e0*/  BSYNC.RECONVERGENT B5 ;  /* 0x0000000000057941 */ /* 0x000fea0003800200 */
.L_x_12116:
        /* <DEDUP_REMOVED lines=42> */
.L_x_12114:
[----:B------:R-:W-:Y:S05]  /*1a90*/  BSYNC.RECONVERGENT B4 ;  /* 0x0000000000047941 */ /* 0x000fea0003800200 */
.L_x_12113:
        /* <DEDUP_REMOVED lines=10> */
[----:B------:R-:W-:-:S07]  /*1b40*/  FADD.FTZ R61, R61, R4 ;  /* 0x000000043d3d7221 */ /* 0x000fce0000010000 */
.L_x_12112:
[----:B------:R-:W-:Y:S05]  /*1b50*/  BSYNC.RECONVERGENT B3 ;  /* 0x0000000000037941 */ /* 0x000fea0003800200 */
.L_x_12111:
[----:B------:R-:W-:Y:S01]  /*1b60*/  BSSY.RECONVERGENT B3, `(.L_x_12118) ;  /* 0x0000058000037945 */ /* 0x000fe20003800200 */
[----:B------:R-:W-:Y:S02]  /*1b70*/  @!P1 IMAD.MOV.U32 R4, RZ, RZ, R110 ;  /* 0x000000ffff049224 */ /* 0x000fe400078e006e */
        /* <DEDUP_REMOVED lines=18> */
.L_x_12122:
        /* <DEDUP_REMOVED lines=13> */
.L_x_12124:
[----:B------:R-:W-:Y:S05]  /*1d70*/  BSYNC.RECONVERGENT B5 ;  /* 0x0000000000057941 */ /* 0x000fea0003800200 */
.L_x_12123:
        /* <DEDUP_REMOVED lines=43> */
.L_x_12121:
[----:B------:R-:W-:Y:S05]  /*2030*/  BSYNC.RECONVERGENT B4 ;  /* 0x0000000000047941 */ /* 0x000fea0003800200 */
.L_x_12120:
        /* <DEDUP_REMOVED lines=9> */
[----:B------:R-:W-:-:S07]  /*20d0*/  FADD.FTZ R62, R62, R95 ;  /* 0x0000005f3e3e7221 */ /* 0x000fce0000010000 */
.L_x_12119:
[----:B------:R-:W-:Y:S05]  /*20e0*/  BSYNC.RECONVERGENT B3 ;  /* 0x0000000000037941 */ /* 0x000fea0003800200 */
.L_x_12118:
        /* <DEDUP_REMOVED lines=20> */
.L_x_12129:
        /* <DEDUP_REMOVED lines=13> */
.L_x_12131:
[----:B------:R-:W-:Y:S05]  /*2300*/  BSYNC.RECONVERGENT B5 ;  /* 0x0000000000057941 */ /* 0x000fea0003800200 */
.L_x_12130:
        /* <DEDUP_REMOVED lines=43> */
.L_x_12128:
[----:B------:R-:W-:Y:S05]  /*25c0*/  BSYNC.RECONVERGENT B4 ;  /* 0x0000000000047941 */ /* 0x000fea0003800200 */
.L_x_12127:
        /* <DEDUP_REMOVED lines=11> */
.L_x_12126:
[----:B------:R-:W-:Y:S05]  /*2680*/  BSYNC.RECONVERGENT B3 ;  /* 0x0000000000037941 */ /* 0x000fea0003800200 */
.L_x_12125:
        /* <DEDUP_REMOVED lines=20> */
.L_x_12136:
        /* <DEDUP_REMOVED lines=13> */
.L_x_12138:
[----:B------:R-:W-:Y:S05]  /*28a0*/  BSYNC.RECONVERGENT B5 ;  /* 0x0000000000057941 */ /* 0x000fea0003800200 */
.L_x_12137:
        /* <DEDUP_REMOVED lines=43> */
.L_x_12135:
[----:B------:R-:W-:Y:S05]  /*2b60*/  BSYNC.RECONVERGENT B4 ;  /* 0x0000000000047941 */ /* 0x000fea0003800200 */
.L_x_12134:
        /* <DEDUP_REMOVED lines=10> */
.L_x_12133:
[----:B------:R-:W-:Y:S05]  /*2c10*/  BSYNC.RECONVERGENT B3 ;  /* 0x0000000000037941 */ /* 0x000fea0003800200 */
.L_x_12132:
        /* <DEDUP_REMOVED lines=20> */
.L_x_12143:
        /* <DEDUP_REMOVED lines=13> */
.L_x_12145:
[----:B------:R-:W-:Y:S05]  /*2e30*/  BSYNC.RECONVERGENT B5 ;  /* 0x0000000000057941 */ /* 0x000fea0003800200 */
.L_x_12144:
        /* <DEDUP_REMOVED lines=43> */
.L_x_12142:
[----:B------:R-:W-:Y:S05]  /*30f0*/  BSYNC.RECONVERGENT B4 ;  /* 0x0000000000047941 */ /* 0x000fea0003800200 */
.L_x_12141:
        /* <DEDUP_REMOVED lines=11> */
.L_x_12140:
[----:B------:R-:W-:Y:S05]  /*31b0*/  BSYNC.RECONVERGENT B3 ;  /* 0x0000000000037941 */ /* 0x000fea0003800200 */
.L_x_12139:
        /* <DEDUP_REMOVED lines=20> */
.L_x_12150:
        /* <DEDUP_REMOVED lines=13> */
.L_x_12152:
[----:B------:R-:W-:Y:S05]  /*33d0*/  BSYNC.RECONVERGENT B5 ;  /* 0x0000000000057941 */ /* 0x000fea0003800200 */
.L_x_12151:
        /* <DEDUP_REMOVED lines=43> */
.L_x_12149:
[----:B------:R-:W-:Y:S05]  /*3690*/  BSYNC.RECONVERGENT B4 ;  /* 0x0000000000047941 */ /* 0x000fea0003800200 */
.L_x_12148:
        /* <DEDUP_REMOVED lines=10> */
.L_x_12147:
[----:B------:R-:W-:Y:S05]  /*3740*/  BSYNC.RECONVERGENT B3 ;  /* 0x0000000000037941 */ /* 0x000fea0003800200 */
.L_x_12146:
        /* <DEDUP_REMOVED lines=19> */
.L_x_12156:
        /* <DEDUP_REMOVED lines=13> */
.L_x_12158:
[----:B------:R-:W-:Y:S05]  /*3950*/  BSYNC.RECONVERGENT B4 ;  /* 0x0000000000047941 */ /* 0x000fea0003800200 */
.L_x_12157:
        /* <DEDUP_REMOVED lines=43> */
.L_x_12155:
[----:B------:R-:W-:Y:S05]  /*3c10*/  BSYNC.RECONVERGENT B3 ;  /* 0x0000000000037941 */ /* 0x000fea0003800200 */
.L_x_12154:
        /* <DEDUP_REMOVED lines=10> */
[----:B------:R-:W-:Y:S01]  /*3cc0*/  FADD.FTZ R67, R67, R92 ;  /* 0x0000005c43437221 */ /* 0x000fe20000010000 */
[----:B------:R-:W-:Y:S06]  /*3cd0*/  BRA `(.L_x_12153) ;  /* 0x0000002800b07947 */ /* 0x000fec0003800000 */
.L_x_12103:
[----:B------:R-:W-:Y:S01]  /*3ce0*/  BSSY.RECONVERGENT B3, `(.L_x_12159) ;  /* 0x0000057000037945 */ /* 0x000fe20003800200 */
[----:B------:R-:W-:Y:S02]  /*3cf0*/  HFMA2 R60, -RZ, RZ, 0, 0 ;  /* 0x00000000ff3c7431 */ /* 0x000fe400000001ff */
[----:B------:R-:W-:Y:S02]  /*3d00*/  IMAD.MOV.U32 R128, RZ, RZ, R110 ;  /* 0x000000ffff807224 */ /* 0x000fe400078e006e */
        /* <DEDUP_REMOVED lines=18> */
.L_x_12163:
        /* <DEDUP_REMOVED lines=13> */
.L_x_12165:
[----:B------:R-:W-:Y:S05]  /*3f00*/  BSYNC.RECONVERGENT B5 ;  /* 0x0000000000057941 */ /* 0x000fea0003800200 */
.L_x_12164:
        /* <DEDUP_REMOVED lines=42> */
.L_x_12162:
[----:B------:R-:W-:Y:S05]  /*41b0*/  BSYNC.RECONVERGENT B4 ;  /* 0x0000000000047941 */ /* 0x000fea0003800200 */
.L_x_12161:
        /* <DEDUP_REMOVED lines=9> */
.L_x_12160:
[----:B------:R-:W-:Y:S05]  /*4250*/  BSYNC.RECONVERGENT B3 ;  /* 0x0000000000037941 */ /* 0x000fea0003800200 */
.L_x_12159:
[----:B------:R-:W-:Y:S01]  /*4260*/  BSSY.RECONVERGENT B3, `(.L_x_12166) ;  /* 0x0000054000037945 */ /* 0x000fe20003800200 */
[----:B------:R-:W-:Y:S02]  /*4270*/  IMAD.MOV.U32 R4, RZ, RZ, R62 ;  /* 0x000000ffff047224 */ /* 0x000fe400078e003e */
[----:B------:R-:W-:Y:S01]  /*4280*/  IMAD.MOV.U32 R61, RZ, RZ, RZ ;  /* 0x000000ffff3d7224 */ /* 0x000fe200078e00ff */
        /* <DEDUP_REMOVED lines=14> */
.L_x_12170:
        /* <DEDUP_REMOVED lines=13> */
.L_x_12172:
[----:B------:R-:W-:Y:S05]  /*4440*/  BSYNC.RECONVERGENT B5 ;  /* 0x0000000000057941 */ /* 0x000fea0003800200 */
.L_x_12171:
        /* <DEDUP_REMOVED lines=42> */
.L_x_12169:
[----:B------:R-:W-:Y:S05]  /*46f0*/  BSYNC.RECONVERGENT B4 ;  /* 0x0000000000047941 */ /* 0x000fea0003800200 */
.L_x_12168:
        /* <DEDUP_REMOVED lines=10> */
.L_x_12167:
[----:B------:R-:W-:Y:S05]  /*47a0*/  BSYNC.RECONVERGENT B3 ;  /* 0x0000000000037941 */ /* 0x000fea0003800200 */
.L_x_12166:
[----:B------:R-:W-:Y:S01]  /*47b0*/  BSSY.RECONVERGENT B3, `(.L_x_12173) ;  /* 0x0000054000037945 */ /* 0x000fe20003800200 */
[----:B------:R-:W-:Y:S01]  /*47c0*/  MOV R64, R4 ;  /* 0x0000000400407202 */ /* 0x000fe20000000f00 */
[----:B------:R-:W-:Y:S02]  /*47d0*/  IMAD.MOV.U32 R62, RZ, RZ, RZ ;  /* 0x000000ffff3e7224 */ /* 0x000fe400078e00ff */
[----:B------:R-:W-:Y:S05]  /*47e0*/  @!P2 BRA `(.L_x_12174) ;  /* 0x000000040040a947 */ /* 0x000fea0003800000 */
        /* <DEDUP_REMOVED lines=13> */
.L_x_12177:
        /* <DEDUP_REMOVED lines=13> */
.L_x_12179:
[----:B------:R-:W-:Y:S05]  /*4990*/  BSYNC.RECONVERGENT B5 ;  /* 0x0000000000057941 */ /* 0x000fea0003800200 */
.L_x_12178:
        /* <DEDUP_REMOVED lines=43> */
.L_x_12176:
[----:B------:R-:W-:Y:S05]  /*4c50*/  BSYNC.RECONVERGENT B4 ;  /* 0x0000000000047941 */ /* 0x000fea0003800200 */
.L_x_12175:
        /* <DEDUP_REMOVED lines=9> */
.L_x_12174:
[----:B------:R-:W-:Y:S05]  /*4cf0*/  BSYNC.RECONVERGENT B3 ;  /* 0x0000000000037941 */ /* 0x000fea0003800200 */
.L_x_12173:
        /* <DEDUP_REMOVED lines=17> */
.L_x_12184:
        /* <DEDUP_REMOVED lines=13> */
.L_x_12186:
[----:B------:R-:W-:Y:S05]  /*4ee0*/  BSYNC.RECONVERGENT B5 ;  /* 0x0000000000057941 */ /* 0x000fea0003800200 */
.L_x_12185:
        /* <DEDUP_REMOVED lines=43> */
.L_x_12183:
[----:B------:R-:W-:Y:S05]  /*51a0*/  BSYNC.RECONVERGENT B4 ;  /* 0x0000000000047941 */ /* 0x000fea0003800200 */
.L_x_12182:
        /* <DEDUP_REMOVED lines=10> */
.L_x_12181:
[----:B------:R-:W-:Y:S05]  /*5250*/  BSYNC.RECONVERGENT B3 ;  /* 0x0000000000037941 */ /* 0x000fea0003800200 */
.L_x_12180:
        /* <DEDUP_REMOVED lines=17> */
.L_x_12191:
        /* <DEDUP_REMOVED lines=13> */
.L_x_12193:
[----:B------:R-:W-:Y:S05]  /*5440*/  BSYNC.RECONVERGENT B5 ;  /* 0x0000000000057941 */ /* 0x000fea0003800200 */
.L_x_12192:
        /* <DEDUP_REMOVED lines=43> */
.L_x_12190:
[----:B------:R-:W-:Y:S05]  /*5700*/  BSYNC.RECONVERGENT B4 ;  /* 0x0000000000047941 */ /* 0x000fea0003800200 */
.L_x_12189:
        /* <DEDUP_REMOVED lines=9> */
.L_x_12188:
[----:B------:R-:W-:Y:S05]  /*57a0*/  BSYNC.RECONVERGENT B3 ;  /* 0x0000000000037941 */ /* 0x000fea0003800200 */
.L_x_12187:
        /* <DEDUP_REMOVED lines=17> */
.L_x_12198:
        /* <DEDUP_REMOVED lines=13> */
.L_x_12200:
[----:B------:R-:W-:Y:S05]  /*5990*/  BSYNC.RECONVERGENT B5 ;  /* 0x0000000000057941 */ /* 0x000fea0003800200 */
.L_x_12199:
        /* <DEDUP_REMOVED lines=43> */
.L_x_12197:
[----:B------:R-:W-:Y:S05]  /*5c50*/  BSYNC.RECONVERGENT B4 ;  /* 0x0000000000047941 */ /* 0x000fea0003800200 */
.L_x_12196:
        /* <DEDUP_REMOVED lines=10> */
.L_x_12195:
[----:B------:R-:W-:Y:S05]  /*5d00*/  BSYNC.RECONVERGENT B3 ;  /* 0x0000000000037941 */ /* 0x000fea0003800200 */
.L_x_12194:
        /* <DEDUP_REMOVED lines=17> */
.L_x_12205:
        /* <DEDUP_REMOVED lines=13> */
.L_x_12207:
[----:B------:R-:W-:Y:S05]  /*5ef0*/  BSYNC.RECONVERGENT B5 ;  /* 0x0000000000057941 */ /* 0x000fea0003800200 */
.L_x_12206:
        /* <DEDUP_REMOVED lines=43> */
.L_x_12204:
[----:B------:R-:W-:Y:S05]  /*61b0*/  BSYNC.RECONVERGENT B4 ;  /* 0x0000000000047941 */ /* 0x000fea0003800200 */
.L_x_12203:
        /* <DEDUP_REMOVED lines=9> */
.L_x_12202:
[----:B------:R-:W-:Y:S05]  /*6250*/  BSYNC.RECONVERGENT B3 ;  /* 0x0000000000037941 */ /* 0x000fea0003800200 */
.L_x_12201:
[----:B------:R-:W-:Y:S01]  /*6260*/  MOV R4, R92 ;  /* 0x0000005c00047202 */ /* 0x000fe20000000f00 */
[----:B------:R-:W-:Y:S01]  /*6270*/  IMAD.MOV.U32 R67, RZ, RZ, RZ ;  /* 0x000000ffff437224 */ /* 0x000fe200078e00ff */
        /* <DEDUP_REMOVED lines=14> */
.L_x_12210:
        /* <DEDUP_REMOVED lines=13> */
.L_x_12212:
[----:B------:R-:W-:Y:S05]  /*6430*/  BSYNC.RECONVERGENT B4 ;  /* 0x0000000000047941 */ /* 0x000fea0003800200 */
.L_x_12211:
        /* <DEDUP_REMOVED lines=43> */
.L_x_12209:
[----:B------:R-:W-:Y:S05]  /*66f0*/  BSYNC.RECONVERGENT B3 ;  /* 0x0000000000037941 */ /* 0x000fea0003800200 */
.L_x_12208:
        /* <DEDUP_REMOVED lines=10> */
.L_x_12153:
[----:B------:R-:W-:Y:S05]  /*67a0*/  BSYNC.RECONVERGENT B2 ;  /* 0x0000000000027941 */ /* 0x000fea0003800200 */
.L_x_12102:
[----:B------:R-:W0:Y:S01]  /*67b0*/  LDC.64 R92, c[0x0][0x3a8] ;  /* 0x0000ea00ff5c7b82 */ /* 0x000e220000000a00 */
[----:B------:R-:W-:Y:S01]  /*67c0*/  BSSY.RECONVERGENT B2, `(.L_x_12213) ;  /* 0x000001a000027945 */ /* 0x000fe20003800200 */
[----:B------:R-:W-:Y:S01]  /*67d0*/  MOV R110, R128 ;  /* 0x00000080006e7202 */ /* 0x000fe20000000f00 */
[----:B0-----:R-:W-:-:S05]  /*67e0*/  IMAD.WIDE.U32 R92, R133, 0x20, R92 ;  /* 0x00000020855c7825 */ /* 0x001fca00078e005c */
[----:B-----5:R0:W-:Y:S04]  /*67f0*/  STG.E.128 desc[UR8][R92.64], R60 ;  /* 0x0000003c5c007986 */ /* 0x0201e8000c101d08 */
[----:B------:R0:W-:Y:S01]  /*6800*/  STG.E.128 desc[UR8][R92.64+0x10], R64 ;  /* 0x000010405c007986 */ /* 0x0001e2000c101d08 */
[----:B------:R-:W-:Y:S05]  /*6810*/  @!P2 BRA `(.L_x_12214) ;  /* 0x000000000050a947 */ /* 0x000fea0003800000 */
[----:B------:R-:W-:Y:S01]  /*6820*/  IMAD.U32 R95, R118, 0x10000, RZ ;  /* 0x00010000765f7824 */ /* 0x000fe200078e00ff */
[----:B0-----:R-:W0:Y:S01]  /*6830*/  LDC.64 R92, c[0x0][0x3b0] ;  /* 0x0000ec00ff5c7b82 */ /* 0x001e220000000a00 */
        /* <DEDUP_REMOVED lines=18> */
.L_x_12214:
[----:B------:R-:W-:Y:S05]  /*6960*/  BSYNC.RECONVERGENT B2 ;  /* 0x0000000000027941 */ /* 0x000fea0003800200 */
.L_x_12213:
[----:B------:R-:W-:Y:S01]  /*6970*/  VIADD R133, R133, 0x20 ;  /* 0x0000002085857836 */ /* 0x000fe20000000000 */
[----:B------:R-:W-:-:S07]  /*6980*/  IADD3 R131, PT, PT, R131, 0x20, RZ ;  /* 0x0000002083837810 */ /* 0x000fce0007ffe0ff */
.L_x_12099:
[----:B------:R-:W-:Y:S05]  /*6990*/  BSYNC.RECONVERGENT B1 ;  /* 0x0000000000017941 */ /* 0x000fea0003800200 */
.L_x_12098:
[----:B------:R-:W-:Y:S01]  /*69a0*/  ISETP.GE.U32.AND P1, PT, R122, 0x40, PT ;  /* 0x000000407a00780c */ /* 0x000fe20003f26070 */
[----:B------:R-:W-:Y:S03]  /*69b0*/  BSSY.RECONVERGENT B1, `(.L_x_12215) ;  /* 0x00005a6000017945 */ /* 0x000fe60003800200 */
[----:B01----:R-:W-:-:S09]  /*69c0*/  P2R R92, PR, RZ, 0x2 ;  /* 0x00000002ff5c7803 */ /* 0x003fd20000000000 */
[----:B------:R-:W-:Y:S05]  /*69d0*/  @!P1 BRA `(.L_x_12216) ;  /* 0x00000058008c9947 */ /* 0x000fea0003800000 */
[----:B------:R-:W-:Y:S04]  /*69e0*/  BSSY.RECONVERGENT B2, `(.L_x_12217) ;  /* 0x0000005000027945 */ /* 0x000fe80003800200 */
[----:B------:R-:W-:Y:S05]  /*69f0*/  @!P2 BRA `(.L_x_12218) ;  /* 0x00000000000ca947 */ /* 0x000fea0003800000 */
[----:B------:R-:W0:Y:S02]  /*6a00*/  LDC.64 R56, c[0x0][0x390] ;  /* 0x0000e400ff387b82 */ /* 0x000e240000000a00 */
[----:B0-----:R-:W-:-:S06]  /*6a10*/  IMAD.WIDE.U32 R56, R131, 0x10, R56 ;  /* 0x0000001083387825 */ /* 0x001fcc00078e0038 */
[----:B------:R-:W5:Y:S02]  /*6a20*/  LDG.E.128 R56, desc[UR8][R56.64] ;  /* 0x0000000838387981 */ /* 0x000f64000c1e1d00 */
.L_x_12218:
[----:B------:R-:W-:Y:S05]  /*6a30*/  BSYNC.RECONVERGENT B2 ;  /* 0x0000000000027941 */ /* 0x000fea0003800200 */
.L_x_12217:
        /* <DEDUP_REMOVED lines=10> */
[----:B------:R-:W-:Y:S02]  /*6ae0*/  @!P1 IMAD.MOV.U32 R126, RZ, RZ, R110 ;  /* 0x000000ffff7e9224 */ /* 0x000fe400078e006e */
[----:B------:R-:W-:Y:S01]  /*6af0*/  @!P1 IMAD.MOV.U32 R94, RZ, RZ, R4 ;  /* 0x000000ffff5e9224 */ /* 0x000fe200078e0004 */
[----:B0-----:R-:W-:Y:S06]  /*6b00*/  @!P1 BRA `(.L_x_12222) ;  /* 0x00000004004c9947 */ /* 0x001fec0003800000 */
        /* <DEDUP_REMOVED lines=16> */
.L_x_12225:
        /* <DEDUP_REMOVED lines=13> */
.L_x_12227:
[----:B------:R-:W-:Y:S05]  /*6ce0*/  BSYNC.RECONVERGENT B5 ;  /* 0x0000000000057941 */ /* 0x000fea0003800200 */
.L_x_12226:
        /* <DEDUP_REMOVED lines=42> */
.L_x_12224:
[----:B------:R-:W-:Y:S05]  /*6f90*/  BSYNC.RECONVERGENT B4 ;  /* 0x0000000000047941 */ /* 0x000fea0003800200 */
.L_x_12223:
        /* <DEDUP_REMOVED lines=10> */
.L_x_12222:
[----:B------:R-:W-:Y:S05]  /*7040*/  BSYNC.RECONVERGENT B3 ;  /* 0x0000000000037941 */ /* 0x000fea0003800200 */
.L_x_12221:
[----:B------:R-:W-:Y:S01]  /*7050*/  BSSY.RECONVERGENT B3, `(.L_x_12228) ;  /* 0x0000058000037945 */ /* 0x000fe20003800200 */
[----:B------:R-:W-:Y:S01]  /*7060*/  @!P1 MOV R110, R126 ;  /* 0x0000007e006e9202 */ /* 0x000fe20000000f00 */
[----:B------:R-:W-:Y:S02]  /*7070*/  @!P1 IMAD.MOV.U32 R92, RZ, RZ, R94 ;  /* 0x000000ffff5c9224 */ /* 0x000fe400078e005e */
        /* <DEDUP_REMOVED lines=17> */
.L_x_12232:
        /* <DEDUP_REMOVED lines=13> */
.L_x_12234:
[----:B------:R-:W-:Y:S05]  /*7260*/  BSYNC.RECONVERGENT B5 ;  /* 0x0000000000057941 */ /* 0x000fea0003800200 */
.L_x_12233:
        /* <DEDUP_REMOVED lines=42> */
.L_x_12231:
[----:B------:R-:W-:Y:S05]  /*7510*/  BSYNC.RECONVERGENT B4 ;  /* 0x0000000000047941 */ /* 0x000fea0003800200 */
.L_x_12230:
        /* <DEDUP_REMOVED lines=10> */
[----:B------:R-:W-:-:S07]  /*75c0*/  FADD.FTZ R69, R69, R4 ;  /* 0x0000000445457221 */ /* 0x000fce0000010000 */
.L_x_12229:
[----:B------:R-:W-:Y:S05]  /*75d0*/  BSYNC.RECONVERGENT B3 ;  /* 0x0000000000037941 */ /* 0x000fea0003800200 */
.L_x_12228:
        /* <DEDUP_REMOVED lines=20> */
.L_x_12239:
        /* <DEDUP_REMOVED lines=13> */
.L_x_12241:
[----:B------:R-:W-:Y:S05]  /*77f0*/  BSYNC.RECONVERGENT B5 ;  /* 0x0000000000057941 */ /* 0x000fea0003800200 */
.L_x_12240:
        /* <DEDUP_REMOVED lines=43> */
.L_x_12238:
[----:B------:R-:W-:Y:S05]  /*7ab0*/  BSYNC.RECONVERGENT B4 ;  /* 0x0000000000047941 */ /* 0x000fea0003800200 */
.L_x_12237:
        /* <DEDUP_REMOVED lines=10> */
.L_x_12236:
[----:B------:R-:W-:Y:S05]  /*7b60*/  BSYNC.RECONVERGENT B3 ;  /* 0x0000000000037941 */ /* 0x000fea0003800200 */
.L_x_12235:
        /* <DEDUP_REMOVED lines=20> */
.L_x_12246:
        /* <DEDUP_REMOVED lines=13> */
.L_x_12248:
[----:B------:R-:W-:Y:S05]  /*7d80*/  BSYNC.RECONVERGENT B5 ;  /* 0x0000000000057941 */ /* 0x000fea0003800200 */
.L_x_12247:
        /* <DEDUP_REMOVED lines=43> */
.L_x_12245:
[----:B------:R-:W-:Y:S05]  /*8040*/  BSYNC.RECONVERGENT B4 ;  /* 0x0000000000047941 */ /* 0x000fea0003800200 */
.L_x_12244:
        /* <DEDUP_REMOVED lines=11> */
.L_x_12243:
[----:B------:R-:W-:Y:S05]  /*8100*/  BSYNC.RECONVERGENT B3 ;  /* 0x0000000000037941 */ /* 0x000fea0003800200 */
.L_x_12242:
        /* <DEDUP_REMOVED lines=20> */
.L_x_12253:
        /* <DEDUP_REMOVED lines=13> */
.L_x_12255:
[----:B------:R-:W-:Y:S05]  /*8320*/  BSYNC.RECONVERGENT B5 ;  /* 0x0000000000057941 */ /* 0x000fea0003800200 */
.L_x_12254:
        /* <DEDUP_REMOVED lines=43> */
.L_x_12252:
[----:B------:R-:W-:Y:S05]  /*85e0*/  BSYNC.RECONVERGENT B4 ;  /* 0x0000000000047941 */ /* 0x000fea0003800200 */
.L_x_12251:
        /* <DEDUP_REMOVED lines=10> */
.L_x_12250:
[----:B------:R-:W-:Y:S05]  /*8690*/  BSYNC.RECONVERGENT B3 ;  /* 0x0000000000037941 */ /* 0x000fea0003800200 */
.L_x_12249:
        /* <DEDUP_REMOVED lines=20> */
.L_x_12260:
        /* <DEDUP_REMOVED lines=13> */
.L_x_12262:
[----:B------:R-:W-:Y:S05]  /*88b0*/  BSYNC.RECONVERGENT B5 ;  /* 0x0000000000057941 */ /* 0x000fea0003800200 */
.L_x_12261:
        /* <DEDUP_REMOVED lines=43> */
.L_x_12259:
[----:B------:R-:W-:Y:S05]  /*8b70*/  BSYNC.RECONVERGENT B4 ;  /* 0x0000000000047941 */ /* 0x000fea0003800200 */
.L_x_12258:
        /* <DEDUP_REMOVED lines=11> */
.L_x_12257:
[----:B------:R-:W-:Y:S05]  /*8c30*/  BSYNC.RECONVERGENT B3 ;  /* 0x0000000000037941 */ /* 0x000fea0003800200 */
.L_x_12256:
        /* <DEDUP_REMOVED lines=20> */
.L_x_12267:
        /* <DEDUP_REMOVED lines=13> */
.L_x_12269:
[----:B------:R-:W-:Y:S05]  /*8e50*/  BSYNC.RECONVERGENT B5 ;  /* 0x0000000000057941 */ /* 0x000fea0003800200 */
.L_x_12268:
        /* <DEDUP_REMOVED lines=43> */
.L_x_12266:
[----:B------:R-:W-:Y:S05]  /*9110*/  BSYNC.RECONVERGENT B4 ;  /* 0x0000000000047941 */ /* 0x000fea0003800200 */
.L_x_12265:
        /* <DEDUP_REMOVED lines=10> */
.L_x_12264:
[----:B------:R-:W-:Y:S05]  /*91c0*/  BSYNC.RECONVERGENT B3 ;  /* 0x0000000000037941 */ /* 0x000fea0003800200 */
.L_x_12263:
        /* <DEDUP_REMOVED lines=19> */
.L_x_12273:
        /* <DEDUP_REMOVED lines=13> */
.L_x_12275:
[----:B------:R-:W-:Y:S05]  /*93d0*/  BSYNC.RECONVERGENT B4 ;  /* 0x0000000000047941 */ /* 0x000fea0003800200 */
.L_x_12274:
        /* <DEDUP_REMOVED lines=42> */
[----:B------:R-:W-:-:S07]  /*9680*/  LOP3.LUT R2, R2, UR32, R93, 0x96, !PT ;  /* 0x0000002002027c12 */ /* 0x000fce000f8e965d */
.L_x_12272:
[----:B------:R-:W-:Y:S05]  /*9690*/  BSYNC.RECONVERGENT B3 ;  /* 0x0000000000037941 */ /* 0x000fea0003800200 */
.L_x_12271:
        /* <DEDUP_REMOVED lines=10> */
[----:B------:R-:W-:Y:S01]  /*9740*/  FADD.FTZ R75, R75, R92 ;  /* 0x0000005c4b4b7221 */ /* 0x000fe20000010000 */
[----:B------:R-:W-:Y:S06]  /*9750*/  BRA `(.L_x_12270) ;  /* 0x0000002800b07947 */ /* 0x000fec0003800000 */
.L_x_12220:
[----:B------:R-:W-:Y:S01]  /*9760*/  BSSY.RECONVERGENT B3, `(.L_x_12276) ;  /* 0x0000057000037945 */ /* 0x000fe20003800200 */
[----:B------:R-:W-:Y:S01]  /*9770*/  IMAD.MOV.U32 R128, RZ, RZ, R110 ;  /* 0x000000ffff807224 */ /* 0x000fe200078e006e */
[----:B------:R-:W-:Y:S01]  /*9780*/  MOV R70, R4 ;  /* 0x0000000400467202 */ /* 0x000fe20000000f00 */
[----:B------:R-:W-:Y:S01]  /*9790*/  IMAD.MOV.U32 R68, RZ, RZ, RZ ;  /* 0x000000ffff447224 */ /* 0x000fe200078e00ff */
        /* <DEDUP_REMOVED lines=17> */
.L_x_12280:
        /* <DEDUP_REMOVED lines=13> */
.L_x_12282:
[----:B------:R-:W-:Y:S05]  /*9980*/  BSYNC.RECONVERGENT B5 ;  /* 0x0000000000057941 */ /* 0x000fea0003800200 */
.L_x_12281:
        /* <DEDUP_REMOVED lines=42> */
.L_x_12279:
[----:B------:R-:W-:Y:S05]  /*9c30*/  BSYNC.RECONVERGENT B4 ;  /* 0x0000000000047941 */ /* 0x000fea0003800200 */
.L_x_12278:
        /* <DEDUP_REMOVED lines=9> */
.L_x_12277:
[----:B------:R-:W-:Y:S05]  /*9cd0*/  BSYNC.RECONVERGENT B3 ;  /* 0x0000000000037941 */ /* 0x000fea0003800200 */
.L_x_12276:
[----:B------:R-:W-:Y:S01]  /*9ce0*/  BSSY.RECONVERGENT B3, `(.L_x_12283) ;  /* 0x0000054000037945 */ /* 0x000fe20003800200 */
[----:B------:R-:W-:Y:S01]  /*9cf0*/  IMAD.MOV.U32 R4, RZ, RZ, R70 ;  /* 0x000000ffff047224 */ /* 0x000fe200078e0046 */
[----:B------:R-:W-:Y:S02]  /*9d00*/  MOV R69, RZ ;  /* 0x000000ff00457202 */ /* 0x000fe40000000f00 */
[----:B------:R-:W-:Y:S05]  /*9d10*/  @!P2 BRA `(.L_x_12284) ;  /* 0x000000040040a947 */ /* 0x000fea0003800000 */
        /* <DEDUP_REMOVED lines=13> */
.L_x_12287:
        /* <DEDUP_REMOVED lines=13> */
.L_x_12289:
[----:B------:R-:W-:Y:S05]  /*9ec0*/  BSYNC.RECONVERGENT B5 ;  /* 0x0000000000057941 */ /* 0x000fea0003800200 */
.L_x_12288:
        /* <DEDUP_REMOVED lines=42> */
.L_x_12286:
[----:B------:R-:W-:Y:S05]  /*a170*/  BSYNC.RECONVERGENT B4 ;  /* 0x0000000000047941 */ /* 0x000fea0003800200 */
.L_x_12285:
        /* <DEDUP_REMOVED lines=10> */
.L_x_12284:
[----:B------:R-:W-:Y:S05]  /*a220*/  BSYNC.RECONVERGENT B3 ;  /* 0x0000000000037941 */ /* 0x000fea0003800200 */
.L_x_12283:
        /* <DEDUP_REMOVED lines=17> */
.L_x_12294:
        /* <DEDUP_REMOVED lines=13> */
.L_x_12296:
[----:B------:R-:W-:Y:S05]  /*a410*/  BSYNC.RECONVERGENT B5 ;  /* 0x0000000000057941 */ /* 0x000fea0003800200 */
.L_x_12295:
        /* <DEDUP_REMOVED lines=43> */
.L_x_12293:
[----:B------:R-:W-:Y:S05]  /*a6d0*/  BSYNC.RECONVERGENT B4 ;  /* 0x0000000000047941 */ /* 0x000fea0003800200 */
.L_x_12292:
        /* <DEDUP_REMOVED lines=9> */
.L_x_12291:
[----:B------:R-:W-:Y:S05]  /*a770*/  BSYNC.RECONVERGENT B3 ;  /* 0x0000000000037941 */ /* 0x000fea0003800200 */
.L_x_12290:
        /* <DEDUP_REMOVED lines=17> */
.L_x_12301:
        /* <DEDUP_REMOVED lines=13> */
.L_x_12303:
[----:B------:R-:W-:Y:S05]  /*a960*/  BSYNC.RECONVERGENT B5 ;  /* 0x0000000000057941 */ /* 0x000fea0003800200 */
.L_x_12302:
        /* <DEDUP_REMOVED lines=43> */
.L_x_12300:
[----:B------:R-:W-:Y:S05]  /*ac20*/  BSYNC.RECONVERGENT B4 ;  /* 0x0000000000047941 */ /* 0x000fea0003800200 */
.L_x_12299:
        /* <DEDUP_REMOVED lines=10> */
.L_x_12298:
[----:B------:R-:W-:Y:S05]  /*acd0*/  BSYNC.RECONVERGENT B3 ;  /* 0x0000000000037941 */ /* 0x000fea0003800200 */
.L_x_12297:
        /* <DEDUP_REMOVED lines=17> */
.L_x_12308:
        /* <DEDUP_REMOVED lines=13> */
.L_x_12310:
[----:B------:R-:W-:Y:S05]  /*aec0*/  BSYNC.RECONVERGENT B5 ;  /* 0x0000000000057941 */ /* 0x000fea0003800200 */
.L_x_12309:
        /* <DEDUP_REMOVED lines=43> */
.L_x_12307:
[----:B------:R-:W-:Y:S05]  /*b180*/  BSYNC.RECONVERGENT B4 ;  /* 0x0000000000047941 */ /* 0x000fea0003800200 */
.L_x_12306:
        /* <DEDUP_REMOVED lines=9> */
.L_x_12305:
[----:B------:R-:W-:Y:S05]  /*b220*/  BSYNC.RECONVERGENT B3 ;  /* 0x0000000000037941 */ /* 0x000fea0003800200 */
.L_x_12304:
        /* <DEDUP_REMOVED lines=17> */
.L_x_12315:
        /* <DEDUP_REMOVED lines=13> */
.L_x_12317:
[----:B------:R-:W-:Y:S05]  /*b410*/  BSYNC.RECONVERGENT B5 ;  /* 0x0000000000057941 */ /* 0x000fea0003800200 */
.L_x_12316:
        /* <DEDUP_REMOVED lines=43> */
.L_x_12314:
[----:B------:R-:W-:Y:S05]  /*b6d0*/  BSYNC.RECONVERGENT B4 ;  /* 0x0000000000047941 */ /* 0x000fea0003800200 */
.L_x_12313:
        /* <DEDUP_REMOVED lines=10> */
.L_x_12312:
[----:B------:R-:W-:Y:S05]  /*b780*/  BSYNC.RECONVERGENT B3 ;  /* 0x0000000000037941 */ /* 0x000fea0003800200 */
.L_x_12311:
        /* <DEDUP_REMOVED lines=17> */
.L_x_12322:
        /* <DEDUP_REMOVED lines=13> */
.L_x_12324:
[----:B------:R-:W-:Y:S05]  /*b970*/  BSYNC.RECONVERGENT B5 ;  /* 0x0000000000057941 */ /* 0x000fea0003800200 */
.L_x_12323:
        /* <DEDUP_REMOVED lines=43> */
.L_x_12321:
[----:B------:R-:W-:Y:S05]  /*bc30*/  BSYNC.RECONVERGENT B4 ;  /* 0x0000000000047941 */ /* 0x000fea0003800200 */
.L_x_12320:
        /* <DEDUP_REMOVED lines=9> */
.L_x_12319:
[----:B------:R-:W-:Y:S05]  /*bcd0*/  BSYNC.RECONVERGENT B3 ;  /* 0x0000000000037941 */ /* 0x000fea0003800200 */
.L_x_12318:
        /* <DEDUP_REMOVED lines=16> */
.L_x_12327:
        /* <DEDUP_REMOVED lines=13> */
.L_x_12329:
[----:B------:R-:W-:Y:S05]  /*beb0*/  BSYNC.RECONVERGENT B4 ;  /* 0x0000000000047941 */ /* 0x000fea0003800200 */
.L_x_12328:
        /* <DEDUP_REMOVED lines=43> */
.L_x_12326:
[----:B------:R-:W-:Y:S05]  /*c170*/  BSYNC.RECONVERGENT B3 ;  /* 0x0000000000037941 */ /* 0x000fea0003800200 */
.L_x_12325:
        /* <DEDUP_REMOVED lines=10> */
.L_x_12270:
[----:B------:R-:W-:Y:S05]  /*c220*/  BSYNC.RECONVERGENT B2 ;  /* 0x0000000000027941 */ /* 0x000fea0003800200 */
.L_x_12219:
[----:B------:R-:W0:Y:S01]  /*c230*/  LDC.64 R92, c[0x0][0x3a8] ;  /* 0x0000ea00ff5c7b82 */ /* 0x000e220000000a00 */
[----:B------:R-:W-:Y:S01]  /*c240*/  BSSY.RECONVERGENT B2, `(.L_x_12330) ;  /* 0x000001a000027945 */ /* 0x000fe20003800200 */
[----:B------:R-:W-:Y:S02]  /*c250*/  IMAD.MOV.U32 R110, RZ, RZ, R128 ;  /* 0x000000ffff6e7224 */ /* 0x000fe400078e0080 */
[----:B0-----:R-:W-:-:S05]  /*c260*/  IMAD.WIDE.U32 R92, R133, 0x20, R92 ;  /* 0x00000020855c7825 */ /* 0x001fca00078e005c */
[----:B-----5:R0:W-:Y:S04]  /*c270*/  STG.E.128 desc[UR8][R92.64], R68 ;  /* 0x000000445c007986 */ /* 0x0201e8000c101d08 */
[----:B------:R0:W-:Y:S01]  /*c280*/  STG.E.128 desc[UR8][R92.64+0x10], R72 ;  /* 0x000010485c007986 */ /* 0x0001e2000c101d08 */
[----:B------:R-:W-:Y:S05]  /*c290*/  @!P2 BRA `(.L_x_12331) ;  /* 0x000000000050a947 */ /* 0x000fea0003800000 */
[----:B------:R-:W-:Y:S01]  /*c2a0*/  IMAD.U32 R95, R118, 0x10000, RZ ;  /* 0x00010000765f7824 */ /* 0x000fe200078e00ff */
[----:B0-----:R-:W0:Y:S01]  /*c2b0*/  LDC.64 R92, c[0x0][0x3b0] ;  /* 0x0000ec00ff5c7b82 */ /* 0x001e220000000a00 */
        /* <DEDUP_REMOVED lines=18> */
.L_x_12331:
[----:B------:R-:W-:Y:S05]  /*c3e0*/  BSYNC.RECONVERGENT B2 ;  /* 0x0000000000027941 */ /* 0x000fea0003800200 */
.L_x_12330:
[----:B------:R-:W-:Y:S01]  /*c3f0*/  IADD3 R133, PT, PT, R133, 0x20, RZ ;  /* 0x0000002085857810 */ /* 0x000fe20007ffe0ff */
[----:B------:R-:W-:-:S07]  /*c400*/  VIADD R131, R131, 0x20 ;  /* 0x0000002083837836 */ /* 0x000fce0000000000 */
.L_x_12216:
[----:B------:R-:W-:Y:S05]  /*c410*/  BSYNC.RECONVERGENT B1 ;  /* 0x0000000000017941 */ /* 0x000fea0003800200 */
.L_x_12215:
        /* <DEDUP_REMOVED lines=9> */
.L_x_12335:
[----:B------:R-:W-:Y:S05]  /*c4b0*/  BSYNC.RECONVERGENT B2 ;  /* 0x0000000000027941 */ /* 0x000fea0003800200 */
.L_x_12334:
        /* <DEDUP_REMOVED lines=10> */
[----:B------:R-:W-:Y:S01]  /*c560*/  @!P1 IMAD.MOV.U32 R126, RZ, RZ, R110 ;  /* 0x000000ffff7e9224 */ /* 0x000fe200078e006e */
[----:B------:R-:W-:Y:S01]  /*c570*/  @!P1 MOV R94, R4 ;  /* 0x00000004005e9202 */ /* 0x000fe20000000f00 */
        /* <DEDUP_REMOVED lines=17> */
.L_x_12342:
        /* <DEDUP_REMOVED lines=13> */
.L_x_12344:
[----:B------:R-:W-:Y:S05]  /*c760*/  BSYNC.RECONVERGENT B5 ;  /* 0x0000000000057941 */ /* 0x000fea0003800200 */
.L_x_12343:
        /* <DEDUP_REMOVED lines=42> */
.L_x_12341:
[----:B------:R-:W-:Y:S05]  /*ca10*/  BSYNC.RECONVERGENT B4 ;  /* 0x0000000000047941 */ /* 0x000fea0003800200 */
.L_x_12340:
        /* <DEDUP_REMOVED lines=10> */
.L_x_12339:
[----:B------:R-:W-:Y:S05]  /*cac0*/  BSYNC.RECONVERGENT B3 ;  /* 0x0000000000037941 */ /* 0x000fea0003800200 */
.L_x_12338:
        /* <DEDUP_REMOVED lines=20> */
.L_x_12349:
        /* <DEDUP_REMOVED lines=13> */
.L_x_12351:
[----:B------:R-:W-:Y:S05]  /*cce0*/  BSYNC.RECONVERGENT B5 ;  /* 0x0000000000057941 */ /* 0x000fea0003800200 */
.L_x_12350:
        /* <DEDUP_REMOVED lines=42> */
.L_x_12348:
[----:B------:R-:W-:Y:S05]  /*cf90*/  BSYNC.RECONVERGENT B4 ;  /* 0x0000000000047941 */ /* 0x000fea0003800200 */
.L_x_12347:
        /* <DEDUP_REMOVED lines=11> */
.L_x_12346:
[----:B------:R-:W-:Y:S05]  /*d050*/  BSYNC.RECONVERGENT B3 ;  /* 0x0000000000037941 */ /* 0x000fea0003800200 */
.L_x_12345:
[----:B------:R-:W-:Y:S01]  /*d060*/  BSSY.RECONVERGENT B3, `(.L_x_12352) ;  /* 0x0000058000037945 */ /* 0x000fe20003800200 */
[----:B------:R-:W-:Y:S01]  /*d070*/  @!P1 MOV R4, R110 ;  /* 0x0000006e00049202 */ /* 0x000fe20000000f00 */
[----:B------:R-:W-:Y:S02]  /*d080*/  @!P1 IMAD.MOV.U32 R93, RZ, RZ, R92 ;  /* 0x000000ffff5d9224 */ /* 0x000fe400078e005c */
        /* <DEDUP_REMOVED lines=17> */
.L_x_12356:
        /* <DEDUP_REMOVED lines=13> */
.L_x_12358:
[----:B------:R-:W-:Y:S05]  /*d270*/  BSYNC.RECONVERGENT B5 ;  /* 0x0000000000057941 */ /* 0x000fea0003800200 */
.L_x_12357:
        /* <DEDUP_REMOVED lines=43> */
.L_x_12355:
[----:B------:R-:W-:Y:S05]  /*d530*/  BSYNC.RECONVERGENT B4 ;  /* 0x0000000000047941 */ /* 0x000fea0003800200 */
.L_x_12354:
        /* <DEDUP_REMOVED lines=10> */
.L_x_12353:
[----:B------:R-:W-:Y:S05]  /*d5e0*/  BSYNC.RECONVERGENT B3 ;  /* 0x0000000000037941 */ /* 0x000fea0003800200 */
.L_x_12352:
        /* <DEDUP_REMOVED lines=20> */
.L_x_12363:
        /* <DEDUP_REMOVED lines=13> */
.L_x_12365:
[----:B------:R-:W-:Y:S05]  /*d800*/  BSYNC.RECONVERGENT B5 ;  /* 0x0000000000057941 */ /* 0x000fea0003800200 */
.L_x_12364:
        /* <DEDUP_REMOVED lines=43> */
.L_x_12362:
[----:B------:R-:W-:Y:S05]  /*dac0*/  BSYNC.RECONVERGENT B4 ;  /* 0x0000000000047941 */ /* 0x000fea0003800200 */
.L_x_12361:
        /* <DEDUP_REMOVED lines=11> */
.L_x_12360:
[----:B------:R-:W-:Y:S05]  /*db80*/  BSYNC.RECONVERGENT B3 ;  /* 0x0000000000037941 */ /* 0x000fea0003800200 */
.L_x_12359:
        /* <DEDUP_REMOVED lines=20> */
.L_x_12370:
        /* <DEDUP_REMOVED lines=13> */
.L_x_12372:
[----:B------:R-:W-:Y:S05]  /*dda0*/  BSYNC.RECONVERGENT B5 ;  /* 0x0000000000057941 */ /* 0x000fea0003800200 */
.L_x_12371:
        /* <DEDUP_REMOVED lines=43> */
.L_x_12369:
[----:B------:R-:W-:Y:S05]  /*e060*/  BSYNC.RECONVERGENT B4 ;  /* 0x0000000000047941 */ /* 0x000fea0003800200 */
.L_x_12368:
        /* <DEDUP_REMOVED lines=10> */
.L_x_12367:
[----:B------:R-:W-:Y:S05]  /*e110*/  BSYNC.RECONVERGENT B3 ;  /* 0x0000000000037941 */ /* 0x000fea0003800200 */
.L_x_12366:
        /* <DEDUP_REMOVED lines=20> */
.L_x_12377:
        /* <DEDUP_REMOVED lines=13> */
.L_x_12379:
[----:B------:R-:W-:Y:S05]  /*e330*/  BSYNC.RECONVERGENT B5 ;  /* 0x0000000000057941 */ /* 0x000fea0003800200 */
.L_x_12378:
        /* <DEDUP_REMOVED lines=43> */
.L_x_12376:
[----:B------:R-:W-:Y:S05]  /*e5f0*/  BSYNC.RECONVERGENT B4 ;  /* 0x0000000000047941 */ /* 0x000fea0003800200 */
.L_x_12375:
        /* <DEDUP_REMOVED lines=11> */
.L_x_12374:
[----:B------:R-:W-:Y:S05]  /*e6b0*/  BSYNC.RECONVERGENT B3 ;  /* 0x0000000000037941 */ /* 0x000fea0003800200 */
.L_x_12373:
        /* <DEDUP_REMOVED lines=20> */
.L_x_12384:
        /* <DEDUP_REMOVED lines=13> */
.L_x_12386:
[----:B------:R-:W-:Y:S05]  /*e8d0*/  BSYNC.RECONVERGENT B5 ;  /* 0x0000000000057941 */ /* 0x000fea0003800200 */
.L_x_12385:
        /* <DEDUP_REMOVED lines=43> */
.L_x_12383:
[----:B------:R-:W-:Y:S05]  /*eb90*/  BSYNC.RECONVERGENT B4 ;  /* 0x0000000000047941 */ /* 0x000fea0003800200 */
.L_x_12382:
        /* <DEDUP_REMOVED lines=10> */
.L_x_12381:
[----:B------:R-:W-:Y:S05]  /*ec40*/  BSYNC.RECONVERGENT B3 ;  /* 0x0000000000037941 */ /* 0x000fea0003800200 */
.L_x_12380:
        /* <DEDUP_REMOVED lines=19> */
.L_x_12390:
        /* <DEDUP_REMOVED lines=13> */
.L_x_12392:
[----:B------:R-:W-:Y:S05]  /*ee50*/  BSYNC.RECONVERGENT B4 ;  /* 0x0000000000047941 */ /* 0x000fea0003800200 */
.L_x_12391:
        /* <DEDUP_REMOVED lines=43> */
.L_x_12389:
[----:B------:R-:W-:Y:S05]  /*f110*/  BSYNC.RECONVERGENT B3 ;  /* 0x0000000000037941 */ /* 0x000fea0003800200 */
.L_x_12388:
        /* <DEDUP_REMOVED lines=12> */
.L_x_12337:
[----:B------:R-:W-:Y:S01]  /*f1e0*/  BSSY.RECONVERGENT B3, `(.L_x_12393) ;  /* 0x0000057000037945 */ /* 0x000fe20003800200 */
[----:B------:R-:W-:Y:S01]  /*f1f0*/  HFMA2 R76, -RZ, RZ, 0, 0 ;  /* 0x00000000ff4c7431 */ /* 0x000fe200000001ff */
        /* <DEDUP_REMOVED lines=19> */
.L_x_12397:
        /* <DEDUP_REMOVED lines=13> */
.L_x_12399:
[----:B------:R-:W-:Y:S05]  /*f400*/  BSYNC.RECONVERGENT B5 ;  /* 0x0000000000057941 */ /* 0x000fea0003800200 */
.L_x_12398:
        /* <DEDUP_REMOVED lines=42> */
.L_x_12396:
[----:B------:R-:W-:Y:S05]  /*f6b0*/  BSYNC.RECONVERGENT B4 ;  /* 0x0000000000047941 */ /* 0x000fea0003800200 */
.L_x_12395:
        /* <DEDUP_REMOVED lines=9> */
.L_x_12394:
[----:B------:R-:W-:Y:S05]  /*f750*/  BSYNC.RECONVERGENT B3 ;  /* 0x0000000000037941 */ /* 0x000fea0003800200 */
.L_x_12393:
[----:B------:R-:W-:Y:S01]  /*f760*/  BSSY.RECONVERGENT B3, `(.L_x_12400) ;  /* 0x0000054000037945 */ /* 0x000fe20003800200 */
[----:B------:R-:W-:Y:S01]  /*f770*/  MOV R4, R78 ;  /* 0x0000004e00047202 */ /* 0x000fe20000000f00 */
[----:B------:R-:W-:Y:S02]  /*f780*/  IMAD.MOV.U32 R77, RZ, RZ, RZ ;  /* 0x000000ffff4d7224 */ /* 0x000fe400078e00ff */
[----:B------:R-:W-:Y:S05]  /*f790*/  @!P2 BRA `(.L_x_12401) ;  /* 0x000000040040a947 */ /* 0x000fea0003800000 */
        /* <DEDUP_REMOVED lines=13> */
.L_x_12404:
        /* <DEDUP_REMOVED lines=13> */
.L_x_12406:
[----:B------:R-:W-:Y:S05]  /*f940*/  BSYNC.RECONVERGENT B5 ;  /* 0x0000000000057941 */ /* 0x000fea0003800200 */
.L_x_12405:
        /* <DEDUP_REMOVED lines=42> */
.L_x_12403:
[----:B------:R-:W-:Y:S05]  /*fbf0*/  BSYNC.RECONVERGENT B4 ;  /* 0x0000000000047941 */ /* 0x000fea0003800200 */
.L_x_12402:
        /* <DEDUP_REMOVED lines=10> */
.L_x_12401:
[----:B------:R-:W-:Y:S05]  /*fca0*/  BSYNC.RECONVERGENT B3 ;  /* 0x0000000000037941 */ /* 0x000fea0003800200 */
.L_x_12400:
        /* <DEDUP_REMOVED lines=17> */
.L_x_12411:
        /* <DEDUP_REMOVED lines=13> */
.L_x_12413:
[----:B------:R-:W-:Y:S05]  /*fe90*/  BSYNC.RECONVERGENT B5 ;  /* 0x0000000000057941 */ /* 0x000fea0003800200 */
.L_x_12412:
        /* <DEDUP_REMOVED lines=43> */
.L_x_12410:
[----:B------:R-:W-:Y:S05]  /*10150*/  BSYNC.RECONVERGENT B4 ;  /* 0x0000000000047941 */ /* 0x000fea0003800200 */
.L_x_12409:
        /* <DEDUP_REMOVED lines=9> */
.L_x_12408:
[----:B------:R-:W-:Y:S05]  /*101f0*/  BSYNC.RECONVERGENT B3 ;  /* 0x0000000000037941 */ /* 0x000fea0003800200 */
.L_x_12407:
[----:B------:R-:W-:Y:S01]  /*10200*/  BSSY.RECONVERGENT B3, `(.L_x_12414) ;  /* 0x0000055000037945 */ /* 0x000fe20003800200 */
[----:B------:R-:W-:Y:S01]  /*10210*/  IMAD.MOV.U32 R4, RZ, RZ, R80 ;  /* 0x000000ffff047224 */ /* 0x000fe200078e0050 */
[----:B------:R-:W-:Y:S02]  /*10220*/  MOV R79, RZ ;  /* 0x000000ff004f7202 */ /* 0x000fe40000000f00 */
        /* <DEDUP_REMOVED lines=14> */
.L_x_12418:
        /* <DEDUP_REMOVED lines=13> */
.L_x_12420:
[----:B------:R-:W-:Y:S05]  /*103e0*/  BSYNC.RECONVERGENT B5 ;  /* 0x0000000000057941 */ /* 0x000fea0003800200 */
.L_x_12419:
        /* <DEDUP_REMOVED lines=43> */
.L_x_12417:
[----:B------:R-:W-:Y:S05]  /*106a0*/  BSYNC.RECONVERGENT B4 ;  /* 0x0000000000047941 */ /* 0x000fea0003800200 */
.L_x_12416:
        /* <DEDUP_REMOVED lines=10> */
.L_x_12415:
[----:B------:R-:W-:Y:S05]  /*10750*/  BSYNC.RECONVERGENT B3 ;  /* 0x0000000000037941 */ /* 0x000fea0003800200 */
.L_x_12414:
        /* <DEDUP_REMOVED lines=17> */
.L_x_12425:
        /* <DEDUP_REMOVED lines=13> */
.L_x_12427:
[----:B------:R-:W-:Y:S05]  /*10940*/  BSYNC.RECONVERGENT B5 ;  /* 0x0000000000057941 */ /* 0x000fea0003800200 */
.L_x_12426:
        /* <DEDUP_REMOVED lines=43> */
.L_x_12424:
[----:B------:R-:W-:Y:S05]  /*10c00*/  BSYNC.RECONVERGENT B4 ;  /* 0x0000000000047941 */ /* 0x000fea0003800200 */
.L_x_12423:
        /* <DEDUP_REMOVED lines=9> */
.L_x_12422:
[----:B------:R-:W-:Y:S05]  /*10ca0*/  BSYNC.RECONVERGENT B3 ;  /* 0x0000000000037941 */ /* 0x000fea0003800200 */
.L_x_12421:
        /* <DEDUP_REMOVED lines=17> */
.L_x_12432:
        /* <DEDUP_REMOVED lines=13> */
.L_x_12434:
[----:B------:R-:W-:Y:S05]  /*10e90*/  BSYNC.RECONVERGENT B5 ;  /* 0x0000000000057941 */ /* 0x000fea0003800200 */
.L_x_12433:
        /* <DEDUP_REMOVED lines=43> */
.L_x_12431:
[----:B------:R-:W-:Y:S05]  /*11150*/  BSYNC.RECONVERGENT B4 ;  /* 0x0000000000047941 */ /* 0x000fea0003800200 */
.L_x_12430:
        /* <DEDUP_REMOVED lines=10> */
.L_x_12429:
[----:B------:R-:W-:Y:S05]  /*11200*/  BSYNC.RECONVERGENT B3 ;  /* 0x0000000000037941 */ /* 0x000fea0003800200 */
.L_x_12428:
        /* <DEDUP_REMOVED lines=17> */
.L_x_12439:
        /* <DEDUP_REMOVED lines=13> */
.L_x_12441:
[----:B------:R-:W-:Y:S05]  /*113f0*/  BSYNC.RECONVERGENT B5 ;  /* 0x0000000000057941 */ /* 0x000fea0003800200 */
.L_x_12440:
        /* <DEDUP_REMOVED lines=43> */
.L_x_12438:
[----:B------:R-:W-:Y:S05]  /*116b0*/  BSYNC.RECONVERGENT B4 ;  /* 0x0000000000047941 */ /* 0x000fea0003800200 */
.L_x_12437:
        /* <DEDUP_REMOVED lines=9> */
.L_x_12436:
[----:B------:R-:W-:Y:S05]  /*11750*/  BSYNC.RECONVERGENT B3 ;  /* 0x0000000000037941 */ /* 0x000fea0003800200 */
.L_x_12435:
        /* <DEDUP_REMOVED lines=16> */
.L_x_12444:
        /* <DEDUP_REMOVED lines=13> */
.L_x_12446:
[----:B------:R-:W-:Y:S05]  /*11930*/  BSYNC.RECONVERGENT B4 ;  /* 0x0000000000047941 */ /* 0x000fea0003800200 */
.L_x_12445:
        /* <DEDUP_REMOVED lines=43> */
.L_x_12443:
[----:B------:R-:W-:Y:S05]  /*11bf0*/  BSYNC.RECONVERGENT B3 ;  /* 0x0000000000037941 */ /* 0x000fea0003800200 */
.L_x_12442:
        /* <DEDUP_REMOVED lines=10> */
.L_x_12387:
[----:B------:R-:W-:Y:S05]  /*11ca0*/  BSYNC.RECONVERGENT B2 ;  /* 0x0000000000027941 */ /* 0x000fea0003800200 */
.L_x_12336:
        /* <DEDUP_REMOVED lines=27> */
.L_x_12448:
[----:B------:R-:W-:Y:S05]  /*11e60*/  BSYNC.RECONVERGENT B2 ;  /* 0x0000000000027941 */ /* 0x000fea0003800200 */
.L_x_12447:
[----:B------:R-:W-:Y:S01]  /*11e70*/  IADD3 R133, PT, PT, R133, 0x20, RZ ;  /* 0x0000002085857810 */ /* 0x000fe20007ffe0ff */
[----:B------:R-:W-:-:S07]  /*11e80*/  VIADD R131, R131, 0x20 ;  /* 0x0000002083837836 */ /* 0x000fce0000000000 */
.L_x_12333:
[----:B------:R-:W-:Y:S05]  /*11e90*/  BSYNC.RECONVERGENT B1 ;  /* 0x0000000000017941 */ /* 0x000fea0003800200 */
.L_x_12332:
        /* <DEDUP_REMOVED lines=8> */
.L_x_12452:
[----:B------:R-:W-:Y:S05]  /*11f20*/  BSYNC.RECONVERGENT B2 ;  /* 0x0000000000027941 */ /* 0x000fea0003800200 */
.L_x_12451:
[----:B------:R-:W-:Y:S01]  /*11f30*/  UISETP.NE.U32.AND UP0, UPT, UR4, URZ, UPT ;  /* 0x000000ff0400728c */ /* 0x000fe2000bf05070 */
[----:B------:R-:W-:Y:S03]  /*11f40*/  BSSY.RECONVERGENT B2, `(.L_x_12453) ;  /* 0x0000580000027945 */ /* 0x000fe60003800200 */
[----:B------:R-:W-:-:S09]  /*11f50*/  UISETP.NE.AND.EX UP0, UPT, UR5, URZ, UPT, UP0 ;  /* 0x000000ff0500728c */ /* 0x000fd2000bf05300 */
[----:B------:R-:W-:Y:S05]  /*11f60*/  BRA.U !UP0, `(.L_x_12454) ;  /* 0x0000002d08347547 */ /* 0x000fea000b800000 */
[----:B01----:R-:W0:Y:S02]  /*11f70*/  LDC.64 R92, c[0x0][0x3a0] ;  /* 0x0000e800ff5c7b82 */ /* 0x003e240000000a00 */
        /* <DEDUP_REMOVED lines=24> */
.L_x_12459:
        /* <DEDUP_REMOVED lines=13> */
.L_x_12461:
[----:B------:R-:W-:Y:S05]  /*121d0*/  BSYNC.RECONVERGENT B5 ;  /* 0x0000000000057941 */ /* 0x000fea0003800200 */
.L_x_12460:
        /* <DEDUP_REMOVED lines=42> */
.L_x_12458:
[----:B------:R-:W-:Y:S05]  /*12480*/  BSYNC.RECONVERGENT B4 ;  /* 0x0000000000047941 */ /* 0x000fea0003800200 */
.L_x_12457:
        /* <DEDUP_REMOVED lines=10> */
.L_x_12456:
[----:B------:R-:W-:Y:S05]  /*12530*/  BSYNC.RECONVERGENT B3 ;  /* 0x0000000000037941 */ /* 0x000fea0003800200 */
.L_x_12455:
        /* <DEDUP_REMOVED lines=20> */
.L_x_12466:
        /* <DEDUP_REMOVED lines=13> */
.L_x_12468:
[----:B------:R-:W-:Y:S05]  /*12750*/  BSYNC.RECONVERGENT B5 ;  /* 0x0000000000057941 */ /* 0x000fea0003800200 */
.L_x_12467:
        /* <DEDUP_REMOVED lines=42> */
.L_x_12465:
[----:B------:R-:W-:Y:S05]  /*12a00*/  BSYNC.RECONVERGENT B4 ;  /* 0x0000000000047941 */ /* 0x000fea0003800200 */
.L_x_12464:
        /* <DEDUP_REMOVED lines=11> */
.L_x_12463:
[----:B------:R-:W-:Y:S05]  /*12ac0*/  BSYNC.RECONVERGENT B3 ;  /* 0x0000000000037941 */ /* 0x000fea0003800200 */
.L_x_12462:
        /* <DEDUP_REMOVED lines=20> */
.L_x_12473:
        /* <DEDUP_REMOVED lines=13> */
.L_x_12475:
[----:B------:R-:W-:Y:S05]  /*12ce0*/  BSYNC.RECONVERGENT B5 ;  /* 0x0000000000057941 */ /* 0x000fea0003800200 */
.L_x_12474:
        /* <DEDUP_REMOVED lines=43> */
.L_x_12472:
[----:B------:R-:W-:Y:S05]  /*12fa0*/  BSYNC.RECONVERGENT B4 ;  /* 0x0000000000047941 */ /* 0x000fea0003800200 */
.L_x_12471:
        /* <DEDUP_REMOVED lines=10> */
.L_x_12470:
[----:B------:R-:W-:Y:S05]  /*13050*/  BSYNC.RECONVERGENT B3 ;  /* 0x0000000000037941 */ /* 0x000fea0003800200 */
.L_x_12469:
        /* <DEDUP_REMOVED lines=20> */
.L_x_12480:
        /* <DEDUP_REMOVED lines=13> */
.L_x_12482:
[----:B------:R-:W-:Y:S05]  /*13270*/  BSYNC.RECONVERGENT B5 ;  /* 0x0000000000057941 */ /* 0x000fea0003800200 */
.L_x_12481:
        /* <DEDUP_REMOVED lines=43> */
.L_x_12479:
[----:B------:R-:W-:Y:S05]  /*13530*/  BSYNC.RECONVERGENT B4 ;  /* 0x0000000000047941 */ /* 0x000fea0003800200 */
.L_x_12478:
        /* <DEDUP_REMOVED lines=11> */
.L_x_12477:
[----:B------:R-:W-:Y:S05]  /*135f0*/  BSYNC.RECONVERGENT B3 ;  /* 0x0000000000037941 */ /* 0x000fea0003800200 */
.L_x_12476:
        /* <DEDUP_REMOVED lines=20> */
.L_x_12487:
        /* <DEDUP_REMOVED lines=13> */
.L_x_12489:
[----:B------:R-:W-:Y:S05]  /*13810*/  BSYNC.RECONVERGENT B5 ;  /* 0x0000000000057941 */ /* 0x000fea0003800200 */
.L_x_12488:
        /* <DEDUP_REMOVED lines=43> */
.L_x_12486:
[----:B------:R-:W-:Y:S05]  /*13ad0*/  BSYNC.RECONVERGENT B4 ;  /* 0x0000000000047941 */ /* 0x000fea0003800200 */
.L_x_12485:
        /* <DEDUP_REMOVED lines=10> */
.L_x_12484:
[----:B------:R-:W-:Y:S05]  /*13b80*/  BSYNC.RECONVERGENT B3 ;  /* 0x0000000000037941 */ /* 0x000fea0003800200 */
.L_x_12483:
        /* <DEDUP_REMOVED lines=20> */
.L_x_12494:
        /* <DEDUP_REMOVED lines=13> */
.L_x_12496:
[----:B------:R-:W-:Y:S05]  /*13da0*/  BSYNC.RECONVERGENT B5 ;  /* 0x0000000000057941 */ /* 0x000fea0003800200 */
.L_x_12495:
        /* <DEDUP_REMOVED lines=43> */
.L_x_12493:
[----:B------:R-:W-:Y:S05]  /*14060*/  BSYNC.RECONVERGENT B4 ;  /* 0x0000000000047941 */ /* 0x000fea0003800200 */
.L_x_12492:
        /* <DEDUP_REMOVED lines=11> */
.L_x_12491:
[----:B------:R-:W-:Y:S05]  /*14120*/  BSYNC.RECONVERGENT B3 ;  /* 0x0000000000037941 */ /* 0x000fea0003800200 */
.L_x_12490:
        /* <DEDUP_REMOVED lines=20> */
.L_x_12501:
        /* <DEDUP_REMOVED lines=13> */
.L_x_12503:
[----:B------:R-:W-:Y:S05]  /*14340*/  BSYNC.RECONVERGENT B5 ;  /* 0x0000000000057941 */ /* 0x000fea0003800200 */
.L_x_12502:
        /* <DEDUP_REMOVED lines=42> */
.L_x_12500:
[----:B------:R-:W-:Y:S05]  /*145f0*/  BSYNC.RECONVERGENT B4 ;  /* 0x0000000000047941 */ /* 0x000fea0003800200 */
.L_x_12499:
        /* <DEDUP_REMOVED lines=10> */
.L_x_12498:
[----:B------:R-:W-:Y:S05]  /*146a0*/  BSYNC.RECONVERGENT B3 ;  /* 0x0000000000037941 */ /* 0x000fea0003800200 */
.L_x_12497:
        /* <DEDUP_REMOVED lines=19> */
.L_x_12507:
        /* <DEDUP_REMOVED lines=13> */
.L_x_12509:
[----:B------:R-:W-:Y:S05]  /*148b0*/  BSYNC.RECONVERGENT B4 ;  /* 0x0000000000047941 */ /* 0x000fea0003800200 */
.L_x_12508:
        /* <DEDUP_REMOVED lines=43> */
.L_x_12506:
[----:B------:R-:W-:Y:S05]  /*14b70*/  BSYNC.RECONVERGENT B3 ;  /* 0x0000000000037941 */ /* 0x000fea0003800200 */
.L_x_12505:
        /* <DEDUP_REMOVED lines=12> */
.L_x_12454:
[----:B------:R-:W-:Y:S01]  /*14c40*/  BSSY.RECONVERGENT B3, `(.L_x_12510) ;  /* 0x0000057000037945 */ /* 0x000fe20003800200 */
[----:B------:R-:W-:Y:S01]  /*14c50*/  IMAD.MOV.U32 R128, RZ, RZ, R110 ;  /* 0x000000ffff807224 */ /* 0x000fe200078e006e */
[----:B------:R-:W-:Y:S01]  /*14c60*/  MOV R86, R4 ;  /* 0x0000000400567202 */ /* 0x000fe20000000f00 */
[----:B------:R-:W-:Y:S01]  /*14c70*/  IMAD.MOV.U32 R84, RZ, RZ, RZ ;  /* 0x000000ffff547224 */ /* 0x000fe200078e00ff */
        /* <DEDUP_REMOVED lines=17> */
.L_x_12514:
        /* <DEDUP_REMOVED lines=13> */
.L_x_12516:
[----:B------:R-:W-:Y:S05]  /*14e60*/  BSYNC.RECONVERGENT B5 ;  /* 0x0000000000057941 */ /* 0x000fea0003800200 */
.L_x_12515:
        /* <DEDUP_REMOVED lines=42> */
.L_x_12513:
[----:B------:R-:W-:Y:S05]  /*15110*/  BSYNC.RECONVERGENT B4 ;  /* 0x0000000000047941 */ /* 0x000fea0003800200 */
.L_x_12512:
        /* <DEDUP_REMOVED lines=9> */
.L_x_12511:
[----:B------:R-:W-:Y:S05]  /*151b0*/  BSYNC.RECONVERGENT B3 ;  /* 0x0000000000037941 */ /* 0x000fea0003800200 */
.L_x_12510:
        /* <DEDUP_REMOVED lines=17> */
.L_x_12521:
        /* <DEDUP_REMOVED lines=13> */
.L_x_12523:
[----:B------:R-:W-:Y:S05]  /*153a0*/  BSYNC.RECONVERGENT B5 ;  /* 0x0000000000057941 */ /* 0x000fea0003800200 */
.L_x_12522:
        /* <DEDUP_REMOVED lines=42> */
.L_x_12520:
[----:B------:R-:W-:Y:S05]  /*15650*/  BSYNC.RECONVERGENT B4 ;  /* 0x0000000000047941 */ /* 0x000fea0003800200 */
.L_x_12519:
        /* <DEDUP_REMOVED lines=10> */
.L_x_12518:
[----:B------:R-:W-:Y:S05]  /*15700*/  BSYNC.RECONVERGENT B3 ;  /* 0x0000000000037941 */ /* 0x000fea0003800200 */
.L_x_12517:
        /* <DEDUP_REMOVED lines=17> */
.L_x_12528:
        /* <DEDUP_REMOVED lines=13> */
.L_x_12530:
[----:B------:R-:W-:Y:S05]  /*158f0*/  BSYNC.RECONVERGENT B5 ;  /* 0x0000000000057941 */ /* 0x000fea0003800200 */
.L_x_12529:
        /* <DEDUP_REMOVED lines=43> */
.L_x_12527:
[----:B------:R-:W-:Y:S05]  /*15bb0*/  BSYNC.RECONVERGENT B4 ;  /* 0x0000000000047941 */ /* 0x000fea0003800200 */
.L_x_12526:
        /* <DEDUP_REMOVED lines=9> */
.L_x_12525:
[----:B------:R-:W-:Y:S05]  /*15c50*/  BSYNC.RECONVERGENT B3 ;  /* 0x0000000000037941 */ /* 0x000fea0003800200 */
.L_x_12524:
        /* <DEDUP_REMOVED lines=17> */
.L_x_12535:
[----:B------:R-:W-:Y:S01]  /*15d70*/  IADD3 R120, PT, PT, R120, 0x1, RZ ;  /* 0x0000000178787810 */ /* 0x000fe20007ffe0ff */
[----:B------:R-:W-:Y:S03]  /*15d80*/  BSSY.RECONVERGENT B5, `(.L_x_12536) ;  /* 0x000000c000057945 */ /* 0x000fe60003800200 */
[C---:B------:R-:W-:Y:S01]  /*15d90*/  ISETP.NE.AND P3, PT, R120.reuse, RZ, PT ;  /* 0x000000ff7800720c */ /* 0x040fe20003f65270 */
[----:B01----:R-:W-:-:S12]  /*15da0*/  IMAD.WIDE.U32 R92, R120, -0x2daee0ad, RZ ;  /* 0xd2511f53785c7825 */ /* 0x003fd800078e00ff */
        /* <DEDUP_REMOVED lines=9> */
.L_x_12537:
[----:B------:R-:W-:Y:S05]  /*15e40*/  BSYNC.RECONVERGENT B5 ;  /* 0x0000000000057941 */ /* 0x000fea0003800200 */
.L_x_12536:
        /* <DEDUP_REMOVED lines=43> */
.L_x_12534:
[----:B------:R-:W-:Y:S05]  /*16100*/  BSYNC.RECONVERGENT B4 ;  /* 0x0000000000047941 */ /* 0x000fea0003800200 */
.L_x_12533:
        /* <DEDUP_REMOVED lines=10> */
.L_x_12532:
[----:B------:R-:W-:Y:S05]  /*161b0*/  BSYNC.RECONVERGENT B3 ;  /* 0x0000000000037941 */ /* 0x000fea0003800200 */
.L_x_12531:
        /* <DEDUP_REMOVED lines=17> */
.L_x_12542:
[----:B------:R-:W-:Y:S01]  /*162d0*/  VIADD R120, R120, 0x1 ;  /* 0x0000000178787836 */ /* 0x000fe20000000000 */
[----:B------:R-:W-:Y:S03]  /*162e0*/  BSSY.RECONVERGENT B5, `(.L_x_12543) ;  /* 0x000000c000057945 */ /* 0x000fe60003800200 */
[C---:B01----:R-:W-:Y:S01]  /*162f0*/  IMAD.WIDE.U32 R92, R120.reuse, -0x2daee0ad, RZ ;  /* 0xd2511f53785c7825 */ /* 0x043fe200078e00ff */
        /* <DEDUP_REMOVED lines=10> */
.L_x_12544:
[----:B------:R-:W-:Y:S05]  /*163a0*/  BSYNC.RECONVERGENT B5 ;  /* 0x0000000000057941 */ /* 0x000fea0003800200 */
.L_x_12543:
        /* <DEDUP_REMOVED lines=43> */
.L_x_12541:
[----:B------:R-:W-:Y:S05]  /*16660*/  BSYNC.RECONVERGENT B4 ;  /* 0x0000000000047941 */ /* 0x000fea0003800200 */
.L_x_12540:
        /* <DEDUP_REMOVED lines=9> */
.L_x_12539:
[----:B------:R-:W-:Y:S05]  /*16700*/  BSYNC.RECONVERGENT B3 ;  /* 0x0000000000037941 */ /* 0x000fea0003800200 */
.L_x_12538:
        /* <DEDUP_REMOVED lines=17> */
.L_x_12549:
        /* <DEDUP_REMOVED lines=13> */
.L_x_12551:
[----:B------:R-:W-:Y:S05]  /*168f0*/  BSYNC.RECONVERGENT B5 ;  /* 0x0000000000057941 */ /* 0x000fea0003800200 */
.L_x_12550:
[----:B------:R-:W-:Y:S01]  /*16900*/  IMAD.WIDE.U32 R2, R121, -0x326172a9, RZ ;  /* 0xcd9e8d5779027825 */ /* 0x000fe200078e00ff */
[----:B------:R-:W-:-:S03]  /*16910*/  LOP3.LUT R90, R109, UR7, R95, 0x96, !PT ;  /* 0x000000076d5a7c12 */ /* 0x000fc6000f8e965f */
[----:B------:R-:W-:Y:S01]  /*16920*/  HFMA2 R4, -RZ, RZ, 0, 0 ;  /* 0x00000000ff047431 */ /* 0x000fe200000001ff */
[----:B------:R-:W-:Y:S02]  /*16930*/  MOV R89, R128 ;  /* 0x0000008000597202 */ /* 0x000fe40000000f00 */
[----:B0-----:R-:W-:Y:S01]  /*16940*/  LOP3.LUT R92, R0, UR6, R3, 0x96, !PT ;  /* 0x00000006005c7c12 */ /* 0x001fe2000f8e9603 */
        /* <DEDUP_REMOVED lines=38> */
.L_x_12548:
[----:B------:R-:W-:Y:S05]  /*16bb0*/  BSYNC.RECONVERGENT B4 ;  /* 0x0000000000047941 */ /* 0x000fea0003800200 */
.L_x_12547:
[----:B-----5:R-:W-:Y:S01]  /*16bc0*/  PRMT R90, R58, 0x7632, R90 ;  /* 0x000076323a5a7816 */ /* 0x020fe2000000005a */
[----:B01----:R-:W-:Y:S01]  /*16bd0*/  IMAD.MOV.U32 R92, RZ, RZ, 0x2f800000 ;  /* 0x2f800000ff5c7424 */ /* 0x003fe200078e00ff */
        /* <DEDUP_REMOVED lines=8> */
.L_x_12546:
[----:B------:R-:W-:Y:S05]  /*16c60*/  BSYNC.RECONVERGENT B3 ;  /* 0x0000000000037941 */ /* 0x000fea0003800200 */
.L_x_12545:
[----:B------:R-:W-:Y:S01]  /*16c70*/  BSSY.RECONVERGENT B3, `(.L_x_12552) ;  /* 0x0000054000037945 */ /* 0x000fe20003800200 */
[----:B01----:R-:W-:Y:S01]  /*16c80*/  IMAD.MOV.U32 R92, RZ, RZ, R4 ;  /* 0x000000ffff5c7224 */ /* 0x003fe200078e0004 */
        /* <DEDUP_REMOVED lines=15> */
.L_x_12556:
        /* <DEDUP_REMOVED lines=13> */
.L_x_12558:
[----:B------:R-:W-:Y:S05]  /*16e50*/  BSYNC.RECONVERGENT B5 ;  /* 0x0000000000057941 */ /* 0x000fea0003800200 */
.L_x_12557:
        /* <DEDUP_REMOVED lines=43> */
.L_x_12555:
[----:B------:R-:W-:Y:S05]  /*17110*/  BSYNC.RECONVERGENT B4 ;  /* 0x0000000000047941 */ /* 0x000fea0003800200 */
.L_x_12554:
        /* <DEDUP_REMOVED lines=9> */
.L_x_12553:
[----:B------:R-:W-:Y:S05]  /*171b0*/  BSYNC.RECONVERGENT B3 ;  /* 0x0000000000037941 */ /* 0x000fea0003800200 */
.L_x_12552:
        /* <DEDUP_REMOVED lines=20> */
.L_x_12561:
        /* <DEDUP_REMOVED lines=13> */
.L_x_12563:
[----:B------:R-:W-:Y:S05]  /*173d0*/  BSYNC.RECONVERGENT B4 ;  /* 0x0000000000047941 */ /* 0x000fea0003800200 */
.L_x_12562:
        /* <DEDUP_REMOVED lines=43> */
.L_x_12560:
[----:B------:R-:W-:Y:S05]  /*17690*/  BSYNC.RECONVERGENT B3 ;  /* 0x0000000000037941 */ /* 0x000fea0003800200 */
.L_x_12559:
        /* <DEDUP_REMOVED lines=10> */
.L_x_12504:
[----:B------:R-:W-:Y:S05]  /*17740*/  BSYNC.RECONVERGENT B2 ;  /* 0x0000000000027941 */ /* 0x000fea0003800200 */
.L_x_12453:
[----:B------:R-:W0:Y:S02]  /*17750*/  LDC.64 R92, c[0x0][0x3a8] ;  /* 0x0000ea00ff5c7b82 */ /* 0x000e240000000a00 */
[----:B0-----:R-:W-:-:S05]  /*17760*/  IMAD.WIDE.U32 R92, R133, 0x20, R92 ;  /* 0x00000020855c7825 */ /* 0x001fca00078e005c */
[----:B-----5:R2:W-:Y:S04]  /*17770*/  STG.E.128 desc[UR8][R92.64], R84 ;  /* 0x000000545c007986 */ /* 0x0205e8000c101d08 */
[----:B------:R2:W-:Y:S01]  /*17780*/  STG.E.128 desc[UR8][R92.64+0x10], R88 ;  /* 0x000010585c007986 */ /* 0x0005e2000c101d08 */
[----:B------:R-:W-:Y:S05]  /*17790*/  @!P2 BRA `(.L_x_12450) ;  /* 0x000000000050a947 */ /* 0x000fea0003800000 */
[----:B------:R-:W-:Y:S01]  /*177a0*/  IMAD.U32 R95, R118, 0x10000, RZ ;  /* 0x00010000765f7824 */ /* 0x000fe200078e00ff */
[----:B--2---:R-:W0:Y:S01]  /*177b0*/  LDC.64 R92, c[0x0][0x3b0] ;  /* 0x0000ec00ff5c7b82 */ /* 0x004e220000000a00 */
        /* <DEDUP_REMOVED lines=18> */
.L_x_12450:
[----:B------:R-:W-:Y:S05]  /*178e0*/  BSYNC.RECONVERGENT B1 ;  /* 0x0000000000017941 */ /* 0x000fea0003800200 */
.L_x_12449:
        /* <DEDUP_REMOVED lines=125> */
.L_x_12585:
        /* <DEDUP_REMOVED lines=25> */
[--C-:B------:R-:W-:Y:S01]  /*18250*/  FADD.FTZ R94, R62, -R128.reuse ;  /* 0x800000803e5e7221 */ /* 0x100fe20000010000 */
[----:B------:R-:W-:Y:S01]  /*18260*/  IMAD.U32 R127, R25, 0x10000, RZ ;  /* 0x00010000197f7824 */ /* 0x000fe200078e00ff */
[----:B------:R-:W-:Y:S01]  /*18270*/  SHF.L.U32 R131, R29, 0x10, RZ ;  /* 0x000000101d837819 */ /* 0x000fe200000006ff */
[--C-:B------:R-:W-:Y:S01]  /*18280*/  FADD.FTZ R130, R66, -R128.reuse ;  /* 0x8000008042827221 */ /* 0x100fe20000010000 */
        /* <DEDUP_REMOVED lines=43> */
.L_x_12568:
[----:B------:R-:W-:Y:S05]  /*18540*/  BSYNC.RECONVERGENT B2 ;  /* 0x0000000000027941 */ /* 0x000fea0003800200 */
.L_x_12567:
[----:B------:R-:W-:Y:S01]  /*18550*/  ISETP.GE.U32.AND P0, PT, R122, 0x40, PT ;  /* 0x000000407a00780c */ /* 0x000fe20003f06070 */
[----:B------:R-:W-:-:S12]  /*18560*/  BSSY.RECONVERGENT B2, `(.L_x_12569) ;  /* 0x0000032000027945 */ /* 0x000fd80003800200 */
[----:B------:R-:W-:Y:S05]  /*18570*/  @!P0 BRA `(.L_x_12570) ;  /* 0x0000000000c08947 */ /* 0x000fea0003800000 */
[--C-:B0-----:R-:W-:Y:S01]  /*18580*/  FADD.FTZ R126, R72, -R128.reuse ;  /* 0x80000080487e7221 */ /* 0x101fe20000010000 */
[--C-:B------:R-:W-:Y:S01]  /*18590*/  FADD.FTZ R94, R70, -R128.reuse ;  /* 0x80000080465e7221 */ /* 0x100fe20000010000 */
[----:B------:R-:W-:Y:S01]  /*185a0*/  SHF.L.U32 R127, R33, 0x10, RZ ;  /* 0x00000010217f7819 */ /* 0x000fe200000006ff */
[--C-:B------:R-:W-:Y:S01]  /*185b0*/  FADD.FTZ R130, R74, -R128.reuse ;  /* 0x800000804a827221 */ /* 0x100fe20000010000 */
[----:B------:R-:W-:Y:S01]  /*185c0*/  SHF.L.U32 R133, R34, 0x10, RZ ;  /* 0x0000001022857819 */ /* 0x000fe200000006ff */
[----:B------:R-:W-:Y:S01]  /*185d0*/  FMUL.FTZ R126, R129, R126 ;  /* 0x0000007e817e7220 */ /* 0x000fe20000410000 */
[----:B------:R-:W-:Y:S02]  /*185e0*/  IMAD.U32 R131, R37, 0x10000, RZ ;  /* 0x0001000025837824 */ /* 0x000fe400078e00ff */
[C---:B------:R-:W-:Y:S01]  /*185f0*/  FMUL.FTZ R94, R129.reuse, R94 ;  /* 0x0000005e815e7220 */ /* 0x040fe20000410000 */
[----:B------:R-:W-:Y:S02]  /*18600*/  IMAD.U32 R135, R38, 0x10000, RZ ;  /* 0x0001000026877824 */ /* 0x000fe400078e00ff */
        /* <DEDUP_REMOVED lines=39> */
.L_x_12570:
[----:B------:R-:W-:Y:S05]  /*18880*/  BSYNC.RECONVERGENT B2 ;  /* 0x0000000000027941 */ /* 0x000fea0003800200 */
.L_x_12569:
[----:B------:R-:W-:Y:S01]  /*18890*/  ISETP.GE.U32.AND P0, PT, R122, 0x60, PT ;  /* 0x000000607a00780c */ /* 0x000fe20003f06070 */
[----:B------:R-:W-:-:S12]  /*188a0*/  BSSY.RECONVERGENT B2, `(.L_x_12571) ;  /* 0x0000032000027945 */ /* 0x000fd80003800200 */
[----:B------:R-:W-:Y:S05]  /*188b0*/  @!P0 BRA `(.L_x_12572) ;  /* 0x0000000000c08947 */ /* 0x000fea0003800000 */
[--C-:B01----:R-:W-:Y:S01]  /*188c0*/  FADD.FTZ R126, R80, -R128.reuse ;  /* 0x80000080507e7221 */ /* 0x103fe20000010000 */
        /* <DEDUP_REMOVED lines=47> */
.L_x_12572:
[----:B------:R-:W-:Y:S05]  /*18bc0*/  BSYNC.RECONVERGENT B2 ;  /* 0x0000000000027941 */ /* 0x000fea0003800200 */
.L_x_12571:
[----:B------:R-:W-:Y:S05]  /*18bd0*/  @!P1 BRA `(.L_x_12566) ;  /* 0x0000000000bc9947 */ /* 0x000fea0003800000 */
[----:B012---:R-:W0:Y:S01]  /*18be0*/  LDC.64 R126, c[0x0][0x428] ;  /* 0x00010a00ff7e7b82 */ /* 0x007e220000000a00 */
[--C-:B------:R-:W-:Y:S01]  /*18bf0*/  FADD.FTZ R130, R86, -R128.reuse ;  /* 0x8000008056827221 */ /* 0x100fe20000010000 */
[--C-:B------:R-:W-:Y:S01]  /*18c00*/  FADD.FTZ R92, R84, -R128.reuse ;  /* 0x80000080545c7221 */ /* 0x100fe20000010000 */
[--C-:B------:R-:W-:Y:S01]  /*18c10*/  FADD.FTZ R134, R88, -R128.reuse ;  /* 0x8000008058867221 */ /* 0x100fe20000010000 */
[----:B------:R-:W-:Y:S01]  /*18c20*/  SHF.L.U32 R131, R49, 0x10, RZ ;  /* 0x0000001031837819 */ /* 0x000fe200000006ff */
[--C-:B------:R-:W-:Y:S01]  /*18c30*/  FADD.FTZ R94, R85, -R128.reuse ;  /* 0x80000080555e7221 */ /* 0x100fe20000010000 */
[--C-:B------:R-:W-:Y:S01]  /*18c40*/  FADD.FTZ R132, R87, -R128.reuse ;  /* 0x8000008057847221 */ /* 0x100fe20000010000 */
[--C-:B------:R-:W-:Y:S01]  /*18c50*/  FADD.FTZ R136, R89, -R128.reuse ;  /* 0x8000008059887221 */ /* 0x100fe20000010000 */
[----:B------:R-:W-:Y:S01]  /*18c60*/  FADD.FTZ R138, R90, -R128 ;  /* 0x800000805a8a7221 */ /* 0x000fe20000010000 */
[----:B------:R-:W-:Y:S01]  /*18c70*/  SHF.L.U32 R93, R48, 0x10, RZ ;  /* 0x00000010305d7819 */ /* 0x000fe200000006ff */
[----:B------:R-:W-:-:S02]  /*18c80*/  IMAD.U32 R133, R53, 0x10000, RZ ;  /* 0x0001000035857824 */ /* 0x000fc400078e00ff */
[----:B------:R-:W-:Y:S01]  /*18c90*/  FMUL.FTZ R130, R129, R130 ;  /* 0x0000008281827220 */ /* 0x000fe20000410000 */
[----:B------:R-:W-:Y:S01]  /*18ca0*/  FADD.FTZ R128, R91, -R128 ;  /* 0x800000805b807221 */ /* 0x000fe20000010000 */
[----:B------:R-:W-:Y:S01]  /*18cb0*/  IMAD.U32 R95, R52, 0x10000, RZ ;  /* 0x00010000345f7824 */ /* 0x000fe200078e00ff */
[----:B------:R-:W-:Y:S01]  /*18cc0*/  SHF.L.U32 R135, R50, 0x10, RZ ;  /* 0x0000001032877819 */ /* 0x000fe200000006ff */
[C---:B------:R-:W-:Y:S01]  /*18cd0*/  FMUL.FTZ R92, R129.reuse, R92 ;  /* 0x0000005c815c7220 */ /* 0x040fe20000410000 */
[----:B------:R-:W-:Y:S02]  /*18ce0*/  IMAD.U32 R137, R54, 0x10000, RZ ;  /* 0x0001000036897824 */ /* 0x000fe400078e00ff */
[C---:B------:R-:W-:Y:S01]  /*18cf0*/  FMUL.FTZ R134, R129.reuse, R134 ;  /* 0x0000008681867220 */ /* 0x040fe20000410000 */
[----:B------:R-:W-:Y:S01]  /*18d00*/  FFMA.FTZ R130, R130, R131, R133 ;  /* 0x0000008382827223 */ /* 0x000fe20000010085 */
        /* <DEDUP_REMOVED lines=26> */
[----:B------:R-:W-:-:S05]  /*18eb0*/  F2FP.BF16.F32.PACK_AB R92, R129, R92 ;  /* 0x0000005c815c723e */ /* 0x000fca00000010ff */
[----:B------:R3:W-:Y:S02]  /*18ec0*/  STG.E.128 desc[UR8][R126.64], R92 ;  /* 0x0000005c7e007986 */ /* 0x0007e4000c101d08 */
.L_x_12566:
[----:B------:R-:W-:Y:S05]  /*18ed0*/  BSYNC.RECONVERGENT B1 ;  /* 0x0000000000017941 */ /* 0x000fea0003800200 */
.L_x_12565:
[----:B0123--:R-:W0:Y:S02]  /*18ee0*/  LDC.64 R92, c[0x0][0x380] ;  /* 0x0000e000ff5c7b82 */ /* 0x00fe240000000a00 */
[----:B0-----:R-:W-:-:S04]  /*18ef0*/  LEA R123, R92, R123, 0x2 ;  /* 0x0000007b5c7b7211 */ /* 0x001fc800078e10ff */
[----:B------:R-:W-:-:S13]  /*18f00*/  ISETP.GE.AND P0, PT, R123, R93, PT ;  /* 0x0000005d7b00720c */ /* 0x000fda0003f06270 */
[----:B------:R-:W-:Y:S05]  /*18f10*/  @!P0 BRA `(.L_x_12573) ;  /* 0xfffffe7c00bc8947 */ /* 0x000fea000383ffff */
[----:B------:R-:W-:Y:S05]  /*18f20*/  BSYNC B0 ;  /* 0x0000000000007941 */ /* 0x000fea0003800000 */
.L_x_12097:
[----:B------:R-:W-:Y:S05]  /*18f30*/  EXIT ;  /* 0x000000000000794d */ /* 0x000fea0003800000 */
.L_x_12564:
        /* <DEDUP_REMOVED lines=8> */
.L_x_12575:
[----:B------:R-:W-:Y:S05]  /*18fc0*/  BSYNC B1 ;  /* 0x0000000000017941 */ /* 0x000fea0003800000 */
.L_x_12574:
        /* <DEDUP_REMOVED lines=10> */
.L_x_12576:
[----:B------:R-:W-:Y:S01]  /*19070*/  HFMA2 R133, -RZ, RZ, 0, 2.384185791015625e-07 ;  /* 0x00000004ff857431 */ /* 0x000fe200000001ff */
[----:B------:R-:W-:-:S05]  /*19080*/  MOV R95, R131 ;  /* 0x00000083005f7202 */ /* 0x000fca0000000f00 */
[----:B------:R-:W-:-:S04]  /*19090*/  FADD.FTZ R95, R94, R95 ;  /* 0x0000005f5e5f7221 */ /* 0x000fc80000010000 */
[----:B------:R-:W-:-:S07]  /*190a0*/  IMAD.MOV.U32 R134, RZ, RZ, R95 ;  /* 0x000000ffff867224 */ /* 0x000fce00078e005f */
[----:B------:R-:W-:Y:S05]  /*190b0*/  WARPSYNC.COLLECTIVE R129, `(.L_x_12577) ;  /* 0x0000000081087348 */ /* 0x000fea0003c00000 */
[----:B------:R0:W1:Y:S02]  /*190c0*/  SHFL.BFLY P6, R131, R134, R133, R136 ;  /* 0x0c00008586837389 */ /* 0x00006400000c0088 */
[----:B01----:R-:W-:Y:S05]  /*190d0*/  ENDCOLLECTIVE ;  /* 0x000000000000791b */ /* 0x003fea0003800000 */
.L_x_12577:
[----:B------:R-:W-:Y:S02]  /*190e0*/  IMAD.MOV.U32 R133, RZ, RZ, 0x8 ;  /* 0x00000008ff857424 */ /* 0x000fe400078e00ff */
[----:B------:R-:W-:-:S04]  /*190f0*/  IMAD.MOV.U32 R92, RZ, RZ, R131 ;  /* 0x000000ffff5c7224 */ /* 0x000fc800078e0083 */
[----:B------:R-:W-:-:S05]  /*19100*/  FADD.FTZ R127, R95, R92 ;  /* 0x0000005c5f7f7221 */ /* 0x000fca0000010000 */
[----:B------:R-:W-:-:S07]  /*19110*/  MOV R134, R127 ;  /* 0x0000007f00867202 */ /* 0x000fce0000000f00 */
[----:B------:R-:W-:Y:S05]  /*19120*/  WARPSYNC.COLLECTIVE R129, `(.L_x_12578) ;  /* 0x0000000081087348 */ /* 0x000fea0003c00000 */
[----:B------:R0:W1:Y:S02]  /*19130*/  SHFL.BFLY P6, R131, R134, R133, R136 ;  /* 0x0c00008586837389 */ /* 0x00006400000c0088 */
[----:B01----:R-:W-:Y:S05]  /*19140*/  ENDCOLLECTIVE ;  /* 0x000000000000791b */ /* 0x003fea0003800000 */
.L_x_12578:
[----:B------:R-:W-:Y:S01]  /*19150*/  HFMA2 R133, -RZ, RZ, 0, 9.5367431640625e-07 ;  /* 0x00000010ff857431 */ /* 0x000fe200000001ff */
[----:B------:R-:W-:-:S05]  /*19160*/  MOV R92, R131 ;  /* 0x00000083005c7202 */ /* 0x000fca0000000f00 */
[----:B------:R-:W-:-:S04]  /*19170*/  FADD.FTZ R128, R127, R92 ;  /* 0x0000005c7f807221 */ /* 0x000fc80000010000 */
[----:B------:R-:W-:-:S07]  /*19180*/  IMAD.MOV.U32 R134, RZ, RZ, R128 ;  /* 0x000000ffff867224 */ /* 0x000fce00078e0080 */
[----:B------:R-:W-:Y:S05]  /*19190*/  WARPSYNC.COLLECTIVE R129, `(.L_x_12579) ;  /* 0x0000000081087348 */ /* 0x000fea0003c00000 */
[----:B------:R0:W1:Y:S02]  /*191a0*/  SHFL.BFLY P6, R131, R134, R133, R136 ;  /* 0x0c00008586837389 */ /* 0x00006400000c0088 */
[----:B01----:R-:W-:Y:S05]  /*191b0*/  ENDCOLLECTIVE ;  /* 0x000000000000791b */ /* 0x003fea0003800000 */
.L_x_12579:
        /* <DEDUP_REMOVED lines=73> */
.L_x_12580:
[----:B------:R-:W-:Y:S01]  /*19650*/  HFMA2 R133, -RZ, RZ, 0, 1.1920928955078125e-07 ;  /* 0x00000002ff857431 */ /* 0x000fe200000001ff */
[----:B------:R-:W-:-:S05]  /*19660*/  MOV R93, R131 ;  /* 0x00000083005d7202 */ /* 0x000fca0000000f00 */
[----:B------:R-:W-:-:S04]  /*19670*/  FADD.FTZ R93, R92, R93 ;  /* 0x0000005d5c5d7221 */ /* 0x000fc80000010000 */
[----:B------:R-:W-:-:S07]  /*19680*/  IMAD.MOV.U32 R134, RZ, RZ, R93 ;  /* 0x000000ffff867224 */ /* 0x000fce00078e005d */
[----:B------:R-:W-:Y:S05]  /*19690*/  WARPSYNC.COLLECTIVE R129, `(.L_x_12581) ;  /* 0x0000000081087348 */ /* 0x000fea0003c00000 */
[----:B------:R0:W1:Y:S02]  /*196a0*/  SHFL.BFLY P6, R131, R134, R133, R136 ;  /* 0x0c00008586837389 */ /* 0x00006400000c0088 */
[----:B01----:R-:W-:Y:S05]  /*196b0*/  ENDCOLLECTIVE ;  /* 0x000000000000791b */ /* 0x003fea0003800000 */
.L_x_12581:
[----:B------:R-:W-:Y:S02]  /*196c0*/  IMAD.MOV.U32 R133, RZ, RZ, 0x4 ;  /* 0x00000004ff857424 */ /* 0x000fe400078e00ff */
[----:B------:R-:W-:-:S04]  /*196d0*/  IMAD.MOV.U32 R94, RZ, RZ, R131 ;  /* 0x000000ffff5e7224 */ /* 0x000fc800078e0083 */
[----:B------:R-:W-:-:S05]  /*196e0*/  FADD.FTZ R94, R93, R94 ;  /* 0x0000005e5d5e7221 */ /* 0x000fca0000010000 */
[----:B------:R-:W-:-:S07]  /*196f0*/  MOV R134, R94 ;  /* 0x0000005e00867202 */ /* 0x000fce0000000f00 */
[----:B------:R-:W-:Y:S05]  /*19700*/  WARPSYNC.COLLECTIVE R129, `(.L_x_12582) ;  /* 0x0000000081087348 */ /* 0x000fea0003c00000 */
[----:B------:R0:W1:Y:S02]  /*19710*/  SHFL.BFLY P6, R131, R134, R133, R136 ;  /* 0x0c00008586837389 */ /* 0x00006400000c0088 */
[----:B01----:R-:W-:Y:S05]  /*19720*/  ENDCOLLECTIVE ;  /* 0x000000000000791b */ /* 0x003fea0003800000 */
.L_x_12582:
[----:B------:R-:W-:Y:S01]  /*19730*/  HFMA2 R133, -RZ, RZ, 0, 4.76837158203125e-07 ;  /* 0x00000008ff857431 */ /* 0x000fe200000001ff */
[----:B------:R-:W-:-:S05]  /*19740*/  MOV R95, R131 ;  /* 0x00000083005f7202 */ /* 0x000fca0000000f00 */
[----:B------:R-:W-:-:S04]  /*19750*/  FADD.FTZ R95, R94, R95 ;  /* 0x0000005f5e5f7221 */ /* 0x000fc80000010000 */
[----:B------:R-:W-:-:S07]  /*19760*/  IMAD.MOV.U32 R134, RZ, RZ, R95 ;  /* 0x000000ffff867224 */ /* 0x000fce00078e005f */
[----:B------:R-:W-:Y:S05]  /*19770*/  WARPSYNC.COLLECTIVE R129, `(.L_x_12583) ;  /* 0x0000000081087348 */ /* 0x000fea0003c00000 */
[----:B------:R0:W1:Y:S02]  /*19780*/  SHFL.BFLY P6, R131, R134, R133, R136 ;  /* 0x0c00008586837389 */ /* 0x00006400000c0088 */
[----:B01----:R-:W-:Y:S05]  /*19790*/  ENDCOLLECTIVE ;  /* 0x000000000000791b */ /* 0x003fea0003800000 */
.L_x_12583:
[----:B------:R-:W-:Y:S02]  /*197a0*/  IMAD.MOV.U32 R133, RZ, RZ, 0x10 ;  /* 0x00000010ff857424 */ /* 0x000fe400078e00ff */
[----:B------:R-:W-:-:S04]  /*197b0*/  IMAD.MOV.U32 R128, RZ, RZ, R131 ;  /* 0x000000ffff807224 */ /* 0x000fc800078e0083 */
[----:B------:R-:W-:-:S05]  /*197c0*/  FADD.FTZ R128, R95, R128 ;  /* 0x000000805f807221 */ /* 0x000fca0000010000 */
[----:B------:R-:W-:-:S07]  /*197d0*/  MOV R134, R128 ;  /* 0x0000008000867202 */ /* 0x000fce0000000f00 */
[----:B------:R-:W-:Y:S05]  /*197e0*/  WARPSYNC.COLLECTIVE R129, `(.L_x_12584) ;  /* 0x0000000081087348 */ /* 0x000fea0003c00000 */
[----:B------:R0:W1:Y:S02]  /*197f0*/  SHFL.BFLY P6, R131, R134, R133, R136 ;  /* 0x0c00008586837389 */ /* 0x00006400000c0088 */
[----:B01----:R-:W-:Y:S05]  /*19800*/  ENDCOLLECTIVE ;  /* 0x000000000000791b */ /* 0x003fea0003800000 */
.L_x_12584:
[----:B------:R-:W-:Y:S01]  /*19810*/  MOV R127, R131 ;  /* 0x00000083007f7202 */ /* 0x000fe20000000f00 */
[----:B------:R-:W-:Y:S06]  /*19820*/  BRA `(.L_x_12585) ;  /* 0xffffffe800247947 */ /* 0x000fec000383ffff */
.L_x_12586:
        /* <DEDUP_REMOVED lines=13> */
.L_x_37286:


//--------------------- .text._ZN10layer_norm13ln_fwd_kernelINS_13Kernel_traitsI13__nv_bfloat16S2_fS2_fjLj1024ELj1ELj4ELj1ELj16ENS_18Kernel_traits_baseILj1024ES2_S2_fS2_fjLj128EEEEELb1ELb0ELb1ELb1EEEvNS_9FwdParamsE --------------------------
	.section	.text._ZN10layer_norm13ln_fwd_kernelINS_13Kernel_traitsI13__nv_bfloat16S2_fS2_fjLj1024ELj1ELj4ELj1ELj16ENS_18Kernel_traits_baseILj1024ES2_S2_fS2_fjLj128EEEEELb1ELb0ELb1ELb1EEEvNS_9FwdParamsE,"ax",@progbits
	.align	128
        .global         _ZN10layer_norm13ln_fwd_kernelINS_13Kernel_traitsI13__nv_bfloat16S2_fS2_fjLj1024ELj1ELj4ELj1ELj16ENS_18Kernel_traits_baseILj1024ES2_S2_fS2_fjLj128EEEEELb1ELb0ELb1ELb1EEEvNS_9FwdParamsE
        .type           _ZN10layer_norm13ln_fwd_kernelINS_13Kernel_traitsI13__nv_bfloat16S2_fS2_fjLj1024ELj1ELj4ELj1ELj16ENS_18Kernel_traits_baseILj1024ES2_S2_fS2_fjLj128EEEEELb1ELb0ELb1ELb1EEEvNS_9FwdParamsE,@function
        .size           _ZN10layer_norm13ln_fwd_kernelINS_13Kernel_traitsI13__nv_bfloat16S2_fS2_fjLj1024ELj1ELj4ELj1ELj16ENS_18Kernel_traits_baseILj1024ES2_S2_fS2_fjLj128EEEEELb1ELb0ELb1ELb1EEEvNS_9FwdParamsE,(.L_x_37287 - _ZN10layer_norm13ln_fwd_kernelINS_13Kernel_traitsI13__nv_bfloat16S2_fS2_fjLj1024ELj1ELj4ELj1ELj16ENS_18Kernel_traits_baseILj1024ES2_S2_fS2_fjLj128EEEEELb1ELb0ELb1ELb1EEEvNS_9FwdParamsE)
        .other          _ZN10layer_norm13ln_fwd_kernelINS_13Kernel_traitsI13__nv_bfloat16S2_fS2_fjLj1024ELj1ELj4ELj1ELj16ENS_18Kernel_traits_baseILj1024ES2_S2_fS2_fjLj128EEEEELb1ELb0ELb1ELb1EEEvNS_9FwdParamsE,@"STO_CUDA_ENTRY STV_DEFAULT"
_ZN10layer_norm13ln_fwd_kernelINS_13Kernel_traitsI13__nv_bfloat16S2_fS2_fjLj1024ELj1ELj4ELj1ELj16ENS_18Kernel_traits_baseILj1024ES2_S2_fS2_fjLj128EEEEELb1ELb0ELb1ELb1EEEvNS_9FwdParamsE:
.text._ZN10layer_norm13ln_fwd_kernelINS_13Kernel_traitsI13__nv_bfloat16S2_fS2_fjLj1024ELj1ELj4ELj1ELj16ENS_18Kernel_traits_baseILj1024ES2_S2_fS2_fjLj128EEEEELb1ELb0ELb1ELb1EEEvNS_9FwdParamsE:
        /* <DEDUP_REMOVED lines=45> */
[C---:B------:R-:W-:Y:S01]  /*02d0*/  IMAD.HI.U32 R0, R114.reuse, -0x326172a9, RZ ;  /* 0xcd9e8d5772007827 */ /* 0x040fe200078e00ff */
[----:B------:R-:W-:Y:S01]  /*02e0*/  SHF.R.U32.HI R113, RZ, 0x2, R26 ;  /* 0x00000002ff717819 */ /* 0x000fe2000001161a */
[----:B------:R-:W-:Y:S01]  /*02f0*/  UIADD3 UR15, UPT, UPT, UR6, -0x61c88647, URZ ;  /* 0x9e3779b9060f7890 */ /* 0x000fe2000fffe0ff */
[----:B-----5:R-:W-:Y:S01]  /*0300*/  @P0 MOV R112, R16 ;  /* 0x0000001000700202 */ /* 0x020fe20000000f00 */
[----:B------:R-:W-:Y:S01]  /*0310*/  IMAD.HI.U32 R2, R115, -0x2daee0ad, RZ ;  /* 0xd2511f5373027827 */ /* 0x000fe200078e00ff */
[----:B------:R-:W-:Y:S01]  /*0320*/  LOP3.LUT R0, R113, UR6, R0, 0x96, !PT ;  /* 0x0000000671007c12 */ /* 0x000fe2000f8e9600 */
[----:B------:R-:W-:Y:S01]  /*0330*/  UIADD3 UR16, UPT, UPT, UR7, -0x4498517b, URZ ;  /* 0xbb67ae8507107890 */ /* 0x000fe2000fffe0ff */
[-C--:B------:R-:W-:Y:S01]  /*0340*/  @P0 MOV R110, R18.reuse ;  /* 0x00000012006e0202 */ /* 0x080fe20000000f00 */
[----:B------:R-:W-:Y:S01]  /*0350*/  IMAD R20, R114, -0x326172a9, RZ ;  /* 0xcd9e8d5772147824 */ /* 0x000fe200078e02ff */
[----:B------:R-:W-:Y:S01]  /*0360*/  LOP3.LUT R2, R2, UR7, RZ, 0x3c, !PT ;  /* 0x0000000702027c12 */ /* 0x000fe2000f8e3cff */
[----:B------:R-:W-:Y:S01]  /*0370*/  IMAD R22, R115, -0x2daee0ad, RZ ;  /* 0xd2511f5373167824 */ /* 0x000fe200078e02ff */
[----:B------:R-:W-:Y:S01]  /*0380*/  UIADD3 UR17, UPT, UPT, UR6, 0x3c6ef372, URZ ;  /* 0x3c6ef37206117890 */ /* 0x000fe2000fffe0ff */
[----:B------:R-:W-:Y:S01]  /*0390*/  IMAD.HI.U32 R21, R0, -0x2daee0ad, RZ ;  /* 0xd2511f5300157827 */ /* 0x000fe200078e00ff */
[----:B------:R-:W-:Y:S01]  /*03a0*/  UIADD3 UR18, UPT, UPT, UR7, 0x76cf5d0a, URZ ;  /* 0x76cf5d0a07127890 */ /* 0x000fe2000fffe0ff */
[----:B------:R-:W-:Y:S01]  /*03b0*/  @!P0 MOV R110, R18 ;  /* 0x00000012006e8202 */ /* 0x000fe20000000f00 */
[----:B------:R-:W-:Y:S01]  /*03c0*/  UIADD3 UR19, UPT, UPT, UR6, -0x255992d5, URZ ;  /* 0xdaa66d2b06137890 */ /* 0x000fe2000fffe0ff */
[----:B------:R-:W-:Y:S01]  /*03d0*/  IMAD.HI.U32 R3, R2, -0x326172a9, RZ ;  /* 0xcd9e8d5702037827 */ /* 0x000fe200078e00ff */
[----:B------:R-:W-:Y:S01]  /*03e0*/  LOP3.LUT R21, R22, UR16, R21, 0x96, !PT ;  /* 0x0000001016157c12 */ /* 0x000fe2000f8e9615 */
[----:B------:R-:W-:Y:S01]  /*03f0*/  UIADD3 UR20, UPT, UPT, UR7, 0x32370b8f, URZ ;  /* 0x32370b8f07147890 */ /* 0x000fe2000fffe0ff */
[-C--:B------:R-:W-:Y:S01]  /*0400*/  @P0 MOV R107, R13.reuse ;  /* 0x0000000d006b0202 */ /* 0x080fe20000000f00 */
[----:B------:R-:W-:Y:S01]  /*0410*/  IMAD R25, R0, -0x2daee0ad, RZ ;  /* 0xd2511f5300197824 */ /* 0x000fe200078e02ff */
[----:B------:R-:W-:Y:S01]  /*0420*/  LOP3.LUT R3, R20, UR15, R3, 0x96, !PT ;  /* 0x0000000f14037c12 */ /* 0x000fe2000f8e9603 */
[----:B------:R-:W-:Y:S01]  /*0430*/  IMAD R23, R2, -0x326172a9, RZ ;  /* 0xcd9e8d5702177824 */ /* 0x000fe200078e02ff */
[----:B------:R-:W-:Y:S01]  /*0440*/  UIADD3 UR21, UPT, UPT, UR6, 0x78dde6e4, URZ ;  /* 0x78dde6e406157890 */ /* 0x000fe2000fffe0ff */
[----:B------:R-:W-:Y:S01]  /*0450*/  IMAD.HI.U32 R0, R21, -0x326172a9, RZ ;  /* 0xcd9e8d5715007827 */ /* 0x000fe200078e00ff */
[----:B------:R-:W-:Y:S01]  /*0460*/  UIADD3 UR22, UPT, UPT, UR7, -0x126145ec, URZ ;  /* 0xed9eba1407167890 */ /* 0x000fe2000fffe0ff */
[----:B------:R-:W-:Y:S01]  /*0470*/  @!P0 MOV R107, R13 ;  /* 0x0000000d006b8202 */ /* 0x000fe20000000f00 */
[----:B------:R-:W-:Y:S01]  /*0480*/  UIADD3 UR23, UPT, UPT, UR6, 0x1715609d, URZ ;  /* 0x1715609d06177890 */ /* 0x000fe2000fffe0ff */
[----:B------:R-:W-:Y:S01]  /*0490*/  IMAD.HI.U32 R20, R3, -0x2daee0ad, RZ ;  /* 0xd2511f5303147827 */ /* 0x000fe200078e00ff */
[----:B------:R-:W-:Y:S01]  /*04a0*/  LOP3.LUT R0, R23, UR17, R0, 0x96, !PT ;  /* 0x0000001117007c12 */ /* 0x000fe2000f8e9600 */
[----:B------:R-:W-:Y:S01]  /*04b0*/  UIADD3 UR24, UPT, UPT, UR7, -0x56f99767, URZ ;  /* 0xa906689907187890 */ /* 0x000fe2000fffe0ff */
[-C--:B------:R-:W-:Y:S01]  /*04c0*/  @P0 MOV R104, R8.reuse ;  /* 0x0000000800680202 */ /* 0x080fe20000000f00 */
[----:B------:R-:W-:Y:S01]  /*04d0*/  IMAD R22, R3, -0x2daee0ad, RZ ;  /* 0xd2511f5303167824 */ /* 0x000fe200078e02ff */
[----:B------:R-:W-:Y:S01]  /*04e0*/  LOP3.LUT R20, R25, UR18, R20, 0x96, !PT ;  /* 0x0000001219147c12 */ /* 0x000fe2000f8e9614 */
[----:B------:R-:W-:Y:S01]  /*04f0*/  IMAD R21, R21, -0x326172a9, RZ ;  /* 0xcd9e8d5715157824 */ /* 0x000fe200078e02ff */
[----:B------:R-:W-:Y:S01]  /*0500*/  UIADD3 UR25, UPT, UPT, UR6, -0x4ab325aa, URZ ;  /* 0xb54cda5606197890 */ /* 0x000fe2000fffe0ff */
[----:B------:R-:W-:Y:S01]  /*0510*/  IMAD.HI.U32 R3, R0, -0x2daee0ad, RZ ;  /* 0xd2511f5300037827 */ /* 0x000fe200078e00ff */
[----:B------:R-:W-:Y:S01]  /*0520*/  UIADD3 UR26, UPT, UPT, UR7, 0x646e171e, URZ ;  /* 0x646e171e071a7890 */ /* 0x000fe2000fffe0ff */
[----:B------:R-:W-:Y:S01]  /*0530*/  @!P0 MOV R104, R8 ;  /* 0x0000000800688202 */ /* 0x000fe20000000f00 */
[----:B------:R-:W-:Y:S01]  /*0540*/  UIADD3 UR27, UPT, UPT, UR6, 0x5384540f, URZ ;  /* 0x5384540f061b7890 */ /* 0x000fe2000fffe0ff */
[----:B------:R-:W-:Y:S01]  /*0550*/  IMAD.HI.U32 R2, R20, -0x326172a9, RZ ;  /* 0xcd9e8d5714027827 */ /* 0x000fe200078e00ff */
[----:B------:R-:W-:Y:S01]  /*0560*/  LOP3.LUT R3, R22, UR20, R3, 0x96, !PT ;  /* 0x0000001416037c12 */ /* 0x000fe2000f8e9603 */
[----:B------:R-:W-:Y:S01]  /*0570*/  UIADD3 UR28, UPT, UPT, UR7, 0x1fd5c5a3, URZ ;  /* 0x1fd5c5a3071c7890 */ /* 0x000fe2000fffe0ff */
[----:B------:R-:W-:Y:S01]  /*0580*/  @!P0 CS2R R70, SRZ ;  /* 0x0000000000468805 */ /* 0x000fe2000001ff00 */
[----:B------:R-:W-:Y:S01]  /*0590*/  IMAD R23, R0, -0x2daee0ad, RZ ;  /* 0xd2511f5300177824 */ /* 0x000fe200078e02ff */
[----:B------:R-:W-:Y:S01]  /*05a0*/  LOP3.LUT R2, R21, UR19, R2, 0x96, !PT ;  /* 0x0000001315027c12 */ /* 0x000fe2000f8e9602 */
[----:B------:R-:W-:Y:S01]  /*05b0*/  IMAD R21, R20, -0x326172a9, RZ ;  /* 0xcd9e8d5714157824 */ /* 0x000fe200078e02ff */
[----:B------:R-:W0:Y:S01]  /*05c0*/  LDCU.U8 UR4, c[0x0][0x410] ;  /* 0x00008200ff0477ac */ /* 0x000e220008000000 */
[----:B------:R-:W-:Y:S01]  /*05d0*/  IMAD.HI.U32 R0, R3, -0x326172a9, RZ ;  /* 0xcd9e8d5703007827 */ /* 0x000fe200078e00ff */
[----:B------:R-:W-:-:S02]  /*05e0*/  @!P0 CS2R R68, SRZ ;  /* 0x0000000000448805 */ /* 0x000fc4000001ff00 */
[----:B------:R-:W-:Y:S01]  /*05f0*/  @!P0 CS2R R66, SRZ ;  /* 0x0000000000428805 */ /* 0x000fe2000001ff00 */
[----:B------:R-:W-:Y:S01]  /*0600*/  UIADD3 UR29, UPT, UPT, UR6, -0xe443238, URZ ;  /* 0xf1bbcdc8061d7890 */ /* 0x000fe2000fffe0ff */
[C---:B------:R-:W-:Y:S01]  /*0610*/  IMAD.HI.U32 R20, R2.reuse, -0x2daee0ad, RZ ;  /* 0xd2511f5302147827 */ /* 0x040fe200078e00ff */
[----:B------:R-:W-:Y:S01]  /*0620*/  LOP3.LUT R0, R21, UR21, R0, 0x96, !PT ;  /* 0x0000001515007c12 */ /* 0x000fe2000f8e9600 */
[----:B------:R-:W-:Y:S01]  /*0630*/  UIADD3 UR30, UPT, UPT, UR7, -0x24c28bd8, URZ ;  /* 0xdb3d7428071e7890 */ /* 0x000fe2000fffe0ff */
[----:B------:R-:W-:Y:S01]  /*0640*/  @!P0 CS2R R64, SRZ ;  /* 0x0000000000408805 */ /* 0x000fe2000001ff00 */
[----:B------:R-:W-:Y:S01]  /*0650*/  @!P0 IMAD.MOV.U32 R112, RZ, RZ, R16 ;  /* 0x000000ffff708224 */ /* 0x000fe200078e0010 */
[----:B------:R-:W-:Y:S01]  /*0660*/  LOP3.LUT R20, R23, UR22, R20, 0x96, !PT ;  /* 0x0000001617147c12 */ /* 0x000fe2000f8e9614 */
[----:B------:R-:W-:Y:S01]  /*0670*/  IMAD R21, R2, -0x2daee0ad, RZ ;  /* 0xd2511f5302157824 */ /* 0x000fe200078e02ff */
[----:B------:R-:W-:Y:S01]  /*0680*/  UIADD3 UR31, UPT, UPT, UR6, -0x700cb87f, URZ ;  /* 0x8ff34781061f7890 */ /* 0x000fe2000fffe0ff */
[----:B------:R-:W-:Y:S01]  /*0690*/  IMAD R3, R3, -0x326172a9, RZ ;  /* 0xcd9e8d5703037824 */ /* 0x000fe200078e02ff */
[----:B------:R-:W-:Y:S01]  /*06a0*/  UIADD3 UR32, UPT, UPT, UR7, -0x695add53, URZ ;  /* 0x96a522ad07207890 */ /* 0x000fe2000fffe0ff */
[----:B------:R-:W-:Y:S01]  /*06b0*/  IMAD.HI.U32 R2, R20, -0x326172a9, RZ ;  /* 0xcd9e8d5714027827 */ /* 0x000fe200078e00ff */
[----:B------:R-:W-:-:S02]  /*06c0*/  @!P0 CS2R R62, SRZ ;  /* 0x00000000003e8805 */ /* 0x000fc4000001ff00 */
[----:B------:R-:W-:Y:S02]  /*06d0*/  @!P0 CS2R R60, SRZ ;  /* 0x00000000003c8805 */ /* 0x000fe4000001ff00 */
[----:B------:R-:W-:Y:S01]  /*06e0*/  @!P0 CS2R R58, SRZ ;  /* 0x00000000003a8805 */ /* 0x000fe2000001ff00 */
[C---:B------:R-:W-:Y:S01]  /*06f0*/  IMAD.HI.U32 R16, R0.reuse, -0x2daee0ad, RZ ;  /* 0xd2511f5300107827 */ /* 0x040fe200078e00ff */
[----:B------:R-:W-:Y:S02]  /*0700*/  LOP3.LUT R2, R3, UR23, R2, 0x96, !PT ;  /* 0x0000001703027c12 */ /* 0x000fe4000f8e9602 */
[----:B------:R-:W-:Y:S02]  /*0710*/  @!P0 CS2R R56, SRZ ;  /* 0x0000000000388805 */ /* 0x000fe4000001ff00 */
[-C--:B------:R-:W-:Y:S01]  /*0720*/  @P0 MOV R101, R11.reuse ;  /* 0x0000000b00650202 */ /* 0x080fe20000000f00 */
[--C-:B------:R-:W-:Y:S01]  /*0730*/  @P0 IMAD.MOV.U32 R111, RZ, RZ, R17.reuse ;  /* 0x000000ffff6f0224 */ /* 0x100fe200078e0011 */
[----:B------:R-:W-:Y:S01]  /*0740*/  LOP3.LUT R16, R21, UR24, R16, 0x96, !PT ;  /* 0x0000001815107c12 */ /* 0x000fe2000f8e9610 */
[----:B------:R-:W-:Y:S01]  /*0750*/  @!P0 IMAD.MOV.U32 R111, RZ, RZ, R17 ;  /* 0x000000ffff6f8224 */ /* 0x000fe200078e0011 */
[-C--:B------:R-:W-:Y:S01]  /*0760*/  @P0 MOV R98, R6.reuse ;  /* 0x0000000600620202 */ /* 0x080fe20000000f00 */
[----:B------:R-:W-:Y:S01]  /*0770*/  IMAD R18, R0, -0x2daee0ad, RZ ;  /* 0xd2511f5300127824 */ /* 0x000fe200078e02ff */
[----:B------:R-:W-:Y:S01]  /*0780*/  @!P0 MOV R101, R11 ;  /* 0x0000000b00658202 */ /* 0x000fe20000000f00 */
[----:B------:R-:W-:Y:S01]  /*0790*/  IMAD R3, R20, -0x326172a9, RZ ;  /* 0xcd9e8d5714037824 */ /* 0x000fe200078e02ff */
[----:B------:R-:W-:Y:S01]  /*07a0*/  @!P0 MOV R98, R6 ;  /* 0x0000000600628202 */ /* 0x000fe20000000f00 */
[----:B------:R-:W-:Y:S01]  /*07b0*/  IMAD.HI.U32 R0, R16, -0x326172a9, RZ ;  /* 0xcd9e8d5710007827 */ /* 0x000fe200078e00ff */
[----:B------:R-:W-:Y:S01]  /*07c0*/  BSSY B0, `(.L_x_12587) ;  /* 0x0001830000007945 */ /* 0x000fe20003800000 */
[----:B------:R-:W-:Y:S01]  /*07d0*/  LOP3.LUT R129, R129, 0x3, RZ, 0xc0, !PT ;  /* 0x0000000381817812 */ /* 0x000fe200078ec0ff */
[----:B------:R-:W1:Y:S01]  /*07e0*/  LDCU UR5, c[0x0][0x404] ;  /* 0x00008080ff0577ac */ /* 0x000e620008000800 */
[----:B------:R-:W-:Y:S01]  /*07f0*/  IMAD.HI.U32 R17, R2, -0x2daee0ad, RZ ;  /* 0xd2511f5302117827 */ /* 0x000fe200078e00ff */
[----:B------:R-:W-:-:S02]  /*0800*/  LOP3.LUT R0, R3, UR25, R0, 0x96, !PT ;  /* 0x0000001903007c12 */ /* 0x000fc4000f8e9600 */
[----:B------:R-:W-:Y:S01]  /*0810*/  PRMT R94, R59, 0x7632, R94 ;  /* 0x000076323b5e7816 */ /* 0x000fe2000000005e */
[--C-:B------:R-:W-:Y:S01]  /*0820*/  @P0 IMAD.MOV.U32 R108, RZ, RZ, R12.reuse ;  /* 0x000000ffff6c0224 */ /* 0x100fe200078e000c */
        /* <DEDUP_REMOVED lines=9> */
[----:B------:R-:W2:Y:S01]  /*08c0*/  LDCU UR14, c[0x0][0x448] ;  /* 0x00008900ff0e77ac */ /* 0x000ea20008000800 */
[----:B------:R-:W-:Y:S01]  /*08d0*/  PRMT R86, R63, 0x7632, R86 ;  /* 0x000076323f567816 */ /* 0x000fe20000000056 */
[C---:B------:R-:W-:Y:S01]  /*08e0*/  IMAD.HI.U32 R12, R0.reuse, -0x2daee0ad, RZ ;  /* 0xd2511f53000c7827 */ /* 0x040fe200078e00ff */
        /* <DEDUP_REMOVED lines=13> */
[----:B------:R-:W-:Y:S01]  /*09c0*/  PRMT R27, R104, 0x7632, R27 ;  /* 0x00007632681b7816 */ /* 0x000fe2000000001b */
[--C-:B------:R-:W-:Y:S01]  /*09d0*/  @P0 IMAD.MOV.U32 R103, RZ, RZ, R9.reuse ;  /* 0x000000ffff670224 */ /* 0x100fe200078e0009 */
[----:B------:R-:W-:Y:S01]  /*09e0*/  LOP3.LUT R0, R17, UR29, R0, 0x96, !PT ;  /* 0x0000001d11007c12 */ /* 0x000fe2000f8e9600 */
[----:B------:R-:W-:Y:S01]  /*09f0*/  @!P0 IMAD.MOV.U32 R103, RZ, RZ, R9 ;  /* 0x000000ffff678224 */ /* 0x000fe200078e0009 */
[----:B------:R-:W-:Y:S01]  /*0a00*/  PRMT R26, R67, 0x7632, R26 ;  /* 0x00007632431a7816 */ /* 0x000fe2000000001a */
        /* <DEDUP_REMOVED lines=14> */
[----:B------:R-:W-:Y:S01]  /*0af0*/  IMAD R12, R12, -0x326172a9, RZ ;  /* 0xcd9e8d570c0c7824 */ /* 0x000fe200078e02ff */
[----:B0-----:R-:W-:Y:S01]  /*0b00*/  ISETP.NE.AND P2, PT, RZ, UR4, PT ;  /* 0x00000004ff007c0c */ /* 0x001fe2000bf45270 */
[----:B------:R-:W-:Y:S01]  /*0b10*/  IMAD R9, R2, -0x2daee0ad, RZ ;  /* 0xd2511f5302097824 */ /* 0x000fe200078e02ff */
[----:B------:R-:W-:Y:S01]  /*0b20*/  PRMT R13, R111, 0x7632, R13 ;  /* 0x000076326f0d7816 */ /* 0x000fe2000000000d */
[----:B------:R-:W-:Y:S01]  /*0b30*/  IMAD.HI.U32 R96, R0, -0x2daee0ad, RZ ;  /* 0xd2511f5300607827 */ /* 0x000fe200078e00ff */
[----:B------:R-:W-:-:S03]  /*0b40*/  PRMT R11, R112, 0x7632, R11 ;  /* 0x00007632700b7816 */ /* 0x000fc6000000000b */
        /* <DEDUP_REMOVED lines=16> */
[----:B------:R-:W-:Y:S01]  /*0c50*/  IMAD.MOV.U32 R9, RZ, RZ, RZ ;  /* 0x000000ffff097224 */ /* 0x000fe200078e00ff */
[----:B------:R-:W-:Y:S01]  /*0c60*/  PRMT R89, R99, 0x7632, R89 ;  /* 0x0000763263597816 */ /* 0x000fe20000000059 */
[----:B------:R-:W-:Y:S01]  /*0c70*/  IMAD R128, R0, -0x2daee0ad, RZ ;  /* 0xd2511f5300807824 */ /* 0x000fe200078e02ff */
[----:B------:R-:W-:Y:S01]  /*0c80*/  PRMT R93, R97, 0x7632, R93 ;  /* 0x00007632615d7816 */ /* 0x000fe2000000005d */
[----:B------:R-:W-:Y:S01]  /*0c90*/  IMAD R10, R3, -0x326172a9, RZ ;  /* 0xcd9e8d57030a7824 */ /* 0x000fe200078e02ff */
[----:B------:R-:W-:-:S02]  /*0ca0*/  PRMT R15, R110, 0x7632, R15 ;  /* 0x000076326e0f7816 */ /* 0x000fc4000000000f */
[----:B------:R-:W-:Y:S02]  /*0cb0*/  PRMT R14, R69, 0x7632, R14 ;  /* 0x00007632450e7816 */ /* 0x000fe4000000000e */
[----:B-1234-:R-:W-:-:S07]  /*0cc0*/  PRMT R12, R68, 0x7632, R12 ;  /* 0x00007632440c7816 */ /* 0x01efce000000000c */
.L_x_13049:
        /* <DEDUP_REMOVED lines=54> */
.L_x_12594:
        /* <DEDUP_REMOVED lines=13> */
.L_x_12596:
[----:B------:R-:W-:Y:S05]  /*1100*/  BSYNC.RECONVERGENT B4 ;  /* 0x0000000000047941 */ /* 0x000fea0003800200 */
.L_x_12595:
        /* <DEDUP_REMOVED lines=43> */
.L_x_12593:
[----:B------:R-:W-:Y:S05]  /*13c0*/  BSYNC.RECONVERGENT B3 ;  /* 0x0000000000037941 */ /* 0x000fea0003800200 */
.L_x_12592:
[----:B------:R-:W-:Y:S01]  /*13d0*/  HFMA2 R29, -RZ, RZ, 0.1171875, 0 ;  /* 0x2f800000ff1d7431 */ /* 0x000fe200000001ff */
[----:B------:R-:W-:Y:S01]  /*13e0*/  I2FP.F32.U32 R8, R8 ;  /* 0x0000000800087245 */ /* 0x000fe20000201000 */
[----:B------:R-:W-:-:S04]  /*13f0*/  IMAD.U32 R28, R52, 0x10000, RZ ;  /* 0x00010000341c7824 */ /* 0x000fc800078e00ff */
[----:B------:R-:W-:Y:S01]  /*1400*/  FMUL.FTZ R28, R28, UR13 ;  /* 0x0000000d1c1c7c20 */ /* 0x000fe20008410000 */
[----:B------:R-:W-:-:S03]  /*1410*/  FFMA.FTZ R8, R8, R29, 1.1641532182693481445e-10 ;  /* 0x2f00000008087423 */ /* 0x000fc6000001001d */
[----:B------:R-:W-:Y:S02]  /*1420*/  FMUL.FTZ R28, R28, UR12 ;  /* 0x0000000c1c1c7c20 */ /* 0x000fe40008410000 */
[----:B------:R-:W-:-:S04]  /*1430*/  FSETP.GTU.FTZ.AND P4, PT, R8, UR5, PT ;  /* 0x0000000508007c0b */ /* 0x000fc8000bf9c000 */
[----:B------:R-:W-:Y:S02]  /*1440*/  FSEL R29, R28, RZ, !P4 ;  /* 0x000000ff1c1d7208 */ /* 0x000fe40006000000 */
[----:B------:R-:W-:-:S03]  /*1450*/  SEL R8, RZ, 0x1, P4 ;  /* 0x00000001ff087807 */ /* 0x000fc60002000000 */
[----:B-----5:R-:W-:-:S07]  /*1460*/  FADD.FTZ R48, R48, R29 ;  /* 0x0000001d30307221 */ /* 0x020fce0000010000 */
.L_x_12591:
[----:B------:R-:W-:Y:S05]  /*1470*/  BSYNC.RECONVERGENT B2 ;  /* 0x0000000000027941 */ /* 0x000fea0003800200 */
.L_x_12590:
        /* <DEDUP_REMOVED lines=20> */
.L_x_12601:
        /* <DEDUP_REMOVED lines=13> */
.L_x_12603:
[----:B------:R-:W-:Y:S05]  /*1690*/  BSYNC.RECONVERGENT B4 ;  /* 0x0000000000047941 */ /* 0x000fea0003800200 */
.L_x_12602:
        /* <DEDUP_REMOVED lines=43> */
.L_x_12600:
[----:B------:R-:W-:Y:S05]  /*1950*/  BSYNC.RECONVERGENT B3 ;  /* 0x0000000000037941 */ /* 0x000fea0003800200 */
.L_x_12599:
        /* <DEDUP_REMOVED lines=10> */
.L_x_12598:
[----:B------:R-:W-:Y:S05]  /*1a00*/  BSYNC.RECONVERGENT B2 ;  /* 0x0000000000027941 */ /* 0x000fea0003800200 */
.L_x_12597:
        /* <DEDUP_REMOVED lines=20> */
.L_x_12608:
        /* <DEDUP_REMOVED lines=13> */
.L_x_12610:
[----:B------:R-:W-:Y:S05]  /*1c20*/  BSYNC.RECONVERGENT B4 ;  /* 0x0000000000047941 */ /* 0x000fea0003800200 */
.L_x_12609:
        /* <DEDUP_REMOVED lines=43> */
.L_x_12607:
[----:B------:R-:W-:Y:S05]  /*1ee0*/  BSYNC.RECONVERGENT B3 ;  /* 0x0000000000037941 */ /* 0x000fea0003800200 */
.L_x_12606:
        /* <DEDUP_REMOVED lines=10> */
.L_x_12605:
[----:B------:R-:W-:Y:S05]  /*1f90*/  BSYNC.RECONVERGENT B2 ;  /* 0x0000000000027941 */ /* 0x000fea0003800200 */
.L_x_12604:
        /* <DEDUP_REMOVED lines=20> */
.L_x_12615:
        /* <DEDUP_REMOVED lines=13> */
.L_x_12617:
[----:B------:R-:W-:Y:S05]  /*21b0*/  BSYNC.RECONVERGENT B4 ;  /* 0x0000000000047941 */ /* 0x000fea0003800200 */
.L_x_12616:
        /* <DEDUP_REMOVED lines=43> */
.L_x_12614:
[----:B------:R-:W-:Y:S05]  /*2470*/  BSYNC.RECONVERGENT B3 ;  /* 0x0000000000037941 */ /* 0x000fea0003800200 */
.L_x_12613:
        /* <DEDUP_REMOVED lines=10> */
.L_x_12612:
[----:B------:R-:W-:Y:S05]  /*2520*/  BSYNC.RECONVERGENT B2 ;  /* 0x0000000000027941 */ /* 0x000fea0003800200 */
.L_x_12611:
        /* <DEDUP_REMOVED lines=20> */
.L_x_12622:
        /* <DEDUP_REMOVED lines=13> */
.L_x_12624:
[----:B------:R-:W-:Y:S05]  /*2740*/  BSYNC.RECONVERGENT B4 ;  /* 0x0000000000047941 */ /* 0x000fea0003800200 */
.L_x_12623:
        /* <DEDUP_REMOVED lines=43> */
.L_x_12621:
[----:B------:R-:W-:Y:S05]  /*2a00*/  BSYNC.RECONVERGENT B3 ;  /* 0x0000000000037941 */ /* 0x000fea0003800200 */
.L_x_12620:
        /* <DEDUP_REMOVED lines=10> */
.L_x_12619:
[----:B------:R-:W-:Y:S05]  /*2ab0*/  BSYNC.RECONVERGENT B2 ;  /* 0x0000000000027941 */ /* 0x000fea0003800200 */
.L_x_12618:
        /* <DEDUP_REMOVED lines=20> */
.L_x_12629:
        /* <DEDUP_REMOVED lines=13> */
.L_x_12631:
[----:B------:R-:W-:Y:S05]  /*2cd0*/  BSYNC.RECONVERGENT B4 ;  /* 0x0000000000047941 */ /* 0x000fea0003800200 */
.L_x_12630:
        /* <DEDUP_REMOVED lines=43> */
.L_x_12628:
[----:B------:R-:W-:Y:S05]  /*2f90*/  BSYNC.RECONVERGENT B3 ;  /* 0x0000000000037941 */ /* 0x000fea0003800200 */
.L_x_12627:
        /* <DEDUP_REMOVED lines=10> */
.L_x_12626:
[----:B------:R-:W-:Y:S05]  /*3040*/  BSYNC.RECONVERGENT B2 ;  /* 0x0000000000027941 */ /* 0x000fea0003800200 */
.L_x_12625:
        /* <DEDUP_REMOVED lines=20> */
.L_x_12636:
        /* <DEDUP_REMOVED lines=13> */
.L_x_12638:
[----:B------:R-:W-:Y:S05]  /*3260*/  BSYNC.RECONVERGENT B4 ;  /* 0x0000000000047941 */ /* 0x000fea0003800200 */
.L_x_12637:
        /* <DEDUP_REMOVED lines=43> */
.L_x_12635:
[----:B------:R-:W-:Y:S05]  /*3520*/  BSYNC.RECONVERGENT B3 ;  /* 0x0000000000037941 */ /* 0x000fea0003800200 */
.L_x_12634:
        /* <DEDUP_REMOVED lines=10> */
.L_x_12633:
[----:B------:R-:W-:Y:S05]  /*35d0*/  BSYNC.RECONVERGENT B2 ;  /* 0x0000000000027941 */ /* 0x000fea0003800200 */
.L_x_12632:
        /* <DEDUP_REMOVED lines=19> */
.L_x_12642:
        /* <DEDUP_REMOVED lines=13> */
.L_x_12644:
[----:B------:R-:W-:Y:S05]  /*37e0*/  BSYNC.RECONVERGENT B3 ;  /* 0x0000000000037941 */ /* 0x000fea0003800200 */
.L_x_12643:
        /* <DEDUP_REMOVED lines=42> */
.L_x_12641:
[----:B------:R-:W-:Y:S05]  /*3a90*/  BSYNC.RECONVERGENT B2 ;  /* 0x0000000000027941 */ /* 0x000fea0003800200 */
.L_x_12640:
        /* <DEDUP_REMOVED lines=9> */
[----:B-----5:R-:W-:Y:S01]  /*3b30*/  FADD.FTZ R47, R47, R36 ;  /* 0x000000242f2f7221 */ /* 0x020fe20000010000 */
[----:B------:R-:W-:Y:S06]  /*3b40*/  BRA `(.L_x_12639) ;  /* 0x0000002800a47947 */ /* 0x000fec0003800000 */
.L_x_12589:
        /* <DEDUP_REMOVED lines=21> */
.L_x_12649:
        /* <DEDUP_REMOVED lines=13> */
.L_x_12651:
[----:B------:R-:W-:Y:S05]  /*3d70*/  BSYNC.RECONVERGENT B4 ;  /* 0x0000000000047941 */ /* 0x000fea0003800200 */
.L_x_12650:
        /* <DEDUP_REMOVED lines=42> */
.L_x_12648:
[----:B------:R-:W-:Y:S05]  /*4020*/  BSYNC.RECONVERGENT B3 ;  /* 0x0000000000037941 */ /* 0x000fea0003800200 */
.L_x_12647:
        /* <DEDUP_REMOVED lines=9> */
.L_x_12646:
[----:B------:R-:W-:Y:S05]  /*40c0*/  BSYNC.RECONVERGENT B2 ;  /* 0x0000000000027941 */ /* 0x000fea0003800200 */
.L_x_12645:
        /* <DEDUP_REMOVED lines=17> */
.L_x_12656:
        /* <DEDUP_REMOVED lines=13> */
.L_x_12658:
[----:B------:R-:W-:Y:S05]  /*42b0*/  BSYNC.RECONVERGENT B4 ;  /* 0x0000000000047941 */ /* 0x000fea0003800200 */
.L_x_12657:
        /* <DEDUP_REMOVED lines=43> */
.L_x_12655:
[----:B------:R-:W-:Y:S05]  /*4570*/  BSYNC.RECONVERGENT B3 ;  /* 0x0000000000037941 */ /* 0x000fea0003800200 */
.L_x_12654:
        /* <DEDUP_REMOVED lines=9> */
.L_x_12653:
[----:B------:R-:W-:Y:S05]  /*4610*/  BSYNC.RECONVERGENT B2 ;  /* 0x0000000000027941 */ /* 0x000fea0003800200 */
.L_x_12652:
        /* <DEDUP_REMOVED lines=17> */
.L_x_12663:
        /* <DEDUP_REMOVED lines=13> */
.L_x_12665:
[----:B------:R-:W-:Y:S05]  /*4800*/  BSYNC.RECONVERGENT B4 ;  /* 0x0000000000047941 */ /* 0x000fea0003800200 */
.L_x_12664:
        /* <DEDUP_REMOVED lines=43> */
.L_x_12662:
[----:B------:R-:W-:Y:S05]  /*4ac0*/  BSYNC.RECONVERGENT B3 ;  /* 0x0000000000037941 */ /* 0x000fea0003800200 */
.L_x_12661:
        /* <DEDUP_REMOVED lines=9> */
.L_x_12660:
[----:B------:R-:W-:Y:S05]  /*4b60*/  BSYNC.RECONVERGENT B2 ;  /* 0x0000000000027941 */ /* 0x000fea0003800200 */
.L_x_12659:
        /* <DEDUP_REMOVED lines=17> */
.L_x_12670:
        /* <DEDUP_REMOVED lines=13> */
.L_x_12672:
[----:B------:R-:W-:Y:S05]  /*4d50*/  BSYNC.RECONVERGENT B4 ;  /* 0x0000000000047941 */ /* 0x000fea0003800200 */
.L_x_12671:
        /* <DEDUP_REMOVED lines=43> */
.L_x_12669:
[----:B------:R-:W-:Y:S05]  /*5010*/  BSYNC.RECONVERGENT B3 ;  /* 0x0000000000037941 */ /* 0x000fea0003800200 */
.L_x_12668:
        /* <DEDUP_REMOVED lines=9> */
.L_x_12667:
[----:B------:R-:W-:Y:S05]  /*50b0*/  BSYNC.RECONVERGENT B2 ;  /* 0x0000000000027941 */ /* 0x000fea0003800200 */
.L_x_12666:
        /* <DEDUP_REMOVED lines=17> */
.L_x_12677:
        /* <DEDUP_REMOVED lines=13> */
.L_x_12679:
[----:B------:R-:W-:Y:S05]  /*52a0*/  BSYNC.RECONVERGENT B4 ;  /* 0x0000000000047941 */ /* 0x000fea0003800200 */
.L_x_12678:
        /* <DEDUP_REMOVED lines=43> */
.L_x_12676:
[----:B------:R-:W-:Y:S05]  /*5560*/  BSYNC.RECONVERGENT B3 ;  /* 0x0000000000037941 */ /* 0x000fea0003800200 */
.L_x_12675:
        /* <DEDUP_REMOVED lines=9> */
.L_x_12674:
[----:B------:R-:W-:Y:S05]  /*5600*/  BSYNC.RECONVERGENT B2 ;  /* 0x0000000000027941 */ /* 0x000fea0003800200 */
.L_x_12673:
        /* <DEDUP_REMOVED lines=17> */
.L_x_12684:
        /* <DEDUP_REMOVED lines=13> */
.L_x_12686:
[----:B------:R-:W-:Y:S05]  /*57f0*/  BSYNC.RECONVERGENT B4 ;  /* 0x0000000000047941 */ /* 0x000fea0003800200 */
.L_x_12685:
        /* <DEDUP_REMOVED lines=43> */
.L_x_12683:
[----:B------:R-:W-:Y:S05]  /*5ab0*/  BSYNC.RECONVERGENT B3 ;  /* 0x0000000000037941 */ /* 0x000fea0003800200 */
.L_x_12682:
        /* <DEDUP_REMOVED lines=9> */
.L_x_12681:
[----:B------:R-:W-:Y:S05]  /*5b50*/  BSYNC.RECONVERGENT B2 ;  /* 0x0000000000027941 */ /* 0x000fea0003800200 */
.L_x_12680:
        /* <DEDUP_REMOVED lines=17> */
.L_x_12691:
        /* <DEDUP_REMOVED lines=13> */
.L_x_12693:
[----:B------:R-:W-:Y:S05]  /*5d40*/  BSYNC.RECONVERGENT B4 ;  /* 0x0000000000047941 */ /* 0x000fea0003800200 */
.L_x_12692:
        /* <DEDUP_REMOVED lines=43> */
.L_x_12690:
[----:B------:R-:W-:Y:S05]  /*6000*/  BSYNC.RECONVERGENT B3 ;  /* 0x0000000000037941 */ /* 0x000fea0003800200 */
.L_x_12689:
        /* <DEDUP_REMOVED lines=9> */
.L_x_12688:
[----:B------:R-:W-:Y:S05]  /*60a0*/  BSYNC.RECONVERGENT B2 ;  /* 0x0000000000027941 */ /* 0x000fea0003800200 */
.L_x_12687:
        /* <DEDUP_REMOVED lines=16> */
.L_x_12696:
        /* <DEDUP_REMOVED lines=13> */
.L_x_12698:
[----:B------:R-:W-:Y:S05]  /*6280*/  BSYNC.RECONVERGENT B3 ;  /* 0x0000000000037941 */ /* 0x000fea0003800200 */
.L_x_12697:
        /* <DEDUP_REMOVED lines=43> */
.L_x_12695:
[----:B------:R-:W-:Y:S05]  /*6540*/  BSYNC.RECONVERGENT B2 ;  /* 0x0000000000027941 */ /* 0x000fea0003800200 */
.L_x_12694:
        /* <DEDUP_REMOVED lines=9> */
.L_x_12639:
[----:B------:R-:W-:Y:S05]  /*65e0*/  BSYNC.RECONVERGENT B1 ;  /* 0x0000000000017941 */ /* 0x000fea0003800200 */
.L_x_12588:
[----:B------:R-:W0:Y:S01]  /*65f0*/  LDC.64 R118, c[0x0][0x3a8] ;  /* 0x0000ea00ff767b82 */ /* 0x000e220000000a00 */
[----:B------:R-:W-:Y:S01]  /*6600*/  BSSY.RECONVERGENT B1, `(.L_x_12699) ;  /* 0x000001b000017945 */ /* 0x000fe20003800200 */
[----:B------:R-:W-:Y:S02]  /*6610*/  VIADD R75, R133, 0x20 ;  /* 0x00000020854b7836 */ /* 0x000fe40000000000 */
[----:B------:R-:W-:Y:S02]  /*6620*/  VIADD R73, R131, 0x20 ;  /* 0x0000002083497836 */ /* 0x000fe40000000000 */
[----:B0-----:R-:W-:-:S05]  /*6630*/  IMAD.WIDE.U32 R28, R133, 0x20, R118 ;  /* 0x00000020851c7825 */ /* 0x001fca00078e0076 */
[----:B-----5:R0:W-:Y:S04]  /*6640*/  STG.E.128 desc[UR8][R28.64], R48 ;  /* 0x000000301c007986 */ /* 0x0201e8000c101d08 */
[----:B------:R0:W-:Y:S01]  /*6650*/  STG.E.128 desc[UR8][R28.64+0x10], R44 ;  /* 0x0000102c1c007986 */ /* 0x0001e2000c101d08 */
[----:B------:R-:W-:Y:S05]  /*6660*/  @!P1 BRA `(.L_x_12700) ;  /* 0x0000000000509947 */ /* 0x000fea0003800000 */
[----:B------:R-:W-:Y:S01]  /*6670*/  SHF.L.U32 R31, R2, 0x10, RZ ;  /* 0x00000010021f7819 */ /* 0x000fe200000006ff */
[----:B0-----:R-:W0:Y:S01]  /*6680*/  LDC.64 R28, c[0x0][0x3b0] ;  /* 0x0000ec00ff1c7b82 */ /* 0x001e220000000a00 */
        /* <DEDUP_REMOVED lines=18> */
.L_x_12700:
[----:B------:R-:W-:Y:S05]  /*67b0*/  BSYNC.RECONVERGENT B1 ;  /* 0x0000000000017941 */ /* 0x000fea0003800200 */
.L_x_12699:
[----:B------:R-:W-:Y:S04]  /*67c0*/  BSSY.RECONVERGENT B1, `(.L_x_12701) ;  /* 0x0000005000017945 */ /* 0x000fe80003800200 */
[----:B------:R-:W-:Y:S05]  /*67d0*/  @!P1 BRA `(.L_x_12702) ;  /* 0x00000000000c9947 */ /* 0x000fea0003800000 */
[----:B01----:R-:W0:Y:S02]  /*67e0*/  LDC.64 R28, c[0x0][0x390] ;  /* 0x0000e400ff1c7b82 */ /* 0x003e240000000a00 */
[----:B0-----:R-:W-:-:S05]  /*67f0*/  IMAD.WIDE.U32 R28, R73, 0x10, R28 ;  /* 0x00000010491c7825 */ /* 0x001fca00078e001c */
[----:B------:R2:W5:Y:S02]  /*6800*/  LDG.E.128 R52, desc[UR8][R28.64] ;  /* 0x000000081c347981 */ /* 0x000564000c1e1d00 */
.L_x_12702:
[----:B------:R-:W-:Y:S05]  /*6810*/  BSYNC.RECONVERGENT B1 ;  /* 0x0000000000017941 */ /* 0x000fea0003800200 */
.L_x_12701:
[----:B------:R-:W-:Y:S01]  /*6820*/  BSSY.RECONVERGENT B1, `(.L_x_12703) ;  /* 0x000057c000017945 */ /* 0x000fe20003800200 */
[----:B-----5:R-:W-:Y:S02]  /*6830*/  PRMT R74, R55, 0x7632, R74 ;  /* 0x00007632374a7816 */ /* 0x020fe4000000004a */
[----:B------:R-:W-:Y:S02]  /*6840*/  PRMT R76, R54, 0x7632, R76 ;  /* 0x00007632364c7816 */ /* 0x000fe4000000004c */
[----:B------:R-:W-:Y:S02]  /*6850*/  PRMT R77, R53, 0x7632, R77 ;  /* 0x00007632354d7816 */ /* 0x000fe4000000004d */
[----:B------:R-:W-:Y:S01]  /*6860*/  PRMT R78, R52, 0x7632, R78 ;  /* 0x00007632344e7816 */ /* 0x000fe2000000004e */
[----:B------:R-:W-:Y:S06]  /*6870*/  @!P0 BRA `(.L_x_12704) ;  /* 0x0000002c00308947 */ /* 0x000fec0003800000 */
[----:B012---:R-:W0:Y:S02]  /*6880*/  LDC.64 R28, c[0x0][0x3a0] ;  /* 0x0000e800ff1c7b82 */ /* 0x007e240000000a00 */
        /* <DEDUP_REMOVED lines=24> */
.L_x_12709:
        /* <DEDUP_REMOVED lines=13> */
.L_x_12711:
[----:B------:R-:W-:Y:S05]  /*6ae0*/  BSYNC.RECONVERGENT B4 ;  /* 0x0000000000047941 */ /* 0x000fea0003800200 */
.L_x_12710:
        /* <DEDUP_REMOVED lines=43> */
.L_x_12708:
[----:B------:R-:W-:Y:S05]  /*6da0*/  BSYNC.RECONVERGENT B3 ;  /* 0x0000000000037941 */ /* 0x000fea0003800200 */
.L_x_12707:
        /* <DEDUP_REMOVED lines=9> */
[----:B-----5:R-:W-:-:S07]  /*6e40*/  FADD.FTZ R40, R40, R29 ;  /* 0x0000001d28287221 */ /* 0x020fce0000010000 */
.L_x_12706:
[----:B------:R-:W-:Y:S05]  /*6e50*/  BSYNC.RECONVERGENT B2 ;  /* 0x0000000000027941 */ /* 0x000fea0003800200 */
.L_x_12705:
        /* <DEDUP_REMOVED lines=20> */
.L_x_12716:
        /* <DEDUP_REMOVED lines=13> */
.L_x_12718:
[----:B------:R-:W-:Y:S05]  /*7070*/  BSYNC.RECONVERGENT B4 ;  /* 0x0000000000047941 */ /* 0x000fea0003800200 */
.L_x_12717:
        /* <DEDUP_REMOVED lines=43> */
.L_x_12715:
[----:B------:R-:W-:Y:S05]  /*7330*/  BSYNC.RECONVERGENT B3 ;  /* 0x0000000000037941 */ /* 0x000fea0003800200 */
.L_x_12714:
        /* <DEDUP_REMOVED lines=10> */
.L_x_12713:
[----:B------:R-:W-:Y:S05]  /*73e0*/  BSYNC.RECONVERGENT B2 ;  /* 0x0000000000027941 */ /* 0x000fea0003800200 */
.L_x_12712:
        /* <DEDUP_REMOVED lines=20> */
.L_x_12723:
        /* <DEDUP_REMOVED lines=13> */
.L_x_12725:
[----:B------:R-:W-:Y:S05]  /*7600*/  BSYNC.RECONVERGENT B4 ;  /* 0x0000000000047941 */ /* 0x000fea0003800200 */
.L_x_12724:
        /* <DEDUP_REMOVED lines=43> */
.L_x_12722:
[----:B------:R-:W-:Y:S05]  /*78c0*/  BSYNC.RECONVERGENT B3 ;  /* 0x0000000000037941 */ /* 0x000fea0003800200 */
.L_x_12721:
        /* <DEDUP_REMOVED lines=10> */
.L_x_12720:
[----:B------:R-:W-:Y:S05]  /*7970*/  BSYNC.RECONVERGENT B2 ;  /* 0x0000000000027941 */ /* 0x000fea0003800200 */
.L_x_12719:
        /* <DEDUP_REMOVED lines=20> */
.L_x_12730:
        /* <DEDUP_REMOVED lines=13> */
.L_x_12732:
[----:B------:R-:W-:Y:S05]  /*7b90*/  BSYNC.RECONVERGENT B4 ;  /* 0x0000000000047941 */ /* 0x000fea0003800200 */
.L_x_12731:
        /* <DEDUP_REMOVED lines=43> */
.L_x_12729:
[----:B------:R-:W-:Y:S05]  /*7e50*/  BSYNC.RECONVERGENT B3 ;  /* 0x0000000000037941 */ /* 0x000fea0003800200 */
.L_x_12728:
        /* <DEDUP_REMOVED lines=10> */
.L_x_12727:
[----:B------:R-:W-:Y:S05]  /*7f00*/  BSYNC.RECONVERGENT B2 ;  /* 0x0000000000027941 */ /* 0x000fea0003800200 */
.L_x_12726:
        /* <DEDUP_REMOVED lines=20> */
.L_x_12737:
        /* <DEDUP_REMOVED lines=13> */
.L_x_12739:
[----:B------:R-:W-:Y:S05]  /*8120*/  BSYNC.RECONVERGENT B4 ;  /* 0x0000000000047941 */ /* 0x000fea0003800200 */
.L_x_12738:
        /* <DEDUP_REMOVED lines=43> */
.L_x_12736:
[----:B------:R-:W-:Y:S05]  /*83e0*/  BSYNC.RECONVERGENT B3 ;  /* 0x0000000000037941 */ /* 0x000fea0003800200 */
.L_x_12735:
        /* <DEDUP_REMOVED lines=10> */
.L_x_12734:
[----:B------:R-:W-:Y:S05]  /*8490*/  BSYNC.RECONVERGENT B2 ;  /* 0x0000000000027941 */ /* 0x000fea0003800200 */
.L_x_12733:
        /* <DEDUP_REMOVED lines=20> */
.L_x_12744:
        /* <DEDUP_REMOVED lines=13> */
.L_x_12746:
[----:B------:R-:W-:Y:S05]  /*86b0*/  BSYNC.RECONVERGENT B4 ;  /* 0x0000000000047941 */ /* 0x000fea0003800200 */
.L_x_12745:
        /* <DEDUP_REMOVED lines=43> */
.L_x_12743:
[----:B------:R-:W-:Y:S05]  /*8970*/  BSYNC.RECONVERGENT B3 ;  /* 0x0000000000037941 */ /* 0x000fea0003800200 */
.L_x_12742:
        /* <DEDUP_REMOVED lines=10> */
.L_x_12741:
[----:B------:R-:W-:Y:S05]  /*8a20*/  BSYNC.RECONVERGENT B2 ;  /* 0x0000000000027941 */ /* 0x000fea0003800200 */
.L_x_12740:
        /* <DEDUP_REMOVED lines=20> */
.L_x_12751:
        /* <DEDUP_REMOVED lines=13> */
.L_x_12753:
[----:B------:R-:W-:Y:S05]  /*8c40*/  BSYNC.RECONVERGENT B4 ;  /* 0x0000000000047941 */ /* 0x000fea0003800200 */
.L_x_12752:
        /* <DEDUP_REMOVED lines=43> */
.L_x_12750:
[----:B------:R-:W-:Y:S05]  /*8f00*/  BSYNC.RECONVERGENT B3 ;  /* 0x0000000000037941 */ /* 0x000fea0003800200 */
.L_x_12749:
        /* <DEDUP_REMOVED lines=10> */
.L_x_12748:
[----:B------:R-:W-:Y:S05]  /*8fb0*/  BSYNC.RECONVERGENT B2 ;  /* 0x0000000000027941 */ /* 0x000fea0003800200 */
.L_x_12747:
        /* <DEDUP_REMOVED lines=19> */
.L_x_12757:
        /* <DEDUP_REMOVED lines=13> */
.L_x_12759:
[----:B------:R-:W-:Y:S05]  /*91c0*/  BSYNC.RECONVERGENT B3 ;  /* 0x0000000000037941 */ /* 0x000fea0003800200 */
.L_x_12758:
        /* <DEDUP_REMOVED lines=43> */
.L_x_12756:
[----:B------:R-:W-:Y:S05]  /*9480*/  BSYNC.RECONVERGENT B2 ;  /* 0x0000000000027941 */ /* 0x000fea0003800200 */
.L_x_12755:
        /* <DEDUP_REMOVED lines=11> */
.L_x_12704:
[----:B------:R-:W-:Y:S01]  /*9540*/  BSSY.RECONVERGENT B2, `(.L_x_12760) ;  /* 0x0000058000027945 */ /* 0x000fe20003800200 */
[----:B------:R-:W-:Y:S02]  /*9550*/  HFMA2 R40, -RZ, RZ, 0, 0 ;  /* 0x00000000ff287431 */ /* 0x000fe400000001ff */
[----:B------:R-:W-:Y:S02]  /*9560*/  IMAD.MOV.U32 R72, RZ, RZ, R120 ;  /* 0x000000ffff487224 */ /* 0x000fe400078e0078 */
[----:B012---:R-:W-:Y:S01]  /*9570*/  IMAD.MOV.U32 R28, RZ, RZ, R79 ;  /* 0x000000ffff1c7224 */ /* 0x007fe200078e004f */
        /* <DEDUP_REMOVED lines=17> */
.L_x_12764:
        /* <DEDUP_REMOVED lines=13> */
.L_x_12766:
[----:B------:R-:W-:Y:S05]  /*9760*/  BSYNC.RECONVERGENT B4 ;  /* 0x0000000000047941 */ /* 0x000fea0003800200 */
.L_x_12765:
        /* <DEDUP_REMOVED lines=43> */
.L_x_12763:
[----:B------:R-:W-:Y:S05]  /*9a20*/  BSYNC.RECONVERGENT B3 ;  /* 0x0000000000037941 */ /* 0x000fea0003800200 */
.L_x_12762:
        /* <DEDUP_REMOVED lines=9> */
.L_x_12761:
[----:B------:R-:W-:Y:S05]  /*9ac0*/  BSYNC.RECONVERGENT B2 ;  /* 0x0000000000027941 */ /* 0x000fea0003800200 */
.L_x_12760:
        /* <DEDUP_REMOVED lines=17> */
.L_x_12771:
        /* <DEDUP_REMOVED lines=13> */
.L_x_12773:
[----:B------:R-:W-:Y:S05]  /*9cb0*/  BSYNC.RECONVERGENT B4 ;  /* 0x0000000000047941 */ /* 0x000fea0003800200 */
.L_x_12772:
        /* <DEDUP_REMOVED lines=43> */
.L_x_12770:
[----:B------:R-:W-:Y:S05]  /*9f70*/  BSYNC.RECONVERGENT B3 ;  /* 0x0000000000037941 */ /* 0x000fea0003800200 */
.L_x_12769:
        /* <DEDUP_REMOVED lines=9> */
.L_x_12768:
[----:B------:R-:W-:Y:S05]  /*a010*/  BSYNC.RECONVERGENT B2 ;  /* 0x0000000000027941 */ /* 0x000fea0003800200 */
.L_x_12767:
        /* <DEDUP_REMOVED lines=17> */
.L_x_12778:
        /* <DEDUP_REMOVED lines=13> */
.L_x_12780:
[----:B------:R-:W-:Y:S05]  /*a200*/  BSYNC.RECONVERGENT B4 ;  /* 0x0000000000047941 */ /* 0x000fea0003800200 */
.L_x_12779:
        /* <DEDUP_REMOVED lines=43> */
.L_x_12777:
[----:B------:R-:W-:Y:S05]  /*a4c0*/  BSYNC.RECONVERGENT B3 ;  /* 0x0000000000037941 */ /* 0x000fea0003800200 */
.L_x_12776:
        /* <DEDUP_REMOVED lines=9> */
.L_x_12775:
[----:B------:R-:W-:Y:S05]  /*a560*/  BSYNC.RECONVERGENT B2 ;  /* 0x0000000000027941 */ /* 0x000fea0003800200 */
.L_x_12774:
        /* <DEDUP_REMOVED lines=17> */
.L_x_12785:
        /* <DEDUP_REMOVED lines=13> */
.L_x_12787:
[----:B------:R-:W-:Y:S05]  /*a750*/  BSYNC.RECONVERGENT B4 ;  /* 0x0000000000047941 */ /* 0x000fea0003800200 */
.L_x_12786:
        /* <DEDUP_REMOVED lines=43> */
.L_x_12784:
[----:B------:R-:W-:Y:S05]  /*aa10*/  BSYNC.RECONVERGENT B3 ;  /* 0x0000000000037941 */ /* 0x000fea0003800200 */
.L_x_12783:
        /* <DEDUP_REMOVED lines=9> */
.L_x_12782:
[----:B------:R-:W-:Y:S05]  /*aab0*/  BSYNC.RECONVERGENT B2 ;  /* 0x0000000000027941 */ /* 0x000fea0003800200 */
.L_x_12781:
        /* <DEDUP_REMOVED lines=17> */
.L_x_12792:
        /* <DEDUP_REMOVED lines=13> */
.L_x_12794:
[----:B------:R-:W-:Y:S05]  /*aca0*/  BSYNC.RECONVERGENT B4 ;  /* 0x0000000000047941 */ /* 0x000fea0003800200 */
.L_x_12793:
        /* <DEDUP_REMOVED lines=43> */
.L_x_12791:
[----:B------:R-:W-:Y:S05]  /*af60*/  BSYNC.RECONVERGENT B3 ;  /* 0x0000000000037941 */ /* 0x000fea0003800200 */
.L_x_12790:
        /* <DEDUP_REMOVED lines=9> */
.L_x_12789:
[----:B------:R-:W-:Y:S05]  /*b000*/  BSYNC.RECONVERGENT B2 ;  /* 0x0000000000027941 */ /* 0x000fea0003800200 */
.L_x_12788:
        /* <DEDUP_REMOVED lines=17> */
.L_x_12799:
        /* <DEDUP_REMOVED lines=13> */
.L_x_12801:
[----:B------:R-:W-:Y:S05]  /*b1f0*/  BSYNC.RECONVERGENT B4 ;  /* 0x0000000000047941 */ /* 0x000fea0003800200 */
.L_x_12800:
        /* <DEDUP_REMOVED lines=43> */
.L_x_12798:
[----:B------:R-:W-:Y:S05]  /*b4b0*/  BSYNC.RECONVERGENT B3 ;  /* 0x0000000000037941 */ /* 0x000fea0003800200 */
.L_x_12797:
        /* <DEDUP_REMOVED lines=9> */
.L_x_12796:
[----:B------:R-:W-:Y:S05]  /*b550*/  BSYNC.RECONVERGENT B2 ;  /* 0x0000000000027941 */ /* 0x000fea0003800200 */
.L_x_12795:
        /* <DEDUP_REMOVED lines=17> */
.L_x_12806:
        /* <DEDUP_REMOVED lines=13> */
.L_x_12808:
[----:B------:R-:W-:Y:S05]  /*b740*/  BSYNC.RECONVERGENT B4 ;  /* 0x0000000000047941 */ /* 0x000fea0003800200 */
.L_x_12807:
        /* <DEDUP_REMOVED lines=43> */
.L_x_12805:
[----:B------:R-:W-:Y:S05]  /*ba00*/  BSYNC.RECONVERGENT B3 ;  /* 0x0000000000037941 */ /* 0x000fea0003800200 */
.L_x_12804:
        /* <DEDUP_REMOVED lines=9> */
.L_x_12803:
[----:B------:R-:W-:Y:S05]  /*baa0*/  BSYNC.RECONVERGENT B2 ;  /* 0x0000000000027941 */ /* 0x000fea0003800200 */
.L_x_12802:
        /* <DEDUP_REMOVED lines=16> */
.L_x_12811:
        /* <DEDUP_REMOVED lines=13> */
.L_x_12813:
[----:B------:R-:W-:Y:S05]  /*bc80*/  BSYNC.RECONVERGENT B3 ;  /* 0x0000000000037941 */ /* 0x000fea0003800200 */
.L_x_12812:
        /* <DEDUP_REMOVED lines=43> */
.L_x_12810:
[----:B------:R-:W-:Y:S05]  /*bf40*/  BSYNC.RECONVERGENT B2 ;  /* 0x0000000000027941 */ /* 0x000fea0003800200 */
.L_x_12809:
        /* <DEDUP_REMOVED lines=9> */
.L_x_12754:
[----:B------:R-:W-:Y:S05]  /*bfe0*/  BSYNC.RECONVERGENT B1 ;  /* 0x0000000000017941 */ /* 0x000fea0003800200 */
.L_x_12703:
[----:B------:R-:W-:Y:S01]  /*bff0*/  IMAD.WIDE.U32 R28, R75, 0x20, R118 ;  /* 0x000000204b1c7825 */ /* 0x000fe200078e0076 */
[----:B------:R-:W-:Y:S01]  /*c000*/  BSSY.RECONVERGENT B1, `(.L_x_12814) ;  /* 0x000001a000017945 */ /* 0x000fe20003800200 */
[----:B------:R-:W-:Y:S02]  /*c010*/  IADD3 R123, PT, PT, R133, 0x40, RZ ;  /* 0x00000040857b7810 */ /* 0x000fe40007ffe0ff */
[----:B------:R-:W-:Y:S01]  /*c020*/  VIADD R121, R131, 0x40 ;  /* 0x0000004083797836 */ /* 0x000fe20000000000 */
        /* <DEDUP_REMOVED lines=23> */
.L_x_12815:
[----:B------:R-:W-:Y:S05]  /*c1a0*/  BSYNC.RECONVERGENT B1 ;  /* 0x0000000000017941 */ /* 0x000fea0003800200 */
.L_x_12814:
[----:B------:R-:W-:Y:S04]  /*c1b0*/  BSSY.RECONVERGENT B1, `(.L_x_12816) ;  /* 0x0000005000017945 */ /* 0x000fe80003800200 */
[----:B------:R-:W-:Y:S05]  /*c1c0*/  @!P1 BRA `(.L_x_12817) ;  /* 0x00000000000c9947 */ /* 0x000fea0003800000 */
[----:B01----:R-:W0:Y:S02]  /*c1d0*/  LDC.64 R28, c[0x0][0x390] ;  /* 0x0000e400ff1c7b82 */ /* 0x003e240000000a00 */
[----:B0-----:R-:W-:-:S05]  /*c1e0*/  IMAD.WIDE.U32 R28, R121, 0x10, R28 ;  /* 0x00000010791c7825 */ /* 0x001fca00078e001c */
[----:B------:R2:W5:Y:S02]  /*c1f0*/  LDG.E.128 R52, desc[UR8][R28.64] ;  /* 0x000000081c347981 */ /* 0x000564000c1e1d00 */
.L_x_12817:
[----:B------:R-:W-:Y:S05]  /*c200*/  BSYNC.RECONVERGENT B1 ;  /* 0x0000000000017941 */ /* 0x000fea0003800200 */
.L_x_12816:
[----:B------:R-:W-:Y:S01]  /*c210*/  BSSY.RECONVERGENT B1, `(.L_x_12818) ;  /* 0x0000580000017945 */ /* 0x000fe20003800200 */
[----:B-----5:R-:W-:Y:S02]  /*c220*/  PRMT R120, R55, 0x7632, R120 ;  /* 0x0000763237787816 */ /* 0x020fe40000000078 */
[----:B------:R-:W-:Y:S02]  /*c230*/  PRMT R78, R54, 0x7632, R78 ;  /* 0x00007632364e7816 */ /* 0x000fe4000000004e */
[----:B------:R-:W-:Y:S02]  /*c240*/  PRMT R76, R53, 0x7632, R76 ;  /* 0x00007632354c7816 */ /* 0x000fe4000000004c */
[----:B------:R-:W-:Y:S01]  /*c250*/  PRMT R74, R52, 0x7632, R74 ;  /* 0x00007632344a7816 */ /* 0x000fe2000000004a */
[----:B------:R-:W-:Y:S06]  /*c260*/  @!P0 BRA `(.L_x_12819) ;  /* 0x0000002c00408947 */ /* 0x000fec0003800000 */
[----:B------:R-:W3:Y:S02]  /*c270*/  LDC.64 R74, c[0x0][0x3a0] ;  /* 0x0000e800ff4a7b82 */ /* 0x000ee40000000a00 */
[----:B---3--:R-:W-:-:S05]  /*c280*/  IMAD.WIDE.U32 R74, R123, 0x20, R74 ;  /* 0x000000207b4a7825 */ /* 0x008fca00078e004a */
[----:B------:R3:W5:Y:S04]  /*c290*/  LDG.E.128 R32, desc[UR8][R74.64] ;  /* 0x000000084a207981 */ /* 0x000768000c1e1d00 */
[----:B012---:R3:W5:Y:S01]  /*c2a0*/  LDG.E.128 R28, desc[UR8][R74.64+0x10] ;  /* 0x000010084a1c7981 */ /* 0x007762000c1e1d00 */
[----:B------:R-:W-:Y:S01]  /*c2b0*/  ISETP.GT.AND P3, PT, R122, RZ, PT ;  /* 0x000000ff7a00720c */ /* 0x000fe20003f64270 */
[----:B------:R-:W-:-:S12]  /*c2c0*/  BSSY.RECONVERGENT B2, `(.L_x_12820) ;  /* 0x0000058000027945 */ /* 0x000fd80003800200 */
[----:B------:R-:W-:Y:S01]  /*c2d0*/  @!P3 IMAD.MOV.U32 R120, RZ, RZ, R72 ;  /* 0x000000ffff78b224 */ /* 0x000fe200078e0048 */
[----:B------:R-:W-:Y:S01]  /*c2e0*/  @!P3 MOV R73, R77 ;  /* 0x0000004d0049b202 */ /* 0x000fe20000000f00 */
[----:B---3--:R-:W-:Y:S06]  /*c2f0*/  @!P3 BRA `(.L_x_12821) ;  /* 0x000000040050b947 */ /* 0x008fec0003800000 */
        /* <DEDUP_REMOVED lines=16> */
.L_x_12824:
        /* <DEDUP_REMOVED lines=13> */
.L_x_12826:
[----:B------:R-:W-:Y:S05]  /*c4d0*/  BSYNC.RECONVERGENT B4 ;  /* 0x0000000000047941 */ /* 0x000fea0003800200 */
.L_x_12825:
        /* <DEDUP_REMOVED lines=43> */
.L_x_12823:
[----:B------:R-:W-:Y:S05]  /*c790*/  BSYNC.RECONVERGENT B3 ;  /* 0x0000000000037941 */ /* 0x000fea0003800200 */
.L_x_12822:
        /* <DEDUP_REMOVED lines=10> */
.L_x_12821:
[----:B------:R-:W-:Y:S05]  /*c840*/  BSYNC.RECONVERGENT B2 ;  /* 0x0000000000027941 */ /* 0x000fea0003800200 */
.L_x_12820:
        /* <DEDUP_REMOVED lines=20> */
.L_x_12831:
        /* <DEDUP_REMOVED lines=13> */
.L_x_12833:
[----:B------:R-:W-:Y:S05]  /*ca60*/  BSYNC.RECONVERGENT B4 ;  /* 0x0000000000047941 */ /* 0x000fea0003800200 */
.L_x_12832:
        /* <DEDUP_REMOVED lines=43> */
.L_x_12830:
[----:B------:R-:W-:Y:S05]  /*cd20*/  BSYNC.RECONVERGENT B3 ;  /* 0x0000000000037941 */ /* 0x000fea0003800200 */
.L_x_12829:
[----:B------:R-:W-:Y:S01]  /*cd30*/  PRMT R73, R52, 0x7632, R73 ;  /* 0x0000763234497816 */ /* 0x000fe20000000049 */
        /* <DEDUP_REMOVED lines=10> */
.L_x_12828:
[----:B------:R-:W-:Y:S05]  /*cde0*/  BSYNC.RECONVERGENT B2 ;  /* 0x0000000000027941 */ /* 0x000fea0003800200 */
.L_x_12827:
        /* <DEDUP_REMOVED lines=20> */
.L_x_12838:
        /* <DEDUP_REMOVED lines=13> */
.L_x_12840:
[----:B------:R-:W-:Y:S05]  /*d000*/  BSYNC.RECONVERGENT B4 ;  /* 0x0000000000047941 */ /* 0x000fea0003800200 */
.L_x_12839:
        /* <DEDUP_REMOVED lines=43> */
.L_x_12837:
[----:B------:R-:W-:Y:S05]  /*d2c0*/  BSYNC.RECONVERGENT B3 ;  /* 0x0000000000037941 */ /* 0x000fea0003800200 */
.L_x_12836:
        /* <DEDUP_REMOVED lines=10> */
.L_x_12835:
[----:B------:R-:W-:Y:S05]  /*d370*/  BSYNC.RECONVERGENT B2 ;  /* 0x0000000000027941 */ /* 0x000fea0003800200 */
.L_x_12834:
        /* <DEDUP_REMOVED lines=20> */
.L_x_12845:
        /* <DEDUP_REMOVED lines=13> */
.L_x_12847:
[----:B------:R-:W-:Y:S05]  /*d590*/  BSYNC.RECONVERGENT B4 ;  /* 0x0000000000047941 */ /* 0x000fea0003800200 */
.L_x_12846:
        /* <DEDUP_REMOVED lines=43> */
.L_x_12844:
[----:B------:R-:W-:Y:S05]  /*d850*/  BSYNC.RECONVERGENT B3 ;  /* 0x0000000000037941 */ /* 0x000fea0003800200 */
.L_x_12843:
        /* <DEDUP_REMOVED lines=11> */
.L_x_12842:
[----:B------:R-:W-:Y:S05]  /*d910*/  BSYNC.RECONVERGENT B2 ;  /* 0x0000000000027941 */ /* 0x000fea0003800200 */
.L_x_12841:
        /* <DEDUP_REMOVED lines=20> */
.L_x_12852:
        /* <DEDUP_REMOVED lines=13> */
.L_x_12854:
[----:B------:R-:W-:Y:S05]  /*db30*/  BSYNC.RECONVERGENT B4 ;  /* 0x0000000000047941 */ /* 0x000fea0003800200 */
.L_x_12853:
        /* <DEDUP_REMOVED lines=43> */
.L_x_12851:
[----:B------:R-:W-:Y:S05]  /*ddf0*/  BSYNC.RECONVERGENT B3 ;  /* 0x0000000000037941 */ /* 0x000fea0003800200 */
.L_x_12850:
        /* <DEDUP_REMOVED lines=10> */
.L_x_12849:
[----:B------:R-:W-:Y:S05]  /*dea0*/  BSYNC.RECONVERGENT B2 ;  /* 0x0000000000027941 */ /* 0x000fea0003800200 */
.L_x_12848:
        /* <DEDUP_REMOVED lines=20> */
.L_x_12859:
        /* <DEDUP_REMOVED lines=13> */
.L_x_12861:
[----:B------:R-:W-:Y:S05]  /*e0c0*/  BSYNC.RECONVERGENT B4 ;  /* 0x0000000000047941 */ /* 0x000fea0003800200 */
.L_x_12860:
        /* <DEDUP_REMOVED lines=43> */
.L_x_12858:
[----:B------:R-:W-:Y:S05]  /*e380*/  BSYNC.RECONVERGENT B3 ;  /* 0x0000000000037941 */ /* 0x000fea0003800200 */
.L_x_12857:
        /* <DEDUP_REMOVED lines=11> */
.L_x_12856:
[----:B------:R-:W-:Y:S05]  /*e440*/  BSYNC.RECONVERGENT B2 ;  /* 0x0000000000027941 */ /* 0x000fea0003800200 */
.L_x_12855:
        /* <DEDUP_REMOVED lines=20> */
.L_x_12866:
        /* <DEDUP_REMOVED lines=13> */
.L_x_12868:
[----:B------:R-:W-:Y:S05]  /*e660*/  BSYNC.RECONVERGENT B4 ;  /* 0x0000000000047941 */ /* 0x000fea0003800200 */
.L_x_12867:
        /* <DEDUP_REMOVED lines=43> */
.L_x_12865:
[----:B------:R-:W-:Y:S05]  /*e920*/  BSYNC.RECONVERGENT B3 ;  /* 0x0000000000037941 */ /* 0x000fea0003800200 */
.L_x_12864:
        /* <DEDUP_REMOVED lines=10> */
.L_x_12863:
[----:B------:R-:W-:Y:S05]  /*e9d0*/  BSYNC.RECONVERGENT B2 ;  /* 0x0000000000027941 */ /* 0x000fea0003800200 */
.L_x_12862:
        /* <DEDUP_REMOVED lines=19> */
.L_x_12872:
        /* <DEDUP_REMOVED lines=13> */
.L_x_12874:
[----:B------:R-:W-:Y:S05]  /*ebe0*/  BSYNC.RECONVERGENT B3 ;  /* 0x0000000000037941 */ /* 0x000fea0003800200 */
.L_x_12873:
        /* <DEDUP_REMOVED lines=43> */
.L_x_12871:
[----:B------:R-:W-:Y:S05]  /*eea0*/  BSYNC.RECONVERGENT B2 ;  /* 0x0000000000027941 */ /* 0x000fea0003800200 */
.L_x_12870:
        /* <DEDUP_REMOVED lines=12> */
.L_x_12819:
[----:B------:R-:W-:Y:S01]  /*ef70*/  BSSY.RECONVERGENT B2, `(.L_x_12875) ;  /* 0x0000058000027945 */ /* 0x000fe20003800200 */
[----:B------:R-:W-:Y:S01]  /*ef80*/  IMAD.MOV.U32 R132, RZ, RZ, R72 ;  /* 0x000000ffff847224 */ /* 0x000fe200078e0048 */
[----:B012---:R-:W-:Y:S01]  /*ef90*/  MOV R28, R77 ;  /* 0x0000004d001c7202 */ /* 0x007fe20000000f00 */
        /* <DEDUP_REMOVED lines=18> */
.L_x_12879:
        /* <DEDUP_REMOVED lines=13> */
.L_x_12881:
[----:B------:R-:W-:Y:S05]  /*f190*/  BSYNC.RECONVERGENT B4 ;  /* 0x0000000000047941 */ /* 0x000fea0003800200 */
.L_x_12880:
        /* <DEDUP_REMOVED lines=43> */
.L_x_12878:
[----:B------:R-:W-:Y:S05]  /*f450*/  BSYNC.RECONVERGENT B3 ;  /* 0x0000000000037941 */ /* 0x000fea0003800200 */
.L_x_12877:
        /* <DEDUP_REMOVED lines=9> */
.L_x_12876:
[----:B------:R-:W-:Y:S05]  /*f4f0*/  BSYNC.RECONVERGENT B2 ;  /* 0x0000000000027941 */ /* 0x000fea0003800200 */
.L_x_12875:
        /* <DEDUP_REMOVED lines=17> */
.L_x_12886:
        /* <DEDUP_REMOVED lines=13> */
.L_x_12888:
[----:B------:R-:W-:Y:S05]  /*f6e0*/  BSYNC.RECONVERGENT B4 ;  /* 0x0000000000047941 */ /* 0x000fea0003800200 */
.L_x_12887:
        /* <DEDUP_REMOVED lines=43> */
.L_x_12885:
[----:B------:R-:W-:Y:S05]  /*f9a0*/  BSYNC.RECONVERGENT B3 ;  /* 0x0000000000037941 */ /* 0x000fea0003800200 */
.L_x_12884:
        /* <DEDUP_REMOVED lines=9> */
.L_x_12883:
[----:B------:R-:W-:Y:S05]  /*fa40*/  BSYNC.RECONVERGENT B2 ;  /* 0x0000000000027941 */ /* 0x000fea0003800200 */
.L_x_12882:
        /* <DEDUP_REMOVED lines=17> */
.L_x_12893:
        /* <DEDUP_REMOVED lines=13> */
.L_x_12895:
[----:B------:R-:W-:Y:S05]  /*fc30*/  BSYNC.RECONVERGENT B4 ;  /* 0x0000000000047941 */ /* 0x000fea0003800200 */
.L_x_12894:
        /* <DEDUP_REMOVED lines=43> */
.L_x_12892:
[----:B------:R-:W-:Y:S05]  /*fef0*/  BSYNC.RECONVERGENT B3 ;  /* 0x0000000000037941 */ /* 0x000fea0003800200 */
.L_x_12891:
        /* <DEDUP_REMOVED lines=9> */
.L_x_12890:
[----:B------:R-:W-:Y:S05]  /*ff90*/  BSYNC.RECONVERGENT B2 ;  /* 0x0000000000027941 */ /* 0x000fea0003800200 */
.L_x_12889:
        /* <DEDUP_REMOVED lines=17> */
.L_x_12900:
        /* <DEDUP_REMOVED lines=13> */
.L_x_12902:
[----:B------:R-:W-:Y:S05]  /*10180*/  BSYNC.RECONVERGENT B4 ;  /* 0x0000000000047941 */ /* 0x000fea0003800200 */
.L_x_12901:
        /* <DEDUP_REMOVED lines=43> */
.L_x_12899:
[----:B------:R-:W-:Y:S05]  /*10440*/  BSYNC.RECONVERGENT B3 ;  /* 0x0000000000037941 */ /* 0x000fea0003800200 */
.L_x_12898:
        /* <DEDUP_REMOVED lines=9> */
.L_x_12897:
[----:B------:R-:W-:Y:S05]  /*104e0*/  BSYNC.RECONVERGENT B2 ;  /* 0x0000000000027941 */ /* 0x000fea0003800200 */
.L_x_12896:
        /* <DEDUP_REMOVED lines=17> */
.L_x_12907:
        /* <DEDUP_REMOVED lines=13> */
.L_x_12909:
[----:B------:R-:W-:Y:S05]  /*106d0*/  BSYNC.RECONVERGENT B4 ;  /* 0x0000000000047941 */ /* 0x000fea0003800200 */
.L_x_12908:
        /* <DEDUP_REMOVED lines=43> */
.L_x_12906:
[----:B------:R-:W-:Y:S05]  /*10990*/  BSYNC.RECONVERGENT B3 ;  /* 0x0000000000037941 */ /* 0x000fea0003800200 */
.L_x_12905:
        /* <DEDUP_REMOVED lines=9> */
.L_x_12904:
[----:B------:R-:W-:Y:S05]  /*10a30*/  BSYNC.RECONVERGENT B2 ;  /* 0x0000000000027941 */ /* 0x000fea0003800200 */
.L_x_12903:
        /* <DEDUP_REMOVED lines=17> */
.L_x_12914:
        /* <DEDUP_REMOVED lines=13> */
.L_x_12916:
[----:B------:R-:W-:Y:S05]  /*10c20*/  BSYNC.RECONVERGENT B4 ;  /* 0x0000000000047941 */ /* 0x000fea0003800200 */
.L_x_12915:
        /* <DEDUP_REMOVED lines=43> */
.L_x_12913:
[----:B------:R-:W-:Y:S05]  /*10ee0*/  BSYNC.RECONVERGENT B3 ;  /* 0x0000000000037941 */ /* 0x000fea0003800200 */
.L_x_12912:
        /* <DEDUP_REMOVED lines=9> */
.L_x_12911:
[----:B------:R-:W-:Y:S05]  /*10f80*/  BSYNC.RECONVERGENT B2 ;  /* 0x0000000000027941 */ /* 0x000fea0003800200 */
.L_x_12910:
        /* <DEDUP_REMOVED lines=17> */
.L_x_12921:
        /* <DEDUP_REMOVED lines=13> */
.L_x_12923:
[----:B------:R-:W-:Y:S05]  /*11170*/  BSYNC.RECONVERGENT B4 ;  /* 0x0000000000047941 */ /* 0x000fea0003800200 */
.L_x_12922:
        /* <DEDUP_REMOVED lines=43> */
.L_x_12920:
[----:B------:R-:W-:Y:S05]  /*11430*/  BSYNC.RECONVERGENT B3 ;  /* 0x0000000000037941 */ /* 0x000fea0003800200 */
.L_x_12919:
        /* <DEDUP_REMOVED lines=9> */
.L_x_12918:
[----:B------:R-:W-:Y:S05]  /*114d0*/  BSYNC.RECONVERGENT B2 ;  /* 0x0000000000027941 */ /* 0x000fea0003800200 */
.L_x_12917:
[----:B------:R-:W-:Y:S01]  /*114e0*/  MOV R124, R72 ;  /* 0x00000048007c7202 */ /* 0x000fe20000000f00 */
        /* <DEDUP_REMOVED lines=15> */
.L_x_12926:
        /* <DEDUP_REMOVED lines=13> */
.L_x_12928:
[----:B------:R-:W-:Y:S05]  /*116b0*/  BSYNC.RECONVERGENT B3 ;  /* 0x0000000000037941 */ /* 0x000fea0003800200 */
.L_x_12927:
        /* <DEDUP_REMOVED lines=43> */
.L_x_12925:
[----:B------:R-:W-:Y:S05]  /*11970*/  BSYNC.RECONVERGENT B2 ;  /* 0x0000000000027941 */ /* 0x000fea0003800200 */
.L_x_12924:
        /* <DEDUP_REMOVED lines=9> */
.L_x_12869:
[----:B------:R-:W-:Y:S05]  /*11a10*/  BSYNC.RECONVERGENT B1 ;  /* 0x0000000000017941 */ /* 0x000fea0003800200 */
.L_x_12818:
[----:B------:R-:W-:Y:S01]  /*11a20*/  IMAD.WIDE.U32 R72, R123, 0x20, R118 ;  /* 0x000000207b487825 */ /* 0x000fe200078e0076 */
[----:B------:R-:W-:Y:S03]  /*11a30*/  BSSY.RECONVERGENT B1, `(.L_x_12929) ;  /* 0x0000019000017945 */ /* 0x000fe60003800200 */
        /* <DEDUP_REMOVED lines=24> */
.L_x_12930:
[----:B------:R-:W-:Y:S05]  /*11bc0*/  BSYNC.RECONVERGENT B1 ;  /* 0x0000000000017941 */ /* 0x000fea0003800200 */
.L_x_12929:
[----:B------:R-:W-:Y:S04]  /*11bd0*/  BSSY.RECONVERGENT B1, `(.L_x_12931) ;  /* 0x0000005000017945 */ /* 0x000fe80003800200 */
[----:B------:R-:W-:Y:S05]  /*11be0*/  @!P1 BRA `(.L_x_12932) ;  /* 0x00000000000c9947 */ /* 0x000fea0003800000 */
[----:B------:R-:W2:Y:S02]  /*11bf0*/  LDC.64 R52, c[0x0][0x390] ;  /* 0x0000e400ff347b82 */ /* 0x000ea40000000a00 */
[----:B--2---:R-:W-:-:S06]  /*11c00*/  IMAD.WIDE.U32 R52, R131, 0x10, R52 ;  /* 0x0000001083347825 */ /* 0x004fcc00078e0034 */
[----:B------:R-:W5:Y:S02]  /*11c10*/  LDG.E.128 R52, desc[UR8][R52.64] ;  /* 0x0000000834347981 */ /* 0x000f64000c1e1d00 */
.L_x_12932:
[----:B------:R-:W-:Y:S05]  /*11c20*/  BSYNC.RECONVERGENT B1 ;  /* 0x0000000000017941 */ /* 0x000fea0003800200 */
.L_x_12931:
[----:B------:R-:W-:Y:S01]  /*11c30*/  BSSY.RECONVERGENT B1, `(.L_x_12933) ;  /* 0x0000580000017945 */ /* 0x000fe20003800200 */
[----:B------:R-:W-:-:S03]  /*11c40*/  VIADD R133, R133, 0x60 ;  /* 0x0000006085857836 */ /* 0x000fc60000000000 */
[----:B------:R-:W-:Y:S05]  /*11c50*/  @!P0 BRA `(.L_x_12934) ;  /* 0x0000002c00408947 */ /* 0x000fea0003800000 */
[----:B------:R-:W2:Y:S02]  /*11c60*/  LDC.64 R120, c[0x0][0x3a0] ;  /* 0x0000e800ff787b82 */ /* 0x000ea40000000a00 */
[----:B--2---:R-:W-:-:S05]  /*11c70*/  IMAD.WIDE.U32 R120, R133, 0x20, R120 ;  /* 0x0000002085787825 */ /* 0x004fca00078e0078 */
[----:B------:R2:W5:Y:S04]  /*11c80*/  LDG.E.128 R76, desc[UR8][R120.64] ;  /* 0x00000008784c7981 */ /* 0x000568000c1e1d00 */
[----:B01----:R2:W5:Y:S01]  /*11c90*/  LDG.E.128 R72, desc[UR8][R120.64+0x10] ;  /* 0x0000100878487981 */ /* 0x003562000c1e1d00 */
[----:B------:R-:W-:Y:S01]  /*11ca0*/  ISETP.GT.AND P0, PT, R122, RZ, PT ;  /* 0x000000ff7a00720c */ /* 0x000fe20003f04270 */
[----:B------:R-:W-:-:S12]  /*11cb0*/  BSSY.RECONVERGENT B2, `(.L_x_12935) ;  /* 0x0000058000027945 */ /* 0x000fd80003800200 */
[----:B------:R-:W-:Y:S01]  /*11cc0*/  @!P0 MOV R130, R132 ;  /* 0x0000008400828202 */ /* 0x000fe20000000f00 */
[----:B------:R-:W-:Y:S01]  /*11cd0*/  @!P0 IMAD.MOV.U32 R122, RZ, RZ, R124 ;  /* 0x000000ffff7a8224 */ /* 0x000fe200078e007c */
[----:B--2---:R-:W-:Y:S06]  /*11ce0*/  @!P0 BRA `(.L_x_12936) ;  /* 0x0000000400508947 */ /* 0x004fec0003800000 */
        /* <DEDUP_REMOVED lines=16> */
.L_x_12939:
        /* <DEDUP_REMOVED lines=13> */
.L_x_12941:
[----:B------:R-:W-:Y:S05]  /*11ec0*/  BSYNC.RECONVERGENT B4 ;  /* 0x0000000000047941 */ /* 0x000fea0003800200 */
.L_x_12940:
        /* <DEDUP_REMOVED lines=43> */
.L_x_12938:
[----:B------:R-:W-:Y:S05]  /*12180*/  BSYNC.RECONVERGENT B3 ;  /* 0x0000000000037941 */ /* 0x000fea0003800200 */
.L_x_12937:
        /* <DEDUP_REMOVED lines=10> */
.L_x_12936:
[----:B------:R-:W-:Y:S05]  /*12230*/  BSYNC.RECONVERGENT B2 ;  /* 0x0000000000027941 */ /* 0x000fea0003800200 */
.L_x_12935:
        /* <DEDUP_REMOVED lines=20> */
.L_x_12946:
        /* <DEDUP_REMOVED lines=13> */
.L_x_12948:
[----:B------:R-:W-:Y:S05]  /*12450*/  BSYNC.RECONVERGENT B4 ;  /* 0x0000000000047941 */ /* 0x000fea0003800200 */
.L_x_12947:
        /* <DEDUP_REMOVED lines=43> */
.L_x_12945:
[----:B------:R-:W-:Y:S05]  /*12710*/  BSYNC.RECONVERGENT B3 ;  /* 0x0000000000037941 */ /* 0x000fea0003800200 */
.L_x_12944:
        /* <DEDUP_REMOVED lines=11> */
.L_x_12943:
[----:B------:R-:W-:Y:S05]  /*127d0*/  BSYNC.RECONVERGENT B2 ;  /* 0x0000000000027941 */ /* 0x000fea0003800200 */
.L_x_12942:
        /* <DEDUP_REMOVED lines=20> */
.L_x_12953:
        /* <DEDUP_REMOVED lines=13> */
.L_x_12955:
[----:B------:R-:W-:Y:S05]  /*129f0*/  BSYNC.RECONVERGENT B4 ;  /* 0x0000000000047941 */ /* 0x000fea0003800200 */
.L_x_12954:
        /* <DEDUP_REMOVED lines=43> */
.L_x_12952:
[----:B------:R-:W-:Y:S05]  /*12cb0*/  BSYNC.RECONVERGENT B3 ;  /* 0x0000000000037941 */ /* 0x000fea0003800200 */
.L_x_12951:
        /* <DEDUP_REMOVED lines=10> */
.L_x_12950:
[----:B------:R-:W-:Y:S05]  /*12d60*/  BSYNC.RECONVERGENT B2 ;  /* 0x0000000000027941 */ /* 0x000fea0003800200 */
.L_x_12949:
        /* <DEDUP_REMOVED lines=20> */
.L_x_12960:
        /* <DEDUP_REMOVED lines=13> */
.L_x_12962:
[----:B------:R-:W-:Y:S05]  /*12f80*/  BSYNC.RECONVERGENT B4 ;  /* 0x0000000000047941 */ /* 0x000fea0003800200 */
.L_x_12961:
        /* <DEDUP_REMOVED lines=43> */
.L_x_12959:
[----:B------:R-:W-:Y:S05]  /*13240*/  BSYNC.RECONVERGENT B3 ;  /* 0x0000000000037941 */ /* 0x000fea0003800200 */
.L_x_12958:
        /* <DEDUP_REMOVED lines=11> */
.L_x_12957:
[----:B------:R-:W-:Y:S05]  /*13300*/  BSYNC.RECONVERGENT B2 ;  /* 0x0000000000027941 */ /* 0x000fea0003800200 */
.L_x_12956:
        /* <DEDUP_REMOVED lines=20> */
.L_x_12967:
        /* <DEDUP_REMOVED lines=13> */
.L_x_12969:
[----:B------:R-:W-:Y:S05]  /*13520*/  BSYNC.RECONVERGENT B4 ;  /* 0x0000000000047941 */ /* 0x000fea0003800200 */
.L_x_12968:
        /* <DEDUP_REMOVED lines=43> */
.L_x_12966:
[----:B------:R-:W-:Y:S05]  /*137e0*/  BSYNC.RECONVERGENT B3 ;  /* 0x0000000000037941 */ /* 0x000fea0003800200 */
.L_x_12965:
        /* <DEDUP_REMOVED lines=10> */
.L_x_12964:
[----:B------:R-:W-:Y:S05]  /*13890*/  BSYNC.RECONVERGENT B2 ;  /* 0x0000000000027941 */ /* 0x000fea0003800200 */
.L_x_12963:
        /* <DEDUP_REMOVED lines=20> */
.L_x_12974:
        /* <DEDUP_REMOVED lines=13> */
.L_x_12976:
[----:B------:R-:W-:Y:S05]  /*13ab0*/  BSYNC.RECONVERGENT B4 ;  /* 0x0000000000047941 */ /* 0x000fea0003800200 */
.L_x_12975:
        /* <DEDUP_REMOVED lines=43> */
.L_x_12973:
[----:B------:R-:W-:Y:S05]  /*13d70*/  BSYNC.RECONVERGENT B3 ;  /* 0x0000000000037941 */ /* 0x000fea0003800200 */
.L_x_12972:
        /* <DEDUP_REMOVED lines=11> */
.L_x_12971:
[----:B------:R-:W-:Y:S05]  /*13e30*/  BSYNC.RECONVERGENT B2 ;  /* 0x0000000000027941 */ /* 0x000fea0003800200 */
.L_x_12970:
        /* <DEDUP_REMOVED lines=20> */
.L_x_12981:
        /* <DEDUP_REMOVED lines=13> */
.L_x_12983:
[----:B------:R-:W-:Y:S05]  /*14050*/  BSYNC.RECONVERGENT B4 ;  /* 0x0000000000047941 */ /* 0x000fea0003800200 */
.L_x_12982:
        /* <DEDUP_REMOVED lines=43> */
.L_x_12980:
[----:B------:R-:W-:Y:S05]  /*14310*/  BSYNC.RECONVERGENT B3 ;  /* 0x0000000000037941 */ /* 0x000fea0003800200 */
.L_x_12979:
        /* <DEDUP_REMOVED lines=10> */
.L_x_12978:
[----:B------:R-:W-:Y:S05]  /*143c0*/  BSYNC.RECONVERGENT B2 ;  /* 0x0000000000027941 */ /* 0x000fea0003800200 */
.L_x_12977:
        /* <DEDUP_REMOVED lines=19> */
.L_x_12987:
        /* <DEDUP_REMOVED lines=13> */
.L_x_12989:
[----:B------:R-:W-:Y:S05]  /*145d0*/  BSYNC.RECONVERGENT B3 ;  /* 0x0000000000037941 */ /* 0x000fea0003800200 */
.L_x_12988:
        /* <DEDUP_REMOVED lines=43> */
.L_x_12986:
[----:B------:R-:W-:Y:S05]  /*14890*/  BSYNC.RECONVERGENT B2 ;  /* 0x0000000000027941 */ /* 0x000fea0003800200 */
.L_x_12985:
        /* <DEDUP_REMOVED lines=12> */
.L_x_12934:
[----:B------:R-:W-:Y:S01]  /*14960*/  BSSY.RECONVERGENT B2, `(.L_x_12990) ;  /* 0x0000057000027945 */ /* 0x000fe20003800200 */
[----:B------:R-:W-:Y:S01]  /*14970*/  HFMA2 R76, -RZ, RZ, 0, 0 ;  /* 0x00000000ff4c7431 */ /* 0x000fe200000001ff */
        /* <DEDUP_REMOVED lines=19> */
.L_x_12994:
        /* <DEDUP_REMOVED lines=13> */
.L_x_12996:
[----:B------:R-:W-:Y:S05]  /*14b80*/  BSYNC.RECONVERGENT B4 ;  /* 0x0000000000047941 */ /* 0x000fea0003800200 */
.L_x_12995:
        /* <DEDUP_REMOVED lines=42> */
.L_x_12993:
[----:B------:R-:W-:Y:S05]  /*14e30*/  BSYNC.RECONVERGENT B3 ;  /* 0x0000000000037941 */ /* 0x000fea0003800200 */
.L_x_12992:
        /* <DEDUP_REMOVED lines=9> */
.L_x_12991:
[----:B------:R-:W-:Y:S05]  /*14ed0*/  BSYNC.RECONVERGENT B2 ;  /* 0x0000000000027941 */ /* 0x000fea0003800200 */
.L_x_12990:
        /* <DEDUP_REMOVED lines=17> */
.L_x_13001:
        /* <DEDUP_REMOVED lines=13> */
.L_x_13003:
[----:B------:R-:W-:Y:S05]  /*150c0*/  BSYNC.RECONVERGENT B4 ;  /* 0x0000000000047941 */ /* 0x000fea0003800200 */
.L_x_13002:
        /* <DEDUP_REMOVED lines=43> */
.L_x_13000:
[----:B------:R-:W-:Y:S05]  /*15380*/  BSYNC.RECONVERGENT B3 ;  /* 0x0000000000037941 */ /* 0x000fea0003800200 */
.L_x_12999:
        /* <DEDUP_REMOVED lines=10> */
.L_x_12998:
[----:B------:R-:W-:Y:S05]  /*15430*/  BSYNC.RECONVERGENT B2 ;  /* 0x0000000000027941 */ /* 0x000fea0003800200 */
.L_x_12997:
        /* <DEDUP_REMOVED lines=17> */
.L_x_13008:
        /* <DEDUP_REMOVED lines=13> */
.L_x_13010:
[----:B------:R-:W-:Y:S05]  /*15620*/  BSYNC.RECONVERGENT B4 ;  /* 0x0000000000047941 */ /* 0x000fea0003800200 */
.L_x_13009:
        /* <DEDUP_REMOVED lines=43> */
.L_x_13007:
[----:B------:R-:W-:Y:S05]  /*158e0*/  BSYNC.RECONVERGENT B3 ;  /* 0x0000000000037941 */ /* 0x000fea0003800200 */
.L_x_13006:
        /* <DEDUP_REMOVED lines=9> */
.L_x_13005:
[----:B------:R-:W-:Y:S05]  /*15980*/  BSYNC.RECONVERGENT B2 ;  /* 0x0000000000027941 */ /* 0x000fea0003800200 */
.L_x_13004:
        /* <DEDUP_REMOVED lines=17> */
.L_x_13015:
        /* <DEDUP_REMOVED lines=13> */
.L_x_13017:
[----:B------:R-:W-:Y:S05]  /*15b70*/  BSYNC.RECONVERGENT B4 ;  /* 0x0000000000047941 */ /* 0x000fea0003800200 */
.L_x_13016:
        /* <DEDUP_REMOVED lines=43> */
.L_x_13014:
[----:B------:R-:W-:Y:S05]  /*15e30*/  BSYNC.RECONVERGENT B3 ;  /* 0x0000000000037941 */ /* 0x000fea0003800200 */
.L_x_13013:
        /* <DEDUP_REMOVED lines=10> */
.L_x_13012:
[----:B------:R-:W-:Y:S05]  /*15ee0*/  BSYNC.RECONVERGENT B2 ;  /* 0x0000000000027941 */ /* 0x000fea0003800200 */
.L_x_13011:
        /* <DEDUP_REMOVED lines=17> */
.L_x_13022:
        /* <DEDUP_REMOVED lines=13> */
.L_x_13024:
[----:B------:R-:W-:Y:S05]  /*160d0*/  BSYNC.RECONVERGENT B4 ;  /* 0x0000000000047941 */ /* 0x000fea0003800200 */
.L_x_13023:
        /* <DEDUP_REMOVED lines=43> */
.L_x_13021:
[----:B------:R-:W-:Y:S05]  /*16390*/  BSYNC.RECONVERGENT B3 ;  /* 0x0000000000037941 */ /* 0x000fea0003800200 */
.L_x_13020:
        /* <DEDUP_REMOVED lines=9> */
.L_x_13019:
[----:B------:R-:W-:Y:S05]  /*16430*/  BSYNC.RECONVERGENT B2 ;  /* 0x0000000000027941 */ /* 0x000fea0003800200 */
.L_x_13018:
        /* <DEDUP_REMOVED lines=17> */
.L_x_13029:
        /* <DEDUP_REMOVED lines=13> */
.L_x_13031:
[----:B------:R-:W-:Y:S05]  /*16620*/  BSYNC.RECONVERGENT B4 ;  /* 0x0000000000047941 */ /* 0x000fea0003800200 */
.L_x_13030:
        /* <DEDUP_REMOVED lines=43> */
.L_x_13028:
[----:B------:R-:W-:Y:S05]  /*168e0*/  BSYNC.RECONVERGENT B3 ;  /* 0x0000000000037941 */ /* 0x000fea0003800200 */
.L_x_13027:
        /* <DEDUP_REMOVED lines=10> */
.L_x_13026:
[----:B------:R-:W-:Y:S05]  /*16990*/  BSYNC.RECONVERGENT B2 ;  /* 0x0000000000027941 */ /* 0x000fea0003800200 */
.L_x_13025:
        /* <DEDUP_REMOVED lines=17> */
.L_x_13036:
        /* <DEDUP_REMOVED lines=13> */
.L_x_13038:
[----:B------:R-:W-:Y:S05]  /*16b80*/  BSYNC.RECONVERGENT B4 ;  /* 0x0000000000047941 */ /* 0x000fea0003800200 */
.L_x_13037:
        /* <DEDUP_REMOVED lines=43> */
.L_x_13035:
[----:B------:R-:W-:Y:S05]  /*16e40*/  BSYNC.RECONVERGENT B3 ;  /* 0x0000000000037941 */ /* 0x000fea0003800200 */
.L_x_13034:
        /* <DEDUP_REMOVED lines=9> */
.L_x_13033:
[----:B------:R-:W-:Y:S05]  /*16ee0*/  BSYNC.RECONVERGENT B2 ;  /* 0x0000000000027941 */ /* 0x000fea0003800200 */
.L_x_13032:
        /* <DEDUP_REMOVED lines=16> */
.L_x_13041:
        /* <DEDUP_REMOVED lines=13> */
.L_x_13043:
[----:B------:R-:W-:Y:S05]  /*170c0*/  BSYNC.RECONVERGENT B3 ;  /* 0x0000000000037941 */ /* 0x000fea0003800200 */
.L_x_13042:
        /* <DEDUP_REMOVED lines=43> */
.L_x_13040:
[----:B------:R-:W-:Y:S05]  /*17380*/  BSYNC.RECONVERGENT B2 ;  /* 0x0000000000027941 */ /* 0x000fea0003800200 */
.L_x_13039:
        /* <DEDUP_REMOVED lines=10> */
.L_x_12984:
[----:B------:R-:W-:Y:S05]  /*17430*/  BSYNC.RECONVERGENT B1 ;  /* 0x0000000000017941 */ /* 0x000fea0003800200 */
.L_x_12933:
[----:B------:R-:W-:Y:S01]  /*17440*/  FADD.FTZ R120, RZ, R48 ;  /* 0x00000030ff787221 */ /* 0x000fe20000010000 */
[----:B------:R-:W-:Y:S01]  /*17450*/  IMAD.WIDE.U32 R118, R133, 0x20, R118 ;  /* 0x0000002085767825 */ /* 0x000fe200078e0076 */
[----:B------:R-:W-:Y:S01]  /*17460*/  BSSY.RECONVERGENT B1, `(.L_x_13044) ;  /* 0x0000037000017945 */ /* 0x000fe20003800200 */
[----:B------:R-:W-:Y:S02]  /*17470*/  ISETP.NE.AND P0, PT, R117, RZ, PT ;  /* 0x000000ff7500720c */ /* 0x000fe40003f05270 */
[----:B------:R-:W-:Y:S01]  /*17480*/  FADD.FTZ R121, R120, R49 ;  /* 0x0000003178797221 */ /* 0x000fe20000010000 */
[----:B-----5:R0:W-:Y:S03]  /*17490*/  STG.E.128 desc[UR8][R118.64], R76 ;  /* 0x0000004c76007986 */ /* 0x0201e6000c101d08 */
        /* <DEDUP_REMOVED lines=51> */
.L_x_13045:
[----:B------:R-:W-:Y:S05]  /*177d0*/  BSYNC.RECONVERGENT B1 ;  /* 0x0000000000017941 */ /* 0x000fea0003800200 */
.L_x_13044:
        /* <DEDUP_REMOVED lines=88> */
.L_x_13061:
        /* <DEDUP_REMOVED lines=16> */
[----:B------:R-:W-:Y:S01]  /*17e60*/  IMAD.U32 R121, R111, 0x10000, RZ ;  /* 0x000100006f797824 */ /* 0x000fe200078e00ff */
[----:B------:R-:W-:Y:S01]  /*17e70*/  IADD3 R126, PT, PT, R126, -0x1, RZ ;  /* 0xffffffff7e7e7810 */ /* 0x000fe20007ffe0ff */
[----:B------:R-:W-:Y:S01]  /*17e80*/  IMAD.U32 R131, R13, 0x10000, RZ ;  /* 0x000100000d837824 */ /* 0x000fe200078e00ff */
[----:B------:R-:W-:Y:S01]  /*17e90*/  SHF.L.U32 R119, R12, 0x10, RZ ;  /* 0x000000100c777819 */ /* 0x000fe200000006ff */
[C---:B------:R-:W-:Y:S01]  /*17ea0*/  FADD.FTZ R48, -R123.reuse, R48 ;  /* 0x000000307b307221 */ /* 0x040fe20000010100 */
[C---:B------:R-:W-:Y:S01]  /*17eb0*/  FADD.FTZ R50, -R123.reuse, R50 ;  /* 0x000000327b327221 */ /* 0x040fe20000010100 */
        /* <DEDUP_REMOVED lines=32> */
[----:B------:R-:W-:Y:S01]  /*180c0*/  FMUL.FTZ R28, R125, R48 ;  /* 0x000000307d1c7220 */ /* 0x000fe20000410000 */
[----:B------:R-:W-:Y:S01]  /*180d0*/  SHF.L.U32 R123, R69, 0x10, RZ ;  /* 0x00000010457b7819 */ /* 0x000fe200000006ff */
[C---:B------:R-:W-:Y:S01]  /*180e0*/  FMUL.FTZ R32, R125.reuse, R50 ;  /* 0x000000327d207220 */ /* 0x040fe20000410000 */
[----:B------:R-:W-:Y:S01]  /*180f0*/  IMAD.U32 R33, R112, 0x10000, RZ ;  /* 0x0001000070217824 */ /* 0x000fe200078e00ff */
[----:B------:R-:W-:Y:S01]  /*18100*/  SHF.L.U32 R133, R14, 0x10, RZ ;  /* 0x000000100e857819 */ /* 0x000fe200000006ff */
[C---:B------:R-:W-:Y:S01]  /*18110*/  FMUL.FTZ R118, R125.reuse, R118 ;  /* 0x000000767d767220 */ /* 0x040fe20000410000 */
[----:B------:R-:W-:Y:S01]  /*18120*/  FMUL.FTZ R120, R125, R120 ;  /* 0x000000787d787220 */ /* 0x000fe20000410000 */
[----:B------:R-:W-:-:S02]  /*18130*/  IMAD.U32 R79, R11, 0x10000, RZ ;  /* 0x000100000b4f7824 */ /* 0x000fc400078e00ff */
[----:B------:R-:W-:Y:S01]  /*18140*/  FFMA.FTZ R28, R28, R33, R35 ;  /* 0x000000211c1c7223 */ /* 0x000fe20000010023 */
[----:B------:R-:W-:Y:S01]  /*18150*/  FFMA.FTZ R32, R32, R121, R123 ;  /* 0x0000007920207223 */ /* 0x000fe2000001007b */
[C---:B------:R-:W-:Y:S01]  /*18160*/  FMUL.FTZ R74, R125.reuse, R124 ;  /* 0x0000007c7d4a7220 */ /* 0x040fe20000410000 */
[----:B------:R-:W-:Y:S01]  /*18170*/  FFMA.FTZ R33, R118, R79, R119 ;  /* 0x0000004f76217223 */ /* 0x000fe20000010077 */
[----:B------:R-:W-:Y:S01]  /*18180*/  FFMA.FTZ R35, R120, R131, R133 ;  /* 0x0000008378237223 */ /* 0x000fe20000010085 */
[----:B------:R-:W-:Y:S01]  /*18190*/  SHF.L.U32 R123, R64, 0x10, RZ ;  /* 0x00000010407b7819 */ /* 0x000fe200000006ff */
[C---:B------:R-:W-:Y:S01]  /*181a0*/  FMUL.FTZ R41, R125.reuse, R122 ;  /* 0x0000007a7d297220 */ /* 0x040fe20000410000 */
[----:B------:R-:W-:Y:S01]  /*181b0*/  FMUL.FTZ R72, R125, R40 ;  /* 0x000000287d487220 */ /* 0x000fe20000410000 */
[----:B------:R-:W-:Y:S01]  /*181c0*/  SHF.L.U32 R120, R16, 0x10, RZ ;  /* 0x0000001010787819 */ /* 0x000fe200000006ff */
[----:B------:R-:W-:Y:S01]  /*181d0*/  IMAD.U32 R121, R108, 0x10000, RZ ;  /* 0x000100006c797824 */ /* 0x000fe200078e00ff */
[----:B------:R-:W-:Y:S01]  /*181e0*/  SHF.L.U32 R124, R71, 0x10, RZ ;  /* 0x00000010477c7819 */ /* 0x000fe200000006ff */
[----:B------:R-:W-:Y:S01]  /*181f0*/  FMUL.FTZ R73, R125, R46 ;  /* 0x0000002e7d497220 */ /* 0x000fe20000410000 */
[----:B------:R-:W-:Y:S01]  /*18200*/  SHF.L.U32 R119, R18, 0x10, RZ ;  /* 0x0000001012777819 */ /* 0x000fe200000006ff */
[----:B------:R-:W-:-:S02]  /*18210*/  IMAD.U32 R118, R15, 0x10000, RZ ;  /* 0x000100000f767824 */ /* 0x000fc400078e00ff */
[----:B------:R-:W-:Y:S01]  /*18220*/  FFMA.FTZ R72, R72, R121, R123 ;  /* 0x0000007948487223 */ /* 0x000fe2000001007b */
[----:B------:R-:W-:Y:S01]  /*18230*/  IMAD.U32 R122, R109, 0x10000, RZ ;  /* 0x000100006d7a7824 */ /* 0x000fe200078e00ff */
[----:B------:R-:W-:Y:S01]  /*18240*/  SHF.L.U32 R123, R66, 0x10, RZ ;  /* 0x00000010427b7819 */ /* 0x000fe200000006ff */
        /* <DEDUP_REMOVED lines=8> */
[C---:B------:R-:W-:Y:S01]  /*182d0*/  FMUL.FTZ R50, R125.reuse, R42 ;  /* 0x0000002a7d327220 */ /* 0x040fe20000410000 */
[----:B------:R-:W-:Y:S01]  /*182e0*/  SHF.L.U32 R124, R24, 0x10, RZ ;  /* 0x00000010187c7819 */ /* 0x000fe200000006ff */
[C---:B------:R-:W-:Y:S01]  /*182f0*/  FMUL.FTZ R51, R125.reuse, R130 ;  /* 0x000000827d337220 */ /* 0x040fe20000410000 */
[----:B------:R-:W-:Y:S01]  /*18300*/  FMUL.FTZ R77, R125, R132 ;  /* 0x000000847d4d7220 */ /* 0x000fe20000410000 */
[----:B------:R-:W-:Y:S01]  /*18310*/  IMAD.U32 R79, R107, 0x10000, RZ ;  /* 0x000100006b4f7824 */ /* 0x000fe200078e00ff */
[----:B------:R-:W-:Y:S01]  /*18320*/  SHF.L.U32 R133, R67, 0x10, RZ ;  /* 0x0000001043857819 */ /* 0x000fe200000006ff */
[----:B------:R-:W-:-:S02]  /*18330*/  IMAD.U32 R118, R21, 0x10000, RZ ;  /* 0x0001000015767824 */ /* 0x000fc400078e00ff */
[----:B------:R-:W-:Y:S01]  /*18340*/  FMUL.FTZ R75, R125, R126 ;  /* 0x0000007e7d4b7220 */ /* 0x000fe20000410000 */
[----:B------:R-:W-:Y:S02]  /*18350*/  IMAD.U32 R122, R23, 0x10000, RZ ;  /* 0x00010000177a7824 */ /* 0x000fe400078e00ff */
[----:B------:R-:W-:Y:S01]  /*18360*/  FMUL.FTZ R78, R125, R134 ;  /* 0x000000867d4e7220 */ /* 0x000fe20000410000 */
[----:B------:R-:W-:Y:S01]  /*18370*/  SHF.L.U32 R130, R20, 0x10, RZ ;  /* 0x0000001014827819 */ /* 0x000fe200000006ff */
[----:B------:R-:W-:Y:S02]  /*18380*/  IMAD.U32 R131, R105, 0x10000, RZ ;  /* 0x0001000069837824 */ /* 0x000fe400078e00ff */
[----:B------:R-:W-:Y:S01]  /*18390*/  FFMA.FTZ R76, R76, R121, R123 ;  /* 0x000000794c4c7223 */ /* 0x000fe2000001007b */
[----:B------:R-:W-:Y:S02]  /*183a0*/  IMAD.U32 R126, R19, 0x10000, RZ ;  /* 0x00010000137e7824 */ /* 0x000fe400078e00ff */
[----:B------:R-:W-:Y:S01]  /*183b0*/  FFMA.FTZ R79, R50, R79, R119 ;  /* 0x0000004f324f7223 */ /* 0x000fe20000010077 */
[----:B------:R-:W-:Y:S01]  /*183c0*/  FFMA.FTZ R118, R51, R118, R120 ;  /* 0x0000007633767223 */ /* 0x000fe20000010078 */
[----:B------:R-:W-:Y:S01]  /*183d0*/  FFMA.FTZ R77, R77, R122, R124 ;  /* 0x0000007a4d4d7223 */ /* 0x000fe2000001007c */
[----:B------:R-:W-:Y:S01]  /*183e0*/  SHF.L.U32 R121, R60, 0x10, RZ ;  /* 0x000000103c797819 */ /* 0x000fe200000006ff */
[C---:B------:R-:W-:Y:S01]  /*183f0*/  FMUL.FTZ R48, R125.reuse, R138 ;  /* 0x0000008a7d307220 */ /* 0x040fe20000410000 */
[----:B------:R-:W-:Y:S01]  /*18400*/  FFMA.FTZ R119, R78, R131, R133 ;  /* 0x000000834e777223 */ /* 0x000fe20000010085 */
[----:B------:R-:W-:Y:S01]  /*18410*/  IMAD.U32 R51, R104, 0x10000, RZ ;  /* 0x0001000068337824 */ /* 0x000fe200078e00ff */
[----:B------:R-:W-:Y:S01]  /*18420*/  SHF.L.U32 R124, R80, 0x10, RZ ;  /* 0x00000010507c7819 */ /* 0x000fe200000006ff */
[----:B------:R-:W-:Y:S01]  /*18430*/  FMUL.FTZ R47, R125, R140 ;  /* 0x0000008c7d2f7220 */ /* 0x000fe20000410000 */
[----:B------:R-:W-:Y:S01]  /*18440*/  FFMA.FTZ R75, R75, R126, R130 ;  /* 0x0000007e4b4b7223 */ /* 0x000fe20000010082 */
[----:B------:R-:W-:Y:S01]  /*18450*/  IMAD.U32 R122, R27, 0x10000, RZ ;  /* 0x000100001b7a7824 */ /* 0x000fe200078e00ff */
[----:B------:R-:W-:Y:S01]  /*18460*/  SHF.L.U32 R131, R61, 0x10, RZ ;  /* 0x000000103d837819 */ /* 0x000fe200000006ff */
[----:B------:R-:W-:Y:S01]  /*18470*/  FMUL.FTZ R46, R125, R34 ;  /* 0x000000227d2e7220 */ /* 0x000fe20000410000 */
[----:B------:R-:W-:Y:S01]  /*18480*/  IMAD.U32 R123, R103, 0x10000, RZ ;  /* 0x00010000677b7824 */ /* 0x000fe200078e00ff */
[----:B------:R-:W-:Y:S01]  /*18490*/  SHF.L.U32 R130, R82, 0x10, RZ ;  /* 0x0000001052827819 */ /* 0x000fe200000006ff */
[----:B------:R-:W-:Y:S01]  /*184a0*/  FMUL.FTZ R45, R125, R142 ;  /* 0x0000008e7d2d7220 */ /* 0x000fe20000410000 */
[----:B------:R-:W-:-:S02]  /*184b0*/  IMAD.U32 R126, R81, 0x10000, RZ ;  /* 0x00010000517e7824 */ /* 0x000fc400078e00ff */
[----:B------:R-:W-:Y:S01]  /*184c0*/  FFMA.FTZ R78, R48, R51, R121 ;  /* 0x00000033304e7223 */ /* 0x000fe20000010079 */
[----:B------:R-:W-:Y:S01]  /*184d0*/  SHF.L.U32 R50, R26, 0x10, RZ ;  /* 0x000000101a327819 */ /* 0x000fe200000006ff */
[----:B------:R-:W-:Y:S01]  /*184e0*/  FFMA.FTZ R121, R47, R122, R124 ;  /* 0x0000007a2f797223 */ /* 0x000fe2000001007c */
[----:B------:R-:W-:Y:S01]  /*184f0*/  FMUL.FTZ R49, R125, R136 ;  /* 0x000000887d317220 */ /* 0x000fe20000410000 */
[----:B------:R-:W-:Y:S02]  /*18500*/  IMAD.U32 R120, R25, 0x10000, RZ ;  /* 0x0001000019787824 */ /* 0x000fe400078e00ff */
[----:B------:R-:W-:Y:S01]  /*18510*/  FFMA.FTZ R122, R46, R123, R131 ;  /* 0x0000007b2e7a7223 */ /* 0x000fe20000010083 */
[----:B------:R-:W-:Y:S01]  /*18520*/  FMUL.FTZ R38, R125, R44 ;  /* 0x0000002c7d267220 */ /* 0x000fe20000410000 */
[----:B------:R-:W-:Y:S01]  /*18530*/  FFMA.FTZ R123, R45, R126, R130 ;  /* 0x0000007e2d7b7223 */ /* 0x000fe20000010082 */
[C---:B------:R-:W-:Y:S01]  /*18540*/  FMUL.FTZ R44, R125.reuse, R144 ;  /* 0x000000907d2c7220 */ /* 0x040fe20000410000 */
[----:B------:R-:W-:Y:S01]  /*18550*/  IMAD.U32 R45, R102, 0x10000, RZ ;  /* 0x00010000662d7824 */ /* 0x000fe200078e00ff */
[----:B------:R-:W-:Y:S01]  /*18560*/  SHF.L.U32 R47, R62, 0x10, RZ ;  /* 0x000000103e2f7819 */ /* 0x000fe200000006ff */
[----:B------:R-:W-:Y:S01]  /*18570*/  FMUL.FTZ R40, R125, R148 ;  /* 0x000000947d287220 */ /* 0x000fe20000410000 */
[----:B------:R-:W-:Y:S01]  /*18580*/  SHF.L.U32 R131, R86, 0x10, RZ ;  /* 0x0000001056837819 */ /* 0x000fe200000006ff */
[----:B------:R-:W-:Y:S01]  /*18590*/  FFMA.FTZ R120, R49, R120, R50 ;  /* 0x0000007831787223 */ /* 0x000fe20000010032 */
[----:B------:R-:W-:Y:S01]  /*185a0*/  IMAD.U32 R133, R85, 0x10000, RZ ;  /* 0x0001000055857824 */ /* 0x000fe200078e00ff */
[----:B------:R-:W-:Y:S01]  /*185b0*/  SHF.L.U32 R126, R56, 0x10, RZ ;  /* 0x00000010387e7819 */ /* 0x000fe200000006ff */
[----:B------:R-:W-:Y:S01]  /*185c0*/  FMUL.FTZ R39, R125, R150 ;  /* 0x000000967d277220 */ /* 0x000fe20000410000 */
[----:B------:R-:W-:Y:S01]  /*185d0*/  SHF.L.U32 R48, R84, 0x10, RZ ;  /* 0x0000001054307819 */ /* 0x000fe200000006ff */
[----:B------:R-:W-:-:S02]  /*185e0*/  IMAD.U32 R50, R100, 0x10000, RZ ;  /* 0x0001000064327824 */ /* 0x000fc400078e00ff */
[----:B------:R-:W-:Y:S01]  /*185f0*/  FMUL.FTZ R43, R125, R146 ;  /* 0x000000927d2b7220 */ /* 0x000fe20000410000 */
[----:B------:R-:W-:Y:S02]  /*18600*/  IMAD.U32 R46, R83, 0x10000, RZ ;  /* 0x00010000532e7824 */ /* 0x000fe400078e00ff */
[----:B------:R-:W-:Y:S01]  /*18610*/  FFMA.FTZ R124, R44, R45, R47 ;  /* 0x0000002d2c7c7223 */ /* 0x000fe2000001002f */
[----:B------:R-:W-:Y:S01]  /*18620*/  FFMA.FTZ R133, R40, R133, R131 ;  /* 0x0000008528857223 */ /* 0x000fe20000010083 */
[----:B------:R-:W0:Y:S01]  /*18630*/  LDC.64 R44, c[0x0][0x428] ;  /* 0x00010a00ff2c7b82 */ /* 0x000e220000000a00 */
[----:B------:R-:W-:Y:S01]  /*18640*/  FFMA.FTZ R40, R39, R50, R126 ;  /* 0x0000003227287223 */ /* 0x000fe2000001007e */
[----:B------:R-:W-:Y:S01]  /*18650*/  SHF.L.U32 R47, R57, 0x10, RZ ;  /* 0x00000010392f7819 */ /* 0x000fe200000006ff */
[----:B------:R-:W-:Y:S01]  /*18660*/  FMUL.FTZ R34, R125, R154 ;  /* 0x0000009a7d227220 */ /* 0x000fe20000410000 */
[----:B------:R-:W-:Y:S01]  /*18670*/  FFMA.FTZ R43, R43, R46, R48 ;  /* 0x0000002e2b2b7223 */ /* 0x000fe20000010030 */
[----:B------:R-:W-:Y:S01]  /*18680*/  IMAD.U32 R39, R99, 0x10000, RZ ;  /* 0x0001000063277824 */ /* 0x000fe200078e00ff */
[----:B------:R-:W-:Y:S01]  /*18690*/  SHF.L.U32 R51, R63, 0x10, RZ ;  /* 0x000000103f337819 */ /* 0x000fe200000006ff */
[C---:B------:R-:W-:Y:S01]  /*186a0*/  FMUL.FTZ R42, R125.reuse, R30 ;  /* 0x0000001e7d2a7220 */ /* 0x040fe20000410000 */
[----:B------:R-:W-:Y:S01]  /*186b0*/  SHF.L.U32 R48, R88, 0x10, RZ ;  /* 0x0000001058307819 */ /* 0x000fe200000006ff */
[----:B------:R-:W-:Y:S01]  /*186c0*/  FMUL.FTZ R37, R125, R152 ;  /* 0x000000987d257220 */ /* 0x000fe20000410000 */
[----:B------:R-:W-:-:S02]  /*186d0*/  IMAD.U32 R49, R101, 0x10000, RZ ;  /* 0x0001000065317824 */ /* 0x000fc400078e00ff */
[----:B------:R-:W-:Y:S01]  /*186e0*/  FFMA.FTZ R126, R34, R39, R47 ;  /* 0x00000027227e7223 */ /* 0x000fe2000001002f */
[----:B------:R-:W-:Y:S01]  /*186f0*/  IMAD.U32 R46, R87, 0x10000, RZ ;  /* 0x00010000572e7824 */ /* 0x000fe200078e00ff */
[----:B------:R-:W-:Y:S01]  /*18700*/  SHF.R.S32.HI R34, RZ, 0x1f, R127 ;  /* 0x0000001fff227819 */ /* 0x000fe2000001147f */
[----:B------:R-:W-:Y:S01]  /*18710*/  FFMA.FTZ R42, R42, R49, R51 ;  /* 0x000000312a2a7223 */ /* 0x000fe20000010033 */
[----:B------:R-:W-:Y:S01]  /*18720*/  SHF.L.U32 R137, R70, 0x10, RZ ;  /* 0x0000001046897819 */ /* 0x000fe200000006ff */
[----:B------:R-:W-:Y:S01]  /*18730*/  FFMA.FTZ R131, R37, R46, R48 ;  /* 0x0000002e25837223 */ /* 0x000fe20000010030 */
[----:B------:R-:W-:Y:S01]  /*18740*/  IMAD.U32 R135, R110, 0x10000, RZ ;  /* 0x000100006e877824 */ /* 0x000fe200078e00ff */
[----:B------:R-:W-:Y:S01]  /*18750*/  SHF.L.U32 R51, R90, 0x10, RZ ;  /* 0x000000105a337819 */ /* 0x000fe200000006ff */
[C---:B------:R-:W-:Y:S01]  /*18760*/  FMUL.FTZ R36, R125.reuse, R156 ;  /* 0x0000009c7d247220 */ /* 0x040fe20000410000 */
[----:B------:R-:W-:Y:S01]  /*18770*/  SHF.L.U32 R48, R58, 0x10, RZ ;  /* 0x000000103a307819 */ /* 0x000fe200000006ff */
[----:B------:R-:W-:Y:S01]  /*18780*/  FMUL.FTZ R31, R125, R158 ;  /* 0x0000009e7d1f7220 */ /* 0x000fe20000410000 */
[----:B------:R-:W-:Y:S01]  /*18790*/  IMAD.U32 R49, R89, 0x10000, RZ ;  /* 0x0001000059317824 */ /* 0x000fe200078e00ff */
[----:B------:R-:W-:Y:S01]  /*187a0*/  LEA.HI R34, R34, R127, RZ, 0x3 ;  /* 0x0000007f22227211 */ /* 0x000fe200078f18ff */
[----:B------:R-:W-:-:S02]  /*187b0*/  IMAD.U32 R46, R98, 0x10000, RZ ;  /* 0x00010000622e7824 */ /* 0x000fc400078e00ff */
[----:B------:R-:W-:Y:S01]  /*187c0*/  FFMA.FTZ R38, R38, R135, R137 ;  /* 0x0000008726267223 */ /* 0x000fe20000010089 */
[----:B------:R-:W-:Y:S01]  /*187d0*/  FFMA.FTZ R135, R36, R49, R51 ;  /* 0x0000003124877223 */ /* 0x000fe20000010033 */
[----:B------:R-:W-:Y:S01]  /*187e0*/  SHF.L.U32 R39, R92, 0x10, RZ ;  /* 0x000000105c277819 */ /* 0x000fe200000006ff */
[----:B------:R-:W-:Y:S01]  /*187f0*/  FFMA.FTZ R130, R31, R46, R48 ;  /* 0x0000002e1f827223 */ /* 0x000fe20000010030 */
[----:B------:R-:W-:Y:S01]  /*18800*/  FMUL.FTZ R30, R125, R160 ;  /* 0x000000a07d1e7220 */ /* 0x000fe20000410000 */
[----:B------:R-:W-:Y:S01]  /*18810*/  IMAD.U32 R37, R91, 0x10000, RZ ;  /* 0x000100005b257824 */ /* 0x000fe200078e00ff */
[----:B------:R-:W-:Y:S01]  /*18820*/  SHF.L.U32 R46, R59, 0x10, RZ ;  /* 0x000000103b2e7819 */ /* 0x000fe200000006ff */
[----:B------:R-:W-:Y:S01]  /*18830*/  FMUL.FTZ R29, R125, R162 ;  /* 0x000000a27d1d7220 */ /* 0x000fe20000410000 */
[----:B------:R-:W-:Y:S01]  /*18840*/  LEA.HI.SX32 R51, R34, R117, 0x1d ;  /* 0x0000007522337211 */ /* 0x000fe200078feaff */
[----:B------:R-:W-:Y:S02]  /*18850*/  IMAD.U32 R36, R97, 0x10000, RZ ;  /* 0x0001000061247824 */ /* 0x000fe400078e00ff */
[----:B------:R-:W-:Y:S01]  /*18860*/  FFMA.FTZ R127, R30, R37, R39 ;  /* 0x000000251e7f7223 */ /* 0x000fe20000010027 */
[----:B------:R-:W-:Y:S01]  /*18870*/  SHF.L.U32 R34, R94, 0x10, RZ ;  /* 0x000000105e227819 */ /* 0x000fe200000006ff */
[----:B------:R-:W-:Y:S01]  /*18880*/  FMUL.FTZ R125, R125, R164 ;  /* 0x000000a47d7d7220 */ /* 0x000fe20000410000 */
[----:B------:R-:W-:Y:S01]  /*18890*/  IADD3 R47, PT, PT, R51, 0x40, RZ ;  /* 0x00000040332f7810 */ /* 0x000fe20007ffe0ff */
[----:B------:R-:W-:-:S02]  /*188a0*/  IMAD.U32 R30, R93, 0x10000, RZ ;  /* 0x000100005d1e7824 */ /* 0x000fc400078e00ff */
[----:B------:R-:W-:Y:S01]  /*188b0*/  FFMA.FTZ R132, R29, R36, R46 ;  /* 0x000000241d847223 */ /* 0x000fe2000001002e */
[C---:B------:R-:W-:Y:S01]  /*188c0*/  VIADD R49, R51.reuse, 0x20 ;  /* 0x0000002033317836 */ /* 0x040fe20000000000 */
[----:B------:R-:W-:Y:S01]  /*188d0*/  F2FP.BF16.F32.PACK_AB R31, R74, R73 ;  /* 0x000000494a1f723e */ /* 0x000fe200000010ff */
[----:B------:R-:W-:Y:S02]  /*188e0*/  VIADD R29, R51, 0x60 ;  /* 0x00000060331d7836 */ /* 0x000fe40000000000 */
[----:B------:R-:W-:Y:S01]  /*188f0*/  FFMA.FTZ R125, R125, R30, R34 ;  /* 0x0000001e7d7d7223 */ /* 0x000fe20000010022 */
[--C-:B0-----:R-:W-:Y:S01]  /*18900*/  IMAD.WIDE.U32 R50, R51, 0x10, R44.reuse ;  /* 0x0000001033327825 */ /* 0x101fe200078e002c */
[----:B------:R-:W-:Y:S02]  /*18910*/  F2FP.BF16.F32.PACK_AB R30, R41, R38 ;  /* 0x00000026291e723e */ /* 0x000fe400000010ff */
[----:B------:R-:W-:Y:S01]  /*18920*/  F2FP.BF16.F32.PACK_AB R28, R33, R28 ;  /* 0x0000001c211c723e */ /* 0x000fe200000010ff */
        /* <DEDUP_REMOVED lines=15> */
[----:B------:R-:W-:Y:S01]  /*18a20*/  F2FP.BF16.F32.PACK_AB R42, R127, R130 ;  /* 0x000000827f2a723e */ /* 0x000fe200000010ff */
[----:B------:R0:W-:Y:S01]  /*18a30*/  STG.E.128 desc[UR8][R46.64], R36 ;  /* 0x000000242e007986 */ /* 0x0001e2000c101d08 */
[----:B------:R-:W-:Y:S02]  /*18a40*/  F2FP.BF16.F32.PACK_AB R41, R135, R126 ;  /* 0x0000007e8729723e */ /* 0x000fe400000010ff */
[----:B------:R-:W-:-:S05]  /*18a50*/  F2FP.BF16.F32.PACK_AB R40, R131, R40 ;  /* 0x000000288328723e */ /* 0x000fca00000010ff */
[----:B------:R0:W-:Y:S02]  /*18a60*/  STG.E.128 desc[UR8][R44.64], R40 ;  /* 0x000000282c007986 */ /* 0x0001e4000c101d08 */
.L_x_13048:
[----:B------:R-:W-:Y:S05]  /*18a70*/  BSYNC.RECONVERGENT B1 ;  /* 0x0000000000017941 */ /* 0x000fea0003800200 */
.L_x_13047:
[----:B0-----:R-:W0:Y:S02]  /*18a80*/  LDC.64 R28, c[0x0][0x380] ;  /* 0x0000e000ff1c7b82 */ /* 0x001e240000000a00 */
[----:B0-----:R-:W-:-:S04]  /*18a90*/  LEA R116, R28, R116, 0x2 ;  /* 0x000000741c747211 */ /* 0x001fc800078e10ff */
[----:B------:R-:W-:-:S13]  /*18aa0*/  ISETP.GE.AND P0, PT, R116, R29, PT ;  /* 0x0000001d7400720c */ /* 0x000fda0003f06270 */
[----:B------:R-:W-:Y:S05]  /*18ab0*/  @!P0 BRA `(.L_x_13049) ;  /* 0xfffffe8000848947 */ /* 0x000fea000383ffff */
[----:B------:R-:W-:Y:S05]  /*18ac0*/  BSYNC B0 ;  /* 0x0000000000007941 */ /* 0x000fea0003800000 */
.L_x_12587:
[----:B------:R-:W-:Y:S05]  /*18ad0*/  EXIT ;  /* 0x000000000000794d */ /* 0x000fea0003800000 */
.L_x_13046:
[----:B------:R-:W-:Y:S01]  /*18ae0*/  HFMA2 R133, -RZ, RZ, 0, 1.847743988037109375e-06 ;  /* 0x0000001fff857431 */ /* 0x000fe200000001ff */
[----:B------:R-:W-:Y:S01]  /*18af0*/  BSSY B1, `(.L_x_13050) ;  /* 0x0000006000017945 */ /* 0x000fe20003800000 */
[----:B------:R-:W-:Y:S02]  /*18b00*/  IMAD.MOV.U32 R132, RZ, RZ, 0x1 ;  /* 0x00000001ff847424 */ /* 0x000fe400078e00ff */
[----:B------:R-:W-:-:S07]  /*18b10*/  IMAD.MOV.U32 R131, RZ, RZ, -0x1 ;  /* 0xffffffffff837424 */ /* 0x000fce00078e00ff */
[----:B0-----:R-:W-:Y:S05]  /*18b20*/  WARPSYNC.COLLECTIVE R131, `(.L_x_13051) ;  /* 0x0000000083087348 */ /* 0x001fea0003c00000 */
[----:B------:R1:W2:Y:S02]  /*18b30*/  SHFL.BFLY P1, R125, R130, R132, R133 ;  /* 0x0c000084827d7389 */ /* 0x0002a40000020085 */
[----:B012---:R-:W-:Y:S05]  /*18b40*/  ENDCOLLECTIVE ;  /* 0x000000000000791b */ /* 0x007fea0003800000 */
.L_x_13051:
[----:B------:R-:W-:Y:S05]  /*18b50*/  BSYNC B1 ;  /* 0x0000000000017941 */ /* 0x000fea0003800000 */
.L_x_13050:
        /* <DEDUP_REMOVED lines=10> */
.L_x_13052:
[----:B------:R-:W-:Y:S02]  /*18c00*/  IMAD.MOV.U32 R132, RZ, RZ, 0x4 ;  /* 0x00000004ff847424 */ /* 0x000fe400078e00ff */
[----:B------:R-:W-:-:S04]  /*18c10*/  IMAD.MOV.U32 R118, RZ, RZ, R125 ;  /* 0x000000ffff767224 */ /* 0x000fc800078e007d */
[----:B------:R-:W-:-:S05]  /*18c20*/  FADD.FTZ R120, R119, R118 ;  /* 0x0000007677787221 */ /* 0x000fca0000010000 */
[----:B------:R-:W-:-:S07]  /*18c30*/  MOV R130, R120 ;  /* 0x0000007800827202 */ /* 0x000fce0000000f00 */
[----:B------:R-:W-:Y:S05]  /*18c40*/  WARPSYNC.COLLECTIVE R131, `(.L_x_13053) ;  /* 0x0000000083087348 */ /* 0x000fea0003c00000 */
[----:B------:R0:W1:Y:S02]  /*18c50*/  SHFL.BFLY P1, R125, R130, R132, R133 ;  /* 0x0c000084827d7389 */ /* 0x0000640000020085 */
[----:B01----:R-:W-:Y:S05]  /*18c60*/  ENDCOLLECTIVE ;  /* 0x000000000000791b */ /* 0x003fea0003800000 */
.L_x_13053:
[----:B------:R-:W-:Y:S01]  /*18c70*/  HFMA2 R132, -RZ, RZ, 0, 4.76837158203125e-07 ;  /* 0x00000008ff847431 */ /* 0x000fe200000001ff */
[----:B------:R-:W-:-:S05]  /*18c80*/  MOV R121, R125 ;  /* 0x0000007d00797202 */ /* 0x000fca0000000f00 */
[----:B------:R-:W-:-:S04]  /*18c90*/  FADD.FTZ R121, R120, R121 ;  /* 0x0000007978797221 */ /* 0x000fc80000010000 */
[----:B------:R-:W-:-:S07]  /*18ca0*/  IMAD.MOV.U32 R130, RZ, RZ, R121 ;  /* 0x000000ffff827224 */ /* 0x000fce00078e0079 */
[----:B------:R-:W-:Y:S05]  /*18cb0*/  WARPSYNC.COLLECTIVE R131, `(.L_x_13054) ;  /* 0x0000000083087348 */ /* 0x000fea0003c00000 */
[----:B------:R0:W1:Y:S02]  /*18cc0*/  SHFL.BFLY P1, R125, R130, R132, R133 ;  /* 0x0c000084827d7389 */ /* 0x0000640000020085 */
[----:B01----:R-:W-:Y:S05]  /*18cd0*/  ENDCOLLECTIVE ;  /* 0x000000000000791b */ /* 0x003fea0003800000 */
.L_x_13054:
[----:B------:R-:W-:Y:S02]  /*18ce0*/  IMAD.MOV.U32 R132, RZ, RZ, 0x10 ;  /* 0x00000010ff847424 */ /* 0x000fe400078e00ff */
[----:B------:R-:W-:-:S04]  /*18cf0*/  IMAD.MOV.U32 R118, RZ, RZ, R125 ;  /* 0x000000ffff767224 */ /* 0x000fc800078e007d */
[----:B------:R-:W-:-:S05]  /*18d00*/  FADD.FTZ R124, R121, R118 ;  /* 0x00000076797c7221 */ /* 0x000fca0000010000 */
[----:B------:R-:W-:-:S07]  /*18d10*/  MOV R130, R124 ;  /* 0x0000007c00827202 */ /* 0x000fce0000000f00 */
[----:B------:R-:W-:Y:S05]  /*18d20*/  WARPSYNC.COLLECTIVE R131, `(.L_x_13055) ;  /* 0x0000000083087348 */ /* 0x000fea0003c00000 */
[----:B------:R0:W1:Y:S02]  /*18d30*/  SHFL.BFLY P1, R125, R130, R132, R133 ;  /* 0x0c000084827d7389 */ /* 0x0000640000020085 */
[----:B01----:R-:W-:Y:S05]  /*18d40*/  ENDCOLLECTIVE ;  /* 0x000000000000791b */ /* 0x003fea0003800000 */
.L_x_13055:
        /* <DEDUP_REMOVED lines=72> */
.L_x_13056:
[----:B------:R-:W-:Y:S02]  /*191d0*/  IMAD.MOV.U32 R132, RZ, RZ, 0x2 ;  /* 0x00000002ff847424 */ /* 0x000fe400078e00ff */
[----:B------:R-:W-:-:S04]  /*191e0*/  IMAD.MOV.U32 R119, RZ, RZ, R125 ;  /* 0x000000ffff777224 */ /* 0x000fc800078e007d */
[----:B------:R-:W-:-:S05]  /*191f0*/  FADD.FTZ R119, R118, R119 ;  /* 0x0000007776777221 */ /* 0x000fca0000010000 */
[----:B------:R-:W-:-:S07]  /*19200*/  MOV R130, R119 ;  /* 0x0000007700827202 */ /* 0x000fce0000000f00 */
[----:B------:R-:W-:Y:S05]  /*19210*/  WARPSYNC.COLLECTIVE R131, `(.L_x_13057) ;  /* 0x0000000083087348 */ /* 0x000fea0003c00000 */
[----:B------:R0:W1:Y:S02]  /*19220*/  SHFL.BFLY P1, R125, R130, R132, R133 ;  /* 0x0c000084827d7389 */ /* 0x0000640000020085 */
[----:B01----:R-:W-:Y:S05]  /*19230*/  ENDCOLLECTIVE ;  /* 0x000000000000791b */ /* 0x003fea0003800000 */
.L_x_13057:
[----:B------:R-:W-:Y:S01]  /*19240*/  HFMA2 R132, -RZ, RZ, 0, 2.384185791015625e-07 ;  /* 0x00000004ff847431 */ /* 0x000fe200000001ff */
[----:B------:R-:W-:-:S05]  /*19250*/  MOV R120, R125 ;  /* 0x0000007d00787202 */ /* 0x000fca0000000f00 */
[----:B------:R-:W-:-:S04]  /*19260*/  FADD.FTZ R120, R119, R120 ;  /* 0x0000007877787221 */ /* 0x000fc80000010000 */
[----:B------:R-:W-:-:S07]  /*19270*/  IMAD.MOV.U32 R130, RZ, RZ, R120 ;  /* 0x000000ffff827224 */ /* 0x000fce00078e0078 */
[----:B------:R-:W-:Y:S05]  /*19280*/  WARPSYNC.COLLECTIVE R131, `(.L_x_13058) ;  /* 0x0000000083087348 */ /* 0x000fea0003c00000 */
[----:B------:R0:W1:Y:S02]  /*19290*/  SHFL.BFLY P1, R125, R130, R132, R133 ;  /* 0x0c000084827d7389 */ /* 0x0000640000020085 */
[----:B01----:R-:W-:Y:S05]  /*192a0*/  ENDCOLLECTIVE ;  /* 0x000000000000791b */ /* 0x003fea0003800000 */
.L_x_13058:
[----:B------:R-:W-:Y:S02]  /*192b0*/  IMAD.MOV.U32 R132, RZ, RZ, 0x8 ;  /* 0x00000008ff847424 */ /* 0x000fe400078e00ff */
[----:B------:R-:W-:-:S04]  /*192c0*/  IMAD.MOV.U32 R121, RZ, RZ, R125 ;  /* 0x000000ffff797224 */ /* 0x000fc800078e007d */
[----:B------:R-:W-:-:S05]  /*192d0*/  FADD.FTZ R121, R120, R121 ;  /* 0x0000007978797221 */ /* 0x000fca0000010000 */
[----:B------:R-:W-:-:S07]  /*192e0*/  MOV R130, R121 ;  /* 0x0000007900827202 */ /* 0x000fce0000000f00 */
[----:B------:R-:W-:Y:S05]  /*192f0*/  WARPSYNC.COLLECTIVE R131, `(.L_x_13059) ;  /* 0x0000000083087348 */ /* 0x000fea0003c00000 */
[----:B------:R0:W1:Y:S02]  /*19300*/  SHFL.BFLY P1, R125, R130, R132, R133 ;  /* 0x0c000084827d7389 */ /* 0x0000640000020085 */
[----:B01----:R-:W-:Y:S05]  /*19310*/  ENDCOLLECTIVE ;  /* 0x000000000000791b */ /* 0x003fea0003800000 */
.L_x_13059:
[----:B------:R-:W-:Y:S01]  /*19320*/  HFMA2 R132, -RZ, RZ, 0, 9.5367431640625e-07 ;  /* 0x00000010ff847431 */ /* 0x000fe200000001ff */
[----:B------:R-:W-:-:S05]  /*19330*/  MOV R124, R125 ;  /* 0x0000007d007c7202 */ /* 0x000fca0000000f00 */
[----:B------:R-:W-:-:S04]  /*19340*/  FADD.FTZ R124, R121, R124 ;  /* 0x0000007c797c7221 */ /* 0x000fc80000010000 */
[----:B------:R-:W-:-:S07]  /*19350*/  IMAD.MOV.U32 R130, RZ, RZ, R124 ;  /* 0x000000ffff827224 */ /* 0x000fce00078e007c */
[----:B------:R-:W-:Y:S05]  /*19360*/  WARPSYNC.COLLECTIVE R131, `(.L_x_13060) ;  /* 0x0000000083087348 */ /* 0x000fea0003c00000 */
[----:B------:R0:W1:Y:S02]  /*19370*/  SHFL.BFLY P1, R125, R130, R132, R133 ;  /* 0x0c000084827d7389 */ /* 0x0000640000020085 */
[----:B01----:R-:W-:Y:S05]  /*19380*/  ENDCOLLECTIVE ;  /* 0x000000000000791b */ /* 0x003fea0003800000 */
.L_x_13060:
[----:B------:R-:W-:Y:S05]  /*19390*/  BRA `(.L_x_13061) ;  /* 0xffffffe800707947 */ /* 0x000fea000383ffff */
.L_x_13062:
        /* <DEDUP_REMOVED lines=14> */
.L_x_37287:


//--------------------- .text._ZN10layer_norm13ln_fwd_kernelINS_13Kernel_traitsI13__nv_bfloat16S2_fS2_fjLj1024ELj1ELj4ELj1ELj16ENS_18Kernel_traits_baseILj1024ES2_S2_fS2_fjLj128EEEEELb1ELb1ELb0ELb0EEEvNS_9FwdParamsE --------------------------
	.section	.text._ZN10layer_norm13ln_fwd_kernelINS_13Kernel_traitsI13__nv_bfloat16S2_fS2_fjLj1024ELj1ELj4ELj1ELj16ENS_18Kernel_traits_baseILj1024ES2_S2_fS2_fjLj128EEEEELb1ELb1ELb0ELb0EEEvNS_9FwdParamsE,"ax",@progbits
	.align	128
        .global         _ZN10layer_norm13ln_fwd_kernelINS_13Kernel_traitsI13__nv_bfloat16S2_fS2_fjLj1024ELj1ELj4ELj1ELj16ENS_18Kernel_traits_baseILj1024ES2_S2_fS2_fjLj128EEEEELb1ELb1ELb0ELb0EEEvNS_9FwdParamsE
        .type           _ZN10layer_norm13ln_fwd_kernelINS_13Kernel_traitsI13__nv_bfloat16S2_fS2_fjLj1024ELj1ELj4ELj1ELj16ENS_18Kernel_traits_baseILj1024ES2_S2_fS2_fjLj128EEEEELb1ELb1ELb0ELb0EEEvNS_9FwdParamsE,@function
        .size           _ZN10layer_norm13ln_fwd_kernelINS_13Kernel_traitsI13__nv_bfloat16S2_fS2_fjLj1024ELj1ELj4ELj1ELj16ENS_18Kernel_traits_baseILj1024ES2_S2_fS2_fjLj128EEEEELb1ELb1ELb0ELb0EEEvNS_9FwdParamsE,(.L_x_37288 - _ZN10layer_norm13ln_fwd_kernelINS_13Kernel_traitsI13__nv_bfloat16S2_fS2_fjLj1024ELj1ELj4ELj1ELj16ENS_18Kernel_traits_baseILj1024ES2_S2_fS2_fjLj128EEEEELb1ELb1ELb0ELb0EEEvNS_9FwdParamsE)
        .other          _ZN10layer_norm13ln_fwd_kernelINS_13Kernel_traitsI13__nv_bfloat16S2_fS2_fjLj1024ELj1ELj4ELj1ELj16ENS_18Kernel_traits_baseILj1024ES2_S2_fS2_fjLj128EEEEELb1ELb1ELb0ELb0EEEvNS_9FwdParamsE,@"STO_CUDA_ENTRY STV_DEFAULT"
_ZN10layer_norm13ln_fwd_kernelINS_13Kernel_traitsI13__nv_bfloat16S2_fS2_fjLj1024ELj1ELj4ELj1ELj16ENS_18Kernel_traits_baseILj1024ES2_S2_fS2_fjLj128EEEEELb1ELb1ELb0ELb0EEEvNS_9FwdParamsE:
.text._ZN10layer_norm13ln_fwd_kernelINS_13Kernel_traitsI13__nv_bfloat16S2_fS2_fjLj1024ELj1ELj4ELj1ELj16ENS_18Kernel_traits_baseILj1024ES2_S2_fS2_fjLj128EEEEELb1ELb1ELb0ELb0EEEvNS_9FwdParamsE:
        /* <DEDUP_REMOVED lines=100> */
.L_x_13064:
        /* <DEDUP_REMOVED lines=42> */
.L_x_13065:
[----:B------:R-:W-:Y:S05]  /*08e0*/  BSYNC.RECONVERGENT B0 ;  /* 0x0000000000007941 */ /* 0x000fea0003800200 */
.L_x_13063:
[----:B------:R-:W0:Y:S02]  /*08f0*/  LDCU UR8, c[0x0][0x384] ;  /* 0x00007080ff0877ac */ /* 0x000e240008000800 */
[----:B0-----:R-:W-:-:S13]  /*0900*/  ISETP.GE.AND P0, PT, R139, UR8, PT ;  /* 0x000000088b007c0c */ /* 0x001fda000bf06270 */
[----:B------:R-:W-:Y:S05]  /*0910*/  @P0 EXIT ;  /* 0x000000000000094d */ /* 0x000fea0003800000 */
[----:B------:R-:W-:Y:S01]  /*0920*/  IMAD.HI.U32 R2, R138, -0x326172a9, RZ ;  /* 0xcd9e8d578a027827 */ /* 0x000fe200078e00ff */
[----:B------:R-:W0:Y:S03]  /*0930*/  LDCU.64 UR8, c[0x0][0x3e0] ;  /* 0x00007c00ff0877ac */ /* 0x000e260008000a00 */
[----:B------:R-:W-:Y:S01]  /*0940*/  HFMA2 R133, -RZ, RZ, 0, 0 ;  /* 0x00000000ff857431 */ /* 0x000fe200000001ff */
[----:B------:R-:W-:Y:S01]  /*0950*/  BSSY B0, `(.L_x_13066) ;  /* 0x0001a9f000007945 */ /* 0x000fe20003800000 */
[----:B------:R-:W-:Y:S01]  /*0960*/  IMAD.HI.U32 R3, R137, -0x2daee0ad, RZ ;  /* 0xd2511f5389037827 */ /* 0x000fe200078e00ff */
[----:B------:R-:W-:Y:S01]  /*0970*/  LOP3.LUT R2, R135, UR4, R2, 0x96, !PT ;  /* 0x0000000487027c12 */ /* 0x000fe2000f8e9602 */
[----:B------:R-:W1:Y:S01]  /*0980*/  LDCU.U8 UR15, c[0x0][0x410] ;  /* 0x00008200ff0f77ac */ /* 0x000e620008000000 */
[----:B------:R-:W-:Y:S01]  /*0990*/  LOP3.LUT R4, R4, 0x3, RZ, 0xc0, !PT ;  /* 0x0000000304047812 */ /* 0x000fe200078ec0ff */
[----:B------:R-:W-:Y:S01]  /*09a0*/  IMAD R8, R137, -0x2daee0ad, RZ ;  /* 0xd2511f5389087824 */ /* 0x000fe200078e02ff */
[----:B------:R-:W-:Y:S01]  /*09b0*/  LOP3.LUT R3, R3, UR5, RZ, 0x3c, !PT ;  /* 0x0000000503037c12 */ /* 0x000fe2000f8e3cff */
[----:B------:R-:W-:Y:S01]  /*09c0*/  IMAD.HI.U32 R7, R2, -0x2daee0ad, RZ ;  /* 0xd2511f5302077827 */ /* 0x000fe200078e00ff */
[----:B-----5:R-:W-:-:S02]  /*09d0*/  PRMT R11, R38, 0x7632, R11 ;  /* 0x00007632260b7816 */ /* 0x020fc4000000000b */
        /* <DEDUP_REMOVED lines=90> */
[--C-:B------:R-:W-:Y:S01]  /*0f80*/  LOP3.LUT R3, R6, UR27, R5.reuse, 0x96, !PT ;  /* 0x0000001b06037c12 */ /* 0x100fe2000f8e9605 */
[----:B------:R-:W-:Y:S01]  /*0f90*/  IMAD R136, R136, -0x326172a9, RZ ;  /* 0xcd9e8d5788887824 */ /* 0x000fe200078e02ff */
[----:B------:R-:W-:Y:S02]  /*0fa0*/  PRMT R5, R51, 0x7632, R5 ;  /* 0x0000763233057816 */ /* 0x000fe40000000005 */
[----:B0123--:R-:W-:-:S07]  /*0fb0*/  PRMT R6, R47, 0x7632, R6 ;  /* 0x000076322f067816 */ /* 0x00ffce0000000006 */
.L_x_13411:
        /* <DEDUP_REMOVED lines=41> */
.L_x_37124:
[----:B------:R-:W-:Y:S05]  /*1250*/  BRX R76 -0x1260                                        (*"BRANCH_TARGETS .L_x_37125,.L_x_37126,.L_x_37127"*) ;  /* 0xffffffec4c687949 */ /* 0x000fea000383ffff */
.L_x_37127:
[----:B------:R-:W-:Y:S01]  /*1260*/  VIADD R78, R4, 0x1 ;  /* 0x00000001044e7836 */ /* 0x000fe20000000000 */
[----:B------:R-:W-:Y:S01]  /*1270*/  MOV R79, R3 ;  /* 0x00000003004f7202 */ /* 0x000fe20000000f00 */
[----:B------:R-:W-:Y:S01]  /*1280*/  IMAD.MOV.U32 R146, RZ, RZ, R134 ;  /* 0x000000ffff927224 */ /* 0x000fe200078e0086 */
[----:B------:R-:W-:Y:S06]  /*1290*/  BRA `(.L_x_13071) ;  /* 0x00000004002c7947 */ /* 0x000fec0003800000 */
.L_x_37125:
[----:B------:R-:W-:Y:S01]  /*12a0*/  IMAD.MOV.U32 R146, RZ, RZ, R134 ;  /* 0x000000ffff927224 */ /* 0x000fe200078e0086 */
[----:B------:R-:W-:Y:S01]  /*12b0*/  MOV R79, R2 ;  /* 0x00000002004f7202 */ /* 0x000fe20000000f00 */
[----:B------:R-:W-:Y:S01]  /*12c0*/  IMAD.MOV.U32 R78, RZ, RZ, 0x3 ;  /* 0x00000003ff4e7424 */ /* 0x000fe200078e00ff */
[----:B------:R-:W-:Y:S06]  /*12d0*/  BRA `(.L_x_13071) ;  /* 0x00000004001c7947 */ /* 0x000fec0003800000 */
.L_x_37126:
        /* <DEDUP_REMOVED lines=13> */
.L_x_13073:
[----:B------:R-:W-:Y:S05]  /*13b0*/  BSYNC.RECONVERGENT B3 ;  /* 0x0000000000037941 */ /* 0x000fea0003800200 */
.L_x_13072:
        /* <DEDUP_REMOVED lines=57> */
.L_x_13071:
[----:B------:R-:W-:Y:S05]  /*1750*/  BSYNC.RECONVERGENT B2 ;  /* 0x0000000000027941 */ /* 0x000fea0003800200 */
.L_x_13070:
[----:B------:R-:W0:Y:S01]  /*1760*/  LDC R134, c[0x0][0x408] ;  /* 0x00010200ff867b82 */ /* 0x000e220000000800 */
[----:B------:R-:W-:Y:S01]  /*1770*/  HFMA2 R148, -RZ, RZ, 0.1171875, 0 ;  /* 0x2f800000ff947431 */ /* 0x000fe200000001ff */
[----:B------:R-:W-:Y:S01]  /*1780*/  I2FP.F32.U32 R77, R79 ;  /* 0x0000004f004d7245 */ /* 0x000fe20000201000 */
[----:B-----5:R-:W-:Y:S01]  /*1790*/  IMAD.U32 R76, R80, 0x10000, RZ ;  /* 0x00010000504c7824 */ /* 0x020fe200078e00ff */
[----:B------:R-:W-:Y:S01]  /*17a0*/  ISETP.NE.AND P1, PT, R78, 0x1, PT ;  /* 0x000000014e00780c */ /* 0x000fe20003f25270 */
[----:B------:R-:W-:Y:S01]  /*17b0*/  BSSY.RECONVERGENT B2, `(.L_x_13074) ;  /* 0x000005e000027945 */ /* 0x000fe20003800200 */
[----:B------:R-:W-:Y:S01]  /*17c0*/  HFMA2 R79, -RZ, RZ, 0, 1.1920928955078125e-07 ;  /* 0x00000002ff4f7431 */ /* 0x000fe200000001ff */
[----:B------:R-:W-:Y:S01]  /*17d0*/  PRMT R80, R80, 0x7632, R80 ;  /* 0x0000763250507816 */ /* 0x000fe20000000050 */
[----:B------:R-:W1:Y:S01]  /*17e0*/  LDC R141, c[0x0][0x404] ;  /* 0x00010100ff8d7b82 */ /* 0x000e620000000800 */
[----:B------:R-:W-:Y:S01]  /*17f0*/  FFMA.FTZ R4, R77, R148, 1.1641532182693481445e-10 ;  /* 0x2f0000004d047423 */ /* 0x000fe20000010094 */
[----:B------:R-:W-:Y:S01]  /*1800*/  FMUL.FTZ R77, R76, R145 ;  /* 0x000000914c4d7220 */ /* 0x000fe20000410000 */
[----:B------:R-:W-:-:S03]  /*1810*/  IMAD.U32 R76, R28, 0x10000, RZ ;  /* 0x000100001c4c7824 */ /* 0x000fc600078e00ff */
        /* <DEDUP_REMOVED lines=16> */
.L_x_13076:
        /* <DEDUP_REMOVED lines=13> */
.L_x_13078:
[----:B------:R-:W-:Y:S05]  /*19f0*/  BSYNC.RECONVERGENT B3 ;  /* 0x0000000000037941 */ /* 0x000fea0003800200 */
.L_x_13077:
        /* <DEDUP_REMOVED lines=57> */
.L_x_13075:
[----:B------:R-:W-:Y:S05]  /*1d90*/  BSYNC.RECONVERGENT B2 ;  /* 0x0000000000027941 */ /* 0x000fea0003800200 */
.L_x_13074:
        /* <DEDUP_REMOVED lines=23> */
.L_x_13081:
        /* <DEDUP_REMOVED lines=13> */
.L_x_13083:
[----:B------:R-:W-:Y:S05]  /*1fe0*/  BSYNC.RECONVERGENT B3 ;  /* 0x0000000000037941 */ /* 0x000fea0003800200 */
.L_x_13082:
        /* <DEDUP_REMOVED lines=57> */
.L_x_13080:
[----:B------:R-:W-:Y:S05]  /*2380*/  BSYNC.RECONVERGENT B2 ;  /* 0x0000000000027941 */ /* 0x000fea0003800200 */
.L_x_13079:
[----:B------:R-:W-:Y:S01]  /*2390*/  I2FP.F32.U32 R79, R4 ;  /* 0x00000004004f7245 */ /* 0x000fe20000201000 */
[----:B------:R-:W-:Y:S01]  /*23a0*/  BSSY.RECONVERGENT B2, `(.L_x_13084) ;  /* 0x000005e000027945 */ /* 0x000fe20003800200 */
[----:B------:R-:W-:Y:S02]  /*23b0*/  SHF.L.U32 R78, R81, 0x10, RZ ;  /* 0x00000010514e7819 */ /* 0x000fe400000006ff */
[----:B------:R-:W-:Y:S01]  /*23c0*/  ISETP.NE.AND P2, PT, R80, 0x1, PT ;  /* 0x000000015000780c */ /* 0x000fe20003f45270 */
[----:B------:R-:W-:Y:S02]  /*23d0*/  FFMA.FTZ R4, R79, R148, 1.1641532182693481445e-10 ;  /* 0x2f0000004f047423 */ /* 0x000fe40000010094 */
[----:B------:R-:W-:Y:S01]  /*23e0*/  FMUL.FTZ R79, R78, R145 ;  /* 0x000000914e4f7220 */ /* 0x000fe20000410000 */
[----:B------:R-:W-:Y:S02]  /*23f0*/  IMAD.U32 R78, R29, 0x10000, RZ ;  /* 0x000100001d4e7824 */ /* 0x000fe400078e00ff */
[----:B------:R-:W-:Y:S01]  /*2400*/  FSETP.GTU.FTZ.AND P1, PT, R4, R141, PT ;  /* 0x0000008d0400720b */ /* 0x000fe20003f3c000 */
[----:B------:R-:W-:Y:S01]  /*2410*/  FMUL.FTZ R79, R79, R134 ;  /* 0x000000864f4f7220 */ /* 0x000fe20000410000 */
[----:B------:R-:W-:Y:S01]  /*2420*/  PRMT R4, R81, 0x7632, R4 ;  /* 0x0000763251047816 */ /* 0x000fe20000000004 */
[----:B------:R-:W-:-:S03]  /*2430*/  IMAD.MOV.U32 R81, RZ, RZ, 0x2 ;  /* 0x00000002ff517424 */ /* 0x000fc600078e00ff */
        /* <DEDUP_REMOVED lines=13> */
.L_x_13086:
        /* <DEDUP_REMOVED lines=13> */
.L_x_13088:
[----:B------:R-:W-:Y:S05]  /*25e0*/  BSYNC.RECONVERGENT B3 ;  /* 0x0000000000037941 */ /* 0x000fea0003800200 */
.L_x_13087:
        /* <DEDUP_REMOVED lines=57> */
.L_x_13085:
[----:B------:R-:W-:Y:S05]  /*2980*/  BSYNC.RECONVERGENT B2 ;  /* 0x0000000000027941 */ /* 0x000fea0003800200 */
.L_x_13084:
        /* <DEDUP_REMOVED lines=23> */
.L_x_13091:
        /* <DEDUP_REMOVED lines=13> */
.L_x_13093:
[----:B------:R-:W-:Y:S05]  /*2bd0*/  BSYNC.RECONVERGENT B3 ;  /* 0x0000000000037941 */ /* 0x000fea0003800200 */
.L_x_13092:
        /* <DEDUP_REMOVED lines=57> */
.L_x_13090:
[----:B------:R-:W-:Y:S05]  /*2f70*/  BSYNC.RECONVERGENT B2 ;  /* 0x0000000000027941 */ /* 0x000fea0003800200 */
.L_x_13089:
        /* <DEDUP_REMOVED lines=24> */
.L_x_13096:
        /* <DEDUP_REMOVED lines=13> */
.L_x_13098:
[----:B------:R-:W-:Y:S05]  /*31d0*/  BSYNC.RECONVERGENT B3 ;  /* 0x0000000000037941 */ /* 0x000fea0003800200 */
.L_x_13097:
        /* <DEDUP_REMOVED lines=57> */
.L_x_13095:
[----:B------:R-:W-:Y:S05]  /*3570*/  BSYNC.RECONVERGENT B2 ;  /* 0x0000000000027941 */ /* 0x000fea0003800200 */
.L_x_13094:
[----:B------:R-:W-:Y:S01]  /*3580*/  I2FP.F32.U32 R81, R4 ;  /* 0x0000000400517245 */ /* 0x000fe20000201000 */
[----:B------:R-:W-:Y:S01]  /*3590*/  BSSY.RECONVERGENT B2, `(.L_x_13099) ;  /* 0x000005d000027945 */ /* 0x000fe20003800200 */
[----:B------:R-:W-:Y:S01]  /*35a0*/  SHF.L.U32 R82, R82, 0x10, RZ ;  /* 0x0000001052527819 */ /* 0x000fe200000006ff */
[----:B------:R-:W-:Y:S01]  /*35b0*/  IMAD.MOV.U32 R108, RZ, RZ, 0x2 ;  /* 0x00000002ff6c7424 */ /* 0x000fe200078e00ff */
[----:B------:R-:W-:Y:S01]  /*35c0*/  ISETP.NE.AND P5, PT, R110, 0x1, PT ;  /* 0x000000016e00780c */ /* 0x000fe20003fa5270 */
[----:B------:R-:W-:Y:S01]  /*35d0*/  FFMA.FTZ R4, R81, R148, 1.1641532182693481445e-10 ;  /* 0x2f00000051047423 */ /* 0x000fe20000010094 */
[----:B------:R-:W-:Y:S01]  /*35e0*/  MOV R109, R136 ;  /* 0x00000088006d7202 */ /* 0x000fe20000000f00 */
[----:B------:R-:W-:Y:S01]  /*35f0*/  FMUL.FTZ R81, R82, R145 ;  /* 0x0000009152517220 */ /* 0x000fe20000410000 */
[----:B------:R-:W-:Y:S02]  /*3600*/  IMAD.U32 R82, R130, 0x10000, RZ ;  /* 0x0001000082527824 */ /* 0x000fe400078e00ff */
[----:B------:R-:W-:Y:S01]  /*3610*/  FSETP.GTU.FTZ.AND P4, PT, R4, R141, PT ;  /* 0x0000008d0400720b */ /* 0x000fe20003f9c000 */
[----:B------:R-:W-:-:S05]  /*3620*/  FMUL.FTZ R81, R81, R134 ;  /* 0x0000008651517220 */ /* 0x000fca0000410000 */
        /* <DEDUP_REMOVED lines=12> */
.L_x_13101:
        /* <DEDUP_REMOVED lines=13> */
.L_x_13103:
[----:B------:R-:W-:Y:S05]  /*37c0*/  BSYNC.RECONVERGENT B3 ;  /* 0x0000000000037941 */ /* 0x000fea0003800200 */
.L_x_13102:
        /* <DEDUP_REMOVED lines=57> */
.L_x_13100:
[----:B------:R-:W-:Y:S05]  /*3b60*/  BSYNC.RECONVERGENT B2 ;  /* 0x0000000000027941 */ /* 0x000fea0003800200 */
.L_x_13099:
[----:B------:R-:W-:Y:S01]  /*3b70*/  I2FP.F32.U32 R109, R109 ;  /* 0x0000006d006d7245 */ /* 0x000fe20000201000 */
[C---:B------:R-:W-:Y:S01]  /*3b80*/  IMAD.U32 R82, R83.reuse, 0x10000, RZ ;  /* 0x0001000053527824 */ /* 0x040fe200078e00ff */
[----:B------:R-:W-:Y:S01]  /*3b90*/  ISETP.NE.AND P6, PT, R108, 0x1, PT ;  /* 0x000000016c00780c */ /* 0x000fe20003fc5270 */
[----:B------:R-:W-:Y:S01]  /*3ba0*/  BSSY.RECONVERGENT B2, `(.L_x_13104) ;  /* 0x000005e000027945 */ /* 0x000fe20003800200 */
[----:B------:R-:W-:Y:S01]  /*3bb0*/  PRMT R83, R83, 0x7632, R83 ;  /* 0x0000763253537816 */ /* 0x000fe20000000053 */
[----:B------:R-:W-:Y:S01]  /*3bc0*/  FFMA.FTZ R4, R109, R148, 1.1641532182693481445e-10 ;  /* 0x2f0000006d047423 */ /* 0x000fe20000010094 */
[----:B------:R-:W-:Y:S01]  /*3bd0*/  FMUL.FTZ R109, R82, R145 ;  /* 0x00000091526d7220 */ /* 0x000fe20000410000 */
[----:B------:R-:W-:-:S03]  /*3be0*/  IMAD.U32 R82, R31, 0x10000, RZ ;  /* 0x000100001f527824 */ /* 0x000fc600078e00ff */
[----:B------:R-:W-:Y:S01]  /*3bf0*/  FMUL.FTZ R109, R109, R134 ;  /* 0x000000866d6d7220 */ /* 0x000fe20000410000 */
[----:B------:R-:W-:Y:S02]  /*3c00*/  FSETP.GTU.FTZ.AND P5, PT, R4, R141, PT ;  /* 0x0000008d0400720b */ /* 0x000fe40003fbc000 */
[----:B------:R-:W-:Y:S02]  /*3c10*/  MOV R4, 0x2 ;  /* 0x0000000200047802 */ /* 0x000fe40000000f00 */
        /* <DEDUP_REMOVED lines=13> */
.L_x_13106:
        /* <DEDUP_REMOVED lines=15> */
.L_x_13108:
[----:B------:R-:W-:Y:S05]  /*3de0*/  BSYNC.RECONVERGENT B3 ;  /* 0x0000000000037941 */ /* 0x000fea0003800200 */
.L_x_13107:
        /* <DEDUP_REMOVED lines=57> */
.L_x_13105:
[----:B------:R-:W-:Y:S05]  /*4180*/  BSYNC.RECONVERGENT B2 ;  /* 0x0000000000027941 */ /* 0x000fea0003800200 */
.L_x_13104:
[----:B------:R-:W-:Y:S01]  /*4190*/  I2FP.F32.U32 R109, R109 ;  /* 0x0000006d006d7245 */ /* 0x000fe20000201000 */
[----:B------:R-:W-:-:S04]  /*41a0*/  IMAD.U32 R108, R83, 0x10000, RZ ;  /* 0x00010000536c7824 */ /* 0x000fc800078e00ff */
[----:B------:R-:W-:Y:S01]  /*41b0*/  FFMA.FTZ R148, R109, R148, 1.1641532182693481445e-10 ;  /* 0x2f0000006d947423 */ /* 0x000fe20000010094 */
[----:B------:R-:W-:-:S04]  /*41c0*/  FMUL.FTZ R83, R108, R145 ;  /* 0x000000916c537220 */ /* 0x000fc80000410000 */
[----:B------:R-:W-:Y:S01]  /*41d0*/  FMUL.FTZ R83, R83, R134 ;  /* 0x0000008653537220 */ /* 0x000fe20000410000 */
[----:B------:R-:W-:-:S04]  /*41e0*/  FSETP.GTU.FTZ.AND P6, PT, R148, R141, PT ;  /* 0x0000008d9400720b */ /* 0x000fc80003fdc000 */
[----:B------:R-:W-:Y:S02]  /*41f0*/  FSEL R108, R83, RZ, !P6 ;  /* 0x000000ff536c7208 */ /* 0x000fe40007000000 */
[----:B------:R-:W-:Y:S02]  /*4200*/  SHF.L.U32 R83, R129, 0x10, RZ ;  /* 0x0000001081537819 */ /* 0x000fe400000006ff */
[----:B------:R-:W-:-:S03]  /*4210*/  PLOP3.LUT P6, PT, P6, PT, PT, 0x8, 0x80 ;  /* 0x000000000080781c */ /* 0x000fc600037ce170 */
[----:B------:R-:W-:Y:S01]  /*4220*/  FFMA.FTZ R83, R108, R83, R75 ;  /* 0x000000536c537223 */ /* 0x000fe2000001004b */
[----:B------:R-:W-:Y:S09]  /*4230*/  BRA `(.L_x_13109) ;  /* 0x0000003000147947 */ /* 0x000ff20003800000 */
.L_x_13069:
        /* <DEDUP_REMOVED lines=16> */
.L_x_13112:
        /* <DEDUP_REMOVED lines=13> */
.L_x_13114:
[----:B------:R-:W-:Y:S05]  /*4410*/  BSYNC.RECONVERGENT B3 ;  /* 0x0000000000037941 */ /* 0x000fea0003800200 */
.L_x_13113:
        /* <DEDUP_REMOVED lines=57> */
.L_x_13111:
[----:B------:R-:W-:Y:S05]  /*47b0*/  BSYNC.RECONVERGENT B2 ;  /* 0x0000000000027941 */ /* 0x000fea0003800200 */
.L_x_13110:
        /* <DEDUP_REMOVED lines=10> */
[----:B------:R-:W-:-:S04]  /*4860*/  FMUL.FTZ R77, R76, R145 ;  /* 0x000000914c4d7220 */ /* 0x000fc80000410000 */
[----:B0-----:R-:W-:Y:S01]  /*4870*/  FMUL.FTZ R76, R77, R134 ;  /* 0x000000864d4c7220 */ /* 0x001fe20000410000 */
[----:B------:R-:W-:Y:S01]  /*4880*/  IMAD.U32 R77, R28, 0x10000, RZ ;  /* 0x000100001c4d7824 */ /* 0x000fe200078e00ff */
        /* <DEDUP_REMOVED lines=15> */
.L_x_13117:
        /* <DEDUP_REMOVED lines=13> */
.L_x_13119:
[----:B------:R-:W-:Y:S05]  /*4a50*/  BSYNC.RECONVERGENT B3 ;  /* 0x0000000000037941 */ /* 0x000fea0003800200 */
.L_x_13118:
        /* <DEDUP_REMOVED lines=57> */
.L_x_13116:
[----:B------:R-:W-:Y:S05]  /*4df0*/  BSYNC.RECONVERGENT B2 ;  /* 0x0000000000027941 */ /* 0x000fea0003800200 */
.L_x_13115:
        /* <DEDUP_REMOVED lines=23> */
.L_x_13122:
        /* <DEDUP_REMOVED lines=13> */
.L_x_13124:
[----:B------:R-:W-:Y:S05]  /*5040*/  BSYNC.RECONVERGENT B3 ;  /* 0x0000000000037941 */ /* 0x000fea0003800200 */
.L_x_13123:
        /* <DEDUP_REMOVED lines=57> */
.L_x_13121:
[----:B------:R-:W-:Y:S05]  /*53e0*/  BSYNC.RECONVERGENT B2 ;  /* 0x0000000000027941 */ /* 0x000fea0003800200 */
.L_x_13120:
        /* <DEDUP_REMOVED lines=9> */
[----:B------:R-:W-:Y:S01]  /*5480*/  PRMT R4, R81, 0x7632, R4 ;  /* 0x0000763251047816 */ /* 0x000fe20000000004 */
[----:B------:R-:W-:Y:S02]  /*5490*/  IMAD.MOV.U32 R81, RZ, RZ, 0x2 ;  /* 0x00000002ff517424 */ /* 0x000fe400078e00ff */
        /* <DEDUP_REMOVED lines=13> */
.L_x_13127:
        /* <DEDUP_REMOVED lines=13> */
.L_x_13129:
[----:B------:R-:W-:Y:S05]  /*5640*/  BSYNC.RECONVERGENT B3 ;  /* 0x0000000000037941 */ /* 0x000fea0003800200 */
.L_x_13128:
        /* <DEDUP_REMOVED lines=57> */
.L_x_13126:
[----:B------:R-:W-:Y:S05]  /*59e0*/  BSYNC.RECONVERGENT B2 ;  /* 0x0000000000027941 */ /* 0x000fea0003800200 */
.L_x_13125:
        /* <DEDUP_REMOVED lines=23> */
.L_x_13132:
        /* <DEDUP_REMOVED lines=13> */
.L_x_13134:
[----:B------:R-:W-:Y:S05]  /*5c30*/  BSYNC.RECONVERGENT B3 ;  /* 0x0000000000037941 */ /* 0x000fea0003800200 */
.L_x_13133:
        /* <DEDUP_REMOVED lines=57> */
.L_x_13131:
[----:B------:R-:W-:Y:S05]  /*5fd0*/  BSYNC.RECONVERGENT B2 ;  /* 0x0000000000027941 */ /* 0x000fea0003800200 */
.L_x_13130:
        /* <DEDUP_REMOVED lines=9> */
[----:B------:R-:W-:Y:S01]  /*6070*/  FSETP.GTU.FTZ.AND P3, PT, R4, R141, PT ;  /* 0x0000008d0400720b */ /* 0x000fe20003f7c000 */
[----:B------:R-:W-:Y:S01]  /*6080*/  IMAD.MOV.U32 R4, RZ, RZ, R136 ;  /* 0x000000ffff047224 */ /* 0x000fe200078e0088 */
        /* <DEDUP_REMOVED lines=13> */
.L_x_13137:
        /* <DEDUP_REMOVED lines=13> */
.L_x_13139:
[----:B------:R-:W-:Y:S05]  /*6230*/  BSYNC.RECONVERGENT B3 ;  /* 0x0000000000037941 */ /* 0x000fea0003800200 */
.L_x_13138:
        /* <DEDUP_REMOVED lines=57> */
.L_x_13136:
[----:B------:R-:W-:Y:S05]  /*65d0*/  BSYNC.RECONVERGENT B2 ;  /* 0x0000000000027941 */ /* 0x000fea0003800200 */
.L_x_13135:
        /* <DEDUP_REMOVED lines=23> */
.L_x_13142:
        /* <DEDUP_REMOVED lines=13> */
.L_x_13144:
[----:B------:R-:W-:Y:S05]  /*6820*/  BSYNC.RECONVERGENT B3 ;  /* 0x0000000000037941 */ /* 0x000fea0003800200 */
.L_x_13143:
        /* <DEDUP_REMOVED lines=57> */
.L_x_13141:
[----:B------:R-:W-:Y:S05]  /*6bc0*/  BSYNC.RECONVERGENT B2 ;  /* 0x0000000000027941 */ /* 0x000fea0003800200 */
.L_x_13140:
        /* <DEDUP_REMOVED lines=10> */
[----:B------:R-:W-:Y:S01]  /*6c70*/  IMAD.MOV.U32 R109, RZ, RZ, R136 ;  /* 0x000000ffff6d7224 */ /* 0x000fe200078e0088 */
[----:B------:R-:W-:Y:S02]  /*6c80*/  MOV R4, 0x2 ;  /* 0x0000000200047802 */ /* 0x000fe40000000f00 */
        /* <DEDUP_REMOVED lines=12> */
.L_x_13147:
        /* <DEDUP_REMOVED lines=15> */
.L_x_13149:
[----:B------:R-:W-:Y:S05]  /*6e40*/  BSYNC.RECONVERGENT B3 ;  /* 0x0000000000037941 */ /* 0x000fea0003800200 */
.L_x_13148:
        /* <DEDUP_REMOVED lines=57> */
.L_x_13146:
[----:B------:R-:W-:Y:S05]  /*71e0*/  BSYNC.RECONVERGENT B2 ;  /* 0x0000000000027941 */ /* 0x000fea0003800200 */
.L_x_13145:
[----:B------:R-:W-:Y:S01]  /*71f0*/  I2FP.F32.U32 R109, R109 ;  /* 0x0000006d006d7245 */ /* 0x000fe20000201000 */
[----:B------:R-:W-:-:S04]  /*7200*/  IMAD.U32 R108, R83, 0x10000, RZ ;  /* 0x00010000536c7824 */ /* 0x000fc800078e00ff */
[----:B------:R-:W-:Y:S01]  /*7210*/  FFMA.FTZ R148, R109, R148, 1.1641532182693481445e-10 ;  /* 0x2f0000006d947423 */ /* 0x000fe20000010094 */
[----:B------:R-:W-:Y:S01]  /*7220*/  FMUL.FTZ R83, R108, R145 ;  /* 0x000000916c537220 */ /* 0x000fe20000410000 */
[----:B------:R-:W-:-:S03]  /*7230*/  SHF.L.U32 R108, R129, 0x10, RZ ;  /* 0x00000010816c7819 */ /* 0x000fc600000006ff */
[----:B------:R-:W-:Y:S01]  /*7240*/  FMUL.FTZ R83, R83, R134 ;  /* 0x0000008653537220 */ /* 0x000fe20000410000 */
[----:B------:R-:W-:-:S04]  /*7250*/  FSETP.GTU.FTZ.AND P6, PT, R148, R141, PT ;  /* 0x0000008d9400720b */ /* 0x000fc80003fdc000 */
[----:B------:R-:W-:Y:S02]  /*7260*/  FSEL R83, R83, RZ, !P6 ;  /* 0x000000ff53537208 */ /* 0x000fe40007000000 */
[----:B------:R-:W-:-:S03]  /*7270*/  PLOP3.LUT P6, PT, P6, PT, PT, 0x8, 0x80 ;  /* 0x000000000080781c */ /* 0x000fc600037ce170 */
[----:B------:R-:W-:-:S10]  /*7280*/  FMUL.FTZ R83, R83, R108 ;  /* 0x0000006c53537220 */ /* 0x000fd40000410000 */
.L_x_13109:
[----:B------:R-:W0:Y:S01]  /*7290*/  LDC.64 R142, c[0x0][0x3a8] ;  /* 0x0000ea00ff8e7b82 */ /* 0x000e220000000a00 */
[----:B------:R-:W-:Y:S02]  /*72a0*/  SEL R150, RZ, 0x1000000, !P6 ;  /* 0x01000000ff967807 */ /* 0x000fe40007000000 */
        /* <DEDUP_REMOVED lines=8> */
[----:B------:R-:W-:Y:S01]  /*7330*/  LOP3.LUT R110, R110, R134, R111, 0xfe, !PT ;  /* 0x000000866e6e7212 */ /* 0x000fe200078efe6f */
[----:B------:R-:W-:Y:S01]  /*7340*/  IMAD.MOV.U32 R134, RZ, RZ, R146 ;  /* 0x000000ffff867224 */ /* 0x000fe200078e0092 */
[----:B------:R-:W-:Y:S02]  /*7350*/  SEL R111, RZ, 0x1, !P3 ;  /* 0x00000001ff6f7807 */ /* 0x000fe40005800000 */
[----:B------:R-:W-:Y:S02]  /*7360*/  SEL R141, RZ, 0x1, !P6 ;  /* 0x00000001ff8d7807 */ /* 0x000fe40007000000 */
[----:B------:R-:W-:Y:S01]  /*7370*/  LOP3.LUT R111, R148, R111, RZ, 0xfc, !PT ;  /* 0x0000006f946f7212 */ /* 0x000fe200078efcff */
[----:B0-----:R-:W-:Y:S01]  /*7380*/  IMAD.WIDE.U32 R142, R140, 0x20, R142 ;  /* 0x000000208c8e7825 */ /* 0x001fe200078e008e */
[----:B------:R-:W-:-:S03]  /*7390*/  LOP3.LUT R110, R110, R141, RZ, 0xfc, !PT ;  /* 0x0000008d6e6e7212 */ /* 0x000fc600078efcff */
[C---:B------:R-:W-:Y:S01]  /*73a0*/  VIADD R148, R140.reuse, 0x20 ;  /* 0x000000208c947836 */ /* 0x040fe20000000000 */
[----:B------:R0:W-:Y:S01]  /*73b0*/  STG.E.128 desc[UR6][R142.64], R76 ;  /* 0x0000004c8e007986 */ /* 0x0001e2000c101d06 */
[----:B-1----:R-:W-:-:S03]  /*73c0*/  IMAD.WIDE.U32 R108, R140, 0x8, R108 ;  /* 0x000000088c6c7825 */ /* 0x002fc600078e006c */
[----:B------:R0:W-:Y:S04]  /*73d0*/  STG.E.128 desc[UR6][R142.64+0x10], R80 ;  /* 0x000010508e007986 */ /* 0x0001e8000c101d06 */
[----:B------:R0:W-:Y:S02]  /*73e0*/  STG.E.64 desc[UR6][R108.64], R110 ;  /* 0x0000006e6c007986 */ /* 0x0001e4000c101b06 */
.L_x_13068:
[----:B------:R-:W-:Y:S05]  /*73f0*/  BSYNC.RECONVERGENT B1 ;  /* 0x0000000000017941 */ /* 0x000fea0003800200 */
.L_x_13067:
[----:B------:R-:W-:Y:S01]  /*7400*/  ISETP.GE.U32.AND P0, PT, R0, 0x40, PT ;  /* 0x000000400000780c */ /* 0x000fe20003f06070 */
[----:B------:R-:W-:Y:S03]  /*7410*/  BSSY.RECONVERGENT B1, `(.L_x_13150) ;  /* 0x000062c000017945 */ /* 0x000fe60003800200 */
[----:B------:R-:W-:-:S09]  /*7420*/  P2R R146, PR, RZ, 0x1 ;  /* 0x00000001ff927803 */ /* 0x000fd20000000000 */
        /* <DEDUP_REMOVED lines=11> */
[----:B------:R-:W-:Y:S01]  /*74e0*/  ISETP.NE.AND P0, PT, R4, 0x1, PT ;  /* 0x000000010400780c */ /* 0x000fe20003f05270 */
[----:B------:R-:W-:Y:S01]  /*74f0*/  BSSY.RECONVERGENT B2, `(.L_x_13153) ;  /* 0x0000055000027945 */ /* 0x000fe20003800200 */
[----:B------:R-:W-:Y:S02]  /*7500*/  HFMA2 R86, -RZ, RZ, 0, 1.1920928955078125e-07 ;  /* 0x00000002ff567431 */ /* 0x000fe400000001ff */
[----:B-1----:R-:W-:Y:S02]  /*7510*/  IMAD.MOV.U32 R84, RZ, RZ, R136 ;  /* 0x000000ffff547224 */ /* 0x002fe400078e0088 */
        /* <DEDUP_REMOVED lines=12> */
.L_x_13155:
        /* <DEDUP_REMOVED lines=13> */
.L_x_13157:
[----:B------:R-:W-:Y:S05]  /*76b0*/  BSYNC.RECONVERGENT B3 ;  /* 0x0000000000037941 */ /* 0x000fea0003800200 */
.L_x_13156:
[----:B------:R-:W-:Y:S01]  /*76c0*/  IMAD.WIDE.U32 R2, R138, -0x326172a9, RZ ;  /* 0xcd9e8d578a027825 */ /* 0x000fe200078e00ff */
[----:B------:R-:W-:Y:S01]  /*76d0*/  LOP3.LUT R84, R133, UR5, R87, 0x96, !PT ;  /* 0x0000000585547c12 */ /* 0x000fe2000f8e9657 */
[----:B------:R-:W-:Y:S02]  /*76e0*/  UIADD3 UR17, UPT, UPT, UR5, -0x4498517b, URZ ;  /* 0xbb67ae8505117890 */ /* 0x000fe4000fffe0ff */
[----:B------:R-:W-:Y:S01]  /*76f0*/  UIADD3 UR18, UPT, UPT, UR5, 0x76cf5d0a, URZ ;  /* 0x76cf5d0a05127890 */ /* 0x000fe2000fffe0ff */
[----:B0-----:R-:W-:Y:S01]  /*7700*/  LOP3.LUT R108, R135, UR4, R3, 0x96, !PT ;  /* 0x00000004876c7c12 */ /* 0x001fe2000f8e9603 */
        /* <DEDUP_REMOVED lines=51> */
.L_x_13154:
[----:B------:R-:W-:Y:S05]  /*7a40*/  BSYNC.RECONVERGENT B2 ;  /* 0x0000000000027941 */ /* 0x000fea0003800200 */
.L_x_13153:
[----:B------:R-:W1:Y:S01]  /*7a50*/  LDC R134, c[0x0][0x408] ;  /* 0x00010200ff867b82 */ /* 0x000e620000000800 */
[----:B------:R-:W-:Y:S01]  /*7a60*/  I2FP.F32.U32 R4, R84 ;  /* 0x0000005400047245 */ /* 0x000fe20000201000 */
[----:B------:R-:W-:Y:S01]  /*7a70*/  IMAD.MOV.U32 R149, RZ, RZ, 0x2f800000 ;  /* 0x2f800000ff957424 */ /* 0x000fe200078e00ff */
[----:B------:R-:W-:Y:S01]  /*7a80*/  ISETP.NE.AND P1, PT, R86, 0x1, PT ;  /* 0x000000015600780c */ /* 0x000fe20003f25270 */
[----:B-----5:R-:W-:Y:S01]  /*7a90*/  IMAD.U32 R84, R88, 0x10000, RZ ;  /* 0x0001000058547824 */ /* 0x020fe200078e00ff */
[----:B------:R-:W-:Y:S01]  /*7aa0*/  BSSY.RECONVERGENT B2, `(.L_x_13158) ;  /* 0x000005e000027945 */ /* 0x000fe20003800200 */
[----:B------:R-:W-:Y:S01]  /*7ab0*/  FFMA.FTZ R4, R4, R149, 1.1641532182693481445e-10 ;  /* 0x2f00000004047423 */ /* 0x000fe20000010095 */
[----:B------:R-:W-:Y:S01]  /*7ac0*/  PRMT R88, R88, 0x7632, R88 ;  /* 0x0000763258587816 */ /* 0x000fe20000000058 */
[----:B------:R-:W2:Y:S01]  /*7ad0*/  LDC R141, c[0x0][0x404] ;  /* 0x00010100ff8d7b82 */ /* 0x000ea20000000800 */
[----:B------:R-:W-:Y:S01]  /*7ae0*/  FMUL.FTZ R85, R84, R145 ;  /* 0x0000009154557220 */ /* 0x000fe20000410000 */
[----:B------:R-:W-:Y:S01]  /*7af0*/  SHF.L.U32 R84, R40, 0x10, RZ ;  /* 0x0000001028547819 */ /* 0x000fe200000006ff */
[----:B------:R-:W-:-:S02]  /*7b00*/  IMAD.MOV.U32 R87, RZ, RZ, 0x2 ;  /* 0x00000002ff577424 */ /* 0x000fc400078e00ff */
[----:B-1----:R-:W-:Y:S01]  /*7b10*/  FMUL.FTZ R85, R85, R134 ;  /* 0x0000008655557220 */ /* 0x002fe20000410000 */
[----:B--2---:R-:W-:Y:S01]  /*7b20*/  FSETP.GTU.FTZ.AND P0, PT, R4, R141, PT ;  /* 0x0000008d0400720b */ /* 0x004fe20003f1c000 */
        /* <DEDUP_REMOVED lines=14> */
.L_x_13160:
        /* <DEDUP_REMOVED lines=13> */
.L_x_13162:
[----:B------:R-:W-:Y:S05]  /*7ce0*/  BSYNC.RECONVERGENT B3 ;  /* 0x0000000000037941 */ /* 0x000fea0003800200 */
.L_x_13161:
        /* <DEDUP_REMOVED lines=57> */
.L_x_13159:
[----:B------:R-:W-:Y:S05]  /*8080*/  BSYNC.RECONVERGENT B2 ;  /* 0x0000000000027941 */ /* 0x000fea0003800200 */
.L_x_13158:
[----:B------:R-:W-:Y:S01]  /*8090*/  I2FP.F32.U32 R4, R4 ;  /* 0x0000000400047245 */ /* 0x000fe20000201000 */
[----:B------:R-:W-:Y:S01]  /*80a0*/  IMAD.U32 R86, R128, 0x10000, RZ ;  /* 0x0001000080567824 */ /* 0x000fe200078e00ff */
[----:B------:R-:W-:Y:S01]  /*80b0*/  SHF.L.U32 R88, R88, 0x10, RZ ;  /* 0x0000001058587819 */ /* 0x000fe200000006ff */
[----:B------:R-:W-:Y:S01]  /*80c0*/  BSSY.RECONVERGENT B2, `(.L_x_13163) ;  /* 0x000005b000027945 */ /* 0x000fe20003800200 */
[----:B------:R-:W-:Y:S01]  /*80d0*/  ISETP.NE.AND P1, PT, R87, 0x1, PT ;  /* 0x000000015700780c */ /* 0x000fe20003f25270 */
[----:B------:R-:W-:Y:S02]  /*80e0*/  FFMA.FTZ R4, R4, R149, 1.1641532182693481445e-10 ;  /* 0x2f00000004047423 */ /* 0x000fe40000010095 */
        /* <DEDUP_REMOVED lines=17> */
.L_x_13165:
[----:B------:R-:W-:Y:S01]  /*8200*/  VIADD R137, R137, 0x1 ;  /* 0x0000000189897836 */ /* 0x000fe20000000000 */
[----:B------:R-:W-:Y:S03]  /*8210*/  BSSY.RECONVERGENT B3, `(.L_x_13166) ;  /* 0x000000c000037945 */ /* 0x000fe60003800200 */
[C---:B0-----:R-:W-:Y:S01]  /*8220*/  IMAD.WIDE.U32 R110, R137.reuse, -0x2daee0ad, RZ ;  /* 0xd2511f53896e7825 */ /* 0x041fe200078e00ff */
        /* <DEDUP_REMOVED lines=10> */
.L_x_13167:
[----:B------:R-:W-:Y:S05]  /*82d0*/  BSYNC.RECONVERGENT B3 ;  /* 0x0000000000037941 */ /* 0x000fea0003800200 */
.L_x_13166:
        /* <DEDUP_REMOVED lines=57> */
.L_x_13164:
[----:B------:R-:W-:Y:S05]  /*8670*/  BSYNC.RECONVERGENT B2 ;  /* 0x0000000000027941 */ /* 0x000fea0003800200 */
.L_x_13163:
[----:B------:R-:W-:Y:S01]  /*8680*/  I2FP.F32.U32 R4, R4 ;  /* 0x0000000400047245 */ /* 0x000fe20000201000 */
[----:B------:R-:W-:Y:S01]  /*8690*/  IMAD.U32 R86, R89, 0x10000, RZ ;  /* 0x0001000059567824 */ /* 0x000fe200078e00ff */
[----:B------:R-:W-:Y:S01]  /*86a0*/  ISETP.NE.AND P2, PT, R88, 0x1, PT ;  /* 0x000000015800780c */ /* 0x000fe20003f45270 */
[----:B------:R-:W-:Y:S02]  /*86b0*/  BSSY.RECONVERGENT B2, `(.L_x_13168) ;  /* 0x000005c000027945 */ /* 0x000fe40003800200 */
[----:B------:R-:W-:Y:S01]  /*86c0*/  FFMA.FTZ R4, R4, R149, 1.1641532182693481445e-10 ;  /* 0x2f00000004047423 */ /* 0x000fe20000010095 */
[----:B------:R-:W-:Y:S01]  /*86d0*/  FMUL.FTZ R87, R86, R145 ;  /* 0x0000009156577220 */ /* 0x000fe20000410000 */
[----:B------:R-:W-:-:S03]  /*86e0*/  IMAD.U32 R86, R41, 0x10000, RZ ;  /* 0x0001000029567824 */ /* 0x000fc600078e00ff */
[----:B------:R-:W-:Y:S01]  /*86f0*/  FMUL.FTZ R87, R87, R134 ;  /* 0x0000008657577220 */ /* 0x000fe20000410000 */
[----:B------:R-:W-:Y:S02]  /*8700*/  FSETP.GTU.FTZ.AND P1, PT, R4, R141, PT ;  /* 0x0000008d0400720b */ /* 0x000fe40003f3c000 */
[----:B------:R-:W-:Y:S01]  /*8710*/  PRMT R4, R89, 0x7632, R4 ;  /* 0x0000763259047816 */ /* 0x000fe20000000004 */
[----:B------:R-:W-:Y:S01]  /*8720*/  HFMA2 R89, -RZ, RZ, 0, 1.1920928955078125e-07 ;  /* 0x00000002ff597431 */ /* 0x000fe200000001ff */
        /* <DEDUP_REMOVED lines=13> */
.L_x_13170:
[----:B------:R-:W-:Y:S01]  /*8800*/  IADD3 R137, PT, PT, R137, 0x1, RZ ;  /* 0x0000000189897810 */ /* 0x000fe20007ffe0ff */
[----:B------:R-:W-:Y:S03]  /*8810*/  BSSY.RECONVERGENT B3, `(.L_x_13171) ;  /* 0x000000c000037945 */ /* 0x000fe60003800200 */
[C---:B------:R-:W-:Y:S01]  /*8820*/  ISETP.NE.AND P2, PT, R137.reuse, RZ, PT ;  /* 0x000000ff8900720c */ /* 0x040fe20003f45270 */
[----:B0-----:R-:W-:-:S12]  /*8830*/  IMAD.WIDE.U32 R110, R137, -0x2daee0ad, RZ ;  /* 0xd2511f53896e7825 */ /* 0x001fd800078e00ff */
        /* <DEDUP_REMOVED lines=9> */
.L_x_13172:
[----:B------:R-:W-:Y:S05]  /*88d0*/  BSYNC.RECONVERGENT B3 ;  /* 0x0000000000037941 */ /* 0x000fea0003800200 */
.L_x_13171:
        /* <DEDUP_REMOVED lines=57> */
.L_x_13169:
[----:B------:R-:W-:Y:S05]  /*8c70*/  BSYNC.RECONVERGENT B2 ;  /* 0x0000000000027941 */ /* 0x000fea0003800200 */
.L_x_13168:
[----:B------:R-:W-:Y:S01]  /*8c80*/  I2FP.F32.U32 R88, R87 ;  /* 0x0000005700587245 */ /* 0x000fe20000201000 */
[----:B------:R-:W-:Y:S01]  /*8c90*/  IMAD.U32 R4, R4, 0x10000, RZ ;  /* 0x0001000004047824 */ /* 0x000fe200078e00ff */
[----:B------:R-:W-:Y:S01]  /*8ca0*/  ISETP.NE.AND P3, PT, R89, 0x1, PT ;  /* 0x000000015900780c */ /* 0x000fe20003f65270 */
[----:B------:R-:W-:Y:S01]  /*8cb0*/  BSSY.RECONVERGENT B2, `(.L_x_13173) ;  /* 0x000005b000027945 */ /* 0x000fe20003800200 */
[----:B0-----:R-:W-:Y:S02]  /*8cc0*/  IMAD.MOV.U32 R108, RZ, RZ, 0x2 ;  /* 0x00000002ff6c7424 */ /* 0x001fe400078e00ff */
[----:B------:R-:W-:Y:S01]  /*8cd0*/  FFMA.FTZ R88, R88, R149, 1.1641532182693481445e-10 ;  /* 0x2f00000058587423 */ /* 0x000fe20000010095 */
[----:B------:R-:W-:-:S04]  /*8ce0*/  FMUL.FTZ R87, R4, R145 ;  /* 0x0000009104577220 */ /* 0x000fc80000410000 */
[----:B------:R-:W-:Y:S01]  /*8cf0*/  FMUL.FTZ R87, R87, R134 ;  /* 0x0000008657577220 */ /* 0x000fe20000410000 */
[----:B------:R-:W-:Y:S02]  /*8d00*/  FSETP.GTU.FTZ.AND P2, PT, R88, R141, PT ;  /* 0x0000008d5800720b */ /* 0x000fe40003f5c000 */
        /* <DEDUP_REMOVED lines=14> */
.L_x_13175:
        /* <DEDUP_REMOVED lines=13> */
.L_x_13177:
[----:B------:R-:W-:Y:S05]  /*8ec0*/  BSYNC.RECONVERGENT B3 ;  /* 0x0000000000037941 */ /* 0x000fea0003800200 */
.L_x_13176:
        /* <DEDUP_REMOVED lines=57> */
.L_x_13174:
[----:B------:R-:W-:Y:S05]  /*9260*/  BSYNC.RECONVERGENT B2 ;  /* 0x0000000000027941 */ /* 0x000fea0003800200 */
.L_x_13173:
        /* <DEDUP_REMOVED lines=8> */
[----:B------:R-:W-:Y:S02]  /*92f0*/  IMAD.U32 R88, R42, 0x10000, RZ ;  /* 0x000100002a587824 */ /* 0x000fe400078e00ff */
        /* <DEDUP_REMOVED lines=15> */
.L_x_13180:
        /* <DEDUP_REMOVED lines=13> */
.L_x_13182:
[----:B------:R-:W-:Y:S05]  /*94c0*/  BSYNC.RECONVERGENT B3 ;  /* 0x0000000000037941 */ /* 0x000fea0003800200 */
.L_x_13181:
        /* <DEDUP_REMOVED lines=57> */
.L_x_13179:
[----:B------:R-:W-:Y:S05]  /*9860*/  BSYNC.RECONVERGENT B2 ;  /* 0x0000000000027941 */ /* 0x000fea0003800200 */
.L_x_13178:
[----:B------:R-:W-:Y:S01]  /*9870*/  I2FP.F32.U32 R4, R4 ;  /* 0x0000000400047245 */ /* 0x000fe20000201000 */
[----:B------:R-:W-:Y:S01]  /*9880*/  IMAD.U32 R90, R90, 0x10000, RZ ;  /* 0x000100005a5a7824 */ /* 0x000fe200078e00ff */
[----:B------:R-:W-:Y:S01]  /*9890*/  ISETP.NE.AND P5, PT, R110, 0x1, PT ;  /* 0x000000016e00780c */ /* 0x000fe20003fa5270 */
[----:B------:R-:W-:Y:S01]  /*98a0*/  BSSY.RECONVERGENT B2, `(.L_x_13183) ;  /* 0x000005b000027945 */ /* 0x000fe20003800200 */
[----:B------:R-:W-:Y:S01]  /*98b0*/  MOV R108, 0x2 ;  /* 0x00000002006c7802 */ /* 0x000fe20000000f00 */
[----:B------:R-:W-:Y:S01]  /*98c0*/  FFMA.FTZ R4, R4, R149, 1.1641532182693481445e-10 ;  /* 0x2f00000004047423 */ /* 0x000fe20000010095 */
[----:B------:R-:W-:Y:S01]  /*98d0*/  FMUL.FTZ R89, R90, R145 ;  /* 0x000000915a597220 */ /* 0x000fe20000410000 */
[----:B------:R-:W-:Y:S02]  /*98e0*/  IMAD.U32 R90, R126, 0x10000, RZ ;  /* 0x000100007e5a7824 */ /* 0x000fe400078e00ff */
[----:B------:R-:W-:Y:S02]  /*98f0*/  IMAD.MOV.U32 R109, RZ, RZ, R136 ;  /* 0x000000ffff6d7224 */ /* 0x000fe400078e0088 */
        /* <DEDUP_REMOVED lines=14> */
.L_x_13185:
        /* <DEDUP_REMOVED lines=13> */
.L_x_13187:
[----:B------:R-:W-:Y:S05]  /*9ab0*/  BSYNC.RECONVERGENT B3 ;  /* 0x0000000000037941 */ /* 0x000fea0003800200 */
.L_x_13186:
        /* <DEDUP_REMOVED lines=57> */
.L_x_13184:
[----:B------:R-:W-:Y:S05]  /*9e50*/  BSYNC.RECONVERGENT B2 ;  /* 0x0000000000027941 */ /* 0x000fea0003800200 */
.L_x_13183:
        /* <DEDUP_REMOVED lines=24> */
.L_x_13190:
        /* <DEDUP_REMOVED lines=15> */
.L_x_13192:
[----:B------:R-:W-:Y:S05]  /*a0d0*/  BSYNC.RECONVERGENT B3 ;  /* 0x0000000000037941 */ /* 0x000fea0003800200 */
.L_x_13191:
        /* <DEDUP_REMOVED lines=57> */
.L_x_13189:
[----:B------:R-:W-:Y:S05]  /*a470*/  BSYNC.RECONVERGENT B2 ;  /* 0x0000000000027941 */ /* 0x000fea0003800200 */
.L_x_13188:
[----:B------:R-:W-:Y:S02]  /*a480*/  I2FP.F32.U32 R108, R109 ;  /* 0x0000006d006c7245 */ /* 0x000fe40000201000 */
[----:B------:R-:W-:-:S03]  /*a490*/  SHF.L.U32 R110, R91, 0x10, RZ ;  /* 0x000000105b6e7819 */ /* 0x000fc600000006ff */
[----:B------:R-:W-:Y:S02]  /*a4a0*/  FFMA.FTZ R108, R108, R149, 1.1641532182693481445e-10 ;  /* 0x2f0000006c6c7423 */ /* 0x000fe40000010095 */
[----:B------:R-:W-:-:S03]  /*a4b0*/  FMUL.FTZ R91, R110, R145 ;  /* 0x000000916e5b7220 */ /* 0x000fc60000410000 */
[----:B------:R-:W-:Y:S01]  /*a4c0*/  FSETP.GTU.FTZ.AND P6, PT, R108, R141, PT ;  /* 0x0000008d6c00720b */ /* 0x000fe20003fdc000 */
[----:B------:R-:W-:-:S05]  /*a4d0*/  FMUL.FTZ R91, R91, R134 ;  /* 0x000000865b5b7220 */ /* 0x000fca0000410000 */
[----:B------:R-:W-:Y:S01]  /*a4e0*/  FSEL R108, R91, RZ, !P6 ;  /* 0x000000ff5b6c7208 */ /* 0x000fe20007000000 */
[----:B------:R-:W-:Y:S01]  /*a4f0*/  IMAD.U32 R91, R125, 0x10000, RZ ;  /* 0x000100007d5b7824 */ /* 0x000fe200078e00ff */
[----:B------:R-:W-:-:S03]  /*a500*/  PLOP3.LUT P6, PT, P6, PT, PT, 0x8, 0x80 ;  /* 0x000000000080781c */ /* 0x000fc600037ce170 */
[----:B------:R-:W-:Y:S01]  /*a510*/  FFMA.FTZ R91, R108, R91, R75 ;  /* 0x0000005b6c5b7223 */ /* 0x000fe2000001004b */
[----:B------:R-:W-:Y:S09]  /*a520*/  BRA `(.L_x_13193) ;  /* 0x0000003000107947 */ /* 0x000ff20003800000 */
.L_x_13152:
[----:B------:R-:W-:Y:S01]  /*a530*/  ISETP.NE.AND P0, PT, R4, 0x1, PT ;  /* 0x000000010400780c */ /* 0x000fe20003f05270 */
[----:B------:R-:W-:Y:S01]  /*a540*/  BSSY.RECONVERGENT B2, `(.L_x_13194) ;  /* 0x0000055000027945 */ /* 0x000fe20003800200 */
[----:B------:R-:W-:Y:S01]  /*a550*/  IMAD.MOV.U32 R86, RZ, RZ, 0x2 ;  /* 0x00000002ff567424 */ /* 0x000fe200078e00ff */
[----:B-1----:R-:W-:Y:S01]  /*a560*/  MOV R84, R136 ;  /* 0x0000008800547202 */ /* 0x002fe20000000f00 */
        /* <DEDUP_REMOVED lines=12> */
.L_x_13196:
        /* <DEDUP_REMOVED lines=13> */
.L_x_13198:
[----:B------:R-:W-:Y:S05]  /*a700*/  BSYNC.RECONVERGENT B3 ;  /* 0x0000000000037941 */ /* 0x000fea0003800200 */
.L_x_13197:
        /* <DEDUP_REMOVED lines=56> */
.L_x_13195:
[----:B------:R-:W-:Y:S05]  /*aa90*/  BSYNC.RECONVERGENT B2 ;  /* 0x0000000000027941 */ /* 0x000fea0003800200 */
.L_x_13194:
[----:B------:R-:W1:Y:S01]  /*aaa0*/  LDC R134, c[0x0][0x408] ;  /* 0x00010200ff867b82 */ /* 0x000e620000000800 */
[----:B------:R-:W-:Y:S01]  /*aab0*/  HFMA2 R149, -RZ, RZ, 0.1171875, 0 ;  /* 0x2f800000ff957431 */ /* 0x000fe200000001ff */
[----:B------:R-:W-:Y:S01]  /*aac0*/  I2FP.F32.U32 R4, R84 ;  /* 0x0000005400047245 */ /* 0x000fe20000201000 */
[----:B-----5:R-:W-:Y:S01]  /*aad0*/  IMAD.U32 R84, R88, 0x10000, RZ ;  /* 0x0001000058547824 */ /* 0x020fe200078e00ff */
[----:B------:R-:W-:Y:S01]  /*aae0*/  ISETP.NE.AND P1, PT, R86, 0x1, PT ;  /* 0x000000015600780c */ /* 0x000fe20003f25270 */
[----:B------:R-:W-:Y:S01]  /*aaf0*/  BSSY.RECONVERGENT B2, `(.L_x_13199) ;  /* 0x000005e000027945 */ /* 0x000fe20003800200 */
[----:B------:R-:W-:Y:S02]  /*ab00*/  HFMA2 R87, -RZ, RZ, 0, 1.1920928955078125e-07 ;  /* 0x00000002ff577431 */ /* 0x000fe400000001ff */
[----:B------:R-:W-:Y:S01]  /*ab10*/  FMUL.FTZ R85, R84, R145 ;  /* 0x0000009154557220 */ /* 0x000fe20000410000 */
[----:B------:R-:W2:Y:S01]  /*ab20*/  LDC R141, c[0x0][0x404] ;  /* 0x00010100ff8d7b82 */ /* 0x000ea20000000800 */
[----:B------:R-:W-:Y:S01]  /*ab30*/  PRMT R88, R88, 0x7632, R88 ;  /* 0x0000763258587816 */ /* 0x000fe20000000058 */
[----:B------:R-:W-:Y:S01]  /*ab40*/  FFMA.FTZ R4, R4, R149, 1.1641532182693481445e-10 ;  /* 0x2f00000004047423 */ /* 0x000fe20000010095 */
[----:B-1----:R-:W-:Y:S01]  /*ab50*/  FMUL.FTZ R84, R85, R134 ;  /* 0x0000008655547220 */ /* 0x002fe20000410000 */
[----:B------:R-:W-:-:S03]  /*ab60*/  IMAD.U32 R85, R40, 0x10000, RZ ;  /* 0x0001000028557824 */ /* 0x000fc600078e00ff */
[----:B--2---:R-:W-:Y:S01]  /*ab70*/  FSETP.GTU.FTZ.AND P0, PT, R4, R141, PT ;  /* 0x0000008d0400720b */ /* 0x004fe20003f1c000 */
        /* <DEDUP_REMOVED lines=14> */
.L_x_13201:
        /* <DEDUP_REMOVED lines=13> */
.L_x_13203:
[----:B------:R-:W-:Y:S05]  /*ad30*/  BSYNC.RECONVERGENT B3 ;  /* 0x0000000000037941 */ /* 0x000fea0003800200 */
.L_x_13202:
        /* <DEDUP_REMOVED lines=57> */
.L_x_13200:
[----:B------:R-:W-:Y:S05]  /*b0d0*/  BSYNC.RECONVERGENT B2 ;  /* 0x0000000000027941 */ /* 0x000fea0003800200 */
.L_x_13199:
        /* <DEDUP_REMOVED lines=23> */
.L_x_13206:
        /* <DEDUP_REMOVED lines=13> */
.L_x_13208:
[----:B------:R-:W-:Y:S05]  /*b320*/  BSYNC.RECONVERGENT B3 ;  /* 0x0000000000037941 */ /* 0x000fea0003800200 */
.L_x_13207:
        /* <DEDUP_REMOVED lines=57> */
.L_x_13205:
[----:B------:R-:W-:Y:S05]  /*b6c0*/  BSYNC.RECONVERGENT B2 ;  /* 0x0000000000027941 */ /* 0x000fea0003800200 */
.L_x_13204:
        /* <DEDUP_REMOVED lines=24> */
.L_x_13211:
        /* <DEDUP_REMOVED lines=13> */
.L_x_13213:
[----:B------:R-:W-:Y:S05]  /*b920*/  BSYNC.RECONVERGENT B3 ;  /* 0x0000000000037941 */ /* 0x000fea0003800200 */
.L_x_13212:
        /* <DEDUP_REMOVED lines=57> */
.L_x_13210:
[----:B------:R-:W-:Y:S05]  /*bcc0*/  BSYNC.RECONVERGENT B2 ;  /* 0x0000000000027941 */ /* 0x000fea0003800200 */
.L_x_13209:
[----:B------:R-:W-:Y:S01]  /*bcd0*/  I2FP.F32.U32 R88, R87 ;  /* 0x0000005700587245 */ /* 0x000fe20000201000 */
[----:B------:R-:W-:Y:S01]  /*bce0*/  IMAD.U32 R4, R4, 0x10000, RZ ;  /* 0x0001000004047824 */ /* 0x000fe200078e00ff */
[----:B------:R-:W-:Y:S01]  /*bcf0*/  ISETP.NE.AND P3, PT, R89, 0x1, PT ;  /* 0x000000015900780c */ /* 0x000fe20003f65270 */
[----:B------:R-:W-:Y:S01]  /*bd00*/  BSSY.RECONVERGENT B2, `(.L_x_13214) ;  /* 0x000005b000027945 */ /* 0x000fe20003800200 */
[----:B0-----:R-:W-:Y:S02]  /*bd10*/  HFMA2 R108, -RZ, RZ, 0, 1.1920928955078125e-07 ;  /* 0x00000002ff6c7431 */ /* 0x001fe400000001ff */
        /* <DEDUP_REMOVED lines=18> */
.L_x_13216:
        /* <DEDUP_REMOVED lines=13> */
.L_x_13218:
[----:B------:R-:W-:Y:S05]  /*bf10*/  BSYNC.RECONVERGENT B3 ;  /* 0x0000000000037941 */ /* 0x000fea0003800200 */
.L_x_13217:
        /* <DEDUP_REMOVED lines=57> */
.L_x_13215:
[----:B------:R-:W-:Y:S05]  /*c2b0*/  BSYNC.RECONVERGENT B2 ;  /* 0x0000000000027941 */ /* 0x000fea0003800200 */
.L_x_13214:
        /* <DEDUP_REMOVED lines=24> */
.L_x_13221:
        /* <DEDUP_REMOVED lines=13> */
.L_x_13223:
[----:B------:R-:W-:Y:S05]  /*c510*/  BSYNC.RECONVERGENT B3 ;  /* 0x0000000000037941 */ /* 0x000fea0003800200 */
.L_x_13222:
        /* <DEDUP_REMOVED lines=57> */
.L_x_13220:
[----:B------:R-:W-:Y:S05]  /*c8b0*/  BSYNC.RECONVERGENT B2 ;  /* 0x0000000000027941 */ /* 0x000fea0003800200 */
.L_x_13219:
        /* <DEDUP_REMOVED lines=23> */
.L_x_13226:
        /* <DEDUP_REMOVED lines=13> */
.L_x_13228:
[----:B------:R-:W-:Y:S05]  /*cb00*/  BSYNC.RECONVERGENT B3 ;  /* 0x0000000000037941 */ /* 0x000fea0003800200 */
.L_x_13227:
        /* <DEDUP_REMOVED lines=57> */
.L_x_13225:
[----:B------:R-:W-:Y:S05]  /*cea0*/  BSYNC.RECONVERGENT B2 ;  /* 0x0000000000027941 */ /* 0x000fea0003800200 */
.L_x_13224:
        /* <DEDUP_REMOVED lines=24> */
.L_x_13231:
        /* <DEDUP_REMOVED lines=15> */
.L_x_13233:
[----:B------:R-:W-:Y:S05]  /*d120*/  BSYNC.RECONVERGENT B3 ;  /* 0x0000000000037941 */ /* 0x000fea0003800200 */
.L_x_13232:
        /* <DEDUP_REMOVED lines=57> */
.L_x_13230:
[----:B------:R-:W-:Y:S05]  /*d4c0*/  BSYNC.RECONVERGENT B2 ;  /* 0x0000000000027941 */ /* 0x000fea0003800200 */
.L_x_13229:
[----:B------:R-:W-:Y:S01]  /*d4d0*/  I2FP.F32.U32 R108, R109 ;  /* 0x0000006d006c7245 */ /* 0x000fe20000201000 */
[----:B------:R-:W-:-:S04]  /*d4e0*/  IMAD.U32 R110, R91, 0x10000, RZ ;  /* 0x000100005b6e7824 */ /* 0x000fc800078e00ff */
[----:B------:R-:W-:Y:S01]  /*d4f0*/  FFMA.FTZ R108, R108, R149, 1.1641532182693481445e-10 ;  /* 0x2f0000006c6c7423 */ /* 0x000fe20000010095 */
[----:B------:R-:W-:-:S04]  /*d500*/  FMUL.FTZ R91, R110, R145 ;  /* 0x000000916e5b7220 */ /* 0x000fc80000410000 */
[----:B------:R-:W-:Y:S01]  /*d510*/  FMUL.FTZ R91, R91, R134 ;  /* 0x000000865b5b7220 */ /* 0x000fe20000410000 */
[----:B------:R-:W-:Y:S02]  /*d520*/  FSETP.GTU.FTZ.AND P6, PT, R108, R141, PT ;  /* 0x0000008d6c00720b */ /* 0x000fe40003fdc000 */
[----:B------:R-:W-:Y:S02]  /*d530*/  SHF.L.U32 R108, R125, 0x10, RZ ;  /* 0x000000107d6c7819 */ /* 0x000fe400000006ff */
[----:B------:R-:W-:Y:S02]  /*d540*/  FSEL R91, R91, RZ, !P6 ;  /* 0x000000ff5b5b7208 */ /* 0x000fe40007000000 */
[----:B------:R-:W-:-:S03]  /*d550*/  PLOP3.LUT P6, PT, P6, PT, PT, 0x8, 0x80 ;  /* 0x000000000080781c */ /* 0x000fc600037ce170 */
[----:B------:R-:W-:-:S10]  /*d560*/  FMUL.FTZ R91, R108, R91 ;  /* 0x0000005b6c5b7220 */ /* 0x000fd40000410000 */
.L_x_13193:
        /* <DEDUP_REMOVED lines=16> */
[----:B------:R-:W-:-:S04]  /*d670*/  LOP3.LUT R110, R110, R141, RZ, 0xfc, !PT ;  /* 0x0000008d6e6e7212 */ /* 0x000fc800078efcff */
[----:B------:R2:W-:Y:S01]  /*d680*/  STG.E.128 desc[UR6][R142.64], R84 ;  /* 0x000000548e007986 */ /* 0x0005e2000c101d06 */
[----:B-1----:R-:W-:-:S03]  /*d690*/  IMAD.WIDE.U32 R108, R148, 0x8, R108 ;  /* 0x00000008946c7825 */ /* 0x002fc600078e006c */
[----:B------:R2:W-:Y:S01]  /*d6a0*/  STG.E.128 desc[UR6][R142.64+0x10], R88 ;  /* 0x000010588e007986 */ /* 0x0005e2000c101d06 */
[----:B------:R-:W-:-:S03]  /*d6b0*/  VIADD R148, R148, 0x20 ;  /* 0x0000002094947836 */ /* 0x000fc60000000000 */
[----:B------:R2:W-:Y:S04]  /*d6c0*/  STG.E.64 desc[UR6][R108.64], R110 ;  /* 0x0000006e6c007986 */ /* 0x0005e8000c101b06 */
.L_x_13151:
[----:B------:R-:W-:Y:S05]  /*d6d0*/  BSYNC.RECONVERGENT B1 ;  /* 0x0000000000017941 */ /* 0x000fea0003800200 */
.L_x_13150:
[----:B------:R-:W-:Y:S01]  /*d6e0*/  ISETP.GE.U32.AND P0, PT, R0, 0x60, PT ;  /* 0x000000600000780c */ /* 0x000fe20003f06070 */
[----:B------:R-:W-:Y:S03]  /*d6f0*/  BSSY.RECONVERGENT B1, `(.L_x_13234) ;  /* 0x000062c000017945 */ /* 0x000fe60003800200 */
[----:B------:R-:W-:-:S09]  /*d700*/  P2R R141, PR, RZ, 0x1 ;  /* 0x00000001ff8d7803 */ /* 0x000fd20000000000 */
[----:B------:R-:W-:Y:S05]  /*d710*/  @!P0 BRA `(.L_x_13235) ;  /* 0x0000006000a48947 */ /* 0x000fea0003800000 */
[----:B------:R-:W-:Y:S01]  /*d720*/  ISETP.NE.U32.AND P0, PT, RZ, UR8, PT ;  /* 0x00000008ff007c0c */ /* 0x000fe2000bf05070 */
[----:B------:R-:W1:Y:S03]  /*d730*/  LDC.64 R96, c[0x0][0x390] ;  /* 0x0000e400ff607b82 */ /* 0x000e660000000a00 */
[----:B------:R-:W-:-:S13]  /*d740*/  ISETP.NE.AND.EX P0, PT, RZ, UR9, PT, P0 ;  /* 0x00000009ff007c0c */ /* 0x000fda000bf05300 */
[----:B------:R-:W3:Y:S01]  /*d750*/  @P0 LDC.64 R92, c[0x0][0x3a0] ;  /* 0x0000e800ff5c0b82 */ /* 0x000ee20000000a00 */
[----:B-1----:R-:W-:-:S06]  /*d760*/  IMAD.WIDE.U32 R96, R148, 0x10, R96 ;  /* 0x0000001094607825 */ /* 0x002fcc00078e0060 */
[----:B------:R-:W5:Y:S01]  /*d770*/  LDG.E.128 R96, desc[UR6][R96.64] ;  /* 0x0000000660607981 */ /* 0x000f62000c1e1d00 */
[----:B---3--:R-:W-:-:S05]  /*d780*/  @P0 IMAD.WIDE.U32 R92, R148, 0x20, R92 ;  /* 0x00000020945c0825 */ /* 0x008fca00078e005c */
        /* <DEDUP_REMOVED lines=19> */
.L_x_13239:
        /* <DEDUP_REMOVED lines=13> */
.L_x_13241:
[----:B------:R-:W-:Y:S05]  /*d990*/  BSYNC.RECONVERGENT B3 ;  /* 0x0000000000037941 */ /* 0x000fea0003800200 */
.L_x_13240:
[----:B------:R-:W-:Y:S01]  /*d9a0*/  IMAD.WIDE.U32 R2, R138, -0x326172a9, RZ ;  /* 0xcd9e8d578a027825 */ /* 0x000fe200078e00ff */
[----:B------:R-:W-:Y:S01]  /*d9b0*/  LOP3.LUT R92, R133, UR5, R95, 0x96, !PT ;  /* 0x00000005855c7c12 */ /* 0x000fe2000f8e965f */
[----:B------:R-:W-:Y:S02]  /*d9c0*/  UIADD3 UR17, UPT, UPT, UR5, -0x4498517b, URZ ;  /* 0xbb67ae8505117890 */ /* 0x000fe4000fffe0ff */
[----:B------:R-:W-:Y:S01]  /*d9d0*/  UIADD3 UR18, UPT, UPT, UR5, 0x76cf5d0a, URZ ;  /* 0x76cf5d0a05127890 */ /* 0x000fe2000fffe0ff */
[----:B0-2---:R-:W-:Y:S01]  /*d9e0*/  LOP3.LUT R108, R135, UR4, R3, 0x96, !PT ;  /* 0x00000004876c7c12 */ /* 0x005fe2000f8e9603 */
        /* <DEDUP_REMOVED lines=51> */
.L_x_13238:
[----:B------:R-:W-:Y:S05]  /*dd20*/  BSYNC.RECONVERGENT B2 ;  /* 0x0000000000027941 */ /* 0x000fea0003800200 */
.L_x_13237:
        /* <DEDUP_REMOVED lines=8> */
[----:B------:R-:W3:Y:S01]  /*ddb0*/  LDC R149, c[0x0][0x404] ;  /* 0x00010100ff957b82 */ /* 0x000ee20000000800 */
[----:B------:R-:W-:Y:S01]  /*ddc0*/  FMUL.FTZ R93, R92, R145 ;  /* 0x000000915c5d7220 */ /* 0x000fe20000410000 */
[----:B------:R-:W-:Y:S01]  /*ddd0*/  SHF.L.U32 R92, R52, 0x10, RZ ;  /* 0x00000010345c7819 */ /* 0x000fe200000006ff */
[----:B------:R-:W-:-:S02]  /*dde0*/  IMAD.MOV.U32 R95, RZ, RZ, 0x2 ;  /* 0x00000002ff5f7424 */ /* 0x000fc400078e00ff */
[----:B-1----:R-:W-:Y:S01]  /*ddf0*/  FMUL.FTZ R93, R93, R134 ;  /* 0x000000865d5d7220 */ /* 0x002fe20000410000 */
[----:B---3--:R-:W-:Y:S01]  /*de00*/  FSETP.GTU.FTZ.AND P0, PT, R4, R149, PT ;  /* 0x000000950400720b */ /* 0x008fe20003f1c000 */
        /* <DEDUP_REMOVED lines=14> */
.L_x_13244:
[----:B------:R-:W-:Y:S01]  /*def0*/  VIADD R137, R137, 0x1 ;  /* 0x0000000189897836 */ /* 0x000fe20000000000 */
[----:B------:R-:W-:Y:S03]  /*df00*/  BSSY.RECONVERGENT B3, `(.L_x_13245) ;  /* 0x000000c000037945 */ /* 0x000fe60003800200 */
[C---:B0-2---:R-:W-:Y:S01]  /*df10*/  IMAD.WIDE.U32 R110, R137.reuse, -0x2daee0ad, RZ ;  /* 0xd2511f53896e7825 */ /* 0x045fe200078e00ff */
        /* <DEDUP_REMOVED lines=10> */
.L_x_13246:
[----:B------:R-:W-:Y:S05]  /*dfc0*/  BSYNC.RECONVERGENT B3 ;  /* 0x0000000000037941 */ /* 0x000fea0003800200 */
.L_x_13245:
        /* <DEDUP_REMOVED lines=57> */
.L_x_13243:
[----:B------:R-:W-:Y:S05]  /*e360*/  BSYNC.RECONVERGENT B2 ;  /* 0x0000000000027941 */ /* 0x000fea0003800200 */
.L_x_13242:
        /* <DEDUP_REMOVED lines=23> */
.L_x_13249:
[----:B------:R-:W-:Y:S01]  /*e4e0*/  VIADD R137, R137, 0x1 ;  /* 0x0000000189897836 */ /* 0x000fe20000000000 */
[----:B------:R-:W-:Y:S03]  /*e4f0*/  BSSY.RECONVERGENT B3, `(.L_x_13250) ;  /* 0x000000c000037945 */ /* 0x000fe60003800200 */
[C---:B0-2---:R-:W-:Y:S01]  /*e500*/  IMAD.WIDE.U32 R110, R137.reuse, -0x2daee0ad, RZ ;  /* 0xd2511f53896e7825 */ /* 0x045fe200078e00ff */
        /* <DEDUP_REMOVED lines=10> */
.L_x_13251:
[----:B------:R-:W-:Y:S05]  /*e5b0*/  BSYNC.RECONVERGENT B3 ;  /* 0x0000000000037941 */ /* 0x000fea0003800200 */
.L_x_13250:
        /* <DEDUP_REMOVED lines=57> */
.L_x_13248:
[----:B------:R-:W-:Y:S05]  /*e950*/  BSYNC.RECONVERGENT B2 ;  /* 0x0000000000027941 */ /* 0x000fea0003800200 */
.L_x_13247:
[----:B------:R-:W-:Y:S01]  /*e960*/  I2FP.F32.U32 R4, R4 ;  /* 0x0000000400047245 */ /* 0x000fe20000201000 */
[----:B------:R-:W-:Y:S01]  /*e970*/  IMAD.U32 R94, R97, 0x10000, RZ ;  /* 0x00010000615e7824 */ /* 0x000fe200078e00ff */
[----:B------:R-:W-:Y:S01]  /*e980*/  ISETP.NE.AND P2, PT, R96, 0x1, PT ;  /* 0x000000016000780c */ /* 0x000fe20003f45270 */
[----:B------:R-:W-:Y:S01]  /*e990*/  BSSY.RECONVERGENT B2, `(.L_x_13252) ;  /* 0x000005c000027945 */ /* 0x000fe20003800200 */
[----:B0-2---:R-:W-:Y:S02]  /*e9a0*/  HFMA2 R108, -RZ, RZ, 0, 1.1920928955078125e-07 ;  /* 0x00000002ff6c7431 */ /* 0x005fe400000001ff */
[----:B------:R-:W-:Y:S01]  /*e9b0*/  FFMA.FTZ R4, R4, R151, 1.1641532182693481445e-10 ;  /* 0x2f00000004047423 */ /* 0x000fe20000010097 */
[----:B------:R-:W-:Y:S01]  /*e9c0*/  FMUL.FTZ R95, R94, R145 ;  /* 0x000000915e5f7220 */ /* 0x000fe20000410000 */
[----:B------:R-:W-:-:S03]  /*e9d0*/  IMAD.U32 R94, R53, 0x10000, RZ ;  /* 0x00010000355e7824 */ /* 0x000fc600078e00ff */
[----:B------:R-:W-:Y:S01]  /*e9e0*/  FMUL.FTZ R95, R95, R134 ;  /* 0x000000865f5f7220 */ /* 0x000fe20000410000 */
[----:B------:R-:W-:Y:S02]  /*e9f0*/  FSETP.GTU.FTZ.AND P1, PT, R4, R149, PT ;  /* 0x000000950400720b */ /* 0x000fe40003f3c000 */
[----:B------:R-:W-:Y:S02]  /*ea00*/  PRMT R4, R97, 0x7632, R4 ;  /* 0x0000763261047816 */ /* 0x000fe40000000004 */
        /* <DEDUP_REMOVED lines=13> */
.L_x_13254:
        /* <DEDUP_REMOVED lines=13> */
.L_x_13256:
[----:B------:R-:W-:Y:S05]  /*ebb0*/  BSYNC.RECONVERGENT B3 ;  /* 0x0000000000037941 */ /* 0x000fea0003800200 */
.L_x_13255:
        /* <DEDUP_REMOVED lines=57> */
.L_x_13253:
[----:B------:R-:W-:Y:S05]  /*ef50*/  BSYNC.RECONVERGENT B2 ;  /* 0x0000000000027941 */ /* 0x000fea0003800200 */
.L_x_13252:
        /* <DEDUP_REMOVED lines=23> */
.L_x_13259:
        /* <DEDUP_REMOVED lines=13> */
.L_x_13261:
[----:B------:R-:W-:Y:S05]  /*f1a0*/  BSYNC.RECONVERGENT B3 ;  /* 0x0000000000037941 */ /* 0x000fea0003800200 */
.L_x_13260:
        /* <DEDUP_REMOVED lines=57> */
.L_x_13258:
[----:B------:R-:W-:Y:S05]  /*f540*/  BSYNC.RECONVERGENT B2 ;  /* 0x0000000000027941 */ /* 0x000fea0003800200 */
.L_x_13257:
        /* <DEDUP_REMOVED lines=24> */
.L_x_13264:
        /* <DEDUP_REMOVED lines=13> */
.L_x_13266:
[----:B------:R-:W-:Y:S05]  /*f7a0*/  BSYNC.RECONVERGENT B3 ;  /* 0x0000000000037941 */ /* 0x000fea0003800200 */
.L_x_13265:
        /* <DEDUP_REMOVED lines=57> */
.L_x_13263:
[----:B------:R-:W-:Y:S05]  /*fb40*/  BSYNC.RECONVERGENT B2 ;  /* 0x0000000000027941 */ /* 0x000fea0003800200 */
.L_x_13262:
        /* <DEDUP_REMOVED lines=23> */
.L_x_13269:
        /* <DEDUP_REMOVED lines=13> */
.L_x_13271:
[----:B------:R-:W-:Y:S05]  /*fd90*/  BSYNC.RECONVERGENT B3 ;  /* 0x0000000000037941 */ /* 0x000fea0003800200 */
.L_x_13270:
        /* <DEDUP_REMOVED lines=57> */
.L_x_13268:
[----:B------:R-:W-:Y:S05]  /*10130*/  BSYNC.RECONVERGENT B2 ;  /* 0x0000000000027941 */ /* 0x000fea0003800200 */
.L_x_13267:
        /* <DEDUP_REMOVED lines=24> */
.L_x_13274:
        /* <DEDUP_REMOVED lines=15> */
.L_x_13276:
[----:B------:R-:W-:Y:S05]  /*103b0*/  BSYNC.RECONVERGENT B3 ;  /* 0x0000000000037941 */ /* 0x000fea0003800200 */
.L_x_13275:
        /* <DEDUP_REMOVED lines=57> */
.L_x_13273:
[----:B------:R-:W-:Y:S05]  /*10750*/  BSYNC.RECONVERGENT B2 ;  /* 0x0000000000027941 */ /* 0x000fea0003800200 */
.L_x_13272:
        /* <DEDUP_REMOVED lines=11> */
.L_x_13236:
        /* <DEDUP_REMOVED lines=16> */
.L_x_13280:
        /* <DEDUP_REMOVED lines=13> */
.L_x_13282:
[----:B------:R-:W-:Y:S05]  /*109e0*/  BSYNC.RECONVERGENT B3 ;  /* 0x0000000000037941 */ /* 0x000fea0003800200 */
.L_x_13281:
        /* <DEDUP_REMOVED lines=56> */
.L_x_13279:
[----:B------:R-:W-:Y:S05]  /*10d70*/  BSYNC.RECONVERGENT B2 ;  /* 0x0000000000027941 */ /* 0x000fea0003800200 */
.L_x_13278:
        /* <DEDUP_REMOVED lines=8> */
[----:B------:R-:W3:Y:S01]  /*10e00*/  LDC R149, c[0x0][0x404] ;  /* 0x00010100ff957b82 */ /* 0x000ee20000000800 */
[----:B------:R-:W-:Y:S01]  /*10e10*/  PRMT R96, R96, 0x7632, R96 ;  /* 0x0000763260607816 */ /* 0x000fe20000000060 */
[----:B------:R-:W-:Y:S01]  /*10e20*/  FFMA.FTZ R4, R4, R151, 1.1641532182693481445e-10 ;  /* 0x2f00000004047423 */ /* 0x000fe20000010097 */
[----:B-1----:R-:W-:Y:S01]  /*10e30*/  FMUL.FTZ R92, R93, R134 ;  /* 0x000000865d5c7220 */ /* 0x002fe20000410000 */
[----:B------:R-:W-:-:S03]  /*10e40*/  IMAD.U32 R93, R52, 0x10000, RZ ;  /* 0x00010000345d7824 */ /* 0x000fc600078e00ff */
[----:B---3--:R-:W-:Y:S01]  /*10e50*/  FSETP.GTU.FTZ.AND P0, PT, R4, R149, PT ;  /* 0x000000950400720b */ /* 0x008fe20003f1c000 */
        /* <DEDUP_REMOVED lines=14> */
.L_x_13285:
[----:B------:R-:W-:Y:S01]  /*10f40*/  VIADD R137, R137, 0x1 ;  /* 0x0000000189897836 */ /* 0x000fe20000000000 */
[----:B------:R-:W-:Y:S03]  /*10f50*/  BSSY.RECONVERGENT B3, `(.L_x_13286) ;  /* 0x000000c000037945 */ /* 0x000fe60003800200 */
[C---:B0-2---:R-:W-:Y:S01]  /*10f60*/  IMAD.WIDE.U32 R110, R137.reuse, -0x2daee0ad, RZ ;  /* 0xd2511f53896e7825 */ /* 0x045fe200078e00ff */
        /* <DEDUP_REMOVED lines=10> */
.L_x_13287:
[----:B------:R-:W-:Y:S05]  /*11010*/  BSYNC.RECONVERGENT B3 ;  /* 0x0000000000037941 */ /* 0x000fea0003800200 */
.L_x_13286:
        /* <DEDUP_REMOVED lines=57> */
.L_x_13284:
[----:B------:R-:W-:Y:S05]  /*113b0*/  BSYNC.RECONVERGENT B2 ;  /* 0x0000000000027941 */ /* 0x000fea0003800200 */
.L_x_13283:
[----:B------:R-:W-:Y:S01]  /*113c0*/  I2FP.F32.U32 R4, R4 ;  /* 0x0000000400047245 */ /* 0x000fe20000201000 */
[----:B------:R-:W-:Y:S01]  /*113d0*/  BSSY.RECONVERGENT B2, `(.L_x_13288) ;  /* 0x000005d000027945 */ /* 0x000fe20003800200 */
[----:B------:R-:W-:Y:S02]  /*113e0*/  SHF.L.U32 R96, R96, 0x10, RZ ;  /* 0x0000001060607819 */ /* 0x000fe400000006ff */
[----:B------:R-:W-:Y:S01]  /*113f0*/  ISETP.NE.AND P1, PT, R95, 0x1, PT ;  /* 0x000000015f00780c */ /* 0x000fe20003f25270 */
[----:B------:R-:W-:Y:S02]  /*11400*/  FFMA.FTZ R4, R4, R151, 1.1641532182693481445e-10 ;  /* 0x2f00000004047423 */ /* 0x000fe40000010097 */
[----:B------:R-:W-:Y:S01]  /*11410*/  FMUL.FTZ R93, R96, R145 ;  /* 0x00000091605d7220 */ /* 0x000fe20000410000 */
[----:B------:R-:W-:Y:S02]  /*11420*/  HFMA2 R96, -RZ, RZ, 0, 1.1920928955078125e-07 ;  /* 0x00000002ff607431 */ /* 0x000fe400000001ff */
[----:B------:R-:W-:Y:S01]  /*11430*/  FSETP.GTU.FTZ.AND P0, PT, R4, R149, PT ;  /* 0x000000950400720b */ /* 0x000fe20003f1c000 */
[----:B------:R-:W-:Y:S01]  /*11440*/  FMUL.FTZ R93, R93, R134 ;  /* 0x000000865d5d7220 */ /* 0x000fe20000410000 */
[----:B------:R-:W-:-:S04]  /*11450*/  IMAD.U32 R4, R124, 0x10000, RZ ;  /* 0x000100007c047824 */ /* 0x000fc800078e00ff */
        /* <DEDUP_REMOVED lines=13> */
.L_x_13290:
[----:B------:R-:W-:Y:S01]  /*11530*/  IADD3 R137, PT, PT, R137, 0x1, RZ ;  /* 0x0000000189897810 */ /* 0x000fe20007ffe0ff */
[----:B------:R-:W-:Y:S03]  /*11540*/  BSSY.RECONVERGENT B3, `(.L_x_13291) ;  /* 0x000000c000037945 */ /* 0x000fe60003800200 */
[C---:B------:R-:W-:Y:S01]  /*11550*/  ISETP.NE.AND P1, PT, R137.reuse, RZ, PT ;  /* 0x000000ff8900720c */ /* 0x040fe20003f25270 */
[----:B0-2---:R-:W-:-:S12]  /*11560*/  IMAD.WIDE.U32 R110, R137, -0x2daee0ad, RZ ;  /* 0xd2511f53896e7825 */ /* 0x005fd800078e00ff */
        /* <DEDUP_REMOVED lines=9> */
.L_x_13292:
[----:B------:R-:W-:Y:S05]  /*11600*/  BSYNC.RECONVERGENT B3 ;  /* 0x0000000000037941 */ /* 0x000fea0003800200 */
.L_x_13291:
[----:B------:R-:W-:Y:S01]  /*11610*/  IMAD.WIDE.U32 R2, R138, -0x326172a9, RZ ;  /* 0xcd9e8d578a027825 */ /* 0x000fe200078e00ff */
[----:B------:R-:W-:Y:S01]  /*11620*/  LOP3.LUT R94, R133, UR5, R111, 0x96, !PT ;  /* 0x00000005855e7c12 */ /* 0x000fe2000f8e966f */
[----:B------:R-:W-:Y:S02]  /*11630*/  UIADD3 UR17, UPT, UPT, UR5, -0x4498517b, URZ ;  /* 0xbb67ae8505117890 */ /* 0x000fe4000fffe0ff */
[----:B------:R-:W-:Y:S01]  /*11640*/  HFMA2 R96, -RZ, RZ, 0, 0 ;  /* 0x00000000ff607431 */ /* 0x000fe200000001ff */
[----:B------:R-:W-:Y:S01]  /*11650*/  UIADD3 UR18, UPT, UPT, UR5, 0x76cf5d0a, URZ ;  /* 0x76cf5d0a05127890 */ /* 0x000fe2000fffe0ff */
[----:B------:R-:W-:Y:S01]  /*11660*/  LOP3.LUT R108, R135, UR4, R3, 0x96, !PT ;  /* 0x00000004876c7c12 */ /* 0x000fe2000f8e9603 */
[----:B------:R-:W-:Y:S01]  /*11670*/  IMAD.WIDE.U32 R94, R94, -0x326172a9, RZ ;  /* 0xcd9e8d575e5e7825 */ /* 0x000fe200078e00ff */
[----:B------:R-:W-:-:S03]  /*11680*/  MOV R4, R150 ;  /* 0x0000009600047202 */ /* 0x000fc60000000f00 */
        /* <DEDUP_REMOVED lines=49> */
.L_x_13289:
[----:B------:R-:W-:Y:S05]  /*119a0*/  BSYNC.RECONVERGENT B2 ;  /* 0x0000000000027941 */ /* 0x000fea0003800200 */
.L_x_13288:
        /* <DEDUP_REMOVED lines=8> */
[----:B------:R-:W-:Y:S02]  /*11a30*/  SHF.L.U32 R95, R53, 0x10, RZ ;  /* 0x00000010355f7819 */ /* 0x000fe400000006ff */
[----:B------:R-:W-:Y:S02]  /*11a40*/  FSEL R94, R94, RZ, !P1 ;  /* 0x000000ff5e5e7208 */ /* 0x000fe40004800000 */
[----:B------:R-:W-:Y:S01]  /*11a50*/  PRMT R4, R97, 0x7632, R4 ;  /* 0x0000763261047816 */ /* 0x000fe20000000004 */
[----:B------:R-:W-:Y:S01]  /*11a60*/  IMAD.MOV.U32 R97, RZ, RZ, 0x2 ;  /* 0x00000002ff617424 */ /* 0x000fe200078e00ff */
[----:B------:R-:W-:Y:S01]  /*11a70*/  PLOP3.LUT P1, PT, P1, PT, PT, 0x8, 0x80 ;  /* 0x000000000080781c */ /* 0x000fe20000f2e170 */
        /* <DEDUP_REMOVED lines=11> */
.L_x_13295:
        /* <DEDUP_REMOVED lines=13> */
.L_x_13297:
[----:B------:R-:W-:Y:S05]  /*11c00*/  BSYNC.RECONVERGENT B3 ;  /* 0x0000000000037941 */ /* 0x000fea0003800200 */
.L_x_13296:
        /* <DEDUP_REMOVED lines=57> */
.L_x_13294:
[----:B------:R-:W-:Y:S05]  /*11fa0*/  BSYNC.RECONVERGENT B2 ;  /* 0x0000000000027941 */ /* 0x000fea0003800200 */
.L_x_13293:
[----:B------:R-:W-:Y:S01]  /*11fb0*/  I2FP.F32.U32 R96, R95 ;  /* 0x0000005f00607245 */ /* 0x000fe20000201000 */
[----:B------:R-:W-:Y:S01]  /*11fc0*/  BSSY.RECONVERGENT B2, `(.L_x_13298) ;  /* 0x000005d000027945 */ /* 0x000fe20003800200 */
[----:B------:R-:W-:Y:S01]  /*11fd0*/  SHF.L.U32 R4, R4, 0x10, RZ ;  /* 0x0000001004047819 */ /* 0x000fe200000006ff */
[----:B0-2---:R-:W-:Y:S01]  /*11fe0*/  HFMA2 R108, -RZ, RZ, 0, 1.1920928955078125e-07 ;  /* 0x00000002ff6c7431 */ /* 0x005fe200000001ff */
[----:B------:R-:W-:Y:S01]  /*11ff0*/  ISETP.NE.AND P3, PT, R97, 0x1, PT ;  /* 0x000000016100780c */ /* 0x000fe20003f65270 */
[----:B------:R-:W-:Y:S02]  /*12000*/  FFMA.FTZ R96, R96, R151, 1.1641532182693481445e-10 ;  /* 0x2f00000060607423 */ /* 0x000fe40000010097 */
[----:B------:R-:W-:Y:S01]  /*12010*/  FMUL.FTZ R95, R4, R145 ;  /* 0x00000091045f7220 */ /* 0x000fe20000410000 */
[----:B------:R-:W-:Y:S02]  /*12020*/  IMAD.MOV.U32 R4, RZ, RZ, R136 ;  /* 0x000000ffff047224 */ /* 0x000fe400078e0088 */
        /* <DEDUP_REMOVED lines=15> */
.L_x_13300:
        /* <DEDUP_REMOVED lines=13> */
.L_x_13302:
[----:B------:R-:W-:Y:S05]  /*121f0*/  BSYNC.RECONVERGENT B3 ;  /* 0x0000000000037941 */ /* 0x000fea0003800200 */
.L_x_13301:
        /* <DEDUP_REMOVED lines=57> */
.L_x_13299:
[----:B------:R-:W-:Y:S05]  /*12590*/  BSYNC.RECONVERGENT B2 ;  /* 0x0000000000027941 */ /* 0x000fea0003800200 */
.L_x_13298:
        /* <DEDUP_REMOVED lines=24> */
.L_x_13305:
        /* <DEDUP_REMOVED lines=13> */
.L_x_13307:
[----:B------:R-:W-:Y:S05]  /*127f0*/  BSYNC.RECONVERGENT B3 ;  /* 0x0000000000037941 */ /* 0x000fea0003800200 */
.L_x_13306:
        /* <DEDUP_REMOVED lines=57> */
.L_x_13304:
[----:B------:R-:W-:Y:S05]  /*12b90*/  BSYNC.RECONVERGENT B2 ;  /* 0x0000000000027941 */ /* 0x000fea0003800200 */
.L_x_13303:
[----:B------:R-:W-:Y:S01]  /*12ba0*/  I2FP.F32.U32 R4, R4 ;  /* 0x0000000400047245 */ /* 0x000fe20000201000 */
[----:B------:R-:W-:Y:S01]  /*12bb0*/  BSSY.RECONVERGENT B2, `(.L_x_13308) ;  /* 0x000005d000027945 */ /* 0x000fe20003800200 */
[----:B------:R-:W-:Y:S01]  /*12bc0*/  SHF.L.U32 R98, R98, 0x10, RZ ;  /* 0x0000001062627819 */ /* 0x000fe200000006ff */
[----:B------:R-:W-:Y:S01]  /*12bd0*/  HFMA2 R108, -RZ, RZ, 0, 1.1920928955078125e-07 ;  /* 0x00000002ff6c7431 */ /* 0x000fe200000001ff */
[----:B------:R-:W-:Y:S01]  /*12be0*/  ISETP.NE.AND P5, PT, R110, 0x1, PT ;  /* 0x000000016e00780c */ /* 0x000fe20003fa5270 */
[----:B------:R-:W-:Y:S02]  /*12bf0*/  FFMA.FTZ R4, R4, R151, 1.1641532182693481445e-10 ;  /* 0x2f00000004047423 */ /* 0x000fe40000010097 */
[----:B------:R-:W-:Y:S01]  /*12c00*/  FMUL.FTZ R97, R98, R145 ;  /* 0x0000009162617220 */ /* 0x000fe20000410000 */
[----:B------:R-:W-:Y:S02]  /*12c10*/  IMAD.U32 R98, R122, 0x10000, RZ ;  /* 0x000100007a627824 */ /* 0x000fe400078e00ff */
        /* <DEDUP_REMOVED lines=15> */
.L_x_13310:
        /* <DEDUP_REMOVED lines=13> */
.L_x_13312:
[----:B------:R-:W-:Y:S05]  /*12de0*/  BSYNC.RECONVERGENT B3 ;  /* 0x0000000000037941 */ /* 0x000fea0003800200 */
.L_x_13311:
        /* <DEDUP_REMOVED lines=57> */
.L_x_13309:
[----:B------:R-:W-:Y:S05]  /*13180*/  BSYNC.RECONVERGENT B2 ;  /* 0x0000000000027941 */ /* 0x000fea0003800200 */
.L_x_13308:
        /* <DEDUP_REMOVED lines=10> */
[----:B------:R-:W-:Y:S01]  /*13230*/  IMAD.MOV.U32 R4, RZ, RZ, 0x2 ;  /* 0x00000002ff047424 */ /* 0x000fe200078e00ff */
        /* <DEDUP_REMOVED lines=13> */
.L_x_13315:
        /* <DEDUP_REMOVED lines=15> */
.L_x_13317:
[----:B------:R-:W-:Y:S05]  /*13400*/  BSYNC.RECONVERGENT B3 ;  /* 0x0000000000037941 */ /* 0x000fea0003800200 */
.L_x_13316:
        /* <DEDUP_REMOVED lines=57> */
.L_x_13314:
[----:B------:R-:W-:Y:S05]  /*137a0*/  BSYNC.RECONVERGENT B2 ;  /* 0x0000000000027941 */ /* 0x000fea0003800200 */
.L_x_13313:
[----:B------:R-:W-:Y:S02]  /*137b0*/  I2FP.F32.U32 R108, R109 ;  /* 0x0000006d006c7245 */ /* 0x000fe40000201000 */
[----:B------:R-:W-:-:S03]  /*137c0*/  SHF.L.U32 R110, R99, 0x10, RZ ;  /* 0x00000010636e7819 */ /* 0x000fc600000006ff */
[----:B------:R-:W-:Y:S02]  /*137d0*/  FFMA.FTZ R108, R108, R151, 1.1641532182693481445e-10 ;  /* 0x2f0000006c6c7423 */ /* 0x000fe40000010097 */
[----:B------:R-:W-:-:S03]  /*137e0*/  FMUL.FTZ R99, R110, R145 ;  /* 0x000000916e637220 */ /* 0x000fc60000410000 */
[----:B------:R-:W-:Y:S01]  /*137f0*/  FSETP.GTU.FTZ.AND P6, PT, R108, R149, PT ;  /* 0x000000956c00720b */ /* 0x000fe20003fdc000 */
[----:B------:R-:W-:Y:S01]  /*13800*/  FMUL.FTZ R99, R99, R134 ;  /* 0x0000008663637220 */ /* 0x000fe20000410000 */
[----:B------:R-:W-:-:S04]  /*13810*/  IMAD.U32 R108, R121, 0x10000, RZ ;  /* 0x00010000796c7824 */ /* 0x000fc800078e00ff */
[----:B------:R-:W-:Y:S02]  /*13820*/  FSEL R99, R99, RZ, !P6 ;  /* 0x000000ff63637208 */ /* 0x000fe40007000000 */
[----:B------:R-:W-:-:S03]  /*13830*/  PLOP3.LUT P6, PT, P6, PT, PT, 0x8, 0x80 ;  /* 0x000000000080781c */ /* 0x000fc600037ce170 */
[----:B------:R-:W-:-:S10]  /*13840*/  FMUL.FTZ R99, R108, R99 ;  /* 0x000000636c637220 */ /* 0x000fd40000410000 */
.L_x_13277:
        /* <DEDUP_REMOVED lines=22> */
.L_x_13235:
[----:B------:R-:W-:Y:S05]  /*139b0*/  BSYNC.RECONVERGENT B1 ;  /* 0x0000000000017941 */ /* 0x000fea0003800200 */
.L_x_13234:
[----:B------:R-:W-:Y:S01]  /*139c0*/  ISETP.GE.U32.AND P0, PT, R0, 0x80, PT ;  /* 0x000000800000780c */ /* 0x000fe20003f06070 */
[----:B------:R-:W-:-:S12]  /*139d0*/  BSSY.RECONVERGENT B1, `(.L_x_13318) ;  /* 0x000062d000017945 */ /* 0x000fd80003800200 */
[----:B------:R-:W-:Y:S05]  /*139e0*/  @!P0 BRA `(.L_x_13319) ;  /* 0x0000006000ac8947 */ /* 0x000fea0003800000 */
[----:B------:R-:W-:Y:S01]  /*139f0*/  ISETP.NE.U32.AND P1, PT, RZ, UR8, PT ;  /* 0x00000008ff007c0c */ /* 0x000fe2000bf25070 */
[----:B------:R-:W1:Y:S03]  /*13a00*/  LDC.64 R104, c[0x0][0x390] ;  /* 0x0000e400ff687b82 */ /* 0x000e660000000a00 */
[----:B------:R-:W-:-:S13]  /*13a10*/  ISETP.NE.AND.EX P1, PT, RZ, UR9, PT, P1 ;  /* 0x00000009ff007c0c */ /* 0x000fda000bf25310 */
[----:B------:R-:W4:Y:S01]  /*13a20*/  @P1 LDC.64 R100, c[0x0][0x3a0] ;  /* 0x0000e800ff641b82 */ /* 0x000f220000000a00 */
[----:B-1----:R-:W-:-:S06]  /*13a30*/  IMAD.WIDE.U32 R104, R148, 0x10, R104 ;  /* 0x0000001094687825 */ /* 0x002fcc00078e0068 */
[----:B------:R-:W5:Y:S01]  /*13a40*/  LDG.E.128 R104, desc[UR6][R104.64] ;  /* 0x0000000668687981 */ /* 0x000f62000c1e1d00 */
[----:B----4-:R-:W-:-:S05]  /*13a50*/  @P1 IMAD.WIDE.U32 R100, R148, 0x20, R100 ;  /* 0x0000002094641825 */ /* 0x010fca00078e0064 */
[----:B------:R1:W5:Y:S04]  /*13a60*/  @P1 LDG.E.128 R68, desc[UR6][R100.64] ;  /* 0x0000000664441981 */ /* 0x000368000c1e1d00 */
[----:B------:R1:W5:Y:S01]  /*13a70*/  @P1 LDG.E.128 R72, desc[UR6][R100.64+0x10] ;  /* 0x0000100664481981 */ /* 0x000362000c1e1d00 */
        /* <DEDUP_REMOVED lines=17> */
.L_x_13323:
        /* <DEDUP_REMOVED lines=13> */
.L_x_13325:
[----:B------:R-:W-:Y:S05]  /*13c60*/  BSYNC.RECONVERGENT B3 ;  /* 0x0000000000037941 */ /* 0x000fea0003800200 */
.L_x_13324:
[----:B------:R-:W-:Y:S01]  /*13c70*/  IMAD.WIDE.U32 R2, R138, -0x326172a9, RZ ;  /* 0xcd9e8d578a027825 */ /* 0x000fe200078e00ff */
[----:B------:R-:W-:Y:S01]  /*13c80*/  LOP3.LUT R100, R133, UR5, R103, 0x96, !PT ;  /* 0x0000000585647c12 */ /* 0x000fe2000f8e9667 */
[----:B------:R-:W-:Y:S02]  /*13c90*/  UIADD3 UR17, UPT, UPT, UR5, -0x4498517b, URZ ;  /* 0xbb67ae8505117890 */ /* 0x000fe4000fffe0ff */
[----:B------:R-:W-:Y:S01]  /*13ca0*/  UIADD3 UR18, UPT, UPT, UR5, 0x76cf5d0a, URZ ;  /* 0x76cf5d0a05127890 */ /* 0x000fe2000fffe0ff */
[----:B0-23--:R-:W-:Y:S01]  /*13cb0*/  LOP3.LUT R108, R135, UR4, R3, 0x96, !PT ;  /* 0x00000004876c7c12 */ /* 0x00dfe2000f8e9603 */
        /* <DEDUP_REMOVED lines=51> */
.L_x_13322:
[----:B------:R-:W-:Y:S05]  /*13ff0*/  BSYNC.RECONVERGENT B2 ;  /* 0x0000000000027941 */ /* 0x000fea0003800200 */
.L_x_13321:
[----:B------:R-:W1:Y:S01]  /*14000*/  LDC R134, c[0x0][0x408] ;  /* 0x00010200ff867b82 */ /* 0x000e620000000800 */
[----:B------:R-:W-:Y:S01]  /*14010*/  I2FP.F32.U32 R4, R100 ;  /* 0x0000006400047245 */ /* 0x000fe20000201000 */
[----:B------:R-:W-:Y:S01]  /*14020*/  IMAD.MOV.U32 R151, RZ, RZ, 0x2f800000 ;  /* 0x2f800000ff977424 */ /* 0x000fe200078e00ff */
[----:B-----5:R-:W-:Y:S01]  /*14030*/  SHF.L.U32 R100, R104, 0x10, RZ ;  /* 0x0000001068647819 */ /* 0x020fe200000006ff */
[----:B------:R-:W-:Y:S01]  /*14040*/  BSSY.RECONVERGENT B2, `(.L_x_13326) ;  /* 0x000005f000027945 */ /* 0x000fe20003800200 */
[----:B------:R-:W-:Y:S01]  /*14050*/  ISETP.NE.AND P2, PT, R102, 0x1, PT ;  /* 0x000000016600780c */ /* 0x000fe20003f45270 */
[----:B------:R-:W-:Y:S01]  /*14060*/  FFMA.FTZ R4, R4, R151, 1.1641532182693481445e-10 ;  /* 0x2f00000004047423 */ /* 0x000fe20000010097 */
[----:B------:R-:W-:Y:S01]  /*14070*/  HFMA2 R103, -RZ, RZ, 0, 1.1920928955078125e-07 ;  /* 0x00000002ff677431 */ /* 0x000fe200000001ff */
[----:B------:R-:W4:Y:S01]  /*14080*/  LDC R149, c[0x0][0x404] ;  /* 0x00010100ff957b82 */ /* 0x000f220000000800 */
[----:B------:R-:W-:Y:S01]  /*14090*/  FMUL.FTZ R101, R100, R145 ;  /* 0x0000009164657220 */ /* 0x000fe20000410000 */
[----:B------:R-:W-:Y:S01]  /*140a0*/  IMAD.U32 R100, R64, 0x10000, RZ ;  /* 0x0001000040647824 */ /* 0x000fe200078e00ff */
[----:B------:R-:W-:-:S02]  /*140b0*/  PRMT R104, R104, 0x7632, R104 ;  /* 0x0000763268687816 */ /* 0x000fc40000000068 */
[----:B-1----:R-:W-:Y:S01]  /*140c0*/  FMUL.FTZ R101, R101, R134 ;  /* 0x0000008665657220 */ /* 0x002fe20000410000 */
[----:B----4-:R-:W-:Y:S01]  /*140d0*/  FSETP.GTU.FTZ.AND P1, PT, R4, R149, PT ;  /* 0x000000950400720b */ /* 0x010fe20003f3c000 */
        /* <DEDUP_REMOVED lines=14> */
.L_x_13328:
[----:B------:R-:W-:Y:S01]  /*141c0*/  IADD3 R137, PT, PT, R137, 0x1, RZ ;  /* 0x0000000189897810 */ /* 0x000fe20007ffe0ff */
[----:B------:R-:W-:Y:S03]  /*141d0*/  BSSY.RECONVERGENT B3, `(.L_x_13329) ;  /* 0x000000c000037945 */ /* 0x000fe60003800200 */
[C---:B------:R-:W-:Y:S01]  /*141e0*/  ISETP.NE.AND P1, PT, R137.reuse, RZ, PT ;  /* 0x000000ff8900720c */ /* 0x040fe20003f25270 */
[----:B0-23--:R-:W-:-:S12]  /*141f0*/  IMAD.WIDE.U32 R110, R137, -0x2daee0ad, RZ ;  /* 0xd2511f53896e7825 */ /* 0x00dfd800078e00ff */
        /* <DEDUP_REMOVED lines=9> */
.L_x_13330:
[----:B------:R-:W-:Y:S05]  /*14290*/  BSYNC.RECONVERGENT B3 ;  /* 0x0000000000037941 */ /* 0x000fea0003800200 */
.L_x_13329:
        /* <DEDUP_REMOVED lines=57> */
.L_x_13327:
[----:B------:R-:W-:Y:S05]  /*14630*/  BSYNC.RECONVERGENT B2 ;  /* 0x0000000000027941 */ /* 0x000fea0003800200 */
.L_x_13326:
        /* <DEDUP_REMOVED lines=24> */
.L_x_13333:
[----:B------:R-:W-:Y:S01]  /*147c0*/  VIADD R137, R137, 0x1 ;  /* 0x0000000189897836 */ /* 0x000fe20000000000 */
[----:B------:R-:W-:Y:S03]  /*147d0*/  BSSY.RECONVERGENT B3, `(.L_x_13334) ;  /* 0x000000c000037945 */ /* 0x000fe60003800200 */
[C---:B0-23--:R-:W-:Y:S01]  /*147e0*/  IMAD.WIDE.U32 R110, R137.reuse, -0x2daee0ad, RZ ;  /* 0xd2511f53896e7825 */ /* 0x04dfe200078e00ff */
        /* <DEDUP_REMOVED lines=10> */
.L_x_13335:
[----:B------:R-:W-:Y:S05]  /*14890*/  BSYNC.RECONVERGENT B3 ;  /* 0x0000000000037941 */ /* 0x000fea0003800200 */
.L_x_13334:
        /* <DEDUP_REMOVED lines=57> */
.L_x_13332:
[----:B------:R-:W-:Y:S05]  /*14c30*/  BSYNC.RECONVERGENT B2 ;  /* 0x0000000000027941 */ /* 0x000fea0003800200 */
.L_x_13331:
[----:B------:R-:W-:Y:S01]  /*14c40*/  I2FP.F32.U32 R4, R4 ;  /* 0x0000000400047245 */ /* 0x000fe20000201000 */
[----:B------:R-:W-:Y:S01]  /*14c50*/  BSSY.RECONVERGENT B2, `(.L_x_13336) ;  /* 0x000005e000027945 */ /* 0x000fe20003800200 */
[----:B------:R-:W-:Y:S01]  /*14c60*/  SHF.L.U32 R102, R105, 0x10, RZ ;  /* 0x0000001069667819 */ /* 0x000fe200000006ff */
[----:B0-23--:R-:W-:Y:S01]  /*14c70*/  HFMA2 R109, -RZ, RZ, 0, 1.1920928955078125e-07 ;  /* 0x00000002ff6d7431 */ /* 0x00dfe200000001ff */
[----:B------:R-:W-:Y:S01]  /*14c80*/  ISETP.NE.AND P2, PT, R104, 0x1, PT ;  /* 0x000000016800780c */ /* 0x000fe20003f45270 */
[----:B------:R-:W-:Y:S02]  /*14c90*/  FFMA.FTZ R4, R4, R151, 1.1641532182693481445e-10 ;  /* 0x2f00000004047423 */ /* 0x000fe40000010097 */
[----:B------:R-:W-:Y:S01]  /*14ca0*/  FMUL.FTZ R103, R102, R145 ;  /* 0x0000009166677220 */ /* 0x000fe20000410000 */
[----:B------:R-:W-:Y:S02]  /*14cb0*/  IMAD.U32 R102, R65, 0x10000, RZ ;  /* 0x0001000041667824 */ /* 0x000fe400078e00ff */
[----:B------:R-:W-:Y:S01]  /*14cc0*/  FSETP.GTU.FTZ.AND P1, PT, R4, R149, PT ;  /* 0x000000950400720b */ /* 0x000fe20003f3c000 */
[----:B------:R-:W-:Y:S01]  /*14cd0*/  FMUL.FTZ R103, R103, R134 ;  /* 0x0000008667677220 */ /* 0x000fe20000410000 */
[----:B------:R-:W-:-:S04]  /*14ce0*/  PRMT R4, R105, 0x7632, R4 ;  /* 0x0000763269047816 */ /* 0x000fc80000000004 */
        /* <DEDUP_REMOVED lines=13> */
.L_x_13338:
        /* <DEDUP_REMOVED lines=13> */
.L_x_13340:
[----:B------:R-:W-:Y:S05]  /*14e90*/  BSYNC.RECONVERGENT B3 ;  /* 0x0000000000037941 */ /* 0x000fea0003800200 */
.L_x_13339:
        /* <DEDUP_REMOVED lines=57> */
.L_x_13337:
[----:B------:R-:W-:Y:S05]  /*15230*/  BSYNC.RECONVERGENT B2 ;  /* 0x0000000000027941 */ /* 0x000fea0003800200 */
.L_x_13336:
[----:B------:R-:W-:Y:S01]  /*15240*/  I2FP.F32.U32 R104, R103 ;  /* 0x0000006700687245 */ /* 0x000fe20000201000 */
[----:B------:R-:W-:Y:S01]  /*15250*/  IMAD.U32 R4, R4, 0x10000, RZ ;  /* 0x0001000004047824 */ /* 0x000fe200078e00ff */
[----:B------:R-:W-:Y:S01]  /*15260*/  ISETP.NE.AND P3, PT, R109, 0x1, PT ;  /* 0x000000016d00780c */ /* 0x000fe20003f65270 */
[----:B------:R-:W-:Y:S01]  /*15270*/  BSSY.RECONVERGENT B2, `(.L_x_13341) ;  /* 0x000005b000027945 */ /* 0x000fe20003800200 */
[----:B------:R-:W-:Y:S01]  /*15280*/  SHF.L.U32 R105, R119, 0x10, RZ ;  /* 0x0000001077697819 */ /* 0x000fe200000006ff */
        /* <DEDUP_REMOVED lines=18> */
.L_x_13343:
        /* <DEDUP_REMOVED lines=13> */
.L_x_13345:
[----:B------:R-:W-:Y:S05]  /*15480*/  BSYNC.RECONVERGENT B3 ;  /* 0x0000000000037941 */ /* 0x000fea0003800200 */
.L_x_13344:
        /* <DEDUP_REMOVED lines=57> */
.L_x_13342:
[----:B------:R-:W-:Y:S05]  /*15820*/  BSYNC.RECONVERGENT B2 ;  /* 0x0000000000027941 */ /* 0x000fea0003800200 */
.L_x_13341:
        /* <DEDUP_REMOVED lines=24> */
.L_x_13348:
        /* <DEDUP_REMOVED lines=13> */
.L_x_13350:
[----:B------:R-:W-:Y:S05]  /*15a80*/  BSYNC.RECONVERGENT B3 ;  /* 0x0000000000037941 */ /* 0x000fea0003800200 */
.L_x_13349:
        /* <DEDUP_REMOVED lines=57> */
.L_x_13347:
[----:B------:R-:W-:Y:S05]  /*15e20*/  BSYNC.RECONVERGENT B2 ;  /* 0x0000000000027941 */ /* 0x000fea0003800200 */
.L_x_13346:
[----:B------:R-:W-:Y:S01]  /*15e30*/  I2FP.F32.U32 R4, R4 ;  /* 0x0000000400047245 */ /* 0x000fe20000201000 */
[----:B------:R-:W-:Y:S01]  /*15e40*/  IMAD.U32 R106, R106, 0x10000, RZ ;  /* 0x000100006a6a7824 */ /* 0x000fe200078e00ff */
[----:B------:R-:W-:Y:S01]  /*15e50*/  ISETP.NE.AND P5, PT, R108, 0x1, PT ;  /* 0x000000016c00780c */ /* 0x000fe20003fa5270 */
[----:B------:R-:W-:Y:S01]  /*15e60*/  BSSY.RECONVERGENT B2, `(.L_x_13351) ;  /* 0x000005b000027945 */ /* 0x000fe20003800200 */
[----:B------:R-:W-:Y:S02]  /*15e70*/  IMAD.MOV.U32 R110, RZ, RZ, 0x2 ;  /* 0x00000002ff6e7424 */ /* 0x000fe400078e00ff */
[----:B------:R-:W-:Y:S01]  /*15e80*/  FFMA.FTZ R4, R4, R151, 1.1641532182693481445e-10 ;  /* 0x2f00000004047423 */ /* 0x000fe20000010097 */
[----:B------:R-:W-:Y:S01]  /*15e90*/  FMUL.FTZ R105, R106, R145 ;  /* 0x000000916a697220 */ /* 0x000fe20000410000 */
[----:B------:R-:W-:Y:S02]  /*15ea0*/  SHF.L.U32 R106, R118, 0x10, RZ ;  /* 0x00000010766a7819 */ /* 0x000fe400000006ff */
[----:B------:R-:W-:Y:S01]  /*15eb0*/  MOV R109, R136 ;  /* 0x00000088006d7202 */ /* 0x000fe20000000f00 */
        /* <DEDUP_REMOVED lines=14> */
.L_x_13353:
        /* <DEDUP_REMOVED lines=13> */
.L_x_13355:
[----:B------:R-:W-:Y:S05]  /*16070*/  BSYNC.RECONVERGENT B3 ;  /* 0x0000000000037941 */ /* 0x000fea0003800200 */
.L_x_13354:
        /* <DEDUP_REMOVED lines=57> */
.L_x_13352:
[----:B------:R-:W-:Y:S05]  /*16410*/  BSYNC.RECONVERGENT B2 ;  /* 0x0000000000027941 */ /* 0x000fea0003800200 */
.L_x_13351:
[----:B------:R-:W-:Y:S01]  /*16420*/  I2FP.F32.U32 R4, R109 ;  /* 0x0000006d00047245 */ /* 0x000fe20000201000 */
[----:B------:R-:W-:Y:S01]  /*16430*/  BSSY.RECONVERGENT B2, `(.L_x_13356) ;  /* 0x0000060000027945 */ /* 0x000fe20003800200 */
[C---:B------:R-:W-:Y:S02]  /*16440*/  SHF.L.U32 R106, R107.reuse, 0x10, RZ ;  /* 0x000000106b6a7819 */ /* 0x040fe400000006ff */
[----:B------:R-:W-:Y:S01]  /*16450*/  ISETP.NE.AND P6, PT, R110, 0x1, PT ;  /* 0x000000016e00780c */ /* 0x000fe20003fc5270 */
[----:B------:R-:W-:Y:S01]  /*16460*/  FFMA.FTZ R4, R4, R151, 1.1641532182693481445e-10 ;  /* 0x2f00000004047423 */ /* 0x000fe20000010097 */
[----:B------:R-:W-:Y:S01]  /*16470*/  PRMT R107, R107, 0x7632, R107 ;  /* 0x000076326b6b7816 */ /* 0x000fe2000000006b */
[----:B------:R-:W-:Y:S01]  /*16480*/  FMUL.FTZ R109, R106, R145 ;  /* 0x000000916a6d7220 */ /* 0x000fe20000410000 */
[----:B------:R-:W-:Y:S02]  /*16490*/  IMAD.U32 R106, R67, 0x10000, RZ ;  /* 0x00010000436a7824 */ /* 0x000fe400078e00ff */
[----:B------:R-:W-:Y:S01]  /*164a0*/  FSETP.GTU.FTZ.AND P5, PT, R4, R149, PT ;  /* 0x000000950400720b */ /* 0x000fe20003fbc000 */
[----:B------:R-:W-:Y:S01]  /*164b0*/  FMUL.FTZ R109, R109, R134 ;  /* 0x000000866d6d7220 */ /* 0x000fe20000410000 */
[----:B------:R-:W-:-:S04]  /*164c0*/  HFMA2 R4, -RZ, RZ, 0, 1.1920928955078125e-07 ;  /* 0x00000002ff047431 */ /* 0x000fc800000001ff */
        /* <DEDUP_REMOVED lines=13> */
.L_x_13358:
        /* <DEDUP_REMOVED lines=15> */
.L_x_13360:
[----:B------:R-:W-:Y:S05]  /*16690*/  BSYNC.RECONVERGENT B3 ;  /* 0x0000000000037941 */ /* 0x000fea0003800200 */
.L_x_13359:
        /* <DEDUP_REMOVED lines=57> */
.L_x_13357:
[----:B------:R-:W-:Y:S05]  /*16a30*/  BSYNC.RECONVERGENT B2 ;  /* 0x0000000000027941 */ /* 0x000fea0003800200 */
.L_x_13356:
[----:B------:R-:W-:Y:S01]  /*16a40*/  I2FP.F32.U32 R108, R109 ;  /* 0x0000006d006c7245 */ /* 0x000fe20000201000 */
[----:B------:R-:W-:Y:S01]  /*16a50*/  IMAD.U32 R110, R107, 0x10000, RZ ;  /* 0x000100006b6e7824 */ /* 0x000fe200078e00ff */
[----:B------:R-:W-:-:S03]  /*16a60*/  SHF.L.U32 R107, R117, 0x10, RZ ;  /* 0x00000010756b7819 */ /* 0x000fc600000006ff */
[----:B------:R-:W-:Y:S01]  /*16a70*/  FFMA.FTZ R108, R108, R151, 1.1641532182693481445e-10 ;  /* 0x2f0000006c6c7423 */ /* 0x000fe20000010097 */
[----:B------:R-:W-:-:S04]  /*16a80*/  FMUL.FTZ R145, R110, R145 ;  /* 0x000000916e917220 */ /* 0x000fc80000410000 */
[----:B------:R-:W-:Y:S01]  /*16a90*/  FMUL.FTZ R145, R145, R134 ;  /* 0x0000008691917220 */ /* 0x000fe20000410000 */
[----:B------:R-:W-:-:S04]  /*16aa0*/  FSETP.GTU.FTZ.AND P6, PT, R108, R149, PT ;  /* 0x000000956c00720b */ /* 0x000fc80003fdc000 */
[----:B------:R-:W-:Y:S02]  /*16ab0*/  FSEL R108, R145, RZ, !P6 ;  /* 0x000000ff916c7208 */ /* 0x000fe40007000000 */
[----:B------:R-:W-:-:S03]  /*16ac0*/  PLOP3.LUT P6, PT, P6, PT, PT, 0x8, 0x80 ;  /* 0x000000000080781c */ /* 0x000fc600037ce170 */
[----:B------:R-:W-:Y:S01]  /*16ad0*/  FFMA.FTZ R107, R108, R107, R75 ;  /* 0x0000006b6c6b7223 */ /* 0x000fe2000001004b */
[----:B------:R-:W-:Y:S09]  /*16ae0*/  BRA `(.L_x_13361) ;  /* 0x0000003000147947 */ /* 0x000ff20003800000 */
.L_x_13320:
        /* <DEDUP_REMOVED lines=16> */
.L_x_13364:
        /* <DEDUP_REMOVED lines=13> */
.L_x_13366:
[----:B------:R-:W-:Y:S05]  /*16cc0*/  BSYNC.RECONVERGENT B3 ;  /* 0x0000000000037941 */ /* 0x000fea0003800200 */
.L_x_13365:
        /* <DEDUP_REMOVED lines=56> */
.L_x_13363:
[----:B------:R-:W-:Y:S05]  /*17050*/  BSYNC.RECONVERGENT B2 ;  /* 0x0000000000027941 */ /* 0x000fea0003800200 */
.L_x_13362:
[----:B------:R-:W1:Y:S01]  /*17060*/  LDC R134, c[0x0][0x408] ;  /* 0x00010200ff867b82 */ /* 0x000e620000000800 */
[----:B------:R-:W-:Y:S01]  /*17070*/  HFMA2 R151, -RZ, RZ, 0.1171875, 0 ;  /* 0x2f800000ff977431 */ /* 0x000fe200000001ff */
[----:B------:R-:W-:Y:S01]  /*17080*/  I2FP.F32.U32 R4, R100 ;  /* 0x0000006400047245 */ /* 0x000fe20000201000 */
[----:B-----5:R-:W-:Y:S01]  /*17090*/  IMAD.U32 R100, R104, 0x10000, RZ ;  /* 0x0001000068647824 */ /* 0x020fe200078e00ff */
[----:B------:R-:W-:Y:S01]  /*170a0*/  ISETP.NE.AND P2, PT, R102, 0x1, PT ;  /* 0x000000016600780c */ /* 0x000fe20003f45270 */
[----:B------:R-:W-:Y:S01]  /*170b0*/  BSSY.RECONVERGENT B2, `(.L_x_13367) ;  /* 0x000005e000027945 */ /* 0x000fe20003800200 */
[----:B------:R-:W-:Y:S01]  /*170c0*/  PRMT R104, R104, 0x7632, R104 ;  /* 0x0000763268687816 */ /* 0x000fe20000000068 */
[----:B------:R-:W-:Y:S01]  /*170d0*/  FMUL.FTZ R101, R100, R145 ;  /* 0x0000009164657220 */ /* 0x000fe20000410000 */
[----:B------:R-:W4:Y:S01]  /*170e0*/  LDC R149, c[0x0][0x404] ;  /* 0x00010100ff957b82 */ /* 0x000f220000000800 */
[----:B------:R-:W-:Y:S02]  /*170f0*/  IMAD.MOV.U32 R103, RZ, RZ, 0x2 ;  /* 0x00000002ff677424 */ /* 0x000fe400078e00ff */
[----:B------:R-:W-:Y:S01]  /*17100*/  FFMA.FTZ R4, R4, R151, 1.1641532182693481445e-10 ;  /* 0x2f00000004047423 */ /* 0x000fe20000010097 */
[----:B-1----:R-:W-:Y:S01]  /*17110*/  FMUL.FTZ R100, R101, R134 ;  /* 0x0000008665647220 */ /* 0x002fe20000410000 */
[----:B------:R-:W-:-:S03]  /*17120*/  SHF.L.U32 R101, R64, 0x10, RZ ;  /* 0x0000001040657819 */ /* 0x000fc600000006ff */
[----:B----4-:R-:W-:Y:S02]  /*17130*/  FSETP.GTU.FTZ.AND P1, PT, R4, R149, PT ;  /* 0x000000950400720b */ /* 0x010fe40003f3c000 */
        /* <DEDUP_REMOVED lines=14> */
.L_x_13369:
        /* <DEDUP_REMOVED lines=13> */
.L_x_13371:
[----:B------:R-:W-:Y:S05]  /*172f0*/  BSYNC.RECONVERGENT B3 ;  /* 0x0000000000037941 */ /* 0x000fea0003800200 */
.L_x_13370:
        /* <DEDUP_REMOVED lines=57> */
.L_x_13368:
[----:B------:R-:W-:Y:S05]  /*17690*/  BSYNC.RECONVERGENT B2 ;  /* 0x0000000000027941 */ /* 0x000fea0003800200 */
.L_x_13367:
        /* <DEDUP_REMOVED lines=24> */
.L_x_13374:
        /* <DEDUP_REMOVED lines=13> */
.L_x_13376:
[----:B------:R-:W-:Y:S05]  /*178f0*/  BSYNC.RECONVERGENT B3 ;  /* 0x0000000000037941 */ /* 0x000fea0003800200 */
.L_x_13375:
        /* <DEDUP_REMOVED lines=57> */
.L_x_13373:
[----:B------:R-:W-:Y:S05]  /*17c90*/  BSYNC.RECONVERGENT B2 ;  /* 0x0000000000027941 */ /* 0x000fea0003800200 */
.L_x_13372:
        /* <DEDUP_REMOVED lines=24> */
.L_x_13379:
        /* <DEDUP_REMOVED lines=13> */
.L_x_13381:
[----:B------:R-:W-:Y:S05]  /*17ef0*/  BSYNC.RECONVERGENT B3 ;  /* 0x0000000000037941 */ /* 0x000fea0003800200 */
.L_x_13380:
        /* <DEDUP_REMOVED lines=57> */
.L_x_13378:
[----:B------:R-:W-:Y:S05]  /*18290*/  BSYNC.RECONVERGENT B2 ;  /* 0x0000000000027941 */ /* 0x000fea0003800200 */
.L_x_13377:
[----:B------:R-:W-:Y:S01]  /*182a0*/  I2FP.F32.U32 R104, R103 ;  /* 0x0000006700687245 */ /* 0x000fe20000201000 */
[----:B0-23--:R-:W-:Y:S01]  /*182b0*/  IMAD.U32 R108, R119, 0x10000, RZ ;  /* 0x00010000776c7824 */ /* 0x00dfe200078e00ff */
[----:B------:R-:W-:Y:S01]  /*182c0*/  SHF.L.U32 R4, R4, 0x10, RZ ;  /* 0x0000001004047819 */ /* 0x000fe200000006ff */
[----:B------:R-:W-:Y:S01]  /*182d0*/  BSSY.RECONVERGENT B2, `(.L_x_13382) ;  /* 0x000005b000027945 */ /* 0x000fe20003800200 */
        /* <DEDUP_REMOVED lines=19> */
.L_x_13384:
        /* <DEDUP_REMOVED lines=13> */
.L_x_13386:
[----:B------:R-:W-:Y:S05]  /*184e0*/  BSYNC.RECONVERGENT B3 ;  /* 0x0000000000037941 */ /* 0x000fea0003800200 */
.L_x_13385:
        /* <DEDUP_REMOVED lines=57> */
.L_x_13383:
[----:B------:R-:W-:Y:S05]  /*18880*/  BSYNC.RECONVERGENT B2 ;  /* 0x0000000000027941 */ /* 0x000fea0003800200 */
.L_x_13382:
        /* <DEDUP_REMOVED lines=24> */
.L_x_13389:
        /* <DEDUP_REMOVED lines=13> */
.L_x_13391:
[----:B------:R-:W-:Y:S05]  /*18ae0*/  BSYNC.RECONVERGENT B3 ;  /* 0x0000000000037941 */ /* 0x000fea0003800200 */
.L_x_13390:
        /* <DEDUP_REMOVED lines=57> */
.L_x_13388:
[----:B------:R-:W-:Y:S05]  /*18e80*/  BSYNC.RECONVERGENT B2 ;  /* 0x0000000000027941 */ /* 0x000fea0003800200 */
.L_x_13387:
        /* <DEDUP_REMOVED lines=23> */
.L_x_13394:
        /* <DEDUP_REMOVED lines=13> */
.L_x_13396:
[----:B------:R-:W-:Y:S05]  /*190d0*/  BSYNC.RECONVERGENT B3 ;  /* 0x0000000000037941 */ /* 0x000fea0003800200 */
.L_x_13395:
        /* <DEDUP_REMOVED lines=57> */
.L_x_13393:
[----:B------:R-:W-:Y:S05]  /*19470*/  BSYNC.RECONVERGENT B2 ;  /* 0x0000000000027941 */ /* 0x000fea0003800200 */
.L_x_13392:
        /* <DEDUP_REMOVED lines=24> */
.L_x_13399:
        /* <DEDUP_REMOVED lines=15> */
.L_x_13401:
[----:B------:R-:W-:Y:S05]  /*196f0*/  BSYNC.RECONVERGENT B3 ;  /* 0x0000000000037941 */ /* 0x000fea0003800200 */
.L_x_13400:
        /* <DEDUP_REMOVED lines=57> */
.L_x_13398:
[----:B------:R-:W-:Y:S05]  /*19a90*/  BSYNC.RECONVERGENT B2 ;  /* 0x0000000000027941 */ /* 0x000fea0003800200 */
.L_x_13397:
        /* <DEDUP_REMOVED lines=10> */
.L_x_13361:
        /* <DEDUP_REMOVED lines=18> */
[----:B------:R-:W-:Y:S01]  /*19c60*/  MOV R134, R150 ;  /* 0x0000009600867202 */ /* 0x000fe20000000f00 */
[----:B-1----:R-:W-:Y:S02]  /*19c70*/  IMAD.WIDE.U32 R108, R148, 0x8, R108 ;  /* 0x00000008946c7825 */ /* 0x002fe400078e006c */
[----:B------:R4:W-:Y:S04]  /*19c80*/  STG.E.128 desc[UR6][R142.64+0x10], R104 ;  /* 0x000010688e007986 */ /* 0x0009e8000c101d06 */
[----:B------:R4:W-:Y:S02]  /*19c90*/  STG.E.64 desc[UR6][R108.64], R110 ;  /* 0x0000006e6c007986 */ /* 0x0009e4000c101b06 */
.L_x_13319:
[----:B------:R-:W-:Y:S05]  /*19ca0*/  BSYNC.RECONVERGENT B1 ;  /* 0x0000000000017941 */ /* 0x000fea0003800200 */
.L_x_13318:
[----:B0-234-:R-:W-:Y:S01]  /*19cb0*/  FADD.FTZ R108, RZ, R76 ;  /* 0x0000004cff6c7221 */ /* 0x01dfe20000010000 */
        /* <DEDUP_REMOVED lines=125> */
.L_x_13423:
[----:B-1----:R-:W-:Y:S01]  /*1a490*/  FADD.FTZ R147, R144, R145 ;  /* 0x0000009190937221 */ /* 0x002fe20000010000 */
[----:B0-----:R-:W-:Y:S01]  /*1a4a0*/  FMUL.FTZ R144, R143, R143 ;  /* 0x0000008f8f907220 */ /* 0x001fe20000410000 */
        /* <DEDUP_REMOVED lines=15> */
[----:B------:R-:W-:Y:S01]  /*1a5a0*/  SHF.L.U32 R151, R113, 0x10, RZ ;  /* 0x0000001071977819 */ /* 0x000fe200000006ff */
[--C-:B------:R-:W-:Y:S01]  /*1a5b0*/  FADD.FTZ R148, R80, -R144.reuse ;  /* 0x8000009050947221 */ /* 0x100fe20000010000 */
[----:B------:R-:W-:Y:S02]  /*1a5c0*/  IMAD.U32 R149, R114, 0x10000, RZ ;  /* 0x0001000072957824 */ /* 0x000fe400078e00ff */
[C---:B------:R-:W-:Y:S01]  /*1a5d0*/  FMUL.FTZ R142, R145.reuse, R142 ;  /* 0x0000008e918e7220 */ /* 0x040fe20000410000 */
[--C-:B0-----:R-:W-:Y:S01]  /*1a5e0*/  FADD.FTZ R108, R76, -R144.reuse ;  /* 0x800000904c6c7221 */ /* 0x101fe20000010000 */
[----:B------:R-:W-:Y:S01]  /*1a5f0*/  FADD.FTZ R110, R78, -R144 ;  /* 0x800000904e6e7221 */ /* 0x000fe20000010000 */
[----:B------:R-:W-:Y:S01]  /*1a600*/  FMUL.FTZ R150, R145, R148 ;  /* 0x0000009491967220 */ /* 0x000fe20000410000 */
[----:B------:R-:W-:Y:S01]  /*1a610*/  SHF.L.U32 R111, R24, 0x10, RZ ;  /* 0x00000010186f7819 */ /* 0x000fe200000006ff */
[----:B------:R-:W-:Y:S01]  /*1a620*/  FFMA.FTZ R148, R142, R149, R151 ;  /* 0x000000958e947223 */ /* 0x000fe20000010097 */
[----:B------:R-:W-:Y:S01]  /*1a630*/  IMAD.U32 R109, R20, 0x10000, RZ ;  /* 0x00010000146d7824 */ /* 0x000fe200078e00ff */
[----:B------:R-:W-:Y:S01]  /*1a640*/  SHF.L.U32 R147, R25, 0x10, RZ ;  /* 0x0000001019937819 */ /* 0x000fe200000006ff */
[----:B------:R-:W-:-:S02]  /*1a650*/  IMAD.U32 R143, R21, 0x10000, RZ ;  /* 0x00010000158f7824 */ /* 0x000fc400078e00ff */
[----:B------:R-:W-:Y:S01]  /*1a660*/  FMUL.FTZ R108, R145, R108 ;  /* 0x0000006c916c7220 */ /* 0x000fe20000410000 */
[--C-:B------:R-:W-:Y:S01]  /*1a670*/  FADD.FTZ R142, R81, -R144.reuse ;  /* 0x80000090518e7221 */ /* 0x100fe20000010000 */
[C---:B------:R-:W-:Y:S01]  /*1a680*/  FMUL.FTZ R110, R145.reuse, R110 ;  /* 0x0000006e916e7220 */ /* 0x040fe20000410000 */
[----:B------:R-:W-:Y:S01]  /*1a690*/  SHF.L.U32 R155, R26, 0x10, RZ ;  /* 0x000000101a9b7819 */ /* 0x000fe200000006ff */
[----:B------:R-:W-:Y:S02]  /*1a6a0*/  IMAD.U32 R153, R22, 0x10000, RZ ;  /* 0x0001000016997824 */ /* 0x000fe400078e00ff */
[----:B------:R-:W-:Y:S01]  /*1a6b0*/  FFMA.FTZ R108, R108, R109, R111 ;  /* 0x0000006d6c6c7223 */ /* 0x000fe2000001006f */
[----:B------:R-:W-:Y:S01]  /*1a6c0*/  FFMA.FTZ R109, R110, R143, R147 ;  /* 0x0000008f6e6d7223 */ /* 0x000fe20000010093 */
[----:B------:R-:W-:Y:S01]  /*1a6d0*/  FMUL.FTZ R111, R145, R142 ;  /* 0x0000008e916f7220 */ /* 0x000fe20000410000 */
[----:B------:R-:W-:Y:S01]  /*1a6e0*/  FFMA.FTZ R110, R150, R153, R155 ;  /* 0x00000099966e7223 */ /* 0x000fe2000001009b */
[----:B------:R-:W-:Y:S01]  /*1a6f0*/  SHF.L.U32 R152, R19, 0x10, RZ ;  /* 0x0000001013987819 */ /* 0x000fe200000006ff */
        /* <DEDUP_REMOVED lines=12> */
[----:B------:R-:W-:Y:S01]  /*1a7c0*/  FADD.FTZ R150, R77, -R144 ;  /* 0x800000904d967221 */ /* 0x000fe20000010000 */
[----:B------:R-:W-:Y:S02]  /*1a7d0*/  SHF.L.U32 R147, R115, 0x10, RZ ;  /* 0x0000001073937819 */ /* 0x000fe400000006ff */
[----:B------:R-:W-:Y:S01]  /*1a7e0*/  FFMA.FTZ R152, R111, R152, R154 ;  /* 0x000000986f987223 */ /* 0x000fe2000001009a */
[----:B------:R-:W-:-:S02]  /*1a7f0*/  IMAD.U32 R111, R116, 0x10000, RZ ;  /* 0x00010000746f7824 */ /* 0x000fc400078e00ff */
[----:B------:R-:W-:Y:S01]  /*1a800*/  FMUL.FTZ R150, R145, R150 ;  /* 0x0000009691967220 */ /* 0x000fe20000410000 */
[----:B------:R-:W-:Y:S02]  /*1a810*/  F2FP.BF16.F32.PACK_AB R110, R149, R110 ;  /* 0x0000006e956e723e */ /* 0x000fe400000010ff */
[----:B------:R-:W-:Y:S01]  /*1a820*/  F2FP.BF16.F32.PACK_AB R109, R148, R109 ;  /* 0x0000006d946d723e */ /* 0x000fe200000010ff */
[----:B------:R-:W-:Y:S01]  /*1a830*/  FFMA.FTZ R147, R150, R111, R147 ;  /* 0x0000006f96937223 */ /* 0x000fe20000010093 */
[----:B------:R-:W-:Y:S01]  /*1a840*/  F2FP.BF16.F32.PACK_AB R111, R152, R151 ;  /* 0x00000097986f723e */ /* 0x000fe200000010ff */
[----:B0-----:R-:W-:-:S03]  /*1a850*/  IMAD.WIDE.U32 R142, R140, 0x10, R142 ;  /* 0x000000108c8e7825 */ /* 0x001fc600078e008e */
[----:B------:R-:W-:Y:S01]  /*1a860*/  F2FP.BF16.F32.PACK_AB R108, R147, R108 ;  /* 0x0000006c936c723e */ /* 0x000fe200000010ff */
[----:B------:R-:W-:-:S04]  /*1a870*/  VIADD R140, R140, 0x20 ;  /* 0x000000208c8c7836 */ /* 0x000fc80000000000 */
[----:B------:R1:W-:Y:S03]  /*1a880*/  STG.E.128 desc[UR6][R142.64], R108 ;  /* 0x0000006c8e007986 */ /* 0x0003e6000c101d06 */
.L_x_13404:
[----:B------:R-:W-:Y:S05]  /*1a890*/  BSYNC.RECONVERGENT B1 ;  /* 0x0000000000017941 */ /* 0x000fea0003800200 */
.L_x_13403:
[----:B------:R-:W-:Y:S01]  /*1a8a0*/  ISETP.NE.AND P1, PT, R146, RZ, PT ;  /* 0x000000ff9200720c */ /* 0x000fe20003f25270 */
[----:B------:R-:W-:-:S12]  /*1a8b0*/  BSSY.RECONVERGENT B1, `(.L_x_13405) ;  /* 0x0000032000017945 */ /* 0x000fd80003800200 */
[----:B------:R-:W-:Y:S05]  /*1a8c0*/  @!P1 BRA `(.L_x_13406) ;  /* 0x0000000000c09947 */ /* 0x000fea0003800000 */
[--C-:B-1----:R-:W-:Y:S01]  /*1a8d0*/  FADD.FTZ R142, R87, -R144.reuse ;  /* 0x80000090578e7221 */ /* 0x102fe20000010000 */
[--C-:B0-----:R-:W-:Y:S01]  /*1a8e0*/  FADD.FTZ R108, R84, -R144.reuse ;  /* 0x80000090546c7221 */ /* 0x101fe20000010000 */
[----:B------:R-:W-:Y:S01]  /*1a8f0*/  SHF.L.U32 R149, R14, 0x10, RZ ;  /* 0x000000100e957819 */ /* 0x000fe200000006ff */
[--C-:B------:R-:W-:Y:S01]  /*1a900*/  FADD.FTZ R146, R88, -R144.reuse ;  /* 0x8000009058927221 */ /* 0x100fe20000010000 */
[----:B------:R-:W-:Y:S01]  /*1a910*/  FADD.FTZ R110, R86, -R144 ;  /* 0x80000090566e7221 */ /* 0x000fe20000010000 */
[----:B------:R-:W-:Y:S02]  /*1a920*/  IMAD.U32 R151, R13, 0x10000, RZ ;  /* 0x000100000d977824 */ /* 0x000fe400078e00ff */
[----:B------:R-:W-:Y:S01]  /*1a930*/  FMUL.FTZ R142, R145, R142 ;  /* 0x0000008e918e7220 */ /* 0x000fe20000410000 */
        /* <DEDUP_REMOVED lines=8> */
[----:B------:R-:W-:Y:S01]  /*1a9c0*/  FFMA.FTZ R146, R142, R149, R151 ;  /* 0x000000958e927223 */ /* 0x000fe20000010097 */
[----:B------:R-:W-:-:S02]  /*1a9d0*/  IMAD.U32 R155, R38, 0x10000, RZ ;  /* 0x00010000269b7824 */ /* 0x000fc400078e00ff */
[--C-:B------:R-:W-:Y:S01]  /*1a9e0*/  FADD.FTZ R142, R89, -R144.reuse ;  /* 0x80000090598e7221 */ /* 0x100fe20000010000 */
[----:B------:R-:W-:Y:S01]  /*1a9f0*/  FFMA.FTZ R108, R108, R109, R111 ;  /* 0x0000006d6c6c7223 */ /* 0x000fe2000001006f */
[----:B------:R-:W-:Y:S01]  /*1aa00*/  FFMA.FTZ R109, R110, R143, R147 ;  /* 0x0000008f6e6d7223 */ /* 0x000fe20000010093 */
[----:B------:R-:W-:Y:S01]  /*1aa10*/  FFMA.FTZ R110, R148, R153, R155 ;  /* 0x00000099946e7223 */ /* 0x000fe2000001009b */
[----:B------:R-:W-:Y:S01]  /*1aa20*/  SHF.L.U32 R148, R12, 0x10, RZ ;  /* 0x000000100c947819 */ /* 0x000fe200000006ff */
[----:B------:R-:W-:Y:S01]  /*1aa30*/  FMUL.FTZ R111, R145, R142 ;  /* 0x0000008e916f7220 */ /* 0x000fe20000410000 */
[----:B------:R-:W-:Y:S02]  /*1aa40*/  IMAD.U32 R150, R11, 0x10000, RZ ;  /* 0x000100000b967824 */ /* 0x000fe400078e00ff */
[----:B------:R-:W-:Y:S01]  /*1aa50*/  FADD.FTZ R152, R90, -R144 ;  /* 0x800000905a987221 */ /* 0x000fe20000010000 */
[----:B------:R-:W0:Y:S01]  /*1aa60*/  LDC.64 R142, c[0x0][0x428] ;  /* 0x00010a00ff8e7b82 */ /* 0x000e220000000a00 */
[----:B------:R-:W-:Y:S01]  /*1aa70*/  SHF.L.U32 R147, R35, 0x10, RZ ;  /* 0x0000001023937819 */ /* 0x000fe200000006ff */
[----:B------:R-:W-:-:S02]  /*1aa80*/  IMAD.U32 R151, R39, 0x10000, RZ ;  /* 0x0001000027977824 */ /* 0x000fc400078e00ff */
[----:B------:R-:W-:Y:S01]  /*1aa90*/  FMUL.FTZ R152, R145, R152 ;  /* 0x0000009891987220 */ /* 0x000fe20000410000 */
[----:B------:R-:W-:Y:S01]  /*1aaa0*/  FFMA.FTZ R149, R111, R148, R150 ;  /* 0x000000946f957223 */ /* 0x000fe20000010096 */
[--C-:B------:R-:W-:Y:S01]  /*1aab0*/  FADD.FTZ R148, R91, -R144.reuse ;  /* 0x800000905b947221 */ /* 0x100fe20000010000 */
[----:B------:R-:W-:Y:S01]  /*1aac0*/  SHF.L.U32 R150, R10, 0x10, RZ ;  /* 0x000000100a967819 */ /* 0x000fe200000006ff */
[----:B------:R-:W-:Y:S01]  /*1aad0*/  FFMA.FTZ R151, R152, R147, R151 ;  /* 0x0000009398977223 */ /* 0x000fe20000010097 */
[----:B------:R-:W-:Y:S02]  /*1aae0*/  IMAD.U32 R152, R9, 0x10000, RZ ;  /* 0x0001000009987824 */ /* 0x000fe400078e00ff */
[----:B------:R-:W-:Y:S01]  /*1aaf0*/  FMUL.FTZ R111, R145, R148 ;  /* 0x00000094916f7220 */ /* 0x000fe20000410000 */
[----:B------:R-:W-:Y:S01]  /*1ab00*/  FADD.FTZ R148, R85, -R144 ;  /* 0x8000009055947221 */ /* 0x000fe20000010000 */
[----:B------:R-:W-:Y:S01]  /*1ab10*/  IMAD.U32 R147, R15, 0x10000, RZ ;  /* 0x000100000f937824 */ /* 0x000fe200078e00ff */
[----:B------:R-:W-:Y:S01]  /*1ab20*/  F2FP.BF16.F32.PACK_AB R110, R149, R110 ;  /* 0x0000006e956e723e */ /* 0x000fe200000010ff */
[----:B------:R-:W-:Y:S01]  /*1ab30*/  FFMA.FTZ R150, R111, R150, R152 ;  /* 0x000000966f967223 */ /* 0x000fe20000010098 */
[----:B------:R-:W-:Y:S01]  /*1ab40*/  SHF.L.U32 R111, R16, 0x10, RZ ;  /* 0x00000010106f7819 */ /* 0x000fe200000006ff */
[----:B------:R-:W-:Y:S01]  /*1ab50*/  FMUL.FTZ R148, R145, R148 ;  /* 0x0000009491947220 */ /* 0x000fe20000410000 */
[----:B------:R-:W-:-:S03]  /*1ab60*/  F2FP.BF16.F32.PACK_AB R109, R146, R109 ;  /* 0x0000006d926d723e */ /* 0x000fc600000010ff */
[----:B------:R-:W-:Y:S01]  /*1ab70*/  FFMA.FTZ R147, R148, R111, R147 ;  /* 0x0000006f94937223 */ /* 0x000fe20000010093 */
[----:B------:R-:W-:-:S04]  /*1ab80*/  F2FP.BF16.F32.PACK_AB R111, R150, R151 ;  /* 0x00000097966f723e */ /* 0x000fc800000010ff */
[----:B------:R-:W-:Y:S01]  /*1ab90*/  F2FP.BF16.F32.PACK_AB R108, R147, R108 ;  /* 0x0000006c936c723e */ /* 0x000fe200000010ff */
[C---:B0-----:R-:W-:Y:S01]  /*1aba0*/  IMAD.WIDE.U32 R142, R140.reuse, 0x10, R142 ;  /* 0x000000108c8e7825 */ /* 0x041fe200078e008e */
[----:B------:R-:W-:-:S04]  /*1abb0*/  IADD3 R140, PT, PT, R140, 0x20, RZ ;  /* 0x000000208c8c7810 */ /* 0x000fc80007ffe0ff */
[----:B------:R2:W-:Y:S03]  /*1abc0*/  STG.E.128 desc[UR6][R142.64], R108 ;  /* 0x0000006c8e007986 */ /* 0x0005e6000c101d06 */
.L_x_13406:
[----:B------:R-:W-:Y:S05]  /*1abd0*/  BSYNC.RECONVERGENT B1 ;  /* 0x0000000000017941 */ /* 0x000fea0003800200 */
.L_x_13405:
[----:B------:R-:W-:Y:S01]  /*1abe0*/  ISETP.NE.AND P1, PT, R141, RZ, PT ;  /* 0x000000ff8d00720c */ /* 0x000fe20003f25270 */
[----:B------:R-:W-:-:S12]  /*1abf0*/  BSSY.RECONVERGENT B1, `(.L_x_13407) ;  /* 0x0000036000017945 */ /* 0x000fd80003800200 */
[----:B------:R-:W-:Y:S05]  /*1ac00*/  @!P1 BRA `(.L_x_13408) ;  /* 0x0000000000d09947 */ /* 0x000fea0003800000 */
[----:B------:R-:W-:Y:S01]  /*1ac10*/  PRMT R147, R45, 0x7632, R147 ;  /* 0x000076322d937816 */ /* 0x000fe20000000093 */
[--C-:B-12---:R-:W-:Y:S01]  /*1ac20*/  FADD.FTZ R142, R95, -R144.reuse ;  /* 0x800000905f8e7221 */ /* 0x106fe20000010000 */
[----:B------:R-:W-:Y:S01]  /*1ac30*/  PRMT R149, R49, 0x7632, R149 ;  /* 0x0000763231957816 */ /* 0x000fe20000000095 */
[--C-:B0-----:R-:W-:Y:S01]  /*1ac40*/  FADD.FTZ R108, R92, -R144.reuse ;  /* 0x800000905c6c7221 */ /* 0x101fe20000010000 */
[--C-:B------:R-:W-:Y:S01]  /*1ac50*/  FADD.FTZ R110, R94, -R144.reuse ;  /* 0x800000905e6e7221 */ /* 0x100fe20000010000 */
[----:B------:R-:W-:Y:S01]  /*1ac60*/  FADD.FTZ R146, R97, -R144 ;  /* 0x8000009061927221 */ /* 0x000fe20000010000 */
[----:B------:R-:W-:Y:S01]  /*1ac70*/  SHF.L.U32 R147, R147, 0x10, RZ ;  /* 0x0000001093937819 */ /* 0x000fe200000006ff */
[----:B------:R-:W-:Y:S01]  /*1ac80*/  FMUL.FTZ R142, R145, R142 ;  /* 0x0000008e918e7220 */ /* 0x000fe20000410000 */
[----:B------:R-:W-:Y:S01]  /*1ac90*/  IMAD.U32 R149, R149, 0x10000, RZ ;  /* 0x0001000095957824 */ /* 0x000fe200078e00ff */
[----:B------:R-:W-:Y:S01]  /*1aca0*/  SHF.L.U32 R111, R48, 0x10, RZ ;  /* 0x00000010306f7819 */ /* 0x000fe200000006ff */
[----:B------:R-:W-:-:S02]  /*1acb0*/  IMAD.U32 R109, R44, 0x10000, RZ ;  /* 0x000100002c6d7824 */ /* 0x000fc400078e00ff */
[----:B------:R-:W-:Y:S01]  /*1acc0*/  FMUL.FTZ R108, R145, R108 ;  /* 0x0000006c916c7220 */ /* 0x000fe20000410000 */
[----:B------:R-:W-:Y:S01]  /*1acd0*/  SHF.L.U32 R143, R49, 0x10, RZ ;  /* 0x00000010318f7819 */ /* 0x000fe200000006ff */
[----:B------:R-:W-:Y:S02]  /*1ace0*/  IMAD.U32 R141, R45, 0x10000, RZ ;  /* 0x000100002d8d7824 */ /* 0x000fe400078e00ff */
[C---:B------:R-:W-:Y:S01]  /*1acf0*/  FMUL.FTZ R110, R145.reuse, R110 ;  /* 0x0000006e916e7220 */ /* 0x040fe20000410000 */
[C---:B------:R-:W-:Y:S01]  /*1ad00*/  FMUL.FTZ R148, R145.reuse, R146 ;  /* 0x0000009291947220 */ /* 0x040fe20000410000 */
[----:B------:R-:W-:Y:S01]  /*1ad10*/  FFMA.FTZ R146, R142, R147, R149 ;  /* 0x000000938e927223 */ /* 0x000fe20000010095 */
[--C-:B------:R-:W-:Y:S01]  /*1ad20*/  FADD.FTZ R142, R98, -R144.reuse ;  /* 0x80000090628e7221 */ /* 0x100fe20000010000 */
[----:B------:R-:W-:Y:S01]  /*1ad30*/  FFMA.FTZ R108, R108, R109, R111 ;  /* 0x0000006d6c6c7223 */ /* 0x000fe2000001006f */
[----:B------:R-:W-:Y:S01]  /*1ad40*/  FFMA.FTZ R109, R110, R141, R143 ;  /* 0x0000008d6e6d7223 */ /* 0x000fe2000001008f */
[----:B------:R-:W-:Y:S01]  /*1ad50*/  FADD.FTZ R110, R96, -R144 ;  /* 0x80000090606e7221 */ /* 0x000fe20000010000 */
[----:B------:R-:W-:Y:S01]  /*1ad60*/  FMUL.FTZ R149, R145, R142 ;  /* 0x0000008e91957220 */ /* 0x000fe20000410000 */
[----:B------:R-:W-:Y:S01]  /*1ad70*/  SHF.L.U32 R141, R50, 0x10, RZ ;  /* 0x00000010328d7819 */ /* 0x000fe200000006ff */
[----:B------:R-:W0:Y:S01]  /*1ad80*/  LDC.64 R142, c[0x0][0x428] ;  /* 0x00010a00ff8e7b82 */ /* 0x000e220000000a00 */
[----:B------:R-:W-:-:S02]  /*1ad90*/  IMAD.U32 R111, R46, 0x10000, RZ ;  /* 0x000100002e6f7824 */ /* 0x000fc400078e00ff */
[----:B------:R-:W-:Y:S01]  /*1ada0*/  FMUL.FTZ R110, R145, R110 ;  /* 0x0000006e916e7220 */ /* 0x000fe20000410000 */
[----:B------:R-:W-:Y:S01]  /*1adb0*/  SHF.L.U32 R152, R51, 0x10, RZ ;  /* 0x0000001033987819 */ /* 0x000fe200000006ff */
[----:B------:R-:W-:Y:S01]  /*1adc0*/  IMAD.U32 R150, R47, 0x10000, RZ ;  /* 0x000100002f967824 */ /* 0x000fe200078e00ff */
[----:B------:R-:W-:Y:S01]  /*1add0*/  PRMT R151, R46, 0x7632, R151 ;  /* 0x000076322e977816 */ /* 0x000fe20000000097 */
[----:B------:R-:W-:Y:S01]  /*1ade0*/  FFMA.FTZ R147, R110, R111, R141 ;  /* 0x0000006f6e937223 */ /* 0x000fe2000001008d */
[----:B------:R-:W-:Y:S01]  /*1adf0*/  FADD.FTZ R110, R99, -R144 ;  /* 0x80000090636e7221 */ /* 0x000fe20000010000 */
[----:B------:R-:W-:Y:S01]  /*1ae00*/  FFMA.FTZ R149, R149, R150, R152 ;  /* 0x0000009695957223 */ /* 0x000fe20000010098 */
[----:B------:R-:W-:Y:S01]  /*1ae10*/  SHF.L.U32 R152, R5, 0x10, RZ ;  /* 0x0000001005987819 */ /* 0x000fe200000006ff */
[----:B------:R-:W-:Y:S01]  /*1ae20*/  IMAD.U32 R150, R6, 0x10000, RZ ;  /* 0x0001000006967824 */ /* 0x000fe200078e00ff */
[----:B------:R-:W-:Y:S01]  /*1ae30*/  PRMT R153, R50, 0x7632, R153 ;  /* 0x0000763232997816 */ /* 0x000fe20000000099 */
[----:B------:R-:W-:Y:S01]  /*1ae40*/  FMUL.FTZ R111, R145, R110 ;  /* 0x0000006e916f7220 */ /* 0x000fe20000410000 */
[----:B------:R-:W-:Y:S01]  /*1ae50*/  FADD.FTZ R110, R93, -R144 ;  /* 0x800000905d6e7221 */ /* 0x000fe20000010000 */
[----:B------:R-:W-:Y:S01]  /*1ae60*/  SHF.L.U32 R141, R7, 0x10, RZ ;  /* 0x00000010078d7819 */ /* 0x000fe200000006ff */
[----:B------:R-:W-:Y:S01]  /*1ae70*/  IMAD.U32 R151, R151, 0x10000, RZ ;  /* 0x0001000097977824 */ /* 0x000fe200078e00ff */
[----:B------:R-:W-:Y:S01]  /*1ae80*/  SHF.L.U32 R153, R153, 0x10, RZ ;  /* 0x0000001099997819 */ /* 0x000fe200000006ff */
[----:B------:R-:W-:Y:S01]  /*1ae90*/  FFMA.FTZ R150, R111, R150, R152 ;  /* 0x000000966f967223 */ /* 0x000fe20000010098 */
[----:B------:R-:W-:-:S02]  /*1aea0*/  IMAD.U32 R111, R8, 0x10000, RZ ;  /* 0x00010000086f7824 */ /* 0x000fc400078e00ff */
[----:B------:R-:W-:Y:S01]  /*1aeb0*/  FMUL.FTZ R110, R145, R110 ;  /* 0x0000006e916e7220 */ /* 0x000fe20000410000 */
[----:B------:R-:W-:Y:S01]  /*1aec0*/  F2FP.BF16.F32.PACK_AB R109, R146, R109 ;  /* 0x0000006d926d723e */ /* 0x000fe200000010ff */
[----:B------:R-:W-:Y:S02]  /*1aed0*/  FFMA.FTZ R148, R148, R151, R153 ;  /* 0x0000009794947223 */ /* 0x000fe40000010099 */
[----:B------:R-:W-:Y:S01]  /*1aee0*/  FFMA.FTZ R141, R110, R111, R141 ;  /* 0x0000006f6e8d7223 */ /* 0x000fe2000001008d */
[----:B------:R-:W-:Y:S01]  /*1aef0*/  F2FP.BF16.F32.PACK_AB R111, R150, R149 ;  /* 0x00000095966f723e */ /* 0x000fe200000010ff */
[----:B0-----:R-:W-:Y:S01]  /*1af00*/  IMAD.WIDE.U32 R142, R140, 0x10, R142 ;  /* 0x000000108c8e7825 */ /* 0x001fe200078e008e */
[----:B------:R-:W-:Y:S02]  /*1af10*/  F2FP.BF16.F32.PACK_AB R110, R148, R147 ;  /* 0x00000093946e723e */ /* 0x000fe400000010ff */
[----:B------:R-:W-:Y:S01]  /*1af20*/  F2FP.BF16.F32.PACK_AB R108, R141, R108 ;  /* 0x0000006c8d6c723e */ /* 0x000fe200000010ff */
[----:B------:R-:W-:-:S04]  /*1af30*/  VIADD R140, R140, 0x20 ;  /* 0x000000208c8c7836 */ /* 0x000fc80000000000 */
[----:B------:R3:W-:Y:S03]  /*1af40*/  STG.E.128 desc[UR6][R142.64], R108 ;  /* 0x0000006c8e007986 */ /* 0x0007e6000c101d06 */
.L_x_13408:
[----:B------:R-:W-:Y:S05]  /*1af50*/  BSYNC.RECONVERGENT B1 ;  /* 0x0000000000017941 */ /* 0x000fea0003800200 */
.L_x_13407:
[----:B------:R-:W-:Y:S04]  /*1af60*/  BSSY.RECONVERGENT B1, `(.L_x_13409) ;  /* 0x0000039000017945 */ /* 0x000fe80003800200 */
[----:B------:R-:W-:Y:S05]  /*1af70*/  @!P0 BRA `(.L_x_13410) ;  /* 0x0000000000dc8947 */ /* 0x000fea0003800000 */
[--C-:B0123--:R-:W-:Y:S01]  /*1af80*/  FADD.FTZ R108, R100, -R144.reuse ;  /* 0x80000090646c7221 */ /* 0x10ffe20000010000 */
[----:B------:R-:W-:Y:S01]  /*1af90*/  SHF.L.U32 R109, R56, 0x10, RZ ;  /* 0x00000010386d7819 */ /* 0x000fe200000006ff */
[----:B------:R-:W-:Y:S01]  /*1afa0*/  IMAD.U32 R111, R60, 0x10000, RZ ;  /* 0x000100003c6f7824 */ /* 0x000fe200078e00ff */
[----:B------:R-:W-:Y:S01]  /*1afb0*/  PRMT R143, R57, 0x7632, R143 ;  /* 0x00007632398f7816 */ /* 0x000fe2000000008f */
[----:B------:R-:W-:Y:S01]  /*1afc0*/  FADD.FTZ R110, R103, -R144 ;  /* 0x80000090676e7221 */ /* 0x000fe20000010000 */
[----:B------:R-:W-:Y:S01]  /*1afd0*/  PRMT R141, R61, 0x7632, R141 ;  /* 0x000076323d8d7816 */ /* 0x000fe2000000008d */
[----:B------:R-:W-:Y:S01]  /*1afe0*/  FMUL.FTZ R108, R145, R108 ;  /* 0x0000006c916c7220 */ /* 0x000fe20000410000 */
[----:B------:R-:W-:Y:S01]  /*1aff0*/  SHF.L.U32 R143, R143, 0x10, RZ ;  /* 0x000000108f8f7819 */ /* 0x000fe200000006ff */
[----:B------:R-:W-:Y:S01]  /*1b000*/  FMUL.FTZ R110, R145, R110 ;  /* 0x0000006e916e7220 */ /* 0x000fe20000410000 */
[----:B------:R-:W-:Y:S01]  /*1b010*/  PRMT R146, R58, 0x7632, R146 ;  /* 0x000076323a927816 */ /* 0x000fe20000000092 */
[----:B------:R-:W-:-:S02]  /*1b020*/  IMAD.U32 R141, R141, 0x10000, RZ ;  /* 0x000100008d8d7824 */ /* 0x000fc400078e00ff */
[----:B------:R-:W-:Y:S01]  /*1b030*/  FFMA.FTZ R142, R108, R109, R111 ;  /* 0x0000006d6c8e7223 */ /* 0x000fe2000001006f */
[--C-:B------:R-:W-:Y:S01]  /*1b040*/  FADD.FTZ R108, R104, -R144.reuse ;  /* 0x80000090686c7221 */ /* 0x100fe20000010000 */
[----:B------:R-:W-:Y:S01]  /*1b050*/  SHF.L.U32 R109, R58, 0x10, RZ ;  /* 0x000000103a6d7819 */ /* 0x000fe200000006ff */
[----:B------:R-:W-:Y:S01]  /*1b060*/  FFMA.FTZ R143, R110, R143, R141 ;  /* 0x0000008f6e8f7223 */ /* 0x000fe2000001008d */
[----:B------:R-:W-:Y:S01]  /*1b070*/  FADD.FTZ R110, R105, -R144 ;  /* 0x80000090696e7221 */ /* 0x000fe20000010000 */
[C---:B------:R-:W-:Y:S01]  /*1b080*/  PRMT R148, R62.reuse, 0x7632, R148 ;  /* 0x000076323e947816 */ /* 0x040fe20000000094 */
[C---:B------:R-:W-:Y:S01]  /*1b090*/  FMUL.FTZ R108, R145.reuse, R108 ;  /* 0x0000006c916c7220 */ /* 0x040fe20000410000 */
[----:B------:R-:W-:Y:S02]  /*1b0a0*/  IMAD.U32 R111, R62, 0x10000, RZ ;  /* 0x000100003e6f7824 */ /* 0x000fe400078e00ff */
[----:B------:R-:W-:Y:S01]  /*1b0b0*/  FADD.FTZ R150, R106, -R144 ;  /* 0x800000906a967221 */ /* 0x000fe20000010000 */
[----:B------:R-:W-:Y:S01]  /*1b0c0*/  SHF.L.U32 R148, R148, 0x10, RZ ;  /* 0x0000001094947819 */ /* 0x000fe200000006ff */
[----:B------:R-:W-:Y:S01]  /*1b0d0*/  FMUL.FTZ R147, R145, R110 ;  /* 0x0000006e91937220 */ /* 0x000fe20000410000 */
[----:B------:R-:W-:Y:S01]  /*1b0e0*/  SHF.L.U32 R141, R59, 0x10, RZ ;  /* 0x000000103b8d7819 */ /* 0x000fe200000006ff */
[----:B------:R-:W-:-:S02]  /*1b0f0*/  IMAD.U32 R146, R146, 0x10000, RZ ;  /* 0x0001000092927824 */ /* 0x000fc400078e00ff */
[----:B------:R-:W-:Y:S01]  /*1b100*/  FFMA.FTZ R110, R108, R109, R111 ;  /* 0x0000006d6c6e7223 */ /* 0x000fe2000001006f */
[----:B------:R-:W-:Y:S02]  /*1b110*/  IMAD.U32 R149, R63, 0x10000, RZ ;  /* 0x000100003f957824 */ /* 0x000fe400078e00ff */
[----:B------:R-:W-:Y:S01]  /*1b120*/  FMUL.FTZ R150, R145, R150 ;  /* 0x0000009691967220 */ /* 0x000fe20000410000 */
[----:B------:R-:W0:Y:S01]  /*1b130*/  LDC.64 R108, c[0x0][0x428] ;  /* 0x00010a00ff6c7b82 */ /* 0x000e220000000a00 */
[----:B------:R-:W-:Y:S01]  /*1b140*/  FFMA.FTZ R147, R147, R146, R148 ;  /* 0x0000009293937223 */ /* 0x000fe20000010094 */
[--C-:B------:R-:W-:Y:S01]  /*1b150*/  FADD.FTZ R146, R101, -R144.reuse ;  /* 0x8000009065927221 */ /* 0x100fe20000010000 */
[----:B------:R-:W-:Y:S01]  /*1b160*/  FFMA.FTZ R111, R150, R141, R149 ;  /* 0x0000008d966f7223 */ /* 0x000fe20000010095 */
[--C-:B------:R-:W-:Y:S01]  /*1b170*/  FADD.FTZ R148, R107, -R144.reuse ;  /* 0x800000906b947221 */ /* 0x100fe20000010000 */
[----:B------:R-:W-:Y:S01]  /*1b180*/  PRMT R141, R59, 0x7632, R141 ;  /* 0x000076323b8d7816 */ /* 0x000fe2000000008d */
[----:B------:R-:W-:Y:S01]  /*1b190*/  FADD.FTZ R144, R102, -R144 ;  /* 0x8000009066907221 */ /* 0x000fe20000010000 */
[----:B------:R-:W-:Y:S01]  /*1b1a0*/  PRMT R149, R63, 0x7632, R149 ;  /* 0x000076323f957816 */ /* 0x000fe20000000095 */
[----:B------:R-:W-:Y:S01]  /*1b1b0*/  FMUL.FTZ R148, R145, R148 ;  /* 0x0000009491947220 */ /* 0x000fe20000410000 */
[----:B------:R-:W-:Y:S01]  /*1b1c0*/  SHF.L.U32 R141, R141, 0x10, RZ ;  /* 0x000000108d8d7819 */ /* 0x000fe200000006ff */
[C---:B------:R-:W-:Y:S01]  /*1b1d0*/  FMUL.FTZ R146, R145.reuse, R146 ;  /* 0x0000009291927220 */ /* 0x040fe20000410000 */
[----:B------:R-:W-:Y:S01]  /*1b1e0*/  FMUL.FTZ R144, R145, R144 ;  /* 0x0000009091907220 */ /* 0x000fe20000410000 */
[----:B------:R-:W-:Y:S01]  /*1b1f0*/  IMAD.U32 R149, R149, 0x10000, RZ ;  /* 0x0001000095957824 */ /* 0x000fe200078e00ff */
[----:B------:R-:W-:-:S02]  /*1b200*/  PRMT R145, R56, 0x7632, R145 ;  /* 0x0000763238917816 */ /* 0x000fc40000000091 */
[----:B------:R-:W-:Y:S01]  /*1b210*/  PRMT R150, R60, 0x7632, R150 ;  /* 0x000076323c967816 */ /* 0x000fe20000000096 */
[----:B------:R-:W-:Y:S01]  /*1b220*/  FFMA.FTZ R148, R148, R141, R149 ;  /* 0x0000008d94947223 */ /* 0x000fe20000010095 */
[----:B------:R-:W-:Y:S01]  /*1b230*/  SHF.L.U32 R149, R57, 0x10, RZ ;  /* 0x0000001039957819 */ /* 0x000fe200000006ff */
[----:B------:R-:W-:Y:S01]  /*1b240*/  IMAD.U32 R141, R145, 0x10000, RZ ;  /* 0x00010000918d7824 */ /* 0x000fe200078e00ff */
[----:B------:R-:W-:Y:S01]  /*1b250*/  SHF.L.U32 R151, R61, 0x10, RZ ;  /* 0x000000103d977819 */ /* 0x000fe200000006ff */
[----:B------:R-:W-:Y:S01]  /*1b260*/  IMAD.U32 R145, R150, 0x10000, RZ ;  /* 0x0001000096917824 */ /* 0x000fe200078e00ff */
[----:B------:R-:W-:Y:S02]  /*1b270*/  F2FP.BF16.F32.PACK_AB R111, R148, R111 ;  /* 0x0000006f946f723e */ /* 0x000fe400000010ff */
[----:B------:R-:W-:Y:S01]  /*1b280*/  F2FP.BF16.F32.PACK_AB R110, R147, R110 ;  /* 0x0000006e936e723e */ /* 0x000fe200000010ff */
[----:B------:R-:W-:Y:S01]  /*1b290*/  FFMA.FTZ R144, R144, R149, R151 ;  /* 0x0000009590907223 */ /* 0x000fe20000010097 */
[----:B------:R-:W-:Y:S01]  /*1b2a0*/  FFMA.FTZ R145, R146, R141, R145 ;  /* 0x0000008d92917223 */ /* 0x000fe20000010091 */
[----:B0-----:R-:W-:-:S03]  /*1b2b0*/  IMAD.WIDE.U32 R140, R140, 0x10, R108 ;  /* 0x000000108c8c7825 */ /* 0x001fc600078e006c */
[----:B------:R-:W-:Y:S02]  /*1b2c0*/  F2FP.BF16.F32.PACK_AB R109, R143, R144 ;  /* 0x000000908f6d723e */ /* 0x000fe400000010ff */
[----:B------:R-:W-:-:S05]  /*1b2d0*/  F2FP.BF16.F32.PACK_AB R108, R145, R142 ;  /* 0x0000008e916c723e */ /* 0x000fca00000010ff */
[----:B------:R4:W-:Y:S02]  /*1b2e0*/  STG.E.128 desc[UR6][R140.64], R108 ;  /* 0x0000006c8c007986 */ /* 0x0009e4000c101d06 */
.L_x_13410:
[----:B------:R-:W-:Y:S05]  /*1b2f0*/  BSYNC.RECONVERGENT B1 ;  /* 0x0000000000017941 */ /* 0x000fea0003800200 */
.L_x_13409:
[----:B01234-:R-:W0:Y:S02]  /*1b300*/  LDC.64 R108, c[0x0][0x380] ;  /* 0x0000e000ff6c7b82 */ /* 0x01fe240000000a00 */
[----:B0-----:R-:W-:-:S04]  /*1b310*/  LEA R139, R108, R139, 0x2 ;  /* 0x0000008b6c8b7211 */ /* 0x001fc800078e10ff */
[----:B------:R-:W-:-:S13]  /*1b320*/  ISETP.GE.AND P0, PT, R139, R109, PT ;  /* 0x0000006d8b00720c */ /* 0x000fda0003f06270 */
[----:B------:R-:W-:Y:S05]  /*1b330*/  @!P0 BRA `(.L_x_13411) ;  /* 0xfffffe5c00208947 */ /* 0x000fea000383ffff */
[----:B------:R-:W-:Y:S05]  /*1b340*/  BSYNC B0 ;  /* 0x0000000000007941 */ /* 0x000fea0003800000 */
.L_x_13066:
[----:B------:R-:W-:Y:S05]  /*1b350*/  EXIT ;  /* 0x000000000000794d */ /* 0x000fea0003800000 */
.L_x_13402:
        /* <DEDUP_REMOVED lines=8> */
.L_x_13413:
[----:B------:R-:W-:Y:S05]  /*1b3e0*/  BSYNC B1 ;  /* 0x0000000000017941 */ /* 0x000fea0003800000 */
.L_x_13412:
        /* <DEDUP_REMOVED lines=10> */
.L_x_13414:
[----:B------:R-:W-:Y:S01]  /*1b490*/  HFMA2 R149, -RZ, RZ, 0, 2.384185791015625e-07 ;  /* 0x00000004ff957431 */ /* 0x000fe200000001ff */
[----:B------:R-:W-:-:S05]  /*1b4a0*/  MOV R111, R148 ;  /* 0x00000094006f7202 */ /* 0x000fca0000000f00 */
[----:B------:R-:W-:-:S04]  /*1b4b0*/  FADD.FTZ R111, R110, R111 ;  /* 0x0000006f6e6f7221 */ /* 0x000fc80000010000 */
[----:B------:R-:W-:-:S07]  /*1b4c0*/  IMAD.MOV.U32 R150, RZ, RZ, R111 ;  /* 0x000000ffff967224 */ /* 0x000fce00078e006f */
[----:B------:R-:W-:Y:S05]  /*1b4d0*/  WARPSYNC.COLLECTIVE R147, `(.L_x_13415) ;  /* 0x0000000093087348 */ /* 0x000fea0003c00000 */
[----:B------:R0:W1:Y:S02]  /*1b4e0*/  SHFL.BFLY P5, R148, R150, R149, R152 ;  /* 0x0c00009596947389 */ /* 0x00006400000a0098 */
[----:B01----:R-:W-:Y:S05]  /*1b4f0*/  ENDCOLLECTIVE ;  /* 0x000000000000791b */ /* 0x003fea0003800000 */
.L_x_13415:
[----:B------:R-:W-:Y:S02]  /*1b500*/  IMAD.MOV.U32 R149, RZ, RZ, 0x8 ;  /* 0x00000008ff957424 */ /* 0x000fe400078e00ff */
[----:B------:R-:W-:-:S04]  /*1b510*/  IMAD.MOV.U32 R108, RZ, RZ, R148 ;  /* 0x000000ffff6c7224 */ /* 0x000fc800078e0094 */
[----:B------:R-:W-:-:S05]  /*1b520*/  FADD.FTZ R144, R111, R108 ;  /* 0x0000006c6f907221 */ /* 0x000fca0000010000 */
[----:B------:R-:W-:-:S07]  /*1b530*/  MOV R150, R144 ;  /* 0x0000009000967202 */ /* 0x000fce0000000f00 */
[----:B------:R-:W-:Y:S05]  /*1b540*/  WARPSYNC.COLLECTIVE R147, `(.L_x_13416) ;  /* 0x0000000093087348 */ /* 0x000fea0003c00000 */
[----:B------:R0:W1:Y:S02]  /*1b550*/  SHFL.BFLY P5, R148, R150, R149, R152 ;  /* 0x0c00009596947389 */ /* 0x00006400000a0098 */
[----:B01----:R-:W-:Y:S05]  /*1b560*/  ENDCOLLECTIVE ;  /* 0x000000000000791b */ /* 0x003fea0003800000 */
.L_x_13416:
[----:B------:R-:W-:Y:S01]  /*1b570*/  HFMA2 R149, -RZ, RZ, 0, 9.5367431640625e-07 ;  /* 0x00000010ff957431 */ /* 0x000fe200000001ff */
[----:B------:R-:W-:-:S05]  /*1b580*/  MOV R143, R148 ;  /* 0x00000094008f7202 */ /* 0x000fca0000000f00 */
[----:B------:R-:W-:-:S04]  /*1b590*/  FADD.FTZ R145, R144, R143 ;  /* 0x0000008f90917221 */ /* 0x000fc80000010000 */
[----:B------:R-:W-:-:S07]  /*1b5a0*/  IMAD.MOV.U32 R150, RZ, RZ, R145 ;  /* 0x000000ffff967224 */ /* 0x000fce00078e0091 */
[----:B------:R-:W-:Y:S05]  /*1b5b0*/  WARPSYNC.COLLECTIVE R147, `(.L_x_13417) ;  /* 0x0000000093087348 */ /* 0x000fea0003c00000 */
[----:B------:R0:W1:Y:S02]  /*1b5c0*/  SHFL.BFLY P5, R148, R150, R149, R152 ;  /* 0x0c00009596947389 */ /* 0x00006400000a0098 */
[----:B01----:R-:W-:Y:S05]  /*1b5d0*/  ENDCOLLECTIVE ;  /* 0x000000000000791b */ /* 0x003fea0003800000 */
.L_x_13417:
        /* <DEDUP_REMOVED lines=73> */
.L_x_13418:
[----:B------:R-:W-:Y:S01]  /*1ba70*/  HFMA2 R149, -RZ, RZ, 0, 1.1920928955078125e-07 ;  /* 0x00000002ff957431 */ /* 0x000fe200000001ff */
[----:B------:R-:W-:-:S05]  /*1ba80*/  MOV R109, R148 ;  /* 0x00000094006d7202 */ /* 0x000fca0000000f00 */
[----:B------:R-:W-:-:S04]  /*1ba90*/  FADD.FTZ R109, R108, R109 ;  /* 0x0000006d6c6d7221 */ /* 0x000fc80000010000 */
[----:B------:R-:W-:-:S07]  /*1baa0*/  IMAD.MOV.U32 R150, RZ, RZ, R109 ;  /* 0x000000ffff967224 */ /* 0x000fce00078e006d */
[----:B------:R-:W-:Y:S05]  /*1bab0*/  WARPSYNC.COLLECTIVE R147, `(.L_x_13419) ;  /* 0x0000000093087348 */ /* 0x000fea0003c00000 */
[----:B------:R0:W1:Y:S02]  /*1bac0*/  SHFL.BFLY P5, R148, R150, R149, R152 ;  /* 0x0c00009596947389 */ /* 0x00006400000a0098 */
[----:B01----:R-:W-:Y:S05]  /*1bad0*/  ENDCOLLECTIVE ;  /* 0x000000000000791b */ /* 0x003fea0003800000 */
.L_x_13419:
[----:B------:R-:W-:Y:S02]  /*1bae0*/  IMAD.MOV.U32 R149, RZ, RZ, 0x4 ;  /* 0x00000004ff957424 */ /* 0x000fe400078e00ff */
[----:B------:R-:W-:-:S04]  /*1baf0*/  IMAD.MOV.U32 R110, RZ, RZ, R148 ;  /* 0x000000ffff6e7224 */ /* 0x000fc800078e0094 */
[----:B------:R-:W-:-:S05]  /*1bb00*/  FADD.FTZ R110, R109, R110 ;  /* 0x0000006e6d6e7221 */ /* 0x000fca0000010000 */
[----:B------:R-:W-:-:S07]  /*1bb10*/  MOV R150, R110 ;  /* 0x0000006e00967202 */ /* 0x000fce0000000f00 */
[----:B------:R-:W-:Y:S05]  /*1bb20*/  WARPSYNC.COLLECTIVE R147, `(.L_x_13420) ;  /* 0x0000000093087348 */ /* 0x000fea0003c00000 */
[----:B------:R0:W1:Y:S02]  /*1bb30*/  SHFL.BFLY P5, R148, R150, R149, R152 ;  /* 0x0c00009596947389 */ /* 0x00006400000a0098 */
[----:B01----:R-:W-:Y:S05]  /*1bb40*/  ENDCOLLECTIVE ;  /* 0x000000000000791b */ /* 0x003fea0003800000 */
.L_x_13420:
[----:B------:R-:W-:Y:S01]  /*1bb50*/  HFMA2 R149, -RZ, RZ, 0, 4.76837158203125e-07 ;  /* 0x00000008ff957431 */ /* 0x000fe200000001ff */
[----:B------:R-:W-:-:S05]  /*1bb60*/  MOV R111, R148 ;  /* 0x00000094006f7202 */ /* 0x000fca0000000f00 */
[----:B------:R-:W-:-:S04]  /*1bb70*/  FADD.FTZ R111, R110, R111 ;  /* 0x0000006f6e6f7221 */ /* 0x000fc80000010000 */
[----:B------:R-:W-:-:S07]  /*1bb80*/  IMAD.MOV.U32 R150, RZ, RZ, R111 ;  /* 0x000000ffff967224 */ /* 0x000fce00078e006f */
[----:B------:R-:W-:Y:S05]  /*1bb90*/  WARPSYNC.COLLECTIVE R147, `(.L_x_13421) ;  /* 0x0000000093087348 */ /* 0x000fea0003c00000 */
[----:B------:R0:W1:Y:S02]  /*1bba0*/  SHFL.BFLY P5, R148, R150, R149, R152 ;  /* 0x0c00009596947389 */ /* 0x00006400000a0098 */
[----:B01----:R-:W-:Y:S05]  /*1bbb0*/  ENDCOLLECTIVE ;  /* 0x000000000000791b */ /* 0x003fea0003800000 */
.L_x_13421:
[----:B------:R-:W-:Y:S02]  /*1bbc0*/  IMAD.MOV.U32 R149, RZ, RZ, 0x10 ;  /* 0x00000010ff957424 */ /* 0x000fe400078e00ff */
[----:B------:R-:W-:-:S04]  /*1bbd0*/  IMAD.MOV.U32 R144, RZ, RZ, R148 ;  /* 0x000000ffff907224 */ /* 0x000fc800078e0094 */
[----:B------:R-:W-:-:S05]  /*1bbe0*/  FADD.FTZ R144, R111, R144 ;  /* 0x000000906f907221 */ /* 0x000fca0000010000 */
[----:B------:R-:W-:-:S07]  /*1bbf0*/  MOV R150, R144 ;  /* 0x0000009000967202 */ /* 0x000fce0000000f00 */
[----:B------:R-:W-:Y:S05]  /*1bc00*/  WARPSYNC.COLLECTIVE R147, `(.L_x_13422) ;  /* 0x0000000093087348 */ /* 0x000fea0003c00000 */
[----:B------:R0:W1:Y:S02]  /*1bc10*/  SHFL.BFLY P5, R148, R150, R149, R152 ;  /* 0x0c00009596947389 */ /* 0x00006400000a0098 */
[----:B01----:R-:W-:Y:S05]  /*1bc20*/  ENDCOLLECTIVE ;  /* 0x000000000000791b */ /* 0x003fea0003800000 */
.L_x_13422:
[----:B------:R-:W-:Y:S01]  /*1bc30*/  MOV R145, R148 ;  /* 0x0000009400917202 */ /* 0x000fe20000000f00 */
[----:B------:R-:W-:Y:S06]  /*1bc40*/  BRA `(.L_x_13423) ;  /* 0xffffffe800107947 */ /* 0x000fec000383ffff */
.L_x_13424:
        /* <DEDUP_REMOVED lines=11> */
.L_x_37288:


//--------------------- .text._ZN10layer_norm13ln_fwd_kernelINS_13Kernel_traitsI13__nv_bfloat16S2_fS2_fjLj1024ELj1ELj4ELj1ELj16ENS_18Kernel_traits_baseILj1024ES2_S2_fS2_fjLj128EEEEELb1ELb1ELb0ELb1EEEvNS_9FwdParamsE --------------------------
	.section	.text._ZN10layer_norm13ln_fwd_kernelINS_13Kernel_traitsI13__nv_bfloat16S2_fS2_fjLj1024ELj1ELj4ELj1ELj16ENS_18Kernel_traits_baseILj1024ES2_S2_fS2_fjLj128EEEEELb1ELb1ELb0ELb1EEEvNS_9FwdParamsE,"ax",@progbits
	.align	128
        .global         _ZN10layer_norm13ln_fwd_kernelINS_13Kernel_traitsI13__nv_bfloat16S2_fS2_fjLj1024ELj1ELj4ELj1ELj16ENS_18Kernel_traits_baseILj1024ES2_S2_fS2_fjLj128EEEEELb1ELb1ELb0ELb1EEEvNS_9FwdParamsE
        .type           _ZN10layer_norm13ln_fwd_kernelINS_13Kernel_traitsI13__nv_bfloat16S2_fS2_fjLj1024ELj1ELj4ELj1ELj16ENS_18Kernel_traits_baseILj1024ES2_S2_fS2_fjLj128EEEEELb1ELb1ELb0ELb1EEEvNS_9FwdParamsE,@function
        .size           _ZN10layer_norm13ln_fwd_kernelINS_13Kernel_traitsI13__nv_bfloat16S2_fS2_fjLj1024ELj1ELj4ELj1ELj16ENS_18Kernel_traits_baseILj1024ES2_S2_fS2_fjLj128EEEEELb1ELb1ELb0ELb1EEEvNS_9FwdParamsE,(.L_x_37289 - _ZN10layer_norm13ln_fwd_kernelINS_13Kernel_traitsI13__nv_bfloat16S2_fS2_fjLj1024ELj1ELj4ELj1ELj16ENS_18Kernel_traits_baseILj1024ES2_S2_fS2_fjLj128EEEEELb1ELb1ELb0ELb1EEEvNS_9FwdParamsE)
        .other          _ZN10layer_norm13ln_fwd_kernelINS_13Kernel_traitsI13__nv_bfloat16S2_fS2_fjLj1024ELj1ELj4ELj1ELj16ENS_18Kernel_traits_baseILj1024ES2_S2_fS2_fjLj128EEEEELb1ELb1ELb0ELb1EEEvNS_9FwdParamsE,@"STO_CUDA_ENTRY STV_DEFAULT"
_ZN10layer_norm13ln_fwd_kernelINS_13Kernel_traitsI13__nv_bfloat16S2_fS2_fjLj1024ELj1ELj4ELj1ELj16ENS_18Kernel_traits_baseILj1024ES2_S2_fS2_fjLj128EEEEELb1ELb1ELb0ELb1EEEvNS_9FwdParamsE:
.text._ZN10layer_norm13ln_fwd_kernelINS_13Kernel_traitsI13__nv_bfloat16S2_fS2_fjLj1024ELj1ELj4ELj1ELj16ENS_18Kernel_traits_baseILj1024ES2_S2_fS2_fjLj128EEEEELb1ELb1ELb0ELb1EEEvNS_9FwdParamsE:
[----:B------:R-:W-:Y:S01]  /*0000*/  LDC R1, c[0x0][0x37c] ;  /* 0x0000df00ff017b82 */ /* 0x000fe20000000800 */
[----:B------:R-:W0:Y:S07]  /*0010*/  LDCU.U8 UR4, c[0x0][0x464] ;  /* 0x00008c80ff0477ac */ /* 0x000e2e0008000000 */
[----:B------:R-:W1:Y:S01]  /*0020*/  LDC R85, c[0x0][0x45c] ;  /* 0x00011700ff557b82 */ /* 0x000e620000000800 */
[----:B------:R-:W2:Y:S01]  /*0030*/  S2R R88, SR_TID.X ;  /* 0x0000000000587919 */ /* 0x000ea20000002100 */
[----:B------:R-:W3:Y:S01]  /*0040*/  LDCU.64 UR6, c[0x0][0x450] ;  /* 0x00008a00ff0677ac */ /* 0x000ee20008000a00 */
[----:B------:R-:W4:Y:S05]  /*0050*/  LDCU.64 UR8, c[0x0][0x358] ;  /* 0x00006b00ff0877ac */ /* 0x000f2a0008000a00 */
[----:B------:R-:W2:Y:S01]  /*0060*/  LDC R36, c[0x0][0x458] ;  /* 0x00011600ff247b82 */ /* 0x000ea20000000800 */
[----:B------:R-:W2:Y:S07]  /*0070*/  LDCU UR10, c[0x0][0x384] ;  /* 0x00007080ff0a77ac */ /* 0x000eae0008000800 */
[----:B------:R-:W2:Y:S01]  /*0080*/  LDC.64 R6, c[0x0][0x3d0] ;  /* 0x0000f400ff067b82 */ /* 0x000ea20000000a00 */
[----:B0-----:R-:W-:Y:S01]  /*0090*/  ISETP.NE.AND P1, PT, RZ, UR4, PT ;  /* 0x00000004ff007c0c */ /* 0x001fe2000bf25270 */
[----:B------:R-:W0:Y:S06]  /*00a0*/  LDCU.64 UR4, c[0x0][0x438] ;  /* 0x00008700ff0477ac */ /* 0x000e2c0008000a00 */
[----:B------:R-:W0:Y:S01]  /*00b0*/  LDC.64 R40, c[0x0][0x3e8] ;  /* 0x0000fa00ff287b82 */ /* 0x000e220000000a00 */
[----:B---3--:R-:W-:Y:S01]  /*00c0*/  IMAD.U32 R4, RZ, RZ, UR6 ;  /* 0x00000006ff047e24 */ /* 0x008fe2000f8e00ff */
[----:B------:R-:W-:-:S04]  /*00d0*/  MOV R5, UR7 ;  /* 0x0000000700057c02 */ /* 0x000fc80008000f00 */
[----:B-1----:R-:W-:Y:S02]  /*00e0*/  @P1 IMAD.MOV.U32 R37, RZ, RZ, R85 ;  /* 0x000000ffff251224 */ /* 0x002fe400078e0055 */
[----:B----4-:R-:W3:Y:S01]  /*00f0*/  @P1 LDG.E.64 R4, desc[UR8][R4.64] ;  /* 0x0000000804041981 */ /* 0x010ee2000c1e1b00 */
[----:B--2---:R-:W-:Y:S02]  /*0100*/  LOP3.LUT R43, R88, 0x1f, RZ, 0xc0, !PT ;  /* 0x0000001f582b7812 */ /* 0x004fe400078ec0ff */
[----:B0-----:R-:W-:Y:S01]  /*0110*/  ISETP.NE.U32.AND P0, PT, RZ, UR4, PT ;  /* 0x00000004ff007c0c */ /* 0x001fe2000bf05070 */
[----:B------:R0:W2:Y:S03]  /*0120*/  @P1 LDG.E.64 R2, desc[UR8][R36.64] ;  /* 0x0000000824021981 */ /* 0x0000a6000c1e1b00 */
[----:B------:R-:W-:Y:S01]  /*0130*/  ISETP.NE.AND.EX P0, PT, RZ, UR5, PT, P0 ;  /* 0x00000005ff007c0c */ /* 0x000fe2000bf05300 */
[----:B------:R-:W-:-:S05]  /*0140*/  IMAD.WIDE.U32 R6, R43, 0x10, R6 ;  /* 0x000000102b067825 */ /* 0x000fca00078e0006 */
[----:B------:R-:W4:Y:S01]  /*0150*/  LDG.E.128 R44, desc[UR8][R6.64] ;  /* 0x00000008062c7981 */ /* 0x000f22000c1e1d00 */
[C---:B------:R-:W-:Y:S01]  /*0160*/  IMAD.WIDE.U32 R40, R43.reuse, 0x10, R40 ;  /* 0x000000102b287825 */ /* 0x040fe200078e0028 */
[----:B------:R-:W1:Y:S02]  /*0170*/  S2UR UR5, SR_CTAID.X ;  /* 0x00000000000579c3 */ /* 0x000e640000002500 */
[----:B------:R-:W5:Y:S04]  /*0180*/  LDG.E.128 R12, desc[UR8][R6.64+0x200] ;  /* 0x00020008060c7981 */ /* 0x000f68000c1e1d00 */
[----:B------:R-:W4:Y:S02]  /*0190*/  LDG.E.128 R8, desc[UR8][R40.64] ;  /* 0x0000000828087981 */ /* 0x000f24000c1e1d00 */
[----:B------:R-:W1:Y:S02]  /*01a0*/  @P0 LDC.64 R38, c[0x0][0x438] ;  /* 0x00010e00ff260b82 */ /* 0x000e640000000a00 */
[----:B------:R-:W5:Y:S04]  /*01b0*/  LDG.E.128 R16, desc[UR8][R40.64+0x200] ;  /* 0x0002000828107981 */ /* 0x000f68000c1e1d00 */
[----:B------:R-:W5:Y:S02]  /*01c0*/  LDG.E.128 R24, desc[UR8][R40.64+0x400] ;  /* 0x0004000828187981 */ /* 0x000f64000c1e1d00 */
[----:B0-----:R-:W2:Y:S02]  /*01d0*/  @P1 LDC R37, c[0x0][0x460] ;  /* 0x00011800ff251b82 */ /* 0x001ea40000000800 */
[----:B------:R-:W5:Y:S04]  /*01e0*/  LDG.E.128 R28, desc[UR8][R40.64+0x600] ;  /* 0x00060008281c7981 */ /* 0x000f68000c1e1d00 */
[----:B------:R-:W5:Y:S04]  /*01f0*/  LDG.E.128 R20, desc[UR8][R6.64+0x400] ;  /* 0x0004000806147981 */ /* 0x000f68000c1e1d00 */
[----:B------:R0:W5:Y:S01]  /*0200*/  LDG.E.128 R32, desc[UR8][R6.64+0x600] ;  /* 0x0006000806207981 */ /* 0x000162000c1e1d00 */
[----:B-1----:R-:W-:-:S05]  /*0210*/  @P0 IMAD.WIDE.U32 R38, R43, 0x10, R38 ;  /* 0x000000102b260825 */ /* 0x002fca00078e0026 */
[----:B------:R1:W5:Y:S04]  /*0220*/  @P0 LDG.E.128 R76, desc[UR8][R38.64] ;  /* 0x00000008264c0981 */ /* 0x000368000c1e1d00 */
[----:B------:R1:W5:Y:S04]  /*0230*/  @P0 LDG.E.128 R72, desc[UR8][R38.64+0x200] ;  /* 0x0002000826480981 */ /* 0x000368000c1e1d00 */
[----:B------:R1:W5:Y:S04]  /*0240*/  @P0 LDG.E.128 R68, desc[UR8][R38.64+0x400] ;  /* 0x0004000826440981 */ /* 0x000368000c1e1d00 */
[----:B------:R1:W5:Y:S01]  /*0250*/  @P0 LDG.E.128 R64, desc[UR8][R38.64+0x600] ;  /* 0x0006000826400981 */ /* 0x000362000c1e1d00 */
[----:B0-----:R-:W0:Y:S01]  /*0260*/  LDC R7, c[0x0][0x360] ;  /* 0x0000d800ff077b82 */ /* 0x001e220000000800 */
[----:B------:R-:W-:-:S02]  /*0270*/  USHF.L.U32 UR4, UR5, 0x2, URZ ;  /* 0x0000000205047899 */ /* 0x000fc400080006ff */
[--C-:B0-----:R-:W-:Y:S01]  /*0280*/  IMAD R86, R7, UR5, R88.reuse ;  /* 0x0000000507567c24 */ /* 0x101fe2000f8e0258 */
[----:B------:R-:W-:-:S04]  /*0290*/  SHF.R.U32.HI R88, RZ, 0x5, R88 ;  /* 0x00000005ff587819 */ /* 0x000fc80000011658 */
[----:B------:R-:W-:Y:S02]  /*02a0*/  LOP3.LUT R88, R88, UR4, RZ, 0xfc, !PT ;  /* 0x0000000458587c12 */ /* 0x000fe4000f8efcff */
[----:B---3--:R-:W-:Y:S02]  /*02b0*/  @P1 R2UR UR6, R4 ;  /* 0x00000000040612ca */ /* 0x008fe400000e0000 */
[----:B--2---:R-:W-:Y:S02]  /*02c0*/  @P1 IADD3 R36, P2, PT, R2, R37, RZ ;  /* 0x0000002502241210 */ /* 0x004fe40007f5e0ff */
[----:B------:R-:W-:-:S03]  /*02d0*/  @P1 R2UR UR7, R5 ;  /* 0x00000000050712ca */ /* 0x000fc600000e0000 */
[----:B------:R-:W-:Y:S01]  /*02e0*/  @P1 IMAD.X R85, RZ, RZ, R3, P2 ;  /* 0x000000ffff551224 */ /* 0x000fe200010e0603 */
[----:B------:R-:W-:Y:S01]  /*02f0*/  ISETP.GE.AND P1, PT, R88, UR10, PT ;  /* 0x0000000a58007c0c */ /* 0x000fe2000bf26270 */
[--C-:B----4-:R-:W-:Y:S01]  /*0300*/  @P0 IMAD.MOV.U32 R0, RZ, RZ, R44.reuse ;  /* 0x000000ffff000224 */ /* 0x110fe200078e002c */
[----:B------:R-:W-:Y:S01]  /*0310*/  @P0 MOV R2, R45 ;  /* 0x0000002d00020202 */ /* 0x000fe20000000f00 */
[----:B------:R-:W-:Y:S01]  /*0320*/  @P0 IMAD.MOV.U32 R4, RZ, RZ, R47 ;  /* 0x000000ffff040224 */ /* 0x000fe200078e002f */
[----:B------:R-:W-:Y:S01]  /*0330*/  @P0 MOV R3, R46 ;  /* 0x0000002e00030202 */ /* 0x000fe20000000f00 */
[----:B------:R-:W-:Y:S02]  /*0340*/  @!P0 IMAD.MOV.U32 R0, RZ, RZ, R44 ;  /* 0x000000ffff008224 */ /* 0x000fe400078e002c */
[----:B------:R-:W-:Y:S02]  /*0350*/  @!P0 IMAD.MOV.U32 R2, RZ, RZ, R45 ;  /* 0x000000ffff028224 */ /* 0x000fe400078e002d */
[----:B------:R-:W-:Y:S01]  /*0360*/  @P0 IMAD.MOV.U32 R5, RZ, RZ, R8 ;  /* 0x000000ffff050224 */ /* 0x000fe200078e0008 */
[----:B------:R-:W-:Y:S01]  /*0370*/  @P0 MOV R6, R9 ;  /* 0x0000000900060202 */ /* 0x000fe20000000f00 */
[----:B------:R-:W-:Y:S01]  /*0380*/  @!P0 IMAD.MOV.U32 R3, RZ, RZ, R46 ;  /* 0x000000ffff038224 */ /* 0x000fe200078e002e */
[----:B------:R-:W-:Y:S01]  /*0390*/  @!P0 MOV R5, R8 ;  /* 0x0000000800058202 */ /* 0x000fe20000000f00 */
[----:B------:R-:W-:-:S02]  /*03a0*/  @!P0 IMAD.MOV.U32 R4, RZ, RZ, R47 ;  /* 0x000000ffff048224 */ /* 0x000fc400078e002f */
[----:B------:R-:W-:Y:S02]  /*03b0*/  @!P0 IMAD.MOV.U32 R6, RZ, RZ, R9 ;  /* 0x000000ffff068224 */ /* 0x000fe400078e0009 */
[----:B------:R-:W-:Y:S01]  /*03c0*/  @P0 IMAD.MOV.U32 R7, RZ, RZ, R10 ;  /* 0x000000ffff070224 */ /* 0x000fe200078e000a */
[----:B-1----:R-:W-:Y:S06]  /*03d0*/  @P1 EXIT ;  /* 0x000000000000194d */ /* 0x002fec0003800000 */
[--C-:B------:R-:W-:Y:S01]  /*03e0*/  SHF.R.U64 R87, R36, 0x2, R85.reuse ;  /* 0x0000000224577819 */ /* 0x100fe20000001255 */
[----:B------:R-:W-:Y:S01]  /*03f0*/  IMAD.HI.U32 R38, R86, -0x326172a9, RZ ;  /* 0xcd9e8d5756267827 */ /* 0x000fe200078e00ff */
[----:B------:R-:W-:Y:S01]  /*0400*/  SHF.R.U32.HI R85, RZ, 0x2, R85 ;  /* 0x00000002ff557819 */ /* 0x000fe20000011655 */
[----:B------:R-:W-:Y:S01]  /*0410*/  UIADD3 UR4, UPT, UPT, UR7, -0x4498517b, URZ ;  /* 0xbb67ae8507047890 */ /* 0x000fe2000fffe0ff */
[----:B------:R-:W-:Y:S01]  /*0420*/  @!P0 MOV R7, R10 ;  /* 0x0000000a00078202 */ /* 0x000fe20000000f00 */
[----:B------:R-:W-:Y:S01]  /*0430*/  IMAD.HI.U32 R37, R87, -0x2daee0ad, RZ ;  /* 0xd2511f5357257827 */ /* 0x000fe200078e00ff */
[----:B------:R-:W-:Y:S01]  /*0440*/  LOP3.LUT R38, R85, UR6, R38, 0x96, !PT ;  /* 0x0000000655267c12 */ /* 0x000fe2000f8e9626 */
[----:B------:R-:W-:Y:S01]  /*0450*/  UIADD3 UR15, UPT, UPT, UR6, -0x61c88647, URZ ;  /* 0x9e3779b9060f7890 */ /* 0x000fe2000fffe0ff */
[-C--:B-----5:R-:W-:Y:S01]  /*0460*/  @P0 MOV R10, R13.reuse ;  /* 0x0000000d000a0202 */ /* 0x0a0fe20000000f00 */
[----:B------:R-:W-:Y:S01]  /*0470*/  IMAD R42, R87, -0x2daee0ad, RZ ;  /* 0xd2511f53572a7824 */ /* 0x000fe200078e02ff */
[----:B------:R-:W-:Y:S01]  /*0480*/  LOP3.LUT R37, R37, UR7, RZ, 0x3c, !PT ;  /* 0x0000000725257c12 */ /* 0x000fe2000f8e3cff */
[----:B------:R-:W-:Y:S01]  /*0490*/  IMAD.HI.U32 R41, R38, -0x2daee0ad, RZ ;  /* 0xd2511f5326297827 */ /* 0x000fe200078e00ff */
[----:B------:R-:W-:Y:S01]  /*04a0*/  UIADD3 UR16, UPT, UPT, UR7, 0x76cf5d0a, URZ ;  /* 0x76cf5d0a07107890 */ /* 0x000fe2000fffe0ff */
[----:B------:R-:W-:Y:S01]  /*04b0*/  @!P0 MOV R10, R13 ;  /* 0x0000000d000a8202 */ /* 0x000fe20000000f00 */
[----:B------:R-:W-:Y:S01]  /*04c0*/  UIADD3 UR5, UPT, UPT, UR7, 0x32370b8f, URZ ;  /* 0x32370b8f07057890 */ /* 0x000fe2000fffe0ff */
[----:B------:R-:W-:Y:S01]  /*04d0*/  IMAD R40, R86, -0x326172a9, RZ ;  /* 0xcd9e8d5756287824 */ /* 0x000fe200078e02ff */
[----:B------:R-:W-:Y:S01]  /*04e0*/  LOP3.LUT R41, R42, UR4, R41, 0x96, !PT ;  /* 0x000000042a297c12 */ /* 0x000fe2000f8e9629 */
[C---:B------:R-:W-:Y:S01]  /*04f0*/  IMAD.HI.U32 R39, R37.reuse, -0x326172a9, RZ ;  /* 0xcd9e8d5725277827 */ /* 0x040fe200078e00ff */
[----:B------:R-:W-:Y:S01]  /*0500*/  UIADD3 UR4, UPT, UPT, UR6, 0x3c6ef372, URZ ;  /* 0x3c6ef37206047890 */ /* 0x000fe2000fffe0ff */
[-C--:B------:R-:W-:Y:S01]  /*0510*/  @P0 MOV R13, R16.reuse ;  /* 0x00000010000d0202 */ /* 0x080fe20000000f00 */
[----:B------:R-:W-:Y:S01]  /*0520*/  UIADD3 UR17, UPT, UPT, UR7, -0x126145ec, URZ ;  /* 0xed9eba1407117890 */ /* 0x000fe2000fffe0ff */
[----:B------:R-:W-:Y:S01]  /*0530*/  IMAD R43, R38, -0x2daee0ad, RZ ;  /* 0xd2511f53262b7824 */ /* 0x000fe200078e02ff */
[----:B------:R-:W-:Y:S01]  /*0540*/  LOP3.LUT R39, R40, UR15, R39, 0x96, !PT ;  /* 0x0000000f28277c12 */ /* 0x000fe2000f8e9627 */
[----:B------:R-:W-:Y:S01]  /*0550*/  IMAD R40, R37, -0x326172a9, RZ ;  /* 0xcd9e8d5725287824 */ /* 0x000fe200078e02ff */
[----:B------:R-:W-:Y:S01]  /*0560*/  @!P0 MOV R13, R16 ;  /* 0x00000010000d8202 */ /* 0x000fe20000000f00 */
[----:B------:R-:W-:Y:S01]  /*0570*/  IMAD.HI.U32 R37, R41, -0x326172a9, RZ ;  /* 0xcd9e8d5729257827 */ /* 0x000fe200078e00ff */
[-C--:B------:R-:W-:Y:S01]  /*0580*/  @P0 MOV R16, R19.reuse ;  /* 0x0000001300100202 */ /* 0x080fe20000000f00 */
[----:B------:R-:W-:Y:S01]  /*0590*/  UIADD3 UR18, UPT, UPT, UR6, 0x5384540f, URZ ;  /* 0x5384540f06127890 */ /* 0x000fe2000fffe0ff */
[----:B------:R-:W-:Y:S01]  /*05a0*/  @!P0 MOV R16, R19 ;  /* 0x0000001300108202 */ /* 0x000fe20000000f00 */
[----:B------:R-:W-:Y:S01]  /*05b0*/  IMAD.HI.U32 R38, R39, -0x2daee0ad, RZ ;  /* 0xd2511f5327267827 */ /* 0x000fe200078e00ff */
[----:B------:R-:W-:Y:S01]  /*05c0*/  LOP3.LUT R37, R40, UR4, R37, 0x96, !PT ;  /* 0x0000000428257c12 */ /* 0x000fe2000f8e9625 */
[----:B------:R-:W-:Y:S01]  /*05d0*/  UIADD3 UR4, UPT, UPT, UR6, -0x255992d5, URZ ;  /* 0xdaa66d2b06047890 */ /* 0x000fe2000fffe0ff */
[-C--:B------:R-:W-:Y:S01]  /*05e0*/  @P0 MOV R19, R22.reuse ;  /* 0x0000001600130202 */ /* 0x080fe20000000f00 */
[----:B------:R-:W-:Y:S01]  /*05f0*/  IMAD R40, R41, -0x326172a9, RZ ;  /* 0xcd9e8d5729287824 */ /* 0x000fe200078e02ff */
[----:B------:R-:W-:Y:S01]  /*0600*/  LOP3.LUT R38, R43, UR16, R38, 0x96, !PT ;  /* 0x000000102b267c12 */ /* 0x000fe2000f8e9626 */
[----:B------:R-:W-:Y:S01]  /*0610*/  IMAD R42, R39, -0x2daee0ad, RZ ;  /* 0xd2511f53272a7824 */ /* 0x000fe200078e02ff */
[----:B------:R-:W-:Y:S01]  /*0620*/  @!P0 MOV R19, R22 ;  /* 0x0000001600138202 */ /* 0x000fe20000000f00 */
[C---:B------:R-:W-:Y:S01]  /*0630*/  IMAD.HI.U32 R41, R37.reuse, -0x2daee0ad, RZ ;  /* 0xd2511f5325297827 */ /* 0x040fe200078e00ff */
[-C--:B------:R-:W-:Y:S01]  /*0640*/  @P0 MOV R22, R25.reuse ;  /* 0x0000001900160202 */ /* 0x080fe20000000f00 */
[----:B------:R-:W-:Y:S01]  /*0650*/  UIADD3 UR20, UPT, UPT, UR7, -0x24c28bd8, URZ ;  /* 0xdb3d742807147890 */ /* 0x000fe2000fffe0ff */
[----:B------:R-:W-:Y:S01]  /*0660*/  @!P0 MOV R22, R25 ;  /* 0x0000001900168202 */ /* 0x000fe20000000f00 */
[----:B------:R-:W-:Y:S01]  /*0670*/  IMAD.HI.U32 R39, R38, -0x326172a9, RZ ;  /* 0xcd9e8d5726277827 */ /* 0x000fe200078e00ff */
[----:B------:R-:W-:Y:S01]  /*0680*/  LOP3.LUT R41, R42, UR5, R41, 0x96, !PT ;  /* 0x000000052a297c12 */ /* 0x000fe2000f8e9629 */
[----:B------:R-:W-:Y:S01]  /*0690*/  UIADD3 UR5, UPT, UPT, UR7, -0x56f99767, URZ ;  /* 0xa906689907057890 */ /* 0x000fe2000fffe0ff */
[-C--:B------:R-:W-:Y:S01]  /*06a0*/  @P0 MOV R25, R32.reuse ;  /* 0x0000002000190202 */ /* 0x080fe20000000f00 */
[----:B------:R-:W-:Y:S01]  /*06b0*/  IMAD R43, R37, -0x2daee0ad, RZ ;  /* 0xd2511f53252b7824 */ /* 0x000fe200078e02ff */
[----:B------:R-:W-:Y:S01]  /*06c0*/  LOP3.LUT R39, R40, UR4, R39, 0x96, !PT ;  /* 0x0000000428277c12 */ /* 0x000fe2000f8e9627 */
[----:B------:R-:W-:Y:S01]  /*06d0*/  UIADD3 UR4, UPT, UPT, UR6, 0x78dde6e4, URZ ;  /* 0x78dde6e406047890 */ /* 0x000fe2000fffe0ff */
[----:B------:R-:W-:Y:S01]  /*06e0*/  IMAD R38, R38, -0x326172a9, RZ ;  /* 0xcd9e8d5726267824 */ /* 0x000fe200078e02ff */
[----:B------:R-:W-:Y:S01]  /*06f0*/  @!P0 MOV R25, R32 ;  /* 0x0000002000198202 */ /* 0x000fe20000000f00 */
[----:B------:R-:W-:Y:S01]  /*0700*/  IMAD.HI.U32 R37, R41, -0x326172a9, RZ ;  /* 0xcd9e8d5729257827 */ /* 0x000fe200078e00ff */
[----:B------:R-:W-:Y:S01]  /*0710*/  UIADD3 UR19, UPT, UPT, UR6, -0xe443238, URZ ;  /* 0xf1bbcdc806137890 */ /* 0x000fe2000fffe0ff */
[----:B------:R-:W-:Y:S01]  /*0720*/  @P0 MOV R91, R31 ;  /* 0x0000001f005b0202 */ /* 0x000fe20000000f00 */
        /* <DEDUP_REMOVED lines=8> */
[----:B------:R-:W-:Y:S01]  /*07b0*/  UIADD3 UR21, UPT, UPT, UR6, -0x700cb87f, URZ ;  /* 0x8ff3478106157890 */ /* 0x000fe2000fffe0ff */
[----:B------:R-:W-:-:S02]  /*07c0*/  @!P0 CS2R R76, SRZ ;  /* 0x00000000004c8805 */ /* 0x000fc4000001ff00 */
[----:B------:R-:W-:Y:S01]  /*07d0*/  @!P0 CS2R R74, SRZ ;  /* 0x00000000004a8805 */ /* 0x000fe2000001ff00 */
[----:B------:R-:W-:Y:S01]  /*07e0*/  IMAD R41, R41, -0x326172a9, RZ ;  /* 0xcd9e8d5729297824 */ /* 0x000fe200078e02ff */
[----:B------:R-:W-:Y:S01]  /*07f0*/  LOP3.LUT R39, R42, UR5, R39, 0x96, !PT ;  /* 0x000000052a277c12 */ /* 0x000fe2000f8e9627 */
[C---:B------:R-:W-:Y:S01]  /*0800*/  IMAD.HI.U32 R38, R40.reuse, -0x326172a9, RZ ;  /* 0xcd9e8d5728267827 */ /* 0x040fe200078e00ff */
[----:B------:R-:W-:Y:S01]  /*0810*/  UIADD3 UR5, UPT, UPT, UR7, 0x646e171e, URZ ;  /* 0x646e171e07057890 */ /* 0x000fe2000fffe0ff */
[----:B------:R-:W-:Y:S02]  /*0820*/  @!P0 CS2R R72, SRZ ;  /* 0x0000000000488805 */ /* 0x000fe4000001ff00 */
[-C--:B------:R-:W-:Y:S01]  /*0830*/  @P0 MOV R90, R28.reuse ;  /* 0x0000001c005a0202 */ /* 0x080fe20000000f00 */
[----:B------:R-:W-:Y:S01]  /*0840*/  IMAD R42, R37, -0x2daee0ad, RZ ;  /* 0xd2511f53252a7824 */ /* 0x000fe200078e02ff */
[----:B------:R-:W-:Y:S01]  /*0850*/  LOP3.LUT R38, R41, UR4, R38, 0x96, !PT ;  /* 0x0000000429267c12 */ /* 0x000fe2000f8e9626 */
[----:B------:R-:W-:Y:S01]  /*0860*/  UIADD3 UR4, UPT, UPT, UR6, -0x4ab325aa, URZ ;  /* 0xb54cda5606047890 */ /* 0x000fe2000fffe0ff */
[----:B------:R-:W-:Y:S01]  /*0870*/  IMAD R40, R40, -0x326172a9, RZ ;  /* 0xcd9e8d5728287824 */ /* 0x000fe200078e02ff */
[----:B------:R-:W-:Y:S01]  /*0880*/  @!P0 MOV R90, R28 ;  /* 0x0000001c005a8202 */ /* 0x000fe20000000f00 */
[----:B------:R-:W-:-:S04]  /*0890*/  IMAD.HI.U32 R37, R39, -0x326172a9, RZ ;  /* 0xcd9e8d5727257827 */ /* 0x000fc800078e00ff */
[----:B------:R-:W-:Y:S01]  /*08a0*/  HFMA2 R129, -RZ, RZ, 0, 0 ;  /* 0x00000000ff817431 */ /* 0x000fe200000001ff */
[----:B------:R-:W-:Y:S01]  /*08b0*/  BSSY B0, `(.L_x_13425) ;  /* 0x00016b1000007945 */ /* 0x000fe20003800000 */
[----:B------:R-:W-:Y:S01]  /*08c0*/  @!P0 CS2R R70, SRZ ;  /* 0x0000000000468805 */ /* 0x000fe2000001ff00 */
[----:B------:R-:W-:Y:S01]  /*08d0*/  IMAD.HI.U32 R41, R38, -0x2daee0ad, RZ ;  /* 0xd2511f5326297827 */ /* 0x000fe200078e00ff */
[----:B------:R-:W-:Y:S01]  /*08e0*/  LOP3.LUT R37, R40, UR4, R37, 0x96, !PT ;  /* 0x0000000428257c12 */ /* 0x000fe2000f8e9625 */
[----:B------:R-:W-:Y:S01]  /*08f0*/  UIADD3 UR4, UPT, UPT, UR7, 0x1fd5c5a3, URZ ;  /* 0x1fd5c5a307047890 */ /* 0x000fe2000fffe0ff */
[----:B------:R-:W-:Y:S01]  /*0900*/  @!P0 CS2R R68, SRZ ;  /* 0x0000000000448805 */ /* 0x000fe2000001ff00 */
[----:B------:R-:W-:Y:S01]  /*0910*/  @P0 IMAD.MOV.U32 R8, RZ, RZ, R11 ;  /* 0x000000ffff080224 */ /* 0x000fe200078e000b */
[----:B------:R-:W-:Y:S01]  /*0920*/  LOP3.LUT R41, R42, UR5, R41, 0x96, !PT ;  /* 0x000000052a297c12 */ /* 0x000fe2000f8e9629 */
[--C-:B------:R-:W-:Y:S01]  /*0930*/  @P0 IMAD.MOV.U32 R9, RZ, RZ, R12.reuse ;  /* 0x000000ffff090224 */ /* 0x100fe200078e000c */
[----:B------:R-:W-:Y:S01]  /*0940*/  @!P0 CS2R R66, SRZ ;  /* 0x0000000000428805 */ /* 0x000fe2000001ff00 */
[----:B------:R-:W-:Y:S01]  /*0950*/  @!P0 IMAD.MOV.U32 R8, RZ, RZ, R11 ;  /* 0x000000ffff088224 */ /* 0x000fe200078e000b */
[----:B------:R-:W-:Y:S01]  /*0960*/  @!P0 CS2R R64, SRZ ;  /* 0x0000000000408805 */ /* 0x000fe2000001ff00 */
[----:B------:R-:W-:Y:S01]  /*0970*/  @!P0 IMAD.MOV.U32 R9, RZ, RZ, R12 ;  /* 0x000000ffff098224 */ /* 0x000fe200078e000c */
[----:B------:R-:W-:Y:S01]  /*0980*/  LOP3.LUT R131, R36, 0x3, RZ, 0xc0, !PT ;  /* 0x0000000324837812 */ /* 0x000fe200078ec0ff */
[----:B------:R-:W-:Y:S01]  /*0990*/  IMAD R43, R38, -0x2daee0ad, RZ ;  /* 0xd2511f53262b7824 */ /* 0x000fe200078e02ff */
[----:B------:R-:W-:Y:S01]  /*09a0*/  PRMT R95, R75, 0x7632, R95 ;  /* 0x000076324b5f7816 */ /* 0x000fe2000000005f */
[----:B------:R-:W-:Y:S01]  /*09b0*/  @P0 IMAD.MOV.U32 R11, RZ, RZ, R14 ;  /* 0x000000ffff0b0224 */ /* 0x000fe200078e000e */
[----:B------:R-:W-:Y:S01]  /*09c0*/  PRMT R97, R74, 0x7632, R97 ;  /* 0x000076324a617816 */ /* 0x000fe20000000061 */
[----:B------:R-:W-:Y:S01]  /*09d0*/  @P0 IMAD.MOV.U32 R12, RZ, RZ, R15 ;  /* 0x000000ffff0c0224 */ /* 0x000fe200078e000f */
[----:B------:R-:W-:Y:S01]  /*09e0*/  PRMT R99, R73, 0x7632, R99 ;  /* 0x0000763249637816 */ /* 0x000fe20000000063 */
        /* <DEDUP_REMOVED lines=8> */
[----:B------:R-:W1:Y:S01]  /*0a70*/  LDCU UR23, c[0x0][0x408] ;  /* 0x00008100ff1777ac */ /* 0x000e620008000800 */
[----:B------:R-:W-:Y:S01]  /*0a80*/  PRMT R103, R79, 0x7632, R103 ;  /* 0x000076324f677816 */ /* 0x000fe20000000067 */
[----:B------:R-:W-:Y:S01]  /*0a90*/  @!P0 IMAD.MOV.U32 R11, RZ, RZ, R14 ;  /* 0x000000ffff0b8224 */ /* 0x000fe200078e000e */
[----:B------:R-:W-:Y:S01]  /*0aa0*/  LOP3.LUT R38, R43, UR4, R38, 0x96, !PT ;  /* 0x000000042b267c12 */ /* 0x000fe2000f8e9626 */
[----:B------:R-:W-:Y:S01]  /*0ab0*/  @!P0 IMAD.MOV.U32 R12, RZ, RZ, R15 ;  /* 0x000000ffff0c8224 */ /* 0x000fe200078e000f */
[----:B------:R-:W2:Y:S01]  /*0ac0*/  LDCU.64 UR4, c[0x0][0x3e0] ;  /* 0x00007c00ff0477ac */ /* 0x000ea20008000a00 */
[--C-:B------:R-:W-:Y:S01]  /*0ad0*/  @P0 IMAD.MOV.U32 R14, RZ, RZ, R17.reuse ;  /* 0x000000ffff0e0224 */ /* 0x100fe200078e0011 */
[----:B------:R-:W-:Y:S01]  /*0ae0*/  PRMT R98, R11, 0x7632, R98 ;  /* 0x000076320b627816 */ /* 0x000fe20000000062 */
[----:B------:R-:W-:Y:S01]  /*0af0*/  @P0 IMAD.MOV.U32 R15, RZ, RZ, R18 ;  /* 0x000000ffff0f0224 */ /* 0x000fe200078e0012 */
[----:B------:R-:W-:Y:S01]  /*0b00*/  PRMT R96, R12, 0x7632, R96 ;  /* 0x000076320c607816 */ /* 0x000fe20000000060 */
[----:B------:R-:W-:Y:S01]  /*0b10*/  @!P0 IMAD.MOV.U32 R14, RZ, RZ, R17 ;  /* 0x000000ffff0e8224 */ /* 0x000fe200078e0011 */
[----:B------:R-:W-:Y:S01]  /*0b20*/  PRMT R106, R4, 0x7632, R106 ;  /* 0x00007632046a7816 */ /* 0x000fe2000000006a */
[----:B------:R-:W-:Y:S01]  /*0b30*/  @!P0 IMAD.MOV.U32 R15, RZ, RZ, R18 ;  /* 0x000000ffff0f8224 */ /* 0x000fe200078e0012 */
        /* <DEDUP_REMOVED lines=9> */
[--C-:B------:R-:W-:Y:S01]  /*0bd0*/  @P0 IMAD.MOV.U32 R20, RZ, RZ, R23.reuse ;  /* 0x000000ffff140224 */ /* 0x100fe200078e0017 */
[----:B--2---:R-:W-:Y:S01]  /*0be0*/  UISETP.NE.U32.AND UP0, UPT, UR4, URZ, UPT ;  /* 0x000000ff0400728c */ /* 0x004fe2000bf05070 */
        /* <DEDUP_REMOVED lines=8> */
[--C-:B------:R-:W-:Y:S01]  /*0c70*/  @P0 IMAD.MOV.U32 R24, RZ, RZ, R27.reuse ;  /* 0x000000ffff180224 */ /* 0x100fe200078e001b */
[----:B------:R-:W-:Y:S01]  /*0c80*/  PRMT R120, R21, 0x7632, R120 ;  /* 0x0000763215787816 */ /* 0x000fe20000000078 */
[----:B------:R-:W-:Y:S01]  /*0c90*/  @!P0 IMAD.MOV.U32 R23, RZ, RZ, R26 ;  /* 0x000000ffff178224 */ /* 0x000fe200078e001a */
[----:B------:R-:W-:Y:S01]  /*0ca0*/  PRMT R122, R15, 0x7632, R122 ;  /* 0x000076320f7a7816 */ /* 0x000fe2000000007a */
[----:B------:R-:W-:Y:S01]  /*0cb0*/  @!P0 IMAD.MOV.U32 R24, RZ, RZ, R27 ;  /* 0x000000ffff188224 */ /* 0x000fe200078e001b */
[----:B------:R-:W-:Y:S01]  /*0cc0*/  PRMT R123, R14, 0x7632, R123 ;  /* 0x000076320e7b7816 */ /* 0x000fe2000000007b */
[----:B------:R-:W-:Y:S01]  /*0cd0*/  IMAD R40, R37, -0x2daee0ad, RZ ;  /* 0xd2511f5325287824 */ /* 0x000fe200078e02ff */
[----:B------:R-:W-:Y:S01]  /*0ce0*/  PRMT R118, R23, 0x7632, R118 ;  /* 0x0000763217767816 */ /* 0x000fe20000000076 */
[----:B------:R-:W-:Y:S01]  /*0cf0*/  @P0 IMAD.MOV.U32 R26, RZ, RZ, R33 ;  /* 0x000000ffff1a0224 */ /* 0x000fe200078e0021 */
[----:B------:R-:W-:Y:S01]  /*0d00*/  @!P0 MOV R26, R33 ;  /* 0x00000021001a8202 */ /* 0x000fe20000000f00 */
[----:B------:R-:W-:Y:S01]  /*0d10*/  @P0 IMAD.MOV.U32 R27, RZ, RZ, R34 ;  /* 0x000000ffff1b0224 */ /* 0x000fe200078e0022 */
[----:B------:R-:W-:Y:S01]  /*0d20*/  PRMT R117, R24, 0x7632, R117 ;  /* 0x0000763218757816 */ /* 0x000fe20000000075 */
[----:B------:R-:W-:Y:S01]  /*0d30*/  IMAD.HI.U32 R37, R32, -0x2daee0ad, RZ ;  /* 0xd2511f5320257827 */ /* 0x000fe200078e00ff */
[----:B------:R-:W-:Y:S01]  /*0d40*/  PRMT R124, R13, 0x7632, R124 ;  /* 0x000076320d7c7816 */ /* 0x000fe2000000007c */
[----:B------:R-:W-:Y:S01]  /*0d50*/  UISETP.NE.AND.EX UP0, UPT, UR5, URZ, UPT, UP0 ;  /* 0x000000ff0500728c */ /* 0x000fe2000bf05300 */
[----:B------:R-:W-:Y:S01]  /*0d60*/  PRMT R125, R8, 0x7632, R125 ;  /* 0x00007632087d7816 */ /* 0x000fe2000000007d */
[----:B------:R-:W-:Y:S01]  /*0d70*/  @!P0 IMAD.MOV.U32 R27, RZ, RZ, R34 ;  /* 0x000000ffff1b8224 */ /* 0x000fe200078e0022 */
[----:B------:R-:W-:Y:S01]  /*0d80*/  LOP3.LUT R37, R40, UR20, R37, 0x96, !PT ;  /* 0x0000001428257c12 */ /* 0x000fe2000f8e9625 */
[----:B------:R-:W-:Y:S01]  /*0d90*/  IMAD R34, R41, -0x326172a9, RZ ;  /* 0xcd9e8d5729227824 */ /* 0x000fe200078e02ff */
[----:B------:R-:W-:Y:S01]  /*0da0*/  PRMT R126, R7, 0x7632, R126 ;  /* 0x00007632077e7816 */ /* 0x000fe2000000007e */
[----:B------:R-:W-:Y:S01]  /*0db0*/  IMAD.HI.U32 R33, R38, -0x326172a9, RZ ;  /* 0xcd9e8d5726217827 */ /* 0x000fe200078e00ff */
[----:B------:R-:W-:Y:S01]  /*0dc0*/  PRMT R127, R6, 0x7632, R127 ;  /* 0x00007632067f7816 */ /* 0x000fe2000000007f */
[----:B------:R-:W2:Y:S01]  /*0dd0*/  LDCU UR12, c[0x0][0x388] ;  /* 0x00007100ff0c77ac */ /* 0x000ea20008000800 */
[----:B------:R-:W-:Y:S01]  /*0de0*/  PRMT R128, R5, 0x7632, R128 ;  /* 0x0000763205807816 */ /* 0x000fe20000000080 */
[----:B------:R-:W-:Y:S01]  /*0df0*/  @P0 IMAD.MOV.U32 R89, RZ, RZ, R29 ;  /* 0x000000ffff590224 */ /* 0x000fe200078e001d */
[----:B------:R-:W-:Y:S01]  /*0e00*/  LOP3.LUT R33, R34, UR19, R33, 0x96, !PT ;  /* 0x0000001322217c12 */ /* 0x000fe2000f8e9621 */
[----:B------:R-:W-:Y:S01]  /*0e10*/  @P0 IMAD.MOV.U32 R92, RZ, RZ, R30 ;  /* 0x000000ffff5c0224 */ /* 0x000fe200078e001e */
[----:B------:R-:W3:Y:S01]  /*0e20*/  LDCU.U8 UR13, c[0x0][0x410] ;  /* 0x00008200ff0d77ac */ /* 0x000ee20008000000 */
[----:B------:R-:W-:-:S02]  /*0e30*/  @!P0 IMAD.MOV.U32 R89, RZ, RZ, R29 ;  /* 0x000000ffff598224 */ /* 0x000fc400078e001d */
[----:B------:R-:W-:Y:S01]  /*0e40*/  IMAD R38, R38, -0x326172a9, RZ ;  /* 0xcd9e8d5726267824 */ /* 0x000fe200078e02ff */
[----:B------:R-:W4:Y:S01]  /*0e50*/  LDCU UR14, c[0x0][0x448] ;  /* 0x00008900ff0e77ac */ /* 0x000f220008000800 */
[----:B------:R-:W-:Y:S01]  /*0e60*/  IMAD.HI.U32 R93, R37, -0x326172a9, RZ ;  /* 0xcd9e8d57255d7827 */ /* 0x000fe200078e00ff */
[----:B------:R-:W-:-:S03]  /*0e70*/  PRMT R115, R89, 0x7632, R115 ;  /* 0x0000763259737816 */ /* 0x000fc60000000073 */
[----:B------:R-:W-:Y:S01]  /*0e80*/  @!P0 IMAD.MOV.U32 R92, RZ, RZ, R30 ;  /* 0x000000ffff5c8224 */ /* 0x000fe200078e001e */
[----:B------:R-:W-:Y:S01]  /*0e90*/  LOP3.LUT R93, R38, UR21, R93, 0x96, !PT ;  /* 0x00000015265d7c12 */ /* 0x000fe2000f8e965d */
[----:B------:R-:W-:Y:S02]  /*0ea0*/  @!P0 IMAD.MOV.U32 R91, RZ, RZ, R31 ;  /* 0x000000ffff5b8224 */ /* 0x000fe400078e001f */
[----:B------:R-:W-:Y:S01]  /*0eb0*/  IMAD R29, R32, -0x2daee0ad, RZ ;  /* 0xd2511f53201d7824 */ /* 0x000fe200078e02ff */
[----:B------:R-:W-:Y:S01]  /*0ec0*/  PRMT R114, R92, 0x7632, R114 ;  /* 0x000076325c727816 */ /* 0x000fe20000000072 */
[----:B------:R-:W-:Y:S01]  /*0ed0*/  IMAD.HI.U32 R94, R33, -0x2daee0ad, RZ ;  /* 0xd2511f53215e7827 */ /* 0x000fe200078e00ff */
[----:B------:R-:W-:-:S03]  /*0ee0*/  PRMT R113, R91, 0x7632, R113 ;  /* 0x000076325b717816 */ /* 0x000fc60000000071 */
[--C-:B------:R-:W-:Y:S01]  /*0ef0*/  @P0 IMAD.MOV.U32 R84, RZ, RZ, R35.reuse ;  /* 0x000000ffff540224 */ /* 0x100fe200078e0023 */
[----:B------:R-:W-:Y:S01]  /*0f00*/  LOP3.LUT R94, R29, UR10, R94, 0x96, !PT ;  /* 0x0000000a1d5e7c12 */ /* 0x000fe2000f8e965e */
[----:B------:R-:W-:Y:S01]  /*0f10*/  @!P0 IMAD.MOV.U32 R84, RZ, RZ, R35 ;  /* 0x000000ffff548224 */ /* 0x000fe200078e0023 */
[----:B------:R-:W0:Y:S01]  /*0f20*/  LDCU.64 UR10, c[0x0][0x3a0] ;  /* 0x00007400ff0a77ac */ /* 0x000e220008000a00 */
[----:B------:R-:W-:Y:S02]  /*0f30*/  IMAD R132, R33, -0x2daee0ad, RZ ;  /* 0xd2511f5321847824 */ /* 0x000fe400078e02ff */
[----:B-1234-:R-:W-:-:S07]  /*0f40*/  IMAD R130, R37, -0x326172a9, RZ ;  /* 0xcd9e8d5725827824 */ /* 0x01efce00078e02ff */
.L_x_13754:
[----:B-1----:R-:W1:Y:S01]  /*0f50*/  @UP0 LDCU.64 UR4, c[0x0][0x3e0] ;  /* 0x00007c00ff0407ac */ /* 0x002e620008000a00 */
[----:B------:R-:W2:Y:S01]  /*0f60*/  S2R R134, SR_TID.X ;  /* 0x0000000000867919 */ /* 0x000ea20000002100 */
[----:B------:R-:W-:Y:S01]  /*0f70*/  PLOP3.LUT P0, PT, PT, PT, UP0, 0x80, 0x8 ;  /* 0x000000000008781c */ /* 0x000fe20003f0f008 */
[----:B------:R-:W3:Y:S01]  /*0f80*/  LDC.64 R80, c[0x0][0x390] ;  /* 0x0000e400ff507b82 */ /* 0x000ee20000000a00 */
[----:B------:R-:W-:Y:S01]  /*0f90*/  PLOP3.LUT P1, PT, PT, PT, UP0, 0x80, 0x8 ;  /* 0x000000000008781c */ /* 0x000fe20003f2f008 */
[----:B-1----:R-:W-:Y:S02]  /*0fa0*/  IMAD.U32 R28, RZ, RZ, UR4 ;  /* 0x00000004ff1c7e24 */ /* 0x002fe4000f8e00ff */
[----:B------:R-:W-:-:S08]  /*0fb0*/  IMAD.U32 R29, RZ, RZ, UR5 ;  /* 0x00000005ff1d7e24 */ /* 0x000fd0000f8e00ff */
[----:B------:R-:W-:-:S04]  /*0fc0*/  @P0 IMAD.WIDE R32, R88, 0x2, R28 ;  /* 0x0000000258200825 */ /* 0x000fc800078e021c */
[----:B------:R-:W-:Y:S02]  /*0fd0*/  IMAD R28, R88, UR12, RZ ;  /* 0x0000000c581c7c24 */ /* 0x000fe4000f8e02ff */
[----:B------:R-:W4:Y:S03]  /*0fe0*/  @P1 LDG.E.U16 R32, desc[UR8][R32.64] ;  /* 0x0000000820201981 */ /* 0x000f26000c1e1500 */
[----:B------:R-:W-:-:S04]  /*0ff0*/  SHF.R.S32.HI R29, RZ, 0x1f, R28 ;  /* 0x0000001fff1d7819 */ /* 0x000fc8000001141c */
[----:B------:R-:W-:Y:S02]  /*1000*/  LEA.HI R29, R29, R28, RZ, 0x3 ;  /* 0x0000001c1d1d7211 */ /* 0x000fe400078f18ff */
[----:B--2---:R-:W-:-:S04]  /*1010*/  LOP3.LUT R28, R134, 0x1f, RZ, 0xc0, !PT ;  /* 0x0000001f861c7812 */ /* 0x004fc800078ec0ff */
        /* <DEDUP_REMOVED lines=14> */
[----:B------:R-:W-:Y:S01]  /*1100*/  IMAD.U32 R139, RZ, RZ, UR7 ;  /* 0x00000007ff8b7e24 */ /* 0x000fe2000f8e00ff */
[----:B------:R-:W-:Y:S01]  /*1110*/  MOV R137, UR7 ;  /* 0x0000000700897c02 */ /* 0x000fe20008000f00 */
[----:B------:R-:W-:Y:S01]  /*1120*/  IMAD.U32 R138, RZ, RZ, UR6 ;  /* 0x00000006ff8a7e24 */ /* 0x000fe2000f8e00ff */
[----:B------:R-:W-:Y:S01]  /*1130*/  MOV R149, 0x3f800000 ;  /* 0x3f80000000957802 */ /* 0x000fe20000000f00 */
[----:B------:R-:W-:Y:S01]  /*1140*/  IMAD.MOV.U32 R148, RZ, RZ, 0x2f800000 ;  /* 0x2f800000ff947424 */ /* 0x000fe200078e00ff */
[----:B------:R-:W-:Y:S01]  /*1150*/  IADD3 R146, PT, PT, R146, 0x78dde6e4, RZ ;  /* 0x78dde6e492927810 */ /* 0x000fe20007ffe0ff */
[----:B------:R-:W-:Y:S01]  /*1160*/  VIADD R147, R147, 0x3c6ef372 ;  /* 0x3c6ef37293937836 */ /* 0x000fe20000000000 */
[----:B------:R-:W-:Y:S01]  /*1170*/  IADD3 R143, PT, PT, R143, -0x56f99767, RZ ;  /* 0xa90668998f8f7810 */ /* 0x000fe20007ffe0ff */
[----:B------:R-:W-:Y:S01]  /*1180*/  VIADD R145, R145, 0xb54cda56 ;  /* 0xb54cda5691917836 */ /* 0x000fe20000000000 */
[----:B------:R-:W-:Y:S01]  /*1190*/  IADD3 R140, PT, PT, R140, 0x32370b8f, RZ ;  /* 0x32370b8f8c8c7810 */ /* 0x000fe20007ffe0ff */
[----:B------:R-:W-:Y:S01]  /*11a0*/  VIADD R144, R144, 0x646e171e ;  /* 0x646e171e90907836 */ /* 0x000fe20000000000 */
[----:B------:R-:W-:Y:S01]  /*11b0*/  IADD3 R137, PT, PT, R137, -0x695add53, RZ ;  /* 0x96a522ad89897810 */ /* 0x000fe20007ffe0ff */
[----:B------:R-:W-:-:S02]  /*11c0*/  VIADD R142, R142, 0x1715609d ;  /* 0x1715609d8e8e7836 */ /* 0x000fc40000000000 */
[----:B------:R-:W-:Y:S02]  /*11d0*/  VIADD R141, R141, 0xbb67ae85 ;  /* 0xbb67ae858d8d7836 */ /* 0x000fe40000000000 */
[----:B------:R-:W-:Y:S02]  /*11e0*/  VIADD R139, R139, 0x1fd5c5a3 ;  /* 0x1fd5c5a38b8b7836 */ /* 0x000fe40000000000 */
[----:B------:R-:W-:Y:S02]  /*11f0*/  VIADD R138, R138, 0xdaa66d2b ;  /* 0xdaa66d2b8a8a7836 */ /* 0x000fe40000000000 */
[----:B----4-:R-:W-:Y:S01]  /*1200*/  @P1 IMAD.U32 R149, R32, 0x10000, RZ ;  /* 0x0001000020951824 */ /* 0x010fe200078e00ff */
[----:B------:R-:W-:Y:S06]  /*1210*/  @!P0 BRA `(.L_x_13426) ;  /* 0x0000002800548947 */ /* 0x000fec0003800000 */
        /* <DEDUP_REMOVED lines=11> */
[----:B------:R-:W-:-:S05]  /*12d0*/  VIADDMNMX.U32 R32, R131, 0xfffffffe, R32, PT ;  /* 0xfffffffe83207846 */ /* 0x000fca0003800020 */
[----:B------:R-:W-:-:S04]  /*12e0*/  IMAD.SHL.U32 R34, R32, 0x4, RZ ;  /* 0x0000000420227824 */ /* 0x000fc800078e00ff */
[----:B------:R-:W0:Y:S02]  /*12f0*/  LDC R32, c[0x2][R34] ;  /* 0x0080000022207b82 */ /* 0x000e240000000800 */
[----:B0-----:R-:W-:-:S04]  /*1300*/  SHF.R.S32.HI R33, RZ, 0x1f, R32 ;  /* 0x0000001fff217819 */ /* 0x001fc80000011420 */
.L_x_37128:
[----:B------:R-:W-:Y:S05]  /*1310*/  BRX R32 -0x1320                                        (*"BRANCH_TARGETS .L_x_37129,.L_x_37130,.L_x_37131"*) ;  /* 0xffffffec20387949 */ /* 0x000fea000383ffff */
.L_x_37131:
[----:B------:R-:W-:Y:S01]  /*1320*/  IADD3 R34, PT, PT, R131, 0x1, RZ ;  /* 0x0000000183227810 */ /* 0x000fe20007ffe0ff */
[----:B------:R-:W-:Y:S02]  /*1330*/  IMAD.MOV.U32 R40, RZ, RZ, R132 ;  /* 0x000000ffff287224 */ /* 0x000fe400078e0084 */
[----:B------:R-:W-:Y:S01]  /*1340*/  IMAD.MOV.U32 R35, RZ, RZ, R93 ;  /* 0x000000ffff237224 */ /* 0x000fe200078e005d */
[----:B------:R-:W-:Y:S06]  /*1350*/  BRA `(.L_x_13428) ;  /* 0x0000000000ec7947 */ /* 0x000fec0003800000 */
.L_x_37129:
[----:B------:R-:W-:Y:S01]  /*1360*/  MOV R40, R132 ;  /* 0x0000008400287202 */ /* 0x000fe20000000f00 */
[----:B------:R-:W-:Y:S02]  /*1370*/  IMAD.MOV.U32 R34, RZ, RZ, 0x3 ;  /* 0x00000003ff227424 */ /* 0x000fe400078e00ff */
[----:B------:R-:W-:Y:S01]  /*1380*/  IMAD.MOV.U32 R35, RZ, RZ, R94 ;  /* 0x000000ffff237224 */ /* 0x000fe200078e005e */
[----:B------:R-:W-:Y:S06]  /*1390*/  BRA `(.L_x_13428) ;  /* 0x0000000000dc7947 */ /* 0x000fec0003800000 */
.L_x_37130:
        /* <DEDUP_REMOVED lines=13> */
.L_x_13430:
[----:B------:R-:W-:Y:S05]  /*1470*/  BSYNC.RECONVERGENT B2 ;  /* 0x0000000000027941 */ /* 0x000fea0003800200 */
.L_x_13429:
        /* <DEDUP_REMOVED lines=41> */
.L_x_13428:
[----:B------:R-:W-:Y:S05]  /*1710*/  BSYNC.RECONVERGENT B1 ;  /* 0x0000000000017941 */ /* 0x000fea0003800200 */
.L_x_13427:
[----:B------:R-:W-:Y:S01]  /*1720*/  I2FP.F32.U32 R33, R35 ;  /* 0x0000002300217245 */ /* 0x000fe20000201000 */
[----:B------:R-:W-:Y:S01]  /*1730*/  IMAD.U32 R136, RZ, RZ, UR23 ;  /* 0x00000017ff887e24 */ /* 0x000fe2000f8e00ff */
[----:B-----5:R-:W-:Y:S01]  /*1740*/  SHF.L.U32 R36, R28, 0x10, RZ ;  /* 0x000000101c247819 */ /* 0x020fe200000006ff */
[----:B------:R-:W-:Y:S01]  /*1750*/  IMAD.U32 R135, RZ, RZ, UR22 ;  /* 0x00000016ff877e24 */ /* 0x000fe2000f8e00ff */
[----:B------:R-:W-:Y:S01]  /*1760*/  ISETP.NE.AND P2, PT, R34, 0x1, PT ;  /* 0x000000012200780c */ /* 0x000fe20003f45270 */
[----:B------:R-:W-:Y:S01]  /*1770*/  FFMA.FTZ R32, R33, R148, 1.1641532182693481445e-10 ;  /* 0x2f00000021207423 */ /* 0x000fe20000010094 */
[----:B------:R-:W-:Y:S01]  /*1780*/  SHF.L.U32 R52, R5, 0x10, RZ ;  /* 0x0000001005347819 */ /* 0x000fe200000006ff */
[----:B------:R-:W-:Y:S01]  /*1790*/  FMUL.FTZ R33, R36, R149 ;  /* 0x0000009524217220 */ /* 0x000fe20000410000 */
[----:B------:R-:W-:Y:S01]  /*17a0*/  BSSY.RECONVERGENT B1, `(.L_x_13431) ;  /* 0x000004b000017945 */ /* 0x000fe20003800200 */
[----:B------:R-:W-:Y:S01]  /*17b0*/  PRMT R28, R28, 0x7632, R28 ;  /* 0x000076321c1c7816 */ /* 0x000fe2000000001c */
[----:B------:R-:W-:-:S02]  /*17c0*/  IMAD.MOV.U32 R35, RZ, RZ, 0x2 ;  /* 0x00000002ff237424 */ /* 0x000fc400078e00ff */
[----:B------:R-:W-:Y:S01]  /*17d0*/  FMUL.FTZ R33, R33, R136 ;  /* 0x0000008821217220 */ /* 0x000fe20000410000 */
[----:B------:R-:W-:-:S04]  /*17e0*/  FSETP.GTU.FTZ.AND P1, PT, R32, R135, PT ;  /* 0x000000872000720b */ /* 0x000fc80003f3c000 */
        /* <DEDUP_REMOVED lines=14> */
.L_x_13433:
        /* <DEDUP_REMOVED lines=13> */
.L_x_13435:
[----:B------:R-:W-:Y:S05]  /*19a0*/  BSYNC.RECONVERGENT B2 ;  /* 0x0000000000027941 */ /* 0x000fea0003800200 */
.L_x_13434:
        /* <DEDUP_REMOVED lines=42> */
.L_x_13432:
[----:B------:R-:W-:Y:S05]  /*1c50*/  BSYNC.RECONVERGENT B1 ;  /* 0x0000000000017941 */ /* 0x000fea0003800200 */
.L_x_13431:
        /* <DEDUP_REMOVED lines=24> */
.L_x_13438:
        /* <DEDUP_REMOVED lines=13> */
.L_x_13440:
[----:B------:R-:W-:Y:S05]  /*1eb0*/  BSYNC.RECONVERGENT B2 ;  /* 0x0000000000027941 */ /* 0x000fea0003800200 */
.L_x_13439:
        /* <DEDUP_REMOVED lines=41> */
[----:B------:R-:W-:-:S07]  /*2150*/  MOV R40, R32 ;  /* 0x0000002000287202 */ /* 0x000fce0000000f00 */
.L_x_13437:
[----:B------:R-:W-:Y:S05]  /*2160*/  BSYNC.RECONVERGENT B1 ;  /* 0x0000000000017941 */ /* 0x000fea0003800200 */
.L_x_13436:
        /* <DEDUP_REMOVED lines=24> */
.L_x_13443:
        /* <DEDUP_REMOVED lines=13> */
.L_x_13445:
[----:B------:R-:W-:Y:S05]  /*23c0*/  BSYNC.RECONVERGENT B2 ;  /* 0x0000000000027941 */ /* 0x000fea0003800200 */
.L_x_13444:
        /* <DEDUP_REMOVED lines=42> */
.L_x_13442:
[----:B------:R-:W-:Y:S05]  /*2670*/  BSYNC.RECONVERGENT B1 ;  /* 0x0000000000017941 */ /* 0x000fea0003800200 */
.L_x_13441:
        /* <DEDUP_REMOVED lines=23> */
.L_x_13448:
        /* <DEDUP_REMOVED lines=13> */
.L_x_13450:
[----:B------:R-:W-:Y:S05]  /*28c0*/  BSYNC.RECONVERGENT B2 ;  /* 0x0000000000027941 */ /* 0x000fea0003800200 */
.L_x_13449:
        /* <DEDUP_REMOVED lines=42> */
.L_x_13447:
[----:B------:R-:W-:Y:S05]  /*2b70*/  BSYNC.RECONVERGENT B1 ;  /* 0x0000000000017941 */ /* 0x000fea0003800200 */
.L_x_13446:
        /* <DEDUP_REMOVED lines=24> */
.L_x_13453:
        /* <DEDUP_REMOVED lines=13> */
.L_x_13455:
[----:B------:R-:W-:Y:S05]  /*2dd0*/  BSYNC.RECONVERGENT B2 ;  /* 0x0000000000027941 */ /* 0x000fea0003800200 */
.L_x_13454:
        /* <DEDUP_REMOVED lines=42> */
.L_x_13452:
[----:B------:R-:W-:Y:S05]  /*3080*/  BSYNC.RECONVERGENT B1 ;  /* 0x0000000000017941 */ /* 0x000fea0003800200 */
.L_x_13451:
        /* <DEDUP_REMOVED lines=23> */
.L_x_13458:
        /* <DEDUP_REMOVED lines=13> */
.L_x_13460:
[----:B------:R-:W-:Y:S05]  /*32d0*/  BSYNC.RECONVERGENT B2 ;  /* 0x0000000000027941 */ /* 0x000fea0003800200 */
.L_x_13459:
        /* <DEDUP_REMOVED lines=42> */
.L_x_13457:
[----:B------:R-:W-:Y:S05]  /*3580*/  BSYNC.RECONVERGENT B1 ;  /* 0x0000000000017941 */ /* 0x000fea0003800200 */
.L_x_13456:
        /* <DEDUP_REMOVED lines=24> */
.L_x_13463:
        /* <DEDUP_REMOVED lines=15> */
.L_x_13465:
[----:B------:R-:W-:Y:S05]  /*3800*/  BSYNC.RECONVERGENT B2 ;  /* 0x0000000000027941 */ /* 0x000fea0003800200 */
.L_x_13464:
        /* <DEDUP_REMOVED lines=42> */
.L_x_13462:
[----:B------:R-:W-:Y:S05]  /*3ab0*/  BSYNC.RECONVERGENT B1 ;  /* 0x0000000000017941 */ /* 0x000fea0003800200 */
.L_x_13461:
        /* <DEDUP_REMOVED lines=11> */
.L_x_13426:
        /* <DEDUP_REMOVED lines=16> */
.L_x_13469:
        /* <DEDUP_REMOVED lines=13> */
.L_x_13471:
[----:B------:R-:W-:Y:S05]  /*3d40*/  BSYNC.RECONVERGENT B2 ;  /* 0x0000000000027941 */ /* 0x000fea0003800200 */
.L_x_13470:
        /* <DEDUP_REMOVED lines=29> */
[----:B------:R-:W-:-:S03]  /*3f20*/  LOP3.LUT R32, R32, UR18, R37, 0x96, !PT ;  /* 0x0000001220207c12 */ /* 0x000fc6000f8e9625 */
[----:B------:R-:W-:Y:S01]  /*3f30*/  HFMA2 R37, -RZ, RZ, 0, 0 ;  /* 0x00000000ff257431 */ /* 0x000fe200000001ff */
        /* <DEDUP_REMOVED lines=9> */
[----:B------:R-:W-:-:S07]  /*3fd0*/  IMAD.MOV.U32 R32, RZ, RZ, R132 ;  /* 0x000000ffff207224 */ /* 0x000fce00078e0084 */
.L_x_13468:
[----:B------:R-:W-:Y:S05]  /*3fe0*/  BSYNC.RECONVERGENT B1 ;  /* 0x0000000000017941 */ /* 0x000fea0003800200 */
.L_x_13467:
[----:B------:R-:W-:Y:S01]  /*3ff0*/  I2FP.F32.U32 R33, R32 ;  /* 0x0000002000217245 */ /* 0x000fe20000201000 */
[----:B-----5:R-:W-:Y:S01]  /*4000*/  IMAD.U32 R34, R28, 0x10000, RZ ;  /* 0x000100001c227824 */ /* 0x020fe200078e00ff */
[----:B------:R-:W-:Y:S01]  /*4010*/  ISETP.NE.AND P2, PT, R37, 0x1, PT ;  /* 0x000000012500780c */ /* 0x000fe20003f45270 */
[----:B------:R-:W-:Y:S01]  /*4020*/  IMAD.U32 R136, RZ, RZ, UR23 ;  /* 0x00000017ff887e24 */ /* 0x000fe2000f8e00ff */
[----:B------:R-:W-:Y:S01]  /*4030*/  MOV R135, UR22 ;  /* 0x0000001600877c02 */ /* 0x000fe20008000f00 */
[----:B------:R-:W-:Y:S01]  /*4040*/  FFMA.FTZ R32, R33, R148, 1.1641532182693481445e-10 ;  /* 0x2f00000021207423 */ /* 0x000fe20000010094 */
[----:B------:R-:W-:Y:S01]  /*4050*/  FMUL.FTZ R33, R34, R149 ;  /* 0x0000009522217220 */ /* 0x000fe20000410000 */
[----:B------:R-:W-:Y:S01]  /*4060*/  IMAD.U32 R35, R5, 0x10000, RZ ;  /* 0x0001000005237824 */ /* 0x000fe200078e00ff */
[----:B------:R-:W-:Y:S01]  /*4070*/  BSSY.RECONVERGENT B1, `(.L_x_13472) ;  /* 0x000004b000017945 */ /* 0x000fe20003800200 */
[----:B------:R-:W-:Y:S01]  /*4080*/  PRMT R28, R28, 0x7632, R28 ;  /* 0x000076321c1c7816 */ /* 0x000fe2000000001c */
[----:B------:R-:W-:Y:S01]  /*4090*/  FMUL.FTZ R33, R33, R136 ;  /* 0x0000008821217220 */ /* 0x000fe20000410000 */
[----:B------:R-:W-:Y:S01]  /*40a0*/  FSETP.GTU.FTZ.AND P1, PT, R32, R135, PT ;  /* 0x000000872000720b */ /* 0x000fe20003f3c000 */
[----:B------:R-:W-:-:S03]  /*40b0*/  IMAD.MOV.U32 R34, RZ, RZ, 0x2 ;  /* 0x00000002ff227424 */ /* 0x000fc600078e00ff */
        /* <DEDUP_REMOVED lines=14> */
.L_x_13474:
        /* <DEDUP_REMOVED lines=13> */
.L_x_13476:
[----:B------:R-:W-:Y:S05]  /*4270*/  BSYNC.RECONVERGENT B2 ;  /* 0x0000000000027941 */ /* 0x000fea0003800200 */
.L_x_13475:
        /* <DEDUP_REMOVED lines=42> */
.L_x_13473:
[----:B------:R-:W-:Y:S05]  /*4520*/  BSYNC.RECONVERGENT B1 ;  /* 0x0000000000017941 */ /* 0x000fea0003800200 */
.L_x_13472:
        /* <DEDUP_REMOVED lines=24> */
.L_x_13479:
        /* <DEDUP_REMOVED lines=13> */
.L_x_13481:
[----:B------:R-:W-:Y:S05]  /*4780*/  BSYNC.RECONVERGENT B2 ;  /* 0x0000000000027941 */ /* 0x000fea0003800200 */
.L_x_13480:
        /* <DEDUP_REMOVED lines=42> */
.L_x_13478:
[----:B------:R-:W-:Y:S05]  /*4a30*/  BSYNC.RECONVERGENT B1 ;  /* 0x0000000000017941 */ /* 0x000fea0003800200 */
.L_x_13477:
        /* <DEDUP_REMOVED lines=24> */
.L_x_13484:
        /* <DEDUP_REMOVED lines=13> */
.L_x_13486:
[----:B------:R-:W-:Y:S05]  /*4c90*/  BSYNC.RECONVERGENT B2 ;  /* 0x0000000000027941 */ /* 0x000fea0003800200 */
.L_x_13485:
        /* <DEDUP_REMOVED lines=42> */
.L_x_13483:
[----:B------:R-:W-:Y:S05]  /*4f40*/  BSYNC.RECONVERGENT B1 ;  /* 0x0000000000017941 */ /* 0x000fea0003800200 */
.L_x_13482:
        /* <DEDUP_REMOVED lines=23> */
.L_x_13489:
        /* <DEDUP_REMOVED lines=13> */
.L_x_13491:
[----:B------:R-:W-:Y:S05]  /*5190*/  BSYNC.RECONVERGENT B2 ;  /* 0x0000000000027941 */ /* 0x000fea0003800200 */
.L_x_13490:
        /* <DEDUP_REMOVED lines=42> */
.L_x_13488:
[----:B------:R-:W-:Y:S05]  /*5440*/  BSYNC.RECONVERGENT B1 ;  /* 0x0000000000017941 */ /* 0x000fea0003800200 */
.L_x_13487:
        /* <DEDUP_REMOVED lines=24> */
.L_x_13494:
        /* <DEDUP_REMOVED lines=13> */
.L_x_13496:
[----:B------:R-:W-:Y:S05]  /*56a0*/  BSYNC.RECONVERGENT B2 ;  /* 0x0000000000027941 */ /* 0x000fea0003800200 */
.L_x_13495:
        /* <DEDUP_REMOVED lines=42> */
.L_x_13493:
[----:B------:R-:W-:Y:S05]  /*5950*/  BSYNC.RECONVERGENT B1 ;  /* 0x0000000000017941 */ /* 0x000fea0003800200 */
.L_x_13492:
[----:B------:R-:W-:Y:S01]  /*5960*/  I2FP.F32.U32 R29, R29 ;  /* 0x0000001d001d7245 */ /* 0x000fe20000201000 */
[----:B------:R-:W-:Y:S01]  /*5970*/  BSSY.RECONVERGENT B1, `(.L_x_13497) ;  /* 0x000004e000017945 */ /* 0x000fe20003800200 */
[----:B------:R-:W-:Y:S01]  /*5980*/  SHF.L.U32 R30, R30, 0x10, RZ ;  /* 0x000000101e1e7819 */ /* 0x000fe200000006ff */
[----:B------:R-:W-:Y:S01]  /*5990*/  IMAD.MOV.U32 R34, RZ, RZ, 0x2 ;  /* 0x00000002ff227424 */ /* 0x000fe200078e00ff */
[----:B------:R-:W-:Y:S01]  /*59a0*/  ISETP.NE.AND P5, PT, R32, 0x1, PT ;  /* 0x000000012000780c */ /* 0x000fe20003fa5270 */
[----:B------:R-:W-:Y:S02]  /*59b0*/  FFMA.FTZ R28, R29, R148, 1.1641532182693481445e-10 ;  /* 0x2f0000001d1c7423 */ /* 0x000fe40000010094 */
        /* <DEDUP_REMOVED lines=17> */
.L_x_13499:
        /* <DEDUP_REMOVED lines=13> */
.L_x_13501:
[----:B------:R-:W-:Y:S05]  /*5ba0*/  BSYNC.RECONVERGENT B2 ;  /* 0x0000000000027941 */ /* 0x000fea0003800200 */
.L_x_13500:
        /* <DEDUP_REMOVED lines=42> */
.L_x_13498:
[----:B------:R-:W-:Y:S05]  /*5e50*/  BSYNC.RECONVERGENT B1 ;  /* 0x0000000000017941 */ /* 0x000fea0003800200 */
.L_x_13497:
        /* <DEDUP_REMOVED lines=24> */
.L_x_13504:
        /* <DEDUP_REMOVED lines=15> */
.L_x_13506:
[----:B------:R-:W-:Y:S05]  /*60d0*/  BSYNC.RECONVERGENT B2 ;  /* 0x0000000000027941 */ /* 0x000fea0003800200 */
.L_x_13505:
        /* <DEDUP_REMOVED lines=42> */
.L_x_13503:
[----:B------:R-:W-:Y:S05]  /*6380*/  BSYNC.RECONVERGENT B1 ;  /* 0x0000000000017941 */ /* 0x000fea0003800200 */
.L_x_13502:
        /* <DEDUP_REMOVED lines=10> */
.L_x_13466:
[----:B------:R-:W0:Y:S01]  /*6430*/  LDC.64 R150, c[0x0][0x3a8] ;  /* 0x0000ea00ff967b82 */ /* 0x000e220000000a00 */
[----:B------:R-:W-:Y:S01]  /*6440*/  SEL R34, RZ, 0x10000, !P5 ;  /* 0x00010000ff227807 */ /* 0x000fe20006800000 */
[----:B------:R-:W-:Y:S01]  /*6450*/  VIADD R153, R133, 0x20 ;  /* 0x0000002085997836 */ /* 0x000fe20000000000 */
[----:B------:R-:W-:Y:S02]  /*6460*/  ISETP.NE.AND P5, PT, R37, RZ, PT ;  /* 0x000000ff2500720c */ /* 0x000fe40003fa5270 */
[----:B------:R-:W-:Y:S02]  /*6470*/  SEL R32, RZ, 0x1000000, !P2 ;  /* 0x01000000ff207807 */ /* 0x000fe40005000000 */
[----:B------:R-:W-:Y:S01]  /*6480*/  SEL R31, RZ, 0x10000, !P1 ;  /* 0x00010000ff1f7807 */ /* 0x000fe20004800000 */
[----:B------:R-:W1:Y:S01]  /*6490*/  @P0 LDC.64 R28, c[0x0][0x3a0] ;  /* 0x0000e800ff1c0b82 */ /* 0x000e620000000a00 */
[----:B------:R-:W-:Y:S02]  /*64a0*/  SEL R30, RZ, 0x100, !P5 ;  /* 0x00000100ff1e7807 */ /* 0x000fe40006800000 */
[----:B------:R-:W-:-:S02]  /*64b0*/  SEL R35, RZ, 0x1000000, !P6 ;  /* 0x01000000ff237807 */ /* 0x000fc40007000000 */
[----:B------:R-:W-:Y:S02]  /*64c0*/  SEL R33, RZ, 0x100, !P4 ;  /* 0x00000100ff217807 */ /* 0x000fe40006000000 */
[----:B------:R-:W-:Y:S01]  /*64d0*/  ISETP.NE.AND P6, PT, R36, RZ, PT ;  /* 0x000000ff2400720c */ /* 0x000fe20003fc5270 */
[----:B------:R-:W2:Y:S01]  /*64e0*/  LDC.64 R104, c[0x0][0x3b0] ;  /* 0x0000ec00ff687b82 */ /* 0x000ea20000000a00 */
        /* <DEDUP_REMOVED lines=8> */
[----:B-1----:R-:W-:-:S03]  /*6570*/  @P0 IMAD.WIDE.U32 R38, R153, 0x20, R28 ;  /* 0x0000002099260825 */ /* 0x002fc600078e001c */
[----:B------:R0:W-:Y:S01]  /*6580*/  STG.E.128 desc[UR8][R36.64+0x10], R48 ;  /* 0x0000103024007986 */ /* 0x0001e2000c101d08 */
[----:B------:R-:W-:-:S04]  /*6590*/  IMAD.WIDE.U32 R28, R153, 0x10, R80 ;  /* 0x00000010991c7825 */ /* 0x000fc800078e0050 */
[----:B--2---:R-:W-:-:S05]  /*65a0*/  IMAD.WIDE.U32 R34, R133, 0x8, R104 ;  /* 0x0000000885227825 */ /* 0x004fca00078e0068 */
[----:B------:R0:W-:Y:S04]  /*65b0*/  STG.E.64 desc[UR8][R34.64], R32 ;  /* 0x0000002022007986 */ /* 0x0001e8000c101b08 */
[----:B------:R0:W5:Y:S04]  /*65c0*/  @P0 LDG.E.128 R60, desc[UR8][R38.64] ;  /* 0x00000008263c0981 */ /* 0x000168000c1e1d00 */
[----:B------:R0:W5:Y:S04]  /*65d0*/  @P0 LDG.E.128 R56, desc[UR8][R38.64+0x10] ;  /* 0x0000100826380981 */ /* 0x000168000c1e1d00 */
[----:B------:R-:W5:Y:S01]  /*65e0*/  LDG.E.128 R28, desc[UR8][R28.64] ;  /* 0x000000081c1c7981 */ /* 0x000f62000c1e1d00 */
        /* <DEDUP_REMOVED lines=17> */
.L_x_13510:
        /* <DEDUP_REMOVED lines=13> */
.L_x_13512:
[----:B------:R-:W-:Y:S05]  /*67d0*/  BSYNC.RECONVERGENT B2 ;  /* 0x0000000000027941 */ /* 0x000fea0003800200 */
.L_x_13511:
        /* <DEDUP_REMOVED lines=41> */
.L_x_13509:
[----:B------:R-:W-:Y:S05]  /*6a70*/  BSYNC.RECONVERGENT B1 ;  /* 0x0000000000017941 */ /* 0x000fea0003800200 */
.L_x_13508:
[----:B------:R-:W-:Y:S01]  /*6a80*/  I2FP.F32.U32 R33, R32 ;  /* 0x0000002000217245 */ /* 0x000fe20000201000 */
[----:B------:R-:W-:Y:S01]  /*6a90*/  IMAD.U32 R44, R13, 0x10000, RZ ;  /* 0x000100000d2c7824 */ /* 0x000fe200078e00ff */
[C---:B-----5:R-:W-:Y:S01]  /*6aa0*/  SHF.L.U32 R34, R28.reuse, 0x10, RZ ;  /* 0x000000101c227819 */ /* 0x060fe200000006ff */
        /* <DEDUP_REMOVED lines=22> */
.L_x_13515:
        /* <DEDUP_REMOVED lines=13> */
.L_x_13517:
[----:B------:R-:W-:Y:S05]  /*6ce0*/  BSYNC.RECONVERGENT B2 ;  /* 0x0000000000027941 */ /* 0x000fea0003800200 */
.L_x_13516:
        /* <DEDUP_REMOVED lines=42> */
.L_x_13514:
[----:B------:R-:W-:Y:S05]  /*6f90*/  BSYNC.RECONVERGENT B1 ;  /* 0x0000000000017941 */ /* 0x000fea0003800200 */
.L_x_13513:
        /* <DEDUP_REMOVED lines=24> */
.L_x_13520:
        /* <DEDUP_REMOVED lines=13> */
.L_x_13522:
[----:B------:R-:W-:Y:S05]  /*71f0*/  BSYNC.RECONVERGENT B2 ;  /* 0x0000000000027941 */ /* 0x000fea0003800200 */
.L_x_13521:
        /* <DEDUP_REMOVED lines=41> */
[----:B------:R-:W-:-:S07]  /*7490*/  LOP3.LUT R94, R137, R34, R33, 0x96, !PT ;  /* 0x00000022895e7212 */ /* 0x000fce00078e9621 */
.L_x_13519:
[----:B------:R-:W-:Y:S05]  /*74a0*/  BSYNC.RECONVERGENT B1 ;  /* 0x0000000000017941 */ /* 0x000fea0003800200 */
.L_x_13518:
        /* <DEDUP_REMOVED lines=24> */
.L_x_13525:
        /* <DEDUP_REMOVED lines=13> */
.L_x_13527:
[----:B------:R-:W-:Y:S05]  /*7700*/  BSYNC.RECONVERGENT B2 ;  /* 0x0000000000027941 */ /* 0x000fea0003800200 */
.L_x_13526:
        /* <DEDUP_REMOVED lines=42> */
.L_x_13524:
[----:B------:R-:W-:Y:S05]  /*79b0*/  BSYNC.RECONVERGENT B1 ;  /* 0x0000000000017941 */ /* 0x000fea0003800200 */
.L_x_13523:
        /* <DEDUP_REMOVED lines=23> */
.L_x_13530:
        /* <DEDUP_REMOVED lines=13> */
.L_x_13532:
[----:B------:R-:W-:Y:S05]  /*7c00*/  BSYNC.RECONVERGENT B2 ;  /* 0x0000000000027941 */ /* 0x000fea0003800200 */
.L_x_13531:
        /* <DEDUP_REMOVED lines=42> */
.L_x_13529:
[----:B------:R-:W-:Y:S05]  /*7eb0*/  BSYNC.RECONVERGENT B1 ;  /* 0x0000000000017941 */ /* 0x000fea0003800200 */
.L_x_13528:
[----:B------:R-:W-:Y:S01]  /*7ec0*/  I2FP.F32.U32 R29, R29 ;  /* 0x0000001d001d7245 */ /* 0x000fe20000201000 */
[----:B------:R-:W-:Y:S01]  /*7ed0*/  IMAD.U32 R40, R15, 0x10000, RZ ;  /* 0x000100000f287824 */ /* 0x000fe200078e00ff */
[C---:B------:R-:W-:Y:S01]  /*7ee0*/  SHF.L.U32 R32, R30.reuse, 0x10, RZ ;  /* 0x000000101e207819 */ /* 0x040fe200000006ff */
        /* <DEDUP_REMOVED lines=21> */
.L_x_13535:
        /* <DEDUP_REMOVED lines=13> */
.L_x_13537:
[----:B------:R-:W-:Y:S05]  /*8110*/  BSYNC.RECONVERGENT B2 ;  /* 0x0000000000027941 */ /* 0x000fea0003800200 */
.L_x_13536:
        /* <DEDUP_REMOVED lines=42> */
.L_x_13534:
[----:B------:R-:W-:Y:S05]  /*83c0*/  BSYNC.RECONVERGENT B1 ;  /* 0x0000000000017941 */ /* 0x000fea0003800200 */
.L_x_13533:
        /* <DEDUP_REMOVED lines=23> */
.L_x_13540:
        /* <DEDUP_REMOVED lines=13> */
.L_x_13542:
[----:B------:R-:W-:Y:S05]  /*8610*/  BSYNC.RECONVERGENT B2 ;  /* 0x0000000000027941 */ /* 0x000fea0003800200 */
.L_x_13541:
        /* <DEDUP_REMOVED lines=42> */
.L_x_13539:
[----:B------:R-:W-:Y:S05]  /*88c0*/  BSYNC.RECONVERGENT B1 ;  /* 0x0000000000017941 */ /* 0x000fea0003800200 */
.L_x_13538:
        /* <DEDUP_REMOVED lines=24> */
.L_x_13545:
        /* <DEDUP_REMOVED lines=15> */
.L_x_13547:
[----:B------:R-:W-:Y:S05]  /*8b40*/  BSYNC.RECONVERGENT B2 ;  /* 0x0000000000027941 */ /* 0x000fea0003800200 */
.L_x_13546:
        /* <DEDUP_REMOVED lines=42> */
.L_x_13544:
[----:B------:R-:W-:Y:S05]  /*8df0*/  BSYNC.RECONVERGENT B1 ;  /* 0x0000000000017941 */ /* 0x000fea0003800200 */
.L_x_13543:
[----:B------:R-:W-:Y:S01]  /*8e00*/  I2FP.F32.U32 R29, R29 ;  /* 0x0000001d001d7245 */ /* 0x000fe20000201000 */
[----:B------:R-:W-:Y:S01]  /*8e10*/  IMAD.U32 R43, R121, 0x10000, RZ ;  /* 0x00010000792b7824 */ /* 0x000fe200078e00ff */
[----:B------:R-:W-:-:S03]  /*8e20*/  SHF.L.U32 R38, R38, 0x10, RZ ;  /* 0x0000001026267819 */ /* 0x000fc600000006ff */
[----:B------:R-:W-:Y:S02]  /*8e30*/  FFMA.FTZ R28, R29, R148, 1.1641532182693481445e-10 ;  /* 0x2f0000001d1c7423 */ /* 0x000fe40000010094 */
[----:B------:R-:W-:-:S03]  /*8e40*/  FMUL.FTZ R29, R38, R149 ;  /* 0x00000095261d7220 */ /* 0x000fc60000410000 */
[----:B------:R-:W-:Y:S01]  /*8e50*/  FSETP.GTU.FTZ.AND P6, PT, R28, R135, PT ;  /* 0x000000871c00720b */ /* 0x000fe20003fdc000 */
[----:B------:R-:W-:-:S05]  /*8e60*/  FMUL.FTZ R29, R29, R136 ;  /* 0x000000881d1d7220 */ /* 0x000fca0000410000 */
[----:B------:R-:W-:Y:S02]  /*8e70*/  FSEL R28, R29, RZ, !P6 ;  /* 0x000000ff1d1c7208 */ /* 0x000fe40007000000 */
[----:B------:R-:W-:-:S03]  /*8e80*/  PLOP3.LUT P6, PT, P6, PT, PT, 0x8, 0x80 ;  /* 0x000000000080781c */ /* 0x000fc600037ce170 */
[----:B------:R-:W-:Y:S01]  /*8e90*/  FFMA.FTZ R43, R28, R43, R59 ;  /* 0x0000002b1c2b7223 */ /* 0x000fe2000001003b */
[----:B------:R-:W-:Y:S09]  /*8ea0*/  BRA `(.L_x_13548) ;  /* 0x0000002800287947 */ /* 0x000ff20003800000 */
.L_x_13507:
        /* <DEDUP_REMOVED lines=16> */
.L_x_13551:
        /* <DEDUP_REMOVED lines=13> */
.L_x_13553:
[----:B------:R-:W-:Y:S05]  /*9080*/  BSYNC.RECONVERGENT B2 ;  /* 0x0000000000027941 */ /* 0x000fea0003800200 */
.L_x_13552:
        /* <DEDUP_REMOVED lines=30> */
[----:B------:R-:W-:Y:S01]  /*9270*/  IMAD.MOV.U32 R37, RZ, RZ, RZ ;  /* 0x000000ffff257224 */ /* 0x000fe200078e00ff */
        /* <DEDUP_REMOVED lines=9> */
[----:B------:R-:W-:-:S07]  /*9310*/  MOV R32, R40 ;  /* 0x0000002800207202 */ /* 0x000fce0000000f00 */
.L_x_13550:
[----:B------:R-:W-:Y:S05]  /*9320*/  BSYNC.RECONVERGENT B1 ;  /* 0x0000000000017941 */ /* 0x000fea0003800200 */
.L_x_13549:
        /* <DEDUP_REMOVED lines=25> */
.L_x_13556:
        /* <DEDUP_REMOVED lines=13> */
.L_x_13558:
[----:B------:R-:W-:Y:S05]  /*9590*/  BSYNC.RECONVERGENT B2 ;  /* 0x0000000000027941 */ /* 0x000fea0003800200 */
.L_x_13557:
        /* <DEDUP_REMOVED lines=42> */
.L_x_13555:
[----:B------:R-:W-:Y:S05]  /*9840*/  BSYNC.RECONVERGENT B1 ;  /* 0x0000000000017941 */ /* 0x000fea0003800200 */
.L_x_13554:
        /* <DEDUP_REMOVED lines=24> */
.L_x_13561:
        /* <DEDUP_REMOVED lines=13> */
.L_x_13563:
[----:B------:R-:W-:Y:S05]  /*9aa0*/  BSYNC.RECONVERGENT B2 ;  /* 0x0000000000027941 */ /* 0x000fea0003800200 */
.L_x_13562:
        /* <DEDUP_REMOVED lines=42> */
.L_x_13560:
[----:B------:R-:W-:Y:S05]  /*9d50*/  BSYNC.RECONVERGENT B1 ;  /* 0x0000000000017941 */ /* 0x000fea0003800200 */
.L_x_13559:
        /* <DEDUP_REMOVED lines=24> */
.L_x_13566:
        /* <DEDUP_REMOVED lines=13> */
.L_x_13568:
[----:B------:R-:W-:Y:S05]  /*9fb0*/  BSYNC.RECONVERGENT B2 ;  /* 0x0000000000027941 */ /* 0x000fea0003800200 */
.L_x_13567:
        /* <DEDUP_REMOVED lines=42> */
.L_x_13565:
[----:B------:R-:W-:Y:S05]  /*a260*/  BSYNC.RECONVERGENT B1 ;  /* 0x0000000000017941 */ /* 0x000fea0003800200 */
.L_x_13564:
        /* <DEDUP_REMOVED lines=23> */
.L_x_13571:
        /* <DEDUP_REMOVED lines=13> */
.L_x_13573:
[----:B------:R-:W-:Y:S05]  /*a4b0*/  BSYNC.RECONVERGENT B2 ;  /* 0x0000000000027941 */ /* 0x000fea0003800200 */
.L_x_13572:
        /* <DEDUP_REMOVED lines=42> */
.L_x_13570:
[----:B------:R-:W-:Y:S05]  /*a760*/  BSYNC.RECONVERGENT B1 ;  /* 0x0000000000017941 */ /* 0x000fea0003800200 */
.L_x_13569:
        /* <DEDUP_REMOVED lines=24> */
.L_x_13576:
        /* <DEDUP_REMOVED lines=13> */
.L_x_13578:
[----:B------:R-:W-:Y:S05]  /*a9c0*/  BSYNC.RECONVERGENT B2 ;  /* 0x0000000000027941 */ /* 0x000fea0003800200 */
.L_x_13577:
        /* <DEDUP_REMOVED lines=42> */
.L_x_13575:
[----:B------:R-:W-:Y:S05]  /*ac70*/  BSYNC.RECONVERGENT B1 ;  /* 0x0000000000017941 */ /* 0x000fea0003800200 */
.L_x_13574:
        /* <DEDUP_REMOVED lines=23> */
.L_x_13581:
        /* <DEDUP_REMOVED lines=13> */
.L_x_13583:
[----:B------:R-:W-:Y:S05]  /*aec0*/  BSYNC.RECONVERGENT B2 ;  /* 0x0000000000027941 */ /* 0x000fea0003800200 */
.L_x_13582:
        /* <DEDUP_REMOVED lines=42> */
.L_x_13580:
[----:B------:R-:W-:Y:S05]  /*b170*/  BSYNC.RECONVERGENT B1 ;  /* 0x0000000000017941 */ /* 0x000fea0003800200 */
.L_x_13579:
        /* <DEDUP_REMOVED lines=24> */
.L_x_13586:
        /* <DEDUP_REMOVED lines=15> */
.L_x_13588:
[----:B------:R-:W-:Y:S05]  /*b3f0*/  BSYNC.RECONVERGENT B2 ;  /* 0x0000000000027941 */ /* 0x000fea0003800200 */
.L_x_13587:
        /* <DEDUP_REMOVED lines=42> */
.L_x_13585:
[----:B------:R-:W-:Y:S05]  /*b6a0*/  BSYNC.RECONVERGENT B1 ;  /* 0x0000000000017941 */ /* 0x000fea0003800200 */
.L_x_13584:
        /* <DEDUP_REMOVED lines=10> */
.L_x_13548:
[----:B------:R-:W0:Y:S01]  /*b750*/  @P0 LDC.64 R28, c[0x0][0x3a0] ;  /* 0x0000e800ff1c0b82 */ /* 0x000e220000000a00 */
[----:B------:R-:W-:Y:S01]  /*b760*/  SEL R34, RZ, 0x10000, !P5 ;  /* 0x00010000ff227807 */ /* 0x000fe20006800000 */
[----:B------:R-:W-:Y:S01]  /*b770*/  VIADD R157, R133, 0x40 ;  /* 0x00000040859d7836 */ /* 0x000fe20000000000 */
[----:B------:R-:W-:Y:S02]  /*b780*/  ISETP.NE.AND P5, PT, R37, RZ, PT ;  /* 0x000000ff2500720c */ /* 0x000fe40003fa5270 */
[----:B------:R-:W-:Y:S02]  /*b790*/  SEL R32, RZ, 0x1000000, !P2 ;  /* 0x01000000ff207807 */ /* 0x000fe40005000000 */
[----:B------:R-:W-:Y:S02]  /*b7a0*/  SEL R31, RZ, 0x10000, !P1 ;  /* 0x00010000ff1f7807 */ /* 0x000fe40004800000 */
[----:B------:R-:W-:Y:S02]  /*b7b0*/  SEL R30, RZ, 0x100, !P5 ;  /* 0x00000100ff1e7807 */ /* 0x000fe40006800000 */
[----:B------:R-:W-:-:S02]  /*b7c0*/  SEL R35, RZ, 0x1000000, !P6 ;  /* 0x01000000ff237807 */ /* 0x000fc40007000000 */
[----:B------:R-:W-:Y:S02]  /*b7d0*/  SEL R33, RZ, 0x100, !P4 ;  /* 0x00000100ff217807 */ /* 0x000fe40006000000 */
[----:B------:R-:W-:Y:S01]  /*b7e0*/  ISETP.NE.AND P6, PT, R36, RZ, PT ;  /* 0x000000ff2400720c */ /* 0x000fe20003fc5270 */
[----:B------:R-:W-:Y:S01]  /*b7f0*/  IMAD.WIDE.U32 R36, R153, 0x20, R150 ;  /* 0x0000002099247825 */ /* 0x000fe200078e0096 */
[----:B------:R-:W-:Y:S02]  /*b800*/  LOP3.LUT R30, R30, R32, R31, 0xfe, !PT ;  /* 0x000000201e1e7212 */ /* 0x000fe400078efe1f */
[----:B------:R-:W-:Y:S01]  /*b810*/  LOP3.LUT R33, R33, R35, R34, 0xfe, !PT ;  /* 0x0000002321217212 */ /* 0x000fe200078efe22 */
[----:B------:R-:W-:Y:S01]  /*b820*/  IMAD.WIDE.U32 R34, R153, 0x8, R104 ;  /* 0x0000000899227825 */ /* 0x000fe200078e0068 */
[----:B------:R-:W-:Y:S01]  /*b830*/  SEL R32, RZ, 0x1, !P3 ;  /* 0x00000001ff207807 */ /* 0x000fe20005800000 */
[----:B------:R1:W-:Y:S01]  /*b840*/  STG.E.128 desc[UR8][R36.64], R44 ;  /* 0x0000002c24007986 */ /* 0x0003e2000c101d08 */
[----:B------:R-:W-:Y:S01]  /*b850*/  SEL R31, RZ, 0x1, !P6 ;  /* 0x00000001ff1f7807 */ /* 0x000fe20007000000 */
[----:B0-----:R-:W-:Y:S01]  /*b860*/  @P0 IMAD.WIDE.U32 R38, R157, 0x20, R28 ;  /* 0x000000209d260825 */ /* 0x001fe200078e001c */
[----:B------:R-:W-:Y:S01]  /*b870*/  LOP3.LUT R33, R33, R32, RZ, 0xfc, !PT ;  /* 0x0000002021217212 */ /* 0x000fe200078efcff */
[----:B------:R1:W-:Y:S01]  /*b880*/  STG.E.128 desc[UR8][R36.64+0x10], R40 ;  /* 0x0000102824007986 */ /* 0x0003e2000c101d08 */
[----:B------:R-:W-:Y:S01]  /*b890*/  LOP3.LUT R32, R30, R31, RZ, 0xfc, !PT ;  /* 0x0000001f1e207212 */ /* 0x000fe200078efcff */
[----:B------:R-:W-:-:S04]  /*b8a0*/  IMAD.WIDE.U32 R28, R157, 0x10, R80 ;  /* 0x000000109d1c7825 */ /* 0x000fc800078e0050 */
[----:B------:R1:W-:Y:S04]  /*b8b0*/  STG.E.64 desc[UR8][R34.64], R32 ;  /* 0x0000002022007986 */ /* 0x0003e8000c101b08 */
[----:B------:R1:W5:Y:S04]  /*b8c0*/  @P0 LDG.E.128 R60, desc[UR8][R38.64] ;  /* 0x00000008263c0981 */ /* 0x000368000c1e1d00 */
        /* <DEDUP_REMOVED lines=19> */
.L_x_13592:
        /* <DEDUP_REMOVED lines=13> */
.L_x_13594:
[----:B------:R-:W-:Y:S05]  /*bad0*/  BSYNC.RECONVERGENT B2 ;  /* 0x0000000000027941 */ /* 0x000fea0003800200 */
.L_x_13593:
        /* <DEDUP_REMOVED lines=41> */
[----:B------:R-:W-:-:S07]  /*bd70*/  LOP3.LUT R94, R137, R34, R33, 0x96, !PT ;  /* 0x00000022895e7212 */ /* 0x000fce00078e9621 */
.L_x_13591:
[----:B------:R-:W-:Y:S05]  /*bd80*/  BSYNC.RECONVERGENT B1 ;  /* 0x0000000000017941 */ /* 0x000fea0003800200 */
.L_x_13590:
        /* <DEDUP_REMOVED lines=25> */
.L_x_13597:
        /* <DEDUP_REMOVED lines=13> */
.L_x_13599:
[----:B------:R-:W-:Y:S05]  /*bff0*/  BSYNC.RECONVERGENT B2 ;  /* 0x0000000000027941 */ /* 0x000fea0003800200 */
.L_x_13598:
        /* <DEDUP_REMOVED lines=42> */
.L_x_13596:
[----:B------:R-:W-:Y:S05]  /*c2a0*/  BSYNC.RECONVERGENT B1 ;  /* 0x0000000000017941 */ /* 0x000fea0003800200 */
.L_x_13595:
        /* <DEDUP_REMOVED lines=24> */
.L_x_13602:
        /* <DEDUP_REMOVED lines=13> */
.L_x_13604:
[----:B------:R-:W-:Y:S05]  /*c500*/  BSYNC.RECONVERGENT B2 ;  /* 0x0000000000027941 */ /* 0x000fea0003800200 */
.L_x_13603:
        /* <DEDUP_REMOVED lines=42> */
.L_x_13601:
[----:B------:R-:W-:Y:S05]  /*c7b0*/  BSYNC.RECONVERGENT B1 ;  /* 0x0000000000017941 */ /* 0x000fea0003800200 */
.L_x_13600:
        /* <DEDUP_REMOVED lines=24> */
.L_x_13607:
        /* <DEDUP_REMOVED lines=13> */
.L_x_13609:
[----:B------:R-:W-:Y:S05]  /*ca10*/  BSYNC.RECONVERGENT B2 ;  /* 0x0000000000027941 */ /* 0x000fea0003800200 */
.L_x_13608:
        /* <DEDUP_REMOVED lines=42> */
.L_x_13606:
[----:B------:R-:W-:Y:S05]  /*ccc0*/  BSYNC.RECONVERGENT B1 ;  /* 0x0000000000017941 */ /* 0x000fea0003800200 */
.L_x_13605:
[----:B------:R-:W-:Y:S01]  /*ccd0*/  I2FP.F32.U32 R29, R29 ;  /* 0x0000001d001d7245 */ /* 0x000fe20000201000 */
[----:B------:R-:W-:Y:S01]  /*cce0*/  BSSY.RECONVERGENT B1, `(.L_x_13610) ;  /* 0x000004e000017945 */ /* 0x000fe20003800200 */
[----:B------:R-:W-:Y:S01]  /*ccf0*/  SHF.L.U32 R32, R39, 0x10, RZ ;  /* 0x0000001027207819 */ /* 0x000fe200000006ff */
[----:B------:R-:W-:Y:S01]  /*cd00*/  IMAD.U32 R39, R119, 0x10000, RZ ;  /* 0x0001000077277824 */ /* 0x000fe200078e00ff */
        /* <DEDUP_REMOVED lines=19> */
.L_x_13612:
        /* <DEDUP_REMOVED lines=13> */
.L_x_13614:
[----:B------:R-:W-:Y:S05]  /*cf10*/  BSYNC.RECONVERGENT B2 ;  /* 0x0000000000027941 */ /* 0x000fea0003800200 */
.L_x_13613:
        /* <DEDUP_REMOVED lines=42> */
.L_x_13611:
[----:B------:R-:W-:Y:S05]  /*d1c0*/  BSYNC.RECONVERGENT B1 ;  /* 0x0000000000017941 */ /* 0x000fea0003800200 */
.L_x_13610:
        /* <DEDUP_REMOVED lines=24> */
.L_x_13617:
        /* <DEDUP_REMOVED lines=13> */
.L_x_13619:
[----:B------:R-:W-:Y:S05]  /*d420*/  BSYNC.RECONVERGENT B2 ;  /* 0x0000000000027941 */ /* 0x000fea0003800200 */
.L_x_13618:
        /* <DEDUP_REMOVED lines=42> */
.L_x_13616:
[----:B------:R-:W-:Y:S05]  /*d6d0*/  BSYNC.RECONVERGENT B1 ;  /* 0x0000000000017941 */ /* 0x000fea0003800200 */
.L_x_13615:
        /* <DEDUP_REMOVED lines=23> */
.L_x_13622:
        /* <DEDUP_REMOVED lines=13> */
.L_x_13624:
[----:B------:R-:W-:Y:S05]  /*d920*/  BSYNC.RECONVERGENT B2 ;  /* 0x0000000000027941 */ /* 0x000fea0003800200 */
.L_x_13623:
        /* <DEDUP_REMOVED lines=42> */
.L_x_13621:
[----:B------:R-:W-:Y:S05]  /*dbd0*/  BSYNC.RECONVERGENT B1 ;  /* 0x0000000000017941 */ /* 0x000fea0003800200 */
.L_x_13620:
        /* <DEDUP_REMOVED lines=24> */
.L_x_13627:
        /* <DEDUP_REMOVED lines=15> */
.L_x_13629:
[----:B------:R-:W-:Y:S05]  /*de50*/  BSYNC.RECONVERGENT B2 ;  /* 0x0000000000027941 */ /* 0x000fea0003800200 */
.L_x_13628:
        /* <DEDUP_REMOVED lines=42> */
.L_x_13626:
[----:B------:R-:W-:Y:S05]  /*e100*/  BSYNC.RECONVERGENT B1 ;  /* 0x0000000000017941 */ /* 0x000fea0003800200 */
.L_x_13625:
        /* <DEDUP_REMOVED lines=11> */
.L_x_13589:
        /* <DEDUP_REMOVED lines=16> */
.L_x_13633:
        /* <DEDUP_REMOVED lines=13> */
.L_x_13635:
[----:B------:R-:W-:Y:S05]  /*e390*/  BSYNC.RECONVERGENT B2 ;  /* 0x0000000000027941 */ /* 0x000fea0003800200 */
.L_x_13634:
        /* <DEDUP_REMOVED lines=42> */
.L_x_13632:
[----:B------:R-:W-:Y:S05]  /*e640*/  BSYNC.RECONVERGENT B1 ;  /* 0x0000000000017941 */ /* 0x000fea0003800200 */
.L_x_13631:
        /* <DEDUP_REMOVED lines=8> */
[----:B------:R-:W-:Y:S02]  /*e6d0*/  HFMA2 R34, -RZ, RZ, 0, 1.1920928955078125e-07 ;  /* 0x00000002ff227431 */ /* 0x000fe400000001ff */
[----:B------:R-:W-:Y:S01]  /*e6e0*/  FSETP.GTU.FTZ.AND P1, PT, R32, R135, PT ;  /* 0x000000872000720b */ /* 0x000fe20003f3c000 */
[----:B------:R-:W-:-:S05]  /*e6f0*/  FMUL.FTZ R33, R33, R136 ;  /* 0x0000008821217220 */ /* 0x000fca0000410000 */
        /* <DEDUP_REMOVED lines=14> */
.L_x_13638:
        /* <DEDUP_REMOVED lines=13> */
.L_x_13640:
[----:B------:R-:W-:Y:S05]  /*e8b0*/  BSYNC.RECONVERGENT B2 ;  /* 0x0000000000027941 */ /* 0x000fea0003800200 */
.L_x_13639:
        /* <DEDUP_REMOVED lines=42> */
.L_x_13637:
[----:B------:R-:W-:Y:S05]  /*eb60*/  BSYNC.RECONVERGENT B1 ;  /* 0x0000000000017941 */ /* 0x000fea0003800200 */
.L_x_13636:
        /* <DEDUP_REMOVED lines=24> */
.L_x_13643:
        /* <DEDUP_REMOVED lines=13> */
.L_x_13645:
[----:B------:R-:W-:Y:S05]  /*edc0*/  BSYNC.RECONVERGENT B2 ;  /* 0x0000000000027941 */ /* 0x000fea0003800200 */
.L_x_13644:
        /* <DEDUP_REMOVED lines=41> */
[----:B------:R-:W-:-:S07]  /*f060*/  MOV R152, R32 ;  /* 0x0000002000987202 */ /* 0x000fce0000000f00 */
.L_x_13642:
[----:B------:R-:W-:Y:S05]  /*f070*/  BSYNC.RECONVERGENT B1 ;  /* 0x0000000000017941 */ /* 0x000fea0003800200 */
.L_x_13641:
        /* <DEDUP_REMOVED lines=24> */
.L_x_13648:
        /* <DEDUP_REMOVED lines=13> */
.L_x_13650:
[----:B------:R-:W-:Y:S05]  /*f2d0*/  BSYNC.RECONVERGENT B2 ;  /* 0x0000000000027941 */ /* 0x000fea0003800200 */
.L_x_13649:
        /* <DEDUP_REMOVED lines=42> */
.L_x_13647:
[----:B------:R-:W-:Y:S05]  /*f580*/  BSYNC.RECONVERGENT B1 ;  /* 0x0000000000017941 */ /* 0x000fea0003800200 */
.L_x_13646:
        /* <DEDUP_REMOVED lines=23> */
.L_x_13653:
        /* <DEDUP_REMOVED lines=13> */
.L_x_13655:
[----:B------:R-:W-:Y:S05]  /*f7d0*/  BSYNC.RECONVERGENT B2 ;  /* 0x0000000000027941 */ /* 0x000fea0003800200 */
.L_x_13654:
        /* <DEDUP_REMOVED lines=42> */
.L_x_13652:
[----:B------:R-:W-:Y:S05]  /*fa80*/  BSYNC.RECONVERGENT B1 ;  /* 0x0000000000017941 */ /* 0x000fea0003800200 */
.L_x_13651:
        /* <DEDUP_REMOVED lines=24> */
.L_x_13658:
        /* <DEDUP_REMOVED lines=13> */
.L_x_13660:
[----:B------:R-:W-:Y:S05]  /*fce0*/  BSYNC.RECONVERGENT B2 ;  /* 0x0000000000027941 */ /* 0x000fea0003800200 */
.L_x_13659:
        /* <DEDUP_REMOVED lines=42> */
.L_x_13657:
[----:B------:R-:W-:Y:S05]  /*ff90*/  BSYNC.RECONVERGENT B1 ;  /* 0x0000000000017941 */ /* 0x000fea0003800200 */
.L_x_13656:
[----:B------:R-:W-:Y:S01]  /*ffa0*/  I2FP.F32.U32 R29, R29 ;  /* 0x0000001d001d7245 */ /* 0x000fe20000201000 */
[----:B------:R-:W-:Y:S01]  /*ffb0*/  BSSY.RECONVERGENT B1, `(.L_x_13661) ;  /* 0x000004e000017945 */ /* 0x000fe20003800200 */
[----:B------:R-:W-:Y:S01]  /*ffc0*/  SHF.L.U32 R30, R30, 0x10, RZ ;  /* 0x000000101e1e7819 */ /* 0x000fe200000006ff */
[----:B------:R-:W-:Y:S01]  /*ffd0*/  HFMA2 R82, -RZ, RZ, 0, 1.1920928955078125e-07 ;  /* 0x00000002ff527431 */ /* 0x000fe200000001ff */
        /* <DEDUP_REMOVED lines=19> */
.L_x_13663:
        /* <DEDUP_REMOVED lines=13> */
.L_x_13665:
[----:B------:R-:W-:Y:S05]  /*101e0*/  BSYNC.RECONVERGENT B2 ;  /* 0x0000000000027941 */ /* 0x000fea0003800200 */
.L_x_13664:
        /* <DEDUP_REMOVED lines=42> */
.L_x_13662:
[----:B------:R-:W-:Y:S05]  /*10490*/  BSYNC.RECONVERGENT B1 ;  /* 0x0000000000017941 */ /* 0x000fea0003800200 */
.L_x_13661:
        /* <DEDUP_REMOVED lines=24> */
.L_x_13668:
        /* <DEDUP_REMOVED lines=15> */
.L_x_13670:
[----:B------:R-:W-:Y:S05]  /*10710*/  BSYNC.RECONVERGENT B2 ;  /* 0x0000000000027941 */ /* 0x000fea0003800200 */
.L_x_13669:
        /* <DEDUP_REMOVED lines=42> */
.L_x_13667:
[----:B------:R-:W-:Y:S05]  /*109c0*/  BSYNC.RECONVERGENT B1 ;  /* 0x0000000000017941 */ /* 0x000fea0003800200 */
.L_x_13666:
        /* <DEDUP_REMOVED lines=10> */
.L_x_13630:
[----:B------:R-:W-:Y:S01]  /*10a70*/  SEL R28, RZ, 0x1000000, !P6 ;  /* 0x01000000ff1c7807 */ /* 0x000fe20007000000 */
[----:B------:R-:W-:Y:S01]  /*10a80*/  IMAD.WIDE.U32 R82, R157, 0x20, R150 ;  /* 0x000000209d527825 */ /* 0x000fe200078e0096 */
[----:B------:R-:W-:Y:S02]  /*10a90*/  ISETP.NE.AND P6, PT, R132, RZ, PT ;  /* 0x000000ff8400720c */ /* 0x000fe40003fc5270 */
[----:B------:R-:W-:Y:S02]  /*10aa0*/  SEL R29, RZ, 0x10000, !P5 ;  /* 0x00010000ff1d7807 */ /* 0x000fe40006800000 */
[----:B------:R-:W-:Y:S01]  /*10ab0*/  SEL R132, RZ, 0x100, !P4 ;  /* 0x00000100ff847807 */ /* 0x000fe20006000000 */
[----:B------:R-:W-:Y:S01]  /*10ac0*/  STG.E.128 desc[UR8][R82.64], R36 ;  /* 0x0000002452007986 */ /* 0x000fe2000c101d08 */
[----:B------:R-:W-:Y:S02]  /*10ad0*/  ISETP.NE.AND P5, PT, R154, RZ, PT ;  /* 0x000000ff9a00720c */ /* 0x000fe40003fa5270 */
[----:B------:R-:W-:Y:S01]  /*10ae0*/  LOP3.LUT R132, R132, R28, R29, 0xfe, !PT ;  /* 0x0000001c84847212 */ /* 0x000fe200078efe1d */
[----:B------:R0:W-:Y:S01]  /*10af0*/  STG.E.128 desc[UR8][R82.64+0x10], R32 ;  /* 0x0000102052007986 */ /* 0x0001e2000c101d08 */
[----:B------:R-:W-:-:S02]  /*10b00*/  SEL R28, RZ, 0x1000000, !P2 ;  /* 0x01000000ff1c7807 */ /* 0x000fc40005000000 */
[----:B------:R-:W-:Y:S02]  /*10b10*/  SEL R29, RZ, 0x10000, !P1 ;  /* 0x00010000ff1d7807 */ /* 0x000fe40004800000 */
[----:B------:R-:W-:Y:S02]  /*10b20*/  SEL R30, RZ, 0x100, !P5 ;  /* 0x00000100ff1e7807 */ /* 0x000fe40006800000 */
[----:B------:R-:W-:Y:S02]  /*10b30*/  SEL R155, RZ, 0x1, !P6 ;  /* 0x00000001ff9b7807 */ /* 0x000fe40007000000 */
[----:B------:R-:W-:Y:S02]  /*10b40*/  LOP3.LUT R30, R30, R28, R29, 0xfe, !PT ;  /* 0x0000001c1e1e7212 */ /* 0x000fe400078efe1d */
[----:B------:R-:W1:Y:S01]  /*10b50*/  @P0 LDC.64 R28, c[0x0][0x3a0] ;  /* 0x0000e800ff1c0b82 */ /* 0x000e620000000a00 */
[----:B------:R-:W-:Y:S02]  /*10b60*/  IADD3 R161, PT, PT, R133, 0x60, RZ ;  /* 0x0000006085a17810 */ /* 0x000fe40007ffe0ff */
[----:B------:R-:W-:-:S02]  /*10b70*/  SEL R31, RZ, 0x1, !P3 ;  /* 0x00000001ff1f7807 */ /* 0x000fc40005800000 */
[----:B------:R-:W-:Y:S01]  /*10b80*/  LOP3.LUT R30, R30, R155, RZ, 0xfc, !PT ;  /* 0x0000009b1e1e7212 */ /* 0x000fe200078efcff */
[----:B------:R-:W-:Y:S01]  /*10b90*/  IMAD.WIDE.U32 R154, R157, 0x8, R104 ;  /* 0x000000089d9a7825 */ /* 0x000fe200078e0068 */
[----:B------:R-:W-:-:S03]  /*10ba0*/  LOP3.LUT R31, R132, R31, RZ, 0xfc, !PT ;  /* 0x0000001f841f7212 */ /* 0x000fc600078efcff */
[C---:B------:R-:W-:Y:S02]  /*10bb0*/  IMAD.WIDE.U32 R80, R161.reuse, 0x10, R80 ;  /* 0x00000010a1507825 */ /* 0x040fe400078e0050 */
[----:B------:R2:W-:Y:S04]  /*10bc0*/  STG.E.64 desc[UR8][R154.64], R30 ;  /* 0x0000001e9a007986 */ /* 0x0005e8000c101b08 */
[----:B0-----:R-:W5:Y:S01]  /*10bd0*/  LDG.E.128 R80, desc[UR8][R80.64] ;  /* 0x0000000850507981 */ /* 0x001f62000c1e1d00 */
[----:B-1----:R-:W-:-:S05]  /*10be0*/  @P0 IMAD.WIDE.U32 R28, R161, 0x20, R28 ;  /* 0x00000020a11c0825 */ /* 0x002fca00078e001c */
[----:B------:R2:W5:Y:S04]  /*10bf0*/  @P0 LDG.E.128 R60, desc[UR8][R28.64] ;  /* 0x000000081c3c0981 */ /* 0x000568000c1e1d00 */
[----:B------:R2:W5:Y:S01]  /*10c00*/  @P0 LDG.E.128 R56, desc[UR8][R28.64+0x10] ;  /* 0x000010081c380981 */ /* 0x000562000c1e1d00 */
[----:B------:R-:W-:Y:S05]  /*10c10*/  @!P0 BRA `(.L_x_13671) ;  /* 0x00000028002c8947 */ /* 0x000fea0003800000 */
[----:B------:R-:W-:Y:S01]  /*10c20*/  ISETP.NE.AND P0, PT, R131, 0x1, PT ;  /* 0x000000018300780c */ /* 0x000fe20003f05270 */
[----:B------:R-:W-:Y:S01]  /*10c30*/  BSSY.RECONVERGENT B1, `(.L_x_13672) ;  /* 0x0000047000017945 */ /* 0x000fe20003800200 */
[----:B--2---:R-:W-:Y:S01]  /*10c40*/  IMAD.MOV.U32 R31, RZ, RZ, 0x2 ;  /* 0x00000002ff1f7424 */ /* 0x004fe200078e00ff */
        /* <DEDUP_REMOVED lines=13> */
.L_x_13674:
        /* <DEDUP_REMOVED lines=13> */
.L_x_13676:
[----:B------:R-:W-:Y:S05]  /*10df0*/  BSYNC.RECONVERGENT B2 ;  /* 0x0000000000027941 */ /* 0x000fea0003800200 */
.L_x_13675:
        /* <DEDUP_REMOVED lines=33> */
[----:B------:R-:W-:-:S04]  /*11010*/  IMAD.WIDE.U32 R28, R29, -0x326172a9, RZ ;  /* 0xcd9e8d571d1c7825 */ /* 0x000fc800078e00ff */
[----:B------:R-:W-:Y:S01]  /*11020*/  IMAD.MOV.U32 R31, RZ, RZ, RZ ;  /* 0x000000ffff1f7224 */ /* 0x000fe200078e00ff */
[----:B------:R-:W-:Y:S01]  /*11030*/  LOP3.LUT R29, R130, UR19, R29, 0x96, !PT ;  /* 0x00000013821d7c12 */ /* 0x000fe2000f8e961d */
[----:B------:R-:W-:-:S05]  /*11040*/  IMAD.WIDE.U32 R130, R131, -0x326172a9, RZ ;  /* 0xcd9e8d5783827825 */ /* 0x000fca00078e00ff */
[----:B------:R-:W-:Y:S01]  /*11050*/  LOP3.LUT R93, R28, UR21, R131, 0x96, !PT ;  /* 0x000000151c5d7c12 */ /* 0x000fe2000f8e9683 */
[----:B------:R-:W-:-:S04]  /*11060*/  IMAD.WIDE.U32 R28, R29, -0x2daee0ad, RZ ;  /* 0xd2511f531d1c7825 */ /* 0x000fc800078e00ff */
[----:B------:R-:W-:Y:S01]  /*11070*/  IMAD.MOV.U32 R132, RZ, RZ, R28 ;  /* 0x000000ffff847224 */ /* 0x000fe200078e001c */
[----:B------:R-:W-:Y:S02]  /*11080*/  LOP3.LUT R94, R137, R30, R29, 0x96, !PT ;  /* 0x0000001e895e7212 */ /* 0x000fe400078e961d */
[----:B------:R-:W-:-:S07]  /*11090*/  MOV R28, R152 ;  /* 0x00000098001c7202 */ /* 0x000fce0000000f00 */
.L_x_13673:
[----:B------:R-:W-:Y:S05]  /*110a0*/  BSYNC.RECONVERGENT B1 ;  /* 0x0000000000017941 */ /* 0x000fea0003800200 */
.L_x_13672:
[----:B------:R-:W-:Y:S01]  /*110b0*/  I2FP.F32.U32 R29, R28 ;  /* 0x0000001c001d7245 */ /* 0x000fe20000201000 */
[----:B------:R-:W-:Y:S01]  /*110c0*/  BSSY.RECONVERGENT B1, `(.L_x_13677) ;  /* 0x0000050000017945 */ /* 0x000fe20003800200 */
[C---:B-----5:R-:W-:Y:S01]  /*110d0*/  SHF.L.U32 R30, R80.reuse, 0x10, RZ ;  /* 0x00000010501e7819 */ /* 0x060fe200000006ff */
        /* <DEDUP_REMOVED lines=22> */
.L_x_13679:
        /* <DEDUP_REMOVED lines=13> */
.L_x_13681:
[----:B------:R-:W-:Y:S05]  /*11310*/  BSYNC.RECONVERGENT B2 ;  /* 0x0000000000027941 */ /* 0x000fea0003800200 */
.L_x_13680:
[----:B------:R-:W-:Y:S01]  /*11320*/  LOP3.LUT R130, R129, UR7, R155, 0x96, !PT ;  /* 0x0000000781827c12 */ /* 0x000fe2000f8e969b */
[----:B------:R-:W-:-:S04]  /*11330*/  IMAD.WIDE.U32 R30, R86, -0x326172a9, RZ ;  /* 0xcd9e8d57561e7825 */ /* 0x000fc800078e00ff */
[----:B------:R-:W-:Y:S01]  /*11340*/  IMAD.WIDE.U32 R130, R130, -0x326172a9, RZ ;  /* 0xcd9e8d5782827825 */ /* 0x000fe200078e00ff */
[----:B------:R-:W-:-:S03]  /*11350*/  LOP3.LUT R31, R85, UR6, R31, 0x96, !PT ;  /* 0x00000006551f7c12 */ /* 0x000fc6000f8e961f */
[----:B------:R-:W-:Y:S01]  /*11360*/  IMAD.MOV.U32 R29, RZ, RZ, R132 ;  /* 0x000000ffff1d7224 */ /* 0x000fe200078e0084 */
        /* <DEDUP_REMOVED lines=35> */
[----:B------:R-:W-:Y:S02]  /*115a0*/  LOP3.LUT R94, R137, R154, R31, 0x96, !PT ;  /* 0x0000009a895e7212 */ /* 0x000fe400078e961f */
[----:B------:R-:W-:-:S07]  /*115b0*/  MOV R132, R30 ;  /* 0x0000001e00847202 */ /* 0x000fce0000000f00 */
.L_x_13678:
[----:B------:R-:W-:Y:S05]  /*115c0*/  BSYNC.RECONVERGENT B1 ;  /* 0x0000000000017941 */ /* 0x000fea0003800200 */
.L_x_13677:
[----:B------:R-:W-:Y:S01]  /*115d0*/  I2FP.F32.U32 R29, R29 ;  /* 0x0000001d001d7245 */ /* 0x000fe20000201000 */
[----:B------:R-:W-:Y:S01]  /*115e0*/  BSSY.RECONVERGENT B1, `(.L_x_13682) ;  /* 0x000004e000017945 */ /* 0x000fe20003800200 */
[----:B------:R-:W-:Y:S01]  /*115f0*/  SHF.L.U32 R80, R80, 0x10, RZ ;  /* 0x0000001050507819 */ /* 0x000fe200000006ff */
[----:B------:R-:W-:Y:S01]  /*11600*/  HFMA2 R154, -RZ, RZ, 0, 1.1920928955078125e-07 ;  /* 0x00000002ff9a7431 */ /* 0x000fe200000001ff */
[----:B------:R-:W-:Y:S01]  /*11610*/  ISETP.NE.AND P1, PT, R131, 0x1, PT ;  /* 0x000000018300780c */ /* 0x000fe20003f25270 */
[----:B------:R-:W-:Y:S01]  /*11620*/  FFMA.FTZ R30, R29, R148, 1.1641532182693481445e-10 ;  /* 0x2f0000001d1e7423 */ /* 0x000fe20000010094 */
[----:B------:R-:W-:Y:S02]  /*11630*/  IMAD.MOV.U32 R31, RZ, RZ, R130 ;  /* 0x000000ffff1f7224 */ /* 0x000fe400078e0082 */
[----:B------:R-:W-:Y:S02]  /*11640*/  FMUL.FTZ R29, R80, R149 ;  /* 0x00000095501d7220 */ /* 0x000fe40000410000 */
[----:B------:R-:W-:-:S02]  /*11650*/  FSETP.GTU.FTZ.AND P0, PT, R30, R135, PT ;  /* 0x000000871e00720b */ /* 0x000fc40003f1c000 */
[----:B------:R-:W-:-:S05]  /*11660*/  FMUL.FTZ R29, R29, R136 ;  /* 0x000000881d1d7220 */ /* 0x000fca0000410000 */
[----:B------:R-:W-:Y:S01]  /*11670*/  FSEL R30, R29, RZ, !P0 ;  /* 0x000000ff1d1e7208 */ /* 0x000fe20004000000 */
[----:B------:R-:W-:Y:S01]  /*11680*/  IMAD.U32 R29, R116, 0x10000, RZ ;  /* 0x00010000741d7824 */ /* 0x000fe200078e00ff */
        /* <DEDUP_REMOVED lines=11> */
.L_x_13684:
        /* <DEDUP_REMOVED lines=13> */
.L_x_13686:
[----:B------:R-:W-:Y:S05]  /*11810*/  BSYNC.RECONVERGENT B2 ;  /* 0x0000000000027941 */ /* 0x000fea0003800200 */
.L_x_13685:
        /* <DEDUP_REMOVED lines=42> */
.L_x_13683:
[----:B------:R-:W-:Y:S05]  /*11ac0*/  BSYNC.RECONVERGENT B1 ;  /* 0x0000000000017941 */ /* 0x000fea0003800200 */
.L_x_13682:
        /* <DEDUP_REMOVED lines=12> */
[----:B------:R-:W-:Y:S01]  /*11b90*/  FFMA.FTZ R30, R31, R30, R62 ;  /* 0x0000001e1f1e7223 */ /* 0x000fe2000001003e */
        /* <DEDUP_REMOVED lines=11> */
.L_x_13689:
        /* <DEDUP_REMOVED lines=13> */
.L_x_13691:
[----:B------:R-:W-:Y:S05]  /*11d20*/  BSYNC.RECONVERGENT B2 ;  /* 0x0000000000027941 */ /* 0x000fea0003800200 */
.L_x_13690:
        /* <DEDUP_REMOVED lines=39> */
[----:B------:R-:W-:Y:S01]  /*11fa0*/  LOP3.LUT R94, R137, R154, R81, 0x96, !PT ;  /* 0x0000009a895e7212 */ /* 0x000fe200078e9651 */
[----:B------:R-:W-:Y:S01]  /*11fb0*/  IMAD.MOV.U32 R81, RZ, RZ, R132 ;  /* 0x000000ffff517224 */ /* 0x000fe200078e0084 */
[----:B------:R-:W-:-:S07]  /*11fc0*/  MOV R132, R80 ;  /* 0x0000005000847202 */ /* 0x000fce0000000f00 */
.L_x_13688:
[----:B------:R-:W-:Y:S05]  /*11fd0*/  BSYNC.RECONVERGENT B1 ;  /* 0x0000000000017941 */ /* 0x000fea0003800200 */
.L_x_13687:
        /* <DEDUP_REMOVED lines=23> */
.L_x_13694:
        /* <DEDUP_REMOVED lines=13> */
.L_x_13696:
[----:B------:R-:W-:Y:S05]  /*12220*/  BSYNC.RECONVERGENT B2 ;  /* 0x0000000000027941 */ /* 0x000fea0003800200 */
.L_x_13695:
        /* <DEDUP_REMOVED lines=38> */
[----:B------:R-:W-:-:S05]  /*12490*/  IMAD.WIDE.U32 R80, R81, -0x2daee0ad, RZ ;  /* 0xd2511f5351507825 */ /* 0x000fca00078e00ff */
[----:B------:R-:W-:Y:S01]  /*124a0*/  LOP3.LUT R94, R137, R154, R81, 0x96, !PT ;  /* 0x0000009a895e7212 */ /* 0x000fe200078e9651 */
[----:B------:R-:W-:Y:S01]  /*124b0*/  IMAD.MOV.U32 R81, RZ, RZ, R132 ;  /* 0x000000ffff517224 */ /* 0x000fe200078e0084 */
[----:B------:R-:W-:-:S07]  /*124c0*/  MOV R132, R80 ;  /* 0x0000005000847202 */ /* 0x000fce0000000f00 */
.L_x_13693:
[----:B------:R-:W-:Y:S05]  /*124d0*/  BSYNC.RECONVERGENT B1 ;  /* 0x0000000000017941 */ /* 0x000fea0003800200 */
.L_x_13692:
[----:B------:R-:W-:Y:S01]  /*124e0*/  I2FP.F32.U32 R81, R81 ;  /* 0x0000005100517245 */ /* 0x000fe20000201000 */
[----:B------:R-:W-:Y:S01]  /*124f0*/  BSSY.RECONVERGENT B1, `(.L_x_13697) ;  /* 0x000004f000017945 */ /* 0x000fe20003800200 */
[C---:B------:R-:W-:Y:S01]  /*12500*/  SHF.L.U32 R154, R82.reuse, 0x10, RZ ;  /* 0x00000010529a7819 */ /* 0x040fe200000006ff */
        /* <DEDUP_REMOVED lines=21> */
.L_x_13699:
        /* <DEDUP_REMOVED lines=13> */
.L_x_13701:
[----:B------:R-:W-:Y:S05]  /*12730*/  BSYNC.RECONVERGENT B2 ;  /* 0x0000000000027941 */ /* 0x000fea0003800200 */
.L_x_13700:
        /* <DEDUP_REMOVED lines=42> */
.L_x_13698:
[----:B------:R-:W-:Y:S05]  /*129e0*/  BSYNC.RECONVERGENT B1 ;  /* 0x0000000000017941 */ /* 0x000fea0003800200 */
.L_x_13697:
        /* <DEDUP_REMOVED lines=23> */
.L_x_13704:
        /* <DEDUP_REMOVED lines=13> */
.L_x_13706:
[----:B------:R-:W-:Y:S05]  /*12c30*/  BSYNC.RECONVERGENT B2 ;  /* 0x0000000000027941 */ /* 0x000fea0003800200 */
.L_x_13705:
        /* <DEDUP_REMOVED lines=40> */
[----:B------:R-:W-:Y:S01]  /*12ec0*/  IMAD.MOV.U32 R155, RZ, RZ, RZ ;  /* 0x000000ffff9b7224 */ /* 0x000fe200078e00ff */
[----:B------:R-:W-:-:S07]  /*12ed0*/  MOV R132, R154 ;  /* 0x0000009a00847202 */ /* 0x000fce0000000f00 */
.L_x_13703:
[----:B------:R-:W-:Y:S05]  /*12ee0*/  BSYNC.RECONVERGENT B1 ;  /* 0x0000000000017941 */ /* 0x000fea0003800200 */
.L_x_13702:
[----:B------:R-:W-:Y:S01]  /*12ef0*/  I2FP.F32.U32 R131, R82 ;  /* 0x0000005200837245 */ /* 0x000fe20000201000 */
[----:B------:R-:W-:Y:S01]  /*12f00*/  BSSY.RECONVERGENT B1, `(.L_x_13707) ;  /* 0x0000051000017945 */ /* 0x000fe20003800200 */
[----:B------:R-:W-:Y:S02]  /*12f10*/  SHF.L.U32 R154, R83, 0x10, RZ ;  /* 0x00000010539a7819 */ /* 0x000fe400000006ff */
        /* <DEDUP_REMOVED lines=21> */
.L_x_13709:
        /* <DEDUP_REMOVED lines=15> */
.L_x_13711:
[----:B------:R-:W-:Y:S05]  /*13160*/  BSYNC.RECONVERGENT B2 ;  /* 0x0000000000027941 */ /* 0x000fea0003800200 */
.L_x_13710:
        /* <DEDUP_REMOVED lines=42> */
.L_x_13708:
[----:B------:R-:W-:Y:S05]  /*13410*/  BSYNC.RECONVERGENT B1 ;  /* 0x0000000000017941 */ /* 0x000fea0003800200 */
.L_x_13707:
[----:B------:R-:W-:Y:S02]  /*13420*/  I2FP.F32.U32 R137, R154 ;  /* 0x0000009a00897245 */ /* 0x000fe40000201000 */
[----:B------:R-:W-:Y:S01]  /*13430*/  SHF.L.U32 R138, R83, 0x10, RZ ;  /* 0x00000010538a7819 */ /* 0x000fe200000006ff */
[----:B------:R-:W-:Y:S02]  /*13440*/  IMAD.U32 R83, R113, 0x10000, RZ ;  /* 0x0001000071537824 */ /* 0x000fe400078e00ff */
        /* <DEDUP_REMOVED lines=8> */
.L_x_13671:
[----:B------:R-:W-:Y:S01]  /*134d0*/  ISETP.NE.AND P0, PT, R131, 0x1, PT ;  /* 0x000000018300780c */ /* 0x000fe20003f05270 */
[----:B------:R-:W-:Y:S01]  /*134e0*/  BSSY.RECONVERGENT B1, `(.L_x_13713) ;  /* 0x0000047000017945 */ /* 0x000fe20003800200 */
[----:B--2---:R-:W-:Y:S02]  /*134f0*/  HFMA2 R31, -RZ, RZ, 0, 1.1920928955078125e-07 ;  /* 0x00000002ff1f7431 */ /* 0x004fe400000001ff */
        /* <DEDUP_REMOVED lines=13> */
.L_x_13715:
        /* <DEDUP_REMOVED lines=13> */
.L_x_13717:
[----:B------:R-:W-:Y:S05]  /*136a0*/  BSYNC.RECONVERGENT B2 ;  /* 0x0000000000027941 */ /* 0x000fea0003800200 */
.L_x_13716:
        /* <DEDUP_REMOVED lines=34> */
[----:B------:R-:W-:Y:S01]  /*138d0*/  HFMA2 R31, -RZ, RZ, 0, 0 ;  /* 0x00000000ff1f7431 */ /* 0x000fe200000001ff */
[----:B------:R-:W-:Y:S01]  /*138e0*/  LOP3.LUT R29, R130, UR19, R29, 0x96, !PT ;  /* 0x00000013821d7c12 */ /* 0x000fe2000f8e961d */
[----:B------:R-:W-:-:S05]  /*138f0*/  IMAD.WIDE.U32 R130, R131, -0x326172a9, RZ ;  /* 0xcd9e8d5783827825 */ /* 0x000fca00078e00ff */
[----:B------:R-:W-:Y:S01]  /*13900*/  LOP3.LUT R93, R28, UR21, R131, 0x96, !PT ;  /* 0x000000151c5d7c12 */ /* 0x000fe2000f8e9683 */
[----:B------:R-:W-:-:S03]  /*13910*/  IMAD.WIDE.U32 R28, R29, -0x2daee0ad, RZ ;  /* 0xd2511f531d1c7825 */ /* 0x000fc600078e00ff */
[----:B------:R-:W-:Y:S01]  /*13920*/  MOV R132, R28 ;  /* 0x0000001c00847202 */ /* 0x000fe20000000f00 */
[----:B------:R-:W-:Y:S01]  /*13930*/  IMAD.MOV.U32 R28, RZ, RZ, R152 ;  /* 0x000000ffff1c7224 */ /* 0x000fe200078e0098 */
[----:B------:R-:W-:-:S07]  /*13940*/  LOP3.LUT R94, R137, R30, R29, 0x96, !PT ;  /* 0x0000001e895e7212 */ /* 0x000fce00078e961d */
.L_x_13714:
[----:B------:R-:W-:Y:S05]  /*13950*/  BSYNC.RECONVERGENT B1 ;  /* 0x0000000000017941 */ /* 0x000fea0003800200 */
.L_x_13713:
[----:B------:R-:W-:Y:S01]  /*13960*/  I2FP.F32.U32 R29, R28 ;  /* 0x0000001c001d7245 */ /* 0x000fe20000201000 */
[C---:B-----5:R-:W-:Y:S01]  /*13970*/  IMAD.U32 R30, R80.reuse, 0x10000, RZ ;  /* 0x00010000501e7824 */ /* 0x060fe200078e00ff */
[----:B------:R-:W-:Y:S01]  /*13980*/  ISETP.NE.AND P1, PT, R31, 0x1, PT ;  /* 0x000000011f00780c */ /* 0x000fe20003f25270 */
[----:B------:R-:W-:Y:S01]  /*13990*/  BSSY.RECONVERGENT B1, `(.L_x_13718) ;  /* 0x000004e000017945 */ /* 0x000fe20003800200 */
[----:B------:R-:W-:Y:S01]  /*139a0*/  PRMT R80, R80, 0x7632, R80 ;  /* 0x0000763250507816 */ /* 0x000fe20000000050 */
[----:B------:R-:W-:Y:S01]  /*139b0*/  FFMA.FTZ R28, R29, R148, 1.1641532182693481445e-10 ;  /* 0x2f0000001d1c7423 */ /* 0x000fe20000010094 */
[----:B------:R-:W-:Y:S01]  /*139c0*/  FMUL.FTZ R29, R30, R149 ;  /* 0x000000951e1d7220 */ /* 0x000fe20000410000 */
[----:B------:R-:W-:-:S03]  /*139d0*/  IMAD.MOV.U32 R131, RZ, RZ, 0x2 ;  /* 0x00000002ff837424 */ /* 0x000fc600078e00ff */
[----:B------:R-:W-:Y:S01]  /*139e0*/  FSETP.GTU.FTZ.AND P0, PT, R28, R135, PT ;  /* 0x000000871c00720b */ /* 0x000fe20003f1c000 */
[----:B------:R-:W-:Y:S01]  /*139f0*/  FMUL.FTZ R28, R29, R136 ;  /* 0x000000881d1c7220 */ /* 0x000fe20000410000 */
[----:B------:R-:W-:-:S04]  /*13a00*/  SHF.L.U32 R29, R90, 0x10, RZ ;  /* 0x000000105a1d7819 */ /* 0x000fc800000006ff */
        /* <DEDUP_REMOVED lines=14> */
.L_x_13720:
        /* <DEDUP_REMOVED lines=13> */
.L_x_13722:
[----:B------:R-:W-:Y:S05]  /*13bc0*/  BSYNC.RECONVERGENT B2 ;  /* 0x0000000000027941 */ /* 0x000fea0003800200 */
.L_x_13721:
        /* <DEDUP_REMOVED lines=39> */
[----:B------:R-:W-:Y:S02]  /*13e40*/  HFMA2 R131, -RZ, RZ, 0, 0 ;  /* 0x00000000ff837431 */ /* 0x000fe400000001ff */
[----:B------:R-:W-:Y:S01]  /*13e50*/  IMAD.MOV.U32 R132, RZ, RZ, R30 ;  /* 0x000000ffff847224 */ /* 0x000fe200078e001e */
[----:B------:R-:W-:-:S07]  /*13e60*/  LOP3.LUT R94, R137, R154, R31, 0x96, !PT ;  /* 0x0000009a895e7212 */ /* 0x000fce00078e961f */
.L_x_13719:
[----:B------:R-:W-:Y:S05]  /*13e70*/  BSYNC.RECONVERGENT B1 ;  /* 0x0000000000017941 */ /* 0x000fea0003800200 */
.L_x_13718:
        /* <DEDUP_REMOVED lines=23> */
.L_x_13725:
        /* <DEDUP_REMOVED lines=13> */
.L_x_13727:
[----:B------:R-:W-:Y:S05]  /*140c0*/  BSYNC.RECONVERGENT B2 ;  /* 0x0000000000027941 */ /* 0x000fea0003800200 */
.L_x_13726:
        /* <DEDUP_REMOVED lines=42> */
.L_x_13724:
[----:B------:R-:W-:Y:S05]  /*14370*/  BSYNC.RECONVERGENT B1 ;  /* 0x0000000000017941 */ /* 0x000fea0003800200 */
.L_x_13723:
        /* <DEDUP_REMOVED lines=9> */
[----:B------:R-:W-:-:S04]  /*14410*/  SHF.L.U32 R31, R89, 0x10, RZ ;  /* 0x00000010591f7819 */ /* 0x000fc800000006ff */
        /* <DEDUP_REMOVED lines=14> */
.L_x_13730:
        /* <DEDUP_REMOVED lines=13> */
.L_x_13732:
[----:B------:R-:W-:Y:S05]  /*145d0*/  BSYNC.RECONVERGENT B2 ;  /* 0x0000000000027941 */ /* 0x000fea0003800200 */
.L_x_13731:
        /* <DEDUP_REMOVED lines=39> */
[----:B------:R-:W-:Y:S02]  /*14850*/  LOP3.LUT R94, R137, R154, R81, 0x96, !PT ;  /* 0x0000009a895e7212 */ /* 0x000fe400078e9651 */
[----:B------:R-:W-:Y:S01]  /*14860*/  MOV R81, R132 ;  /* 0x0000008400517202 */ /* 0x000fe20000000f00 */
[----:B------:R-:W-:-:S07]  /*14870*/  IMAD.MOV.U32 R132, RZ, RZ, R80 ;  /* 0x000000ffff847224 */ /* 0x000fce00078e0050 */
.L_x_13729:
[----:B------:R-:W-:Y:S05]  /*14880*/  BSYNC.RECONVERGENT B1 ;  /* 0x0000000000017941 */ /* 0x000fea0003800200 */
.L_x_13728:
        /* <DEDUP_REMOVED lines=23> */
.L_x_13735:
        /* <DEDUP_REMOVED lines=13> */
.L_x_13737:
[----:B------:R-:W-:Y:S05]  /*14ad0*/  BSYNC.RECONVERGENT B2 ;  /* 0x0000000000027941 */ /* 0x000fea0003800200 */
.L_x_13736:
        /* <DEDUP_REMOVED lines=38> */
[----:B------:R-:W-:-:S05]  /*14d40*/  IMAD.WIDE.U32 R80, R81, -0x2daee0ad, RZ ;  /* 0xd2511f5351507825 */ /* 0x000fca00078e00ff */
[----:B------:R-:W-:Y:S02]  /*14d50*/  LOP3.LUT R94, R137, R154, R81, 0x96, !PT ;  /* 0x0000009a895e7212 */ /* 0x000fe400078e9651 */
[----:B------:R-:W-:Y:S01]  /*14d60*/  MOV R81, R132 ;  /* 0x0000008400517202 */ /* 0x000fe20000000f00 */
[----:B------:R-:W-:-:S07]  /*14d70*/  IMAD.MOV.U32 R132, RZ, RZ, R80 ;  /* 0x000000ffff847224 */ /* 0x000fce00078e0050 */
.L_x_13734:
[----:B------:R-:W-:Y:S05]  /*14d80*/  BSYNC.RECONVERGENT B1 ;  /* 0x0000000000017941 */ /* 0x000fea0003800200 */
.L_x_13733:
        /* <DEDUP_REMOVED lines=24> */
.L_x_13740:
        /* <DEDUP_REMOVED lines=13> */
.L_x_13742:
[----:B------:R-:W-:Y:S05]  /*14fe0*/  BSYNC.RECONVERGENT B2 ;  /* 0x0000000000027941 */ /* 0x000fea0003800200 */
.L_x_13741:
        /* <DEDUP_REMOVED lines=42> */
.L_x_13739:
[----:B------:R-:W-:Y:S05]  /*15290*/  BSYNC.RECONVERGENT B1 ;  /* 0x0000000000017941 */ /* 0x000fea0003800200 */
.L_x_13738:
        /* <DEDUP_REMOVED lines=23> */
.L_x_13745:
        /* <DEDUP_REMOVED lines=13> */
.L_x_13747:
[----:B------:R-:W-:Y:S05]  /*154e0*/  BSYNC.RECONVERGENT B2 ;  /* 0x0000000000027941 */ /* 0x000fea0003800200 */
.L_x_13746:
        /* <DEDUP_REMOVED lines=40> */
[----:B------:R-:W-:Y:S01]  /*15770*/  LOP3.LUT R94, R137, R158, R155, 0x96, !PT ;  /* 0x0000009e895e7212 */ /* 0x000fe200078e969b */
[----:B------:R-:W-:-:S07]  /*15780*/  HFMA2 R155, -RZ, RZ, 0, 0 ;  /* 0x00000000ff9b7431 */ /* 0x000fce00000001ff */
.L_x_13744:
[----:B------:R-:W-:Y:S05]  /*15790*/  BSYNC.RECONVERGENT B1 ;  /* 0x0000000000017941 */ /* 0x000fea0003800200 */
.L_x_13743:
[----:B------:R-:W-:Y:S01]  /*157a0*/  I2FP.F32.U32 R131, R82 ;  /* 0x0000005200837245 */ /* 0x000fe20000201000 */
[----:B------:R-:W-:Y:S01]  /*157b0*/  IMAD.U32 R154, R83, 0x10000, RZ ;  /* 0x00010000539a7824 */ /* 0x000fe200078e00ff */
[----:B------:R-:W-:Y:S01]  /*157c0*/  ISETP.NE.AND P6, PT, R155, 0x1, PT ;  /* 0x000000019b00780c */ /* 0x000fe20003fc5270 */
[----:B------:R-:W-:Y:S01]  /*157d0*/  BSSY.RECONVERGENT B1, `(.L_x_13748) ;  /* 0x000004f000017945 */ /* 0x000fe20003800200 */
[----:B------:R-:W-:Y:S01]  /*157e0*/  PRMT R83, R83, 0x7632, R83 ;  /* 0x0000763253537816 */ /* 0x000fe20000000053 */
[----:B------:R-:W-:Y:S01]  /*157f0*/  FFMA.FTZ R82, R131, R148, 1.1641532182693481445e-10 ;  /* 0x2f00000083527423 */ /* 0x000fe20000010094 */
[----:B------:R-:W-:Y:S01]  /*15800*/  FMUL.FTZ R131, R154, R149 ;  /* 0x000000959a837220 */ /* 0x000fe20000410000 */
[----:B------:R-:W-:-:S03]  /*15810*/  MOV R154, R130 ;  /* 0x00000082009a7202 */ /* 0x000fc60000000f00 */
[----:B------:R-:W-:Y:S01]  /*15820*/  FSETP.GTU.FTZ.AND P5, PT, R82, R135, PT ;  /* 0x000000875200720b */ /* 0x000fe20003fbc000 */
[----:B------:R-:W-:Y:S01]  /*15830*/  FMUL.FTZ R82, R131, R136 ;  /* 0x0000008883527220 */ /* 0x000fe20000410000 */
[----:B------:R-:W-:-:S04]  /*15840*/  SHF.L.U32 R131, R91, 0x10, RZ ;  /* 0x000000105b837819 */ /* 0x000fc800000006ff */
        /* <DEDUP_REMOVED lines=13> */
.L_x_13750:
        /* <DEDUP_REMOVED lines=15> */
.L_x_13752:
[----:B------:R-:W-:Y:S05]  /*15a10*/  BSYNC.RECONVERGENT B2 ;  /* 0x0000000000027941 */ /* 0x000fea0003800200 */
.L_x_13751:
        /* <DEDUP_REMOVED lines=42> */
.L_x_13749:
[----:B------:R-:W-:Y:S05]  /*15cc0*/  BSYNC.RECONVERGENT B1 ;  /* 0x0000000000017941 */ /* 0x000fea0003800200 */
.L_x_13748:
        /* <DEDUP_REMOVED lines=10> */
.L_x_13712:
        /* <DEDUP_REMOVED lines=14> */
[----:B------:R0:W-:Y:S01]  /*15e50*/  STG.E.128 desc[UR8][R150.64+0x10], R80 ;  /* 0x0000105096007986 */ /* 0x0001e2000c101d08 */
[----:B------:R-:W-:Y:S01]  /*15e60*/  LOP3.LUT R142, R142, R135, R141, 0xfe, !PT ;  /* 0x000000878e8e7212 */ /* 0x000fe200078efe8d */
[----:B------:R-:W-:Y:S01]  /*15e70*/  FADD.FTZ R136, R137, R48 ;  /* 0x0000003089887221 */ /* 0x000fe20000010000 */
[----:B------:R-:W-:Y:S01]  /*15e80*/  SEL R135, RZ, 0x1, !P3 ;  /* 0x00000001ff877807 */ /* 0x000fe20005800000 */
[----:B------:R-:W-:Y:S01]  /*15e90*/  UMOV UR4, 0xffffffff ;  /* 0xffffffff00047882 */ /* 0x000fe20000000000 */
[----:B------:R-:W-:Y:S01]  /*15ea0*/  LOP3.LUT R138, R138, R140, R139, 0xfe, !PT ;  /* 0x0000008c8a8a7212 */ /* 0x000fe200078efe8b */
[----:B------:R-:W-:Y:S01]  /*15eb0*/  FADD.FTZ R137, R136, R49 ;  /* 0x0000003188897221 */ /* 0x000fe20000010000 */
[----:B------:R-:W-:-:S02]  /*15ec0*/  SEL R139, RZ, 0x1, !P6 ;  /* 0x00000001ff8b7807 */ /* 0x000fc40007000000 */
[----:B------:R-:W-:Y:S01]  /*15ed0*/  LOP3.LUT P0, RZ, R134, 0x1f, RZ, 0xc0, !PT ;  /* 0x0000001f86ff7812 */ /* 0x000fe2000780c0ff */
        /* <DEDUP_REMOVED lines=115> */
.L_x_13766:
[----:B------:R-:W-:Y:S01]  /*16610*/  FMUL.FTZ R104, R135, R135 ;  /* 0x0000008787687220 */ /* 0x000fe20000410000 */
[----:B------:R-:W-:Y:S01]  /*16620*/  ISETP.NE.AND P1, PT, RZ, UR13, PT ;  /* 0x0000000dff007c0c */ /* 0x000fe2000bf25270 */
[----:B01----:R-:W-:Y:S01]  /*16630*/  FADD.FTZ R136, R136, R141 ;  /* 0x0000008d88887221 */ /* 0x003fe20000010000 */
[----:B------:R-:W-:Y:S01]  /*16640*/  IMAD.U32 R145, R98, 0x10000, RZ ;  /* 0x0001000062917824 */ /* 0x000fe200078e00ff */
[----:B------:R-:W-:Y:S01]  /*16650*/  PRMT R149, R67, 0x7632, R149 ;  /* 0x0000763243957816 */ /* 0x000fe20000000095 */
[----:B------:R-:W-:Y:S01]  /*16660*/  IMAD.U32 R141, R102, 0x10000, RZ ;  /* 0x00010000668d7824 */ /* 0x000fe200078e00ff */
[----:B------:R-:W-:Y:S01]  /*16670*/  FSEL R104, R104, RZ, P1 ;  /* 0x000000ff68687208 */ /* 0x000fe20000800000 */
[----:B------:R-:W-:Y:S01]  /*16680*/  FFMA.FTZ R105, R136, R105, UR14 ;  /* 0x0000000e88697e23 */ /* 0x000fe20008010069 */
[----:B------:R-:W-:Y:S02]  /*16690*/  FSEL R137, R135, RZ, !P1 ;  /* 0x000000ff87897208 */ /* 0x000fe40004800000 */
[----:B------:R-:W-:Y:S01]  /*166a0*/  SHF.L.U32 R149, R149, 0x10, RZ ;  /* 0x0000001095957819 */ /* 0x000fe200000006ff */
[----:B------:R-:W-:-:S02]  /*166b0*/  FADD.FTZ R105, R105, R104 ;  /* 0x0000006869697221 */ /* 0x000fc40000010000 */
[C---:B------:R-:W-:Y:S01]  /*166c0*/  FADD.FTZ R134, -R137.reuse, R52 ;  /* 0x0000003489867221 */ /* 0x040fe20000010100 */
        /* <DEDUP_REMOVED lines=12> */
[C---:B------:R-:W-:Y:S01]  /*16790*/  FADD.FTZ R146, -R137.reuse, R37 ;  /* 0x0000002589927221 */ /* 0x040fe20000010100 */
[C---:B------:R-:W-:Y:S01]  /*167a0*/  FADD.FTZ R38, -R137.reuse, R33 ;  /* 0x0000002189267221 */ /* 0x040fe20000010100 */
[----:B------:R-:W-:Y:S01]  /*167b0*/  FADD.FTZ R156, -R137, R34 ;  /* 0x00000022899c7221 */ /* 0x000fe20000010100 */
[----:B------:R-:W-:Y:S01]  /*167c0*/  IMAD.U32 R29, R0, 0x10000, RZ ;  /* 0x00010000001d7824 */ /* 0x000fe200078e00ff */
[----:B------:R-:W-:Y:S01]  /*167d0*/  SHF.L.U32 R41, R77, 0x10, RZ ;  /* 0x000000104d297819 */ /* 0x000fe200000006ff */
[C---:B------:R-:W-:Y:S01]  /*167e0*/  FADD.FTZ R54, -R137.reuse, R44 ;  /* 0x0000002c89367221 */ /* 0x040fe20000010100 */
[C---:B------:R-:W-:Y:S01]  /*167f0*/  FADD.FTZ R138, -R137.reuse, R45 ;  /* 0x0000002d898a7221 */ /* 0x040fe20000010100 */
[----:B------:R-:W-:Y:S01]  /*16800*/  FADD.FTZ R33, -R137, R35 ;  /* 0x0000002389217221 */ /* 0x000fe20000010100 */
[----:B0-----:R-:W-:Y:S01]  /*16810*/  FMUL.FTZ R28, R105, R134 ;  /* 0x00000086691c7220 */ /* 0x001fe20000410000 */
[----:B------:R-:W-:Y:S01]  /*16820*/  FADD.FTZ R144, -R137, R30 ;  /* 0x0000001e89907221 */ /* 0x000fe20000010100 */
[----:B------:R-:W-:Y:S01]  /*16830*/  SHF.L.U32 R34, R111, 0x10, RZ ;  /* 0x000000106f227819 */ /* 0x000fe200000006ff */
[----:B------:R-:W-:Y:S01]  /*16840*/  IMAD.U32 R37, R2, 0x10000, RZ ;  /* 0x0001000002257824 */ /* 0x000fe200078e00ff */
[----:B------:R-:W-:Y:S01]  /*16850*/  SHF.L.U32 R49, R109, 0x10, RZ ;  /* 0x000000106d317819 */ /* 0x000fe200000006ff */
[----:B------:R-:W-:Y:S01]  /*16860*/  FMUL.FTZ R160, R105, R160 ;  /* 0x000000a069a07220 */ /* 0x000fe20000410000 */
[----:B------:R-:W-:-:S02]  /*16870*/  IMAD.U32 R30, R112, 0x10000, RZ ;  /* 0x00010000701e7824 */ /* 0x000fc400078e00ff */
[C---:B------:R-:W-:Y:S01]  /*16880*/  FMUL.FTZ R35, R105.reuse, R142 ;  /* 0x0000008e69237220 */ /* 0x040fe20000410000 */
[----:B------:R-:W-:Y:S02]  /*16890*/  IMAD.U32 R45, R110, 0x10000, RZ ;  /* 0x000100006e2d7824 */ /* 0x000fe400078e00ff */
[----:B------:R-:W-:Y:S01]  /*168a0*/  FMUL.FTZ R44, R105, R164 ;  /* 0x000000a4692c7220 */ /* 0x000fe20000410000 */
[C---:B------:R-:W-:Y:S01]  /*168b0*/  FADD.FTZ R136, -R137.reuse, R48 ;  /* 0x0000003089887221 */ /* 0x040fe20000010100 */
[C---:B------:R-:W-:Y:S01]  /*168c0*/  FADD.FTZ R104, -R137.reuse, R40 ;  /* 0x0000002889687221 */ /* 0x040fe20000010100 */
[----:B------:R-:W-:Y:S01]  /*168d0*/  FFMA.FTZ R28, R28, R29, R31 ;  /* 0x0000001d1c1c7223 */ /* 0x000fe2000001001f */
[----:B------:R-:W-:Y:S01]  /*168e0*/  FADD.FTZ R40, -R137, R80 ;  /* 0x0000005089287221 */ /* 0x000fe20000010100 */
        /* <DEDUP_REMOVED lines=12> */
[----:B------:R-:W-:Y:S01]  /*169b0*/  FADD.FTZ R47, -R137, R47 ;  /* 0x0000002f892f7221 */ /* 0x000fe20000010100 */
[----:B------:R-:W-:Y:S01]  /*169c0*/  FFMA.FTZ R30, R30, R31, R37 ;  /* 0x0000001f1e1e7223 */ /* 0x000fe20000010025 */
[----:B------:R-:W-:Y:S01]  /*169d0*/  FFMA.FTZ R45, R45, R34, R80 ;  /* 0x000000222d2d7223 */ /* 0x000fe20000010050 */
[----:B------:R-:W-:Y:S01]  /*169e0*/  FFMA.FTZ R31, R162, R41, R49 ;  /* 0x00000029a21f7223 */ /* 0x000fe20000010031 */
[----:B------:R-:W-:Y:S01]  /*169f0*/  SHF.L.U32 R80, R99, 0x10, RZ ;  /* 0x0000001063507819 */ /* 0x000fe200000006ff */
[----:B------:R-:W-:Y:S01]  /*16a00*/  IMAD.U32 R34, R100, 0x10000, RZ ;  /* 0x0001000064227824 */ /* 0x000fe200078e00ff */
[----:B------:R-:W-:Y:S01]  /*16a10*/  SHF.L.U32 R41, R72, 0x10, RZ ;  /* 0x0000001048297819 */ /* 0x000fe200000006ff */
[----:B------:R-:W-:Y:S01]  /*16a20*/  FMUL.FTZ R47, R105, R47 ;  /* 0x0000002f692f7220 */ /* 0x000fe20000410000 */
[----:B------:R-:W-:Y:S02]  /*16a30*/  IMAD.U32 R37, R9, 0x10000, RZ ;  /* 0x0001000009257824 */ /* 0x000fe400078e00ff */
[----:B------:R-:W-:Y:S01]  /*16a40*/  FMUL.FTZ R54, R105, R54 ;  /* 0x0000003669367220 */ /* 0x000fe20000410000 */
[C---:B------:R-:W-:Y:S01]  /*16a50*/  FADD.FTZ R43, -R137.reuse, R43 ;  /* 0x0000002b892b7221 */ /* 0x040fe20000010100 */
[C---:B------:R-:W-:Y:S01]  /*16a60*/  FADD.FTZ R51, -R137.reuse, R51 ;  /* 0x0000003389337221 */ /* 0x040fe20000010100 */
[----:B------:R-:W-:Y:S01]  /*16a70*/  FADD.FTZ R158, -R137, R46 ;  /* 0x0000002e899e7221 */ /* 0x000fe20000010100 */
[----:B------:R-:W-:Y:S01]  /*16a80*/  FFMA.FTZ R143, R47, R34, R80 ;  /* 0x000000222f8f7223 */ /* 0x000fe20000010050 */
[----:B------:R-:W-:Y:S01]  /*16a90*/  FADD.FTZ R46, -R137, R82 ;  /* 0x00000052892e7221 */ /* 0x000fe20000010100 */
[----:B------:R-:W-:Y:S01]  /*16aa0*/  FFMA.FTZ R136, R54, R37, R41 ;  /* 0x0000002536887223 */ /* 0x000fe20000010029 */
[----:B------:R-:W-:Y:S01]  /*16ab0*/  SHF.L.U32 R80, R95, 0x10, RZ ;  /* 0x000000105f507819 */ /* 0x000fe200000006ff */
[----:B------:R-:W-:Y:S01]  /*16ac0*/  IMAD.U32 R54, R96, 0x10000, RZ ;  /* 0x0001000060367824 */ /* 0x000fe200078e00ff */
[----:B------:R-:W-:Y:S01]  /*16ad0*/  SHF.L.U32 R82, R103, 0x10, RZ ;  /* 0x0000001067527819 */ /* 0x000fe200000006ff */
[----:B------:R-:W-:Y:S01]  /*16ae0*/  FMUL.FTZ R43, R105, R43 ;  /* 0x0000002b692b7220 */ /* 0x000fe20000410000 */
[----:B------:R-:W-:-:S02]  /*16af0*/  IMAD.U32 R142, R106, 0x10000, RZ ;  /* 0x000100006a8e7824 */ /* 0x000fc400078e00ff */
[----:B------:R-:W-:Y:S01]  /*16b00*/  FMUL.FTZ R51, R105, R51 ;  /* 0x0000003369337220 */ /* 0x000fe20000410000 */
[----:B------:R-:W-:Y:S01]  /*16b10*/  SHF.L.U32 R41, R74, 0x10, RZ ;  /* 0x000000104a297819 */ /* 0x000fe200000006ff */
[----:B------:R-:W-:Y:S01]  /*16b20*/  IMAD.U32 R37, R11, 0x10000, RZ ;  /* 0x000100000b257824 */ /* 0x000fe200078e00ff */
[----:B------:R-:W-:Y:S01]  /*16b30*/  SHF.L.U32 R47, R97, 0x10, RZ ;  /* 0x00000010612f7819 */ /* 0x000fe200000006ff */
[----:B------:R-:W-:Y:S01]  /*16b40*/  FMUL.FTZ R34, R105, R104 ;  /* 0x0000006869227220 */ /* 0x000fe20000410000 */
[----:B------:R-:W-:Y:S01]  /*16b50*/  FFMA.FTZ R147, R43, R54, R80 ;  /* 0x000000362b937223 */ /* 0x000fe20000010050 */
[----:B------:R-:W-:Y:S01]  /*16b60*/  FFMA.FTZ R142, R51, R142, R82 ;  /* 0x0000008e338e7223 */ /* 0x000fe20000010052 */
[----:B------:R-:W-:Y:S01]  /*16b70*/  FMUL.FTZ R140, R105, R140 ;  /* 0x0000008c698c7220 */ /* 0x000fe20000410000 */
[----:B------:R-:W-:Y:S01]  /*16b80*/  PRMT R54, R17, 0x7632, R54 ;  /* 0x0000763211367816 */ /* 0x000fe20000000036 */
[C---:B------:R-:W-:Y:S01]  /*16b90*/  FADD.FTZ R36, -R137.reuse, R36 ;  /* 0x0000002489247221 */ /* 0x040fe20000010100 */
[----:B------:R-:W-:Y:S01]  /*16ba0*/  PRMT R80, R68, 0x7632, R80 ;  /* 0x0000763244507816 */ /* 0x000fe20000000050 */
[----:B------:R-:W-:Y:S01]  /*16bb0*/  FADD.FTZ R39, -R137, R39 ;  /* 0x0000002789277221 */ /* 0x000fe20000010100 */
[----:B------:R-:W-:Y:S01]  /*16bc0*/  PRMT R82, R18, 0x7632, R82 ;  /* 0x0000763212527816 */ /* 0x000fe20000000052 */
[----:B------:R-:W-:Y:S01]  /*16bd0*/  FFMA.FTZ R34, R34, R37, R41 ;  /* 0x0000002522227223 */ /* 0x000fe20000010029 */
[----:B------:R-:W-:Y:S01]  /*16be0*/  PRMT R104, R69, 0x7632, R104 ;  /* 0x0000763245687816 */ /* 0x000fe20000000068 */
[----:B------:R-:W-:Y:S01]  /*16bf0*/  FFMA.FTZ R145, R140, R145, R47 ;  /* 0x000000918c917223 */ /* 0x000fe2000001002f */
        /* <DEDUP_REMOVED lines=8> */
[----:B------:R-:W-:-:S02]  /*16c80*/  IMAD.U32 R43, R18, 0x10000, RZ ;  /* 0x00010000122b7824 */ /* 0x000fc400078e00ff */
[C---:B------:R-:W-:Y:S01]  /*16c90*/  FMUL.FTZ R154, R105.reuse, R154 ;  /* 0x0000009a699a7220 */ /* 0x040fe20000410000 */
[----:B------:R-:W-:Y:S02]  /*16ca0*/  IMAD.U32 R82, R82, 0x10000, RZ ;  /* 0x0001000052527824 */ /* 0x000fe400078e00ff */
[----:B------:R-:W-:Y:S01]  /*16cb0*/  FMUL.FTZ R39, R105, R39 ;  /* 0x0000002769277220 */ /* 0x000fe20000410000 */
[----:B------:R-:W-:Y:S01]  /*16cc0*/  FADD.FTZ R32, -R137, R32 ;  /* 0x0000002089207221 */ /* 0x000fe20000010100 */
[----:B------:R-:W-:Y:S01]  /*16cd0*/  FFMA.FTZ R36, R36, R37, R41 ;  /* 0x0000002524247223 */ /* 0x000fe20000010029 */
[----:B------:R-:W-:Y:S01]  /*16ce0*/  FFMA.FTZ R55, R55, R54, R80 ;  /* 0x0000003637377223 */ /* 0x000fe20000010050 */
[----:B------:R-:W-:Y:S01]  /*16cf0*/  FFMA.FTZ R37, R154, R43, R47 ;  /* 0x0000002b9a257223 */ /* 0x000fe2000001002f */
[----:B------:R-:W-:Y:S01]  /*16d00*/  FFMA.FTZ R54, R39, R82, R104 ;  /* 0x0000005227367223 */ /* 0x000fe20000010068 */
[----:B------:R-:W-:Y:S01]  /*16d10*/  SHF.L.U32 R41, R70, 0x10, RZ ;  /* 0x0000001046297819 */ /* 0x000fe200000006ff */
[----:B------:R-:W-:Y:S01]  /*16d20*/  IMAD.U32 R39, R19, 0x10000, RZ ;  /* 0x0001000013277824 */ /* 0x000fe200078e00ff */
[----:B------:R-:W-:Y:S01]  /*16d30*/  SHF.L.U32 R47, R71, 0x10, RZ ;  /* 0x00000010472f7819 */ /* 0x000fe200000006ff */
[C---:B------:R-:W-:Y:S01]  /*16d40*/  FMUL.FTZ R32, R105.reuse, R32 ;  /* 0x0000002069207220 */ /* 0x040fe20000410000 */
[C---:B------:R-:W-:Y:S01]  /*16d50*/  IMAD.U32 R43, R20.reuse, 0x10000, RZ ;  /* 0x00010000142b7824 */ /* 0x040fe200078e00ff */
[----:B------:R-:W-:Y:S01]  /*16d60*/  PRMT R134, R20, 0x7632, R134 ;  /* 0x0000763214867816 */ /* 0x000fe20000000086 */
[----:B------:R-:W-:Y:S01]  /*16d70*/  FMUL.FTZ R156, R105, R156 ;  /* 0x0000009c699c7220 */ /* 0x000fe20000410000 */
[----:B------:R-:W-:Y:S01]  /*16d80*/  PRMT R104, R71, 0x7632, R104 ;  /* 0x0000763247687816 */ /* 0x000fe20000000068 */
[----:B------:R-:W-:Y:S01]  /*16d90*/  FMUL.FTZ R139, R105, R38 ;  /* 0x00000026698b7220 */ /* 0x000fe20000410000 */
[----:B------:R-:W-:Y:S01]  /*16da0*/  PRMT R80, R19, 0x7632, R80 ;  /* 0x0000763213507816 */ /* 0x000fe20000000050 */
[C---:B------:R-:W-:Y:S01]  /*16db0*/  FADD.FTZ R152, -R137.reuse, R42 ;  /* 0x0000002a89987221 */ /* 0x040fe20000010100 */
[----:B------:R-:W-:Y:S01]  /*16dc0*/  PRMT R82, R70, 0x7632, R82 ;  /* 0x0000763246527816 */ /* 0x000fe20000000052 */
[----:B------:R-:W-:Y:S01]  /*16dd0*/  FFMA.FTZ R38, R32, R39, R41 ;  /* 0x0000002720267223 */ /* 0x000fe20000010029 */
[----:B------:R-:W-:Y:S01]  /*16de0*/  FADD.FTZ R42, -R137, R81 ;  /* 0x00000051892a7221 */ /* 0x000fe20000010100 */
[----:B------:R-:W-:Y:S01]  /*16df0*/  SHF.L.U32 R104, R104, 0x10, RZ ;  /* 0x0000001068687819 */ /* 0x000fe200000006ff */
[----:B------:R-:W-:Y:S01]  /*16e00*/  FMUL.FTZ R33, R105, R33 ;  /* 0x0000002169217220 */ /* 0x000fe20000410000 */
[----:B------:R-:W-:Y:S01]  /*16e10*/  FFMA.FTZ R39, R156, R43, R47 ;  /* 0x0000002b9c277223 */ /* 0x000fe2000001002f */
[----:B------:R-:W-:Y:S01]  /*16e20*/  IMAD.U32 R134, R134, 0x10000, RZ ;  /* 0x0001000086867824 */ /* 0x000fe200078e00ff */
[C---:B------:R-:W-:Y:S01]  /*16e30*/  PRMT R81, R25.reuse, 0x7632, R81 ;  /* 0x0000763219517816 */ /* 0x040fe20000000051 */
[----:B------:R-:W-:Y:S01]  /*16e40*/  IMAD.U32 R80, R80, 0x10000, RZ ;  /* 0x0001000050507824 */ /* 0x000fe200078e00ff */
[----:B------:R-:W-:Y:S01]  /*16e50*/  PRMT R47, R64, 0x7632, R47 ;  /* 0x00007632402f7816 */ /* 0x000fe2000000002f */
[----:B------:R-:W-:Y:S01]  /*16e60*/  IMAD.U32 R41, R25, 0x10000, RZ ;  /* 0x0001000019297824 */ /* 0x000fe200078e00ff */
        /* <DEDUP_REMOVED lines=9> */
[----:B------:R-:W-:-:S02]  /*16f00*/  IMAD.U32 R51, R10, 0x10000, RZ ;  /* 0x000100000a337824 */ /* 0x000fc400078e00ff */
[----:B------:R-:W-:Y:S01]  /*16f10*/  FMUL.FTZ R158, R105, R158 ;  /* 0x0000009e699e7220 */ /* 0x000fe20000410000 */
[----:B------:R-:W0:Y:S01]  /*16f20*/  @!P0 LDC.64 R32, c[0x0][0x3c0] ;  /* 0x0000f000ff208b82 */ /* 0x000e220000000a00 */
[----:B------:R-:W-:Y:S02]  /*16f30*/  IMAD.U32 R81, R81, 0x10000, RZ ;  /* 0x0001000051517824 */ /* 0x000fe400078e00ff */
[----:B------:R-:W-:Y:S01]  /*16f40*/  FFMA.FTZ R139, R139, R80, R82 ;  /* 0x000000508b8b7223 */ /* 0x000fe20000010052 */
[----:B------:R-:W-:Y:S01]  /*16f50*/  FFMA.FTZ R80, R50, R41, R43 ;  /* 0x0000002932507223 */ /* 0x000fe2000001002b */
[----:B------:R-:W-:Y:S01]  /*16f60*/  FFMA.FTZ R141, R138, R141, R49 ;  /* 0x0000008d8a8d7223 */ /* 0x000fe20000010031 */
[----:B------:R-:W-:Y:S01]  /*16f70*/  FMUL.FTZ R43, R105, R40 ;  /* 0x00000028692b7220 */ /* 0x000fe20000410000 */
[----:B------:R-:W-:Y:S01]  /*16f80*/  FFMA.FTZ R138, R158, R51, R53 ;  /* 0x000000339e8a7223 */ /* 0x000fe20000010035 */
[----:B------:R-:W-:Y:S01]  /*16f90*/  FFMA.FTZ R81, R52, R81, R47 ;  /* 0x0000005134517223 */ /* 0x000fe2000001002f */
[----:B------:R-:W1:Y:S01]  /*16fa0*/  @!P0 LDC.64 R40, c[0x0][0x3c8] ;  /* 0x0000f200ff288b82 */ /* 0x000e620000000a00 */
[----:B------:R-:W-:Y:S01]  /*16fb0*/  SHF.L.U32 R51, R75, 0x10, RZ ;  /* 0x000000104b337819 */ /* 0x000fe200000006ff */
[----:B------:R-:W-:-:S02]  /*16fc0*/  IMAD.U32 R49, R12, 0x10000, RZ ;  /* 0x000100000c317824 */ /* 0x000fc400078e00ff */
[----:B------:R-:W-:Y:S01]  /*16fd0*/  FMUL.FTZ R152, R105, R152 ;  /* 0x0000009869987220 */ /* 0x000fe20000410000 */
[----:B------:R-:W-:Y:S01]  /*16fe0*/  PRMT R104, R26, 0x7632, R104 ;  /* 0x000076321a687816 */ /* 0x000fe20000000068 */
[----:B------:R-:W-:Y:S01]  /*16ff0*/  FADD.FTZ R48, -R137, R83 ;  /* 0x0000005389307221 */ /* 0x000fe20000010100 */
[C---:B------:R-:W-:Y:S01]  /*17000*/  PRMT R146, R65.reuse, 0x7632, R146 ;  /* 0x0000763241927816 */ /* 0x040fe20000000092 */
[----:B------:R-:W-:Y:S01]  /*17010*/  FFMA.FTZ R140, R152, R49, R51 ;  /* 0x00000031988c7223 */ /* 0x000fe20000010033 */
[----:B------:R-:W2:Y:S01]  /*17020*/  LDC.64 R52, c[0x0][0x428] ;  /* 0x00010a00ff347b82 */ /* 0x000ea20000000a00 */
[----:B------:R-:W-:Y:S01]  /*17030*/  SHF.L.U32 R51, R65, 0x10, RZ ;  /* 0x0000001041337819 */ /* 0x000fe200000006ff */
[----:B------:R-:W-:Y:S01]  /*17040*/  IMAD.U32 R49, R26, 0x10000, RZ ;  /* 0x000100001a317824 */ /* 0x000fe200078e00ff */
[----:B------:R-:W-:Y:S01]  /*17050*/  SHF.L.U32 R146, R146, 0x10, RZ ;  /* 0x0000001092927819 */ /* 0x000fe200000006ff */
[----:B------:R-:W-:Y:S01]  /*17060*/  IMAD.U32 R104, R104, 0x10000, RZ ;  /* 0x0001000068687824 */ /* 0x000fe200078e00ff */
[----:B------:R-:W-:Y:S01]  /*17070*/  F2FP.BF16.F32.PACK_AB R30, R45, R30 ;  /* 0x0000001e2d1e723e */ /* 0x000fe200000010ff */
[C---:B------:R-:W-:Y:S01]  /*17080*/  FMUL.FTZ R82, R105.reuse, R144 ;  /* 0x0000009069527220 */ /* 0x040fe20000410000 */
[----:B------:R-:W-:Y:S01]  /*17090*/  F2FP.BF16.F32.PACK_AB R29, R44, R29 ;  /* 0x0000001d2c1d723e */ /* 0x000fe200000010ff */
[----:B------:R-:W-:Y:S01]  /*170a0*/  FMUL.FTZ R83, R105, R150 ;  /* 0x0000009669537220 */ /* 0x000fe20000410000 */
[----:B------:R-:W3:Y:S01]  /*170b0*/  LDC.64 R44, c[0x0][0x380] ;  /* 0x0000e000ff2c7b82 */ /* 0x000ee20000000a00 */
[--C-:B------:R-:W-:Y:S01]  /*170c0*/  FFMA.FTZ R82, R82, R49, R51.reuse ;  /* 0x0000003152527223 */ /* 0x100fe20000010033 */
[----:B------:R-:W-:Y:S01]  /*170d0*/  PRMT R144, R27, 0x7632, R144 ;  /* 0x000076321b907816 */ /* 0x000fe20000000090 */
[--C-:B------:R-:W-:Y:S01]  /*170e0*/  FFMA.FTZ R83, R83, R104, R146.reuse ;  /* 0x0000006853537223 */ /* 0x100fe20000010092 */
[----:B------:R-:W-:Y:S01]  /*170f0*/  PRMT R146, R66, 0x7632, R146 ;  /* 0x0000763242927816 */ /* 0x000fe20000000092 */
[----:B------:R-:W-:Y:S01]  /*17100*/  IMAD.U32 R50, R27, 0x10000, RZ ;  /* 0x000100001b327824 */ /* 0x000fe200078e00ff */
[C---:B------:R-:W-:Y:S01]  /*17110*/  PRMT R51, R84.reuse, 0x7632, R51 ;  /* 0x0000763254337816 */ /* 0x040fe20000000033 */
        /* <DEDUP_REMOVED lines=9> */
[----:B0-----:R-:W-:-:S04]  /*171b0*/  @!P0 IMAD.WIDE R32, R88, 0x4, R32 ;  /* 0x0000000458208825 */ /* 0x001fc800078e0220 */
[----:B------:R-:W-:Y:S01]  /*171c0*/  FFMA.FTZ R42, R43, R50, R104 ;  /* 0x000000322b2a7223 */ /* 0x000fe20000010068 */
[----:B------:R-:W-:Y:S01]  /*171d0*/  FFMA.FTZ R137, R137, R144, R146 ;  /* 0x0000009089897223 */ /* 0x000fe20000010092 */
[----:B------:R-:W-:Y:S01]  /*171e0*/  FFMA.FTZ R43, R46, R47, R49 ;  /* 0x0000002f2e2b7223 */ /* 0x000fe20000010031 */
[----:B------:R-:W-:Y:S01]  /*171f0*/  FFMA.FTZ R104, R48, R51, R149 ;  /* 0x0000003330687223 */ /* 0x000fe20000010095 */
[----:B------:R-:W-:Y:S01]  /*17200*/  F2FP.BF16.F32.PACK_AB R37, R54, R37 ;  /* 0x000000253625723e */ /* 0x000fe200000010ff */
[----:B------:R0:W-:Y:S01]  /*17210*/  @!P0 STG.E desc[UR8][R32.64], R135 ;  /* 0x0000008720008986 */ /* 0x0001e2000c101908 */
[----:B------:R-:W-:Y:S01]  /*17220*/  F2FP.BF16.F32.PACK_AB R36, R55, R36 ;  /* 0x000000243724723e */ /* 0x000fe200000010ff */
[----:B-1----:R-:W-:Y:S01]  /*17230*/  @!P0 IMAD.WIDE R54, R88, 0x4, R40 ;  /* 0x0000000458368825 */ /* 0x002fe200078e0228 */
[----:B------:R-:W-:Y:S02]  /*17240*/  F2FP.BF16.F32.PACK_AB R31, R142, R31 ;  /* 0x0000001f8e1f723e */ /* 0x000fe400000010ff */
[----:B------:R-:W-:Y:S01]  /*17250*/  F2FP.BF16.F32.PACK_AB R28, R35, R28 ;  /* 0x0000001c231c723e */ /* 0x000fe200000010ff */
[--C-:B--2---:R-:W-:Y:S01]  /*17260*/  IMAD.WIDE.U32 R46, R133, 0x10, R52.reuse ;  /* 0x00000010852e7825 */ /* 0x104fe200078e0034 */
[----:B------:R-:W-:Y:S01]  /*17270*/  F2FP.BF16.F32.PACK_AB R35, R147, R140 ;  /* 0x0000008c9323723e */ /* 0x000fe200000010ff */
[----:B------:R1:W-:Y:S01]  /*17280*/  @!P0 STG.E desc[UR8][R54.64], R105 ;  /* 0x0000006936008986 */ /* 0x0003e2000c101908 */
[----:B------:R-:W-:Y:S01]  /*17290*/  F2FP.BF16.F32.PACK_AB R34, R145, R34 ;  /* 0x000000229122723e */ /* 0x000fe200000010ff */
[--C-:B------:R-:W-:Y:S01]  /*172a0*/  IMAD.WIDE.U32 R48, R153, 0x10, R52.reuse ;  /* 0x0000001099307825 */ /* 0x100fe200078e0034 */
[----:B------:R-:W-:Y:S01]  /*172b0*/  F2FP.BF16.F32.PACK_AB R39, R134, R39 ;  /* 0x000000278627723e */ /* 0x000fe200000010ff */
[----:B------:R1:W-:Y:S01]  /*172c0*/  STG.E.128 desc[UR8][R46.64], R28 ;  /* 0x0000001c2e007986 */ /* 0x0003e2000c101d08 */
[----:B0-----:R-:W-:Y:S01]  /*172d0*/  F2FP.BF16.F32.PACK_AB R33, R143, R138 ;  /* 0x0000008a8f21723e */ /* 0x001fe200000010ff */
[----:B------:R-:W-:Y:S01]  /*172e0*/  IMAD.WIDE.U32 R50, R157, 0x10, R52 ;  /* 0x000000109d327825 */ /* 0x000fe200078e0034 */
[----:B------:R-:W-:-:S02]  /*172f0*/  F2FP.BF16.F32.PACK_AB R32, R141, R136 ;  /* 0x000000888d20723e */ /* 0x000fc400000010ff */
[----:B------:R-:W-:Y:S01]  /*17300*/  F2FP.BF16.F32.PACK_AB R38, R139, R38 ;  /* 0x000000268b26723e */ /* 0x000fe200000010ff */
[----:B------:R-:W-:Y:S01]  /*17310*/  IMAD.WIDE.U32 R52, R161, 0x10, R52 ;  /* 0x00000010a1347825 */ /* 0x000fe200078e0034 */
[----:B------:R-:W-:Y:S01]  /*17320*/  F2FP.BF16.F32.PACK_AB R43, R104, R43 ;  /* 0x0000002b682b723e */ /* 0x000fe200000010ff */
[----:B------:R1:W-:Y:S01]  /*17330*/  STG.E.128 desc[UR8][R48.64], R32 ;  /* 0x0000002030007986 */ /* 0x0003e2000c101d08 */
[----:B------:R-:W-:Y:S01]  /*17340*/  F2FP.BF16.F32.PACK_AB R42, R137, R42 ;  /* 0x0000002a892a723e */ /* 0x000fe200000010ff */
[----:B---3--:R-:W-:Y:S01]  /*17350*/  IMAD R88, R44, 0x4, R88 ;  /* 0x000000042c587824 */ /* 0x008fe200078e0258 */
[----:B------:R-:W-:Y:S01]  /*17360*/  F2FP.BF16.F32.PACK_AB R41, R83, R82 ;  /* 0x000000525329723e */ /* 0x000fe200000010ff */
[----:B------:R1:W-:Y:S01]  /*17370*/  STG.E.128 desc[UR8][R50.64], R36 ;  /* 0x0000002432007986 */ /* 0x0003e2000c101d08 */
[----:B------:R-:W-:Y:S02]  /*17380*/  F2FP.BF16.F32.PACK_AB R40, R81, R80 ;  /* 0x000000505128723e */ /* 0x000fe400000010ff */
[----:B------:R-:W-:-:S03]  /*17390*/  ISETP.GE.AND P0, PT, R88, R45, PT ;  /* 0x0000002d5800720c */ /* 0x000fc60003f06270 */
[----:B------:R1:W-:Y:S10]  /*173a0*/  STG.E.128 desc[UR8][R52.64], R40 ;  /* 0x0000002834007986 */ /* 0x0003f4000c101d08 */
[----:B------:R-:W-:Y:S05]  /*173b0*/  @!P0 BRA `(.L_x_13754) ;  /* 0xfffffe9800e48947 */ /* 0x000fea000383ffff */
[----:B------:R-:W-:Y:S05]  /*173c0*/  BSYNC B0 ;  /* 0x0000000000007941 */ /* 0x000fea0003800000 */
.L_x_13425:
[----:B------:R-:W-:Y:S05]  /*173d0*/  EXIT ;  /* 0x000000000000794d */ /* 0x000fea0003800000 */
.L_x_13753:
        /* <DEDUP_REMOVED lines=8> */
.L_x_13756:
[----:B------:R-:W-:Y:S05]  /*17460*/  BSYNC B1 ;  /* 0x0000000000017941 */ /* 0x000fea0003800000 */
.L_x_13755:
        /* <DEDUP_REMOVED lines=9> */
.L_x_13757:
[----:B------:R-:W-:Y:S02]  /*17500*/  IMAD.MOV.U32 R142, RZ, RZ, 0x4 ;  /* 0x00000004ff8e7424 */ /* 0x000fe400078e00ff */
[----:B------:R-:W-:-:S04]  /*17510*/  IMAD.MOV.U32 R105, RZ, RZ, R141 ;  /* 0x000000ffff697224 */ /* 0x000fc800078e008d */
[----:B------:R-:W-:-:S05]  /*17520*/  FADD.FTZ R137, R136, R105 ;  /* 0x0000006988897221 */ /* 0x000fca0000010000 */
[----:B------:R-:W-:-:S07]  /*17530*/  MOV R143, R137 ;  /* 0x00000089008f7202 */ /* 0x000fce0000000f00 */
[----:B------:R-:W-:Y:S05]  /*17540*/  WARPSYNC.COLLECTIVE R140, `(.L_x_13758) ;  /* 0x000000008c087348 */ /* 0x000fea0003c00000 */
[----:B------:R0:W1:Y:S02]  /*17550*/  SHFL.BFLY P1, R141, R143, R142, R145 ;  /* 0x0c00008e8f8d7389 */ /* 0x0000640000020091 */
[----:B01----:R-:W-:Y:S05]  /*17560*/  ENDCOLLECTIVE ;  /* 0x000000000000791b */ /* 0x003fea0003800000 */
.L_x_13758:
[----:B------:R-:W-:Y:S01]  /*17570*/  HFMA2 R142, -RZ, RZ, 0, 4.76837158203125e-07 ;  /* 0x00000008ff8e7431 */ /* 0x000fe200000001ff */
[----:B------:R-:W-:-:S05]  /*17580*/  MOV R104, R141 ;  /* 0x0000008d00687202 */ /* 0x000fca0000000f00 */
[----:B------:R-:W-:-:S04]  /*17590*/  FADD.FTZ R138, R137, R104 ;  /* 0x00000068898a7221 */ /* 0x000fc80000010000 */
[----:B------:R-:W-:-:S07]  /*175a0*/  IMAD.MOV.U32 R143, RZ, RZ, R138 ;  /* 0x000000ffff8f7224 */ /* 0x000fce00078e008a */
[----:B------:R-:W-:Y:S05]  /*175b0*/  WARPSYNC.COLLECTIVE R140, `(.L_x_13759) ;  /* 0x000000008c087348 */ /* 0x000fea0003c00000 */
[----:B------:R0:W1:Y:S02]  /*175c0*/  SHFL.BFLY P1, R141, R143, R142, R145 ;  /* 0x0c00008e8f8d7389 */ /* 0x0000640000020091 */
[----:B01----:R-:W-:Y:S05]  /*175d0*/  ENDCOLLECTIVE ;  /* 0x000000000000791b */ /* 0x003fea0003800000 */
.L_x_13759:
        /* <DEDUP_REMOVED lines=8> */
.L_x_13760:
        /* <DEDUP_REMOVED lines=72> */
.L_x_13761:
[----:B------:R-:W-:Y:S02]  /*17ae0*/  IMAD.MOV.U32 R142, RZ, RZ, 0x2 ;  /* 0x00000002ff8e7424 */ /* 0x000fe400078e00ff */
[----:B------:R-:W-:-:S04]  /*17af0*/  IMAD.MOV.U32 R137, RZ, RZ, R141 ;  /* 0x000000ffff897224 */ /* 0x000fc800078e008d */
[----:B------:R-:W-:-:S05]  /*17b00*/  FADD.FTZ R137, R104, R137 ;  /* 0x0000008968897221 */ /* 0x000fca0000010000 */
[----:B------:R-:W-:-:S07]  /*17b10*/  MOV R143, R137 ;  /* 0x00000089008f7202 */ /* 0x000fce0000000f00 */
[----:B------:R-:W-:Y:S05]  /*17b20*/  WARPSYNC.COLLECTIVE R140, `(.L_x_13762) ;  /* 0x000000008c087348 */ /* 0x000fea0003c00000 */
[----:B------:R0:W1:Y:S02]  /*17b30*/  SHFL.BFLY P1, R141, R143, R142, R145 ;  /* 0x0c00008e8f8d7389 */ /* 0x0000640000020091 */
[----:B01----:R-:W-:Y:S05]  /*17b40*/  ENDCOLLECTIVE ;  /* 0x000000000000791b */ /* 0x003fea0003800000 */
.L_x_13762:
[----:B------:R-:W-:Y:S01]  /*17b50*/  HFMA2 R142, -RZ, RZ, 0, 2.384185791015625e-07 ;  /* 0x00000004ff8e7431 */ /* 0x000fe200000001ff */
[----:B------:R-:W-:-:S05]  /*17b60*/  MOV R134, R141 ;  /* 0x0000008d00867202 */ /* 0x000fca0000000f00 */
[----:B------:R-:W-:-:S04]  /*17b70*/  FADD.FTZ R134, R137, R134 ;  /* 0x0000008689867221 */ /* 0x000fc80000010000 */
[----:B------:R-:W-:-:S07]  /*17b80*/  IMAD.MOV.U32 R143, RZ, RZ, R134 ;  /* 0x000000ffff8f7224 */ /* 0x000fce00078e0086 */
[----:B------:R-:W-:Y:S05]  /*17b90*/  WARPSYNC.COLLECTIVE R140, `(.L_x_13763) ;  /* 0x000000008c087348 */ /* 0x000fea0003c00000 */
[----:B------:R0:W1:Y:S02]  /*17ba0*/  SHFL.BFLY P1, R141, R143, R142, R145 ;  /* 0x0c00008e8f8d7389 */ /* 0x0000640000020091 */
[----:B01----:R-:W-:Y:S05]  /*17bb0*/  ENDCOLLECTIVE ;  /* 0x000000000000791b */ /* 0x003fea0003800000 */
.L_x_13763:
[----:B------:R-:W-:Y:S02]  /*17bc0*/  IMAD.MOV.U32 R142, RZ, RZ, 0x8 ;  /* 0x00000008ff8e7424 */ /* 0x000fe400078e00ff */
[----:B------:R-:W-:-:S04]  /*17bd0*/  IMAD.MOV.U32 R139, RZ, RZ, R141 ;  /* 0x000000ffff8b7224 */ /* 0x000fc800078e008d */
[----:B------:R-:W-:-:S05]  /*17be0*/  FADD.FTZ R139, R134, R139 ;  /* 0x0000008b868b7221 */ /* 0x000fca0000010000 */
[----:B------:R-:W-:-:S07]  /*17bf0*/  MOV R143, R139 ;  /* 0x0000008b008f7202 */ /* 0x000fce0000000f00 */
[----:B------:R-:W-:Y:S05]  /*17c00*/  WARPSYNC.COLLECTIVE R140, `(.L_x_13764) ;  /* 0x000000008c087348 */ /* 0x000fea0003c00000 */
[----:B------:R0:W1:Y:S02]  /*17c10*/  SHFL.BFLY P1, R141, R143, R142, R145 ;  /* 0x0c00008e8f8d7389 */ /* 0x0000640000020091 */
[----:B01----:R-:W-:Y:S05]  /*17c20*/  ENDCOLLECTIVE ;  /* 0x000000000000791b */ /* 0x003fea0003800000 */
.L_x_13764:
[----:B------:R-:W-:Y:S01]  /*17c30*/  HFMA2 R142, -RZ, RZ, 0, 9.5367431640625e-07 ;  /* 0x00000010ff8e7431 */ /* 0x000fe200000001ff */
[----:B------:R-:W-:-:S05]  /*17c40*/  MOV R136, R141 ;  /* 0x0000008d00887202 */ /* 0x000fca0000000f00 */
[----:B------:R-:W-:-:S04]  /*17c50*/  FADD.FTZ R136, R139, R136 ;  /* 0x000000888b887221 */ /* 0x000fc80000010000 */
[----:B------:R-:W-:-:S07]  /*17c60*/  IMAD.MOV.U32 R143, RZ, RZ, R136 ;  /* 0x000000ffff8f7224 */ /* 0x000fce00078e0088 */
[----:B------:R-:W-:Y:S05]  /*17c70*/  WARPSYNC.COLLECTIVE R140, `(.L_x_13765) ;  /* 0x000000008c087348 */ /* 0x000fea0003c00000 */
[----:B------:R0:W1:Y:S02]  /*17c80*/  SHFL.BFLY P1, R141, R143, R142, R145 ;  /* 0x0c00008e8f8d7389 */ /* 0x0000640000020091 */
[----:B01----:R-:W-:Y:S05]  /*17c90*/  ENDCOLLECTIVE ;  /* 0x000000000000791b */ /* 0x003fea0003800000 */
.L_x_13765:
[----:B------:R-:W-:Y:S05]  /*17ca0*/  BRA `(.L_x_13766) ;  /* 0xffffffe800587947 */ /* 0x000fea000383ffff */
.L_x_13767:
        /* <DEDUP_REMOVED lines=13> */
.L_x_37289:


//--------------------- .text._ZN10layer_norm13ln_fwd_kernelINS_13Kernel_traitsI13__nv_bfloat16S2_fS2_fjLj1024ELj1ELj4ELj1ELj16ENS_18Kernel_traits_baseILj1024ES2_S2_fS2_fjLj128EEEEELb1ELb1ELb1ELb0EEEvNS_9FwdParamsE --------------------------
	.section	.text._ZN10layer_norm13ln_fwd_kernelINS_13Kernel_traitsI13__nv_bfloat16S2_fS2_fjLj1024ELj1ELj4ELj1ELj16ENS_18Kernel_traits_baseILj1024ES2_S2_fS2_fjLj128EEEEELb1ELb1ELb1ELb0EEEvNS_9FwdParamsE,"ax",@progbits
	.align	128
        .global         _ZN10layer_norm13ln_fwd_kernelINS_13Kernel_traitsI13__nv_bfloat16S2_fS2_fjLj1024ELj1ELj4ELj1ELj16ENS_18Kernel_traits_baseILj1024ES2_S2_fS2_fjLj128EEEEELb1ELb1ELb1ELb0EEEvNS_9FwdParamsE
        .type           _ZN10layer_norm13ln_fwd_kernelINS_13Kernel_traitsI13__nv_bfloat16S2_fS2_fjLj1024ELj1ELj4ELj1ELj16ENS_18Kernel_traits_baseILj1024ES2_S2_fS2_fjLj128EEEEELb1ELb1ELb1ELb0EEEvNS_9FwdParamsE,@function
        .size           _ZN10layer_norm13ln_fwd_kernelINS_13Kernel_traitsI13__nv_bfloat16S2_fS2_fjLj1024ELj1ELj4ELj1ELj16ENS_18Kernel_traits_baseILj1024ES2_S2_fS2_fjLj128EEEEELb1ELb1ELb1ELb0EEEvNS_9FwdParamsE,(.L_x_37290 - _ZN10layer_norm13ln_fwd_kernelINS_13Kernel_traitsI13__nv_bfloat16S2_fS2_fjLj1024ELj1ELj4ELj1ELj16ENS_18Kernel_traits_baseILj1024ES2_S2_fS2_fjLj128EEEEELb1ELb1ELb1ELb0EEEvNS_9FwdParamsE)
        .other          _ZN10layer_norm13ln_fwd_kernelINS_13Kernel_traitsI13__nv_bfloat16S2_fS2_fjLj1024ELj1ELj4ELj1ELj16ENS_18Kernel_traits_baseILj1024ES2_S2_fS2_fjLj128EEEEELb1ELb1ELb1ELb0EEEvNS_9FwdParamsE,@"STO_CUDA_ENTRY STV_DEFAULT"
_ZN10layer_norm13ln_fwd_kernelINS_13Kernel_traitsI13__nv_bfloat16S2_fS2_fjLj1024ELj1ELj4ELj1ELj16ENS_18Kernel_traits_baseILj1024ES2_S2_fS2_fjLj128EEEEELb1ELb1ELb1ELb0EEEvNS_9FwdParamsE:
.text._ZN10layer_norm13ln_fwd_kernelINS_13Kernel_traitsI13__nv_bfloat16S2_fS2_fjLj1024ELj1ELj4ELj1ELj16ENS_18Kernel_traits_baseILj1024ES2_S2_fS2_fjLj128EEEEELb1ELb1ELb1ELb0EEEvNS_9FwdParamsE:
        /* <DEDUP_REMOVED lines=12> */
[----:B---3--:R-:W-:Y:S01]  /*00c0*/  @P0 IMAD.MOV.U32 R5, RZ, RZ, R8 ;  /* 0x000000ffff050224 */ /* 0x008fe200078e0008 */
[----:B0-----:R-:W-:-:S05]  /*00d0*/  MOV R2, UR4 ;  /* 0x0000000400027c02 */ /* 0x001fca0008000f00 */
[----:B--2---:R-:W1:Y:S01]  /*00e0*/  @P0 LDG.E.64 R4, desc[UR6][R4.64] ;  /* 0x0000000604040981 */ /* 0x004e62000c1e1b00 */
        /* <DEDUP_REMOVED lines=18> */
[----:B------:R-:W-:Y:S01]  /*0210*/  LEA.HI.SX32 R98, R0, R7, 0x1d ;  /* 0x0000000700627211 */ /* 0x000fe200078feaff */
        /* <DEDUP_REMOVED lines=66> */
.L_x_13769:
        /* <DEDUP_REMOVED lines=11> */
[----:B------:R-:W-:-:S03]  /*06f0*/  @P0 LOP3.LUT R65, R65, 0x20, RZ, 0xfc, !PT ;  /* 0x0000002041410812 */ /* 0x000fc600078efcff */
[----:B------:R-:W-:Y:S01]  /*0700*/  HFMA2 R18, -RZ, RZ, 0, 0 ;  /* 0x00000000ff127431 */ /* 0x000fe200000001ff */
[----:B------:R-:W5:Y:S02]  /*0710*/  @P0 LDG.E.128 R120, desc[UR6][R4.64] ;  /* 0x0000000604780981 */ /* 0x000f64000c1e1d00 */
[----:B------:R-:W1:Y:S01]  /*0720*/  @P2 LDC.64 R58, c[0x0][0x3e8] ;  /* 0x0000fa00ff3a2b82 */ /* 0x000e620000000a00 */
[C---:B--2---:R-:W-:Y:S01]  /*0730*/  @P1 IMAD.WIDE.U32 R52, R65.reuse, 0x10, R28 ;  /* 0x0000001041341825 */ /* 0x044fe200078e001c */
[----:B------:R2:W5:Y:S04]  /*0740*/  @P0 LDG.E.128 R8, desc[UR6][R16.64] ;  /* 0x0000000610080981 */ /* 0x000568000c1e1d00 */
[----:B------:R4:W5:Y:S02]  /*0750*/  @P1 LDG.E.128 R12, desc[UR6][R52.64] ;  /* 0x00000006340c1981 */ /* 0x000964000c1e1d00 */
[----:B------:R-:W2:Y:S01]  /*0760*/  @P3 LDC.64 R60, c[0x0][0x3d0] ;  /* 0x0000f400ff3c3b82 */ /* 0x000ea20000000a00 */
[C---:B---3--:R-:W-:Y:S01]  /*0770*/  @P1 IMAD.WIDE.U32 R54, R65.reuse, 0x10, R48 ;  /* 0x0000001041361825 */ /* 0x048fe200078e0030 */
[----:B------:R-:W-:-:S04]  /*0780*/  @P1 IADD3 R65, PT, PT, R65, 0x20, RZ ;  /* 0x0000002041411810 */ /* 0x000fc80007ffe0ff */
[----:B------:R4:W5:Y:S02]  /*0790*/  @P1 LDG.E.128 R20, desc[UR6][R54.64] ;  /* 0x0000000636141981 */ /* 0x000964000c1e1d00 */
[----:B------:R-:W3:Y:S01]  /*07a0*/  @P3 LDC.64 R62, c[0x0][0x3e8] ;  /* 0x0000fa00ff3e3b82 */ /* 0x000ee20000000a00 */
[----:B0-----:R-:W-:-:S05]  /*07b0*/  @P2 IMAD.WIDE.U32 R56, R65, 0x10, R50 ;  /* 0x0000001041382825 */ /* 0x001fca00078e0032 */
        /* <DEDUP_REMOVED lines=8> */
[----:B------:R-:W-:Y:S01]  /*0840*/  IMAD.MOV.U32 R30, RZ, RZ, RZ ;  /* 0x000000ffff1e7224 */ /* 0x000fe200078e00ff */
[----:B------:R-:W-:Y:S02]  /*0850*/  CS2R R28, SRZ ;  /* 0x00000000001c7805 */ /* 0x000fe4000001ff00 */
[----:B------:R-:W-:Y:S01]  /*0860*/  CS2R R16, SRZ ;  /* 0x0000000000107805 */ /* 0x000fe2000001ff00 */
[----:B------:R-:W-:Y:S01]  /*0870*/  IMAD.MOV.U32 R6, RZ, RZ, RZ ;  /* 0x000000ffff067224 */ /* 0x000fe200078e00ff */
[----:B------:R-:W-:Y:S02]  /*0880*/  CS2R R4, SRZ ;  /* 0x0000000000047805 */ /* 0x000fe4000001ff00 */
[----:B------:R-:W-:Y:S02]  /*0890*/  @P3 CS2R R42, SRZ ;  /* 0x00000000002a3805 */ /* 0x000fe4000001ff00 */
[----:B------:R-:W-:Y:S01]  /*08a0*/  @P3 CS2R R40, SRZ ;  /* 0x0000000000283805 */ /* 0x000fe2000001ff00 */
[----:B------:R-:W-:Y:S01]  /*08b0*/  @P0 IMAD.MOV.U32 R7, RZ, RZ, RZ ;  /* 0x000000ffff070224 */ /* 0x000fe200078e00ff */
[----:B------:R-:W-:Y:S01]  /*08c0*/  @P1 MOV R19, RZ ;  /* 0x000000ff00131202 */ /* 0x000fe20000000f00 */
[----:B----4-:R-:W-:-:S07]  /*08d0*/  @P2 IMAD.MOV.U32 R31, RZ, RZ, RZ ;  /* 0x000000ffff1f2224 */ /* 0x010fce00078e00ff */
.L_x_13770:
[----:B------:R-:W-:Y:S05]  /*08e0*/  BSYNC.RECONVERGENT B0 ;  /* 0x0000000000007941 */ /* 0x000fea0003800200 */
.L_x_13768:
[----:B------:R-:W0:Y:S02]  /*08f0*/  LDCU UR4, c[0x0][0x384] ;  /* 0x00007080ff0477ac */ /* 0x000e240008000800 */
[----:B0-----:R-:W-:-:S13]  /*0900*/  ISETP.GE.AND P0, PT, R99, UR4, PT ;  /* 0x0000000463007c0c */ /* 0x001fda000bf06270 */
[----:B------:R-:W-:Y:S05]  /*0910*/  @P0 EXIT ;  /* 0x000000000000094d */ /* 0x000fea0003800000 */
[----:B------:R-:W-:Y:S01]  /*0920*/  IMAD.HI.U32 R0, R97, -0x326172a9, RZ ;  /* 0xcd9e8d5761007827 */ /* 0x000fe200078e00ff */
[----:B------:R-:W-:Y:S01]  /*0930*/  LOP3.LUT R115, R115, 0x3, RZ, 0xc0, !PT ;  /* 0x0000000373737812 */ /* 0x000fe200078ec0ff */
[----:B------:R-:W0:Y:S01]  /*0940*/  LDCU UR8, c[0x0][0x404] ;  /* 0x00008080ff0877ac */ /* 0x000e220008000800 */
[----:B-----5:R-:W-:Y:S01]  /*0950*/  PRMT R129, R43, 0x7632, R129 ;  /* 0x000076322b817816 */ /* 0x020fe20000000081 */
[C---:B------:R-:W-:Y:S01]  /*0960*/  IMAD.HI.U32 R49, R128.reuse, -0x2daee0ad, RZ ;  /* 0xd2511f5380317827 */ /* 0x040fe200078e00ff */
[----:B------:R-:W-:Y:S01]  /*0970*/  LOP3.LUT R0, R101, R0, R2, 0x96, !PT ;  /* 0x0000000065007212 */ /* 0x000fe200078e9602 */
[----:B------:R-:W1:Y:S01]  /*0980*/  LDCU.U8 UR9, c[0x0][0x410] ;  /* 0x00008200ff0977ac */ /* 0x000e620008000000 */
[----:B------:R-:W-:Y:S01]  /*0990*/  PRMT R130, R39, 0x7632, R130 ;  /* 0x0000763227827816 */ /* 0x000fe20000000082 */
[----:B------:R-:W-:Y:S01]  /*09a0*/  IMAD R53, R128, -0x2daee0ad, RZ ;  /* 0xd2511f5380357824 */ /* 0x000fe200078e02ff */
[----:B------:R-:W-:Y:S01]  /*09b0*/  LOP3.LUT R49, R49, R3, RZ, 0x3c, !PT ;  /* 0x0000000331317212 */ /* 0x000fe200078e3cff */
[----:B------:R-:W-:Y:S01]  /*09c0*/  IMAD R51, R97, -0x326172a9, RZ ;  /* 0xcd9e8d5761337824 */ /* 0x000fe200078e02ff */
[----:B------:R-:W-:Y:S01]  /*09d0*/  PRMT R131, R42, 0x7632, R131 ;  /* 0x000076322a837816 */ /* 0x000fe20000000083 */
[----:B------:R-:W-:Y:S01]  /*09e0*/  IMAD.HI.U32 R50, R0, -0x2daee0ad, RZ ;  /* 0xd2511f5300327827 */ /* 0x000fe200078e00ff */
[----:B------:R-:W-:Y:S01]  /*09f0*/  PRMT R132, R38, 0x7632, R132 ;  /* 0x0000763226847816 */ /* 0x000fe20000000084 */
[----:B------:R-:W2:Y:S01]  /*0a00*/  LDCU UR12, c[0x0][0x448] ;  /* 0x00008900ff0c77ac */ /* 0x000ea20008000800 */
[----:B------:R-:W-:Y:S01]  /*0a10*/  PRMT R133, R41, 0x7632, R133 ;  /* 0x0000763229857816 */ /* 0x000fe20000000085 */
[----:B------:R-:W-:Y:S01]  /*0a20*/  IMAD.HI.U32 R48, R49, -0x326172a9, RZ ;  /* 0xcd9e8d5731307827 */ /* 0x000fe200078e00ff */
[----:B------:R-:W-:Y:S01]  /*0a30*/  LOP3.LUT R50, R66, R53, R50, 0x96, !PT ;  /* 0x0000003542327212 */ /* 0x000fe200078e9632 */
[----:B------:R-:W3:Y:S01]  /*0a40*/  LDCU.64 UR10, c[0x0][0x408] ;  /* 0x00008100ff0a77ac */ /* 0x000ee20008000a00 */
[----:B------:R-:W-:Y:S01]  /*0a50*/  PRMT R134, R37, 0x7632, R134 ;  /* 0x0000763225867816 */ /* 0x000fe20000000086 */
[----:B------:R-:W-:Y:S01]  /*0a60*/  IMAD R52, R0, -0x2daee0ad, RZ ;  /* 0xd2511f5300347824 */ /* 0x000fe200078e02ff */
[----:B------:R-:W-:Y:S01]  /*0a70*/  LOP3.LUT R48, R64, R51, R48, 0x96, !PT ;  /* 0x0000003340307212 */ /* 0x000fe200078e9630 */
[----:B------:R-:W-:Y:S01]  /*0a80*/  IMAD R49, R49, -0x326172a9, RZ ;  /* 0xcd9e8d5731317824 */ /* 0x000fe200078e02ff */
[----:B------:R-:W-:Y:S01]  /*0a90*/  PRMT R135, R40, 0x7632, R135 ;  /* 0x0000763228877816 */ /* 0x000fe20000000087 */
[----:B------:R-:W-:Y:S01]  /*0aa0*/  IMAD.HI.U32 R0, R50, -0x326172a9, RZ ;  /* 0xcd9e8d5732007827 */ /* 0x000fe200078e00ff */
[----:B------:R-:W-:Y:S01]  /*0ab0*/  PRMT R136, R36, 0x7632, R136 ;  /* 0x0000763224887816 */ /* 0x000fe20000000088 */
[----:B------:R-:W4:Y:S01]  /*0ac0*/  LDCU.64 UR4, c[0x0][0x3a0] ;  /* 0x00007400ff0477ac */ /* 0x000f220008000a00 */
[----:B------:R-:W-:Y:S01]  /*0ad0*/  PRMT R137, R31, 0x7632, R137 ;  /* 0x000076321f897816 */ /* 0x000fe20000000089 */
[----:B------:R-:W-:Y:S01]  /*0ae0*/  IMAD.HI.U32 R51, R48, -0x2daee0ad, RZ ;  /* 0xd2511f5330337827 */ /* 0x000fe200078e00ff */
[----:B------:R-:W-:-:S02]  /*0af0*/  LOP3.LUT R0, R67, R49, R0, 0x96, !PT ;  /* 0x0000003143007212 */ /* 0x000fc400078e9600 */
[----:B------:R-:W-:Y:S01]  /*0b00*/  PRMT R138, R27, 0x7632, R138 ;  /* 0x000076321b8a7816 */ /* 0x000fe2000000008a */
[----:B------:R-:W-:Y:S01]  /*0b10*/  IMAD R49, R50, -0x326172a9, RZ ;  /* 0xcd9e8d5732317824 */ /* 0x000fe200078e02ff */
[----:B------:R-:W-:Y:S01]  /*0b20*/  LOP3.LUT R51, R68, R52, R51, 0x96, !PT ;  /* 0x0000003444337212 */ /* 0x000fe200078e9633 */
[----:B------:R-:W-:Y:S01]  /*0b30*/  IMAD R53, R48, -0x2daee0ad, RZ ;  /* 0xd2511f5330357824 */ /* 0x000fe200078e02ff */
[----:B------:R-:W-:Y:S01]  /*0b40*/  PRMT R139, R30, 0x7632, R139 ;  /* 0x000076321e8b7816 */ /* 0x000fe2000000008b */
[----:B------:R-:W-:Y:S01]  /*0b50*/  IMAD.HI.U32 R50, R0, -0x2daee0ad, RZ ;  /* 0xd2511f5300327827 */ /* 0x000fe200078e00ff */
[----:B------:R-:W-:Y:S02]  /*0b60*/  PRMT R140, R26, 0x7632, R140 ;  /* 0x000076321a8c7816 */ /* 0x000fe4000000008c */
        /* <DEDUP_REMOVED lines=64> */
[----:B------:R-:W-:Y:S01]  /*0f70*/  IMAD.MOV.U32 R103, RZ, RZ, RZ ;  /* 0x000000ffff677224 */ /* 0x000fe200078e00ff */
[----:B------:R-:W-:Y:S01]  /*0f80*/  LOP3.LUT R111, R81, R50, R111, 0x96, !PT ;  /* 0x00000032516f7212 */ /* 0x000fe200078e966f */
[----:B------:R-:W-:Y:S01]  /*0f90*/  IMAD R112, R49, -0x326172a9, RZ ;  /* 0xcd9e8d5731707824 */ /* 0x000fe200078e02ff */
[----:B------:R-:W-:Y:S01]  /*0fa0*/  PRMT R167, R33, 0x7632, R167 ;  /* 0x0000763221a77816 */ /* 0x000fe200000000a7 */
[----:B------:R-:W-:Y:S01]  /*0fb0*/  IMAD R114, R0, -0x2daee0ad, RZ ;  /* 0xd2511f5300727824 */ /* 0x000fe200078e02ff */
        /* <DEDUP_REMOVED lines=8> */
[----:B01234-:R-:W-:-:S07]  /*1040*/  PRMT R176, R8, 0x7632, R176 ;  /* 0x0000763208b07816 */ /* 0x01ffce00000000b0 */
.L_x_14240:
[----:B------:R-:W0:Y:S08]  /*1050*/  LDC.64 R116, c[0x0][0x3f0] ;  /* 0x0000fc00ff747b82 */ /* 0x000e300000000a00 */
[----:B------:R-:W1:Y:S08]  /*1060*/  LDC R94, c[0x0][0x388] ;  /* 0x0000e200ff5e7b82 */ /* 0x000e700000000800 */
[----:B------:R-:W2:Y:S01]  /*1070*/  LDC.64 R92, c[0x0][0x3f8] ;  /* 0x0000fe00ff5c7b82 */ /* 0x000ea20000000a00 */
[----:B0-----:R-:W-:-:S05]  /*1080*/  IMAD.WIDE R116, R99, 0x4, R116 ;  /* 0x0000000463747825 */ /* 0x001fca00078e0274 */
[----:B------:R-:W3:Y:S01]  /*1090*/  LDG.E R95, desc[UR6][R116.64] ;  /* 0x00000006745f7981 */ /* 0x000ee2000c1e1900 */
[----:B-1----:R-:W-:Y:S01]  /*10a0*/  IMAD R0, R99, R94, RZ ;  /* 0x0000005e63007224 */ /* 0x002fe200078e02ff */
[----:B------:R-:W-:-:S04]  /*10b0*/  ISETP.GE.U32.AND P5, PT, R98, 0x20, PT ;  /* 0x000000206200780c */ /* 0x000fc80003fa6070 */
[----:B------:R-:W-:Y:S01]  /*10c0*/  SHF.R.S32.HI R119, RZ, 0x1f, R0 ;  /* 0x0000001fff777819 */ /* 0x000fe20000011400 */
[----:B--2---:R-:W-:-:S03]  /*10d0*/  IMAD.WIDE R92, R99, 0x4, R92 ;  /* 0x00000004635c7825 */ /* 0x004fc600078e025c */
[----:B------:R-:W-:Y:S01]  /*10e0*/  LEA.HI R119, R119, R0, RZ, 0x3 ;  /* 0x0000000077777211 */ /* 0x000fe200078f18ff */
[----:B------:R-:W-:Y:S03]  /*10f0*/  BSSY.RECONVERGENT B0, `(.L_x_13771) ;  /* 0x00006cc000007945 */ /* 0x000fe60003800200 */
[----:B------:R-:W-:Y:S01]  /*1100*/  LEA.HI.SX32 R0, R119, R96, 0x1d ;  /* 0x0000006077007211 */ /* 0x000fe200078feaff */
[----:B------:R0:W5:Y:S02]  /*1110*/  LDG.E R92, desc[UR6][R92.64] ;  /* 0x000000065c5c7981 */ /* 0x000164000c1e1900 */
[----:B0-----:R-:W-:Y:S01]  /*1120*/  IMAD.MOV.U32 R93, RZ, RZ, RZ ;  /* 0x000000ffff5d7224 */ /* 0x001fe200078e00ff */
[----:B---3--:R-:W-:-:S13]  /*1130*/  ISETP.GE.AND P0, PT, R95, 0x1, PT ;  /* 0x000000015f00780c */ /* 0x008fda0003f06270 */
[----:B------:R-:W0:Y:S01]  /*1140*/  @P0 S2R R118, SR_TID.X ;  /* 0x0000000000760919 */ /* 0x000e220000002100 */
[----:B------:R-:W-:-:S05]  /*1150*/  @P0 IADD3 R125, PT, PT, R95, -0x1, RZ ;  /* 0xffffffff5f7d0810 */ /* 0x000fca0007ffe0ff */
[----:B------:R-:W-:-:S05]  /*1160*/  @P0 IMAD R125, R125, R94, RZ ;  /* 0x0000005e7d7d0224 */ /* 0x000fca00078e02ff */
[----:B------:R-:W-:-:S04]  /*1170*/  @P0 SHF.R.S32.HI R110, RZ, 0x1f, R125 ;  /* 0x0000001fff6e0819 */ /* 0x000fc8000001147d */
[----:B------:R-:W-:Y:S02]  /*1180*/  @P0 LEA.HI R125, R110, R125, RZ, 0x3 ;  /* 0x0000007d6e7d0211 */ /* 0x000fe400078f18ff */
[----:B0-----:R-:W-:-:S04]  /*1190*/  @P0 LOP3.LUT R96, R118, 0x1f, RZ, 0xc0, !PT ;  /* 0x0000001f76600812 */ /* 0x001fc800078ec0ff */
[----:B------:R-:W-:Y:S01]  /*11a0*/  @P0 LEA.HI.SX32 R93, R125, R96, 0x1d ;  /* 0x000000607d5d0211 */ /* 0x000fe200078feaff */
[----:B------:R-:W-:Y:S06]  /*11b0*/  @!P5 BRA `(.L_x_13772) ;  /* 0x0000006800fcd947 */ /* 0x000fec0003800000 */
[----:B------:R-:W-:Y:S04]  /*11c0*/  BSSY.RECONVERGENT B1, `(.L_x_13773) ;  /* 0x0000005000017945 */ /* 0x000fe80003800200 */
[----:B------:R-:W-:Y:S05]  /*11d0*/  @!P0 BRA `(.L_x_13774) ;  /* 0x00000000000c8947 */ /* 0x000fea0003800000 */
[----:B------:R-:W0:Y:S02]  /*11e0*/  LDC.64 R48, c[0x0][0x390] ;  /* 0x0000e400ff307b82 */ /* 0x000e240000000a00 */
[----:B0-----:R-:W-:-:S06]  /*11f0*/  IMAD.WIDE.U32 R48, R93, 0x10, R48 ;  /* 0x000000105d307825 */ /* 0x001fcc00078e0030 */
[----:B------:R-:W5:Y:S02]  /*1200*/  LDG.E.128 R48, desc[UR6][R48.64] ;  /* 0x0000000630307981 */ /* 0x000f64000c1e1d00 */
.L_x_13774:
[----:B------:R-:W-:Y:S05]  /*1210*/  BSYNC.RECONVERGENT B1 ;  /* 0x0000000000017941 */ /* 0x000fea0003800200 */
.L_x_13773:
[----:B------:R-:W-:Y:S01]  /*1220*/  UISETP.NE.U32.AND UP0, UPT, UR4, URZ, UPT ;  /* 0x000000ff0400728c */ /* 0x000fe2000bf05070 */
[----:B------:R-:W-:Y:S03]  /*1230*/  BSSY.RECONVERGENT B1, `(.L_x_13775) ;  /* 0x0000699000017945 */ /* 0x000fe60003800200 */
[----:B------:R-:W-:-:S09]  /*1240*/  UISETP.NE.AND.EX UP0, UPT, UR5, URZ, UPT, UP0 ;  /* 0x000000ff0500728c */ /* 0x000fd2000bf05300 */
[----:B------:R-:W-:Y:S05]  /*1250*/  BRA.U !UP0, `(.L_x_13776) ;  /* 0x0000003508387547 */ /* 0x000fea000b800000 */
[----:B------:R-:W0:Y:S02]  /*1260*/  LDC.64 R62, c[0x0][0x3a0] ;  /* 0x0000e800ff3e7b82 */ /* 0x000e240000000a00 */
[----:B0-----:R-:W-:-:S05]  /*1270*/  IMAD.WIDE.U32 R62, R0, 0x20, R62 ;  /* 0x00000020003e7825 */ /* 0x001fca00078e003e */
[----:B------:R-:W2:Y:S04]  /*1280*/  LDG.E.128 R52, desc[UR6][R62.64] ;  /* 0x000000063e347981 */ /* 0x000ea8000c1e1d00 */
[----:B------:R0:W5:Y:S01]  /*1290*/  LDG.E.128 R56, desc[UR6][R62.64+0x10] ;  /* 0x000010063e387981 */ /* 0x000162000c1e1d00 */
[----:B------:R-:W-:Y:S01]  /*12a0*/  ISETP.GT.AND P1, PT, R95, RZ, PT ;  /* 0x000000ff5f00720c */ /* 0x000fe20003f24270 */
[----:B------:R-:W-:-:S12]  /*12b0*/  BSSY.RECONVERGENT B2, `(.L_x_13777) ;  /* 0x000006b000027945 */ /* 0x000fd80003800200 */
[----:B------:R-:W-:Y:S01]  /*12c0*/  @!P1 IMAD.MOV.U32 R110, RZ, RZ, R114 ;  /* 0x000000ffff6e9224 */ /* 0x000fe200078e0072 */
[----:B------:R-:W-:Y:S01]  /*12d0*/  @!P1 MOV R64, R115 ;  /* 0x0000007300409202 */ /* 0x000fe20000000f00 */
[----:B--2---:R-:W-:Y:S01]  /*12e0*/  @!P1 IMAD.MOV.U32 R60, RZ, RZ, R52 ;  /* 0x000000ffff3c9224 */ /* 0x004fe200078e0034 */
        /* <DEDUP_REMOVED lines=17> */
.L_x_13781:
        /* <DEDUP_REMOVED lines=13> */
.L_x_13783:
[----:B------:R-:W-:Y:S05]  /*14d0*/  BSYNC.RECONVERGENT B4 ;  /* 0x0000000000047941 */ /* 0x000fea0003800200 */
.L_x_13782:
[----:B------:R-:W-:Y:S01]  /*14e0*/  IMAD.WIDE.U32 R62, R97, -0x326172a9, RZ ;  /* 0xcd9e8d57613e7825 */ /* 0x000fe200078e00ff */
[----:B------:R-:W-:Y:S02]  /*14f0*/  LOP3.LUT R66, R103, R61, R3, 0x96, !PT ;  /* 0x0000003d67427212 */ /* 0x000fe400078e9603 */
[C---:B------:R-:W-:Y:S01]  /*1500*/  IADD3 R61, PT, PT, R2.reuse, -0x61c88647, RZ ;  /* 0x9e3779b9023d7810 */ /* 0x040fe20007ffe0ff */
[----:B------:R-:W-:Y:S01]  /*1510*/  VIADD R111, R2, 0x8ff34781 ;  /* 0x8ff34781026f7836 */ /* 0x000fe20000000000 */
        /* <DEDUP_REMOVED lines=51> */
[----:B------:R-:W-:-:S04]  /*1850*/  LOP3.LUT R111, R111, R62, R113, 0x96, !PT ;  /* 0x0000003e6f6f7212 */ /* 0x000fc800078e9671 */
[----:B------:R-:W-:Y:S01]  /*1860*/  LOP3.LUT R113, R61, R60, R65, 0x96, !PT ;  /* 0x0000003c3d717212 */ /* 0x000fe200078e9641 */
[----:B------:R-:W-:Y:S01]  /*1870*/  IMAD.MOV.U32 R60, RZ, RZ, R114 ;  /* 0x000000ffff3c7224 */ /* 0x000fe200078e0072 */
[----:B------:R-:W-:Y:S01]  /*1880*/  MOV R110, R64 ;  /* 0x00000040006e7202 */ /* 0x000fe20000000f00 */
[----:B------:R-:W-:-:S07]  /*1890*/  IMAD.MOV.U32 R64, RZ, RZ, RZ ;  /* 0x000000ffff407224 */ /* 0x000fce00078e00ff */
.L_x_13780:
[----:B------:R-:W-:Y:S05]  /*18a0*/  BSYNC.RECONVERGENT B3 ;  /* 0x0000000000037941 */ /* 0x000fea0003800200 */
.L_x_13779:
        /* <DEDUP_REMOVED lines=11> */
.L_x_13778:
[----:B------:R-:W-:Y:S05]  /*1960*/  BSYNC.RECONVERGENT B2 ;  /* 0x0000000000027941 */ /* 0x000fea0003800200 */
.L_x_13777:
[----:B------:R-:W-:Y:S01]  /*1970*/  BSSY.RECONVERGENT B2, `(.L_x_13784) ;  /* 0x0000068000027945 */ /* 0x000fe20003800200 */
[----:B------:R-:W-:Y:S01]  /*1980*/  MOV R63, R64 ;  /* 0x00000040003f7202 */ /* 0x000fe20000000f00 */
[----:B------:R-:W-:Y:S02]  /*1990*/  IMAD.MOV.U32 R61, RZ, RZ, R53 ;  /* 0x000000ffff3d7224 */ /* 0x000fe400078e0035 */
        /* <DEDUP_REMOVED lines=14> */
.L_x_13788:
        /* <DEDUP_REMOVED lines=13> */
.L_x_13790:
[----:B------:R-:W-:Y:S05]  /*1b50*/  BSYNC.RECONVERGENT B4 ;  /* 0x0000000000047941 */ /* 0x000fea0003800200 */
.L_x_13789:
        /* <DEDUP_REMOVED lines=21> */
[----:B------:R-:W-:-:S03]  /*1cb0*/  VIADD R111, R2, 0x8ff34781 ;  /* 0x8ff34781026f7836 */ /* 0x000fc60000000000 */
        /* <DEDUP_REMOVED lines=33> */
[----:B------:R-:W-:-:S04]  /*1ed0*/  LOP3.LUT R111, R111, R66, R113, 0x96, !PT ;  /* 0x000000426f6f7212 */ /* 0x000fc800078e9671 */
[----:B------:R-:W-:Y:S01]  /*1ee0*/  LOP3.LUT R113, R61, R64, R63, 0x96, !PT ;  /* 0x000000403d717212 */ /* 0x000fe200078e963f */
[----:B------:R-:W-:Y:S01]  /*1ef0*/  IMAD.MOV.U32 R63, RZ, RZ, RZ ;  /* 0x000000ffff3f7224 */ /* 0x000fe200078e00ff */
[----:B------:R-:W-:Y:S01]  /*1f00*/  MOV R61, R110 ;  /* 0x0000006e003d7202 */ /* 0x000fe20000000f00 */
[----:B------:R-:W-:-:S07]  /*1f10*/  IMAD.MOV.U32 R110, RZ, RZ, R62 ;  /* 0x000000ffff6e7224 */ /* 0x000fce00078e003e */
.L_x_13787:
[----:B------:R-:W-:Y:S05]  /*1f20*/  BSYNC.RECONVERGENT B3 ;  /* 0x0000000000037941 */ /* 0x000fea0003800200 */
.L_x_13786:
[----:B------:R-:W-:Y:S01]  /*1f30*/  HFMA2 R64, -RZ, RZ, 0.1171875, 0 ;  /* 0x2f800000ff407431 */ /* 0x000fe200000001ff */
[----:B-----5:R-:W-:Y:S02]  /*1f40*/  PRMT R62, R48, 0x7632, R62 ;  /* 0x00007632303e7816 */ /* 0x020fe4000000003e */
[----:B------:R-:W-:-:S03]  /*1f50*/  I2FP.F32.U32 R61, R61 ;  /* 0x0000003d003d7245 */ /* 0x000fc60000201000 */
[----:B------:R-:W-:Y:S02]  /*1f60*/  IMAD.U32 R62, R62, 0x10000, RZ ;  /* 0x000100003e3e7824 */ /* 0x000fe400078e00ff */
[----:B------:R-:W-:Y:S02]  /*1f70*/  FFMA.FTZ R61, R61, R64, 1.1641532182693481445e-10 ;  /* 0x2f0000003d3d7423 */ /* 0x000fe40000010040 */
[----:B------:R-:W-:-:S04]  /*1f80*/  FMUL.FTZ R62, R62, UR11 ;  /* 0x0000000b3e3e7c20 */ /* 0x000fc80008410000 */
[----:B------:R-:W-:Y:S01]  /*1f90*/  FMUL.FTZ R62, R62, UR10 ;  /* 0x0000000a3e3e7c20 */ /* 0x000fe20008410000 */
[----:B------:R-:W-:Y:S01]  /*1fa0*/  FSETP.GTU.FTZ.AND P2, PT, R61, UR8, PT ;  /* 0x000000083d007c0b */ /* 0x000fe2000bf5c000 */
[----:B------:R-:W-:-:S03]  /*1fb0*/  IMAD.U32 R61, R176, 0x10000, RZ ;  /* 0x00010000b03d7824 */ /* 0x000fc600078e00ff */
[----:B------:R-:W-:Y:S02]  /*1fc0*/  FSEL R62, R62, RZ, !P2 ;  /* 0x000000ff3e3e7208 */ /* 0x000fe40005000000 */
[----:B------:R-:W-:-:S03]  /*1fd0*/  SEL R108, RZ, 0x1, P2 ;  /* 0x00000001ff6c7807 */ /* 0x000fc60001000000 */
[----:B------:R-:W-:-:S07]  /*1fe0*/  FFMA.FTZ R61, R62, R61, R53 ;  /* 0x0000003d3e3d7223 */ /* 0x000fce0000010035 */
.L_x_13785:
[----:B------:R-:W-:Y:S05]  /*1ff0*/  BSYNC.RECONVERGENT B2 ;  /* 0x0000000000027941 */ /* 0x000fea0003800200 */
.L_x_13784:
        /* <DEDUP_REMOVED lines=17> */
.L_x_13795:
        /* <DEDUP_REMOVED lines=13> */
.L_x_13797:
[----:B------:R-:W-:Y:S05]  /*21e0*/  BSYNC.RECONVERGENT B4 ;  /* 0x0000000000047941 */ /* 0x000fea0003800200 */
.L_x_13796:
        /* <DEDUP_REMOVED lines=8> */
[C---:B------:R-:W-:Y:S01]  /*2270*/  IADD3 R63, PT, PT, R2.reuse, 0x3c6ef372, RZ ;  /* 0x3c6ef372023f7810 */ /* 0x040fe20007ffe0ff */
        /* <DEDUP_REMOVED lines=48> */
[----:B------:R-:W-:Y:S01]  /*2580*/  IMAD.MOV.U32 R64, RZ, RZ, RZ ;  /* 0x000000ffff407224 */ /* 0x000fe200078e00ff */
[----:B------:R-:W-:Y:S01]  /*2590*/  MOV R65, R110 ;  /* 0x0000006e00417202 */ /* 0x000fe20000000f00 */
[----:B------:R-:W-:-:S07]  /*25a0*/  IMAD.MOV.U32 R110, RZ, RZ, R62 ;  /* 0x000000ffff6e7224 */ /* 0x000fce00078e003e */
.L_x_13794:
[----:B------:R-:W-:Y:S05]  /*25b0*/  BSYNC.RECONVERGENT B3 ;  /* 0x0000000000037941 */ /* 0x000fea0003800200 */
.L_x_13793:
[----:B------:R-:W-:Y:S01]  /*25c0*/  I2FP.F32.U32 R62, R65 ;  /* 0x00000041003e7245 */ /* 0x000fe20000201000 */
[----:B------:R-:W-:Y:S02]  /*25d0*/  HFMA2 R65, -RZ, RZ, 0.1171875, 0 ;  /* 0x2f800000ff417431 */ /* 0x000fe400000001ff */
[----:B-----5:R-:W-:-:S04]  /*25e0*/  IMAD.U32 R63, R49, 0x10000, RZ ;  /* 0x00010000313f7824 */ /* 0x020fc800078e00ff */
[----:B------:R-:W-:-:S04]  /*25f0*/  FMUL.FTZ R63, R63, UR11 ;  /* 0x0000000b3f3f7c20 */ /* 0x000fc80008410000 */
[----:B------:R-:W-:Y:S01]  /*2600*/  FMUL.FTZ R63, R63, UR10 ;  /* 0x0000000a3f3f7c20 */ /* 0x000fe20008410000 */
[----:B------:R-:W-:-:S05]  /*2610*/  FFMA.FTZ R62, R62, R65, 1.1641532182693481445e-10 ;  /* 0x2f0000003e3e7423 */ /* 0x000fca0000010041 */
[----:B------:R-:W-:Y:S01]  /*2620*/  FSETP.GTU.FTZ.AND P2, PT, R62, UR8, PT ;  /* 0x000000083e007c0b */ /* 0x000fe2000bf5c000 */
[----:B------:R-:W-:-:S03]  /*2630*/  IMAD.U32 R62, R9, 0x10000, RZ ;  /* 0x00010000093e7824 */ /* 0x000fc600078e00ff */
[----:B------:R-:W-:Y:S02]  /*2640*/  FSEL R63, R63, RZ, !P2 ;  /* 0x000000ff3f3f7208 */ /* 0x000fe40005000000 */
[----:B------:R-:W-:-:S03]  /*2650*/  SEL R109, RZ, 0x1, P2 ;  /* 0x00000001ff6d7807 */ /* 0x000fc60001000000 */
[----:B------:R-:W-:-:S07]  /*2660*/  FFMA.FTZ R62, R63, R62, R54 ;  /* 0x0000003e3f3e7223 */ /* 0x000fce0000010036 */
.L_x_13792:
[----:B------:R-:W-:Y:S05]  /*2670*/  BSYNC.RECONVERGENT B2 ;  /* 0x0000000000027941 */ /* 0x000fea0003800200 */
.L_x_13791:
        /* <DEDUP_REMOVED lines=17> */
.L_x_13802:
        /* <DEDUP_REMOVED lines=13> */
.L_x_13804:
[----:B------:R-:W-:Y:S05]  /*2860*/  BSYNC.RECONVERGENT B4 ;  /* 0x0000000000047941 */ /* 0x000fea0003800200 */
.L_x_13803:
        /* <DEDUP_REMOVED lines=61> */
.L_x_13801:
[----:B------:R-:W-:Y:S05]  /*2c40*/  BSYNC.RECONVERGENT B3 ;  /* 0x0000000000037941 */ /* 0x000fea0003800200 */
.L_x_13800:
[----:B-----5:R-:W-:Y:S01]  /*2c50*/  PRMT R64, R49, 0x7632, R64 ;  /* 0x0000763231407816 */ /* 0x020fe20000000040 */
[----:B------:R-:W-:Y:S01]  /*2c60*/  IMAD.MOV.U32 R66, RZ, RZ, 0x2f800000 ;  /* 0x2f800000ff427424 */ /* 0x000fe200078e00ff */
[----:B------:R-:W-:-:S03]  /*2c70*/  I2FP.F32.U32 R63, R63 ;  /* 0x0000003f003f7245 */ /* 0x000fc60000201000 */
        /* <DEDUP_REMOVED lines=8> */
[----:B------:R-:W-:-:S07]  /*2d00*/  FFMA.FTZ R63, R64, R63, R55 ;  /* 0x0000003f403f7223 */ /* 0x000fce0000010037 */
.L_x_13799:
[----:B------:R-:W-:Y:S05]  /*2d10*/  BSYNC.RECONVERGENT B2 ;  /* 0x0000000000027941 */ /* 0x000fea0003800200 */
.L_x_13798:
[----:B------:R-:W-:Y:S01]  /*2d20*/  BSSY.RECONVERGENT B2, `(.L_x_13805) ;  /* 0x0000068000027945 */ /* 0x000fe20003800200 */
[----:B------:R-:W-:Y:S02]  /*2d30*/  IMAD.MOV.U32 R66, RZ, RZ, R65 ;  /* 0x000000ffff427224 */ /* 0x000fe400078e0041 */
[----:B-----5:R-:W-:Y:S01]  /*2d40*/  IMAD.MOV.U32 R64, RZ, RZ, R56 ;  /* 0x000000ffff407224 */ /* 0x020fe200078e0038 */
        /* <DEDUP_REMOVED lines=14> */
.L_x_13809:
        /* <DEDUP_REMOVED lines=13> */
.L_x_13811:
[----:B------:R-:W-:Y:S05]  /*2f00*/  BSYNC.RECONVERGENT B4 ;  /* 0x0000000000047941 */ /* 0x000fea0003800200 */
.L_x_13810:
        /* <DEDUP_REMOVED lines=58> */
[----:B------:R-:W-:Y:S01]  /*32b0*/  IMAD.MOV.U32 R112, RZ, RZ, R114 ;  /* 0x000000ffff707224 */ /* 0x000fe200078e0072 */
[----:B------:R-:W-:Y:S01]  /*32c0*/  MOV R110, R64 ;  /* 0x00000040006e7202 */ /* 0x000fe20000000f00 */
[----:B------:R-:W-:-:S07]  /*32d0*/  IMAD.MOV.U32 R66, RZ, RZ, RZ ;  /* 0x000000ffff427224 */ /* 0x000fce00078e00ff */
.L_x_13808:
[----:B------:R-:W-:Y:S05]  /*32e0*/  BSYNC.RECONVERGENT B3 ;  /* 0x0000000000037941 */ /* 0x000fea0003800200 */
.L_x_13807:
        /* <DEDUP_REMOVED lines=11> */
.L_x_13806:
[----:B------:R-:W-:Y:S05]  /*33a0*/  BSYNC.RECONVERGENT B2 ;  /* 0x0000000000027941 */ /* 0x000fea0003800200 */
.L_x_13805:
[----:B------:R-:W-:Y:S01]  /*33b0*/  BSSY.RECONVERGENT B2, `(.L_x_13812) ;  /* 0x0000068000027945 */ /* 0x000fe20003800200 */
[----:B------:R-:W-:Y:S01]  /*33c0*/  IMAD.MOV.U32 R67, RZ, RZ, R66 ;  /* 0x000000ffff437224 */ /* 0x000fe200078e0042 */
[----:B------:R-:W-:Y:S02]  /*33d0*/  MOV R65, R57 ;  /* 0x0000003900417202 */ /* 0x000fe40000000f00 */
        /* <DEDUP_REMOVED lines=14> */
.L_x_13816:
        /* <DEDUP_REMOVED lines=13> */
.L_x_13818:
[----:B------:R-:W-:Y:S05]  /*3590*/  BSYNC.RECONVERGENT B4 ;  /* 0x0000000000047941 */ /* 0x000fea0003800200 */
.L_x_13817:
        /* <DEDUP_REMOVED lines=43> */
[----:B------:R-:W-:Y:S01]  /*3850*/  LOP3.LUT R111, R111, R116, R67, 0x96, !PT ;  /* 0x000000746f6f7212 */ /* 0x000fe200078e9643 */
[----:B------:R-:W-:Y:S01]  /*3860*/  VIADD R67, R3, 0xdb3d7428 ;  /* 0xdb3d742803437836 */ /* 0x000fe20000000000 */
[----:B------:R-:W-:-:S03]  /*3870*/  LOP3.LUT R65, R65, R114, R113, 0x96, !PT ;  /* 0x0000007241417212 */ /* 0x000fc600078e9671 */
        /* <DEDUP_REMOVED lines=11> */
[----:B------:R-:W-:Y:S01]  /*3930*/  IMAD.MOV.U32 R65, RZ, RZ, R110 ;  /* 0x000000ffff417224 */ /* 0x000fe200078e006e */
[----:B------:R-:W-:Y:S01]  /*3940*/  MOV R110, R66 ;  /* 0x00000042006e7202 */ /* 0x000fe20000000f00 */
[----:B------:R-:W-:-:S07]  /*3950*/  IMAD.MOV.U32 R67, RZ, RZ, RZ ;  /* 0x000000ffff437224 */ /* 0x000fce00078e00ff */
.L_x_13815:
[----:B------:R-:W-:Y:S05]  /*3960*/  BSYNC.RECONVERGENT B3 ;  /* 0x0000000000037941 */ /* 0x000fea0003800200 */
.L_x_13814:
[----:B------:R-:W-:Y:S01]  /*3970*/  PRMT R66, R50, 0x7632, R66 ;  /* 0x0000763232427816 */ /* 0x000fe20000000042 */
        /* <DEDUP_REMOVED lines=11> */
.L_x_13813:
[----:B------:R-:W-:Y:S05]  /*3a30*/  BSYNC.RECONVERGENT B2 ;  /* 0x0000000000027941 */ /* 0x000fea0003800200 */
.L_x_13812:
        /* <DEDUP_REMOVED lines=17> */
.L_x_13823:
        /* <DEDUP_REMOVED lines=13> */
.L_x_13825:
[----:B------:R-:W-:Y:S05]  /*3c20*/  BSYNC.RECONVERGENT B4 ;  /* 0x0000000000047941 */ /* 0x000fea0003800200 */
.L_x_13824:
        /* <DEDUP_REMOVED lines=27> */
[----:B------:R-:W-:-:S03]  /*3de0*/  LOP3.LUT R112, R67, R66, R117, 0x96, !PT ;  /* 0x0000004243707212 */ /* 0x000fc600078e9675 */
[----:B------:R-:W-:-:S04]  /*3df0*/  IMAD.WIDE.U32 R66, R105, -0x326172a9, RZ ;  /* 0xcd9e8d5769427825 */ /* 0x000fc800078e00ff */
[----:B------:R-:W-:Y:S02]  /*3e00*/  VIADD R105, R2, 0x1715609d ;  /* 0x1715609d02697836 */ /* 0x000fe40000000000 */
[----:B------:R-:W-:-:S03]  /*3e10*/  IMAD.WIDE.U32 R112, R112, -0x2daee0ad, RZ ;  /* 0xd2511f5370707825 */ /* 0x000fc600078e00ff */
[----:B------:R-:W-:Y:S01]  /*3e20*/  LOP3.LUT R105, R105, R116, R67, 0x96, !PT ;  /* 0x0000007469697212 */ /* 0x000fe200078e9643 */
[----:B------:R-:W-:Y:S01]  /*3e30*/  VIADD R67, R2, 0xb54cda56 ;  /* 0xb54cda5602437836 */ /* 0x000fe20000000000 */
[----:B------:R-:W-:-:S03]  /*3e40*/  LOP3.LUT R111, R111, R114, R113, 0x96, !PT ;  /* 0x000000726f6f7212 */ /* 0x000fc600078e9671 */
[----:B------:R-:W-:Y:S01]  /*3e50*/  IMAD.WIDE.U32 R114, R105, -0x2daee0ad, RZ ;  /* 0xd2511f5369727825 */ /* 0x000fe200078e00ff */
[----:B------:R-:W-:-:S03]  /*3e60*/  IADD3 R105, PT, PT, R3, 0x646e171e, RZ ;  /* 0x646e171e03697810 */ /* 0x000fc60007ffe0ff */
        /* <DEDUP_REMOVED lines=12> */
[----:B------:R-:W-:Y:S01]  /*3f30*/  IMAD.WIDE.U32 R116, R111, -0x326172a9, RZ ;  /* 0xcd9e8d576f747825 */ /* 0x000fe200078e00ff */
[----:B------:R-:W-:Y:S02]  /*3f40*/  IADD3 R111, PT, PT, R2, -0x700cb87f, RZ ;  /* 0x8ff34781026f7810 */ /* 0x000fe40007ffe0ff */
[----:B------:R-:W-:Y:S01]  /*3f50*/  LOP3.LUT R112, R105, R112, R115, 0x96, !PT ;  /* 0x0000007069707212 */ /* 0x000fe200078e9673 */
[----:B------:R-:W-:Y:S01]  /*3f60*/  VIADD R105, R3, 0x96a522ad ;  /* 0x96a522ad03697836 */ /* 0x000fe20000000000 */
[----:B------:R-:W-:-:S03]  /*3f70*/  LOP3.LUT R67, R67, R66, R117, 0x96, !PT ;  /* 0x0000004243437212 */ /* 0x000fc600078e9675 */
[----:B------:R-:W-:-:S04]  /*3f80*/  IMAD.WIDE.U32 R112, R112, -0x326172a9, RZ ;  /* 0xcd9e8d5770707825 */ /* 0x000fc800078e00ff */
[----:B------:R-:W-:Y:S01]  /*3f90*/  IMAD.WIDE.U32 R66, R67, -0x2daee0ad, RZ ;  /* 0xd2511f5343427825 */ /* 0x000fe200078e00ff */
[----:B------:R-:W-:-:S04]  /*3fa0*/  LOP3.LUT R111, R111, R116, R113, 0x96, !PT ;  /* 0x000000746f6f7212 */ /* 0x000fc800078e9671 */
[----:B------:R-:W-:Y:S01]  /*3fb0*/  LOP3.LUT R113, R105, R114, R67, 0x96, !PT ;  /* 0x0000007269717212 */ /* 0x000fe200078e9643 */
[----:B------:R-:W-:Y:S01]  /*3fc0*/  IMAD.MOV.U32 R105, RZ, RZ, R110 ;  /* 0x000000ffff697224 */ /* 0x000fe200078e006e */
[----:B------:R-:W-:Y:S01]  /*3fd0*/  MOV R110, R66 ;  /* 0x00000042006e7202 */ /* 0x000fe20000000f00 */
[----:B------:R-:W-:-:S07]  /*3fe0*/  IMAD.MOV.U32 R114, RZ, RZ, RZ ;  /* 0x000000ffff727224 */ /* 0x000fce00078e00ff */
.L_x_13822:
[----:B------:R-:W-:Y:S05]  /*3ff0*/  BSYNC.RECONVERGENT B3 ;  /* 0x0000000000037941 */ /* 0x000fea0003800200 */
.L_x_13821:
        /* <DEDUP_REMOVED lines=11> */
.L_x_13820:
[----:B------:R-:W-:Y:S05]  /*40b0*/  BSYNC.RECONVERGENT B2 ;  /* 0x0000000000027941 */ /* 0x000fea0003800200 */
.L_x_13819:
[----:B------:R-:W-:Y:S01]  /*40c0*/  IMAD.MOV.U32 R115, RZ, RZ, R114 ;  /* 0x000000ffff737224 */ /* 0x000fe200078e0072 */
        /* <DEDUP_REMOVED lines=15> */
.L_x_13829:
        /* <DEDUP_REMOVED lines=13> */
.L_x_13831:
[----:B------:R-:W-:Y:S05]  /*4290*/  BSYNC.RECONVERGENT B3 ;  /* 0x0000000000037941 */ /* 0x000fea0003800200 */
.L_x_13830:
        /* <DEDUP_REMOVED lines=28> */
[----:B------:R-:W-:-:S04]  /*4460*/  IMAD.WIDE.U32 R114, R67, -0x2daee0ad, RZ ;  /* 0xd2511f5343727825 */ /* 0x000fc800078e00ff */
[----:B------:R-:W-:Y:S02]  /*4470*/  VIADD R111, R2, 0x1715609d ;  /* 0x1715609d026f7836 */ /* 0x000fe40000000000 */
[----:B------:R-:W-:-:S03]  /*4480*/  VIADD R67, R3, 0xa9066899 ;  /* 0xa906689903437836 */ /* 0x000fc60000000000 */
[----:B------:R-:W-:Y:S02]  /*4490*/  LOP3.LUT R111, R111, R118, R113, 0x96, !PT ;  /* 0x000000766f6f7212 */ /* 0x000fe400078e9671 */
[----:B------:R-:W-:-:S03]  /*44a0*/  LOP3.LUT R67, R67, R116, R115, 0x96, !PT ;  /* 0x0000007443437212 */ /* 0x000fc600078e9673 */
        /* <DEDUP_REMOVED lines=19> */
[----:B------:R-:W-:-:S03]  /*45e0*/  IADD3 R111, PT, PT, R2, -0x700cb87f, RZ ;  /* 0x8ff34781026f7810 */ /* 0x000fc60007ffe0ff */
[----:B------:R-:W-:Y:S01]  /*45f0*/  IMAD.WIDE.U32 R114, R67, -0x2daee0ad, RZ ;  /* 0xd2511f5343727825 */ /* 0x000fe200078e00ff */
[----:B------:R-:W-:-:S03]  /*4600*/  LOP3.LUT R111, R111, R118, R113, 0x96, !PT ;  /* 0x000000766f6f7212 */ /* 0x000fc600078e9671 */
[----:B------:R-:W-:-:S05]  /*4610*/  VIADD R67, R3, 0x96a522ad ;  /* 0x96a522ad03437836 */ /* 0x000fca0000000000 */
[----:B------:R-:W-:Y:S01]  /*4620*/  LOP3.LUT R113, R67, R116, R115, 0x96, !PT ;  /* 0x0000007443717212 */ /* 0x000fe200078e9673 */
[----:B------:R-:W-:Y:S01]  /*4630*/  IMAD.MOV.U32 R67, RZ, RZ, R110 ;  /* 0x000000ffff437224 */ /* 0x000fe200078e006e */
[----:B------:R-:W-:Y:S01]  /*4640*/  MOV R110, R114 ;  /* 0x00000072006e7202 */ /* 0x000fe20000000f00 */
[----:B------:R-:W-:-:S07]  /*4650*/  IMAD.MOV.U32 R115, RZ, RZ, RZ ;  /* 0x000000ffff737224 */ /* 0x000fce00078e00ff */
.L_x_13828:
[----:B------:R-:W-:Y:S05]  /*4660*/  BSYNC.RECONVERGENT B2 ;  /* 0x0000000000027941 */ /* 0x000fea0003800200 */
.L_x_13827:
[----:B------:R-:W-:Y:S01]  /*4670*/  PRMT R106, R51, 0x7632, R106 ;  /* 0x00007632336a7816 */ /* 0x000fe2000000006a */
        /* <DEDUP_REMOVED lines=10> */
[----:B------:R-:W-:Y:S01]  /*4720*/  FFMA.FTZ R67, R114, R116, R59 ;  /* 0x0000007472437223 */ /* 0x000fe2000001003b */
[----:B------:R-:W-:Y:S06]  /*4730*/  BRA `(.L_x_13826) ;  /* 0x0000003400207947 */ /* 0x000fec0003800000 */
.L_x_13776:
        /* <DEDUP_REMOVED lines=21> */
.L_x_13836:
        /* <DEDUP_REMOVED lines=13> */
.L_x_13838:
[----:B------:R-:W-:Y:S05]  /*4960*/  BSYNC.RECONVERGENT B4 ;  /* 0x0000000000047941 */ /* 0x000fea0003800200 */
.L_x_13837:
        /* <DEDUP_REMOVED lines=60> */
.L_x_13835:
[----:B------:R-:W-:Y:S05]  /*4d30*/  BSYNC.RECONVERGENT B3 ;  /* 0x0000000000037941 */ /* 0x000fea0003800200 */
.L_x_13834:
        /* <DEDUP_REMOVED lines=11> */
.L_x_13833:
[----:B------:R-:W-:Y:S05]  /*4df0*/  BSYNC.RECONVERGENT B2 ;  /* 0x0000000000027941 */ /* 0x000fea0003800200 */
.L_x_13832:
        /* <DEDUP_REMOVED lines=17> */
.L_x_13843:
        /* <DEDUP_REMOVED lines=13> */
.L_x_13845:
[----:B------:R-:W-:Y:S05]  /*4fe0*/  BSYNC.RECONVERGENT B4 ;  /* 0x0000000000047941 */ /* 0x000fea0003800200 */
.L_x_13844:
        /* <DEDUP_REMOVED lines=60> */
.L_x_13842:
[----:B------:R-:W-:Y:S05]  /*53b0*/  BSYNC.RECONVERGENT B3 ;  /* 0x0000000000037941 */ /* 0x000fea0003800200 */
.L_x_13841:
        /* <DEDUP_REMOVED lines=11> */
[----:B------:R-:W-:-:S07]  /*5470*/  FMUL.FTZ R61, R62, R61 ;  /* 0x0000003d3e3d7220 */ /* 0x000fce0000410000 */
.L_x_13840:
[----:B------:R-:W-:Y:S05]  /*5480*/  BSYNC.RECONVERGENT B2 ;  /* 0x0000000000027941 */ /* 0x000fea0003800200 */
.L_x_13839:
        /* <DEDUP_REMOVED lines=17> */
.L_x_13850:
        /* <DEDUP_REMOVED lines=13> */
.L_x_13852:
[----:B------:R-:W-:Y:S05]  /*5670*/  BSYNC.RECONVERGENT B4 ;  /* 0x0000000000047941 */ /* 0x000fea0003800200 */
.L_x_13851:
        /* <DEDUP_REMOVED lines=60> */
.L_x_13849:
[----:B------:R-:W-:Y:S05]  /*5a40*/  BSYNC.RECONVERGENT B3 ;  /* 0x0000000000037941 */ /* 0x000fea0003800200 */
.L_x_13848:
        /* <DEDUP_REMOVED lines=11> */
.L_x_13847:
[----:B------:R-:W-:Y:S05]  /*5b00*/  BSYNC.RECONVERGENT B2 ;  /* 0x0000000000027941 */ /* 0x000fea0003800200 */
.L_x_13846:
        /* <DEDUP_REMOVED lines=17> */
.L_x_13857:
        /* <DEDUP_REMOVED lines=13> */
.L_x_13859:
[----:B------:R-:W-:Y:S05]  /*5cf0*/  BSYNC.RECONVERGENT B4 ;  /* 0x0000000000047941 */ /* 0x000fea0003800200 */
.L_x_13858:
        /* <DEDUP_REMOVED lines=61> */
.L_x_13856:
[----:B------:R-:W-:Y:S05]  /*60d0*/  BSYNC.RECONVERGENT B3 ;  /* 0x0000000000037941 */ /* 0x000fea0003800200 */
.L_x_13855:
        /* <DEDUP_REMOVED lines=12> */
.L_x_13854:
[----:B------:R-:W-:Y:S05]  /*61a0*/  BSYNC.RECONVERGENT B2 ;  /* 0x0000000000027941 */ /* 0x000fea0003800200 */
.L_x_13853:
[----:B------:R-:W-:Y:S01]  /*61b0*/  BSSY.RECONVERGENT B2, `(.L_x_13860) ;  /* 0x0000068000027945 */ /* 0x000fe20003800200 */
[----:B------:R-:W-:Y:S02]  /*61c0*/  IMAD.MOV.U32 R66, RZ, RZ, R65 ;  /* 0x000000ffff427224 */ /* 0x000fe400078e0041 */
[----:B------:R-:W-:Y:S01]  /*61d0*/  IMAD.MOV.U32 R64, RZ, RZ, RZ ;  /* 0x000000ffff407224 */ /* 0x000fe200078e00ff */
        /* <DEDUP_REMOVED lines=14> */
.L_x_13864:
        /* <DEDUP_REMOVED lines=13> */
.L_x_13866:
[----:B------:R-:W-:Y:S05]  /*6390*/  BSYNC.RECONVERGENT B4 ;  /* 0x0000000000047941 */ /* 0x000fea0003800200 */
.L_x_13865:
        /* <DEDUP_REMOVED lines=61> */
.L_x_13863:
[----:B------:R-:W-:Y:S05]  /*6770*/  BSYNC.RECONVERGENT B3 ;  /* 0x0000000000037941 */ /* 0x000fea0003800200 */
.L_x_13862:
        /* <DEDUP_REMOVED lines=11> */
.L_x_13861:
[----:B------:R-:W-:Y:S05]  /*6830*/  BSYNC.RECONVERGENT B2 ;  /* 0x0000000000027941 */ /* 0x000fea0003800200 */
.L_x_13860:
[----:B------:R-:W-:Y:S01]  /*6840*/  BSSY.RECONVERGENT B2, `(.L_x_13867) ;  /* 0x0000068000027945 */ /* 0x000fe20003800200 */
[----:B------:R-:W-:Y:S02]  /*6850*/  HFMA2 R65, -RZ, RZ, 0, 0 ;  /* 0x00000000ff417431 */ /* 0x000fe400000001ff */
[----:B------:R-:W-:Y:S01]  /*6860*/  IMAD.MOV.U32 R67, RZ, RZ, R66 ;  /* 0x000000ffff437224 */ /* 0x000fe200078e0042 */
        /* <DEDUP_REMOVED lines=14> */
.L_x_13871:
        /* <DEDUP_REMOVED lines=13> */
.L_x_13873:
[----:B------:R-:W-:Y:S05]  /*6a20*/  BSYNC.RECONVERGENT B4 ;  /* 0x0000000000047941 */ /* 0x000fea0003800200 */
.L_x_13872:
        /* <DEDUP_REMOVED lines=60> */
.L_x_13870:
[----:B------:R-:W-:Y:S05]  /*6df0*/  BSYNC.RECONVERGENT B3 ;  /* 0x0000000000037941 */ /* 0x000fea0003800200 */
.L_x_13869:
        /* <DEDUP_REMOVED lines=12> */
.L_x_13868:
[----:B------:R-:W-:Y:S05]  /*6ec0*/  BSYNC.RECONVERGENT B2 ;  /* 0x0000000000027941 */ /* 0x000fea0003800200 */
.L_x_13867:
        /* <DEDUP_REMOVED lines=17> */
.L_x_13878:
        /* <DEDUP_REMOVED lines=13> */
.L_x_13880:
[----:B------:R-:W-:Y:S05]  /*70b0*/  BSYNC.RECONVERGENT B4 ;  /* 0x0000000000047941 */ /* 0x000fea0003800200 */
.L_x_13879:
        /* <DEDUP_REMOVED lines=60> */
.L_x_13877:
[----:B------:R-:W-:Y:S05]  /*7480*/  BSYNC.RECONVERGENT B3 ;  /* 0x0000000000037941 */ /* 0x000fea0003800200 */
.L_x_13876:
        /* <DEDUP_REMOVED lines=10> */
[----:B------:R-:W-:-:S07]  /*7530*/  FMUL.FTZ R66, R66, R67 ;  /* 0x0000004342427220 */ /* 0x000fce0000410000 */
.L_x_13875:
[----:B------:R-:W-:Y:S05]  /*7540*/  BSYNC.RECONVERGENT B2 ;  /* 0x0000000000027941 */ /* 0x000fea0003800200 */
.L_x_13874:
        /* <DEDUP_REMOVED lines=16> */
.L_x_13883:
        /* <DEDUP_REMOVED lines=13> */
.L_x_13885:
[----:B------:R-:W-:Y:S05]  /*7720*/  BSYNC.RECONVERGENT B3 ;  /* 0x0000000000037941 */ /* 0x000fea0003800200 */
.L_x_13884:
        /* <DEDUP_REMOVED lines=60> */
.L_x_13882:
[----:B------:R-:W-:Y:S05]  /*7af0*/  BSYNC.RECONVERGENT B2 ;  /* 0x0000000000027941 */ /* 0x000fea0003800200 */
.L_x_13881:
[----:B-----5:R-:W-:Y:S01]  /*7b00*/  PRMT R106, R51, 0x7632, R106 ;  /* 0x00007632336a7816 */ /* 0x020fe2000000006a */
[----:B------:R-:W-:Y:S01]  /*7b10*/  IMAD.MOV.U32 R114, RZ, RZ, 0x2f800000 ;  /* 0x2f800000ff727424 */ /* 0x000fe200078e00ff */
[----:B------:R-:W-:Y:S02]  /*7b20*/  I2FP.F32.U32 R67, R67 ;  /* 0x0000004300437245 */ /* 0x000fe40000201000 */
        /* <DEDUP_REMOVED lines=9> */
.L_x_13826:
[----:B------:R-:W-:Y:S05]  /*7bc0*/  BSYNC.RECONVERGENT B1 ;  /* 0x0000000000017941 */ /* 0x000fea0003800200 */
.L_x_13775:
[----:B------:R-:W0:Y:S01]  /*7bd0*/  LDC.64 R116, c[0x0][0x3a8] ;  /* 0x0000ea00ff747b82 */ /* 0x000e220000000a00 */
[----:B------:R-:W-:Y:S01]  /*7be0*/  BSSY.RECONVERGENT B1, `(.L_x_13886) ;  /* 0x000001a000017945 */ /* 0x000fe20003800200 */
[----:B------:R-:W-:Y:S02]  /*7bf0*/  IMAD.MOV.U32 R114, RZ, RZ, R110 ;  /* 0x000000ffff727224 */ /* 0x000fe400078e006e */
[----:B0-----:R-:W-:-:S05]  /*7c00*/  IMAD.WIDE.U32 R116, R0, 0x20, R116 ;  /* 0x0000002000747825 */ /* 0x001fca00078e0074 */
[----:B------:R0:W-:Y:S04]  /*7c10*/  STG.E.128 desc[UR6][R116.64], R60 ;  /* 0x0000003c74007986 */ /* 0x0001e8000c101d06 */
        /* <DEDUP_REMOVED lines=22> */
.L_x_13887:
[----:B------:R-:W-:Y:S05]  /*7d80*/  BSYNC.RECONVERGENT B1 ;  /* 0x0000000000017941 */ /* 0x000fea0003800200 */
.L_x_13886:
[----:B------:R-:W-:Y:S02]  /*7d90*/  VIADD R0, R0, 0x20 ;  /* 0x0000002000007836 */ /* 0x000fe40000000000 */
[----:B------:R-:W-:-:S07]  /*7da0*/  VIADD R93, R93, 0x20 ;  /* 0x000000205d5d7836 */ /* 0x000fce0000000000 */
.L_x_13772:
[----:B------:R-:W-:Y:S05]  /*7db0*/  BSYNC.RECONVERGENT B0 ;  /* 0x0000000000007941 */ /* 0x000fea0003800200 */
.L_x_13771:
[----:B------:R-:W-:Y:S01]  /*7dc0*/  ISETP.GE.U32.AND P1, PT, R98, 0x40, PT ;  /* 0x000000406200780c */ /* 0x000fe20003f26070 */
[----:B------:R-:W-:Y:S03]  /*7dd0*/  BSSY.RECONVERGENT B1, `(.L_x_13888) ;  /* 0x00006bf000017945 */ /* 0x000fe60003800200 */
[----:B------:R-:W-:-:S09]  /*7de0*/  P2R R124, PR, RZ, 0x2 ;  /* 0x00000002ff7c7803 */ /* 0x000fd20000000000 */
[----:B------:R-:W-:Y:S05]  /*7df0*/  @!P1 BRA `(.L_x_13889) ;  /* 0x0000006800f09947 */ /* 0x000fea0003800000 */
[----:B------:R-:W-:Y:S01]  /*7e00*/  ISETP.NE.U32.AND P1, PT, RZ, UR4, PT ;  /* 0x00000004ff007c0c */ /* 0x000fe2000bf25070 */
[----:B------:R-:W2:Y:S03]  /*7e10*/  @P0 LDC.64 R68, c[0x0][0x390] ;  /* 0x0000e400ff440b82 */ /* 0x000ea60000000a00 */
[----:B------:R-:W-:-:S13]  /*7e20*/  ISETP.NE.AND.EX P1, PT, RZ, UR5, PT, P1 ;  /* 0x00000005ff007c0c */ /* 0x000fda000bf25310 */
[----:B------:R-:W3:Y:S01]  /*7e30*/  @P1 LDC.64 R70, c[0x0][0x3a0] ;  /* 0x0000e800ff461b82 */ /* 0x000ee20000000a00 */
[----:B--2---:R-:W-:-:S05]  /*7e40*/  @P0 IMAD.WIDE.U32 R68, R93, 0x10, R68 ;  /* 0x000000105d440825 */ /* 0x004fca00078e0044 */
[----:B-----5:R2:W5:Y:S01]  /*7e50*/  @P0 LDG.E.128 R48, desc[UR6][R68.64] ;  /* 0x0000000644300981 */ /* 0x020562000c1e1d00 */
[----:B---3--:R-:W-:-:S05]  /*7e60*/  @P1 IMAD.WIDE.U32 R70, R0, 0x20, R70 ;  /* 0x0000002000461825 */ /* 0x008fca00078e0046 */
[----:B------:R2:W5:Y:S04]  /*7e70*/  @P1 LDG.E.128 R52, desc[UR6][R70.64] ;  /* 0x0000000646341981 */ /* 0x000568000c1e1d00 */
[----:B------:R2:W5:Y:S01]  /*7e80*/  @P1 LDG.E.128 R56, desc[UR6][R70.64+0x10] ;  /* 0x0000100646381981 */ /* 0x000562000c1e1d00 */
[----:B------:R-:W-:Y:S04]  /*7e90*/  BSSY.RECONVERGENT B0, `(.L_x_13890) ;  /* 0x0000694000007945 */ /* 0x000fe80003800200 */
[----:B------:R-:W-:Y:S05]  /*7ea0*/  @!P1 BRA `(.L_x_13891) ;  /* 0x0000003400289947 */ /* 0x000fea0003800000 */
[----:B------:R-:W-:Y:S01]  /*7eb0*/  ISETP.GT.AND P1, PT, R95, RZ, PT ;  /* 0x000000ff5f00720c */ /* 0x000fe20003f24270 */
[----:B------:R-:W-:Y:S01]  /*7ec0*/  BSSY.RECONVERGENT B2, `(.L_x_13892) ;  /* 0x000006b000027945 */ /* 0x000fe20003800200 */
[----:B------:R-:W-:Y:S01]  /*7ed0*/  MOV R110, R114 ;  /* 0x00000072006e7202 */ /* 0x000fe20000000f00 */
[----:B--2---:R-:W-:Y:S02]  /*7ee0*/  IMAD.MOV.U32 R70, RZ, RZ, R115 ;  /* 0x000000ffff467224 */ /* 0x004fe400078e0073 */
[----:B-----5:R-:W-:-:S08]  /*7ef0*/  IMAD.MOV.U32 R68, RZ, RZ, R52 ;  /* 0x000000ffff447224 */ /* 0x020fd000078e0034 */
[----:B------:R-:W-:Y:S05]  /*7f00*/  @!P1 BRA `(.L_x_13893) ;  /* 0x0000000400989947 */ /* 0x000fea0003800000 */
        /* <DEDUP_REMOVED lines=16> */
.L_x_13896:
        /* <DEDUP_REMOVED lines=13> */
.L_x_13898:
[----:B------:R-:W-:Y:S05]  /*80e0*/  BSYNC.RECONVERGENT B4 ;  /* 0x0000000000047941 */ /* 0x000fea0003800200 */
.L_x_13897:
        /* <DEDUP_REMOVED lines=8> */
[C---:B------:R-:W-:Y:S02]  /*8170*/  VIADD R69, R2.reuse, 0x3c6ef372 ;  /* 0x3c6ef37202457836 */ /* 0x040fe40000000000 */
        /* <DEDUP_REMOVED lines=51> */
.L_x_13895:
[----:B------:R-:W-:Y:S05]  /*84b0*/  BSYNC.RECONVERGENT B3 ;  /* 0x0000000000037941 */ /* 0x000fea0003800200 */
.L_x_13894:
        /* <DEDUP_REMOVED lines=11> */
.L_x_13893:
[----:B------:R-:W-:Y:S05]  /*8570*/  BSYNC.RECONVERGENT B2 ;  /* 0x0000000000027941 */ /* 0x000fea0003800200 */
.L_x_13892:
[----:B------:R-:W-:Y:S01]  /*8580*/  BSSY.RECONVERGENT B2, `(.L_x_13899) ;  /* 0x0000068000027945 */ /* 0x000fe20003800200 */
[----:B------:R-:W-:Y:S01]  /*8590*/  IMAD.MOV.U32 R71, RZ, RZ, R70 ;  /* 0x000000ffff477224 */ /* 0x000fe200078e0046 */
[----:B------:R-:W-:Y:S02]  /*85a0*/  MOV R69, R53 ;  /* 0x0000003500457202 */ /* 0x000fe40000000f00 */
        /* <DEDUP_REMOVED lines=14> */
.L_x_13903:
        /* <DEDUP_REMOVED lines=13> */
.L_x_13905:
[----:B------:R-:W-:Y:S05]  /*8760*/  BSYNC.RECONVERGENT B4 ;  /* 0x0000000000047941 */ /* 0x000fea0003800200 */
.L_x_13904:
[----:B------:R-:W-:Y:S01]  /*8770*/  IMAD.WIDE.U32 R74, R97, -0x326172a9, RZ ;  /* 0xcd9e8d57614a7825 */ /* 0x000fe200078e00ff */
[----:B------:R-:W-:Y:S02]  /*8780*/  LOP3.LUT R70, R103, R73, R3, 0x96, !PT ;  /* 0x0000004967467212 */ /* 0x000fe400078e9603 */
[----:B------:R-:W-:Y:S01]  /*8790*/  IADD3 R69, PT, PT, R2, -0x61c88647, RZ ;  /* 0x9e3779b902457810 */ /* 0x000fe20007ffe0ff */
[----:B------:R-:W-:Y:S01]  /*87a0*/  VIADD R73, R3, 0xbb67ae85 ;  /* 0xbb67ae8503497836 */ /* 0x000fe20000000000 */
[----:B------:R-:W-:Y:S01]  /*87b0*/  LOP3.LUT R112, R101, R75, R2, 0x96, !PT ;  /* 0x0000004b65707212 */ /* 0x000fe200078e9602 */
[----:B------:R-:W-:Y:S01]  /*87c0*/  IMAD.WIDE.U32 R70, R70, -0x326172a9, RZ ;  /* 0xcd9e8d5746467825 */ /* 0x000fe200078e00ff */
[----:B------:R-:W-:-:S03]  /*87d0*/  IADD3 R111, PT, PT, R2, -0x700cb87f, RZ ;  /* 0x8ff34781026f7810 */ /* 0x000fc60007ffe0ff */
[----:B------:R-:W-:Y:S01]  /*87e0*/  IMAD.WIDE.U32 R112, R112, -0x2daee0ad, RZ ;  /* 0xd2511f5370707825 */ /* 0x000fe200078e00ff */
[----:B------:R-:W-:Y:S02]  /*87f0*/  LOP3.LUT R69, R69, R74, R71, 0x96, !PT ;  /* 0x0000004a45457212 */ /* 0x000fe400078e9647 */
[----:B------:R-:W-:Y:S02]  /*8800*/  IADD3 R71, PT, PT, R3, 0x76cf5d0a, RZ ;  /* 0x76cf5d0a03477810 */ /* 0x000fe40007ffe0ff */
        /* <DEDUP_REMOVED lines=47> */
[----:B------:R-:W-:Y:S01]  /*8b00*/  HFMA2 R71, -RZ, RZ, 0, 0 ;  /* 0x00000000ff477431 */ /* 0x000fe200000001ff */
[----:B------:R-:W-:Y:S01]  /*8b10*/  MOV R69, R110 ;  /* 0x0000006e00457202 */ /* 0x000fe20000000f00 */
[----:B------:R-:W-:-:S07]  /*8b20*/  IMAD.MOV.U32 R110, RZ, RZ, R70 ;  /* 0x000000ffff6e7224 */ /* 0x000fce00078e0046 */
.L_x_13902:
[----:B------:R-:W-:Y:S05]  /*8b30*/  BSYNC.RECONVERGENT B3 ;  /* 0x0000000000037941 */ /* 0x000fea0003800200 */
.L_x_13901:
        /* <DEDUP_REMOVED lines=12> */
.L_x_13900:
[----:B------:R-:W-:Y:S05]  /*8c00*/  BSYNC.RECONVERGENT B2 ;  /* 0x0000000000027941 */ /* 0x000fea0003800200 */
.L_x_13899:
[----:B------:R-:W-:Y:S01]  /*8c10*/  BSSY.RECONVERGENT B2, `(.L_x_13906) ;  /* 0x0000067000027945 */ /* 0x000fe20003800200 */
[----:B------:R-:W-:Y:S01]  /*8c20*/  MOV R72, R71 ;  /* 0x0000004700487202 */ /* 0x000fe20000000f00 */
[----:B------:R-:W-:Y:S02]  /*8c30*/  IMAD.MOV.U32 R70, RZ, RZ, R54 ;  /* 0x000000ffff467224 */ /* 0x000fe400078e0036 */
        /* <DEDUP_REMOVED lines=14> */
.L_x_13910:
        /* <DEDUP_REMOVED lines=13> */
.L_x_13912:
[----:B------:R-:W-:Y:S05]  /*8df0*/  BSYNC.RECONVERGENT B4 ;  /* 0x0000000000047941 */ /* 0x000fea0003800200 */
.L_x_13911:
        /* <DEDUP_REMOVED lines=60> */
.L_x_13909:
[----:B------:R-:W-:Y:S05]  /*91c0*/  BSYNC.RECONVERGENT B3 ;  /* 0x0000000000037941 */ /* 0x000fea0003800200 */
.L_x_13908:
[----:B------:R-:W-:Y:S01]  /*91d0*/  HFMA2 R71, -RZ, RZ, 0.1171875, 0 ;  /* 0x2f800000ff477431 */ /* 0x000fe200000001ff */
[----:B------:R-:W-:Y:S01]  /*91e0*/  I2FP.F32.U32 R70, R73 ;  /* 0x0000004900467245 */ /* 0x000fe20000201000 */
[----:B------:R-:W-:-:S04]  /*91f0*/  IMAD.U32 R73, R49, 0x10000, RZ ;  /* 0x0001000031497824 */ /* 0x000fc800078e00ff */
[----:B------:R-:W-:Y:S01]  /*9200*/  FMUL.FTZ R73, R73, UR11 ;  /* 0x0000000b49497c20 */ /* 0x000fe20008410000 */
[----:B------:R-:W-:-:S03]  /*9210*/  FFMA.FTZ R70, R70, R71, 1.1641532182693481445e-10 ;  /* 0x2f00000046467423 */ /* 0x000fc60000010047 */
[----:B------:R-:W-:Y:S02]  /*9220*/  FMUL.FTZ R71, R73, UR10 ;  /* 0x0000000a49477c20 */ /* 0x000fe40008410000 */
[----:B------:R-:W-:Y:S02]  /*9230*/  FSETP.GTU.FTZ.AND P2, PT, R70, UR8, PT ;  /* 0x0000000846007c0b */ /* 0x000fe4000bf5c000 */
[----:B------:R-:W-:Y:S02]  /*9240*/  SHF.L.U32 R70, R21, 0x10, RZ ;  /* 0x0000001015467819 */ /* 0x000fe400000006ff */
[----:B------:R-:W-:Y:S02]  /*9250*/  FSEL R71, R71, RZ, !P2 ;  /* 0x000000ff47477208 */ /* 0x000fe40005000000 */
[----:B------:R-:W-:-:S03]  /*9260*/  SEL R109, RZ, 0x1, P2 ;  /* 0x00000001ff6d7807 */ /* 0x000fc60001000000 */
[----:B------:R-:W-:-:S07]  /*9270*/  FFMA.FTZ R70, R71, R70, R54 ;  /* 0x0000004647467223 */ /* 0x000fce0000010036 */
.L_x_13907:
[----:B------:R-:W-:Y:S05]  /*9280*/  BSYNC.RECONVERGENT B2 ;  /* 0x0000000000027941 */ /* 0x000fea0003800200 */
.L_x_13906:
        /* <DEDUP_REMOVED lines=17> */
.L_x_13917:
        /* <DEDUP_REMOVED lines=13> */
.L_x_13919:
[----:B------:R-:W-:Y:S05]  /*9470*/  BSYNC.RECONVERGENT B4 ;  /* 0x0000000000047941 */ /* 0x000fea0003800200 */
.L_x_13918:
        /* <DEDUP_REMOVED lines=35> */
[C---:B------:R-:W-:Y:S02]  /*96b0*/  IADD3 R75, PT, PT, R2.reuse, 0x5384540f, RZ ;  /* 0x5384540f024b7810 */ /* 0x040fe40007ffe0ff */
[----:B------:R-:W-:Y:S01]  /*96c0*/  IADD3 R111, PT, PT, R2, -0x700cb87f, RZ ;  /* 0x8ff34781026f7810 */ /* 0x000fe20007ffe0ff */
[----:B------:R-:W-:Y:S01]  /*96d0*/  IMAD.WIDE.U32 R114, R71, -0x326172a9, RZ ;  /* 0xcd9e8d5747727825 */ /* 0x000fe200078e00ff */
[----:B------:R-:W-:-:S03]  /*96e0*/  LOP3.LUT R73, R73, R74, R113, 0x96, !PT ;  /* 0x0000004a49497212 */ /* 0x000fc600078e9671 */
[----:B------:R-:W-:-:S05]  /*96f0*/  VIADD R71, R2, 0xb54cda56 ;  /* 0xb54cda5602477836 */ /* 0x000fca0000000000 */
[----:B------:R-:W-:Y:S01]  /*9700*/  LOP3.LUT R71, R71, R72, R115, 0x96, !PT ;  /* 0x0000004847477212 */ /* 0x000fe200078e9673 */
[----:B------:R-:W-:-:S04]  /*9710*/  IMAD.WIDE.U32 R72, R73, -0x326172a9, RZ ;  /* 0xcd9e8d5749487825 */ /* 0x000fc800078e00ff */
[----:B01----:R-:W-:Y:S01]  /*9720*/  IMAD.WIDE.U32 R116, R71, -0x2daee0ad, RZ ;  /* 0xd2511f5347747825 */ /* 0x003fe200078e00ff */
[----:B------:R-:W-:Y:S02]  /*9730*/  LOP3.LUT R75, R75, R114, R73, 0x96, !PT ;  /* 0x000000724b4b7212 */ /* 0x000fe400078e9649 */
[C---:B------:R-:W-:Y:S01]  /*9740*/  IADD3 R73, PT, PT, R3.reuse, -0x24c28bd8, RZ ;  /* 0xdb3d742803497810 */ /* 0x040fe20007ffe0ff */
        /* <DEDUP_REMOVED lines=8> */
[----:B------:R-:W-:Y:S01]  /*97d0*/  VIADD R113, R3, 0x96a522ad ;  /* 0x96a522ad03717836 */ /* 0x000fe20000000000 */
[----:B------:R-:W-:Y:S01]  /*97e0*/  LOP3.LUT R111, R111, R112, R115, 0x96, !PT ;  /* 0x000000706f6f7212 */ /* 0x000fe200078e9673 */
[----:B------:R-:W-:Y:S01]  /*97f0*/  IMAD.WIDE.U32 R72, R72, -0x2daee0ad, RZ ;  /* 0xd2511f5348487825 */ /* 0x000fe200078e00ff */
[----:B------:R-:W-:-:S03]  /*9800*/  MOV R112, R114 ;  /* 0x0000007200707202 */ /* 0x000fc60000000f00 */
[----:B------:R-:W-:Y:S01]  /*9810*/  IMAD.MOV.U32 R71, RZ, RZ, R110 ;  /* 0x000000ffff477224 */ /* 0x000fe200078e006e */
[----:B------:R-:W-:Y:S01]  /*9820*/  LOP3.LUT R113, R113, R74, R73, 0x96, !PT ;  /* 0x0000004a71717212 */ /* 0x000fe200078e9649 */
[----:B------:R-:W-:Y:S01]  /*9830*/  IMAD.MOV.U32 R73, RZ, RZ, RZ ;  /* 0x000000ffff497224 */ /* 0x000fe200078e00ff */
[----:B------:R-:W-:-:S07]  /*9840*/  MOV R110, R72 ;  /* 0x00000048006e7202 */ /* 0x000fce0000000f00 */
.L_x_13916:
[----:B------:R-:W-:Y:S05]  /*9850*/  BSYNC.RECONVERGENT B3 ;  /* 0x0000000000037941 */ /* 0x000fea0003800200 */
.L_x_13915:
[----:B------:R-:W-:Y:S01]  /*9860*/  HFMA2 R74, -RZ, RZ, 0.1171875, 0 ;  /* 0x2f800000ff4a7431 */ /* 0x000fe200000001ff */
[----:B------:R-:W-:Y:S02]  /*9870*/  PRMT R72, R49, 0x7632, R72 ;  /* 0x0000763231487816 */ /* 0x000fe40000000048 */
[----:B------:R-:W-:-:S03]  /*9880*/  I2FP.F32.U32 R71, R71 ;  /* 0x0000004700477245 */ /* 0x000fc60000201000 */
        /* <DEDUP_REMOVED lines=8> */
[----:B------:R-:W-:-:S07]  /*9910*/  FFMA.FTZ R71, R72, R71, R55 ;  /* 0x0000004748477223 */ /* 0x000fce0000010037 */
.L_x_13914:
[----:B------:R-:W-:Y:S05]  /*9920*/  BSYNC.RECONVERGENT B2 ;  /* 0x0000000000027941 */ /* 0x000fea0003800200 */
.L_x_13913:
        /* <DEDUP_REMOVED lines=17> */
.L_x_13924:
        /* <DEDUP_REMOVED lines=13> */
.L_x_13926:
[----:B------:R-:W-:Y:S05]  /*9b10*/  BSYNC.RECONVERGENT B4 ;  /* 0x0000000000047941 */ /* 0x000fea0003800200 */
.L_x_13925:
        /* <DEDUP_REMOVED lines=8> */
[C---:B------:R-:W-:Y:S01]  /*9ba0*/  VIADD R73, R2.reuse, 0x3c6ef372 ;  /* 0x3c6ef37202497836 */ /* 0x040fe20000000000 */
[----:B------:R-:W-:Y:S01]  /*9bb0*/  LOP3.LUT R114, R113, R112, R75, 0x96, !PT ;  /* 0x0000007071727212 */ /* 0x000fe200078e964b */
[----:B------:R-:W-:Y:S01]  /*9bc0*/  IMAD.WIDE.U32 R112, R111, -0x2daee0ad, RZ ;  /* 0xd2511f536f707825 */ /* 0x000fe200078e00ff */
[----:B------:R-:W-:Y:S02]  /*9bd0*/  IADD3 R75, PT, PT, R3, 0x76cf5d0a, RZ ;  /* 0x76cf5d0a034b7810 */ /* 0x000fe40007ffe0ff */
        /* <DEDUP_REMOVED lines=11> */
[----:B------:R-:W-:Y:S02]  /*9c90*/  IADD3 R75, PT, PT, R3, -0x126145ec, RZ ;  /* 0xed9eba14034b7810 */ /* 0x000fe40007ffe0ff */
[----:B------:R-:W-:Y:S01]  /*9ca0*/  IADD3 R111, PT, PT, R2, 0x1715609d, RZ ;  /* 0x1715609d026f7810 */ /* 0x000fe20007ffe0ff */
        /* <DEDUP_REMOVED lines=14> */
[----:B01----:R-:W-:Y:S01]  /*9d90*/  LOP3.LUT R116, R73, R72, R115, 0x96, !PT ;  /* 0x0000004849747212 */ /* 0x003fe200078e9673 */
        /* <DEDUP_REMOVED lines=12> */
[----:B------:R-:W-:Y:S01]  /*9e60*/  IMAD.WIDE.U32 R114, R111, -0x326172a9, RZ ;  /* 0xcd9e8d576f727825 */ /* 0x000fe200078e00ff */
[----:B------:R-:W-:-:S03]  /*9e70*/  IADD3 R111, PT, PT, R2, -0x700cb87f, RZ ;  /* 0x8ff34781026f7810 */ /* 0x000fc60007ffe0ff */
[----:B------:R-:W-:Y:S01]  /*9e80*/  IMAD.WIDE.U32 R72, R73, -0x2daee0ad, RZ ;  /* 0xd2511f5349487825 */ /* 0x000fe200078e00ff */
[----:B------:R-:W-:Y:S02]  /*9e90*/  LOP3.LUT R111, R111, R112, R115, 0x96, !PT ;  /* 0x000000706f6f7212 */ /* 0x000fe400078e9673 */
[----:B------:R-:W-:Y:S01]  /*9ea0*/  MOV R112, R114 ;  /* 0x0000007200707202 */ /* 0x000fe20000000f00 */
[----:B------:R-:W-:Y:S01]  /*9eb0*/  VIADD R113, R3, 0x96a522ad ;  /* 0x96a522ad03717836 */ /* 0x000fe20000000000 */
[----:B------:R-:W-:-:S04]  /*9ec0*/  MOV R110, R72 ;  /* 0x00000048006e7202 */ /* 0x000fc80000000f00 */
[----:B------:R-:W-:Y:S01]  /*9ed0*/  LOP3.LUT R113, R113, R74, R73, 0x96, !PT ;  /* 0x0000004a71717212 */ /* 0x000fe200078e9649 */
[----:B------:R-:W-:-:S07]  /*9ee0*/  IMAD.MOV.U32 R74, RZ, RZ, RZ ;  /* 0x000000ffff4a7224 */ /* 0x000fce00078e00ff */
.L_x_13923:
[----:B------:R-:W-:Y:S05]  /*9ef0*/  BSYNC.RECONVERGENT B3 ;  /* 0x0000000000037941 */ /* 0x000fea0003800200 */
.L_x_13922:
        /* <DEDUP_REMOVED lines=11> */
.L_x_13921:
[----:B------:R-:W-:Y:S05]  /*9fb0*/  BSYNC.RECONVERGENT B2 ;  /* 0x0000000000027941 */ /* 0x000fea0003800200 */
.L_x_13920:
        /* <DEDUP_REMOVED lines=17> */
.L_x_13931:
        /* <DEDUP_REMOVED lines=13> */
.L_x_13933:
[----:B------:R-:W-:Y:S05]  /*a1a0*/  BSYNC.RECONVERGENT B4 ;  /* 0x0000000000047941 */ /* 0x000fea0003800200 */
.L_x_13932:
[----:B01----:R-:W-:Y:S01]  /*a1b0*/  IMAD.WIDE.U32 R116, R97, -0x326172a9, RZ ;  /* 0xcd9e8d5761747825 */ /* 0x003fe200078e00ff */
        /* <DEDUP_REMOVED lines=59> */
.L_x_13930:
[----:B------:R-:W-:Y:S05]  /*a570*/  BSYNC.RECONVERGENT B3 ;  /* 0x0000000000037941 */ /* 0x000fea0003800200 */
.L_x_13929:
        /* <DEDUP_REMOVED lines=12> */
.L_x_13928:
[----:B------:R-:W-:Y:S05]  /*a640*/  BSYNC.RECONVERGENT B2 ;  /* 0x0000000000027941 */ /* 0x000fea0003800200 */
.L_x_13927:
        /* <DEDUP_REMOVED lines=17> */
.L_x_13938:
        /* <DEDUP_REMOVED lines=13> */
.L_x_13940:
[----:B------:R-:W-:Y:S05]  /*a830*/  BSYNC.RECONVERGENT B4 ;  /* 0x0000000000047941 */ /* 0x000fea0003800200 */
.L_x_13939:
        /* <DEDUP_REMOVED lines=57> */
[----:B------:R-:W-:Y:S01]  /*abd0*/  IMAD.MOV.U32 R105, RZ, RZ, R110 ;  /* 0x000000ffff697224 */ /* 0x000fe200078e006e */
[----:B------:R-:W-:Y:S01]  /*abe0*/  MOV R110, R74 ;  /* 0x0000004a006e7202 */ /* 0x000fe20000000f00 */
[----:B------:R-:W-:-:S07]  /*abf0*/  IMAD.MOV.U32 R114, RZ, RZ, RZ ;  /* 0x000000ffff727224 */ /* 0x000fce00078e00ff */
.L_x_13937:
[----:B------:R-:W-:Y:S05]  /*ac00*/  BSYNC.RECONVERGENT B3 ;  /* 0x0000000000037941 */ /* 0x000fea0003800200 */
.L_x_13936:
        /* <DEDUP_REMOVED lines=11> */
.L_x_13935:
[----:B------:R-:W-:Y:S05]  /*acc0*/  BSYNC.RECONVERGENT B2 ;  /* 0x0000000000027941 */ /* 0x000fea0003800200 */
.L_x_13934:
[----:B------:R-:W-:Y:S01]  /*acd0*/  IMAD.MOV.U32 R115, RZ, RZ, R114 ;  /* 0x000000ffff737224 */ /* 0x000fe200078e0072 */
        /* <DEDUP_REMOVED lines=15> */
.L_x_13944:
        /* <DEDUP_REMOVED lines=13> */
.L_x_13946:
[----:B------:R-:W-:Y:S05]  /*aea0*/  BSYNC.RECONVERGENT B3 ;  /* 0x0000000000037941 */ /* 0x000fea0003800200 */
.L_x_13945:
        /* <DEDUP_REMOVED lines=57> */
[----:B------:R-:W-:Y:S01]  /*b240*/  HFMA2 R115, -RZ, RZ, 0, 0 ;  /* 0x00000000ff737431 */ /* 0x000fe200000001ff */
[----:B------:R-:W-:Y:S01]  /*b250*/  MOV R75, R110 ;  /* 0x0000006e004b7202 */ /* 0x000fe20000000f00 */
[----:B------:R-:W-:-:S07]  /*b260*/  IMAD.MOV.U32 R110, RZ, RZ, R114 ;  /* 0x000000ffff6e7224 */ /* 0x000fce00078e0072 */
.L_x_13943:
[----:B------:R-:W-:Y:S05]  /*b270*/  BSYNC.RECONVERGENT B2 ;  /* 0x0000000000027941 */ /* 0x000fea0003800200 */
.L_x_13942:
[----:B------:R-:W-:Y:S01]  /*b280*/  PRMT R106, R51, 0x7632, R106 ;  /* 0x00007632336a7816 */ /* 0x000fe2000000006a */
[----:B------:R-:W-:Y:S01]  /*b290*/  IMAD.MOV.U32 R114, RZ, RZ, 0x2f800000 ;  /* 0x2f800000ff727424 */ /* 0x000fe200078e00ff */
[----:B------:R-:W-:Y:S01]  /*b2a0*/  I2FP.F32.U32 R75, R75 ;  /* 0x0000004b004b7245 */ /* 0x000fe20000201000 */
[----:B01----:R-:W-:Y:S01]  /*b2b0*/  IMAD.U32 R116, R169, 0x10000, RZ ;  /* 0x00010000a9747824 */ /* 0x003fe200078e00ff */
        /* <DEDUP_REMOVED lines=9> */
.L_x_13891:
[----:B------:R-:W-:Y:S01]  /*b350*/  BSSY.RECONVERGENT B2, `(.L_x_13947) ;  /* 0x000006b000027945 */ /* 0x000fe20003800200 */
[----:B--2---:R-:W-:Y:S01]  /*b360*/  HFMA2 R68, -RZ, RZ, 0, 0 ;  /* 0x00000000ff447431 */ /* 0x004fe200000001ff */
        /* <DEDUP_REMOVED lines=19> */
.L_x_13951:
        /* <DEDUP_REMOVED lines=13> */
.L_x_13953:
[----:B------:R-:W-:Y:S05]  /*b570*/  BSYNC.RECONVERGENT B4 ;  /* 0x0000000000047941 */ /* 0x000fea0003800200 */
.L_x_13952:
        /* <DEDUP_REMOVED lines=8> */
[C---:B------:R-:W-:Y:S01]  /*b600*/  IADD3 R69, PT, PT, R2.reuse, 0x3c6ef372, RZ ;  /* 0x3c6ef37202457810 */ /* 0x040fe20007ffe0ff */
        /* <DEDUP_REMOVED lines=41> */
[----:B------:R-:W-:Y:S02]  /*b8a0*/  LOP3.LUT R75, R75, R74, R71, 0x96, !PT ;  /* 0x0000004a4b4b7212 */ /* 0x000fe400078e9647 */
[----:B------:R-:W-:Y:S02]  /*b8b0*/  LOP3.LUT R69, R69, R68, R73, 0x96, !PT ;  /* 0x0000004445457212 */ /* 0x000fe400078e9649 */
[----:B------:R-:W-:Y:S01]  /*b8c0*/  IADD3 R71, PT, PT, R3, -0x695add53, RZ ;  /* 0x96a522ad03477810 */ /* 0x000fe20007ffe0ff */
[----:B------:R-:W-:-:S04]  /*b8d0*/  IMAD.WIDE.U32 R112, R75, -0x326172a9, RZ ;  /* 0xcd9e8d574b707825 */ /* 0x000fc800078e00ff */
[----:B------:R-:W-:Y:S01]  /*b8e0*/  IMAD.WIDE.U32 R68, R69, -0x2daee0ad, RZ ;  /* 0xd2511f5345447825 */ /* 0x000fe200078e00ff */
[----:B------:R-:W-:-:S03]  /*b8f0*/  LOP3.LUT R111, R111, R72, R113, 0x96, !PT ;  /* 0x000000486f6f7212 */ /* 0x000fc600078e9671 */
[----:B------:R-:W-:Y:S01]  /*b900*/  IMAD.MOV.U32 R110, RZ, RZ, R68 ;  /* 0x000000ffff6e7224 */ /* 0x000fe200078e0044 */
[----:B------:R-:W-:Y:S01]  /*b910*/  LOP3.LUT R113, R71, R70, R69, 0x96, !PT ;  /* 0x0000004647717212 */ /* 0x000fe200078e9645 */
[----:B------:R-:W-:Y:S01]  /*b920*/  IMAD.MOV.U32 R70, RZ, RZ, RZ ;  /* 0x000000ffff467224 */ /* 0x000fe200078e00ff */
[----:B------:R-:W-:-:S07]  /*b930*/  MOV R68, R114 ;  /* 0x0000007200447202 */ /* 0x000fce0000000f00 */
.L_x_13950:
[----:B------:R-:W-:Y:S05]  /*b940*/  BSYNC.RECONVERGENT B3 ;  /* 0x0000000000037941 */ /* 0x000fea0003800200 */
.L_x_13949:
        /* <DEDUP_REMOVED lines=10> */
[----:B------:R-:W-:-:S07]  /*b9f0*/  FMUL.FTZ R68, R69, R68 ;  /* 0x0000004445447220 */ /* 0x000fce0000410000 */
.L_x_13948:
[----:B------:R-:W-:Y:S05]  /*ba00*/  BSYNC.RECONVERGENT B2 ;  /* 0x0000000000027941 */ /* 0x000fea0003800200 */
.L_x_13947:
        /* <DEDUP_REMOVED lines=17> */
.L_x_13958:
        /* <DEDUP_REMOVED lines=13> */
.L_x_13960:
[----:B------:R-:W-:Y:S05]  /*bbf0*/  BSYNC.RECONVERGENT B4 ;  /* 0x0000000000047941 */ /* 0x000fea0003800200 */
.L_x_13959:
        /* <DEDUP_REMOVED lines=60> */
.L_x_13957:
[----:B------:R-:W-:Y:S05]  /*bfc0*/  BSYNC.RECONVERGENT B3 ;  /* 0x0000000000037941 */ /* 0x000fea0003800200 */
.L_x_13956:
        /* <DEDUP_REMOVED lines=12> */
.L_x_13955:
[----:B------:R-:W-:Y:S05]  /*c090*/  BSYNC.RECONVERGENT B2 ;  /* 0x0000000000027941 */ /* 0x000fea0003800200 */
.L_x_13954:
        /* <DEDUP_REMOVED lines=17> */
.L_x_13965:
        /* <DEDUP_REMOVED lines=13> */
.L_x_13967:
[----:B------:R-:W-:Y:S05]  /*c280*/  BSYNC.RECONVERGENT B4 ;  /* 0x0000000000047941 */ /* 0x000fea0003800200 */
.L_x_13966:
        /* <DEDUP_REMOVED lines=60> */
.L_x_13964:
[----:B------:R-:W-:Y:S05]  /*c650*/  BSYNC.RECONVERGENT B3 ;  /* 0x0000000000037941 */ /* 0x000fea0003800200 */
.L_x_13963:
        /* <DEDUP_REMOVED lines=11> */
.L_x_13962:
[----:B------:R-:W-:Y:S05]  /*c710*/  BSYNC.RECONVERGENT B2 ;  /* 0x0000000000027941 */ /* 0x000fea0003800200 */
.L_x_13961:
        /* <DEDUP_REMOVED lines=17> */
.L_x_13972:
        /* <DEDUP_REMOVED lines=13> */
.L_x_13974:
[----:B------:R-:W-:Y:S05]  /*c900*/  BSYNC.RECONVERGENT B4 ;  /* 0x0000000000047941 */ /* 0x000fea0003800200 */
.L_x_13973:
        /* <DEDUP_REMOVED lines=61> */
.L_x_13971:
[----:B------:R-:W-:Y:S05]  /*cce0*/  BSYNC.RECONVERGENT B3 ;  /* 0x0000000000037941 */ /* 0x000fea0003800200 */
.L_x_13970:
        /* <DEDUP_REMOVED lines=12> */
.L_x_13969:
[----:B------:R-:W-:Y:S05]  /*cdb0*/  BSYNC.RECONVERGENT B2 ;  /* 0x0000000000027941 */ /* 0x000fea0003800200 */
.L_x_13968:
        /* <DEDUP_REMOVED lines=17> */
.L_x_13979:
        /* <DEDUP_REMOVED lines=13> */
.L_x_13981:
[----:B------:R-:W-:Y:S05]  /*cfa0*/  BSYNC.RECONVERGENT B4 ;  /* 0x0000000000047941 */ /* 0x000fea0003800200 */
.L_x_13980:
        /* <DEDUP_REMOVED lines=61> */
.L_x_13978:
[----:B------:R-:W-:Y:S05]  /*d380*/  BSYNC.RECONVERGENT B3 ;  /* 0x0000000000037941 */ /* 0x000fea0003800200 */
.L_x_13977:
        /* <DEDUP_REMOVED lines=11> */
.L_x_13976:
[----:B------:R-:W-:Y:S05]  /*d440*/  BSYNC.RECONVERGENT B2 ;  /* 0x0000000000027941 */ /* 0x000fea0003800200 */
.L_x_13975:
        /* <DEDUP_REMOVED lines=17> */
.L_x_13986:
        /* <DEDUP_REMOVED lines=13> */
.L_x_13988:
[----:B------:R-:W-:Y:S05]  /*d630*/  BSYNC.RECONVERGENT B4 ;  /* 0x0000000000047941 */ /* 0x000fea0003800200 */
.L_x_13987:
        /* <DEDUP_REMOVED lines=60> */
.L_x_13985:
[----:B------:R-:W-:Y:S05]  /*da00*/  BSYNC.RECONVERGENT B3 ;  /* 0x0000000000037941 */ /* 0x000fea0003800200 */
.L_x_13984:
        /* <DEDUP_REMOVED lines=12> */
.L_x_13983:
[----:B------:R-:W-:Y:S05]  /*dad0*/  BSYNC.RECONVERGENT B2 ;  /* 0x0000000000027941 */ /* 0x000fea0003800200 */
.L_x_13982:
        /* <DEDUP_REMOVED lines=17> */
.L_x_13993:
        /* <DEDUP_REMOVED lines=13> */
.L_x_13995:
[----:B------:R-:W-:Y:S05]  /*dcc0*/  BSYNC.RECONVERGENT B4 ;  /* 0x0000000000047941 */ /* 0x000fea0003800200 */
.L_x_13994:
        /* <DEDUP_REMOVED lines=60> */
.L_x_13992:
[----:B------:R-:W-:Y:S05]  /*e090*/  BSYNC.RECONVERGENT B3 ;  /* 0x0000000000037941 */ /* 0x000fea0003800200 */
.L_x_13991:
        /* <DEDUP_REMOVED lines=11> */
.L_x_13990:
[----:B------:R-:W-:Y:S05]  /*e150*/  BSYNC.RECONVERGENT B2 ;  /* 0x0000000000027941 */ /* 0x000fea0003800200 */
.L_x_13989:
        /* <DEDUP_REMOVED lines=16> */
.L_x_13998:
        /* <DEDUP_REMOVED lines=13> */
.L_x_14000:
[----:B------:R-:W-:Y:S05]  /*e330*/  BSYNC.RECONVERGENT B3 ;  /* 0x0000000000037941 */ /* 0x000fea0003800200 */
.L_x_13999:
        /* <DEDUP_REMOVED lines=60> */
.L_x_13997:
[----:B------:R-:W-:Y:S05]  /*e700*/  BSYNC.RECONVERGENT B2 ;  /* 0x0000000000027941 */ /* 0x000fea0003800200 */
.L_x_13996:
        /* <DEDUP_REMOVED lines=12> */
.L_x_13941:
[----:B------:R-:W-:Y:S05]  /*e7d0*/  BSYNC.RECONVERGENT B0 ;  /* 0x0000000000007941 */ /* 0x000fea0003800200 */
.L_x_13890:
[----:B01----:R-:W0:Y:S01]  /*e7e0*/  LDC.64 R116, c[0x0][0x3a8] ;  /* 0x0000ea00ff747b82 */ /* 0x003e220000000a00 */
[----:B------:R-:W-:Y:S01]  /*e7f0*/  BSSY.RECONVERGENT B0, `(.L_x_14001) ;  /* 0x000001a000007945 */ /* 0x000fe20003800200 */
[----:B------:R-:W-:Y:S01]  /*e800*/  MOV R114, R110 ;  /* 0x0000006e00727202 */ /* 0x000fe20000000f00 */
[----:B0-----:R-:W-:-:S05]  /*e810*/  IMAD.WIDE.U32 R116, R0, 0x20, R116 ;  /* 0x0000002000747825 */ /* 0x001fca00078e0074 */
[----:B------:R0:W-:Y:S04]  /*e820*/  STG.E.128 desc[UR6][R116.64], R68 ;  /* 0x0000004474007986 */ /* 0x0001e8000c101d06 */
        /* <DEDUP_REMOVED lines=22> */
.L_x_14002:
[----:B------:R-:W-:Y:S05]  /*e990*/  BSYNC.RECONVERGENT B0 ;  /* 0x0000000000007941 */ /* 0x000fea0003800200 */
.L_x_14001:
[----:B------:R-:W-:Y:S01]  /*e9a0*/  IADD3 R0, PT, PT, R0, 0x20, RZ ;  /* 0x0000002000007810 */ /* 0x000fe20007ffe0ff */
[----:B------:R-:W-:-:S07]  /*e9b0*/  VIADD R93, R93, 0x20 ;  /* 0x000000205d5d7836 */ /* 0x000fce0000000000 */
.L_x_13889:
[----:B------:R-:W-:Y:S05]  /*e9c0*/  BSYNC.RECONVERGENT B1 ;  /* 0x0000000000017941 */ /* 0x000fea0003800200 */
.L_x_13888:
[----:B------:R-:W-:Y:S01]  /*e9d0*/  ISETP.GE.U32.AND P4, PT, R98, 0x60, PT ;  /* 0x000000606200780c */ /* 0x000fe20003f86070 */
[----:B------:R-:W-:-:S12]  /*e9e0*/  BSSY.RECONVERGENT B1, `(.L_x_14003) ;  /* 0x00006be000017945 */ /* 0x000fd80003800200 */
        /* <DEDUP_REMOVED lines=15> */
[----:B--2---:R-:W-:Y:S01]  /*eae0*/  IMAD.MOV.U32 R78, RZ, RZ, R115 ;  /* 0x000000ffff4e7224 */ /* 0x004fe200078e0073 */
[----:B-----5:R-:W-:-:S09]  /*eaf0*/  MOV R76, R52 ;  /* 0x00000034004c7202 */ /* 0x020fd20000000f00 */
        /* <DEDUP_REMOVED lines=17> */
.L_x_14011:
        /* <DEDUP_REMOVED lines=13> */
.L_x_14013:
[----:B------:R-:W-:Y:S05]  /*ece0*/  BSYNC.RECONVERGENT B4 ;  /* 0x0000000000047941 */ /* 0x000fea0003800200 */
.L_x_14012:
        /* <DEDUP_REMOVED lines=60> */
.L_x_14010:
[----:B------:R-:W-:Y:S05]  /*f0b0*/  BSYNC.RECONVERGENT B3 ;  /* 0x0000000000037941 */ /* 0x000fea0003800200 */
.L_x_14009:
        /* <DEDUP_REMOVED lines=11> */
.L_x_14008:
[----:B------:R-:W-:Y:S05]  /*f170*/  BSYNC.RECONVERGENT B2 ;  /* 0x0000000000027941 */ /* 0x000fea0003800200 */
.L_x_14007:
        /* <DEDUP_REMOVED lines=17> */
.L_x_14018:
        /* <DEDUP_REMOVED lines=13> */
.L_x_14020:
[----:B------:R-:W-:Y:S05]  /*f360*/  BSYNC.RECONVERGENT B4 ;  /* 0x0000000000047941 */ /* 0x000fea0003800200 */
.L_x_14019:
        /* <DEDUP_REMOVED lines=60> */
.L_x_14017:
[----:B------:R-:W-:Y:S05]  /*f730*/  BSYNC.RECONVERGENT B3 ;  /* 0x0000000000037941 */ /* 0x000fea0003800200 */
.L_x_14016:
        /* <DEDUP_REMOVED lines=12> */
.L_x_14015:
[----:B------:R-:W-:Y:S05]  /*f800*/  BSYNC.RECONVERGENT B2 ;  /* 0x0000000000027941 */ /* 0x000fea0003800200 */
.L_x_14014:
        /* <DEDUP_REMOVED lines=17> */
.L_x_14025:
        /* <DEDUP_REMOVED lines=13> */
.L_x_14027:
[----:B------:R-:W-:Y:S05]  /*f9f0*/  BSYNC.RECONVERGENT B4 ;  /* 0x0000000000047941 */ /* 0x000fea0003800200 */
.L_x_14026:
        /* <DEDUP_REMOVED lines=60> */
.L_x_14024:
[----:B------:R-:W-:Y:S05]  /*fdc0*/  BSYNC.RECONVERGENT B3 ;  /* 0x0000000000037941 */ /* 0x000fea0003800200 */
.L_x_14023:
        /* <DEDUP_REMOVED lines=11> */
.L_x_14022:
[----:B------:R-:W-:Y:S05]  /*fe80*/  BSYNC.RECONVERGENT B2 ;  /* 0x0000000000027941 */ /* 0x000fea0003800200 */
.L_x_14021:
        /* <DEDUP_REMOVED lines=17> */
.L_x_14032:
        /* <DEDUP_REMOVED lines=13> */
.L_x_14034:
[----:B------:R-:W-:Y:S05]  /*10070*/  BSYNC.RECONVERGENT B4 ;  /* 0x0000000000047941 */ /* 0x000fea0003800200 */
.L_x_14033:
        /* <DEDUP_REMOVED lines=61> */
.L_x_14031:
[----:B------:R-:W-:Y:S05]  /*10450*/  BSYNC.RECONVERGENT B3 ;  /* 0x0000000000037941 */ /* 0x000fea0003800200 */
.L_x_14030:
        /* <DEDUP_REMOVED lines=12> */
.L_x_14029:
[----:B------:R-:W-:Y:S05]  /*10520*/  BSYNC.RECONVERGENT B2 ;  /* 0x0000000000027941 */ /* 0x000fea0003800200 */
.L_x_14028:
        /* <DEDUP_REMOVED lines=17> */
.L_x_14039:
        /* <DEDUP_REMOVED lines=13> */
.L_x_14041:
[----:B------:R-:W-:Y:S05]  /*10710*/  BSYNC.RECONVERGENT B4 ;  /* 0x0000000000047941 */ /* 0x000fea0003800200 */
.L_x_14040:
        /* <DEDUP_REMOVED lines=61> */
.L_x_14038:
[----:B------:R-:W-:Y:S05]  /*10af0*/  BSYNC.RECONVERGENT B3 ;  /* 0x0000000000037941 */ /* 0x000fea0003800200 */
.L_x_14037:
        /* <DEDUP_REMOVED lines=11> */
.L_x_14036:
[----:B------:R-:W-:Y:S05]  /*10bb0*/  BSYNC.RECONVERGENT B2 ;  /* 0x0000000000027941 */ /* 0x000fea0003800200 */
.L_x_14035:
        /* <DEDUP_REMOVED lines=17> */
.L_x_14046:
        /* <DEDUP_REMOVED lines=13> */
.L_x_14048:
[----:B------:R-:W-:Y:S05]  /*10da0*/  BSYNC.RECONVERGENT B4 ;  /* 0x0000000000047941 */ /* 0x000fea0003800200 */
.L_x_14047:
        /* <DEDUP_REMOVED lines=60> */
.L_x_14045:
[----:B------:R-:W-:Y:S05]  /*11170*/  BSYNC.RECONVERGENT B3 ;  /* 0x0000000000037941 */ /* 0x000fea0003800200 */
.L_x_14044:
        /* <DEDUP_REMOVED lines=12> */
.L_x_14043:
[----:B------:R-:W-:Y:S05]  /*11240*/  BSYNC.RECONVERGENT B2 ;  /* 0x0000000000027941 */ /* 0x000fea0003800200 */
.L_x_14042:
        /* <DEDUP_REMOVED lines=17> */
.L_x_14053:
        /* <DEDUP_REMOVED lines=13> */
.L_x_14055:
[----:B------:R-:W-:Y:S05]  /*11430*/  BSYNC.RECONVERGENT B4 ;  /* 0x0000000000047941 */ /* 0x000fea0003800200 */
.L_x_14054:
        /* <DEDUP_REMOVED lines=60> */
.L_x_14052:
[----:B------:R-:W-:Y:S05]  /*11800*/  BSYNC.RECONVERGENT B3 ;  /* 0x0000000000037941 */ /* 0x000fea0003800200 */
.L_x_14051:
        /* <DEDUP_REMOVED lines=11> */
.L_x_14050:
[----:B------:R-:W-:Y:S05]  /*118c0*/  BSYNC.RECONVERGENT B2 ;  /* 0x0000000000027941 */ /* 0x000fea0003800200 */
.L_x_14049:
        /* <DEDUP_REMOVED lines=16> */
.L_x_14059:
        /* <DEDUP_REMOVED lines=13> */
.L_x_14061:
[----:B------:R-:W-:Y:S05]  /*11aa0*/  BSYNC.RECONVERGENT B3 ;  /* 0x0000000000037941 */ /* 0x000fea0003800200 */
.L_x_14060:
        /* <DEDUP_REMOVED lines=60> */
.L_x_14058:
[----:B------:R-:W-:Y:S05]  /*11e70*/  BSYNC.RECONVERGENT B2 ;  /* 0x0000000000027941 */ /* 0x000fea0003800200 */
.L_x_14057:
        /* <DEDUP_REMOVED lines=13> */
.L_x_14006:
        /* <DEDUP_REMOVED lines=21> */
.L_x_14066:
        /* <DEDUP_REMOVED lines=13> */
.L_x_14068:
[----:B------:R-:W-:Y:S05]  /*12170*/  BSYNC.RECONVERGENT B4 ;  /* 0x0000000000047941 */ /* 0x000fea0003800200 */
.L_x_14067:
        /* <DEDUP_REMOVED lines=60> */
.L_x_14065:
[----:B------:R-:W-:Y:S05]  /*12540*/  BSYNC.RECONVERGENT B3 ;  /* 0x0000000000037941 */ /* 0x000fea0003800200 */
.L_x_14064:
        /* <DEDUP_REMOVED lines=11> */
.L_x_14063:
[----:B------:R-:W-:Y:S05]  /*12600*/  BSYNC.RECONVERGENT B2 ;  /* 0x0000000000027941 */ /* 0x000fea0003800200 */
.L_x_14062:
        /* <DEDUP_REMOVED lines=17> */
.L_x_14073:
        /* <DEDUP_REMOVED lines=13> */
.L_x_14075:
[----:B------:R-:W-:Y:S05]  /*127f0*/  BSYNC.RECONVERGENT B4 ;  /* 0x0000000000047941 */ /* 0x000fea0003800200 */
.L_x_14074:
        /* <DEDUP_REMOVED lines=60> */
.L_x_14072:
[----:B------:R-:W-:Y:S05]  /*12bc0*/  BSYNC.RECONVERGENT B3 ;  /* 0x0000000000037941 */ /* 0x000fea0003800200 */
.L_x_14071:
        /* <DEDUP_REMOVED lines=12> */
.L_x_14070:
[----:B------:R-:W-:Y:S05]  /*12c90*/  BSYNC.RECONVERGENT B2 ;  /* 0x0000000000027941 */ /* 0x000fea0003800200 */
.L_x_14069:
        /* <DEDUP_REMOVED lines=17> */
.L_x_14080:
        /* <DEDUP_REMOVED lines=13> */
.L_x_14082:
[----:B------:R-:W-:Y:S05]  /*12e80*/  BSYNC.RECONVERGENT B4 ;  /* 0x0000000000047941 */ /* 0x000fea0003800200 */
.L_x_14081:
        /* <DEDUP_REMOVED lines=60> */
.L_x_14079:
[----:B------:R-:W-:Y:S05]  /*13250*/  BSYNC.RECONVERGENT B3 ;  /* 0x0000000000037941 */ /* 0x000fea0003800200 */
.L_x_14078:
        /* <DEDUP_REMOVED lines=11> */
.L_x_14077:
[----:B------:R-:W-:Y:S05]  /*13310*/  BSYNC.RECONVERGENT B2 ;  /* 0x0000000000027941 */ /* 0x000fea0003800200 */
.L_x_14076:
        /* <DEDUP_REMOVED lines=17> */
.L_x_14087:
        /* <DEDUP_REMOVED lines=13> */
.L_x_14089:
[----:B------:R-:W-:Y:S05]  /*13500*/  BSYNC.RECONVERGENT B4 ;  /* 0x0000000000047941 */ /* 0x000fea0003800200 */
.L_x_14088:
        /* <DEDUP_REMOVED lines=61> */
.L_x_14086:
[----:B------:R-:W-:Y:S05]  /*138e0*/  BSYNC.RECONVERGENT B3 ;  /* 0x0000000000037941 */ /* 0x000fea0003800200 */
.L_x_14085:
        /* <DEDUP_REMOVED lines=12> */
.L_x_14084:
[----:B------:R-:W-:Y:S05]  /*139b0*/  BSYNC.RECONVERGENT B2 ;  /* 0x0000000000027941 */ /* 0x000fea0003800200 */
.L_x_14083:
        /* <DEDUP_REMOVED lines=17> */
.L_x_14094:
        /* <DEDUP_REMOVED lines=13> */
.L_x_14096:
[----:B------:R-:W-:Y:S05]  /*13ba0*/  BSYNC.RECONVERGENT B4 ;  /* 0x0000000000047941 */ /* 0x000fea0003800200 */
.L_x_14095:
        /* <DEDUP_REMOVED lines=61> */
.L_x_14093:
[----:B------:R-:W-:Y:S05]  /*13f80*/  BSYNC.RECONVERGENT B3 ;  /* 0x0000000000037941 */ /* 0x000fea0003800200 */
.L_x_14092:
        /* <DEDUP_REMOVED lines=11> */
.L_x_14091:
[----:B------:R-:W-:Y:S05]  /*14040*/  BSYNC.RECONVERGENT B2 ;  /* 0x0000000000027941 */ /* 0x000fea0003800200 */
.L_x_14090:
        /* <DEDUP_REMOVED lines=17> */
.L_x_14101:
        /* <DEDUP_REMOVED lines=13> */
.L_x_14103:
[----:B------:R-:W-:Y:S05]  /*14230*/  BSYNC.RECONVERGENT B4 ;  /* 0x0000000000047941 */ /* 0x000fea0003800200 */
.L_x_14102:
        /* <DEDUP_REMOVED lines=60> */
.L_x_14100:
[----:B------:R-:W-:Y:S05]  /*14600*/  BSYNC.RECONVERGENT B3 ;  /* 0x0000000000037941 */ /* 0x000fea0003800200 */
.L_x_14099:
        /* <DEDUP_REMOVED lines=12> */
.L_x_14098:
[----:B------:R-:W-:Y:S05]  /*146d0*/  BSYNC.RECONVERGENT B2 ;  /* 0x0000000000027941 */ /* 0x000fea0003800200 */
.L_x_14097:
        /* <DEDUP_REMOVED lines=17> */
.L_x_14108:
        /* <DEDUP_REMOVED lines=13> */
.L_x_14110:
[----:B------:R-:W-:Y:S05]  /*148c0*/  BSYNC.RECONVERGENT B4 ;  /* 0x0000000000047941 */ /* 0x000fea0003800200 */
.L_x_14109:
        /* <DEDUP_REMOVED lines=60> */
.L_x_14107:
[----:B------:R-:W-:Y:S05]  /*14c90*/  BSYNC.RECONVERGENT B3 ;  /* 0x0000000000037941 */ /* 0x000fea0003800200 */
.L_x_14106:
        /* <DEDUP_REMOVED lines=11> */
.L_x_14105:
[----:B------:R-:W-:Y:S05]  /*14d50*/  BSYNC.RECONVERGENT B2 ;  /* 0x0000000000027941 */ /* 0x000fea0003800200 */
.L_x_14104:
        /* <DEDUP_REMOVED lines=16> */
.L_x_14113:
        /* <DEDUP_REMOVED lines=13> */
.L_x_14115:
[----:B------:R-:W-:Y:S05]  /*14f30*/  BSYNC.RECONVERGENT B3 ;  /* 0x0000000000037941 */ /* 0x000fea0003800200 */
.L_x_14114:
        /* <DEDUP_REMOVED lines=60> */
.L_x_14112:
[----:B------:R-:W-:Y:S05]  /*15300*/  BSYNC.RECONVERGENT B2 ;  /* 0x0000000000027941 */ /* 0x000fea0003800200 */
.L_x_14111:
        /* <DEDUP_REMOVED lines=12> */
.L_x_14056:
[----:B------:R-:W-:Y:S05]  /*153d0*/  BSYNC.RECONVERGENT B0 ;  /* 0x0000000000007941 */ /* 0x000fea0003800200 */
.L_x_14005:
        /* <DEDUP_REMOVED lines=27> */
.L_x_14117:
[----:B------:R-:W-:Y:S05]  /*15590*/  BSYNC.RECONVERGENT B0 ;  /* 0x0000000000007941 */ /* 0x000fea0003800200 */
.L_x_14116:
[----:B------:R-:W-:Y:S01]  /*155a0*/  IADD3 R0, PT, PT, R0, 0x20, RZ ;  /* 0x0000002000007810 */ /* 0x000fe20007ffe0ff */
[----:B------:R-:W-:-:S07]  /*155b0*/  VIADD R93, R93, 0x20 ;  /* 0x000000205d5d7836 */ /* 0x000fce0000000000 */
.L_x_14004:
[----:B------:R-:W-:Y:S05]  /*155c0*/  BSYNC.RECONVERGENT B1 ;  /* 0x0000000000017941 */ /* 0x000fea0003800200 */
.L_x_14003:
        /* <DEDUP_REMOVED lines=36> */
.L_x_14126:
        /* <DEDUP_REMOVED lines=13> */
.L_x_14128:
[----:B------:R-:W-:Y:S05]  /*158e0*/  BSYNC.RECONVERGENT B4 ;  /* 0x0000000000047941 */ /* 0x000fea0003800200 */
.L_x_14127:
        /* <DEDUP_REMOVED lines=60> */
.L_x_14125:
[----:B------:R-:W-:Y:S05]  /*15cb0*/  BSYNC.RECONVERGENT B3 ;  /* 0x0000000000037941 */ /* 0x000fea0003800200 */
.L_x_14124:
        /* <DEDUP_REMOVED lines=11> */
.L_x_14123:
[----:B------:R-:W-:Y:S05]  /*15d70*/  BSYNC.RECONVERGENT B2 ;  /* 0x0000000000027941 */ /* 0x000fea0003800200 */
.L_x_14122:
        /* <DEDUP_REMOVED lines=17> */
.L_x_14133:
        /* <DEDUP_REMOVED lines=13> */
.L_x_14135:
[----:B------:R-:W-:Y:S05]  /*15f60*/  BSYNC.RECONVERGENT B4 ;  /* 0x0000000000047941 */ /* 0x000fea0003800200 */
.L_x_14134:
        /* <DEDUP_REMOVED lines=60> */
.L_x_14132:
[----:B------:R-:W-:Y:S05]  /*16330*/  BSYNC.RECONVERGENT B3 ;  /* 0x0000000000037941 */ /* 0x000fea0003800200 */
.L_x_14131:
        /* <DEDUP_REMOVED lines=12> */
.L_x_14130:
[----:B------:R-:W-:Y:S05]  /*16400*/  BSYNC.RECONVERGENT B2 ;  /* 0x0000000000027941 */ /* 0x000fea0003800200 */
.L_x_14129:
        /* <DEDUP_REMOVED lines=17> */
.L_x_14140:
        /* <DEDUP_REMOVED lines=13> */
.L_x_14142:
[----:B------:R-:W-:Y:S05]  /*165f0*/  BSYNC.RECONVERGENT B4 ;  /* 0x0000000000047941 */ /* 0x000fea0003800200 */
.L_x_14141:
        /* <DEDUP_REMOVED lines=60> */
.L_x_14139:
[----:B------:R-:W-:Y:S05]  /*169c0*/  BSYNC.RECONVERGENT B3 ;  /* 0x0000000000037941 */ /* 0x000fea0003800200 */
.L_x_14138:
        /* <DEDUP_REMOVED lines=11> */
.L_x_14137:
[----:B------:R-:W-:Y:S05]  /*16a80*/  BSYNC.RECONVERGENT B2 ;  /* 0x0000000000027941 */ /* 0x000fea0003800200 */
.L_x_14136:
        /* <DEDUP_REMOVED lines=17> */
.L_x_14147:
        /* <DEDUP_REMOVED lines=13> */
.L_x_14149:
[----:B------:R-:W-:Y:S05]  /*16c70*/  BSYNC.RECONVERGENT B4 ;  /* 0x0000000000047941 */ /* 0x000fea0003800200 */
.L_x_14148:
        /* <DEDUP_REMOVED lines=54> */
[----:B------:R-:W-:Y:S01]  /*16fe0*/  LOP3.LUT R111, R111, R112, R115, 0x96, !PT ;  /* 0x000000706f6f7212 */ /* 0x000fe200078e9673 */
[----:B------:R-:W-:Y:S01]  /*16ff0*/  IMAD.MOV.U32 R87, RZ, RZ, R110 ;  /* 0x000000ffff577224 */ /* 0x000fe200078e006e */
[----:B------:R-:W-:Y:S01]  /*17000*/  MOV R112, R114 ;  /* 0x0000007200707202 */ /* 0x000fe20000000f00 */
[----:B------:R-:W-:-:S05]  /*17010*/  IMAD.WIDE.U32 R88, R88, -0x2daee0ad, RZ ;  /* 0xd2511f5358587825 */ /* 0x000fca00078e00ff */
[----:B------:R-:W-:Y:S01]  /*17020*/  LOP3.LUT R113, R113, R90, R89, 0x96, !PT ;  /* 0x0000005a71717212 */ /* 0x000fe200078e9659 */
[----:B------:R-:W-:Y:S01]  /*17030*/  IMAD.MOV.U32 R89, RZ, RZ, RZ ;  /* 0x000000ffff597224 */ /* 0x000fe200078e00ff */
[----:B------:R-:W-:-:S07]  /*17040*/  MOV R110, R88 ;  /* 0x00000058006e7202 */ /* 0x000fce0000000f00 */
.L_x_14146:
[----:B------:R-:W-:Y:S05]  /*17050*/  BSYNC.RECONVERGENT B3 ;  /* 0x0000000000037941 */ /* 0x000fea0003800200 */
.L_x_14145:
        /* <DEDUP_REMOVED lines=12> */
.L_x_14144:
[----:B------:R-:W-:Y:S05]  /*17120*/  BSYNC.RECONVERGENT B2 ;  /* 0x0000000000027941 */ /* 0x000fea0003800200 */
.L_x_14143:
        /* <DEDUP_REMOVED lines=17> */
.L_x_14154:
        /* <DEDUP_REMOVED lines=13> */
.L_x_14156:
[----:B------:R-:W-:Y:S05]  /*17310*/  BSYNC.RECONVERGENT B4 ;  /* 0x0000000000047941 */ /* 0x000fea0003800200 */
.L_x_14155:
        /* <DEDUP_REMOVED lines=26> */
[----:B------:R-:W-:Y:S01]  /*174c0*/  IADD3 R91, PT, PT, R2, 0x1715609d, RZ ;  /* 0x1715609d025b7810 */ /* 0x000fe20007ffe0ff */
        /* <DEDUP_REMOVED lines=24> */
[----:B------:R-:W-:Y:S01]  /*17650*/  IMAD.MOV.U32 R91, RZ, RZ, R110 ;  /* 0x000000ffff5b7224 */ /* 0x000fe200078e006e */
[----:B------:R-:W-:Y:S01]  /*17660*/  LOP3.LUT R89, R89, R88, R113, 0x96, !PT ;  /* 0x0000005859597212 */ /* 0x000fe200078e9671 */
[----:B------:R-:W-:-:S04]  /*17670*/  IMAD.WIDE.U32 R114, R114, -0x326172a9, RZ ;  /* 0xcd9e8d5772727825 */ /* 0x000fc800078e00ff */
[----:B------:R-:W-:Y:S01]  /*17680*/  IMAD.WIDE.U32 R88, R89, -0x2daee0ad, RZ ;  /* 0xd2511f5359587825 */ /* 0x000fe200078e00ff */
[----:B------:R-:W-:Y:S02]  /*17690*/  LOP3.LUT R111, R111, R112, R115, 0x96, !PT ;  /* 0x000000706f6f7212 */ /* 0x000fe400078e9673 */
[----:B------:R-:W-:Y:S01]  /*176a0*/  MOV R112, R114 ;  /* 0x0000007200707202 */ /* 0x000fe20000000f00 */
[----:B------:R-:W-:Y:S01]  /*176b0*/  VIADD R113, R3, 0x96a522ad ;  /* 0x96a522ad03717836 */ /* 0x000fe20000000000 */
[----:B------:R-:W-:-:S04]  /*176c0*/  MOV R110, R88 ;  /* 0x00000058006e7202 */ /* 0x000fc80000000f00 */
[----:B------:R-:W-:Y:S01]  /*176d0*/  LOP3.LUT R113, R113, R90, R89, 0x96, !PT ;  /* 0x0000005a71717212 */ /* 0x000fe200078e9659 */
[----:B------:R-:W-:-:S07]  /*176e0*/  IMAD.MOV.U32 R90, RZ, RZ, RZ ;  /* 0x000000ffff5a7224 */ /* 0x000fce00078e00ff */
.L_x_14153:
[----:B------:R-:W-:Y:S05]  /*176f0*/  BSYNC.RECONVERGENT B3 ;  /* 0x0000000000037941 */ /* 0x000fea0003800200 */
.L_x_14152:
        /* <DEDUP_REMOVED lines=11> */
.L_x_14151:
[----:B------:R-:W-:Y:S05]  /*177b0*/  BSYNC.RECONVERGENT B2 ;  /* 0x0000000000027941 */ /* 0x000fea0003800200 */
.L_x_14150:
        /* <DEDUP_REMOVED lines=17> */
.L_x_14161:
        /* <DEDUP_REMOVED lines=13> */
.L_x_14163:
[----:B------:R-:W-:Y:S05]  /*179a0*/  BSYNC.RECONVERGENT B4 ;  /* 0x0000000000047941 */ /* 0x000fea0003800200 */
.L_x_14162:
[----:B01----:R-:W-:Y:S01]  /*179b0*/  IMAD.WIDE.U32 R116, R97, -0x326172a9, RZ ;  /* 0xcd9e8d5761747825 */ /* 0x003fe200078e00ff */
        /* <DEDUP_REMOVED lines=59> */
.L_x_14160:
[----:B------:R-:W-:Y:S05]  /*17d70*/  BSYNC.RECONVERGENT B3 ;  /* 0x0000000000037941 */ /* 0x000fea0003800200 */
.L_x_14159:
        /* <DEDUP_REMOVED lines=12> */
.L_x_14158:
[----:B------:R-:W-:Y:S05]  /*17e40*/  BSYNC.RECONVERGENT B2 ;  /* 0x0000000000027941 */ /* 0x000fea0003800200 */
.L_x_14157:
        /* <DEDUP_REMOVED lines=17> */
.L_x_14168:
        /* <DEDUP_REMOVED lines=13> */
.L_x_14170:
[----:B------:R-:W-:Y:S05]  /*18030*/  BSYNC.RECONVERGENT B4 ;  /* 0x0000000000047941 */ /* 0x000fea0003800200 */
.L_x_14169:
        /* <DEDUP_REMOVED lines=9> */
[----:B------:R-:W-:Y:S01]  /*180d0*/  VIADD R111, R2, 0x8ff34781 ;  /* 0x8ff34781026f7836 */ /* 0x000fe20000000000 */
        /* <DEDUP_REMOVED lines=41> */
[----:B------:R-:W-:Y:S01]  /*18370*/  IMAD.MOV.U32 R105, RZ, RZ, R110 ;  /* 0x000000ffff697224 */ /* 0x000fe200078e006e */
[----:B------:R-:W-:Y:S02]  /*18380*/  LOP3.LUT R91, R91, R90, R117, 0x96, !PT ;  /* 0x0000005a5b5b7212 */ /* 0x000fe400078e9675 */
[----:B------:R-:W-:Y:S01]  /*18390*/  IADD3 R95, PT, PT, R3, -0x695add53, RZ ;  /* 0x96a522ad035f7810 */ /* 0x000fe20007ffe0ff */
[----:B------:R-:W-:-:S04]  /*183a0*/  IMAD.WIDE.U32 R112, R112, -0x326172a9, RZ ;  /* 0xcd9e8d5770707825 */ /* 0x000fc800078e00ff */
[----:B------:R-:W-:Y:S01]  /*183b0*/  IMAD.WIDE.U32 R90, R91, -0x2daee0ad, RZ ;  /* 0xd2511f535b5a7825 */ /* 0x000fe200078e00ff */
[----:B------:R-:W-:-:S04]  /*183c0*/  LOP3.LUT R111, R111, R116, R113, 0x96, !PT ;  /* 0x000000746f6f7212 */ /* 0x000fc800078e9671 */
[----:B------:R-:W-:Y:S01]  /*183d0*/  LOP3.LUT R113, R95, R114, R91, 0x96, !PT ;  /* 0x000000725f717212 */ /* 0x000fe200078e965b */
[----:B------:R-:W-:Y:S01]  /*183e0*/  IMAD.MOV.U32 R95, RZ, RZ, RZ ;  /* 0x000000ffff5f7224 */ /* 0x000fe200078e00ff */
[----:B------:R-:W-:-:S07]  /*183f0*/  MOV R110, R90 ;  /* 0x0000005a006e7202 */ /* 0x000fce0000000f00 */
.L_x_14167:
[----:B------:R-:W-:Y:S05]  /*18400*/  BSYNC.RECONVERGENT B3 ;  /* 0x0000000000037941 */ /* 0x000fea0003800200 */
.L_x_14166:
        /* <DEDUP_REMOVED lines=11> */
.L_x_14165:
[----:B------:R-:W-:Y:S05]  /*184c0*/  BSYNC.RECONVERGENT B2 ;  /* 0x0000000000027941 */ /* 0x000fea0003800200 */
.L_x_14164:
[----:B------:R-:W-:Y:S01]  /*184d0*/  IMAD.MOV.U32 R114, RZ, RZ, R110 ;  /* 0x000000ffff727224 */ /* 0x000fe200078e006e */
[----:B------:R-:W-:Y:S01]  /*184e0*/  MOV R115, R95 ;  /* 0x0000005f00737202 */ /* 0x000fe20000000f00 */
        /* <DEDUP_REMOVED lines=18> */
.L_x_14174:
        /* <DEDUP_REMOVED lines=13> */
.L_x_14176:
[----:B------:R-:W-:Y:S05]  /*186e0*/  BSYNC.RECONVERGENT B3 ;  /* 0x0000000000037941 */ /* 0x000fea0003800200 */
.L_x_14175:
        /* <DEDUP_REMOVED lines=55> */
[----:B------:R-:W-:-:S05]  /*18a60*/  VIADD R91, R3, 0x96a522ad ;  /* 0x96a522ad035b7836 */ /* 0x000fca0000000000 */
[----:B------:R-:W-:Y:S01]  /*18a70*/  LOP3.LUT R113, R91, R116, R115, 0x96, !PT ;  /* 0x000000745b717212 */ /* 0x000fe200078e9673 */
[----:B------:R-:W-:Y:S01]  /*18a80*/  IMAD.MOV.U32 R115, RZ, RZ, RZ ;  /* 0x000000ffff737224 */ /* 0x000fe200078e00ff */
[----:B------:R-:W-:-:S07]  /*18a90*/  MOV R91, R110 ;  /* 0x0000006e005b7202 */ /* 0x000fce0000000f00 */
.L_x_14173:
[----:B------:R-:W-:Y:S05]  /*18aa0*/  BSYNC.RECONVERGENT B2 ;  /* 0x0000000000027941 */ /* 0x000fea0003800200 */
.L_x_14172:
        /* <DEDUP_REMOVED lines=11> */
[----:B------:R-:W-:Y:S01]  /*18b60*/  FFMA.FTZ R91, R110, R91, R59 ;  /* 0x0000005b6e5b7223 */ /* 0x000fe2000001003b */
[----:B------:R-:W-:Y:S06]  /*18b70*/  BRA `(.L_x_14171) ;  /* 0x00000034002c7947 */ /* 0x000fec0003800000 */
.L_x_14121:
[----:B------:R-:W-:Y:S01]  /*18b80*/  BSSY.RECONVERGENT B2, `(.L_x_14177) ;  /* 0x000006b000027945 */ /* 0x000fe20003800200 */
[----:B------:R-:W-:Y:S01]  /*18b90*/  IMAD.MOV.U32 R110, RZ, RZ, R114 ;  /* 0x000000ffff6e7224 */ /* 0x000fe200078e0072 */
[----:B--2---:R-:W-:Y:S01]  /*18ba0*/  MOV R86, R115 ;  /* 0x0000007300567202 */ /* 0x004fe20000000f00 */
        /* <DEDUP_REMOVED lines=18> */
.L_x_14181:
        /* <DEDUP_REMOVED lines=13> */
.L_x_14183:
[----:B------:R-:W-:Y:S05]  /*18da0*/  BSYNC.RECONVERGENT B4 ;  /* 0x0000000000047941 */ /* 0x000fea0003800200 */
.L_x_14182:
[----:B------:R-:W-:Y:S01]  /*18db0*/  IMAD.WIDE.U32 R86, R97, -0x326172a9, RZ ;  /* 0xcd9e8d5761567825 */ /* 0x000fe200078e00ff */
[----:B------:R-:W-:Y:S02]  /*18dc0*/  LOP3.LUT R90, R103, R85, R3, 0x96, !PT ;  /* 0x00000055675a7212 */ /* 0x000fe400078e9603 */
[----:B------:R-:W-:Y:S02]  /*18dd0*/  IADD3 R85, PT, PT, R2, -0x61c88647, RZ ;  /* 0x9e3779b902557810 */ /* 0x000fe40007ffe0ff */
        /* <DEDUP_REMOVED lines=52> */
[----:B------:R-:W-:Y:S02]  /*19120*/  HFMA2 R86, -RZ, RZ, 0, 0 ;  /* 0x00000000ff567431 */ /* 0x000fe400000001ff */
[----:B------:R-:W-:-:S05]  /*19130*/  IMAD.WIDE.U32 R88, R89, -0x2daee0ad, RZ ;  /* 0xd2511f5359587825 */ /* 0x000fca00078e00ff */
[----:B------:R-:W-:Y:S01]  /*19140*/  LOP3.LUT R113, R85, R84, R89, 0x96, !PT ;  /* 0x0000005455717212 */ /* 0x000fe200078e9659 */
[----:B------:R-:W-:Y:S01]  /*19150*/  IMAD.MOV.U32 R84, RZ, RZ, R114 ;  /* 0x000000ffff547224 */ /* 0x000fe200078e0072 */
[----:B------:R-:W-:-:S07]  /*19160*/  MOV R110, R88 ;  /* 0x00000058006e7202 */ /* 0x000fce0000000f00 */
.L_x_14180:
[----:B------:R-:W-:Y:S05]  /*19170*/  BSYNC.RECONVERGENT B3 ;  /* 0x0000000000037941 */ /* 0x000fea0003800200 */
.L_x_14179:
        /* <DEDUP_REMOVED lines=11> */
.L_x_14178:
[----:B------:R-:W-:Y:S05]  /*19230*/  BSYNC.RECONVERGENT B2 ;  /* 0x0000000000027941 */ /* 0x000fea0003800200 */
.L_x_14177:
        /* <DEDUP_REMOVED lines=17> */
.L_x_14188:
        /* <DEDUP_REMOVED lines=13> */
.L_x_14190:
[----:B------:R-:W-:Y:S05]  /*19420*/  BSYNC.RECONVERGENT B4 ;  /* 0x0000000000047941 */ /* 0x000fea0003800200 */
.L_x_14189:
        /* <DEDUP_REMOVED lines=49> */
[----:B------:R-:W-:Y:S02]  /*19740*/  IADD3 R85, PT, PT, R2, -0xe443238, RZ ;  /* 0xf1bbcdc802557810 */ /* 0x000fe40007ffe0ff */
[----:B------:R-:W-:Y:S02]  /*19750*/  LOP3.LUT R112, R87, R112, R89, 0x96, !PT ;  /* 0x0000007057707212 */ /* 0x000fe400078e9659 */
        /* <DEDUP_REMOVED lines=9> */
.L_x_14187:
[----:B------:R-:W-:Y:S05]  /*197f0*/  BSYNC.RECONVERGENT B3 ;  /* 0x0000000000037941 */ /* 0x000fea0003800200 */
.L_x_14186:
        /* <DEDUP_REMOVED lines=12> */
.L_x_14185:
[----:B------:R-:W-:Y:S05]  /*198c0*/  BSYNC.RECONVERGENT B2 ;  /* 0x0000000000027941 */ /* 0x000fea0003800200 */
.L_x_14184:
        /* <DEDUP_REMOVED lines=17> */
.L_x_14195:
        /* <DEDUP_REMOVED lines=13> */
.L_x_14197:
[----:B------:R-:W-:Y:S05]  /*19ab0*/  BSYNC.RECONVERGENT B4 ;  /* 0x0000000000047941 */ /* 0x000fea0003800200 */
.L_x_14196:
[----:B------:R-:W-:Y:S01]  /*19ac0*/  IMAD.WIDE.U32 R90, R97, -0x326172a9, RZ ;  /* 0xcd9e8d57615a7825 */ /* 0x000fe200078e00ff */
[----:B------:R-:W-:Y:S02]  /*19ad0*/  LOP3.LUT R86, R103, R89, R3, 0x96, !PT ;  /* 0x0000005967567212 */ /* 0x000fe400078e9603 */
[----:B------:R-:W-:Y:S02]  /*19ae0*/  IADD3 R89, PT, PT, R2, -0x61c88647, RZ ;  /* 0x9e3779b902597810 */ /* 0x000fe40007ffe0ff */
[----:B------:R-:W-:Y:S01]  /*19af0*/  LOP3.LUT R112, R101, R91, R2, 0x96, !PT ;  /* 0x0000005b65707212 */ /* 0x000fe200078e9602 */
[----:B------:R-:W-:Y:S01]  /*19b00*/  IMAD.WIDE.U32 R86, R86, -0x326172a9, RZ ;  /* 0xcd9e8d5756567825 */ /* 0x000fe200078e00ff */
[----:B------:R-:W-:Y:S02]  /*19b10*/  IADD3 R95, PT, PT, R3, 0x76cf5d0a, RZ ;  /* 0x76cf5d0a035f7810 */ /* 0x000fe40007ffe0ff */
[----:B------:R-:W-:Y:S01]  /*19b20*/  IADD3 R111, PT, PT, R2, -0x700cb87f, RZ ;  /* 0x8ff34781026f7810 */ /* 0x000fe20007ffe0ff */
        /* <DEDUP_REMOVED lines=20> */
[----:B------:R-:W-:Y:S02]  /*19c70*/  IADD3 R89, PT, PT, R2, 0x1715609d, RZ ;  /* 0x1715609d02597810 */ /* 0x000fe40007ffe0ff */
[----:B------:R-:W-:Y:S01]  /*19c80*/  LOP3.LUT R112, R87, R86, R91, 0x96, !PT ;  /* 0x0000005657707212 */ /* 0x000fe200078e965b */
[----:B------:R-:W-:Y:S01]  /*19c90*/  IMAD.WIDE.U32 R86, R95, -0x326172a9, RZ ;  /* 0xcd9e8d575f567825 */ /* 0x000fe200078e00ff */
[----:B------:R-:W-:-:S03]  /*19ca0*/  IADD3 R95, PT, PT, R3, 0x646e171e, RZ ;  /* 0x646e171e035f7810 */ /* 0x000fc60007ffe0ff */
        /* <DEDUP_REMOVED lines=29> */
.L_x_14194:
[----:B------:R-:W-:Y:S05]  /*19e80*/  BSYNC.RECONVERGENT B3 ;  /* 0x0000000000037941 */ /* 0x000fea0003800200 */
.L_x_14193:
        /* <DEDUP_REMOVED lines=11> */
.L_x_14192:
[----:B------:R-:W-:Y:S05]  /*19f40*/  BSYNC.RECONVERGENT B2 ;  /* 0x0000000000027941 */ /* 0x000fea0003800200 */
.L_x_14191:
        /* <DEDUP_REMOVED lines=17> */
.L_x_14202:
        /* <DEDUP_REMOVED lines=13> */
.L_x_14204:
[----:B------:R-:W-:Y:S05]  /*1a130*/  BSYNC.RECONVERGENT B4 ;  /* 0x0000000000047941 */ /* 0x000fea0003800200 */
.L_x_14203:
        /* <DEDUP_REMOVED lines=53> */
[----:B------:R-:W-:Y:S01]  /*1a490*/  IMAD.WIDE.U32 R114, R114, -0x326172a9, RZ ;  /* 0xcd9e8d5772727825 */ /* 0x000fe200078e00ff */
[----:B------:R-:W-:-:S03]  /*1a4a0*/  MOV R87, R110 ;  /* 0x0000006e00577202 */ /* 0x000fc60000000f00 */
[----:B------:R-:W-:Y:S01]  /*1a4b0*/  IMAD.WIDE.U32 R88, R88, -0x2daee0ad, RZ ;  /* 0xd2511f5358587825 */ /* 0x000fe200078e00ff */
[----:B------:R-:W-:-:S03]  /*1a4c0*/  LOP3.LUT R111, R111, R112, R115, 0x96, !PT ;  /* 0x000000706f6f7212 */ /* 0x000fc600078e9673 */
[----:B------:R-:W-:Y:S01]  /*1a4d0*/  IMAD.MOV.U32 R112, RZ, RZ, R114 ;  /* 0x000000ffff707224 */ /* 0x000fe200078e0072 */
[----:B------:R-:W-:Y:S01]  /*1a4e0*/  LOP3.LUT R113, R113, R90, R89, 0x96, !PT ;  /* 0x0000005a71717212 */ /* 0x000fe200078e9659 */
[----:B------:R-:W-:Y:S02]  /*1a4f0*/  HFMA2 R89, -RZ, RZ, 0, 0 ;  /* 0x00000000ff597431 */ /* 0x000fe400000001ff */
[----:B------:R-:W-:-:S07]  /*1a500*/  IMAD.MOV.U32 R110, RZ, RZ, R88 ;  /* 0x000000ffff6e7224 */ /* 0x000fce00078e0058 */
.L_x_14201:
[----:B------:R-:W-:Y:S05]  /*1a510*/  BSYNC.RECONVERGENT B3 ;  /* 0x0000000000037941 */ /* 0x000fea0003800200 */
.L_x_14200:
        /* <DEDUP_REMOVED lines=12> */
.L_x_14199:
[----:B------:R-:W-:Y:S05]  /*1a5e0*/  BSYNC.RECONVERGENT B2 ;  /* 0x0000000000027941 */ /* 0x000fea0003800200 */
.L_x_14198:
        /* <DEDUP_REMOVED lines=17> */
.L_x_14209:
        /* <DEDUP_REMOVED lines=13> */
.L_x_14211:
[----:B------:R-:W-:Y:S05]  /*1a7d0*/  BSYNC.RECONVERGENT B4 ;  /* 0x0000000000047941 */ /* 0x000fea0003800200 */
.L_x_14210:
        /* <DEDUP_REMOVED lines=50> */
[----:B------:R-:W-:Y:S01]  /*1ab00*/  MOV R91, R110 ;  /* 0x0000006e005b7202 */ /* 0x000fe20000000f00 */
        /* <DEDUP_REMOVED lines=8> */
[----:B------:R-:W-:Y:S02]  /*1ab90*/  HFMA2 R90, -RZ, RZ, 0, 0 ;  /* 0x00000000ff5a7431 */ /* 0x000fe400000001ff */
[----:B------:R-:W-:-:S07]  /*1aba0*/  IMAD.MOV.U32 R110, RZ, RZ, R88 ;  /* 0x000000ffff6e7224 */ /* 0x000fce00078e0058 */
.L_x_14208:
[----:B------:R-:W-:Y:S05]  /*1abb0*/  BSYNC.RECONVERGENT B3 ;  /* 0x0000000000037941 */ /* 0x000fea0003800200 */
.L_x_14207:
        /* <DEDUP_REMOVED lines=11> */
.L_x_14206:
[----:B------:R-:W-:Y:S05]  /*1ac70*/  BSYNC.RECONVERGENT B2 ;  /* 0x0000000000027941 */ /* 0x000fea0003800200 */
.L_x_14205:
        /* <DEDUP_REMOVED lines=17> */
.L_x_14216:
        /* <DEDUP_REMOVED lines=13> */
.L_x_14218:
[----:B------:R-:W-:Y:S05]  /*1ae60*/  BSYNC.RECONVERGENT B4 ;  /* 0x0000000000047941 */ /* 0x000fea0003800200 */
.L_x_14217:
[----:B01----:R-:W-:Y:S01]  /*1ae70*/  IMAD.WIDE.U32 R116, R97, -0x326172a9, RZ ;  /* 0xcd9e8d5761747825 */ /* 0x003fe200078e00ff */
        /* <DEDUP_REMOVED lines=59> */
.L_x_14215:
[----:B------:R-:W-:Y:S05]  /*1b230*/  BSYNC.RECONVERGENT B3 ;  /* 0x0000000000037941 */ /* 0x000fea0003800200 */
.L_x_14214:
        /* <DEDUP_REMOVED lines=12> */
.L_x_14213:
[----:B------:R-:W-:Y:S05]  /*1b300*/  BSYNC.RECONVERGENT B2 ;  /* 0x0000000000027941 */ /* 0x000fea0003800200 */
.L_x_14212:
        /* <DEDUP_REMOVED lines=17> */
.L_x_14223:
        /* <DEDUP_REMOVED lines=13> */
.L_x_14225:
[----:B------:R-:W-:Y:S05]  /*1b4f0*/  BSYNC.RECONVERGENT B4 ;  /* 0x0000000000047941 */ /* 0x000fea0003800200 */
.L_x_14224:
        /* <DEDUP_REMOVED lines=51> */
[----:B------:R-:W-:Y:S01]  /*1b830*/  MOV R105, R110 ;  /* 0x0000006e00697202 */ /* 0x000fe20000000f00 */
[----:B------:R-:W-:Y:S01]  /*1b840*/  VIADD R95, R3, 0x96a522ad ;  /* 0x96a522ad035f7836 */ /* 0x000fe20000000000 */
[----:B------:R-:W-:Y:S01]  /*1b850*/  LOP3.LUT R91, R91, R90, R117, 0x96, !PT ;  /* 0x0000005a5b5b7212 */ /* 0x000fe200078e9675 */
[----:B------:R-:W-:-:S04]  /*1b860*/  IMAD.WIDE.U32 R112, R112, -0x326172a9, RZ ;  /* 0xcd9e8d5770707825 */ /* 0x000fc800078e00ff */
[----:B------:R-:W-:Y:S01]  /*1b870*/  IMAD.WIDE.U32 R90, R91, -0x2daee0ad, RZ ;  /* 0xd2511f535b5a7825 */ /* 0x000fe200078e00ff */
[----:B------:R-:W-:-:S03]  /*1b880*/  LOP3.LUT R111, R111, R116, R113, 0x96, !PT ;  /* 0x000000746f6f7212 */ /* 0x000fc600078e9671 */
[----:B------:R-:W-:Y:S01]  /*1b890*/  IMAD.MOV.U32 R110, RZ, RZ, R90 ;  /* 0x000000ffff6e7224 */ /* 0x000fe200078e005a */
[----:B------:R-:W-:Y:S01]  /*1b8a0*/  LOP3.LUT R113, R95, R114, R91, 0x96, !PT ;  /* 0x000000725f717212 */ /* 0x000fe200078e965b */
[----:B------:R-:W-:-:S07]  /*1b8b0*/  HFMA2 R95, -RZ, RZ, 0, 0 ;  /* 0x00000000ff5f7431 */ /* 0x000fce00000001ff */
.L_x_14222:
[----:B------:R-:W-:Y:S05]  /*1b8c0*/  BSYNC.RECONVERGENT B3 ;  /* 0x0000000000037941 */ /* 0x000fea0003800200 */
.L_x_14221:
        /* <DEDUP_REMOVED lines=11> */
.L_x_14220:
[----:B------:R-:W-:Y:S05]  /*1b980*/  BSYNC.RECONVERGENT B2 ;  /* 0x0000000000027941 */ /* 0x000fea0003800200 */
.L_x_14219:
        /* <DEDUP_REMOVED lines=20> */
.L_x_14228:
        /* <DEDUP_REMOVED lines=13> */
.L_x_14230:
[----:B------:R-:W-:Y:S05]  /*1bba0*/  BSYNC.RECONVERGENT B3 ;  /* 0x0000000000037941 */ /* 0x000fea0003800200 */
.L_x_14229:
        /* <DEDUP_REMOVED lines=53> */
[----:B------:R-:W-:Y:S01]  /*1bf00*/  IMAD.WIDE.U32 R114, R91, -0x2daee0ad, RZ ;  /* 0xd2511f535b727825 */ /* 0x000fe200078e00ff */
[----:B------:R-:W-:Y:S02]  /*1bf10*/  IADD3 R91, PT, PT, R3, -0x695add53, RZ ;  /* 0x96a522ad035b7810 */ /* 0x000fe40007ffe0ff */
[----:B------:R-:W-:Y:S02]  /*1bf20*/  LOP3.LUT R111, R111, R118, R113, 0x96, !PT ;  /* 0x000000766f6f7212 */ /* 0x000fe400078e9671 */
[----:B------:R-:W-:Y:S01]  /*1bf30*/  LOP3.LUT R113, R91, R116, R115, 0x96, !PT ;  /* 0x000000745b717212 */ /* 0x000fe200078e9673 */
[----:B------:R-:W-:Y:S02]  /*1bf40*/  HFMA2 R115, -RZ, RZ, 0, 0 ;  /* 0x00000000ff737431 */ /* 0x000fe400000001ff */
[----:B------:R-:W-:-:S07]  /*1bf50*/  IMAD.MOV.U32 R91, RZ, RZ, R110 ;  /* 0x000000ffff5b7224 */ /* 0x000fce00078e006e */
.L_x_14227:
[----:B------:R-:W-:Y:S05]  /*1bf60*/  BSYNC.RECONVERGENT B2 ;  /* 0x0000000000027941 */ /* 0x000fea0003800200 */
.L_x_14226:
        /* <DEDUP_REMOVED lines=12> */
.L_x_14171:
[----:B------:R-:W-:Y:S05]  /*1c030*/  BSYNC.RECONVERGENT B0 ;  /* 0x0000000000007941 */ /* 0x000fea0003800200 */
.L_x_14120:
[----:B01----:R-:W0:Y:S02]  /*1c040*/  LDC.64 R116, c[0x0][0x3a8] ;  /* 0x0000ea00ff747b82 */ /* 0x003e240000000a00 */
[----:B0-----:R-:W-:-:S05]  /*1c050*/  IMAD.WIDE.U32 R116, R0, 0x20, R116 ;  /* 0x0000002000747825 */ /* 0x001fca00078e0074 */
[----:B------:R2:W-:Y:S04]  /*1c060*/  STG.E.128 desc[UR6][R116.64], R84 ;  /* 0x0000005474007986 */ /* 0x0005e8000c101d06 */
[----:B------:R2:W-:Y:S01]  /*1c070*/  STG.E.128 desc[UR6][R116.64+0x10], R88 ;  /* 0x0000105874007986 */ /* 0x0005e2000c101d06 */
[----:B------:R-:W-:Y:S05]  /*1c080*/  @!P0 BRA `(.L_x_14119) ;  /* 0x0000000000508947 */ /* 0x000fea0003800000 */
[----:B------:R-:W-:Y:S01]  /*1c090*/  SHF.L.U32 R95, R105, 0x10, RZ ;  /* 0x00000010695f7819 */ /* 0x000fe200000006ff */
[----:B--2---:R-:W0:Y:S01]  /*1c0a0*/  LDC.64 R116, c[0x0][0x3b0] ;  /* 0x0000ec00ff747b82 */ /* 0x004e220000000a00 */
        /* <DEDUP_REMOVED lines=18> */
.L_x_14119:
[----:B------:R-:W-:Y:S05]  /*1c1d0*/  BSYNC.RECONVERGENT B1 ;  /* 0x0000000000017941 */ /* 0x000fea0003800200 */
.L_x_14118:
[----:B------:R-:W-:Y:S01]  /*1c1e0*/  FADD.FTZ R0, RZ, R60 ;  /* 0x0000003cff007221 */ /* 0x000fe20000010000 */
[C---:B------:R-:W-:Y:S01]  /*1c1f0*/  ISETP.GT.U32.AND P2, PT, R98.reuse, 0x3f, PT ;  /* 0x0000003f6200780c */ /* 0x040fe20003f44070 */
[----:B------:R-:W-:Y:S01]  /*1c200*/  UMOV UR13, 0xffffffff ;  /* 0xffffffff000d7882 */ /* 0x000fe20000000000 */
[C---:B------:R-:W-:Y:S01]  /*1c210*/  ISETP.GT.U32.AND P1, PT, R98.reuse, 0x5f, PT ;  /* 0x0000005f6200780c */ /* 0x040fe20003f24070 */
[----:B------:R-:W-:Y:S01]  /*1c220*/  FADD.FTZ R93, R61, R0 ;  /* 0x000000003d5d7221 */ /* 0x000fe20000010000 */
[----:B------:R-:W-:-:S03]  /*1c230*/  ISETP.GT.U32.AND P0, PT, R98, 0x7f, PT ;  /* 0x0000007f6200780c */ /* 0x000fc60003f04070 */
        /* <DEDUP_REMOVED lines=21> */
[----:B------:R-:W-:Y:S02]  /*1c390*/  FADD.FTZ R0, R82, R93 ;  /* 0x0000005d52007221 */ /* 0x000fe40000010000 */
[----:B------:R-:W4:Y:S02]  /*1c3a0*/  S2R R93, SR_TID.X ;  /* 0x00000000005d7919 */ /* 0x000f240000002100 */
[----:B------:R-:W-:-:S04]  /*1c3b0*/  @P1 FADD.FTZ R95, R83, R0 ;  /* 0x00000000535f1221 */ /* 0x000fc80000010000 */
[----:B------:R-:W-:-:S04]  /*1c3c0*/  FADD.FTZ R0, R84, R95 ;  /* 0x0000005f54007221 */ /* 0x000fc80000010000 */
[----:B0123--:R-:W-:-:S04]  /*1c3d0*/  FADD.FTZ R117, R85, R0 ;  /* 0x0000000055757221 */ /* 0x00ffc80000010000 */
[----:B------:R-:W-:-:S04]  /*1c3e0*/  FADD.FTZ R0, R86, R117 ;  /* 0x0000007556007221 */ /* 0x000fc80000010000 */
[----:B------:R-:W-:-:S04]  /*1c3f0*/  FADD.FTZ R117, R87, R0 ;  /* 0x0000000057757221 */ /* 0x000fc80000010000 */
[----:B------:R-:W-:-:S04]  /*1c400*/  FADD.FTZ R0, R88, R117 ;  /* 0x0000007558007221 */ /* 0x000fc80000010000 */
[----:B------:R-:W-:-:S04]  /*1c410*/  FADD.FTZ R117, R89, R0 ;  /* 0x0000000059757221 */ /* 0x000fc80000010000 */
[----:B------:R-:W-:Y:S01]  /*1c420*/  FADD.FTZ R0, R90, R117 ;  /* 0x000000755a007221 */ /* 0x000fe20000010000 */
[----:B----4-:R-:W-:-:S03]  /*1c430*/  LOP3.LUT P6, RZ, R93, 0x1f, RZ, 0xc0, !PT ;  /* 0x0000001f5dff7812 */ /* 0x010fc600078cc0ff */
[----:B------:R-:W-:Y:S01]  /*1c440*/  @P0 FADD.FTZ R95, R91, R0 ;  /* 0x000000005b5f0221 */ /* 0x000fe20000010000 */
[----:B------:R-:W-:Y:S01]  /*1c450*/  P2R R0, PR, RZ, 0x40 ;  /* 0x00000040ff007803 */ /* 0x000fe20000000000 */
[----:B------:R-:W-:Y:S08]  /*1c460*/  BRA.DIV UR13, `(.L_x_14231) ;  /* 0x000000120df87947 */ /* 0x000ff0000b800000 */
        /* <DEDUP_REMOVED lines=86> */
.L_x_14252:
        /* <DEDUP_REMOVED lines=8> */
[----:B0-----:R-:W0:Y:S04]  /*1ca50*/  @!P1 LDC.64 R118, c[0x0][0x3c0] ;  /* 0x0000f000ff769b82 */ /* 0x001e280000000a00 */
[----:B------:R-:W1:Y:S04]  /*1ca60*/  MUFU.RSQ R0, R0 ;  /* 0x0000000000007308 */ /* 0x000e680000001400 */
[----:B------:R-:W2:Y:S01]  /*1ca70*/  @!P1 LDC.64 R116, c[0x0][0x3c8] ;  /* 0x0000f200ff749b82 */ /* 0x000ea20000000a00 */
[----:B0-----:R-:W-:-:S05]  /*1ca80*/  @!P1 IMAD.WIDE R118, R99, 0x4, R118 ;  /* 0x0000000463769825 */ /* 0x001fca00078e0276 */
[----:B------:R0:W-:Y:S01]  /*1ca90*/  @!P1 STG.E desc[UR6][R118.64], R95 ;  /* 0x0000005f76009986 */ /* 0x0001e2000c101906 */
[----:B--2---:R-:W-:-:S05]  /*1caa0*/  @!P1 IMAD.WIDE R116, R99, 0x4, R116 ;  /* 0x0000000463749825 */ /* 0x004fca00078e0274 */
[----:B-1----:R0:W-:Y:S01]  /*1cab0*/  @!P1 STG.E desc[UR6][R116.64], R0 ;  /* 0x0000000074009986 */ /* 0x0021e2000c101906 */
[----:B-----5:R-:W-:-:S13]  /*1cac0*/  ISETP.GE.AND P1, PT, R92, 0x1, PT ;  /* 0x000000015c00780c */ /* 0x020fda0003f26270 */
[----:B0-----:R-:W-:Y:S05]  /*1cad0*/  @!P1 BRA `(.L_x_14233) ;  /* 0x0000000c00449947 */ /* 0x001fea0003800000 */
        /* <DEDUP_REMOVED lines=15> */
[----:B------:R-:W-:Y:S02]  /*1cbd0*/  IMAD.U32 R180, R6, 0x10000, RZ ;  /* 0x0001000006b47824 */ /* 0x000fe400078e00ff */
[----:B------:R-:W-:Y:S01]  /*1cbe0*/  FMUL.FTZ R95, R0, R95 ;  /* 0x0000005f005f7220 */ /* 0x000fe20000410000 */
[--C-:B------:R-:W-:Y:S01]  /*1cbf0*/  FADD.FTZ R125, R66, -R110.reuse ;  /* 0x8000006e427d7221 */ /* 0x100fe20000010000 */
[----:B------:R-:W-:Y:S01]  /*1cc00*/  FADD.FTZ R93, R60, -R110 ;  /* 0x8000006e3c5d7221 */ /* 0x000fe20000010000 */
[----:B------:R-:W-:Y:S01]  /*1cc10*/  FFMA.FTZ R177, R117, R178, R180 ;  /* 0x000000b275b17223 */ /* 0x000fe200000100b4 */
[----:B------:R-:W-:Y:S01]  /*1cc20*/  FFMA.FTZ R126, R95, R116, R118 ;  /* 0x000000745f7e7223 */ /* 0x000fe20000010076 */
[----:B------:R-:W-:Y:S01]  /*1cc30*/  SHF.L.U32 R182, R123, 0x10, RZ ;  /* 0x000000107bb67819 */ /* 0x000fe200000006ff */
[----:B------:R-:W0:Y:S01]  /*1cc40*/  LDC.64 R116, c[0x0][0x428] ;  /* 0x00010a00ff747b82 */ /* 0x000e220000000a00 */
[----:B------:R-:W-:Y:S01]  /*1cc50*/  SHF.L.U32 R92, R120, 0x10, RZ ;  /* 0x00000010785c7819 */ /* 0x000fe200000006ff */
[----:B------:R-:W-:-:S02]  /*1cc60*/  IMAD.U32 R184, R7, 0x10000, RZ ;  /* 0x0001000007b87824 */ /* 0x000fc400078e00ff */
[----:B------:R-:W-:Y:S01]  /*1cc70*/  FMUL.FTZ R125, R0, R125 ;  /* 0x0000007d007d7220 */ /* 0x000fe20000410000 */
[----:B------:R-:W-:Y:S02]  /*1cc80*/  IMAD.U32 R94, R4, 0x10000, RZ ;  /* 0x00010000045e7824 */ /* 0x000fe400078e00ff */
[----:B------:R-:W-:Y:S01]  /*1cc90*/  FMUL.FTZ R93, R0, R93 ;  /* 0x0000005d005d7220 */ /* 0x000fe20000410000 */
[----:B------:R-:W-:Y:S01]  /*1cca0*/  FADD.FTZ R127, R67, -R110 ;  /* 0x8000006e437f7221 */ /* 0x000fe20000010000 */
[----:B------:R-:W-:Y:S01]  /*1ccb0*/  FFMA.FTZ R179, R125, R182, R184 ;  /* 0x000000b67db37223 */ /* 0x000fe200000100b8 */
[----:B------:R-:W-:Y:S01]  /*1ccc0*/  FADD.FTZ R125, R65, -R110 ;  /* 0x8000006e417d7221 */ /* 0x000fe20000010000 */
[----:B------:R-:W-:Y:S01]  /*1ccd0*/  FFMA.FTZ R92, R93, R92, R94 ;  /* 0x0000005c5d5c7223 */ /* 0x000fe2000001005e */
[--C-:B------:R-:W-:Y:S01]  /*1cce0*/  FADD.FTZ R93, R61, -R110.reuse ;  /* 0x8000006e3d5d7221 */ /* 0x100fe20000010000 */
[----:B------:R-:W-:Y:S01]  /*1ccf0*/  FADD.FTZ R95, R63, -R110 ;  /* 0x8000006e3f5f7221 */ /* 0x000fe20000010000 */
[----:B------:R-:W-:Y:S01]  /*1cd00*/  SHF.L.U32 R182, R156, 0x10, RZ ;  /* 0x000000109cb67819 */ /* 0x000fe200000006ff */
[----:B------:R-:W-:Y:S01]  /*1cd10*/  IMAD.U32 R184, R155, 0x10000, RZ ;  /* 0x000100009bb87824 */ /* 0x000fe200078e00ff */
[----:B------:R-:W-:Y:S01]  /*1cd20*/  SHF.L.U32 R186, R154, 0x10, RZ ;  /* 0x000000109aba7819 */ /* 0x000fe200000006ff */
[----:B------:R-:W-:Y:S01]  /*1cd30*/  IMAD.U32 R188, R153, 0x10000, RZ ;  /* 0x0001000099bc7824 */ /* 0x000fe200078e00ff */
[----:B------:R-:W-:Y:S01]  /*1cd40*/  SHF.L.U32 R94, R160, 0x10, RZ ;  /* 0x00000010a05e7819 */ /* 0x000fe200000006ff */
[----:B------:R-:W-:Y:S01]  /*1cd50*/  FMUL.FTZ R127, R0, R127 ;  /* 0x0000007f007f7220 */ /* 0x000fe20000410000 */
[----:B------:R-:W-:Y:S01]  /*1cd60*/  SHF.L.U32 R178, R158, 0x10, RZ ;  /* 0x000000109eb27819 */ /* 0x000fe200000006ff */
[----:B------:R-:W-:Y:S01]  /*1cd70*/  FMUL.FTZ R125, R0, R125 ;  /* 0x0000007d007d7220 */ /* 0x000fe20000410000 */
[----:B------:R-:W-:-:S02]  /*1cd80*/  IMAD.U32 R118, R159, 0x10000, RZ ;  /* 0x000100009f767824 */ /* 0x000fc400078e00ff */
[C---:B------:R-:W-:Y:S01]  /*1cd90*/  FMUL.FTZ R95, R0.reuse, R95 ;  /* 0x0000005f005f7220 */ /* 0x040fe20000410000 */
[----:B------:R-:W-:Y:S02]  /*1cda0*/  IMAD.U32 R180, R157, 0x10000, RZ ;  /* 0x000100009db47824 */ /* 0x000fe400078e00ff */
        /* <DEDUP_REMOVED lines=12> */
.L_x_14235:
[----:B------:R-:W-:Y:S05]  /*1ce70*/  BSYNC.RECONVERGENT B1 ;  /* 0x0000000000017941 */ /* 0x000fea0003800200 */
.L_x_14234:
[----:B------:R-:W-:Y:S01]  /*1ce80*/  ISETP.NE.AND P0, PT, R124, RZ, PT ;  /* 0x000000ff7c00720c */ /* 0x000fe20003f05270 */
[----:B------:R-:W-:-:S12]  /*1ce90*/  BSSY.RECONVERGENT B1, `(.L_x_14236) ;  /* 0x0000032000017945 */ /* 0x000fd80003800200 */
[----:B------:R-:W-:Y:S05]  /*1cea0*/  @!P0 BRA `(.L_x_14237) ;  /* 0x0000000000c08947 */ /* 0x000fea0003800000 */
[--C-:B0-----:R-:W-:Y:S01]  /*1ceb0*/  FADD.FTZ R117, R72, -R110.reuse ;  /* 0x8000006e48757221 */ /* 0x101fe20000010000 */
[--C-:B------:R-:W-:Y:S01]  /*1cec0*/  FADD.FTZ R95, R70, -R110.reuse ;  /* 0x8000006e465f7221 */ /* 0x100fe20000010000 */
[----:B------:R-:W-:Y:S01]  /*1ced0*/  IMAD.U32 R116, R13, 0x10000, RZ ;  /* 0x000100000d747824 */ /* 0x000fe200078e00ff */
[----:B------:R-:W-:Y:S01]  /*1cee0*/  SHF.L.U32 R118, R17, 0x10, RZ ;  /* 0x0000001011767819 */ /* 0x000fe200000006ff */
[----:B------:R-:W-:Y:S01]  /*1cef0*/  FMUL.FTZ R117, R0, R117 ;  /* 0x0000007500757220 */ /* 0x000fe20000410000 */
[----:B------:R-:W-:Y:S01]  /*1cf00*/  SHF.L.U32 R178, R18, 0x10, RZ ;  /* 0x0000001012b27819 */ /* 0x000fe200000006ff */
        /* <DEDUP_REMOVED lines=28> */
[----:B------:R-:W-:Y:S01]  /*1d0d0*/  FMUL.FTZ R95, R0, R95 ;  /* 0x0000005f005f7220 */ /* 0x000fe20000410000 */
[----:B------:R-:W-:Y:S02]  /*1d0e0*/  IMAD.U32 R126, R150, 0x10000, RZ ;  /* 0x00010000967e7824 */ /* 0x000fe400078e00ff */
[----:B------:R-:W-:Y:S01]  /*1d0f0*/  FMUL.FTZ R93, R0, R93 ;  /* 0x0000005d005d7220 */ /* 0x000fe20000410000 */
[----:B------:R-:W-:Y:S01]  /*1d100*/  FFMA.FTZ R184, R127, R184, R186 ;  /* 0x000000b87fb87223 */ /* 0x000fe200000100ba */
[----:B------:R-:W-:Y:S01]  /*1d110*/  FFMA.FTZ R180, R125, R180, R182 ;  /* 0x000000b47db47223 */ /* 0x000fe200000100b6 */
[----:B------:R-:W-:Y:S01]  /*1d120*/  FFMA.FTZ R127, R95, R126, R178 ;  /* 0x0000007e5f7f7223 */ /* 0x000fe200000100b2 */
[----:B------:R-:W-:Y:S01]  /*1d130*/  FFMA.FTZ R125, R93, R94, R118 ;  /* 0x0000005e5d7d7223 */ /* 0x000fe20000010076 */
[C---:B0-----:R-:W-:Y:S01]  /*1d140*/  IMAD.WIDE.U32 R116, R119.reuse, 0x10, R116 ;  /* 0x0000001077747825 */ /* 0x041fe200078e0074 */
[----:B------:R-:W-:Y:S02]  /*1d150*/  F2FP.BF16.F32.PACK_AB R95, R184, R179 ;  /* 0x000000b3b85f723e */ /* 0x000fe400000010ff */
[----:B------:R-:W-:Y:S01]  /*1d160*/  F2FP.BF16.F32.PACK_AB R94, R180, R177 ;  /* 0x000000b1b45e723e */ /* 0x000fe200000010ff */
[----:B------:R-:W-:Y:S01]  /*1d170*/  VIADD R119, R119, 0x20 ;  /* 0x0000002077777836 */ /* 0x000fe20000000000 */
[----:B------:R-:W-:-:S02]  /*1d180*/  F2FP.BF16.F32.PACK_AB R93, R127, R124 ;  /* 0x0000007c7f5d723e */ /* 0x000fc400000010ff */
[----:B------:R-:W-:-:S05]  /*1d190*/  F2FP.BF16.F32.PACK_AB R92, R125, R92 ;  /* 0x0000005c7d5c723e */ /* 0x000fca00000010ff */
[----:B------:R1:W-:Y:S02]  /*1d1a0*/  STG.E.128 desc[UR6][R116.64], R92 ;  /* 0x0000005c74007986 */ /* 0x0003e4000c101d06 */
.L_x_14237:
[----:B------:R-:W-:Y:S05]  /*1d1b0*/  BSYNC.RECONVERGENT B1 ;  /* 0x0000000000017941 */ /* 0x000fea0003800200 */
.L_x_14236:
[----:B------:R-:W-:Y:S04]  /*1d1c0*/  BSSY.RECONVERGENT B1, `(.L_x_14238) ;  /* 0x0000032000017945 */ /* 0x000fe80003800200 */
[----:B------:R-:W-:Y:S05]  /*1d1d0*/  @!P4 BRA `(.L_x_14239) ;  /* 0x0000000000c0c947 */ /* 0x000fea0003800000 */
[--C-:B01----:R-:W-:Y:S01]  /*1d1e0*/  FADD.FTZ R117, R80, -R110.reuse ;  /* 0x8000006e50757221 */ /* 0x103fe20000010000 */
        /* <DEDUP_REMOVED lines=47> */
.L_x_14239:
[----:B------:R-:W-:Y:S05]  /*1d4e0*/  BSYNC.RECONVERGENT B1 ;  /* 0x0000000000017941 */ /* 0x000fea0003800200 */
.L_x_14238:
        /* <DEDUP_REMOVED lines=19> */
[----:B------:R-:W-:Y:S01]  /*1d620*/  FFMA.FTZ R110, R95, R94, R110 ;  /* 0x0000005e5f6e7223 */ /* 0x000fe2000001006e */
        /* <DEDUP_REMOVED lines=19> */
[----:B------:R-:W-:Y:S01]  /*1d760*/  FFMA.FTZ R179, R179, R178, R180 ;  /* 0x000000b2b3b37223 */ /* 0x000fe200000100b4 */
[----:B------:R-:W-:Y:S01]  /*1d770*/  FFMA.FTZ R127, R127, R116, R124 ;  /* 0x000000747f7f7223 */ /* 0x000fe2000001007c */
[----:B------:R-:W-:Y:S01]  /*1d780*/  FFMA.FTZ R125, R117, R0, R94 ;  /* 0x00000000757d7223 */ /* 0x000fe2000001005e */
[----:B0-----:R-:W-:Y:S01]  /*1d790*/  IMAD.WIDE.U32 R116, R119, 0x10, R92 ;  /* 0x0000001077747825 */ /* 0x001fe200078e005c */
[----:B------:R-:W-:Y:S02]  /*1d7a0*/  F2FP.BF16.F32.PACK_AB R95, R186, R95 ;  /* 0x0000005fba5f723e */ /* 0x000fe400000010ff */
[----:B------:R-:W-:Y:S02]  /*1d7b0*/  F2FP.BF16.F32.PACK_AB R94, R179, R126 ;  /* 0x0000007eb35e723e */ /* 0x000fe400000010ff */
[----:B------:R-:W-:-:S02]  /*1d7c0*/  F2FP.BF16.F32.PACK_AB R93, R127, R118 ;  /* 0x000000767f5d723e */ /* 0x000fc400000010ff */
[----:B------:R-:W-:-:S05]  /*1d7d0*/  F2FP.BF16.F32.PACK_AB R92, R125, R110 ;  /* 0x0000006e7d5c723e */ /* 0x000fca00000010ff */
[----:B------:R3:W-:Y:S02]  /*1d7e0*/  STG.E.128 desc[UR6][R116.64], R92 ;  /* 0x0000005c74007986 */ /* 0x0007e4000c101d06 */
.L_x_14233:
[----:B------:R-:W-:Y:S05]  /*1d7f0*/  BSYNC.RECONVERGENT B0 ;  /* 0x0000000000007941 */ /* 0x000fea0003800200 */
.L_x_14232:
[----:B0123--:R-:W0:Y:S02]  /*1d800*/  LDC.64 R92, c[0x0][0x380] ;  /* 0x0000e000ff5c7b82 */ /* 0x00fe240000000a00 */
[----:B0-----:R-:W-:-:S05]  /*1d810*/  IMAD R99, R92, 0x4, R99 ;  /* 0x000000045c637824 */ /* 0x001fca00078e0263 */
[----:B------:R-:W-:-:S13]  /*1d820*/  ISETP.GE.AND P0, PT, R99, R93, PT ;  /* 0x0000005d6300720c */ /* 0x000fda0003f06270 */
[----:B------:R-:W-:Y:S05]  /*1d830*/  @!P0 BRA `(.L_x_14240) ;  /* 0xfffffe3800048947 */ /* 0x000fea000383ffff */
[----:B------:R-:W-:Y:S05]  /*1d840*/  EXIT ;  /* 0x000000000000794d */ /* 0x000fea0003800000 */
.L_x_14231:
        /* <DEDUP_REMOVED lines=8> */
.L_x_14242:
[----:B------:R-:W-:Y:S05]  /*1d8d0*/  BSYNC B0 ;  /* 0x0000000000007941 */ /* 0x000fea0003800000 */
.L_x_14241:
        /* <DEDUP_REMOVED lines=10> */
.L_x_14243:
[----:B------:R-:W-:Y:S02]  /*1d980*/  IMAD.MOV.U32 R177, RZ, RZ, 0x4 ;  /* 0x00000004ffb17424 */ /* 0x000fe400078e00ff */
[----:B------:R-:W-:-:S04]  /*1d990*/  IMAD.MOV.U32 R117, RZ, RZ, R125 ;  /* 0x000000ffff757224 */ /* 0x000fc800078e007d */
[----:B------:R-:W-:-:S05]  /*1d9a0*/  FADD.FTZ R117, R116, R117 ;  /* 0x0000007574757221 */ /* 0x000fca0000010000 */
[----:B------:R-:W-:-:S07]  /*1d9b0*/  MOV R127, R117 ;  /* 0x00000075007f7202 */ /* 0x000fce0000000f00 */
[----:B------:R-:W-:Y:S05]  /*1d9c0*/  WARPSYNC.COLLECTIVE R126, `(.L_x_14244) ;  /* 0x000000007e087348 */ /* 0x000fea0003c00000 */
[----:B------:R0:W1:Y:S02]  /*1d9d0*/  SHFL.BFLY P6, R125, R127, R177, R178 ;  /* 0x0c0000b17f7d7389 */ /* 0x00006400000c00b2 */
[----:B01----:R-:W-:Y:S05]  /*1d9e0*/  ENDCOLLECTIVE ;  /* 0x000000000000791b */ /* 0x003fea0003800000 */
.L_x_14244:
[----:B------:R-:W-:Y:S01]  /*1d9f0*/  HFMA2 R177, -RZ, RZ, 0, 4.76837158203125e-07 ;  /* 0x00000008ffb17431 */ /* 0x000fe200000001ff */
[----:B------:R-:W-:-:S05]  /*1da00*/  MOV R0, R125 ;  /* 0x0000007d00007202 */ /* 0x000fca0000000f00 */
[----:B------:R-:W-:-:S04]  /*1da10*/  FADD.FTZ R118, R117, R0 ;  /* 0x0000000075767221 */ /* 0x000fc80000010000 */
[----:B------:R-:W-:-:S07]  /*1da20*/  IMAD.MOV.U32 R127, RZ, RZ, R118 ;  /* 0x000000ffff7f7224 */ /* 0x000fce00078e0076 */
[----:B------:R-:W-:Y:S05]  /*1da30*/  WARPSYNC.COLLECTIVE R126, `(.L_x_14245) ;  /* 0x000000007e087348 */ /* 0x000fea0003c00000 */
[----:B------:R0:W1:Y:S02]  /*1da40*/  SHFL.BFLY P6, R125, R127, R177, R178 ;  /* 0x0c0000b17f7d7389 */ /* 0x00006400000c00b2 */
[----:B01----:R-:W-:Y:S05]  /*1da50*/  ENDCOLLECTIVE ;  /* 0x000000000000791b */ /* 0x003fea0003800000 */
.L_x_14245:
[----:B------:R-:W-:Y:S02]  /*1da60*/  IMAD.MOV.U32 R177, RZ, RZ, 0x10 ;  /* 0x00000010ffb17424 */ /* 0x000fe400078e00ff */
[----:B------:R-:W-:-:S04]  /*1da70*/  IMAD.MOV.U32 R119, RZ, RZ, R125 ;  /* 0x000000ffff777224 */ /* 0x000fc800078e007d */
[----:B------:R-:W-:-:S05]  /*1da80*/  FADD.FTZ R119, R118, R119 ;  /* 0x0000007776777221 */ /* 0x000fca0000010000 */
[----:B------:R-:W-:-:S07]  /*1da90*/  MOV R127, R119 ;  /* 0x00000077007f7202 */ /* 0x000fce0000000f00 */
[----:B------:R-:W-:Y:S05]  /*1daa0*/  WARPSYNC.COLLECTIVE R126, `(.L_x_14246) ;  /* 0x000000007e087348 */ /* 0x000fea0003c00000 */
[----:B------:R0:W1:Y:S02]  /*1dab0*/  SHFL.BFLY P6, R125, R127, R177, R178 ;  /* 0x0c0000b17f7d7389 */ /* 0x00006400000c00b2 */
[----:B01----:R-:W-:Y:S05]  /*1dac0*/  ENDCOLLECTIVE ;  /* 0x000000000000791b */ /* 0x003fea0003800000 */
.L_x_14246:
        /* <DEDUP_REMOVED lines=68> */
[----:B------:R-:W-:-:S04]  /*1df10*/  @P0 FFMA.FTZ R0, R116, R116, R119 ;  /* 0x0000007474000223 */ /* 0x000fc80000010077 */
[----:B------:R-:W-:-:S07]  /*1df20*/  IMAD.MOV.U32 R127, RZ, RZ, R0 ;  /* 0x000000ffff7f7224 */ /* 0x000fce00078e0000 */
[----:B------:R-:W-:Y:S05]  /*1df30*/  WARPSYNC.COLLECTIVE R126, `(.L_x_14247) ;  /* 0x000000007e087348 */ /* 0x000fea0003c00000 */
[----:B------:R0:W1:Y:S02]  /*1df40*/  SHFL.BFLY P6, R125, R127, R177, R178 ;  /* 0x0c0000b17f7d7389 */ /* 0x00006400000c00b2 */
[----:B01----:R-:W-:Y:S05]  /*1df50*/  ENDCOLLECTIVE ;  /* 0x000000000000791b */ /* 0x003fea0003800000 */
.L_x_14247:
[----:B------:R-:W-:Y:S02]  /*1df60*/  IMAD.MOV.U32 R177, RZ, RZ, 0x2 ;  /* 0x00000002ffb17424 */ /* 0x000fe400078e00ff */
[----:B------:R-:W-:-:S04]  /*1df70*/  IMAD.MOV.U32 R117, RZ, RZ, R125 ;  /* 0x000000ffff757224 */ /* 0x000fc800078e007d */
[----:B------:R-:W-:-:S05]  /*1df80*/  FADD.FTZ R117, R0, R117 ;  /* 0x0000007500757221 */ /* 0x000fca0000010000 */
[----:B------:R-:W-:-:S07]  /*1df90*/  MOV R127, R117 ;  /* 0x00000075007f7202 */ /* 0x000fce0000000f00 */
[----:B------:R-:W-:Y:S05]  /*1dfa0*/  WARPSYNC.COLLECTIVE R126, `(.L_x_14248) ;  /* 0x000000007e087348 */ /* 0x000fea0003c00000 */
[----:B------:R0:W1:Y:S02]  /*1dfb0*/  SHFL.BFLY P6, R125, R127, R177, R178 ;  /* 0x0c0000b17f7d7389 */ /* 0x00006400000c00b2 */
[----:B01----:R-:W-:Y:S05]  /*1dfc0*/  ENDCOLLECTIVE ;  /* 0x000000000000791b */ /* 0x003fea0003800000 */
.L_x_14248:
[----:B------:R-:W-:Y:S01]  /*1dfd0*/  HFMA2 R177, -RZ, RZ, 0, 2.384185791015625e-07 ;  /* 0x00000004ffb17431 */ /* 0x000fe200000001ff */
[----:B------:R-:W-:-:S05]  /*1dfe0*/  MOV R116, R125 ;  /* 0x0000007d00747202 */ /* 0x000fca0000000f00 */
[----:B------:R-:W-:-:S04]  /*1dff0*/  FADD.FTZ R116, R117, R116 ;  /* 0x0000007475747221 */ /* 0x000fc80000010000 */
[----:B------:R-:W-:-:S07]  /*1e000*/  IMAD.MOV.U32 R127, RZ, RZ, R116 ;  /* 0x000000ffff7f7224 */ /* 0x000fce00078e0074 */
[----:B------:R-:W-:Y:S05]  /*1e010*/  WARPSYNC.COLLECTIVE R126, `(.L_x_14249) ;  /* 0x000000007e087348 */ /* 0x000fea0003c00000 */
[----:B------:R0:W1:Y:S02]  /*1e020*/  SHFL.BFLY P6, R125, R127, R177, R178 ;  /* 0x0c0000b17f7d7389 */ /* 0x00006400000c00b2 */
[----:B01----:R-:W-:Y:S05]  /*1e030*/  ENDCOLLECTIVE ;  /* 0x000000000000791b */ /* 0x003fea0003800000 */
.L_x_14249:
[----:B------:R-:W-:Y:S02]  /*1e040*/  IMAD.MOV.U32 R177, RZ, RZ, 0x8 ;  /* 0x00000008ffb17424 */ /* 0x000fe400078e00ff */
[----:B------:R-:W-:-:S04]  /*1e050*/  IMAD.MOV.U32 R119, RZ, RZ, R125 ;  /* 0x000000ffff777224 */ /* 0x000fc800078e007d */
[----:B------:R-:W-:-:S05]  /*1e060*/  FADD.FTZ R119, R116, R119 ;  /* 0x0000007774777221 */ /* 0x000fca0000010000 */
[----:B------:R-:W-:-:S07]  /*1e070*/  MOV R127, R119 ;  /* 0x00000077007f7202 */ /* 0x000fce0000000f00 */
[----:B------:R-:W-:Y:S05]  /*1e080*/  WARPSYNC.COLLECTIVE R126, `(.L_x_14250) ;  /* 0x000000007e087348 */ /* 0x000fea0003c00000 */
[----:B------:R0:W1:Y:S02]  /*1e090*/  SHFL.BFLY P6, R125, R127, R177, R178 ;  /* 0x0c0000b17f7d7389 */ /* 0x00006400000c00b2 */
[----:B01----:R-:W-:Y:S05]  /*1e0a0*/  ENDCOLLECTIVE ;  /* 0x000000000000791b */ /* 0x003fea0003800000 */
.L_x_14250:
[----:B------:R-:W-:Y:S01]  /*1e0b0*/  HFMA2 R177, -RZ, RZ, 0, 9.5367431640625e-07 ;  /* 0x00000010ffb17431 */ /* 0x000fe200000001ff */
[----:B------:R-:W-:-:S05]  /*1e0c0*/  MOV R118, R125 ;  /* 0x0000007d00767202 */ /* 0x000fca0000000f00 */
[----:B------:R-:W-:-:S04]  /*1e0d0*/  FADD.FTZ R118, R119, R118 ;  /* 0x0000007677767221 */ /* 0x000fc80000010000 */
[----:B------:R-:W-:-:S07]  /*1e0e0*/  IMAD.MOV.U32 R127, RZ, RZ, R118 ;  /* 0x000000ffff7f7224 */ /* 0x000fce00078e0076 */
[----:B------:R-:W-:Y:S05]  /*1e0f0*/  WARPSYNC.COLLECTIVE R126, `(.L_x_14251) ;  /* 0x000000007e087348 */ /* 0x000fea0003c00000 */
[----:B------:R0:W1:Y:S02]  /*1e100*/  SHFL.BFLY P6, R125, R127, R177, R178 ;  /* 0x0c0000b17f7d7389 */ /* 0x00006400000c00b2 */
[----:B01----:R-:W-:Y:S05]  /*1e110*/  ENDCOLLECTIVE ;  /* 0x000000000000791b */ /* 0x003fea0003800000 */
.L_x_14251:
[----:B------:R-:W-:Y:S05]  /*1e120*/  BRA `(.L_x_14252) ;  /* 0xffffffe800287947 */ /* 0x000fea000383ffff */
.L_x_14253:
        /* <DEDUP_REMOVED lines=13> */
.L_x_37290:


//--------------------- .text._ZN10layer_norm13ln_fwd_kernelINS_13Kernel_traitsI13__nv_bfloat16S2_fS2_fjLj1024ELj1ELj4ELj1ELj16ENS_18Kernel_traits_baseILj1024ES2_S2_fS2_fjLj128EEEEELb1ELb1ELb1ELb1EEEvNS_9FwdParamsE --------------------------
	.section	.text._ZN10layer_norm13ln_fwd_kernelINS_13Kernel_traitsI13__nv_bfloat16S2_fS2_fjLj1024ELj1ELj4ELj1ELj16ENS_18Kernel_traits_baseILj1024ES2_S2_fS2_fjLj128EEEEELb1ELb1ELb1ELb1EEEvNS_9FwdParamsE,"ax",@progbits
	.align	128
        .global         _ZN10layer_norm13ln_fwd_kernelINS_13Kernel_traitsI13__nv_bfloat16S2_fS2_fjLj1024ELj1ELj4ELj1ELj16ENS_18Kernel_traits_baseILj1024ES2_S2_fS2_fjLj128EEEEELb1ELb1ELb1ELb1EEEvNS_9FwdParamsE
        .type           _ZN10layer_norm13ln_fwd_kernelINS_13Kernel_traitsI13__nv_bfloat16S2_fS2_fjLj1024ELj1ELj4ELj1ELj16ENS_18Kernel_traits_baseILj1024ES2_S2_fS2_fjLj128EEEEELb1ELb1ELb1ELb1EEEvNS_9FwdParamsE,@function
        .size           _ZN10layer_norm13ln_fwd_kernelINS_13Kernel_traitsI13__nv_bfloat16S2_fS2_fjLj1024ELj1ELj4ELj1ELj16ENS_18Kernel_traits_baseILj1024ES2_S2_fS2_fjLj128EEEEELb1ELb1ELb1ELb1EEEvNS_9FwdParamsE,(.L_x_37291 - _ZN10layer_norm13ln_fwd_kernelINS_13Kernel_traitsI13__nv_bfloat16S2_fS2_fjLj1024ELj1ELj4ELj1ELj16ENS_18Kernel_traits_baseILj1024ES2_S2_fS2_fjLj128EEEEELb1ELb1ELb1ELb1EEEvNS_9FwdParamsE)
        .other          _ZN10layer_norm13ln_fwd_kernelINS_13Kernel_traitsI13__nv_bfloat16S2_fS2_fjLj1024ELj1ELj4ELj1ELj16ENS_18Kernel_traits_baseILj1024ES2_S2_fS2_fjLj128EEEEELb1ELb1ELb1ELb1EEEvNS_9FwdParamsE,@"STO_CUDA_ENTRY STV_DEFAULT"
_ZN10layer_norm13ln_fwd_kernelINS_13Kernel_traitsI13__nv_bfloat16S2_fS2_fjLj1024ELj1ELj4ELj1ELj16ENS_18Kernel_traits_baseILj1024ES2_S2_fS2_fjLj128EEEEELb1ELb1ELb1ELb1EEEvNS_9FwdParamsE:
.text._ZN10layer_norm13ln_fwd_kernelINS_13Kernel_traitsI13__nv_bfloat16S2_fS2_fjLj1024ELj1ELj4ELj1ELj16ENS_18Kernel_traits_baseILj1024ES2_S2_fS2_fjLj128EEEEELb1ELb1ELb1ELb1EEEvNS_9FwdParamsE:
[----:B------:R-:W-:Y:S01]  /*0000*/  LDC R1, c[0x0][0x37c] ;  /* 0x0000df00ff017b82 */ /* 0x000fe20000000800 */
[----:B------:R-:W0:Y:S01]  /*0010*/  S2R R132, SR_TID.X ;  /* 0x0000000000847919 */ /* 0x000e220000002100 */
[----:B------:R-:W1:Y:S06]  /*0020*/  LDCU.64 UR4, c[0x0][0x438] ;  /* 0x00008700ff0477ac */ /* 0x000e6c0008000a00 */
[----:B------:R-:W2:Y:S01]  /*0030*/  LDC.64 R8, c[0x0][0x3d0] ;  /* 0x0000f400ff087b82 */ /* 0x000ea20000000a00 */
[----:B------:R-:W3:Y:S01]  /*0040*/  LDCU.64 UR6, c[0x0][0x358] ;  /* 0x00006b00ff0677ac */ /* 0x000ee20008000a00 */
[----:B------:R-:W4:Y:S06]  /*0050*/  LDCU UR8, c[0x0][0x384] ;  /* 0x00007080ff0877ac */ /* 0x000f2c0008000800 */
[----:B------:R-:W3:Y:S01]  /*0060*/  LDC.64 R10, c[0x0][0x3e8] ;  /* 0x0000fa00ff0a7b82 */ /* 0x000ee20000000a00 */
[----:B-1----:R-:W-:Y:S01]  /*0070*/  ISETP.NE.U32.AND P0, PT, RZ, UR4, PT ;  /* 0x00000004ff007c0c */ /* 0x002fe2000bf05070 */
[----:B------:R-:W1:Y:S03]  /*0080*/  LDCU.U8 UR4, c[0x0][0x464] ;  /* 0x00008c80ff0477ac */ /* 0x000e660008000000 */
[----:B------:R-:W-:-:S02]  /*0090*/  ISETP.NE.AND.EX P0, PT, RZ, UR5, PT, P0 ;  /* 0x00000005ff007c0c */ /* 0x000fc4000bf05300 */
[----:B0-----:R-:W-:-:S11]  /*00a0*/  LOP3.LUT R134, R132, 0x1f, RZ, 0xc0, !PT ;  /* 0x0000001f84867812 */ /* 0x001fd600078ec0ff */
[----:B--2---:R-:W-:-:S04]  /*00b0*/  @P0 IMAD.WIDE.U32 R4, R134, 0x10, R8 ;  /* 0x0000001086040825 */ /* 0x004fc800078e0008 */
[C---:B---3--:R-:W-:Y:S01]  /*00c0*/  @P0 IMAD.WIDE.U32 R6, R134.reuse, 0x10, R10 ;  /* 0x0000001086060825 */ /* 0x048fe200078e000a */
[----:B------:R-:W5:Y:S04]  /*00d0*/  @P0 LDG.E.128 R20, desc[UR6][R4.64+0x200] ;  /* 0x0002000604140981 */ /* 0x000f68000c1e1d00 */
[----:B------:R-:W5:Y:S04]  /*00e0*/  @P0 LDG.E.128 R24, desc[UR6][R4.64] ;  /* 0x0000000604180981 */ /* 0x000f68000c1e1d00 */
[----:B------:R-:W5:Y:S04]  /*00f0*/  @P0 LDG.E.128 R28, desc[UR6][R6.64+0x600] ;  /* 0x00060006061c0981 */ /* 0x000f68000c1e1d00 */
[----:B------:R-:W5:Y:S04]  /*0100*/  @P0 LDG.E.128 R32, desc[UR6][R6.64+0x400] ;  /* 0x0004000606200981 */ /* 0x000f68000c1e1d00 */
[----:B------:R-:W5:Y:S04]  /*0110*/  @P0 LDG.E.128 R36, desc[UR6][R6.64+0x200] ;  /* 0x0002000606240981 */ /* 0x000f68000c1e1d00 */
[----:B------:R0:W5:Y:S04]  /*0120*/  @P0 LDG.E.128 R40, desc[UR6][R6.64] ;  /* 0x0000000606280981 */ /* 0x000168000c1e1d00 */
[----:B------:R-:W5:Y:S04]  /*0130*/  @P0 LDG.E.128 R44, desc[UR6][R4.64+0x400] ;  /* 0x00040006042c0981 */ /* 0x000f68000c1e1d00 */
[----:B------:R2:W5:Y:S01]  /*0140*/  @P0 LDG.E.128 R48, desc[UR6][R4.64+0x600] ;  /* 0x0006000604300981 */ /* 0x000562000c1e1d00 */
[----:B------:R-:W3:Y:S01]  /*0150*/  LDC R143, c[0x0][0x458] ;  /* 0x00011600ff8f7b82 */ /* 0x000ee20000000800 */
[----:B-1----:R-:W-:Y:S01]  /*0160*/  ISETP.NE.AND P1, PT, RZ, UR4, PT ;  /* 0x00000004ff007c0c */ /* 0x002fe2000bf25270 */
[----:B------:R-:W1:Y:S06]  /*0170*/  LDCU.64 UR4, c[0x0][0x450] ;  /* 0x00008a00ff0477ac */ /* 0x000e6c0008000a00 */
[----:B------:R-:W4:Y:S01]  /*0180*/  LDC R12, c[0x0][0x45c] ;  /* 0x00011700ff0c7b82 */ /* 0x000f220000000800 */
[----:B------:R-:W-:-:S04]  /*0190*/  @!P0 IMAD.WIDE.U32 R8, R134, 0x10, R8 ;  /* 0x0000001086088825 */ /* 0x000fc800078e0008 */
[----:B------:R-:W-:-:S03]  /*01a0*/  @!P0 IMAD.WIDE.U32 R10, R134, 0x10, R10 ;  /* 0x00000010860a8825 */ /* 0x000fc600078e000a */
[----:B0-----:R-:W2:Y:S01]  /*01b0*/  @P0 LDC.64 R6, c[0x0][0x438] ;  /* 0x00010e00ff060b82 */ /* 0x001ea20000000a00 */
[----:B---3--:R-:W-:Y:S02]  /*01c0*/  @P1 IMAD.MOV.U32 R2, RZ, RZ, R143 ;  /* 0x000000ffff021224 */ /* 0x008fe400078e008f */
[----:B----4-:R-:W-:Y:S01]  /*01d0*/  @P1 IMAD.MOV.U32 R3, RZ, RZ, R12 ;  /* 0x000000ffff031224 */ /* 0x010fe200078e000c */
[----:B-1----:R-:W-:Y:S01]  /*01e0*/  MOV R120, UR4 ;  /* 0x0000000400787c02 */ /* 0x002fe20008000f00 */
[----:B------:R-:W-:-:S04]  /*01f0*/  IMAD.U32 R121, RZ, RZ, UR5 ;  /* 0x00000005ff797e24 */ /* 0x000fc8000f8e00ff */
[----:B------:R-:W3:Y:S04]  /*0200*/  @P1 LDG.E.64 R2, desc[UR6][R2.64] ;  /* 0x0000000602021981 */ /* 0x000ee8000c1e1b00 */
[----:B------:R-:W5:Y:S04]  /*0210*/  @P1 LDG.E.64 R120, desc[UR6][R120.64] ;  /* 0x0000000678781981 */ /* 0x000f68000c1e1b00 */
[----:B------:R-:W5:Y:S04]  /*0220*/  @!P0 LDG.E.128 R20, desc[UR6][R8.64+0x200] ;  /* 0x0002000608148981 */ /* 0x000f68000c1e1d00 */
[----:B------:R-:W5:Y:S04]  /*0230*/  @!P0 LDG.E.128 R24, desc[UR6][R8.64] ;  /* 0x0000000608188981 */ /* 0x000f68000c1e1d00 */
[----:B------:R-:W5:Y:S04]  /*0240*/  @!P0 LDG.E.128 R28, desc[UR6][R10.64+0x600] ;  /* 0x000600060a1c8981 */ /* 0x000f68000c1e1d00 */
[----:B------:R-:W5:Y:S04]  /*0250*/  @!P0 LDG.E.128 R32, desc[UR6][R10.64+0x400] ;  /* 0x000400060a208981 */ /* 0x000f68000c1e1d00 */
[----:B------:R-:W5:Y:S04]  /*0260*/  @!P0 LDG.E.128 R36, desc[UR6][R10.64+0x200] ;  /* 0x000200060a248981 */ /* 0x000f68000c1e1d00 */
[----:B------:R-:W5:Y:S04]  /*0270*/  @!P0 LDG.E.128 R40, desc[UR6][R10.64] ;  /* 0x000000060a288981 */ /* 0x000f68000c1e1d00 */
[----:B------:R-:W5:Y:S04]  /*0280*/  @!P0 LDG.E.128 R44, desc[UR6][R8.64+0x400] ;  /* 0x00040006082c8981 */ /* 0x000f68000c1e1d00 */
[----:B------:R-:W5:Y:S01]  /*0290*/  @!P0 LDG.E.128 R48, desc[UR6][R8.64+0x600] ;  /* 0x0006000608308981 */ /* 0x000f62000c1e1d00 */
[----:B------:R-:W0:Y:S01]  /*02a0*/  S2UR UR5, SR_CTAID.X ;  /* 0x00000000000579c3 */ /* 0x000e220000002500 */
[----:B--2---:R-:W-:-:S05]  /*02b0*/  @P0 IMAD.WIDE.U32 R4, R134, 0x10, R6 ;  /* 0x0000001086040825 */ /* 0x004fca00078e0006 */
[----:B------:R-:W5:Y:S02]  /*02c0*/  @P0 LDG.E.128 R52, desc[UR6][R4.64] ;  /* 0x0000000604340981 */ /* 0x000f64000c1e1d00 */
[----:B------:R-:W3:Y:S02]  /*02d0*/  @P1 LDC R7, c[0x0][0x460] ;  /* 0x00011800ff071b82 */ /* 0x000ee40000000800 */
[----:B------:R-:W5:Y:S04]  /*02e0*/  @P0 LDG.E.128 R56, desc[UR6][R4.64+0x200] ;  /* 0x0002000604380981 */ /* 0x000f68000c1e1d00 */
[----:B------:R-:W5:Y:S04]  /*02f0*/  @P0 LDG.E.128 R60, desc[UR6][R4.64+0x400] ;  /* 0x00040006043c0981 */ /* 0x000f68000c1e1d00 */
[----:B------:R1:W5:Y:S01]  /*0300*/  @P0 LDG.E.128 R64, desc[UR6][R4.64+0x600] ;  /* 0x0006000604400981 */ /* 0x000362000c1e1d00 */
[----:B------:R-:W-:Y:S01]  /*0310*/  SHF.R.U32.HI R133, RZ, 0x5, R132 ;  /* 0x00000005ff857819 */ /* 0x000fe20000011684 */
[----:B0-----:R-:W-:Y:S01]  /*0320*/  USHF.L.U32 UR4, UR5, 0x2, URZ ;  /* 0x0000000205047899 */ /* 0x001fe200080006ff */
[----:B-1----:R-:W0:Y:S05]  /*0330*/  LDC R5, c[0x0][0x360] ;  /* 0x0000d800ff057b82 */ /* 0x002e2a0000000800 */
[----:B------:R-:W-:-:S04]  /*0340*/  LOP3.LUT R133, R133, UR4, RZ, 0xfc, !PT ;  /* 0x0000000485857c12 */ /* 0x000fc8000f8efcff */
[----:B------:R-:W-:Y:S02]  /*0350*/  ISETP.GE.AND P2, PT, R133, UR8, PT ;  /* 0x0000000885007c0c */ /* 0x000fe4000bf46270 */
[----:B---3--:R-:W-:-:S05]  /*0360*/  @P1 IADD3 R143, P3, PT, R2, R7, RZ ;  /* 0x00000007028f1210 */ /* 0x008fca0007f7e0ff */
[----:B------:R-:W-:Y:S02]  /*0370*/  @P1 IMAD.X R12, RZ, RZ, R3, P3 ;  /* 0x000000ffff0c1224 */ /* 0x000fe400018e0603 */
[----:B0-----:R-:W-:-:S04]  /*0380*/  IMAD R132, R5, UR5, R132 ;  /* 0x0000000505847c24 */ /* 0x001fc8000f8e0284 */
[----:B------:R-:W-:Y:S05]  /*0390*/  @P2 EXIT ;  /* 0x000000000000294d */ /* 0x000fea0003800000 */
[--C-:B------:R-:W-:Y:S01]  /*03a0*/  SHF.R.U64 R128, R143, 0x2, R12.reuse ;  /* 0x000000028f807819 */ /* 0x100fe2000000120c */
[----:B------:R-:W-:Y:S01]  /*03b0*/  IMAD.HI.U32 R0, R132, -0x326172a9, RZ ;  /* 0xcd9e8d5784007827 */ /* 0x000fe200078e00ff */
[----:B------:R-:W-:Y:S02]  /*03c0*/  SHF.R.U32.HI R129, RZ, 0x2, R12 ;  /* 0x00000002ff817819 */ /* 0x000fe4000001160c */
[----:B-----5:R-:W-:Y:S02]  /*03d0*/  @!P0 CS2R R54, SRZ ;  /* 0x0000000000368805 */ /* 0x020fe4000001ff00 */
[----:B------:R-:W-:Y:S01]  /*03e0*/  IADD3 R8, PT, PT, R121, -0x4498517b, RZ ;  /* 0xbb67ae8579087810 */ /* 0x000fe20007ffe0ff */
[----:B------:R-:W-:Y:S01]  /*03f0*/  IMAD.HI.U32 R3, R128, -0x2daee0ad, RZ ;  /* 0xd2511f5380037827 */ /* 0x000fe200078e00ff */
[----:B------:R-:W-:Y:S02]  /*0400*/  LOP3.LUT R0, R129, R0, R120, 0x96, !PT ;  /* 0x0000000081007212 */ /* 0x000fe400078e9678 */
[----:B------:R-:W-:-:S02]  /*0410*/  @!P0 CS2R R52, SRZ ;  /* 0x0000000000348805 */ /* 0x000fc4000001ff00 */
[----:B------:R-:W-:Y:S01]  /*0420*/  IADD3 R68, PT, PT, R121, -0x24c28bd8, RZ ;  /* 0xdb3d742879447810 */ /* 0x000fe20007ffe0ff */
[----:B------:R-:W-:Y:S01]  /*0430*/  IMAD R7, R128, -0x2daee0ad, RZ ;  /* 0xd2511f5380077824 */ /* 0x000fe200078e02ff */
[----:B------:R-:W-:Y:S01]  /*0440*/  LOP3.LUT R3, R3, R121, RZ, 0x3c, !PT ;  /* 0x0000007903037212 */ /* 0x000fe200078e3cff */
[----:B------:R-:W-:Y:S01]  /*0450*/  IMAD.HI.U32 R4, R0, -0x2daee0ad, RZ ;  /* 0xd2511f5300047827 */ /* 0x000fe200078e00ff */
[----:B------:R-:W-:Y:S02]  /*0460*/  @!P0 CS2R R56, SRZ ;  /* 0x0000000000388805 */ /* 0x000fe4000001ff00 */
[----:B------:R-:W-:Y:S02]  /*0470*/  @!P0 CS2R R58, SRZ ;  /* 0x00000000003a8805 */ /* 0x000fe4000001ff00 */
[----:B------:R-:W-:Y:S01]  /*0480*/  @!P0 CS2R R62, SRZ ;  /* 0x00000000003e8805 */ /* 0x000fe2000001ff00 */
[----:B------:R-:W-:Y:S01]  /*0490*/  IMAD R5, R132, -0x326172a9, RZ ;  /* 0xcd9e8d5784057824 */ /* 0x000fe200078e02ff */
[----:B------:R-:W-:Y:S01]  /*04a0*/  LOP3.LUT R4, R8, R7, R4, 0x96, !PT ;  /* 0x0000000708047212 */ /* 0x000fe200078e9604 */
[----:B------:R-:W-:Y:S01]  /*04b0*/  IMAD.HI.U32 R2, R3, -0x326172a9, RZ ;  /* 0xcd9e8d5703027827 */ /* 0x000fe200078e00ff */
[----:B------:R-:W-:-:S02]  /*04c0*/  IADD3 R8, PT, PT, R121, 0x76cf5d0a, RZ ;  /* 0x76cf5d0a79087810 */ /* 0x000fc40007ffe0ff */
[----:B------:R-:W-:Y:S02]  /*04d0*/  @!P0 CS2R R60, SRZ ;  /* 0x00000000003c8805 */ /* 0x000fe4000001ff00 */
[----:B------:R-:W-:Y:S01]  /*04e0*/  @!P0 CS2R R66, SRZ ;  /* 0x0000000000428805 */ /* 0x000fe2000001ff00 */
[C---:B------:R-:W-:Y:S01]  /*04f0*/  VIADD R6, R120.reuse, 0x9e3779b9 ;  /* 0x9e3779b978067836 */ /* 0x040fe20000000000 */
[----:B------:R-:W-:Y:S01]  /*0500*/  @!P0 CS2R R64, SRZ ;  /* 0x0000000000408805 */ /* 0x000fe2000001ff00 */
[----:B------:R-:W-:Y:S01]  /*0510*/  VIADD R7, R120, 0x3c6ef372 ;  /* 0x3c6ef37278077836 */ /* 0x000fe20000000000 */
[----:B------:R-:W-:Y:S01]  /*0520*/  LOP3.LUT R143, R143, 0x3, RZ, 0xc0, !PT ;  /* 0x000000038f8f7812 */ /* 0x000fe200078ec0ff */
[----:B------:R-:W0:Y:S01]  /*0530*/  LDCU UR8, c[0x0][0x404] ;  /* 0x00008080ff0877ac */ /* 0x000e220008000800 */
[----:B------:R-:W-:Y:S01]  /*0540*/  LOP3.LUT R2, R6, R5, R2, 0x96, !PT ;  /* 0x0000000506027212 */ /* 0x000fe200078e9602 */
[----:B------:R-:W-:Y:S01]  /*0550*/  IMAD R6, R3, -0x326172a9, RZ ;  /* 0xcd9e8d5703067824 */ /* 0x000fe200078e02ff */
[----:B------:R-:W-:Y:S01]  /*0560*/  PRMT R125, R22, 0x7632, R125 ;  /* 0x00007632167d7816 */ /* 0x000fe2000000007d */
[----:B------:R-:W-:Y:S01]  /*0570*/  IMAD.HI.U32 R3, R4, -0x326172a9, RZ ;  /* 0xcd9e8d5704037827 */ /* 0x000fe200078e00ff */
[----:B------:R-:W-:Y:S01]  /*0580*/  PRMT R124, R57, 0x7632, R124 ;  /* 0x00007632397c7816 */ /* 0x000fe2000000007c */
[----:B------:R-:W1:Y:S01]  /*0590*/  LDCU.U8 UR9, c[0x0][0x410] ;  /* 0x00008200ff0977ac */ /* 0x000e620008000000 */
[----:B------:R-:W-:Y:S01]  /*05a0*/  PRMT R123, R21, 0x7632, R123 ;  /* 0x00007632157b7816 */ /* 0x000fe2000000007b */
[----:B------:R-:W-:Y:S01]  /*05b0*/  IMAD R5, R0, -0x2daee0ad, RZ ;  /* 0xd2511f5300057824 */ /* 0x000fe200078e02ff */
[----:B------:R-:W-:Y:S01]  /*05c0*/  LOP3.LUT R3, R7, R6, R3, 0x96, !PT ;  /* 0x0000000607037212 */ /* 0x000fe200078e9603 */
[----:B------:R-:W-:Y:S01]  /*05d0*/  IMAD.HI.U32 R0, R2, -0x2daee0ad, RZ ;  /* 0xd2511f5302007827 */ /* 0x000fe200078e00ff */
[----:B------:R-:W-:Y:S01]  /*05e0*/  PRMT R122, R56, 0x7632, R122 ;  /* 0x00007632387a7816 */ /* 0x000fe2000000007a */
[----:B------:R-:W2:Y:S01]  /*05f0*/  LDCU UR12, c[0x0][0x448] ;  /* 0x00008900ff0c77ac */ /* 0x000ea20008000800 */
[----:B------:R-:W-:Y:S01]  /*0600*/  PRMT R119, R20, 0x7632, R119 ;  /* 0x0000763214777816 */ /* 0x000fe20000000077 */
[----:B------:R-:W-:Y:S01]  /*0610*/  IMAD R7, R2, -0x2daee0ad, RZ ;  /* 0xd2511f5302077824 */ /* 0x000fe200078e02ff */
[----:B------:R-:W-:Y:S01]  /*0620*/  LOP3.LUT R0, R8, R5, R0, 0x96, !PT ;  /* 0x0000000508007212 */ /* 0x000fe200078e9600 */
[----:B------:R-:W-:Y:S01]  /*0630*/  VIADD R8, R121, 0x32370b8f ;  /* 0x32370b8f79087836 */ /* 0x000fe20000000000 */
[----:B------:R-:W-:Y:S01]  /*0640*/  PRMT R118, R55, 0x7632, R118 ;  /* 0x0000763237767816 */ /* 0x000fe20000000076 */
[----:B------:R-:W-:Y:S01]  /*0650*/  IMAD.HI.U32 R6, R3, -0x2daee0ad, RZ ;  /* 0xd2511f5303067827 */ /* 0x000fe200078e00ff */
[----:B------:R-:W-:Y:S01]  /*0660*/  PRMT R117, R27, 0x7632, R117 ;  /* 0x000076321b757816 */ /* 0x000fe20000000075 */
[----:B------:R-:W3:Y:S01]  /*0670*/  LDCU.64 UR10, c[0x0][0x408] ;  /* 0x00008100ff0a77ac */ /* 0x000ee20008000a00 */
[----:B------:R-:W-:Y:S01]  /*0680*/  PRMT R116, R54, 0x7632, R116 ;  /* 0x0000763236747816 */ /* 0x000fe20000000074 */
[----:B------:R-:W-:Y:S01]  /*0690*/  IMAD R5, R4, -0x326172a9, RZ ;  /* 0xcd9e8d5704057824 */ /* 0x000fe200078e02ff */
[----:B------:R-:W-:Y:S01]  /*06a0*/  LOP3.LUT R6, R8, R7, R6, 0x96, !PT ;  /* 0x0000000708067212 */ /* 0x000fe200078e9606 */
[----:B------:R-:W-:Y:S01]  /*06b0*/  IMAD.HI.U32 R2, R0, -0x326172a9, RZ ;  /* 0xcd9e8d5700027827 */ /* 0x000fe200078e00ff */
[----:B------:R-:W-:Y:S01]  /*06c0*/  IADD3 R7, PT, PT, R120, 0x78dde6e4, RZ ;  /* 0x78dde6e478077810 */ /* 0x000fe20007ffe0ff */
[----:B------:R-:W4:Y:S01]  /*06d0*/  LDCU.64 UR4, c[0x0][0x3a0] ;  /* 0x00007400ff0477ac */ /* 0x000f220008000a00 */
[----:B------:R-:W-:Y:S01]  /*06e0*/  PRMT R115, R26, 0x7632, R115 ;  /* 0x000076321a737816 */ /* 0x000fe20000000073 */
[----:B------:R-:W-:Y:S01]  /*06f0*/  VIADD R4, R120, 0xdaa66d2b ;  /* 0xdaa66d2b78047836 */ /* 0x000fe20000000000 */
[----:B------:R-:W-:Y:S01]  /*0700*/  PRMT R114, R53, 0x7632, R114 ;  /* 0x0000763235727816 */ /* 0x000fe20000000072 */
[----:B------:R-:W-:Y:S01]  /*0710*/  VIADD R8, R121, 0xed9eba14 ;  /* 0xed9eba1479087836 */ /* 0x000fe20000000000 */
[----:B------:R-:W-:-:S02]  /*0720*/  PRMT R113, R25, 0x7632, R113 ;  /* 0x0000763219717816 */ /* 0x000fc40000000071 */
[----:B------:R-:W-:Y:S01]  /*0730*/  LOP3.LUT R2, R4, R5, R2, 0x96, !PT ;  /* 0x0000000504027212 */ /* 0x000fe200078e9602 */
[----:B------:R-:W-:Y:S01]  /*0740*/  IMAD R5, R0, -0x326172a9, RZ ;  /* 0xcd9e8d5700057824 */ /* 0x000fe200078e02ff */
[----:B------:R-:W-:Y:S01]  /*0750*/  PRMT R112, R52, 0x7632, R112 ;  /* 0x0000763234707816 */ /* 0x000fe20000000070 */
[----:B------:R-:W-:Y:S01]  /*0760*/  IMAD.HI.U32 R0, R6, -0x326172a9, RZ ;  /* 0xcd9e8d5706007827 */ /* 0x000fe200078e00ff */
[----:B------:R-:W-:Y:S02]  /*0770*/  PRMT R19, R24, 0x7632, R19 ;  /* 0x0000763218137816 */ /* 0x000fe40000000013 */
[----:B------:R-:W-:Y:S01]  /*0780*/  PRMT R18, R31, 0x7632, R18 ;  /* 0x000076321f127816 */ /* 0x000fe20000000012 */
[----:B------:R-:W-:Y:S01]  /*0790*/  IMAD R4, R3, -0x2daee0ad, RZ ;  /* 0xd2511f5303047824 */ /* 0x000fe200078e02ff */
[----:B------:R-:W-:Y:S01]  /*07a0*/  LOP3.LUT R0, R7, R5, R0, 0x96, !PT ;  /* 0x0000000507007212 */ /* 0x000fe200078e9600 */
[----:B------:R-:W-:Y:S01]  /*07b0*/  IMAD.HI.U32 R3, R2, -0x2daee0ad, RZ ;  /* 0xd2511f5302037827 */ /* 0x000fe200078e00ff */
[----:B------:R-:W-:-:S02]  /*07c0*/  PRMT R17, R30, 0x7632, R17 ;  /* 0x000076321e117816 */ /* 0x000fc40000000011 */
[----:B------:R-:W-:Y:S01]  /*07d0*/  PRMT R16, R29, 0x7632, R16 ;  /* 0x000076321d107816 */ /* 0x000fe20000000010 */
[----:B------:R-:W-:Y:S01]  /*07e0*/  IMAD R7, R2, -0x2daee0ad, RZ ;  /* 0xd2511f5302077824 */ /* 0x000fe200078e02ff */
[----:B------:R-:W-:Y:S01]  /*07f0*/  LOP3.LUT R3, R8, R4, R3, 0x96, !PT ;  /* 0x0000000408037212 */ /* 0x000fe200078e9603 */
[----:B------:R-:W-:Y:S01]  /*0800*/  VIADD R8, R121, 0xa9066899 ;  /* 0xa906689979087836 */ /* 0x000fe20000000000 */
[----:B------:R-:W-:Y:S01]  /*0810*/  PRMT R15, R28, 0x7632, R15 ;  /* 0x000076321c0f7816 */ /* 0x000fe2000000000f */
[----:B------:R-:W-:Y:S01]  /*0820*/  IMAD.HI.U32 R4, R0, -0x2daee0ad, RZ ;  /* 0xd2511f5300047827 */ /* 0x000fe200078e00ff */
[----:B------:R-:W-:Y:S02]  /*0830*/  PRMT R14, R35, 0x7632, R14 ;  /* 0x00007632230e7816 */ /* 0x000fe4000000000e */
[----:B------:R-:W-:Y:S01]  /*0840*/  PRMT R13, R34, 0x7632, R13 ;  /* 0x00007632220d7816 */ /* 0x000fe2000000000d */
[----:B------:R-:W-:Y:S01]  /*0850*/  IMAD R5, R6, -0x326172a9, RZ ;  /* 0xcd9e8d5706057824 */ /* 0x000fe200078e02ff */
[----:B------:R-:W-:Y:S01]  /*0860*/  IADD3 R6, PT, PT, R120, 0x1715609d, RZ ;  /* 0x1715609d78067810 */ /* 0x000fe20007ffe0ff */
[----:B------:R-:W-:Y:S01]  /*0870*/  IMAD.HI.U32 R2, R3, -0x326172a9, RZ ;  /* 0xcd9e8d5703027827 */ /* 0x000fe200078e00ff */
[----:B------:R-:W-:-:S02]  /*0880*/  LOP3.LUT R4, R8, R7, R4, 0x96, !PT ;  /* 0x0000000708047212 */ /* 0x000fc400078e9604 */
[----:B------:R-:W-:Y:S01]  /*0890*/  PRMT R12, R33, 0x7632, R12 ;  /* 0x00007632210c7816 */ /* 0x000fe2000000000c */
[----:B------:R-:W-:Y:S01]  /*08a0*/  VIADD R7, R120, 0xb54cda56 ;  /* 0xb54cda5678077836 */ /* 0x000fe20000000000 */
        /* <DEDUP_REMOVED lines=8> */
[----:B------:R-:W-:-:S04]  /*0930*/  IMAD.HI.U32 R0, R2, -0x2daee0ad, RZ ;  /* 0xd2511f5302007827 */ /* 0x000fc800078e00ff */
[----:B------:R-:W-:Y:S02]  /*0940*/  VIADD R8, R121, 0x646e171e ;  /* 0x646e171e79087836 */ /* 0x000fe40000000000 */
[----:B------:R-:W-:Y:S02]  /*0950*/  IMAD R7, R2, -0x2daee0ad, RZ ;  /* 0xd2511f5302077824 */ /* 0x000fe400078e02ff */
[----:B------:R-:W-:Y:S01]  /*0960*/  IMAD.HI.U32 R6, R3, -0x2daee0ad, RZ ;  /* 0xd2511f5303067827 */ /* 0x000fe200078e00ff */
[----:B------:R-:W-:Y:S02]  /*0970*/  LOP3.LUT R0, R8, R5, R0, 0x96, !PT ;  /* 0x0000000508007212 */ /* 0x000fe400078e9600 */
[----:B------:R-:W-:Y:S01]  /*0980*/  IADD3 R8, PT, PT, R121, 0x1fd5c5a3, RZ ;  /* 0x1fd5c5a379087810 */ /* 0x000fe20007ffe0ff */
[----:B------:R-:W-:Y:S02]  /*0990*/  IMAD R5, R4, -0x326172a9, RZ ;  /* 0xcd9e8d5704057824 */ /* 0x000fe400078e02ff */
[----:B------:R-:W-:Y:S01]  /*09a0*/  IMAD.HI.U32 R2, R0, -0x326172a9, RZ ;  /* 0xcd9e8d5700027827 */ /* 0x000fe200078e00ff */
[----:B------:R-:W-:-:S02]  /*09b0*/  LOP3.LUT R6, R8, R7, R6, 0x96, !PT ;  /* 0x0000000708067212 */ /* 0x000fc400078e9606 */
[----:B------:R-:W-:Y:S01]  /*09c0*/  PRMT R8, R37, 0x7632, R8 ;  /* 0x0000763225087816 */ /* 0x000fe20000000008 */
[C---:B------:R-:W-:Y:S02]  /*09d0*/  VIADD R4, R120.reuse, 0x5384540f ;  /* 0x5384540f78047836 */ /* 0x040fe40000000000 */
[----:B------:R-:W-:-:S03]  /*09e0*/  VIADD R7, R120, 0xf1bbcdc8 ;  /* 0xf1bbcdc878077836 */ /* 0x000fc60000000000 */
[----:B------:R-:W-:Y:S01]  /*09f0*/  LOP3.LUT R2, R4, R5, R2, 0x96, !PT ;  /* 0x0000000504027212 */ /* 0x000fe200078e9602 */
[----:B------:R-:W-:Y:S02]  /*0a00*/  IMAD R5, R0, -0x326172a9, RZ ;  /* 0xcd9e8d5700057824 */ /* 0x000fe400078e02ff */
[----:B------:R-:W-:-:S04]  /*0a10*/  IMAD.HI.U32 R0, R6, -0x326172a9, RZ ;  /* 0xcd9e8d5706007827 */ /* 0x000fc800078e00ff */
[----:B------:R-:W-:Y:S01]  /*0a20*/  IMAD R4, R3, -0x2daee0ad, RZ ;  /* 0xd2511f5303047824 */ /* 0x000fe200078e02ff */
[----:B------:R-:W-:Y:S01]  /*0a30*/  LOP3.LUT R0, R7, R5, R0, 0x96, !PT ;  /* 0x0000000507007212 */ /* 0x000fe200078e9600 */
[----:B------:R-:W-:Y:S01]  /*0a40*/  IMAD.HI.U32 R3, R2, -0x2daee0ad, RZ ;  /* 0xd2511f5302037827 */ /* 0x000fe200078e00ff */
[----:B------:R-:W-:-:S03]  /*0a50*/  PRMT R7, R36, 0x7632, R7 ;  /* 0x0000763224077816 */ /* 0x000fc60000000007 */
[----:B------:R-:W-:Y:S01]  /*0a60*/  VIADD R5, R121, 0x96a522ad ;  /* 0x96a522ad79057836 */ /* 0x000fe20000000000 */
[----:B------:R-:W-:Y:S01]  /*0a70*/  LOP3.LUT R68, R68, R4, R3, 0x96, !PT ;  /* 0x0000000444447212 */ /* 0x000fe200078e9603 */
[----:B------:R-:W-:Y:S02]  /*0a80*/  IMAD R2, R2, -0x2daee0ad, RZ ;  /* 0xd2511f5302027824 */ /* 0x000fe400078e02ff */
[----:B------:R-:W-:-:S04]  /*0a90*/  IMAD.HI.U32 R127, R0, -0x2daee0ad, RZ ;  /* 0xd2511f53007f7827 */ /* 0x000fc800078e00ff */
[----:B------:R-:W-:Y:S01]  /*0aa0*/  IMAD R3, R6, -0x326172a9, RZ ;  /* 0xcd9e8d5706037824 */ /* 0x000fe200078e02ff */
[----:B------:R-:W-:Y:S01]  /*0ab0*/  LOP3.LUT R127, R5, R2, R127, 0x96, !PT ;  /* 0x00000002057f7212 */ /* 0x000fe200078e967f */
[----:B------:R-:W-:-:S04]  /*0ac0*/  IMAD.HI.U32 R126, R68, -0x326172a9, RZ ;  /* 0xcd9e8d57447e7827 */ /* 0x000fc800078e00ff */
[----:B------:R-:W-:Y:S01]  /*0ad0*/  HFMA2 R2, -RZ, RZ, 0, 0 ;  /* 0x00000000ff027431 */ /* 0x000fe200000001ff */
[----:B------:R-:W-:Y:S01]  /*0ae0*/  PRMT R6, R43, 0x7632, R6 ;  /* 0x000076322b067816 */ /* 0x000fe20000000006 */
[----:B------:R-:W-:Y:S01]  /*0af0*/  VIADD R4, R120, 0x8ff34781 ;  /* 0x8ff3478178047836 */ /* 0x000fe20000000000 */
[----:B------:R-:W-:Y:S01]  /*0b00*/  PRMT R5, R42, 0x7632, R5 ;  /* 0x000076322a057816 */ /* 0x000fe20000000005 */
[----:B------:R-:W-:Y:S02]  /*0b10*/  IMAD R144, R0, -0x2daee0ad, RZ ;  /* 0xd2511f5300907824 */ /* 0x000fe400078e02ff */
[----:B------:R-:W-:Y:S01]  /*0b20*/  IMAD R0, R68, -0x326172a9, RZ ;  /* 0xcd9e8d5744007824 */ /* 0x000fe200078e02ff */
[----:B------:R-:W-:Y:S02]  /*0b30*/  LOP3.LUT R126, R4, R3, R126, 0x96, !PT ;  /* 0x00000003047e7212 */ /* 0x000fe400078e967e */
[----:B------:R-:W-:Y:S02]  /*0b40*/  PRMT R4, R41, 0x7632, R4 ;  /* 0x0000763229047816 */ /* 0x000fe40000000004 */
[----:B01234-:R-:W-:-:S07]  /*0b50*/  PRMT R3, R40, 0x7632, R3 ;  /* 0x0000763228037816 */ /* 0x01ffce0000000003 */
.L_x_14709:
        /* <DEDUP_REMOVED lines=10> */
[----:B------:R-:W-:-:S04]  /*0c00*/  @P1 VIADD R85, R108, 0xffffffff ;  /* 0xffffffff6c551836 */ /* 0x000fc80000000000 */
        /* <DEDUP_REMOVED lines=9> */
[----:B------:R-:W-:Y:S01]  /*0ca0*/  SHF.R.S32.HI R85, RZ, 0x1f, R84 ;  /* 0x0000001fff557819 */ /* 0x000fe20000011454 */
[----:B------:R-:W-:Y:S03]  /*0cb0*/  BSSY.RECONVERGENT B0, `(.L_x_14254) ;  /* 0x00005d2000007945 */ /* 0x000fe60003800200 */
[----:B------:R-:W-:Y:S01]  /*0cc0*/  LEA.HI R85, R85, R84, RZ, 0x3 ;  /* 0x0000005455557211 */ /* 0x000fe200078f18ff */
[C---:B------:R-:W-:Y:S01]  /*0cd0*/  VIADD R148, R121.reuse, 0x32370b8f ;  /* 0x32370b8f79947836 */ /* 0x040fe20000000000 */
[C---:B------:R-:W-:Y:S01]  /*0ce0*/  IADD3 R147, PT, PT, R120.reuse, 0x78dde6e4, RZ ;  /* 0x78dde6e478937810 */ /* 0x040fe20007ffe0ff */
[C---:B------:R-:W-:Y:S01]  /*0cf0*/  VIADD R149, R120.reuse, 0xf1bbcdc8 ;  /* 0xf1bbcdc878957836 */ /* 0x040fe20000000000 */
[C---:B------:R-:W-:Y:S01]  /*0d00*/  IADD3 R150, PT, PT, R120.reuse, -0x61c88647, RZ ;  /* 0x9e3779b978967810 */ /* 0x040fe20007ffe0ff */
[C---:B------:R-:W-:Y:S01]  /*0d10*/  VIADD R151, R120.reuse, 0x5384540f ;  /* 0x5384540f78977836 */ /* 0x040fe20000000000 */
[C---:B------:R-:W-:Y:S01]  /*0d20*/  IADD3 R153, PT, PT, R121.reuse, 0x1fd5c5a3, RZ ;  /* 0x1fd5c5a379997810 */ /* 0x040fe20007ffe0ff */
[----:B------:R-:W-:Y:S01]  /*0d30*/  VIADD R152, R121, 0x646e171e ;  /* 0x646e171e79987836 */ /* 0x000fe20000000000 */
[C---:B------:R-:W-:Y:S01]  /*0d40*/  IADD3 R156, PT, PT, R120.reuse, -0x700cb87f, RZ ;  /* 0x8ff34781789c7810 */ /* 0x040fe20007ffe0ff */
[C---:B------:R-:W-:Y:S01]  /*0d50*/  VIADD R154, R120.reuse, 0xdaa66d2b ;  /* 0xdaa66d2b789a7836 */ /* 0x040fe20000000000 */
[C---:B------:R-:W-:Y:S01]  /*0d60*/  IADD3 R159, PT, PT, R120.reuse, 0x3c6ef372, RZ ;  /* 0x3c6ef372789f7810 */ /* 0x040fe20007ffe0ff */
[----:B------:R-:W-:Y:S01]  /*0d70*/  VIADD R155, R120, 0xb54cda56 ;  /* 0xb54cda56789b7836 */ /* 0x000fe20000000000 */
[----:B------:R-:W-:Y:S01]  /*0d80*/  LEA.HI.SX32 R163, R85, R134, 0x1d ;  /* 0x0000008655a37211 */ /* 0x000fe200078feaff */
[----:B------:R-:W-:-:S02]  /*0d90*/  VIADD R157, R121, 0x96a522ad ;  /* 0x96a522ad799d7836 */ /* 0x000fc40000000000 */
[C---:B------:R-:W-:Y:S02]  /*0da0*/  VIADD R158, R121.reuse, 0xa9066899 ;  /* 0xa9066899799e7836 */ /* 0x040fe40000000000 */
[----:B------:R-:W-:Y:S01]  /*0db0*/  VIADD R160, R121, 0xdb3d7428 ;  /* 0xdb3d742879a07836 */ /* 0x000fe20000000000 */
[----:B0-----:R-:W-:Y:S06]  /*0dc0*/  @!P0 BRA `(.L_x_14255) ;  /* 0x0000002c008c8947 */ /* 0x001fec0003800000 */
        /* <DEDUP_REMOVED lines=26> */
.L_x_14260:
        /* <DEDUP_REMOVED lines=13> */
.L_x_14262:
[----:B------:R-:W-:Y:S05]  /*1040*/  BSYNC.RECONVERGENT B3 ;  /* 0x0000000000037941 */ /* 0x000fea0003800200 */
.L_x_14261:
[----:B------:R-:W-:Y:S01]  /*1050*/  IMAD.WIDE.U32 R80, R132, -0x326172a9, RZ ;  /* 0xcd9e8d5784507825 */ /* 0x000fe200078e00ff */
[----:B------:R-:W-:-:S04]  /*1060*/  LOP3.LUT R82, R2, R87, R121, 0x96, !PT ;  /* 0x0000005702527212 */ /* 0x000fc800078e9679 */
        /* <DEDUP_REMOVED lines=43> */
[----:B------:R-:W-:-:S07]  /*1320*/  IMAD.MOV.U32 R80, RZ, RZ, R144 ;  /* 0x000000ffff507224 */ /* 0x000fce00078e0090 */
.L_x_14259:
[----:B------:R-:W-:Y:S05]  /*1330*/  BSYNC.RECONVERGENT B2 ;  /* 0x0000000000027941 */ /* 0x000fea0003800200 */
.L_x_14258:
        /* <DEDUP_REMOVED lines=11> */
.L_x_14257:
[----:B------:R-:W-:Y:S05]  /*13f0*/  BSYNC.RECONVERGENT B1 ;  /* 0x0000000000017941 */ /* 0x000fea0003800200 */
.L_x_14256:
[----:B------:R-:W-:Y:S01]  /*1400*/  BSSY.RECONVERGENT B1, `(.L_x_14263) ;  /* 0x000005b000017945 */ /* 0x000fe20003800200 */
[----:B------:R-:W-:Y:S02]  /*1410*/  IMAD.MOV.U32 R83, RZ, RZ, R84 ;  /* 0x000000ffff537224 */ /* 0x000fe400078e0054 */
        /* <DEDUP_REMOVED lines=15> */
.L_x_14267:
        /* <DEDUP_REMOVED lines=13> */
.L_x_14269:
[----:B------:R-:W-:Y:S05]  /*15e0*/  BSYNC.RECONVERGENT B3 ;  /* 0x0000000000037941 */ /* 0x000fea0003800200 */
.L_x_14268:
        /* <DEDUP_REMOVED lines=23> */
[----:B------:R-:W-:Y:S02]  /*1760*/  VIADD R81, R120, 0x1715609d ;  /* 0x1715609d78517836 */ /* 0x000fe40000000000 */
[----:B------:R-:W-:-:S03]  /*1770*/  IMAD.WIDE.U32 R86, R86, -0x2daee0ad, RZ ;  /* 0xd2511f5356567825 */ /* 0x000fc600078e00ff */
[----:B------:R-:W-:Y:S02]  /*1780*/  LOP3.LUT R81, R81, R84, R83, 0x96, !PT ;  /* 0x0000005451517212 */ /* 0x000fe400078e9653 */
[----:B------:R-:W-:-:S03]  /*1790*/  LOP3.LUT R84, R158, R88, R87, 0x96, !PT ;  /* 0x000000589e547212 */ /* 0x000fc600078e9657 */
[----:B------:R-:W-:Y:S01]  /*17a0*/  IMAD.WIDE.U32 R88, R81, -0x2daee0ad, RZ ;  /* 0xd2511f5351587825 */ /* 0x000fe200078e00ff */
[----:B------:R-:W-:-:S03]  /*17b0*/  MOV R81, R100 ;  /* 0x0000006400517202 */ /* 0x000fc60000000f00 */
        /* <DEDUP_REMOVED lines=17> */
[----:B------:R-:W-:-:S07]  /*18d0*/  IMAD.MOV.U32 R83, RZ, RZ, RZ ;  /* 0x000000ffff537224 */ /* 0x000fce00078e00ff */
.L_x_14266:
[----:B------:R-:W-:Y:S05]  /*18e0*/  BSYNC.RECONVERGENT B2 ;  /* 0x0000000000027941 */ /* 0x000fea0003800200 */
.L_x_14265:
        /* <DEDUP_REMOVED lines=12> */
.L_x_14264:
[----:B------:R-:W-:Y:S05]  /*19b0*/  BSYNC.RECONVERGENT B1 ;  /* 0x0000000000017941 */ /* 0x000fea0003800200 */
.L_x_14263:
        /* <DEDUP_REMOVED lines=17> */
.L_x_14274:
        /* <DEDUP_REMOVED lines=13> */
.L_x_14276:
[----:B------:R-:W-:Y:S05]  /*1ba0*/  BSYNC.RECONVERGENT B3 ;  /* 0x0000000000037941 */ /* 0x000fea0003800200 */
.L_x_14275:
        /* <DEDUP_REMOVED lines=47> */
.L_x_14273:
[----:B------:R-:W-:Y:S05]  /*1ea0*/  BSYNC.RECONVERGENT B2 ;  /* 0x0000000000027941 */ /* 0x000fea0003800200 */
.L_x_14272:
        /* <DEDUP_REMOVED lines=11> */
.L_x_14271:
[----:B------:R-:W-:Y:S05]  /*1f60*/  BSYNC.RECONVERGENT B1 ;  /* 0x0000000000017941 */ /* 0x000fea0003800200 */
.L_x_14270:
        /* <DEDUP_REMOVED lines=17> */
.L_x_14281:
        /* <DEDUP_REMOVED lines=13> */
.L_x_14283:
[----:B------:R-:W-:Y:S05]  /*2150*/  BSYNC.RECONVERGENT B3 ;  /* 0x0000000000037941 */ /* 0x000fea0003800200 */
.L_x_14282:
        /* <DEDUP_REMOVED lines=46> */
[----:B------:R-:W-:-:S07]  /*2440*/  HFMA2 R85, -RZ, RZ, 0, 0 ;  /* 0x00000000ff557431 */ /* 0x000fce00000001ff */
.L_x_14280:
[----:B------:R-:W-:Y:S05]  /*2450*/  BSYNC.RECONVERGENT B2 ;  /* 0x0000000000027941 */ /* 0x000fea0003800200 */
.L_x_14279:
        /* <DEDUP_REMOVED lines=12> */
.L_x_14278:
[----:B------:R-:W-:Y:S05]  /*2520*/  BSYNC.RECONVERGENT B1 ;  /* 0x0000000000017941 */ /* 0x000fea0003800200 */
.L_x_14277:
        /* <DEDUP_REMOVED lines=17> */
.L_x_14288:
        /* <DEDUP_REMOVED lines=13> */
.L_x_14290:
[----:B------:R-:W-:Y:S05]  /*2710*/  BSYNC.RECONVERGENT B3 ;  /* 0x0000000000037941 */ /* 0x000fea0003800200 */
.L_x_14289:
[----:B------:R-:W-:Y:S01]  /*2720*/  IMAD.WIDE.U32 R86, R132, -0x326172a9, RZ ;  /* 0xcd9e8d5784567825 */ /* 0x000fe200078e00ff */
[----:B------:R-:W-:-:S04]  /*2730*/  LOP3.LUT R84, R2, R91, R121, 0x96, !PT ;  /* 0x0000005b02547212 */ /* 0x000fc800078e9679 */
        /* <DEDUP_REMOVED lines=45> */
.L_x_14287:
[----:B------:R-:W-:Y:S05]  /*2a10*/  BSYNC.RECONVERGENT B2 ;  /* 0x0000000000027941 */ /* 0x000fea0003800200 */
.L_x_14286:
        /* <DEDUP_REMOVED lines=11> */
.L_x_14285:
[----:B------:R-:W-:Y:S05]  /*2ad0*/  BSYNC.RECONVERGENT B1 ;  /* 0x0000000000017941 */ /* 0x000fea0003800200 */
.L_x_14284:
        /* <DEDUP_REMOVED lines=17> */
.L_x_14295:
        /* <DEDUP_REMOVED lines=13> */
.L_x_14297:
[----:B------:R-:W-:Y:S05]  /*2cc0*/  BSYNC.RECONVERGENT B3 ;  /* 0x0000000000037941 */ /* 0x000fea0003800200 */
.L_x_14296:
[----:B------:R-:W-:Y:S01]  /*2cd0*/  IMAD.WIDE.U32 R88, R132, -0x326172a9, RZ ;  /* 0xcd9e8d5784587825 */ /* 0x000fe200078e00ff */
[----:B------:R-:W-:Y:S02]  /*2ce0*/  LOP3.LUT R86, R2, R93, R121, 0x96, !PT ;  /* 0x0000005d02567212 */ /* 0x000fe400078e9679 */
[----:B------:R-:W-:Y:S02]  /*2cf0*/  IADD3 R85, PT, PT, R121, -0x4498517b, RZ ;  /* 0xbb67ae8579557810 */ /* 0x000fe40007ffe0ff */
        /* <DEDUP_REMOVED lines=44> */
.L_x_14294:
[----:B------:R-:W-:Y:S05]  /*2fc0*/  BSYNC.RECONVERGENT B2 ;  /* 0x0000000000027941 */ /* 0x000fea0003800200 */
.L_x_14293:
        /* <DEDUP_REMOVED lines=12> */
.L_x_14292:
[----:B------:R-:W-:Y:S05]  /*3090*/  BSYNC.RECONVERGENT B1 ;  /* 0x0000000000017941 */ /* 0x000fea0003800200 */
.L_x_14291:
        /* <DEDUP_REMOVED lines=17> */
.L_x_14302:
        /* <DEDUP_REMOVED lines=13> */
.L_x_14304:
[----:B------:R-:W-:Y:S05]  /*3280*/  BSYNC.RECONVERGENT B3 ;  /* 0x0000000000037941 */ /* 0x000fea0003800200 */
.L_x_14303:
[----:B------:R-:W-:Y:S01]  /*3290*/  IMAD.WIDE.U32 R88, R132, -0x326172a9, RZ ;  /* 0xcd9e8d5784587825 */ /* 0x000fe200078e00ff */
[----:B------:R-:W-:-:S04]  /*32a0*/  LOP3.LUT R86, R2, R93, R121, 0x96, !PT ;  /* 0x0000005d02567212 */ /* 0x000fc800078e9679 */
        /* <DEDUP_REMOVED lines=45> */
.L_x_14301:
[----:B------:R-:W-:Y:S05]  /*3580*/  BSYNC.RECONVERGENT B2 ;  /* 0x0000000000027941 */ /* 0x000fea0003800200 */
.L_x_14300:
        /* <DEDUP_REMOVED lines=11> */
.L_x_14299:
[----:B------:R-:W-:Y:S05]  /*3640*/  BSYNC.RECONVERGENT B1 ;  /* 0x0000000000017941 */ /* 0x000fea0003800200 */
.L_x_14298:
        /* <DEDUP_REMOVED lines=16> */
.L_x_14308:
        /* <DEDUP_REMOVED lines=13> */
.L_x_14310:
[----:B------:R-:W-:Y:S05]  /*3820*/  BSYNC.RECONVERGENT B2 ;  /* 0x0000000000027941 */ /* 0x000fea0003800200 */
.L_x_14309:
        /* <DEDUP_REMOVED lines=47> */
.L_x_14307:
[----:B------:R-:W-:Y:S05]  /*3b20*/  BSYNC.RECONVERGENT B1 ;  /* 0x0000000000017941 */ /* 0x000fea0003800200 */
.L_x_14306:
[----:B------:R-:W-:Y:S01]  /*3b30*/  HFMA2 R90, -RZ, RZ, 0.1171875, 0 ;  /* 0x2f800000ff5a7431 */ /* 0x000fe200000001ff */
[----:B------:R-:W-:Y:S02]  /*3b40*/  PRMT R88, R71, 0x7632, R88 ;  /* 0x0000763247587816 */ /* 0x000fe40000000058 */
        /* <DEDUP_REMOVED lines=9> */
[----:B------:R-:W-:Y:S01]  /*3be0*/  FFMA.FTZ R87, R88, R87, R79 ;  /* 0x0000005758577223 */ /* 0x000fe2000001004f */
[----:B------:R-:W-:Y:S06]  /*3bf0*/  BRA `(.L_x_14305) ;  /* 0x0000002c00747947 */ /* 0x000fec0003800000 */
.L_x_14255:
[----:B------:R-:W-:Y:S01]  /*3c00*/  BSSY.RECONVERGENT B1, `(.L_x_14311) ;  /* 0x000005d000017945 */ /* 0x000fe20003800200 */
[----:B------:R-:W-:Y:S01]  /*3c10*/  MOV R100, R144 ;  /* 0x0000009000647202 */ /* 0x000fe20000000f00 */
[----:B------:R-:W-:Y:S02]  /*3c20*/  IMAD.MOV.U32 R82, RZ, RZ, R143 ;  /* 0x000000ffff527224 */ /* 0x000fe400078e008f */
[----:B------:R-:W-:Y:S01]  /*3c30*/  IMAD.MOV.U32 R80, RZ, RZ, RZ ;  /* 0x000000ffff507224 */ /* 0x000fe200078e00ff */
        /* <DEDUP_REMOVED lines=17> */
.L_x_14315:
        /* <DEDUP_REMOVED lines=13> */
.L_x_14317:
[----:B------:R-:W-:Y:S05]  /*3e20*/  BSYNC.RECONVERGENT B3 ;  /* 0x0000000000037941 */ /* 0x000fea0003800200 */
.L_x_14316:
        /* <DEDUP_REMOVED lines=46> */
.L_x_14314:
[----:B------:R-:W-:Y:S05]  /*4110*/  BSYNC.RECONVERGENT B2 ;  /* 0x0000000000027941 */ /* 0x000fea0003800200 */
.L_x_14313:
        /* <DEDUP_REMOVED lines=11> */
.L_x_14312:
[----:B------:R-:W-:Y:S05]  /*41d0*/  BSYNC.RECONVERGENT B1 ;  /* 0x0000000000017941 */ /* 0x000fea0003800200 */
.L_x_14311:
        /* <DEDUP_REMOVED lines=17> */
.L_x_14322:
        /* <DEDUP_REMOVED lines=13> */
.L_x_14324:
[----:B------:R-:W-:Y:S05]  /*43c0*/  BSYNC.RECONVERGENT B3 ;  /* 0x0000000000037941 */ /* 0x000fea0003800200 */
.L_x_14323:
        /* <DEDUP_REMOVED lines=47> */
.L_x_14321:
[----:B------:R-:W-:Y:S05]  /*46c0*/  BSYNC.RECONVERGENT B2 ;  /* 0x0000000000027941 */ /* 0x000fea0003800200 */
.L_x_14320:
        /* <DEDUP_REMOVED lines=12> */
.L_x_14319:
[----:B------:R-:W-:Y:S05]  /*4790*/  BSYNC.RECONVERGENT B1 ;  /* 0x0000000000017941 */ /* 0x000fea0003800200 */
.L_x_14318:
        /* <DEDUP_REMOVED lines=17> */
.L_x_14329:
        /* <DEDUP_REMOVED lines=13> */
.L_x_14331:
[----:B------:R-:W-:Y:S05]  /*4980*/  BSYNC.RECONVERGENT B3 ;  /* 0x0000000000037941 */ /* 0x000fea0003800200 */
.L_x_14330:
        /* <DEDUP_REMOVED lines=47> */
.L_x_14328:
[----:B------:R-:W-:Y:S05]  /*4c80*/  BSYNC.RECONVERGENT B2 ;  /* 0x0000000000027941 */ /* 0x000fea0003800200 */
.L_x_14327:
        /* <DEDUP_REMOVED lines=11> */
.L_x_14326:
[----:B------:R-:W-:Y:S05]  /*4d40*/  BSYNC.RECONVERGENT B1 ;  /* 0x0000000000017941 */ /* 0x000fea0003800200 */
.L_x_14325:
        /* <DEDUP_REMOVED lines=17> */
.L_x_14336:
        /* <DEDUP_REMOVED lines=13> */
.L_x_14338:
[----:B------:R-:W-:Y:S05]  /*4f30*/  BSYNC.RECONVERGENT B3 ;  /* 0x0000000000037941 */ /* 0x000fea0003800200 */
.L_x_14337:
        /* <DEDUP_REMOVED lines=47> */
.L_x_14335:
[----:B------:R-:W-:Y:S05]  /*5230*/  BSYNC.RECONVERGENT B2 ;  /* 0x0000000000027941 */ /* 0x000fea0003800200 */
.L_x_14334:
        /* <DEDUP_REMOVED lines=12> */
.L_x_14333:
[----:B------:R-:W-:Y:S05]  /*5300*/  BSYNC.RECONVERGENT B1 ;  /* 0x0000000000017941 */ /* 0x000fea0003800200 */
.L_x_14332:
        /* <DEDUP_REMOVED lines=17> */
.L_x_14343:
        /* <DEDUP_REMOVED lines=13> */
.L_x_14345:
[----:B------:R-:W-:Y:S05]  /*54f0*/  BSYNC.RECONVERGENT B3 ;  /* 0x0000000000037941 */ /* 0x000fea0003800200 */
.L_x_14344:
        /* <DEDUP_REMOVED lines=47> */
.L_x_14342:
[----:B------:R-:W-:Y:S05]  /*57f0*/  BSYNC.RECONVERGENT B2 ;  /* 0x0000000000027941 */ /* 0x000fea0003800200 */
.L_x_14341:
        /* <DEDUP_REMOVED lines=11> */
.L_x_14340:
[----:B------:R-:W-:Y:S05]  /*58b0*/  BSYNC.RECONVERGENT B1 ;  /* 0x0000000000017941 */ /* 0x000fea0003800200 */
.L_x_14339:
        /* <DEDUP_REMOVED lines=17> */
.L_x_14350:
        /* <DEDUP_REMOVED lines=13> */
.L_x_14352:
[----:B------:R-:W-:Y:S05]  /*5aa0*/  BSYNC.RECONVERGENT B3 ;  /* 0x0000000000037941 */ /* 0x000fea0003800200 */
.L_x_14351:
        /* <DEDUP_REMOVED lines=47> */
.L_x_14349:
[----:B------:R-:W-:Y:S05]  /*5da0*/  BSYNC.RECONVERGENT B2 ;  /* 0x0000000000027941 */ /* 0x000fea0003800200 */
.L_x_14348:
        /* <DEDUP_REMOVED lines=12> */
.L_x_14347:
[----:B------:R-:W-:Y:S05]  /*5e70*/  BSYNC.RECONVERGENT B1 ;  /* 0x0000000000017941 */ /* 0x000fea0003800200 */
.L_x_14346:
        /* <DEDUP_REMOVED lines=17> */
.L_x_14357:
        /* <DEDUP_REMOVED lines=13> */
.L_x_14359:
[----:B------:R-:W-:Y:S05]  /*6060*/  BSYNC.RECONVERGENT B3 ;  /* 0x0000000000037941 */ /* 0x000fea0003800200 */
.L_x_14358:
        /* <DEDUP_REMOVED lines=47> */
.L_x_14356:
[----:B------:R-:W-:Y:S05]  /*6360*/  BSYNC.RECONVERGENT B2 ;  /* 0x0000000000027941 */ /* 0x000fea0003800200 */
.L_x_14355:
        /* <DEDUP_REMOVED lines=11> */
.L_x_14354:
[----:B------:R-:W-:Y:S05]  /*6420*/  BSYNC.RECONVERGENT B1 ;  /* 0x0000000000017941 */ /* 0x000fea0003800200 */
.L_x_14353:
        /* <DEDUP_REMOVED lines=16> */
.L_x_14362:
        /* <DEDUP_REMOVED lines=13> */
.L_x_14364:
[----:B------:R-:W-:Y:S05]  /*6600*/  BSYNC.RECONVERGENT B2 ;  /* 0x0000000000027941 */ /* 0x000fea0003800200 */
.L_x_14363:
[----:B------:R-:W-:Y:S01]  /*6610*/  IMAD.WIDE.U32 R90, R132, -0x326172a9, RZ ;  /* 0xcd9e8d57845a7825 */ /* 0x000fe200078e00ff */
[----:B------:R-:W-:-:S03]  /*6620*/  LOP3.LUT R88, R2, R95, R121, 0x96, !PT ;  /* 0x0000005f02587212 */ /* 0x000fc600078e9679 */
[----:B------:R-:W-:Y:S02]  /*6630*/  HFMA2 R101, -RZ, RZ, 0, 0 ;  /* 0x00000000ff657431 */ /* 0x000fe400000001ff */
        /* <DEDUP_REMOVED lines=44> */
.L_x_14361:
[----:B------:R-:W-:Y:S05]  /*6900*/  BSYNC.RECONVERGENT B1 ;  /* 0x0000000000017941 */ /* 0x000fea0003800200 */
.L_x_14360:
        /* <DEDUP_REMOVED lines=12> */
.L_x_14305:
[----:B------:R-:W-:Y:S05]  /*69d0*/  BSYNC.RECONVERGENT B0 ;  /* 0x0000000000007941 */ /* 0x000fea0003800200 */
.L_x_14254:
[----:B------:R-:W0:Y:S01]  /*69e0*/  LDC.64 R130, c[0x0][0x3a8] ;  /* 0x0000ea00ff827b82 */ /* 0x000e220000000a00 */
[----:B------:R-:W-:Y:S01]  /*69f0*/  @P1 VIADD R95, R161, 0x20 ;  /* 0x00000020a15f1836 */ /* 0x000fe20000000000 */
[----:B------:R-:W-:Y:S01]  /*6a00*/  BSSY.RECONVERGENT B0, `(.L_x_14365) ;  /* 0x000001e000007945 */ /* 0x000fe20003800200 */
[----:B------:R-:W-:-:S05]  /*6a10*/  @P0 VIADD R97, R163, 0x20 ;  /* 0x00000020a3610836 */ /* 0x000fca0000000000 */
[----:B------:R-:W1:Y:S08]  /*6a20*/  @P1 LDC.64 R92, c[0x0][0x390] ;  /* 0x0000e400ff5c1b82 */ /* 0x000e700000000a00 */
[----:B------:R-:W2:Y:S01]  /*6a30*/  @P0 LDC.64 R90, c[0x0][0x3a0] ;  /* 0x0000e800ff5a0b82 */ /* 0x000ea20000000a00 */
[----:B0-----:R-:W-:-:S05]  /*6a40*/  IMAD.WIDE.U32 R88, R163, 0x20, R130 ;  /* 0x00000020a3587825 */ /* 0x001fca00078e0082 */
[----:B------:R0:W-:Y:S01]  /*6a50*/  STG.E.128 desc[UR6][R88.64], R80 ;  /* 0x0000005058007986 */ /* 0x0001e2000c101d06 */
[----:B-1----:R-:W-:-:S03]  /*6a60*/  @P1 IMAD.WIDE.U32 R92, R95, 0x10, R92 ;  /* 0x000000105f5c1825 */ /* 0x002fc600078e005c */
[----:B------:R0:W-:Y:S01]  /*6a70*/  STG.E.128 desc[UR6][R88.64+0x10], R84 ;  /* 0x0000105458007986 */ /* 0x0001e2000c101d06 */
[----:B--2---:R-:W-:Y:S01]  /*6a80*/  @P0 IMAD.WIDE.U32 R90, R97, 0x20, R90 ;  /* 0x00000020615a0825 */ /* 0x004fe200078e005a */
[----:B------:R-:W-:Y:S06]  /*6a90*/  @!P1 BRA `(.L_x_14366) ;  /* 0x0000000000509947 */ /* 0x000fec0003800000 */
[----:B0-----:R-:W-:Y:S02]  /*6aa0*/  SHF.L.U32 R88, R141, 0x10, RZ ;  /* 0x000000108d587819 */ /* 0x001fe400000006ff */
[----:B------:R-:W-:Y:S02]  /*6ab0*/  LOP3.LUT R94, R142, 0xffff, RZ, 0xc0, !PT ;  /* 0x0000ffff8e5e7812 */ /* 0x000fe400078ec0ff */
[----:B------:R-:W-:Y:S02]  /*6ac0*/  LOP3.LUT R97, R88, 0xff0000, RZ, 0xc0, !PT ;  /* 0x00ff000058617812 */ /* 0x000fe400078ec0ff */
[----:B------:R-:W0:Y:S01]  /*6ad0*/  LDC.64 R88, c[0x0][0x3b0] ;  /* 0x0000ec00ff587b82 */ /* 0x000e220000000a00 */
[----:B------:R-:W-:Y:S02]  /*6ae0*/  PRMT R95, R140, 0x7104, RZ ;  /* 0x000071048c5f7816 */ /* 0x000fe400000000ff */
[----:B------:R-:W-:Y:S02]  /*6af0*/  PRMT R94, R97, 0x4210, R94 ;  /* 0x00004210615e7816 */ /* 0x000fe4000000005e */
[----:B------:R-:W-:-:S02]  /*6b00*/  LOP3.LUT R98, R138, 0xff, RZ, 0xc0, !PT ;  /* 0x000000ff8a627812 */ /* 0x000fc400078ec0ff */
[----:B------:R-:W-:Y:S02]  /*6b10*/  LOP3.LUT R102, R94, 0xff00, R95, 0xf8, !PT ;  /* 0x0000ff005e667812 */ /* 0x000fe400078ef85f */
[----:B------:R-:W-:Y:S01]  /*6b20*/  LOP3.LUT R96, R137, 0xff, RZ, 0xc0, !PT ;  /* 0x000000ff89607812 */ /* 0x000fe200078ec0ff */
[----:B------:R-:W-:Y:S01]  /*6b30*/  IMAD.WIDE.U32 R98, R98, 0x1000000, RZ ;  /* 0x0100000062627825 */ /* 0x000fe200078e00ff */
[----:B------:R-:W-:Y:S02]  /*6b40*/  LOP3.LUT R94, R136, 0xff, RZ, 0xc0, !PT ;  /* 0x000000ff885e7812 */ /* 0x000fe400078ec0ff */
        /* <DEDUP_REMOVED lines=9> */
.L_x_14366:
[----:B------:R-:W-:Y:S05]  /*6be0*/  BSYNC.RECONVERGENT B0 ;  /* 0x0000000000007941 */ /* 0x000fea0003800200 */
.L_x_14365:
[----:B-----5:R2:W5:Y:S04]  /*6bf0*/  @P1 LDG.E.128 R68, desc[UR6][R92.64] ;  /* 0x000000065c441981 */ /* 0x020568000c1e1d00 */
[----:B------:R2:W5:Y:S04]  /*6c00*/  @P0 LDG.E.128 R72, desc[UR6][R90.64] ;  /* 0x000000065a480981 */ /* 0x000568000c1e1d00 */
[----:B------:R2:W5:Y:S01]  /*6c10*/  @P0 LDG.E.128 R76, desc[UR6][R90.64+0x10] ;  /* 0x000010065a4c0981 */ /* 0x000562000c1e1d00 */
[----:B------:R-:W-:Y:S04]  /*6c20*/  BSSY.RECONVERGENT B0, `(.L_x_14367) ;  /* 0x00005c0000007945 */ /* 0x000fe80003800200 */
[----:B------:R-:W-:Y:S05]  /*6c30*/  @!P0 BRA `(.L_x_14368) ;  /* 0x0000002c00808947 */ /* 0x000fea0003800000 */
[----:B------:R-:W-:Y:S01]  /*6c40*/  ISETP.GT.AND P2, PT, R108, RZ, PT ;  /* 0x000000ff6c00720c */ /* 0x000fe20003f44270 */
[----:B------:R-:W-:Y:S01]  /*6c50*/  BSSY.RECONVERGENT B1, `(.L_x_14369) ;  /* 0x000005e000017945 */ /* 0x000fe20003800200 */
[----:B------:R-:W-:Y:S01]  /*6c60*/  IMAD.MOV.U32 R144, RZ, RZ, R100 ;  /* 0x000000ffff907224 */ /* 0x000fe200078e0064 */
[----:B01---5:R-:W-:Y:S01]  /*6c70*/  MOV R88, R72 ;  /* 0x0000004800587202 */ /* 0x023fe20000000f00 */
[----:B--2---:R-:W-:-:S09]  /*6c80*/  IMAD.MOV.U32 R90, RZ, RZ, R101 ;  /* 0x000000ffff5a7224 */ /* 0x004fd200078e0065 */
        /* <DEDUP_REMOVED lines=17> */
.L_x_14373:
        /* <DEDUP_REMOVED lines=13> */
.L_x_14375:
[----:B------:R-:W-:Y:S05]  /*6e70*/  BSYNC.RECONVERGENT B3 ;  /* 0x0000000000037941 */ /* 0x000fea0003800200 */
.L_x_14374:
        /* <DEDUP_REMOVED lines=47> */
.L_x_14372:
[----:B------:R-:W-:Y:S05]  /*7170*/  BSYNC.RECONVERGENT B2 ;  /* 0x0000000000027941 */ /* 0x000fea0003800200 */
.L_x_14371:
        /* <DEDUP_REMOVED lines=11> */
.L_x_14370:
[----:B------:R-:W-:Y:S05]  /*7230*/  BSYNC.RECONVERGENT B1 ;  /* 0x0000000000017941 */ /* 0x000fea0003800200 */
.L_x_14369:
        /* <DEDUP_REMOVED lines=17> */
.L_x_14380:
        /* <DEDUP_REMOVED lines=13> */
.L_x_14382:
[----:B------:R-:W-:Y:S05]  /*7420*/  BSYNC.RECONVERGENT B3 ;  /* 0x0000000000037941 */ /* 0x000fea0003800200 */
.L_x_14381:
        /* <DEDUP_REMOVED lines=47> */
.L_x_14379:
[----:B------:R-:W-:Y:S05]  /*7720*/  BSYNC.RECONVERGENT B2 ;  /* 0x0000000000027941 */ /* 0x000fea0003800200 */
.L_x_14378:
        /* <DEDUP_REMOVED lines=12> */
.L_x_14377:
[----:B------:R-:W-:Y:S05]  /*77f0*/  BSYNC.RECONVERGENT B1 ;  /* 0x0000000000017941 */ /* 0x000fea0003800200 */
.L_x_14376:
        /* <DEDUP_REMOVED lines=17> */
.L_x_14387:
        /* <DEDUP_REMOVED lines=13> */
.L_x_14389:
[----:B------:R-:W-:Y:S05]  /*79e0*/  BSYNC.RECONVERGENT B3 ;  /* 0x0000000000037941 */ /* 0x000fea0003800200 */
.L_x_14388:
        /* <DEDUP_REMOVED lines=47> */
.L_x_14386:
[----:B------:R-:W-:Y:S05]  /*7ce0*/  BSYNC.RECONVERGENT B2 ;  /* 0x0000000000027941 */ /* 0x000fea0003800200 */
.L_x_14385:
        /* <DEDUP_REMOVED lines=11> */
.L_x_14384:
[----:B------:R-:W-:Y:S05]  /*7da0*/  BSYNC.RECONVERGENT B1 ;  /* 0x0000000000017941 */ /* 0x000fea0003800200 */
.L_x_14383:
        /* <DEDUP_REMOVED lines=17> */
.L_x_14394:
        /* <DEDUP_REMOVED lines=13> */
.L_x_14396:
[----:B------:R-:W-:Y:S05]  /*7f90*/  BSYNC.RECONVERGENT B3 ;  /* 0x0000000000037941 */ /* 0x000fea0003800200 */
.L_x_14395:
        /* <DEDUP_REMOVED lines=47> */
.L_x_14393:
[----:B------:R-:W-:Y:S05]  /*8290*/  BSYNC.RECONVERGENT B2 ;  /* 0x0000000000027941 */ /* 0x000fea0003800200 */
.L_x_14392:
[----:B------:R-:W-:Y:S01]  /*82a0*/  PRMT R92, R69, 0x7632, R92 ;  /* 0x00007632455c7816 */ /* 0x000fe2000000005c */
        /* <DEDUP_REMOVED lines=11> */
.L_x_14391:
[----:B------:R-:W-:Y:S05]  /*8360*/  BSYNC.RECONVERGENT B1 ;  /* 0x0000000000017941 */ /* 0x000fea0003800200 */
.L_x_14390:
        /* <DEDUP_REMOVED lines=17> */
.L_x_14401:
        /* <DEDUP_REMOVED lines=13> */
.L_x_14403:
[----:B------:R-:W-:Y:S05]  /*8550*/  BSYNC.RECONVERGENT B3 ;  /* 0x0000000000037941 */ /* 0x000fea0003800200 */
.L_x_14402:
        /* <DEDUP_REMOVED lines=47> */
.L_x_14400:
[----:B------:R-:W-:Y:S05]  /*8850*/  BSYNC.RECONVERGENT B2 ;  /* 0x0000000000027941 */ /* 0x000fea0003800200 */
.L_x_14399:
[----:B------:R-:W-:Y:S01]  /*8860*/  HFMA2 R93, -RZ, RZ, 0.1171875, 0 ;  /* 0x2f800000ff5d7431 */ /* 0x000fe200000001ff */
[----:B------:R-:W-:Y:S01]  /*8870*/  I2FP.F32.U32 R92, R95 ;  /* 0x0000005f005c7245 */ /* 0x000fe20000201000 */
[----:B------:R-:W-:-:S04]  /*8880*/  IMAD.U32 R95, R70, 0x10000, RZ ;  /* 0x00010000465f7824 */ /* 0x000fc800078e00ff */
        /* <DEDUP_REMOVED lines=8> */
.L_x_14398:
[----:B------:R-:W-:Y:S05]  /*8910*/  BSYNC.RECONVERGENT B1 ;  /* 0x0000000000017941 */ /* 0x000fea0003800200 */
.L_x_14397:
        /* <DEDUP_REMOVED lines=17> */
.L_x_14408:
        /* <DEDUP_REMOVED lines=13> */
.L_x_14410:
[----:B------:R-:W-:Y:S05]  /*8b00*/  BSYNC.RECONVERGENT B3 ;  /* 0x0000000000037941 */ /* 0x000fea0003800200 */
.L_x_14409:
        /* <DEDUP_REMOVED lines=47> */
.L_x_14407:
[----:B------:R-:W-:Y:S05]  /*8e00*/  BSYNC.RECONVERGENT B2 ;  /* 0x0000000000027941 */ /* 0x000fea0003800200 */
.L_x_14406:
        /* <DEDUP_REMOVED lines=12> */
.L_x_14405:
[----:B------:R-:W-:Y:S05]  /*8ed0*/  BSYNC.RECONVERGENT B1 ;  /* 0x0000000000017941 */ /* 0x000fea0003800200 */
.L_x_14404:
        /* <DEDUP_REMOVED lines=17> */
.L_x_14415:
        /* <DEDUP_REMOVED lines=13> */
.L_x_14417:
[----:B------:R-:W-:Y:S05]  /*90c0*/  BSYNC.RECONVERGENT B3 ;  /* 0x0000000000037941 */ /* 0x000fea0003800200 */
.L_x_14416:
        /* <DEDUP_REMOVED lines=47> */
.L_x_14414:
[----:B------:R-:W-:Y:S05]  /*93c0*/  BSYNC.RECONVERGENT B2 ;  /* 0x0000000000027941 */ /* 0x000fea0003800200 */
.L_x_14413:
        /* <DEDUP_REMOVED lines=11> */
.L_x_14412:
[----:B------:R-:W-:Y:S05]  /*9480*/  BSYNC.RECONVERGENT B1 ;  /* 0x0000000000017941 */ /* 0x000fea0003800200 */
.L_x_14411:
        /* <DEDUP_REMOVED lines=16> */
.L_x_14421:
        /* <DEDUP_REMOVED lines=13> */
.L_x_14423:
[----:B------:R-:W-:Y:S05]  /*9660*/  BSYNC.RECONVERGENT B2 ;  /* 0x0000000000027941 */ /* 0x000fea0003800200 */
.L_x_14422:
        /* <DEDUP_REMOVED lines=47> */
.L_x_14420:
[----:B------:R-:W-:Y:S05]  /*9960*/  BSYNC.RECONVERGENT B1 ;  /* 0x0000000000017941 */ /* 0x000fea0003800200 */
.L_x_14419:
        /* <DEDUP_REMOVED lines=13> */
.L_x_14368:
[----:B------:R-:W-:Y:S01]  /*9a40*/  BSSY.RECONVERGENT B1, `(.L_x_14424) ;  /* 0x000005e000017945 */ /* 0x000fe20003800200 */
[----:B01----:R-:W-:Y:S01]  /*9a50*/  HFMA2 R88, -RZ, RZ, 0, 0 ;  /* 0x00000000ff587431 */ /* 0x003fe200000001ff */
[----:B------:R-:W-:Y:S01]  /*9a60*/  MOV R144, R100 ;  /* 0x0000006400907202 */ /* 0x000fe20000000f00 */
[----:B--2---:R-:W-:Y:S01]  /*9a70*/  IMAD.MOV.U32 R90, RZ, RZ, R101 ;  /* 0x000000ffff5a7224 */ /* 0x004fe200078e0065 */
        /* <DEDUP_REMOVED lines=17> */
.L_x_14428:
        /* <DEDUP_REMOVED lines=13> */
.L_x_14430:
[----:B------:R-:W-:Y:S05]  /*9c60*/  BSYNC.RECONVERGENT B3 ;  /* 0x0000000000037941 */ /* 0x000fea0003800200 */
.L_x_14429:
        /* <DEDUP_REMOVED lines=47> */
.L_x_14427:
[----:B------:R-:W-:Y:S05]  /*9f60*/  BSYNC.RECONVERGENT B2 ;  /* 0x0000000000027941 */ /* 0x000fea0003800200 */
.L_x_14426:
        /* <DEDUP_REMOVED lines=11> */
.L_x_14425:
[----:B------:R-:W-:Y:S05]  /*a020*/  BSYNC.RECONVERGENT B1 ;  /* 0x0000000000017941 */ /* 0x000fea0003800200 */
.L_x_14424:
        /* <DEDUP_REMOVED lines=17> */
.L_x_14435:
        /* <DEDUP_REMOVED lines=13> */
.L_x_14437:
[----:B------:R-:W-:Y:S05]  /*a210*/  BSYNC.RECONVERGENT B3 ;  /* 0x0000000000037941 */ /* 0x000fea0003800200 */
.L_x_14436:
        /* <DEDUP_REMOVED lines=47> */
.L_x_14434:
[----:B------:R-:W-:Y:S05]  /*a510*/  BSYNC.RECONVERGENT B2 ;  /* 0x0000000000027941 */ /* 0x000fea0003800200 */
.L_x_14433:
        /* <DEDUP_REMOVED lines=12> */
.L_x_14432:
[----:B------:R-:W-:Y:S05]  /*a5e0*/  BSYNC.RECONVERGENT B1 ;  /* 0x0000000000017941 */ /* 0x000fea0003800200 */
.L_x_14431:
        /* <DEDUP_REMOVED lines=17> */
.L_x_14442:
        /* <DEDUP_REMOVED lines=13> */
.L_x_14444:
[----:B------:R-:W-:Y:S05]  /*a7d0*/  BSYNC.RECONVERGENT B3 ;  /* 0x0000000000037941 */ /* 0x000fea0003800200 */
.L_x_14443:
        /* <DEDUP_REMOVED lines=47> */
.L_x_14441:
[----:B------:R-:W-:Y:S05]  /*aad0*/  BSYNC.RECONVERGENT B2 ;  /* 0x0000000000027941 */ /* 0x000fea0003800200 */
.L_x_14440:
        /* <DEDUP_REMOVED lines=11> */
.L_x_14439:
[----:B------:R-:W-:Y:S05]  /*ab90*/  BSYNC.RECONVERGENT B1 ;  /* 0x0000000000017941 */ /* 0x000fea0003800200 */
.L_x_14438:
        /* <DEDUP_REMOVED lines=17> */
.L_x_14449:
        /* <DEDUP_REMOVED lines=13> */
.L_x_14451:
[----:B------:R-:W-:Y:S05]  /*ad80*/  BSYNC.RECONVERGENT B3 ;  /* 0x0000000000037941 */ /* 0x000fea0003800200 */
.L_x_14450:
        /* <DEDUP_REMOVED lines=47> */
.L_x_14448:
[----:B------:R-:W-:Y:S05]  /*b080*/  BSYNC.RECONVERGENT B2 ;  /* 0x0000000000027941 */ /* 0x000fea0003800200 */
.L_x_14447:
        /* <DEDUP_REMOVED lines=12> */
.L_x_14446:
[----:B------:R-:W-:Y:S05]  /*b150*/  BSYNC.RECONVERGENT B1 ;  /* 0x0000000000017941 */ /* 0x000fea0003800200 */
.L_x_14445:
        /* <DEDUP_REMOVED lines=17> */
.L_x_14456:
        /* <DEDUP_REMOVED lines=13> */
.L_x_14458:
[----:B------:R-:W-:Y:S05]  /*b340*/  BSYNC.RECONVERGENT B3 ;  /* 0x0000000000037941 */ /* 0x000fea0003800200 */
.L_x_14457:
        /* <DEDUP_REMOVED lines=47> */
.L_x_14455:
[----:B------:R-:W-:Y:S05]  /*b640*/  BSYNC.RECONVERGENT B2 ;  /* 0x0000000000027941 */ /* 0x000fea0003800200 */
.L_x_14454:
        /* <DEDUP_REMOVED lines=11> */
.L_x_14453:
[----:B------:R-:W-:Y:S05]  /*b700*/  BSYNC.RECONVERGENT B1 ;  /* 0x0000000000017941 */ /* 0x000fea0003800200 */
.L_x_14452:
        /* <DEDUP_REMOVED lines=17> */
.L_x_14463:
        /* <DEDUP_REMOVED lines=13> */
.L_x_14465:
[----:B------:R-:W-:Y:S05]  /*b8f0*/  BSYNC.RECONVERGENT B3 ;  /* 0x0000000000037941 */ /* 0x000fea0003800200 */
.L_x_14464:
        /* <DEDUP_REMOVED lines=47> */
.L_x_14462:
[----:B------:R-:W-:Y:S05]  /*bbf0*/  BSYNC.RECONVERGENT B2 ;  /* 0x0000000000027941 */ /* 0x000fea0003800200 */
.L_x_14461:
        /* <DEDUP_REMOVED lines=12> */
.L_x_14460:
[----:B------:R-:W-:Y:S05]  /*bcc0*/  BSYNC.RECONVERGENT B1 ;  /* 0x0000000000017941 */ /* 0x000fea0003800200 */
.L_x_14459:
        /* <DEDUP_REMOVED lines=17> */
.L_x_14470:
        /* <DEDUP_REMOVED lines=13> */
.L_x_14472:
[----:B------:R-:W-:Y:S05]  /*beb0*/  BSYNC.RECONVERGENT B3 ;  /* 0x0000000000037941 */ /* 0x000fea0003800200 */
.L_x_14471:
        /* <DEDUP_REMOVED lines=47> */
.L_x_14469:
[----:B------:R-:W-:Y:S05]  /*c1b0*/  BSYNC.RECONVERGENT B2 ;  /* 0x0000000000027941 */ /* 0x000fea0003800200 */
.L_x_14468:
        /* <DEDUP_REMOVED lines=11> */
.L_x_14467:
[----:B------:R-:W-:Y:S05]  /*c270*/  BSYNC.RECONVERGENT B1 ;  /* 0x0000000000017941 */ /* 0x000fea0003800200 */
.L_x_14466:
        /* <DEDUP_REMOVED lines=16> */
.L_x_14475:
        /* <DEDUP_REMOVED lines=13> */
.L_x_14477:
[----:B------:R-:W-:Y:S05]  /*c450*/  BSYNC.RECONVERGENT B2 ;  /* 0x0000000000027941 */ /* 0x000fea0003800200 */
.L_x_14476:
        /* <DEDUP_REMOVED lines=47> */
.L_x_14474:
[----:B------:R-:W-:Y:S05]  /*c750*/  BSYNC.RECONVERGENT B1 ;  /* 0x0000000000017941 */ /* 0x000fea0003800200 */
.L_x_14473:
        /* <DEDUP_REMOVED lines=12> */
.L_x_14418:
[----:B------:R-:W-:Y:S05]  /*c820*/  BSYNC.RECONVERGENT B0 ;  /* 0x0000000000007941 */ /* 0x000fea0003800200 */
.L_x_14367:
[C---:B------:R-:W-:Y:S01]  /*c830*/  IADD3 R97, PT, PT, R163.reuse, 0x20, RZ ;  /* 0x00000020a3617810 */ /* 0x040fe20007ffe0ff */
[----:B------:R-:W0:Y:S01]  /*c840*/  @P1 LDC.64 R106, c[0x0][0x390] ;  /* 0x0000e400ff6a1b82 */ /* 0x000e220000000a00 */
[----:B------:R-:W-:Y:S01]  /*c850*/  @P0 IADD3 R101, PT, PT, R163, 0x40, RZ ;  /* 0x00000040a3650810 */ /* 0x000fe20007ffe0ff */
[----:B------:R-:W-:Y:S01]  /*c860*/  @P1 VIADD R99, R161, 0x40 ;  /* 0x00000040a1631836 */ /* 0x000fe20000000000 */
[----:B------:R-:W-:Y:S01]  /*c870*/  BSSY.RECONVERGENT B0, `(.L_x_14478) ;  /* 0x000001d000007945 */ /* 0x000fe20003800200 */
[----:B------:R-:W-:-:S04]  /*c880*/  IMAD.WIDE.U32 R96, R97, 0x20, R130 ;  /* 0x0000002061607825 */ /* 0x000fc800078e0082 */
[----:B------:R-:W1:Y:S01]  /*c890*/  @P0 LDC.64 R104, c[0x0][0x3a0] ;  /* 0x0000e800ff680b82 */ /* 0x000e620000000a00 */
[----:B------:R2:W-:Y:S04]  /*c8a0*/  STG.E.128 desc[UR6][R96.64], R88 ;  /* 0x0000005860007986 */ /* 0x0005e8000c101d06 */
[----:B------:R2:W-:Y:S01]  /*c8b0*/  STG.E.128 desc[UR6][R96.64+0x10], R92 ;  /* 0x0000105c60007986 */ /* 0x0005e2000c101d06 */
[----:B0-----:R-:W-:-:S04]  /*c8c0*/  @P1 IMAD.WIDE.U32 R106, R99, 0x10, R106 ;  /* 0x00000010636a1825 */ /* 0x001fc800078e006a */
[----:B-1----:R-:W-:Y:S01]  /*c8d0*/  @P0 IMAD.WIDE.U32 R104, R101, 0x20, R104 ;  /* 0x0000002065680825 */ /* 0x002fe200078e0068 */
[----:B--2---:R-:W-:Y:S06]  /*c8e0*/  @!P1 BRA `(.L_x_14479) ;  /* 0x0000000000549947 */ /* 0x004fec0003800000 */
[----:B------:R-:W-:Y:S01]  /*c8f0*/  IMAD.U32 R96, R141, 0x10000, RZ ;  /* 0x000100008d607824 */ /* 0x000fe200078e00ff */
[----:B------:R-:W-:Y:S02]  /*c900*/  LOP3.LUT R102, R138, 0xff, RZ, 0xc0, !PT ;  /* 0x000000ff8a667812 */ /* 0x000fe400078ec0ff */
[----:B------:R-:W-:Y:S02]  /*c910*/  LOP3.LUT R100, R137, 0xff, RZ, 0xc0, !PT ;  /* 0x000000ff89647812 */ /* 0x000fe400078ec0ff */
[----:B------:R-:W-:Y:S01]  /*c920*/  LOP3.LUT R97, R96, 0xff0000, RZ, 0xc0, !PT ;  /* 0x00ff000060617812 */ /* 0x000fe200078ec0ff */
[----:B------:R-:W-:Y:S01]  /*c930*/  IMAD.WIDE.U32 R102, R102, 0x1000000, RZ ;  /* 0x0100000066667825 */ /* 0x000fe200078e00ff */
[----:B------:R-:W-:-:S03]  /*c940*/  LOP3.LUT R96, R142, 0xffff, RZ, 0xc0, !PT ;  /* 0x0000ffff8e607812 */ /* 0x000fc600078ec0ff */
[----:B------:R-:W-:Y:S01]  /*c950*/  IMAD.WIDE.U32 R100, R100, 0x10000, RZ ;  /* 0x0001000064647825 */ /* 0x000fe200078e00ff */
[----:B------:R-:W-:Y:S02]  /*c960*/  PRMT R96, R97, 0x4210, R96 ;  /* 0x0000421061607816 */ /* 0x000fe40000000060 */
[----:B------:R-:W-:-:S04]  /*c970*/  PRMT R97, R140, 0x7104, RZ ;  /* 0x000071048c617816 */ /* 0x000fc800000000ff */
[----:B------:R-:W-:Y:S02]  /*c980*/  LOP3.LUT R98, R96, 0xff00, R97, 0xf8, !PT ;  /* 0x0000ff0060627812 */ /* 0x000fe400078ef861 */
[----:B------:R-:W0:Y:S02]  /*c990*/  LDC.64 R96, c[0x0][0x3b0] ;  /* 0x0000ec00ff607b82 */ /* 0x000e240000000a00 */
[----:B------:R-:W-:Y:S02]  /*c9a0*/  LOP3.LUT R111, R98, 0xff, R139, 0xf8, !PT ;  /* 0x000000ff626f7812 */ /* 0x000fe400078ef88b */
[----:B------:R-:W-:Y:S02]  /*c9b0*/  LOP3.LUT R98, R136, 0xff, RZ, 0xc0, !PT ;  /* 0x000000ff88627812 */ /* 0x000fe400078ec0ff */
[----:B------:R-:W-:Y:S02]  /*c9c0*/  LOP3.LUT R111, R101, R111, R103, 0xfe, !PT ;  /* 0x0000006f656f7212 */ /* 0x000fe400078efe67 */
[----:B------:R-:W-:Y:S01]  /*c9d0*/  IADD3 R101, PT, PT, R161, 0x20, RZ ;  /* 0x00000020a1657810 */ /* 0x000fe20007ffe0ff */
[----:B------:R-:W-:-:S03]  /*c9e0*/  IMAD.WIDE.U32 R98, R98, 0x100, RZ ;  /* 0x0000010062627825 */ /* 0x000fc600078e00ff */
[----:B------:R-:W-:Y:S02]  /*c9f0*/  LOP3.LUT R100, R98, R102, R100, 0xfe, !PT ;  /* 0x0000006662647212 */ /* 0x000fe400078efe64 */
[----:B------:R-:W-:Y:S02]  /*ca00*/  LOP3.LUT R99, R111, R99, RZ, 0xfc, !PT ;  /* 0x000000636f637212 */ /* 0x000fe400078efcff */
[----:B------:R-:W-:Y:S01]  /*ca10*/  LOP3.LUT R98, R100, 0xff, R135, 0xf8, !PT ;  /* 0x000000ff64627812 */ /* 0x000fe200078ef887 */
[----:B0-----:R-:W-:-:S05]  /*ca20*/  IMAD.WIDE.U32 R96, R101, 0x8, R96 ;  /* 0x0000000865607825 */ /* 0x001fca00078e0060 */
[----:B------:R0:W-:Y:S02]  /*ca30*/  STG.E.64 desc[UR6][R96.64], R98 ;  /* 0x0000006260007986 */ /* 0x0001e4000c101b06 */
.L_x_14479:
[----:B------:R-:W-:Y:S05]  /*ca40*/  BSYNC.RECONVERGENT B0 ;  /* 0x0000000000007941 */ /* 0x000fea0003800200 */
.L_x_14478:
        /* <DEDUP_REMOVED lines=8> */
[----:B0-----:R-:W-:Y:S01]  /*cad0*/  MOV R98, R109 ;  /* 0x0000006d00627202 */ /* 0x001fe20000000f00 */
[----:B-----5:R-:W-:-:S09]  /*cae0*/  IMAD.MOV.U32 R96, RZ, RZ, R72 ;  /* 0x000000ffff607224 */ /* 0x020fd200078e0048 */
        /* <DEDUP_REMOVED lines=17> */
.L_x_14486:
        /* <DEDUP_REMOVED lines=13> */
.L_x_14488:
[----:B------:R-:W-:Y:S05]  /*ccd0*/  BSYNC.RECONVERGENT B3 ;  /* 0x0000000000037941 */ /* 0x000fea0003800200 */
.L_x_14487:
[----:B------:R-:W-:Y:S01]  /*cce0*/  LOP3.LUT R98, R2, R97, R121, 0x96, !PT ;  /* 0x0000006102627212 */ /* 0x000fe200078e9679 */
[----:B------:R-:W-:Y:S01]  /*ccf0*/  IMAD.WIDE.U32 R100, R132, -0x326172a9, RZ ;  /* 0xcd9e8d5784647825 */ /* 0x000fe200078e00ff */
[----:B------:R-:W-:-:S03]  /*cd00*/  IADD3 R97, PT, PT, R121, -0x4498517b, RZ ;  /* 0xbb67ae8579617810 */ /* 0x000fc60007ffe0ff */
[----:B------:R-:W-:Y:S01]  /*cd10*/  IMAD.WIDE.U32 R98, R98, -0x326172a9, RZ ;  /* 0xcd9e8d5762627825 */ /* 0x000fe200078e00ff */
[----:B------:R-:W-:-:S04]  /*cd20*/  LOP3.LUT R101, R129, R101, R120, 0x96, !PT ;  /* 0x0000006581657212 */ /* 0x000fc800078e9678 */
[----:B------:R-:W-:Y:S01]  /*cd30*/  LOP3.LUT R102, R150, R100, R99, 0x96, !PT ;  /* 0x0000006496667212 */ /* 0x000fe200078e9663 */
[----:B------:R-:W-:-:S04]  /*cd40*/  IMAD.WIDE.U32 R100, R101, -0x2daee0ad, RZ ;  /* 0xd2511f5365647825 */ /* 0x000fc800078e00ff */
[----:B------:R-:W-:Y:S01]  /*cd50*/  IMAD.WIDE.U32 R102, R102, -0x2daee0ad, RZ ;  /* 0xd2511f5366667825 */ /* 0x000fe200078e00ff */
[----:B------:R-:W-:-:S03]  /*cd60*/  LOP3.LUT R97, R97, R96, R101, 0x96, !PT ;  /* 0x0000006061617212 */ /* 0x000fc600078e9665 */
[----:B------:R-:W-:Y:S02]  /*cd70*/  VIADD R99, R121, 0x76cf5d0a ;  /* 0x76cf5d0a79637836 */ /* 0x000fe40000000000 */
[----:B------:R-:W-:-:S03]  /*cd80*/  IMAD.WIDE.U32 R96, R97, -0x326172a9, RZ ;  /* 0xcd9e8d5761607825 */ /* 0x000fc600078e00ff */
[----:B------:R-:W-:Y:S02]  /*cd90*/  LOP3.LUT R99, R99, R100, R103, 0x96, !PT ;  /* 0x0000006463637212 */ /* 0x000fe400078e9667 */
[----:B------:R-:W-:-:S03]  /*cda0*/  LOP3.LUT R100, R159, R98, R97, 0x96, !PT ;  /* 0x000000629f647212 */ /* 0x000fc600078e9661 */
        /* <DEDUP_REMOVED lines=30> */
[----:B------:R-:W-:Y:S02]  /*cf90*/  LOP3.LUT R126, R156, R126, R99, 0x96, !PT ;  /* 0x0000007e9c7e7212 */ /* 0x000fe400078e9663 */
[----:B------:R-:W-:Y:S01]  /*cfa0*/  LOP3.LUT R127, R157, R96, R111, 0x96, !PT ;  /* 0x000000609d7f7212 */ /* 0x000fe200078e966f */
[----:B------:R-:W-:-:S07]  /*cfb0*/  IMAD.MOV.U32 R96, RZ, RZ, R144 ;  /* 0x000000ffff607224 */ /* 0x000fce00078e0090 */
.L_x_14485:
[----:B------:R-:W-:Y:S05]  /*cfc0*/  BSYNC.RECONVERGENT B2 ;  /* 0x0000000000027941 */ /* 0x000fea0003800200 */
.L_x_14484:
        /* <DEDUP_REMOVED lines=11> */
.L_x_14483:
[----:B------:R-:W-:Y:S05]  /*d080*/  BSYNC.RECONVERGENT B1 ;  /* 0x0000000000017941 */ /* 0x000fea0003800200 */
.L_x_14482:
        /* <DEDUP_REMOVED lines=17> */
.L_x_14493:
        /* <DEDUP_REMOVED lines=13> */
.L_x_14495:
[----:B------:R-:W-:Y:S05]  /*d270*/  BSYNC.RECONVERGENT B3 ;  /* 0x0000000000037941 */ /* 0x000fea0003800200 */
.L_x_14494:
[----:B------:R-:W-:Y:S01]  /*d280*/  LOP3.LUT R98, R2, R101, R121, 0x96, !PT ;  /* 0x0000006502627212 */ /* 0x000fe200078e9679 */
[----:B------:R-:W-:-:S04]  /*d290*/  IMAD.WIDE.U32 R102, R132, -0x326172a9, RZ ;  /* 0xcd9e8d5784667825 */ /* 0x000fc800078e00ff */
[----:B------:R-:W-:Y:S01]  /*d2a0*/  IMAD.WIDE.U32 R98, R98, -0x326172a9, RZ ;  /* 0xcd9e8d5762627825 */ /* 0x000fe200078e00ff */
[----:B------:R-:W-:-:S03]  /*d2b0*/  LOP3.LUT R103, R129, R103, R120, 0x96, !PT ;  /* 0x0000006781677212 */ /* 0x000fc600078e9678 */
[----:B------:R-:W-:Y:S01]  /*d2c0*/  VIADD R97, R121, 0xbb67ae85 ;  /* 0xbb67ae8579617836 */ /* 0x000fe20000000000 */
[----:B------:R-:W-:Y:S01]  /*d2d0*/  LOP3.LUT R101, R150, R102, R99, 0x96, !PT ;  /* 0x0000006696657212 */ /* 0x000fe200078e9663 */
[----:B------:R-:W-:Y:S01]  /*d2e0*/  IMAD.WIDE.U32 R102, R103, -0x2daee0ad, RZ ;  /* 0xd2511f5367667825 */ /* 0x000fe200078e00ff */
[----:B------:R-:W-:-:S04]  /*d2f0*/  IADD3 R99, PT, PT, R121, 0x76cf5d0a, RZ ;  /* 0x76cf5d0a79637810 */ /* 0x000fc80007ffe0ff */
[----:B------:R-:W-:Y:S01]  /*d300*/  LOP3.LUT R97, R97, R100, R103, 0x96, !PT ;  /* 0x0000006461617212 */ /* 0x000fe200078e9667 */
[----:B------:R-:W-:-:S05]  /*d310*/  IMAD.WIDE.U32 R100, R101, -0x2daee0ad, RZ ;  /* 0xd2511f5365647825 */ /* 0x000fca00078e00ff */
[----:B------:R-:W-:Y:S01]  /*d320*/  LOP3.LUT R99, R99, R102, R101, 0x96, !PT ;  /* 0x0000006663637212 */ /* 0x000fe200078e9665 */
[----:B------:R-:W-:-:S04]  /*d330*/  IMAD.WIDE.U32 R102, R97, -0x326172a9, RZ ;  /* 0xcd9e8d5761667825 */ /* 0x000fc800078e00ff */
[----:B------:R-:W-:Y:S01]  /*d340*/  VIADD R97, R121, 0xed9eba14 ;  /* 0xed9eba1479617836 */ /* 0x000fe20000000000 */
        /* <DEDUP_REMOVED lines=9> */
[----:B------:R-:W-:Y:S01]  /*d3e0*/  IMAD.WIDE.U32 R98, R97, -0x326172a9, RZ ;  /* 0xcd9e8d5761627825 */ /* 0x000fe200078e00ff */
[----:B------:R-:W-:-:S04]  /*d3f0*/  IADD3 R97, PT, PT, R120, 0x1715609d, RZ ;  /* 0x1715609d78617810 */ /* 0x000fc80007ffe0ff */
[----:B------:R-:W-:Y:S01]  /*d400*/  LOP3.LUT R97, R97, R102, R99, 0x96, !PT ;  /* 0x0000006661617212 */ /* 0x000fe200078e9663 */
[----:B------:R-:W-:-:S04]  /*d410*/  IMAD.WIDE.U32 R102, R103, -0x2daee0ad, RZ ;  /* 0xd2511f5367667825 */ /* 0x000fc800078e00ff */
[----:B-1----:R-:W-:Y:S01]  /*d420*/  IMAD.WIDE.U32 R104, R97, -0x2daee0ad, RZ ;  /* 0xd2511f5361687825 */ /* 0x002fe200078e00ff */
[----:B------:R-:W-:Y:S02]  /*d430*/  LOP3.LUT R100, R158, R100, R103, 0x96, !PT ;  /* 0x000000649e647212 */ /* 0x000fe400078e9667 */
[----:B------:R-:W-:Y:S02]  /*d440*/  MOV R97, R110 ;  /* 0x0000006e00617202 */ /* 0x000fe40000000f00 */
        /* <DEDUP_REMOVED lines=18> */
.L_x_14492:
[----:B------:R-:W-:Y:S05]  /*d570*/  BSYNC.RECONVERGENT B2 ;  /* 0x0000000000027941 */ /* 0x000fea0003800200 */
.L_x_14491:
        /* <DEDUP_REMOVED lines=12> */
.L_x_14490:
[----:B------:R-:W-:Y:S05]  /*d640*/  BSYNC.RECONVERGENT B1 ;  /* 0x0000000000017941 */ /* 0x000fea0003800200 */
.L_x_14489:
        /* <DEDUP_REMOVED lines=17> */
.L_x_14500:
        /* <DEDUP_REMOVED lines=13> */
.L_x_14502:
[----:B------:R-:W-:Y:S05]  /*d830*/  BSYNC.RECONVERGENT B3 ;  /* 0x0000000000037941 */ /* 0x000fea0003800200 */
.L_x_14501:
[----:B------:R-:W-:Y:S01]  /*d840*/  LOP3.LUT R98, R2, R101, R121, 0x96, !PT ;  /* 0x0000006502627212 */ /* 0x000fe200078e9679 */
[----:B------:R-:W-:-:S04]  /*d850*/  IMAD.WIDE.U32 R102, R132, -0x326172a9, RZ ;  /* 0xcd9e8d5784667825 */ /* 0x000fc800078e00ff */
[----:B------:R-:W-:Y:S01]  /*d860*/  IMAD.WIDE.U32 R98, R98, -0x326172a9, RZ ;  /* 0xcd9e8d5762627825 */ /* 0x000fe200078e00ff */
[----:B------:R-:W-:-:S04]  /*d870*/  LOP3.LUT R103, R129, R103, R120, 0x96, !PT ;  /* 0x0000006781677212 */ /* 0x000fc800078e9678 */
[----:B------:R-:W-:Y:S01]  /*d880*/  LOP3.LUT R101, R150, R102, R99, 0x96, !PT ;  /* 0x0000006696657212 */ /* 0x000fe200078e9663 */
[----:B------:R-:W-:-:S04]  /*d890*/  IMAD.WIDE.U32 R102, R103, -0x2daee0ad, RZ ;  /* 0xd2511f5367667825 */ /* 0x000fc800078e00ff */
[----:B------:R-:W-:-:S05]  /*d8a0*/  VIADD R99, R121, 0xbb67ae85 ;  /* 0xbb67ae8579637836 */ /* 0x000fca0000000000 */
[----:B------:R-:W-:Y:S01]  /*d8b0*/  LOP3.LUT R99, R99, R100, R103, 0x96, !PT ;  /* 0x0000006463637212 */ /* 0x000fe200078e9667 */
[----:B------:R-:W-:Y:S01]  /*d8c0*/  IMAD.WIDE.U32 R100, R101, -0x2daee0ad, RZ ;  /* 0xd2511f5365647825 */ /* 0x000fe200078e00ff */
[----:B------:R-:W-:-:S04]  /*d8d0*/  IADD3 R103, PT, PT, R121, 0x76cf5d0a, RZ ;  /* 0x76cf5d0a79677810 */ /* 0x000fc80007ffe0ff */
[----:B------:R-:W-:Y:S01]  /*d8e0*/  LOP3.LUT R0, R103, R102, R101, 0x96, !PT ;  /* 0x0000006667007212 */ /* 0x000fe200078e9665 */
[----:B------:R-:W-:-:S05]  /*d8f0*/  IMAD.WIDE.U32 R102, R99, -0x326172a9, RZ ;  /* 0xcd9e8d5763667825 */ /* 0x000fca00078e00ff */
        /* <DEDUP_REMOVED lines=35> */
.L_x_14499:
[----:B------:R-:W-:Y:S05]  /*db30*/  BSYNC.RECONVERGENT B2 ;  /* 0x0000000000027941 */ /* 0x000fea0003800200 */
.L_x_14498:
        /* <DEDUP_REMOVED lines=11> */
.L_x_14497:
[----:B------:R-:W-:Y:S05]  /*dbf0*/  BSYNC.RECONVERGENT B1 ;  /* 0x0000000000017941 */ /* 0x000fea0003800200 */
.L_x_14496:
        /* <DEDUP_REMOVED lines=17> */
.L_x_14507:
        /* <DEDUP_REMOVED lines=13> */
.L_x_14509:
[----:B------:R-:W-:Y:S05]  /*dde0*/  BSYNC.RECONVERGENT B3 ;  /* 0x0000000000037941 */ /* 0x000fea0003800200 */
.L_x_14508:
[----:B------:R-:W-:Y:S01]  /*ddf0*/  LOP3.LUT R100, R2, R103, R121, 0x96, !PT ;  /* 0x0000006702647212 */ /* 0x000fe200078e9679 */
[----:B-1----:R-:W-:-:S04]  /*de00*/  IMAD.WIDE.U32 R104, R132, -0x326172a9, RZ ;  /* 0xcd9e8d5784687825 */ /* 0x002fc800078e00ff */
        /* <DEDUP_REMOVED lines=40> */
[----:B------:R-:W-:Y:S01]  /*e090*/  IMAD.WIDE.U32 R100, R99, -0x2daee0ad, RZ ;  /* 0xd2511f5363647825 */ /* 0x000fe200078e00ff */
[----:B------:R-:W-:-:S03]  /*e0a0*/  MOV R99, R110 ;  /* 0x0000006e00637202 */ /* 0x000fc60000000f00 */
[----:B------:R-:W-:Y:S01]  /*e0b0*/  IMAD.MOV.U32 R110, RZ, RZ, R100 ;  /* 0x000000ffff6e7224 */ /* 0x000fe200078e0064 */
[----:B------:R-:W-:Y:S01]  /*e0c0*/  LOP3.LUT R127, R157, R102, R101, 0x96, !PT ;  /* 0x000000669d7f7212 */ /* 0x000fe200078e9665 */
[----:B------:R-:W-:-:S07]  /*e0d0*/  HFMA2 R101, -RZ, RZ, 0, 0 ;  /* 0x00000000ff657431 */ /* 0x000fce00000001ff */
.L_x_14506:
[----:B------:R-:W-:Y:S05]  /*e0e0*/  BSYNC.RECONVERGENT B2 ;  /* 0x0000000000027941 */ /* 0x000fea0003800200 */
.L_x_14505:
        /* <DEDUP_REMOVED lines=12> */
.L_x_14504:
[----:B------:R-:W-:Y:S05]  /*e1b0*/  BSYNC.RECONVERGENT B1 ;  /* 0x0000000000017941 */ /* 0x000fea0003800200 */
.L_x_14503:
        /* <DEDUP_REMOVED lines=17> */
.L_x_14514:
        /* <DEDUP_REMOVED lines=13> */
.L_x_14516:
[----:B------:R-:W-:Y:S05]  /*e3a0*/  BSYNC.RECONVERGENT B3 ;  /* 0x0000000000037941 */ /* 0x000fea0003800200 */
.L_x_14515:
[----:B------:R-:W-:Y:S01]  /*e3b0*/  LOP3.LUT R100, R2, R103, R121, 0x96, !PT ;  /* 0x0000006702647212 */ /* 0x000fe200078e9679 */
[----:B-1----:R-:W-:-:S04]  /*e3c0*/  IMAD.WIDE.U32 R104, R132, -0x326172a9, RZ ;  /* 0xcd9e8d5784687825 */ /* 0x002fc800078e00ff */
        /* <DEDUP_REMOVED lines=45> */
.L_x_14513:
[----:B------:R-:W-:Y:S05]  /*e6a0*/  BSYNC.RECONVERGENT B2 ;  /* 0x0000000000027941 */ /* 0x000fea0003800200 */
.L_x_14512:
[----:B------:R-:W-:Y:S01]  /*e6b0*/  I2FP.F32.U32 R100, R103 ;  /* 0x0000006700647245 */ /* 0x000fe20000201000 */
[----:B------:R-:W-:-:S04]  /*e6c0*/  IMAD.MOV.U32 R101, RZ, RZ, 0x2f800000 ;  /* 0x2f800000ff657424 */ /* 0x000fc800078e00ff */
[----:B------:R-:W-:Y:S01]  /*e6d0*/  FFMA.FTZ R100, R100, R101, 1.1641532182693481445e-10 ;  /* 0x2f00000064647423 */ /* 0x000fe20000010065 */
[----:B------:R-:W-:-:S04]  /*e6e0*/  SHF.L.U32 R101, R70, 0x10, RZ ;  /* 0x0000001046657819 */ /* 0x000fc800000006ff */
[----:B------:R-:W-:Y:S01]  /*e6f0*/  FSETP.GTU.FTZ.AND P3, PT, R100, UR8, PT ;  /* 0x0000000864007c0b */ /* 0x000fe2000bf7c000 */
[----:B------:R-:W-:Y:S01]  /*e700*/  FMUL.FTZ R101, R101, UR11 ;  /* 0x0000000b65657c20 */ /* 0x000fe20008410000 */
[----:B------:R-:W-:Y:S02]  /*e710*/  IMAD.U32 R100, R34, 0x10000, RZ ;  /* 0x0001000022647824 */ /* 0x000fe400078e00ff */
[----:B------:R-:W-:Y:S01]  /*e720*/  SEL R139, RZ, 0x1, P3 ;  /* 0x00000001ff8b7807 */ /* 0x000fe20001800000 */
[----:B------:R-:W-:-:S05]  /*e730*/  FMUL.FTZ R101, R101, UR10 ;  /* 0x0000000a65657c20 */ /* 0x000fca0008410000 */
[----:B------:R-:W-:-:S05]  /*e740*/  FSEL R101, R101, RZ, !P3 ;  /* 0x000000ff65657208 */ /* 0x000fca0005800000 */
[----:B------:R-:W-:-:S07]  /*e750*/  FFMA.FTZ R100, R101, R100, R76 ;  /* 0x0000006465647223 */ /* 0x000fce000001004c */
.L_x_14511:
[----:B------:R-:W-:Y:S05]  /*e760*/  BSYNC.RECONVERGENT B1 ;  /* 0x0000000000017941 */ /* 0x000fea0003800200 */
.L_x_14510:
        /* <DEDUP_REMOVED lines=17> */
.L_x_14521:
        /* <DEDUP_REMOVED lines=13> */
.L_x_14523:
[----:B------:R-:W-:Y:S05]  /*e950*/  BSYNC.RECONVERGENT B3 ;  /* 0x0000000000037941 */ /* 0x000fea0003800200 */
.L_x_14522:
        /* <DEDUP_REMOVED lines=47> */
.L_x_14520:
[----:B------:R-:W-:Y:S05]  /*ec50*/  BSYNC.RECONVERGENT B2 ;  /* 0x0000000000027941 */ /* 0x000fea0003800200 */
.L_x_14519:
[----:B------:R-:W-:Y:S01]  /*ec60*/  PRMT R102, R70, 0x7632, R102 ;  /* 0x0000763246667816 */ /* 0x000fe20000000066 */
[----:B-1----:R-:W-:Y:S01]  /*ec70*/  IMAD.MOV.U32 R104, RZ, RZ, 0x2f800000 ;  /* 0x2f800000ff687424 */ /* 0x002fe200078e00ff */
        /* <DEDUP_REMOVED lines=10> */
.L_x_14518:
[----:B------:R-:W-:Y:S05]  /*ed20*/  BSYNC.RECONVERGENT B1 ;  /* 0x0000000000017941 */ /* 0x000fea0003800200 */
.L_x_14517:
[----:B------:R-:W-:Y:S01]  /*ed30*/  BSSY.RECONVERGENT B1, `(.L_x_14524) ;  /* 0x000005a000017945 */ /* 0x000fe20003800200 */
[----:B-1----:R-:W-:Y:S01]  /*ed40*/  MOV R104, R103 ;  /* 0x0000006700687202 */ /* 0x002fe20000000f00 */
        /* <DEDUP_REMOVED lines=15> */
.L_x_14528:
        /* <DEDUP_REMOVED lines=13> */
.L_x_14530:
[----:B------:R-:W-:Y:S05]  /*ef10*/  BSYNC.RECONVERGENT B3 ;  /* 0x0000000000037941 */ /* 0x000fea0003800200 */
.L_x_14529:
        /* <DEDUP_REMOVED lines=47> */
.L_x_14527:
[----:B------:R-:W-:Y:S05]  /*f210*/  BSYNC.RECONVERGENT B2 ;  /* 0x0000000000027941 */ /* 0x000fea0003800200 */
.L_x_14526:
        /* <DEDUP_REMOVED lines=11> */
.L_x_14525:
[----:B------:R-:W-:Y:S05]  /*f2d0*/  BSYNC.RECONVERGENT B1 ;  /* 0x0000000000017941 */ /* 0x000fea0003800200 */
.L_x_14524:
[----:B------:R-:W-:Y:S01]  /*f2e0*/  MOV R109, R104 ;  /* 0x00000068006d7202 */ /* 0x000fe20000000f00 */
        /* <DEDUP_REMOVED lines=15> */
.L_x_14534:
        /* <DEDUP_REMOVED lines=13> */
.L_x_14536:
[----:B------:R-:W-:Y:S05]  /*f4b0*/  BSYNC.RECONVERGENT B2 ;  /* 0x0000000000027941 */ /* 0x000fea0003800200 */
.L_x_14535:
[----:B------:R-:W-:Y:S01]  /*f4c0*/  LOP3.LUT R104, R2, R107, R121, 0x96, !PT ;  /* 0x0000006b02687212 */ /* 0x000fe200078e9679 */
[----:B------:R-:W-:-:S04]  /*f4d0*/  IMAD.WIDE.U32 R126, R132, -0x326172a9, RZ ;  /* 0xcd9e8d57847e7825 */ /* 0x000fc800078e00ff */
[----:B------:R-:W-:Y:S02]  /*f4e0*/  HFMA2 R109, -RZ, RZ, 0, 0 ;  /* 0x00000000ff6d7431 */ /* 0x000fe400000001ff */
        /* <DEDUP_REMOVED lines=40> */
[----:B------:R-:W-:Y:S01]  /*f770*/  IMAD.WIDE.U32 R104, R103, -0x2daee0ad, RZ ;  /* 0xd2511f5367687825 */ /* 0x000fe200078e00ff */
[----:B------:R-:W-:-:S03]  /*f780*/  MOV R103, R110 ;  /* 0x0000006e00677202 */ /* 0x000fc60000000f00 */
[----:B------:R-:W-:Y:S01]  /*f790*/  IMAD.MOV.U32 R110, RZ, RZ, R104 ;  /* 0x000000ffff6e7224 */ /* 0x000fe200078e0068 */
[----:B------:R-:W-:-:S07]  /*f7a0*/  LOP3.LUT R127, R157, R106, R105, 0x96, !PT ;  /* 0x0000006a9d7f7212 */ /* 0x000fce00078e9669 */
.L_x_14533:
[----:B------:R-:W-:Y:S05]  /*f7b0*/  BSYNC.RECONVERGENT B1 ;  /* 0x0000000000017941 */ /* 0x000fea0003800200 */
.L_x_14532:
        /* <DEDUP_REMOVED lines=11> */
[----:B------:R-:W-:Y:S01]  /*f870*/  FFMA.FTZ R103, R104, R103, R79 ;  /* 0x0000006768677223 */ /* 0x000fe2000001004f */
[----:B------:R-:W-:Y:S06]  /*f880*/  BRA `(.L_x_14531) ;  /* 0x0000002c00747947 */ /* 0x000fec0003800000 */
.L_x_14481:
[----:B------:R-:W-:Y:S01]  /*f890*/  BSSY.RECONVERGENT B1, `(.L_x_14537) ;  /* 0x000005d000017945 */ /* 0x000fe20003800200 */
[----:B0-----:R-:W-:Y:S01]  /*f8a0*/  HFMA2 R96, -RZ, RZ, 0, 0 ;  /* 0x00000000ff607431 */ /* 0x001fe200000001ff */
        /* <DEDUP_REMOVED lines=19> */
.L_x_14541:
        /* <DEDUP_REMOVED lines=13> */
.L_x_14543:
[----:B------:R-:W-:Y:S05]  /*fab0*/  BSYNC.RECONVERGENT B3 ;  /* 0x0000000000037941 */ /* 0x000fea0003800200 */
.L_x_14542:
        /* <DEDUP_REMOVED lines=9> */
[----:B------:R-:W-:-:S04]  /*fb50*/  LOP3.LUT R97, R97, R96, R101, 0x96, !PT ;  /* 0x0000006061617212 */ /* 0x000fc800078e9665 */
[----:B------:R-:W-:Y:S01]  /*fb60*/  LOP3.LUT R99, R99, R100, R103, 0x96, !PT ;  /* 0x0000006463637212 */ /* 0x000fe200078e9667 */
[----:B------:R-:W-:-:S05]  /*fb70*/  IMAD.WIDE.U32 R96, R97, -0x326172a9, RZ ;  /* 0xcd9e8d5761607825 */ /* 0x000fca00078e00ff */
        /* <DEDUP_REMOVED lines=34> */
.L_x_14540:
[----:B------:R-:W-:Y:S05]  /*fda0*/  BSYNC.RECONVERGENT B2 ;  /* 0x0000000000027941 */ /* 0x000fea0003800200 */
.L_x_14539:
        /* <DEDUP_REMOVED lines=11> */
.L_x_14538:
[----:B------:R-:W-:Y:S05]  /*fe60*/  BSYNC.RECONVERGENT B1 ;  /* 0x0000000000017941 */ /* 0x000fea0003800200 */
.L_x_14537:
        /* <DEDUP_REMOVED lines=17> */
.L_x_14548:
        /* <DEDUP_REMOVED lines=13> */
.L_x_14550:
[----:B------:R-:W-:Y:S05]  /*10050*/  BSYNC.RECONVERGENT B3 ;  /* 0x0000000000037941 */ /* 0x000fea0003800200 */
.L_x_14549:
[----:B------:R-:W-:Y:S01]  /*10060*/  LOP3.LUT R98, R2, R101, R121, 0x96, !PT ;  /* 0x0000006502627212 */ /* 0x000fe200078e9679 */
[----:B------:R-:W-:Y:S01]  /*10070*/  IMAD.WIDE.U32 R102, R132, -0x326172a9, RZ ;  /* 0xcd9e8d5784667825 */ /* 0x000fe200078e00ff */
[----:B------:R-:W-:-:S03]  /*10080*/  IADD3 R97, PT, PT, R121, -0x4498517b, RZ ;  /* 0xbb67ae8579617810 */ /* 0x000fc60007ffe0ff */
[----:B------:R-:W-:Y:S01]  /*10090*/  IMAD.WIDE.U32 R98, R98, -0x326172a9, RZ ;  /* 0xcd9e8d5762627825 */ /* 0x000fe200078e00ff */
[----:B------:R-:W-:-:S04]  /*100a0*/  LOP3.LUT R103, R129, R103, R120, 0x96, !PT ;  /* 0x0000006781677212 */ /* 0x000fc800078e9678 */
[----:B------:R-:W-:Y:S01]  /*100b0*/  LOP3.LUT R101, R150, R102, R99, 0x96, !PT ;  /* 0x0000006696657212 */ /* 0x000fe200078e9663 */
[----:B------:R-:W-:-:S04]  /*100c0*/  IMAD.WIDE.U32 R102, R103, -0x2daee0ad, RZ ;  /* 0xd2511f5367667825 */ /* 0x000fc800078e00ff */
[----:B------:R-:W-:Y:S01]  /*100d0*/  VIADD R99, R121, 0x76cf5d0a ;  /* 0x76cf5d0a79637836 */ /* 0x000fe20000000000 */
[----:B------:R-:W-:Y:S01]  /*100e0*/  LOP3.LUT R97, R97, R100, R103, 0x96, !PT ;  /* 0x0000006461617212 */ /* 0x000fe200078e9667 */
[----:B------:R-:W-:-:S05]  /*100f0*/  IMAD.WIDE.U32 R100, R101, -0x2daee0ad, RZ ;  /* 0xd2511f5365647825 */ /* 0x000fca00078e00ff */
[----:B------:R-:W-:Y:S01]  /*10100*/  LOP3.LUT R99, R99, R102, R101, 0x96, !PT ;  /* 0x0000006663637212 */ /* 0x000fe200078e9665 */
[----:B------:R-:W-:Y:S01]  /*10110*/  IMAD.WIDE.U32 R102, R97, -0x326172a9, RZ ;  /* 0xcd9e8d5761667825 */ /* 0x000fe200078e00ff */
[----:B------:R-:W-:-:S04]  /*10120*/  IADD3 R97, PT, PT, R121, -0x126145ec, RZ ;  /* 0xed9eba1479617810 */ /* 0x000fc80007ffe0ff */
        /* <DEDUP_REMOVED lines=10> */
[----:B------:R-:W-:-:S05]  /*101d0*/  VIADD R97, R120, 0x1715609d ;  /* 0x1715609d78617836 */ /* 0x000fca0000000000 */
[----:B------:R-:W-:Y:S01]  /*101e0*/  LOP3.LUT R97, R97, R102, R99, 0x96, !PT ;  /* 0x0000006661617212 */ /* 0x000fe200078e9663 */
[----:B------:R-:W-:-:S04]  /*101f0*/  IMAD.WIDE.U32 R102, R103, -0x2daee0ad, RZ ;  /* 0xd2511f5367667825 */ /* 0x000fc800078e00ff */
[----:B-1----:R-:W-:Y:S01]  /*10200*/  IMAD.WIDE.U32 R104, R97, -0x2daee0ad, RZ ;  /* 0xd2511f5361687825 */ /* 0x002fe200078e00ff */
[----:B------:R-:W-:-:S03]  /*10210*/  LOP3.LUT R100, R158, R100, R103, 0x96, !PT ;  /* 0x000000649e647212 */ /* 0x000fc600078e9667 */
[----:B------:R-:W-:Y:S01]  /*10220*/  IMAD.MOV.U32 R97, RZ, RZ, R110 ;  /* 0x000000ffff617224 */ /* 0x000fe200078e006e */
        /* <DEDUP_REMOVED lines=18> */
.L_x_14547:
[----:B------:R-:W-:Y:S05]  /*10350*/  BSYNC.RECONVERGENT B2 ;  /* 0x0000000000027941 */ /* 0x000fea0003800200 */
.L_x_14546:
        /* <DEDUP_REMOVED lines=12> */
.L_x_14545:
[----:B------:R-:W-:Y:S05]  /*10420*/  BSYNC.RECONVERGENT B1 ;  /* 0x0000000000017941 */ /* 0x000fea0003800200 */
.L_x_14544:
        /* <DEDUP_REMOVED lines=17> */
.L_x_14555:
        /* <DEDUP_REMOVED lines=13> */
.L_x_14557:
[----:B------:R-:W-:Y:S05]  /*10610*/  BSYNC.RECONVERGENT B3 ;  /* 0x0000000000037941 */ /* 0x000fea0003800200 */
.L_x_14556:
[----:B------:R-:W-:Y:S01]  /*10620*/  LOP3.LUT R98, R2, R101, R121, 0x96, !PT ;  /* 0x0000006502627212 */ /* 0x000fe200078e9679 */
[----:B------:R-:W-:-:S04]  /*10630*/  IMAD.WIDE.U32 R102, R132, -0x326172a9, RZ ;  /* 0xcd9e8d5784667825 */ /* 0x000fc800078e00ff */
[----:B------:R-:W-:Y:S01]  /*10640*/  IMAD.WIDE.U32 R98, R98, -0x326172a9, RZ ;  /* 0xcd9e8d5762627825 */ /* 0x000fe200078e00ff */
[----:B------:R-:W-:-:S04]  /*10650*/  LOP3.LUT R103, R129, R103, R120, 0x96, !PT ;  /* 0x0000006781677212 */ /* 0x000fc800078e9678 */
[----:B------:R-:W-:Y:S01]  /*10660*/  LOP3.LUT R101, R150, R102, R99, 0x96, !PT ;  /* 0x0000006696657212 */ /* 0x000fe200078e9663 */
[----:B------:R-:W-:Y:S01]  /*10670*/  IMAD.WIDE.U32 R102, R103, -0x2daee0ad, RZ ;  /* 0xd2511f5367667825 */ /* 0x000fe200078e00ff */
[----:B------:R-:W-:-:S04]  /*10680*/  IADD3 R99, PT, PT, R121, -0x4498517b, RZ ;  /* 0xbb67ae8579637810 */ /* 0x000fc80007ffe0ff */
[----:B------:R-:W-:Y:S01]  /*10690*/  LOP3.LUT R99, R99, R100, R103, 0x96, !PT ;  /* 0x0000006463637212 */ /* 0x000fe200078e9667 */
[----:B------:R-:W-:-:S04]  /*106a0*/  IMAD.WIDE.U32 R100, R101, -0x2daee0ad, RZ ;  /* 0xd2511f5365647825 */ /* 0x000fc800078e00ff */
[----:B------:R-:W-:-:S05]  /*106b0*/  VIADD R103, R121, 0x76cf5d0a ;  /* 0x76cf5d0a79677836 */ /* 0x000fca0000000000 */
[----:B------:R-:W-:Y:S01]  /*106c0*/  LOP3.LUT R0, R103, R102, R101, 0x96, !PT ;  /* 0x0000006667007212 */ /* 0x000fe200078e9665 */
[----:B------:R-:W-:-:S05]  /*106d0*/  IMAD.WIDE.U32 R102, R99, -0x326172a9, RZ ;  /* 0xcd9e8d5763667825 */ /* 0x000fca00078e00ff */
        /* <DEDUP_REMOVED lines=35> */
.L_x_14554:
[----:B------:R-:W-:Y:S05]  /*10910*/  BSYNC.RECONVERGENT B2 ;  /* 0x0000000000027941 */ /* 0x000fea0003800200 */
.L_x_14553:
[----:B------:R-:W-:Y:S01]  /*10920*/  HFMA2 R99, -RZ, RZ, 0.1171875, 0 ;  /* 0x2f800000ff637431 */ /* 0x000fe200000001ff */
[----:B------:R-:W-:Y:S01]  /*10930*/  I2FP.F32.U32 R98, R101 ;  /* 0x0000006500627245 */ /* 0x000fe20000201000 */
[----:B-----5:R-:W-:-:S04]  /*10940*/  IMAD.U32 R101, R69, 0x10000, RZ ;  /* 0x0001000045657824 */ /* 0x020fc800078e00ff */
[----:B------:R-:W-:Y:S01]  /*10950*/  FMUL.FTZ R101, R101, UR11 ;  /* 0x0000000b65657c20 */ /* 0x000fe20008410000 */
[----:B------:R-:W-:Y:S01]  /*10960*/  FFMA.FTZ R98, R98, R99, 1.1641532182693481445e-10 ;  /* 0x2f00000062627423 */ /* 0x000fe20000010063 */
[----:B------:R-:W-:-:S04]  /*10970*/  SHF.L.U32 R99, R33, 0x10, RZ ;  /* 0x0000001021637819 */ /* 0x000fc800000006ff */
[----:B------:R-:W-:Y:S01]  /*10980*/  FSETP.GTU.FTZ.AND P2, PT, R98, UR8, PT ;  /* 0x0000000862007c0b */ /* 0x000fe2000bf5c000 */
[----:B------:R-:W-:-:S03]  /*10990*/  FMUL.FTZ R98, R101, UR10 ;  /* 0x0000000a65627c20 */ /* 0x000fc60008410000 */
[----:B------:R-:W-:Y:S02]  /*109a0*/  SEL R137, RZ, 0x1, P2 ;  /* 0x00000001ff897807 */ /* 0x000fe40001000000 */
[----:B------:R-:W-:-:S05]  /*109b0*/  FSEL R98, R98, RZ, !P2 ;  /* 0x000000ff62627208 */ /* 0x000fca0005000000 */
[----:B------:R-:W-:-:S07]  /*109c0*/  FMUL.FTZ R98, R99, R98 ;  /* 0x0000006263627220 */ /* 0x000fce0000410000 */
.L_x_14552:
[----:B------:R-:W-:Y:S05]  /*109d0*/  BSYNC.RECONVERGENT B1 ;  /* 0x0000000000017941 */ /* 0x000fea0003800200 */
.L_x_14551:
        /* <DEDUP_REMOVED lines=17> */
.L_x_14562:
        /* <DEDUP_REMOVED lines=13> */
.L_x_14564:
[----:B------:R-:W-:Y:S05]  /*10bc0*/  BSYNC.RECONVERGENT B3 ;  /* 0x0000000000037941 */ /* 0x000fea0003800200 */
.L_x_14563:
[----:B------:R-:W-:Y:S01]  /*10bd0*/  LOP3.LUT R100, R2, R103, R121, 0x96, !PT ;  /* 0x0000006702647212 */ /* 0x000fe200078e9679 */
[----:B-1----:R-:W-:Y:S01]  /*10be0*/  IMAD.WIDE.U32 R104, R132, -0x326172a9, RZ ;  /* 0xcd9e8d5784687825 */ /* 0x002fe200078e00ff */
        /* <DEDUP_REMOVED lines=38> */
[----:B------:R-:W-:Y:S02]  /*10e50*/  LOP3.LUT R126, R156, R126, R101, 0x96, !PT ;  /* 0x0000007e9c7e7212 */ /* 0x000fe400078e9665 */
[----:B------:R-:W-:Y:S01]  /*10e60*/  MOV R0, R100 ;  /* 0x0000006400007202 */ /* 0x000fe20000000f00 */
[----:B------:R-:W-:-:S04]  /*10e70*/  IMAD.WIDE.U32 R100, R99, -0x2daee0ad, RZ ;  /* 0xd2511f5363647825 */ /* 0x000fc800078e00ff */
[----:B------:R-:W-:Y:S01]  /*10e80*/  IMAD.MOV.U32 R99, RZ, RZ, R110 ;  /* 0x000000ffff637224 */ /* 0x000fe200078e006e */
[----:B------:R-:W-:Y:S01]  /*10e90*/  LOP3.LUT R127, R157, R102, R101, 0x96, !PT ;  /* 0x000000669d7f7212 */ /* 0x000fe200078e9665 */
[----:B------:R-:W-:Y:S01]  /*10ea0*/  IMAD.MOV.U32 R101, RZ, RZ, RZ ;  /* 0x000000ffff657224 */ /* 0x000fe200078e00ff */
[----:B------:R-:W-:-:S07]  /*10eb0*/  MOV R110, R100 ;  /* 0x00000064006e7202 */ /* 0x000fce0000000f00 */
.L_x_14561:
[----:B------:R-:W-:Y:S05]  /*10ec0*/  BSYNC.RECONVERGENT B2 ;  /* 0x0000000000027941 */ /* 0x000fea0003800200 */
.L_x_14560:
        /* <DEDUP_REMOVED lines=12> */
.L_x_14559:
[----:B------:R-:W-:Y:S05]  /*10f90*/  BSYNC.RECONVERGENT B1 ;  /* 0x0000000000017941 */ /* 0x000fea0003800200 */
.L_x_14558:
        /* <DEDUP_REMOVED lines=17> */
.L_x_14569:
        /* <DEDUP_REMOVED lines=13> */
.L_x_14571:
[----:B------:R-:W-:Y:S05]  /*11180*/  BSYNC.RECONVERGENT B3 ;  /* 0x0000000000037941 */ /* 0x000fea0003800200 */
.L_x_14570:
[----:B------:R-:W-:Y:S01]  /*11190*/  LOP3.LUT R100, R2, R103, R121, 0x96, !PT ;  /* 0x0000006702647212 */ /* 0x000fe200078e9679 */
[----:B-1----:R-:W-:-:S04]  /*111a0*/  IMAD.WIDE.U32 R104, R132, -0x326172a9, RZ ;  /* 0xcd9e8d5784687825 */ /* 0x002fc800078e00ff */
        /* <DEDUP_REMOVED lines=45> */
.L_x_14568:
[----:B------:R-:W-:Y:S05]  /*11480*/  BSYNC.RECONVERGENT B2 ;  /* 0x0000000000027941 */ /* 0x000fea0003800200 */
.L_x_14567:
[----:B------:R-:W-:Y:S01]  /*11490*/  HFMA2 R101, -RZ, RZ, 0.1171875, 0 ;  /* 0x2f800000ff657431 */ /* 0x000fe200000001ff */
[----:B------:R-:W-:-:S05]  /*114a0*/  I2FP.F32.U32 R100, R103 ;  /* 0x0000006700647245 */ /* 0x000fca0000201000 */
[----:B------:R-:W-:Y:S01]  /*114b0*/  FFMA.FTZ R100, R100, R101, 1.1641532182693481445e-10 ;  /* 0x2f00000064647423 */ /* 0x000fe20000010065 */
[----:B-----5:R-:W-:-:S04]  /*114c0*/  IMAD.U32 R101, R70, 0x10000, RZ ;  /* 0x0001000046657824 */ /* 0x020fc800078e00ff */
[----:B------:R-:W-:Y:S01]  /*114d0*/  FMUL.FTZ R101, R101, UR11 ;  /* 0x0000000b65657c20 */ /* 0x000fe20008410000 */
[----:B------:R-:W-:-:S03]  /*114e0*/  FSETP.GTU.FTZ.AND P2, PT, R100, UR8, PT ;  /* 0x0000000864007c0b */ /* 0x000fc6000bf5c000 */
[----:B------:R-:W-:Y:S01]  /*114f0*/  FMUL.FTZ R100, R101, UR10 ;  /* 0x0000000a65647c20 */ /* 0x000fe20008410000 */
[----:B------:R-:W-:Y:S02]  /*11500*/  SHF.L.U32 R101, R34, 0x10, RZ ;  /* 0x0000001022657819 */ /* 0x000fe400000006ff */
[----:B------:R-:W-:Y:S02]  /*11510*/  SEL R139, RZ, 0x1, P2 ;  /* 0x00000001ff8b7807 */ /* 0x000fe40001000000 */
[----:B------:R-:W-:-:S05]  /*11520*/  FSEL R100, R100, RZ, !P2 ;  /* 0x000000ff64647208 */ /* 0x000fca0005000000 */
[----:B------:R-:W-:-:S07]  /*11530*/  FMUL.FTZ R100, R101, R100 ;  /* 0x0000006465647220 */ /* 0x000fce0000410000 */
.L_x_14566:
[----:B------:R-:W-:Y:S05]  /*11540*/  BSYNC.RECONVERGENT B1 ;  /* 0x0000000000017941 */ /* 0x000fea0003800200 */
.L_x_14565:
        /* <DEDUP_REMOVED lines=17> */
.L_x_14576:
        /* <DEDUP_REMOVED lines=13> */
.L_x_14578:
[----:B------:R-:W-:Y:S05]  /*11730*/  BSYNC.RECONVERGENT B3 ;  /* 0x0000000000037941 */ /* 0x000fea0003800200 */
.L_x_14577:
        /* <DEDUP_REMOVED lines=47> */
.L_x_14575:
[----:B------:R-:W-:Y:S05]  /*11a30*/  BSYNC.RECONVERGENT B2 ;  /* 0x0000000000027941 */ /* 0x000fea0003800200 */
.L_x_14574:
[----:B-1----:R-:W-:Y:S01]  /*11a40*/  HFMA2 R104, -RZ, RZ, 0.1171875, 0 ;  /* 0x2f800000ff687431 */ /* 0x002fe200000001ff */
        /* <DEDUP_REMOVED lines=11> */
.L_x_14573:
[----:B------:R-:W-:Y:S05]  /*11b00*/  BSYNC.RECONVERGENT B1 ;  /* 0x0000000000017941 */ /* 0x000fea0003800200 */
.L_x_14572:
[----:B------:R-:W-:Y:S01]  /*11b10*/  BSSY.RECONVERGENT B1, `(.L_x_14579) ;  /* 0x000005a000017945 */ /* 0x000fe20003800200 */
[----:B-1----:R-:W-:Y:S01]  /*11b20*/  IMAD.MOV.U32 R104, RZ, RZ, R103 ;  /* 0x000000ffff687224 */ /* 0x002fe200078e0067 */
        /* <DEDUP_REMOVED lines=15> */
.L_x_14583:
        /* <DEDUP_REMOVED lines=13> */
.L_x_14585:
[----:B------:R-:W-:Y:S05]  /*11cf0*/  BSYNC.RECONVERGENT B3 ;  /* 0x0000000000037941 */ /* 0x000fea0003800200 */
.L_x_14584:
        /* <DEDUP_REMOVED lines=47> */
.L_x_14582:
[----:B------:R-:W-:Y:S05]  /*11ff0*/  BSYNC.RECONVERGENT B2 ;  /* 0x0000000000027941 */ /* 0x000fea0003800200 */
.L_x_14581:
        /* <DEDUP_REMOVED lines=11> */
.L_x_14580:
[----:B------:R-:W-:Y:S05]  /*120b0*/  BSYNC.RECONVERGENT B1 ;  /* 0x0000000000017941 */ /* 0x000fea0003800200 */
.L_x_14579:
        /* <DEDUP_REMOVED lines=16> */
.L_x_14588:
        /* <DEDUP_REMOVED lines=13> */
.L_x_14590:
[----:B------:R-:W-:Y:S05]  /*12290*/  BSYNC.RECONVERGENT B2 ;  /* 0x0000000000027941 */ /* 0x000fea0003800200 */
.L_x_14589:
[----:B------:R-:W-:Y:S01]  /*122a0*/  LOP3.LUT R104, R2, R107, R121, 0x96, !PT ;  /* 0x0000006b02687212 */ /* 0x000fe200078e9679 */
[----:B------:R-:W-:Y:S01]  /*122b0*/  IMAD.WIDE.U32 R126, R132, -0x326172a9, RZ ;  /* 0xcd9e8d57847e7825 */ /* 0x000fe200078e00ff */
[----:B------:R-:W-:-:S03]  /*122c0*/  IADD3 R103, PT, PT, R121, -0x4498517b, RZ ;  /* 0xbb67ae8579677810 */ /* 0x000fc60007ffe0ff */
[----:B------:R-:W-:Y:S01]  /*122d0*/  IMAD.WIDE.U32 R104, R104, -0x326172a9, RZ ;  /* 0xcd9e8d5768687825 */ /* 0x000fe200078e00ff */
[----:B------:R-:W-:-:S03]  /*122e0*/  LOP3.LUT R127, R129, R127, R120, 0x96, !PT ;  /* 0x0000007f817f7212 */ /* 0x000fc600078e9678 */
[----:B------:R-:W-:Y:S01]  /*122f0*/  IMAD.MOV.U32 R109, RZ, RZ, RZ ;  /* 0x000000ffff6d7224 */ /* 0x000fe200078e00ff */
        /* <DEDUP_REMOVED lines=35> */
[----:B------:R-:W-:Y:S02]  /*12530*/  LOP3.LUT R126, R156, R126, R105, 0x96, !PT ;  /* 0x0000007e9c7e7212 */ /* 0x000fe400078e9669 */
[----:B------:R-:W-:Y:S01]  /*12540*/  MOV R0, R104 ;  /* 0x0000006800007202 */ /* 0x000fe20000000f00 */
[----:B------:R-:W-:-:S04]  /*12550*/  IMAD.WIDE.U32 R104, R103, -0x2daee0ad, RZ ;  /* 0xd2511f5367687825 */ /* 0x000fc800078e00ff */
[----:B------:R-:W-:Y:S01]  /*12560*/  IMAD.MOV.U32 R103, RZ, RZ, R110 ;  /* 0x000000ffff677224 */ /* 0x000fe200078e006e */
[----:B------:R-:W-:Y:S02]  /*12570*/  LOP3.LUT R127, R157, R106, R105, 0x96, !PT ;  /* 0x0000006a9d7f7212 */ /* 0x000fe400078e9669 */
[----:B------:R-:W-:-:S07]  /*12580*/  MOV R110, R104 ;  /* 0x00000068006e7202 */ /* 0x000fce0000000f00 */
.L_x_14587:
[----:B------:R-:W-:Y:S05]  /*12590*/  BSYNC.RECONVERGENT B1 ;  /* 0x0000000000017941 */ /* 0x000fea0003800200 */
.L_x_14586:
        /* <DEDUP_REMOVED lines=12> */
.L_x_14531:
[----:B------:R-:W-:Y:S05]  /*12660*/  BSYNC.RECONVERGENT B0 ;  /* 0x0000000000007941 */ /* 0x000fea0003800200 */
.L_x_14480:
[----:B------:R-:W-:Y:S01]  /*12670*/  VIADD R105, R163, 0x40 ;  /* 0x00000040a3697836 */ /* 0x000fe20000000000 */
[----:B------:R-:W-:Y:S03]  /*12680*/  BSSY.RECONVERGENT B0, `(.L_x_14591) ;  /* 0x000001a000007945 */ /* 0x000fe60003800200 */
[----:B------:R-:W-:-:S05]  /*12690*/  IMAD.WIDE.U32 R104, R105, 0x20, R130 ;  /* 0x0000002069687825 */ /* 0x000fca00078e0082 */
[----:B------:R0:W-:Y:S04]  /*126a0*/  STG.E.128 desc[UR6][R104.64], R96 ;  /* 0x0000006068007986 */ /* 0x0001e8000c101d06 */
        /* <DEDUP_REMOVED lines=11> */
[----:B------:R-:W-:-:S04]  /*12760*/  LOP3.LUT R104, R104, 0xff00, R105, 0xf8, !PT ;  /* 0x0000ff0068687812 */ /* 0x000fc800078ef869 */
[----:B------:R-:W-:Y:S02]  /*12770*/  LOP3.LUT R111, R104, 0xff, R139, 0xf8, !PT ;  /* 0x000000ff686f7812 */ /* 0x000fe400078ef88b */
[----:B------:R-:W-:Y:S02]  /*12780*/  LOP3.LUT R104, R136, 0xff, RZ, 0xc0, !PT ;  /* 0x000000ff88687812 */ /* 0x000fe400078ec0ff */
[----:B------:R-:W-:-:S03]  /*12790*/  LOP3.LUT R111, R107, R111, R165, 0xfe, !PT ;  /* 0x0000006f6b6f7212 */ /* 0x000fc600078efea5 */
[----:B------:R-:W-:-:S03]  /*127a0*/  IMAD.WIDE.U32 R104, R104, 0x100, RZ ;  /* 0x0000010068687825 */ /* 0x000fc600078e00ff */
[----:B------:R-:W-:Y:S02]  /*127b0*/  LOP3.LUT R164, R104, R164, R106, 0xfe, !PT ;  /* 0x000000a468a47212 */ /* 0x000fe400078efe6a */
[----:B------:R-:W0:Y:S01]  /*127c0*/  LDC.64 R106, c[0x0][0x3b0] ;  /* 0x0000ec00ff6a7b82 */ /* 0x000e220000000a00 */
[----:B------:R-:W-:Y:S01]  /*127d0*/  LOP3.LUT R105, R111, R105, RZ, 0xfc, !PT ;  /* 0x000000696f697212 */ /* 0x000fe200078efcff */
[----:B------:R-:W-:Y:S01]  /*127e0*/  VIADD R111, R161, 0x40 ;  /* 0x00000040a16f7836 */ /* 0x000fe20000000000 */
[----:B------:R-:W-:-:S03]  /*127f0*/  LOP3.LUT R104, R164, 0xff, R135, 0xf8, !PT ;  /* 0x000000ffa4687812 */ /* 0x000fc600078ef887 */
[----:B0-----:R-:W-:-:S05]  /*12800*/  IMAD.WIDE.U32 R106, R111, 0x8, R106 ;  /* 0x000000086f6a7825 */ /* 0x001fca00078e006a */
[----:B------:R1:W-:Y:S02]  /*12810*/  STG.E.64 desc[UR6][R106.64], R104 ;  /* 0x000000686a007986 */ /* 0x0003e4000c101b06 */
.L_x_14592:
[----:B------:R-:W-:Y:S05]  /*12820*/  BSYNC.RECONVERGENT B0 ;  /* 0x0000000000007941 */ /* 0x000fea0003800200 */
.L_x_14591:
[----:B01----:R-:W0:Y:S01]  /*12830*/  @P1 LDC.64 R104, c[0x0][0x390] ;  /* 0x0000e400ff681b82 */ /* 0x003e220000000a00 */
[----:B------:R-:W-:-:S07]  /*12840*/  IADD3 R161, PT, PT, R161, 0x60, RZ ;  /* 0x00000060a1a17810 */ /* 0x000fce0007ffe0ff */
[----:B------:R-:W1:Y:S01]  /*12850*/  @P0 LDC.64 R106, c[0x0][0x3a0] ;  /* 0x0000e800ff6a0b82 */ /* 0x000e620000000a00 */
[----:B------:R-:W-:Y:S02]  /*12860*/  VIADD R163, R163, 0x60 ;  /* 0x00000060a3a37836 */ /* 0x000fe40000000000 */
[----:B0-----:R-:W-:-:S05]  /*12870*/  @P1 IMAD.WIDE.U32 R104, R161, 0x10, R104 ;  /* 0x00000010a1681825 */ /* 0x001fca00078e0068 */
[----:B-----5:R0:W5:Y:S01]  /*12880*/  @P1 LDG.E.128 R68, desc[UR6][R104.64] ;  /* 0x0000000668441981 */ /* 0x020162000c1e1d00 */
[----:B-1----:R-:W-:-:S05]  /*12890*/  @P0 IMAD.WIDE.U32 R106, R163, 0x20, R106 ;  /* 0x00000020a36a0825 */ /* 0x002fca00078e006a */
[----:B------:R0:W5:Y:S04]  /*128a0*/  @P0 LDG.E.128 R72, desc[UR6][R106.64] ;  /* 0x000000066a480981 */ /* 0x000168000c1e1d00 */
[----:B------:R0:W5:Y:S01]  /*128b0*/  @P0 LDG.E.128 R76, desc[UR6][R106.64+0x10] ;  /* 0x000010066a4c0981 */ /* 0x000162000c1e1d00 */
[----:B------:R-:W-:Y:S04]  /*128c0*/  BSSY.RECONVERGENT B0, `(.L_x_14593) ;  /* 0x00005c0000007945 */ /* 0x000fe80003800200 */
[----:B------:R-:W-:Y:S05]  /*128d0*/  @!P0 BRA `(.L_x_14594) ;  /* 0x0000002c00808947 */ /* 0x000fea0003800000 */
[----:B------:R-:W-:Y:S01]  /*128e0*/  ISETP.GT.AND P0, PT, R108, RZ, PT ;  /* 0x000000ff6c00720c */ /* 0x000fe20003f04270 */
[----:B------:R-:W-:Y:S01]  /*128f0*/  BSSY.RECONVERGENT B1, `(.L_x_14595) ;  /* 0x000005e000017945 */ /* 0x000fe20003800200 */
[----:B------:R-:W-:Y:S01]  /*12900*/  MOV R144, R110 ;  /* 0x0000006e00907202 */ /* 0x000fe20000000f00 */
[----:B0-----:R-:W-:Y:S01]  /*12910*/  IMAD.MOV.U32 R106, RZ, RZ, R109 ;  /* 0x000000ffff6a7224 */ /* 0x001fe200078e006d */
        /* <DEDUP_REMOVED lines=18> */
.L_x_14599:
        /* <DEDUP_REMOVED lines=13> */
.L_x_14601:
[----:B------:R-:W-:Y:S05]  /*12b10*/  BSYNC.RECONVERGENT B3 ;  /* 0x0000000000037941 */ /* 0x000fea0003800200 */
.L_x_14600:
        /* <DEDUP_REMOVED lines=42> */
[----:B------:R-:W-:-:S05]  /*12dc0*/  IMAD.WIDE.U32 R104, R107, -0x2daee0ad, RZ ;  /* 0xd2511f536b687825 */ /* 0x000fca00078e00ff */
[----:B------:R-:W-:Y:S01]  /*12dd0*/  LOP3.LUT R127, R157, R106, R105, 0x96, !PT ;  /* 0x0000006a9d7f7212 */ /* 0x000fe200078e9669 */
[----:B------:R-:W-:Y:S01]  /*12de0*/  HFMA2 R106, -RZ, RZ, 0, 0 ;  /* 0x00000000ff6a7431 */ /* 0x000fe200000001ff */
[----:B------:R-:W-:Y:S01]  /*12df0*/  MOV R144, R104 ;  /* 0x0000006800907202 */ /* 0x000fe20000000f00 */
[----:B------:R-:W-:-:S07]  /*12e00*/  IMAD.MOV.U32 R104, RZ, RZ, R110 ;  /* 0x000000ffff687224 */ /* 0x000fce00078e006e */
.L_x_14598:
[----:B------:R-:W-:Y:S05]  /*12e10*/  BSYNC.RECONVERGENT B2 ;  /* 0x0000000000027941 */ /* 0x000fea0003800200 */
.L_x_14597:
        /* <DEDUP_REMOVED lines=11> */
.L_x_14596:
[----:B------:R-:W-:Y:S05]  /*12ed0*/  BSYNC.RECONVERGENT B1 ;  /* 0x0000000000017941 */ /* 0x000fea0003800200 */
.L_x_14595:
        /* <DEDUP_REMOVED lines=17> */
.L_x_14606:
        /* <DEDUP_REMOVED lines=13> */
.L_x_14608:
[----:B------:R-:W-:Y:S05]  /*130c0*/  BSYNC.RECONVERGENT B3 ;  /* 0x0000000000037941 */ /* 0x000fea0003800200 */
.L_x_14607:
        /* <DEDUP_REMOVED lines=47> */
.L_x_14605:
[----:B------:R-:W-:Y:S05]  /*133c0*/  BSYNC.RECONVERGENT B2 ;  /* 0x0000000000027941 */ /* 0x000fea0003800200 */
.L_x_14604:
        /* <DEDUP_REMOVED lines=12> */
.L_x_14603:
[----:B------:R-:W-:Y:S05]  /*13490*/  BSYNC.RECONVERGENT B1 ;  /* 0x0000000000017941 */ /* 0x000fea0003800200 */
.L_x_14602:
        /* <DEDUP_REMOVED lines=17> */
.L_x_14613:
        /* <DEDUP_REMOVED lines=13> */
.L_x_14615:
[----:B------:R-:W-:Y:S05]  /*13680*/  BSYNC.RECONVERGENT B3 ;  /* 0x0000000000037941 */ /* 0x000fea0003800200 */
.L_x_14614:
        /* <DEDUP_REMOVED lines=47> */
.L_x_14612:
[----:B------:R-:W-:Y:S05]  /*13980*/  BSYNC.RECONVERGENT B2 ;  /* 0x0000000000027941 */ /* 0x000fea0003800200 */
.L_x_14611:
        /* <DEDUP_REMOVED lines=11> */
.L_x_14610:
[----:B------:R-:W-:Y:S05]  /*13a40*/  BSYNC.RECONVERGENT B1 ;  /* 0x0000000000017941 */ /* 0x000fea0003800200 */
.L_x_14609:
        /* <DEDUP_REMOVED lines=17> */
.L_x_14620:
        /* <DEDUP_REMOVED lines=13> */
.L_x_14622:
[----:B------:R-:W-:Y:S05]  /*13c30*/  BSYNC.RECONVERGENT B3 ;  /* 0x0000000000037941 */ /* 0x000fea0003800200 */
.L_x_14621:
        /* <DEDUP_REMOVED lines=47> */
.L_x_14619:
[----:B------:R-:W-:Y:S05]  /*13f30*/  BSYNC.RECONVERGENT B2 ;  /* 0x0000000000027941 */ /* 0x000fea0003800200 */
.L_x_14618:
        /* <DEDUP_REMOVED lines=12> */
.L_x_14617:
[----:B------:R-:W-:Y:S05]  /*14000*/  BSYNC.RECONVERGENT B1 ;  /* 0x0000000000017941 */ /* 0x000fea0003800200 */
.L_x_14616:
        /* <DEDUP_REMOVED lines=17> */
.L_x_14627:
        /* <DEDUP_REMOVED lines=13> */
.L_x_14629:
[----:B------:R-:W-:Y:S05]  /*141f0*/  BSYNC.RECONVERGENT B3 ;  /* 0x0000000000037941 */ /* 0x000fea0003800200 */
.L_x_14628:
        /* <DEDUP_REMOVED lines=12> */
[----:B------:R-:W-:-:S05]  /*142c0*/  LOP3.LUT R110, R159, R110, R109, 0x96, !PT ;  /* 0x0000006e9f6e7212 */ /* 0x000fca00078e966d */
[----:B------:R-:W-:-:S05]  /*142d0*/  IMAD.WIDE.U32 R110, R110, -0x2daee0ad, RZ ;  /* 0xd2511f536e6e7825 */ /* 0x000fca00078e00ff */
[----:B------:R-:W-:Y:S01]  /*142e0*/  LOP3.LUT R111, R148, R126, R111, 0x96, !PT ;  /* 0x0000007e946f7212 */ /* 0x000fe200078e966f */
[----:B------:R-:W-:-:S05]  /*142f0*/  IMAD.WIDE.U32 R126, R127, -0x326172a9, RZ ;  /* 0xcd9e8d577f7e7825 */ /* 0x000fca00078e00ff */
[----:B------:R-:W-:Y:S01]  /*14300*/  LOP3.LUT R108, R154, R108, R127, 0x96, !PT ;  /* 0x0000006c9a6c7212 */ /* 0x000fe200078e967f */
[----:B------:R-:W-:-:S04]  /*14310*/  VIADD R127, R121, 0xed9eba14 ;  /* 0xed9eba14797f7836 */ /* 0x000fc80000000000 */
        /* <DEDUP_REMOVED lines=12> */
[----:B------:R-:W-:-:S05]  /*143e0*/  LOP3.LUT R126, R155, R126, R111, 0x96, !PT ;  /* 0x0000007e9b7e7212 */ /* 0x000fca00078e966f */
[----:B------:R-:W-:-:S05]  /*143f0*/  IMAD.WIDE.U32 R126, R126, -0x2daee0ad, RZ ;  /* 0xd2511f537e7e7825 */ /* 0x000fca00078e00ff */
[----:B------:R-:W-:Y:S01]  /*14400*/  LOP3.LUT R127, R153, R108, R127, 0x96, !PT ;  /* 0x0000006c997f7212 */ /* 0x000fe200078e967f */
[----:B------:R-:W-:-:S05]  /*14410*/  IMAD.WIDE.U32 R108, R109, -0x326172a9, RZ ;  /* 0xcd9e8d576d6c7825 */ /* 0x000fca00078e00ff */
[----:B------:R-:W-:-:S05]  /*14420*/  LOP3.LUT R110, R151, R110, R109, 0x96, !PT ;  /* 0x0000006e976e7212 */ /* 0x000fca00078e966d */
        /* <DEDUP_REMOVED lines=12> */
.L_x_14626:
[----:B------:R-:W-:Y:S05]  /*144f0*/  BSYNC.RECONVERGENT B2 ;  /* 0x0000000000027941 */ /* 0x000fea0003800200 */
.L_x_14625:
        /* <DEDUP_REMOVED lines=11> */
.L_x_14624:
[----:B------:R-:W-:Y:S05]  /*145b0*/  BSYNC.RECONVERGENT B1 ;  /* 0x0000000000017941 */ /* 0x000fea0003800200 */
.L_x_14623:
        /* <DEDUP_REMOVED lines=17> */
.L_x_14634:
        /* <DEDUP_REMOVED lines=13> */
.L_x_14636:
[----:B------:R-:W-:Y:S05]  /*147a0*/  BSYNC.RECONVERGENT B3 ;  /* 0x0000000000037941 */ /* 0x000fea0003800200 */
.L_x_14635:
[----:B------:R-:W-:Y:S01]  /*147b0*/  LOP3.LUT R164, R2, R127, R121, 0x96, !PT ;  /* 0x0000007f02a47212 */ /* 0x000fe200078e9679 */
[----:B------:R-:W-:-:S04]  /*147c0*/  IMAD.WIDE.U32 R110, R132, -0x326172a9, RZ ;  /* 0xcd9e8d57846e7825 */ /* 0x000fc800078e00ff */
[----:B------:R-:W-:Y:S01]  /*147d0*/  IMAD.WIDE.U32 R164, R164, -0x326172a9, RZ ;  /* 0xcd9e8d57a4a47825 */ /* 0x000fe200078e00ff */
[----:B------:R-:W-:-:S03]  /*147e0*/  LOP3.LUT R111, R129, R111, R120, 0x96, !PT ;  /* 0x0000006f816f7212 */ /* 0x000fc600078e9678 */
[----:B------:R-:W-:Y:S01]  /*147f0*/  VIADD R109, R121, 0xbb67ae85 ;  /* 0xbb67ae85796d7836 */ /* 0x000fe20000000000 */
[----:B------:R-:W-:Y:S01]  /*14800*/  LOP3.LUT R127, R150, R110, R165, 0x96, !PT ;  /* 0x0000006e967f7212 */ /* 0x000fe200078e96a5 */
[----:B------:R-:W-:-:S05]  /*14810*/  IMAD.WIDE.U32 R110, R111, -0x2daee0ad, RZ ;  /* 0xd2511f536f6e7825 */ /* 0x000fca00078e00ff */
[----:B------:R-:W-:Y:S01]  /*14820*/  LOP3.LUT R109, R109, R126, R111, 0x96, !PT ;  /* 0x0000007e6d6d7212 */ /* 0x000fe200078e966f */
[----:B------:R-:W-:Y:S01]  /*14830*/  IMAD.WIDE.U32 R126, R127, -0x2daee0ad, RZ ;  /* 0xd2511f537f7e7825 */ /* 0x000fe200078e00ff */
[----:B------:R-:W-:-:S04]  /*14840*/  IADD3 R111, PT, PT, R121, 0x76cf5d0a, RZ ;  /* 0x76cf5d0a796f7810 */ /* 0x000fc80007ffe0ff */
[----:B------:R-:W-:Y:S01]  /*14850*/  LOP3.LUT R127, R111, R110, R127, 0x96, !PT ;  /* 0x0000006e6f7f7212 */ /* 0x000fe200078e967f */
[----:B------:R-:W-:-:S04]  /*14860*/  IMAD.WIDE.U32 R110, R109, -0x326172a9, RZ ;  /* 0xcd9e8d576d6e7825 */ /* 0x000fc800078e00ff */
[----:B------:R-:W-:Y:S01]  /*14870*/  VIADD R109, R121, 0xed9eba14 ;  /* 0xed9eba14796d7836 */ /* 0x000fe20000000000 */
        /* <DEDUP_REMOVED lines=34> */
.L_x_14633:
[----:B------:R-:W-:Y:S05]  /*14aa0*/  BSYNC.RECONVERGENT B2 ;  /* 0x0000000000027941 */ /* 0x000fea0003800200 */
.L_x_14632:
[----:B------:R-:W-:Y:S01]  /*14ab0*/  I2FP.F32.U32 R109, R109 ;  /* 0x0000006d006d7245 */ /* 0x000fe20000201000 */
[----:B------:R-:W-:-:S04]  /*14ac0*/  IMAD.MOV.U32 R110, RZ, RZ, 0x2f800000 ;  /* 0x2f800000ff6e7424 */ /* 0x000fc800078e00ff */
[----:B------:R-:W-:Y:S01]  /*14ad0*/  FFMA.FTZ R109, R109, R110, 1.1641532182693481445e-10 ;  /* 0x2f0000006d6d7423 */ /* 0x000fe2000001006e */
[----:B------:R-:W-:-:S04]  /*14ae0*/  PRMT R110, R70, 0x7632, R110 ;  /* 0x00007632466e7816 */ /* 0x000fc8000000006e */
[----:B------:R-:W-:Y:S02]  /*14af0*/  SHF.L.U32 R110, R110, 0x10, RZ ;  /* 0x000000106e6e7819 */ /* 0x000fe400000006ff */
[----:B------:R-:W-:Y:S01]  /*14b00*/  FSETP.GTU.FTZ.AND P2, PT, R109, UR8, PT ;  /* 0x000000086d007c0b */ /* 0x000fe2000bf5c000 */
[----:B------:R-:W-:Y:S02]  /*14b10*/  IMAD.U32 R109, R17, 0x10000, RZ ;  /* 0x00010000116d7824 */ /* 0x000fe400078e00ff */
[----:B------:R-:W-:Y:S01]  /*14b20*/  FMUL.FTZ R110, R110, UR11 ;  /* 0x0000000b6e6e7c20 */ /* 0x000fe20008410000 */
[----:B------:R-:W-:-:S03]  /*14b30*/  SEL R140, RZ, 0x1, P2 ;  /* 0x00000001ff8c7807 */ /* 0x000fc60001000000 */
[----:B------:R-:W-:-:S05]  /*14b40*/  FMUL.FTZ R110, R110, UR10 ;  /* 0x0000000a6e6e7c20 */ /* 0x000fca0008410000 */
[----:B------:R-:W-:-:S05]  /*14b50*/  FSEL R110, R110, RZ, !P2 ;  /* 0x000000ff6e6e7208 */ /* 0x000fca0005000000 */
[----:B------:R-:W-:-:S07]  /*14b60*/  FFMA.FTZ R109, R110, R109, R77 ;  /* 0x0000006d6e6d7223 */ /* 0x000fce000001004d */
.L_x_14631:
[----:B------:R-:W-:Y:S05]  /*14b70*/  BSYNC.RECONVERGENT B1 ;  /* 0x0000000000017941 */ /* 0x000fea0003800200 */
.L_x_14630:
        /* <DEDUP_REMOVED lines=17> */
.L_x_14641:
        /* <DEDUP_REMOVED lines=13> */
.L_x_14643:
[----:B------:R-:W-:Y:S05]  /*14d60*/  BSYNC.RECONVERGENT B3 ;  /* 0x0000000000037941 */ /* 0x000fea0003800200 */
.L_x_14642:
[----:B------:R-:W-:Y:S01]  /*14d70*/  LOP3.LUT R164, R2, R127, R121, 0x96, !PT ;  /* 0x0000007f02a47212 */ /* 0x000fe200078e9679 */
[----:B------:R-:W-:-:S04]  /*14d80*/  IMAD.WIDE.U32 R110, R132, -0x326172a9, RZ ;  /* 0xcd9e8d57846e7825 */ /* 0x000fc800078e00ff */
[----:B------:R-:W-:Y:S02]  /*14d90*/  HFMA2 R162, -RZ, RZ, 0, 0 ;  /* 0x00000000ffa27431 */ /* 0x000fe400000001ff */
        /* <DEDUP_REMOVED lines=9> */
[----:B------:R-:W-:Y:S01]  /*14e30*/  IMAD.WIDE.U32 R110, R111, -0x326172a9, RZ ;  /* 0xcd9e8d576f6e7825 */ /* 0x000fe200078e00ff */
[----:B------:R-:W-:-:S04]  /*14e40*/  MOV R141, R144 ;  /* 0x00000090008d7202 */ /* 0x000fc80000000f00 */
        /* <DEDUP_REMOVED lines=32> */
[----:B------:R-:W-:-:S07]  /*15050*/  LOP3.LUT R127, R157, R164, R111, 0x96, !PT ;  /* 0x000000a49d7f7212 */ /* 0x000fce00078e966f */
.L_x_14640:
[----:B------:R-:W-:Y:S05]  /*15060*/  BSYNC.RECONVERGENT B2 ;  /* 0x0000000000027941 */ /* 0x000fea0003800200 */
.L_x_14639:
[----:B------:R-:W-:Y:S01]  /*15070*/  I2FP.F32.U32 R110, R141 ;  /* 0x0000008d006e7245 */ /* 0x000fe20000201000 */
[----:B------:R-:W-:-:S04]  /*15080*/  IMAD.MOV.U32 R111, RZ, RZ, 0x2f800000 ;  /* 0x2f800000ff6f7424 */ /* 0x000fc800078e00ff */
[----:B------:R-:W-:-:S05]  /*15090*/  FFMA.FTZ R110, R110, R111, 1.1641532182693481445e-10 ;  /* 0x2f0000006e6e7423 */ /* 0x000fca000001006f */
[----:B------:R-:W-:Y:S02]  /*150a0*/  FSETP.GTU.FTZ.AND P2, PT, R110, UR8, PT ;  /* 0x000000086e007c0b */ /* 0x000fe4000bf5c000 */
[----:B------:R-:W-:Y:S02]  /*150b0*/  SHF.L.U32 R110, R71, 0x10, RZ ;  /* 0x00000010476e7819 */ /* 0x000fe400000006ff */
[----:B------:R-:W-:-:S03]  /*150c0*/  SEL R141, RZ, 0x1, P2 ;  /* 0x00000001ff8d7807 */ /* 0x000fc60001000000 */
[----:B------:R-:W-:-:S04]  /*150d0*/  FMUL.FTZ R110, R110, UR11 ;  /* 0x0000000b6e6e7c20 */ /* 0x000fc80008410000 */
[----:B------:R-:W-:-:S05]  /*150e0*/  FMUL.FTZ R110, R110, UR10 ;  /* 0x0000000a6e6e7c20 */ /* 0x000fca0008410000 */
[----:B------:R-:W-:Y:S01]  /*150f0*/  FSEL R111, R110, RZ, !P2 ;  /* 0x000000ff6e6f7208 */ /* 0x000fe20005000000 */
[----:B------:R-:W-:-:S04]  /*15100*/  IMAD.U32 R110, R31, 0x10000, RZ ;  /* 0x000100001f6e7824 */ /* 0x000fc800078e00ff */
[----:B------:R-:W-:-:S07]  /*15110*/  FFMA.FTZ R110, R111, R110, R78 ;  /* 0x0000006e6f6e7223 */ /* 0x000fce000001004e */
.L_x_14638:
[----:B------:R-:W-:Y:S05]  /*15120*/  BSYNC.RECONVERGENT B1 ;  /* 0x0000000000017941 */ /* 0x000fea0003800200 */
.L_x_14637:
        /* <DEDUP_REMOVED lines=16> */
.L_x_14647:
        /* <DEDUP_REMOVED lines=13> */
.L_x_14649:
[----:B------:R-:W-:Y:S05]  /*15300*/  BSYNC.RECONVERGENT B2 ;  /* 0x0000000000027941 */ /* 0x000fea0003800200 */
.L_x_14648:
        /* <DEDUP_REMOVED lines=21> */
[----:B------:R-:W-:Y:S02]  /*15460*/  LOP3.LUT R142, R111, R142, R127, 0x96, !PT ;  /* 0x0000008e6f8e7212 */ /* 0x000fe400078e967f */
[----:B------:R-:W-:-:S03]  /*15470*/  IADD3 R111, PT, PT, R120, 0x1715609d, RZ ;  /* 0x1715609d786f7810 */ /* 0x000fc60007ffe0ff */
[----:B------:R-:W-:-:S05]  /*15480*/  IMAD.WIDE.U32 R142, R142, -0x326172a9, RZ ;  /* 0xcd9e8d578e8e7825 */ /* 0x000fca00078e00ff */
[----:B------:R-:W-:Y:S01]  /*15490*/  LOP3.LUT R111, R111, R164, R143, 0x96, !PT ;  /* 0x000000a46f6f7212 */ /* 0x000fe200078e968f */
[----:B------:R-:W-:-:S05]  /*154a0*/  IMAD.WIDE.U32 R164, R165, -0x2daee0ad, RZ ;  /* 0xd2511f53a5a47825 */ /* 0x000fca00078e00ff */
        /* <DEDUP_REMOVED lines=21> */
.L_x_14646:
[----:B------:R-:W-:Y:S05]  /*15600*/  BSYNC.RECONVERGENT B1 ;  /* 0x0000000000017941 */ /* 0x000fea0003800200 */
.L_x_14645:
        /* <DEDUP_REMOVED lines=13> */
.L_x_14594:
        /* <DEDUP_REMOVED lines=21> */
.L_x_14654:
        /* <DEDUP_REMOVED lines=13> */
.L_x_14656:
[----:B------:R-:W-:Y:S05]  /*15900*/  BSYNC.RECONVERGENT B3 ;  /* 0x0000000000037941 */ /* 0x000fea0003800200 */
.L_x_14655:
        /* <DEDUP_REMOVED lines=47> */
.L_x_14653:
[----:B------:R-:W-:Y:S05]  /*15c00*/  BSYNC.RECONVERGENT B2 ;  /* 0x0000000000027941 */ /* 0x000fea0003800200 */
.L_x_14652:
[----:B------:R-:W-:Y:S01]  /*15c10*/  I2FP.F32.U32 R104, R104 ;  /* 0x0000006800687245 */ /* 0x000fe20000201000 */
[----:B------:R-:W-:-:S04]  /*15c20*/  IMAD.MOV.U32 R105, RZ, RZ, 0x2f800000 ;  /* 0x2f800000ff697424 */ /* 0x000fc800078e00ff */
[----:B------:R-:W-:Y:S01]  /*15c30*/  FFMA.FTZ R104, R104, R105, 1.1641532182693481445e-10 ;  /* 0x2f00000068687423 */ /* 0x000fe20000010069 */
[----:B-----5:R-:W-:-:S04]  /*15c40*/  SHF.L.U32 R105, R68, 0x10, RZ ;  /* 0x0000001044697819 */ /* 0x020fc800000006ff */
[----:B------:R-:W-:Y:S01]  /*15c50*/  FSETP.GTU.FTZ.AND P0, PT, R104, UR8, PT ;  /* 0x0000000868007c0b */ /* 0x000fe2000bf1c000 */
[----:B------:R-:W-:-:S03]  /*15c60*/  FMUL.FTZ R105, R105, UR11 ;  /* 0x0000000b69697c20 */ /* 0x000fc60008410000 */
[----:B------:R-:W-:Y:S01]  /*15c70*/  SEL R135, RZ, 0x1, P0 ;  /* 0x00000001ff877807 */ /* 0x000fe20000000000 */
[----:B------:R-:W-:Y:S01]  /*15c80*/  FMUL.FTZ R104, R105, UR10 ;  /* 0x0000000a69687c20 */ /* 0x000fe20008410000 */
[----:B------:R-:W-:-:S04]  /*15c90*/  IMAD.U32 R105, R28, 0x10000, RZ ;  /* 0x000100001c697824 */ /* 0x000fc800078e00ff */
[----:B------:R-:W-:-:S05]  /*15ca0*/  FSEL R104, R104, RZ, !P0 ;  /* 0x000000ff68687208 */ /* 0x000fca0004000000 */
[----:B------:R-:W-:-:S07]  /*15cb0*/  FMUL.FTZ R104, R105, R104 ;  /* 0x0000006869687220 */ /* 0x000fce0000410000 */
.L_x_14651:
[----:B------:R-:W-:Y:S05]  /*15cc0*/  BSYNC.RECONVERGENT B1 ;  /* 0x0000000000017941 */ /* 0x000fea0003800200 */
.L_x_14650:
        /* <DEDUP_REMOVED lines=17> */
.L_x_14661:
        /* <DEDUP_REMOVED lines=13> */
.L_x_14663:
[----:B------:R-:W-:Y:S05]  /*15eb0*/  BSYNC.RECONVERGENT B3 ;  /* 0x0000000000037941 */ /* 0x000fea0003800200 */
.L_x_14662:
        /* <DEDUP_REMOVED lines=47> */
.L_x_14660:
[----:B------:R-:W-:Y:S05]  /*161b0*/  BSYNC.RECONVERGENT B2 ;  /* 0x0000000000027941 */ /* 0x000fea0003800200 */
.L_x_14659:
        /* <DEDUP_REMOVED lines=12> */
.L_x_14658:
[----:B------:R-:W-:Y:S05]  /*16280*/  BSYNC.RECONVERGENT B1 ;  /* 0x0000000000017941 */ /* 0x000fea0003800200 */
.L_x_14657:
        /* <DEDUP_REMOVED lines=17> */
.L_x_14668:
        /* <DEDUP_REMOVED lines=13> */
.L_x_14670:
[----:B------:R-:W-:Y:S05]  /*16470*/  BSYNC.RECONVERGENT B3 ;  /* 0x0000000000037941 */ /* 0x000fea0003800200 */
.L_x_14669:
        /* <DEDUP_REMOVED lines=47> */
.L_x_14667:
[----:B------:R-:W-:Y:S05]  /*16770*/  BSYNC.RECONVERGENT B2 ;  /* 0x0000000000027941 */ /* 0x000fea0003800200 */
.L_x_14666:
        /* <DEDUP_REMOVED lines=11> */
.L_x_14665:
[----:B------:R-:W-:Y:S05]  /*16830*/  BSYNC.RECONVERGENT B1 ;  /* 0x0000000000017941 */ /* 0x000fea0003800200 */
.L_x_14664:
        /* <DEDUP_REMOVED lines=17> */
.L_x_14675:
        /* <DEDUP_REMOVED lines=13> */
.L_x_14677:
[----:B------:R-:W-:Y:S05]  /*16a20*/  BSYNC.RECONVERGENT B3 ;  /* 0x0000000000037941 */ /* 0x000fea0003800200 */
.L_x_14676:
        /* <DEDUP_REMOVED lines=47> */
.L_x_14674:
[----:B------:R-:W-:Y:S05]  /*16d20*/  BSYNC.RECONVERGENT B2 ;  /* 0x0000000000027941 */ /* 0x000fea0003800200 */
.L_x_14673:
        /* <DEDUP_REMOVED lines=12> */
.L_x_14672:
[----:B------:R-:W-:Y:S05]  /*16df0*/  BSYNC.RECONVERGENT B1 ;  /* 0x0000000000017941 */ /* 0x000fea0003800200 */
.L_x_14671:
        /* <DEDUP_REMOVED lines=17> */
.L_x_14682:
        /* <DEDUP_REMOVED lines=13> */
.L_x_14684:
[----:B------:R-:W-:Y:S05]  /*16fe0*/  BSYNC.RECONVERGENT B3 ;  /* 0x0000000000037941 */ /* 0x000fea0003800200 */
.L_x_14683:
        /* <DEDUP_REMOVED lines=47> */
.L_x_14681:
[----:B------:R-:W-:Y:S05]  /*172e0*/  BSYNC.RECONVERGENT B2 ;  /* 0x0000000000027941 */ /* 0x000fea0003800200 */
.L_x_14680:
        /* <DEDUP_REMOVED lines=11> */
.L_x_14679:
[----:B------:R-:W-:Y:S05]  /*173a0*/  BSYNC.RECONVERGENT B1 ;  /* 0x0000000000017941 */ /* 0x000fea0003800200 */
.L_x_14678:
        /* <DEDUP_REMOVED lines=17> */
.L_x_14689:
        /* <DEDUP_REMOVED lines=13> */
.L_x_14691:
[----:B------:R-:W-:Y:S05]  /*17590*/  BSYNC.RECONVERGENT B3 ;  /* 0x0000000000037941 */ /* 0x000fea0003800200 */
.L_x_14690:
        /* <DEDUP_REMOVED lines=47> */
.L_x_14688:
[----:B------:R-:W-:Y:S05]  /*17890*/  BSYNC.RECONVERGENT B2 ;  /* 0x0000000000027941 */ /* 0x000fea0003800200 */
.L_x_14687:
[----:B------:R-:W-:Y:S01]  /*178a0*/  I2FP.F32.U32 R109, R109 ;  /* 0x0000006d006d7245 */ /* 0x000fe20000201000 */
[----:B------:R-:W-:-:S04]  /*178b0*/  IMAD.MOV.U32 R110, RZ, RZ, 0x2f800000 ;  /* 0x2f800000ff6e7424 */ /* 0x000fc800078e00ff */
[----:B------:R-:W-:Y:S01]  /*178c0*/  FFMA.FTZ R109, R109, R110, 1.1641532182693481445e-10 ;  /* 0x2f0000006d6d7423 */ /* 0x000fe2000001006e */
[----:B-----5:R-:W-:-:S04]  /*178d0*/  PRMT R110, R70, 0x7632, R110 ;  /* 0x00007632466e7816 */ /* 0x020fc8000000006e */
[----:B------:R-:W-:Y:S02]  /*178e0*/  SHF.L.U32 R110, R110, 0x10, RZ ;  /* 0x000000106e6e7819 */ /* 0x000fe400000006ff */
[----:B------:R-:W-:Y:S01]  /*178f0*/  FSETP.GTU.FTZ.AND P0, PT, R109, UR8, PT ;  /* 0x000000086d007c0b */ /* 0x000fe2000bf1c000 */
[----:B------:R-:W-:Y:S02]  /*17900*/  IMAD.U32 R109, R17, 0x10000, RZ ;  /* 0x00010000116d7824 */ /* 0x000fe400078e00ff */
[----:B------:R-:W-:Y:S01]  /*17910*/  FMUL.FTZ R110, R110, UR11 ;  /* 0x0000000b6e6e7c20 */ /* 0x000fe20008410000 */
[----:B------:R-:W-:-:S03]  /*17920*/  SEL R140, RZ, 0x1, P0 ;  /* 0x00000001ff8c7807 */ /* 0x000fc60000000000 */
[----:B------:R-:W-:-:S05]  /*17930*/  FMUL.FTZ R110, R110, UR10 ;  /* 0x0000000a6e6e7c20 */ /* 0x000fca0008410000 */
[----:B------:R-:W-:-:S05]  /*17940*/  FSEL R110, R110, RZ, !P0 ;  /* 0x000000ff6e6e7208 */ /* 0x000fca0004000000 */
[----:B------:R-:W-:-:S07]  /*17950*/  FMUL.FTZ R109, R109, R110 ;  /* 0x0000006e6d6d7220 */ /* 0x000fce0000410000 */
.L_x_14686:
[----:B------:R-:W-:Y:S05]  /*17960*/  BSYNC.RECONVERGENT B1 ;  /* 0x0000000000017941 */ /* 0x000fea0003800200 */
.L_x_14685:
        /* <DEDUP_REMOVED lines=17> */
.L_x_14696:
        /* <DEDUP_REMOVED lines=13> */
.L_x_14698:
[----:B------:R-:W-:Y:S05]  /*17b50*/  BSYNC.RECONVERGENT B3 ;  /* 0x0000000000037941 */ /* 0x000fea0003800200 */
.L_x_14697:
        /* <DEDUP_REMOVED lines=47> */
.L_x_14695:
[----:B------:R-:W-:Y:S05]  /*17e50*/  BSYNC.RECONVERGENT B2 ;  /* 0x0000000000027941 */ /* 0x000fea0003800200 */
.L_x_14694:
[----:B------:R-:W-:Y:S01]  /*17e60*/  I2FP.F32.U32 R110, R141 ;  /* 0x0000008d006e7245 */ /* 0x000fe20000201000 */
[----:B------:R-:W-:-:S04]  /*17e70*/  IMAD.MOV.U32 R111, RZ, RZ, 0x2f800000 ;  /* 0x2f800000ff6f7424 */ /* 0x000fc800078e00ff */
[----:B------:R-:W-:Y:S01]  /*17e80*/  FFMA.FTZ R110, R110, R111, 1.1641532182693481445e-10 ;  /* 0x2f0000006e6e7423 */ /* 0x000fe2000001006f */
[----:B------:R-:W-:-:S04]  /*17e90*/  IMAD.U32 R111, R31, 0x10000, RZ ;  /* 0x000100001f6f7824 */ /* 0x000fc800078e00ff */
[----:B------:R-:W-:Y:S02]  /*17ea0*/  FSETP.GTU.FTZ.AND P0, PT, R110, UR8, PT ;  /* 0x000000086e007c0b */ /* 0x000fe4000bf1c000 */
[----:B-----5:R-:W-:Y:S02]  /*17eb0*/  SHF.L.U32 R110, R71, 0x10, RZ ;  /* 0x00000010476e7819 */ /* 0x020fe400000006ff */
[----:B------:R-:W-:-:S03]  /*17ec0*/  SEL R141, RZ, 0x1, P0 ;  /* 0x00000001ff8d7807 */ /* 0x000fc60000000000 */
[----:B------:R-:W-:-:S04]  /*17ed0*/  FMUL.FTZ R110, R110, UR11 ;  /* 0x0000000b6e6e7c20 */ /* 0x000fc80008410000 */
[----:B------:R-:W-:-:S05]  /*17ee0*/  FMUL.FTZ R110, R110, UR10 ;  /* 0x0000000a6e6e7c20 */ /* 0x000fca0008410000 */
[----:B------:R-:W-:-:S05]  /*17ef0*/  FSEL R110, R110, RZ, !P0 ;  /* 0x000000ff6e6e7208 */ /* 0x000fca0004000000 */
[----:B------:R-:W-:-:S07]  /*17f00*/  FMUL.FTZ R110, R111, R110 ;  /* 0x0000006e6f6e7220 */ /* 0x000fce0000410000 */
.L_x_14693:
[----:B------:R-:W-:Y:S05]  /*17f10*/  BSYNC.RECONVERGENT B1 ;  /* 0x0000000000017941 */ /* 0x000fea0003800200 */
.L_x_14692:
        /* <DEDUP_REMOVED lines=16> */
.L_x_14701:
        /* <DEDUP_REMOVED lines=13> */
.L_x_14703:
[----:B------:R-:W-:Y:S05]  /*180f0*/  BSYNC.RECONVERGENT B2 ;  /* 0x0000000000027941 */ /* 0x000fea0003800200 */
.L_x_14702:
        /* <DEDUP_REMOVED lines=47> */
.L_x_14700:
[----:B------:R-:W-:Y:S05]  /*183f0*/  BSYNC.RECONVERGENT B1 ;  /* 0x0000000000017941 */ /* 0x000fea0003800200 */
.L_x_14699:
        /* <DEDUP_REMOVED lines=12> */
.L_x_14644:
[----:B------:R-:W-:Y:S05]  /*184c0*/  BSYNC.RECONVERGENT B0 ;  /* 0x0000000000007941 */ /* 0x000fea0003800200 */
.L_x_14593:
[----:B------:R-:W-:Y:S01]  /*184d0*/  FADD.FTZ R148, RZ, R80 ;  /* 0x00000050ff947221 */ /* 0x000fe20000010000 */
[----:B------:R-:W-:Y:S01]  /*184e0*/  IMAD.WIDE.U32 R130, R163, 0x20, R130 ;  /* 0x00000020a3827825 */ /* 0x000fe200078e0082 */
[----:B------:R-:W-:Y:S03]  /*184f0*/  BSSY.RECONVERGENT B0, `(.L_x_14704) ;  /* 0x0000038000007945 */ /* 0x000fe60003800200 */
        /* <DEDUP_REMOVED lines=22> */
[----:B------:R-:W1:Y:S02]  /*18660*/  S2R R147, SR_TID.X ;  /* 0x0000000000937919 */ /* 0x000e640000002100 */
        /* <DEDUP_REMOVED lines=8> */
[----:B-1----:R-:W-:-:S03]  /*186f0*/  LOP3.LUT P0, RZ, R147, 0x1f, RZ, 0xc0, !PT ;  /* 0x0000001f93ff7812 */ /* 0x002fc6000780c0ff */
[----:B------:R-:W-:-:S04]  /*18700*/  FADD.FTZ R149, R148, R109 ;  /* 0x0000006d94957221 */ /* 0x000fc80000010000 */
[----:B------:R-:W-:Y:S01]  /*18710*/  FADD.FTZ R154, R149, R110 ;  /* 0x0000006e959a7221 */ /* 0x000fe20000010000 */
[----:B0-----:R-:W-:Y:S06]  /*18720*/  @!P1 BRA `(.L_x_14705) ;  /* 0x0000000000509947 */ /* 0x001fec0003800000 */
[----:B------:R-:W-:Y:S02]  /*18730*/  SHF.L.U32 R131, R141, 0x10, RZ ;  /* 0x000000108d837819 */ /* 0x000fe400000006ff */
        /* <DEDUP_REMOVED lines=19> */
.L_x_14705:
[----:B------:R-:W-:Y:S05]  /*18870*/  BSYNC.RECONVERGENT B0 ;  /* 0x0000000000007941 */ /* 0x000fea0003800200 */
.L_x_14704:
[----:B------:R-:W-:Y:S01]  /*18880*/  UMOV UR13, 0xffffffff ;  /* 0xffffffff000d7882 */ /* 0x000fe20000000000 */
[----:B------:R-:W-:Y:S02]  /*18890*/  FADD.FTZ R154, R154, R111 ;  /* 0x0000006f9a9a7221 */ /* 0x000fe40000010000 */
[----:B------:R-:W-:Y:S05]  /*188a0*/  BRA.DIV UR13, `(.L_x_14706) ;  /* 0x000000160d047947 */ /* 0x000fea000b800000 */
[----:B0-----:R-:W0:Y:S02]  /*188b0*/  SHFL.BFLY PT, R131, R154, 0x1, 0x1f ;  /* 0x0c201f009a837f89 */ /* 0x001e2400000e0000 */
        /* <DEDUP_REMOVED lines=84> */
.L_x_14721:
[----:B------:R-:W-:Y:S01]  /*18e00*/  FMUL.FTZ R130, R153, R153 ;  /* 0x0000009999827220 */ /* 0x000fe20000410000 */
[----:B01----:R-:W-:Y:S01]  /*18e10*/  FADD.FTZ R150, R150, R155 ;  /* 0x0000009b96967221 */ /* 0x003fe20000010000 */
[----:B------:R-:W-:Y:S01]  /*18e20*/  ISETP.NE.AND P1, PT, RZ, UR9, PT ;  /* 0x00000009ff007c0c */ /* 0x000fe2000bf25270 */
[----:B------:R-:W0:Y:S01]  /*18e30*/  @!P0 LDC.64 R148, c[0x0][0x3c0] ;  /* 0x0000f000ff948b82 */ /* 0x000e220000000a00 */
[----:B------:R-:W-:Y:S01]  /*18e40*/  BSSY.RECONVERGENT B0, `(.L_x_14707) ;  /* 0x00000e2000007945 */ /* 0x000fe20003800200 */
[----:B------:R-:W-:Y:S01]  /*18e50*/  FFMA.FTZ R150, R150, R131, UR12 ;  /* 0x0000000c96967e23 */ /* 0x000fe20008010083 */
        /* <DEDUP_REMOVED lines=12> */
[----:B------:R-:W-:Y:S01]  /*18f20*/  SHF.L.U32 R149, R52, 0x10, RZ ;  /* 0x0000001034957819 */ /* 0x000fe200000006ff */
[----:B------:R-:W-:Y:S01]  /*18f30*/  IMAD.U32 R153, R19, 0x10000, RZ ;  /* 0x0001000013997824 */ /* 0x000fe200078e00ff */
[----:B------:R-:W-:Y:S01]  /*18f40*/  SHF.L.U32 R155, R54, 0x10, RZ ;  /* 0x00000010369b7819 */ /* 0x000fe200000006ff */
[C---:B------:R-:W-:Y:S01]  /*18f50*/  FADD.FTZ R80, -R134.reuse, R80 ;  /* 0x0000005086507221 */ /* 0x040fe20000010100 */
[C---:B------:R-:W-:Y:S01]  /*18f60*/  FADD.FTZ R82, -R134.reuse, R82 ;  /* 0x0000005286527221 */ /* 0x040fe20000010100 */
[C---:B------:R-:W-:Y:S01]  /*18f70*/  FADD.FTZ R130, -R134.reuse, R81 ;  /* 0x0000005186827221 */ /* 0x040fe20000010100 */
[C---:B------:R-:W-:Y:S01]  /*18f80*/  FADD.FTZ R84, -R134.reuse, R84 ;  /* 0x0000005486547221 */ /* 0x040fe20000010100 */
[C---:B------:R-:W-:Y:S01]  /*18f90*/  FMUL.FTZ R80, R151.reuse, R80 ;  /* 0x0000005097507220 */ /* 0x040fe20000410000 */
[C---:B------:R-:W-:Y:S01]  /*18fa0*/  FMUL.FTZ R81, R151.reuse, R82 ;  /* 0x0000005297517220 */ /* 0x040fe20000410000 */
[----:B------:R-:W-:Y:S01]  /*18fb0*/  FMUL.FTZ R130, R151, R130 ;  /* 0x0000008297827220 */ /* 0x000fe20000410000 */
[----:B------:R-:W-:Y:S01]  /*18fc0*/  FADD.FTZ R82, -R134, R83 ;  /* 0x0000005386527221 */ /* 0x000fe20000010100 */
[----:B------:R-:W-:Y:S01]  /*18fd0*/  FFMA.FTZ R80, R80, R131, R149 ;  /* 0x0000008350507223 */ /* 0x000fe20000010095 */
[----:B------:R-:W-:Y:S01]  /*18fe0*/  SHF.L.U32 R131, R112, 0x10, RZ ;  /* 0x0000001070837819 */ /* 0x000fe200000006ff */
[----:B------:R-:W-:Y:S01]  /*18ff0*/  IMAD.U32 R83, R113, 0x10000, RZ ;  /* 0x0001000071537824 */ /* 0x000fe200078e00ff */
[----:B------:R-:W-:Y:S01]  /*19000*/  SHF.L.U32 R149, R114, 0x10, RZ ;  /* 0x0000001072957819 */ /* 0x000fe200000006ff */
[C---:B------:R-:W-:Y:S01]  /*19010*/  FMUL.FTZ R82, R151.reuse, R82 ;  /* 0x0000005297527220 */ /* 0x040fe20000410000 */
[----:B------:R-:W-:Y:S01]  /*19020*/  FMUL.FTZ R84, R151, R84 ;  /* 0x0000005497547220 */ /* 0x000fe20000410000 */
[----:B------:R-:W-:Y:S01]  /*19030*/  FFMA.FTZ R131, R130, R153, R131 ;  /* 0x0000009982837223 */ /* 0x000fe20000010083 */
[----:B------:R-:W-:-:S02]  /*19040*/  IMAD.U32 R153, R26, 0x10000, RZ ;  /* 0x000100001a997824 */ /* 0x000fc400078e00ff */
[----:B------:R-:W-:Y:S01]  /*19050*/  FFMA.FTZ R130, R82, R83, R149 ;  /* 0x0000005352827223 */ /* 0x000fe20000010095 */
[----:B------:R-:W-:Y:S01]  /*19060*/  FADD.FTZ R86, -R134, R86 ;  /* 0x0000005686567221 */ /* 0x000fe20000010100 */
[----:B------:R-:W-:Y:S02]  /*19070*/  IMAD.U32 R83, R115, 0x10000, RZ ;  /* 0x0001000073537824 */ /* 0x000fe400078e00ff */
[----:B------:R-:W-:Y:S01]  /*19080*/  FFMA.FTZ R82, R84, R153, R155 ;  /* 0x0000009954527223 */ /* 0x000fe2000001009b */
[----:B------:R-:W-:Y:S01]  /*19090*/  FADD.FTZ R84, -R134, R85 ;  /* 0x0000005586547221 */ /* 0x000fe20000010100 */
[----:B------:R-:W-:Y:S01]  /*190a0*/  SHF.L.U32 R85, R116, 0x10, RZ ;  /* 0x0000001074557819 */ /* 0x000fe200000006ff */
[----:B------:R-:W-:Y:S01]  /*190b0*/  IMAD.U32 R149, R27, 0x10000, RZ ;  /* 0x000100001b957824 */ /* 0x000fe200078e00ff */
[----:B------:R-:W-:Y:S01]  /*190c0*/  SHF.L.U32 R153, R55, 0x10, RZ ;  /* 0x0000001037997819 */ /* 0x000fe200000006ff */
[C---:B------:R-:W-:Y:S01]  /*190d0*/  FMUL.FTZ R84, R151.reuse, R84 ;  /* 0x0000005497547220 */ /* 0x040fe20000410000 */
[----:B------:R-:W-:Y:S01]  /*190e0*/  FMUL.FTZ R86, R151, R86 ;  /* 0x0000005697567220 */ /* 0x000fe20000410000 */
[----:B------:R-:W-:Y:S01]  /*190f0*/  SHF.L.U32 R155, R56, 0x10, RZ ;  /* 0x00000010389b7819 */ /* 0x000fe200000006ff */
[----:B------:R-:W-:Y:S01]  /*19100*/  FADD.FTZ R90, -R134, R90 ;  /* 0x0000005a865a7221 */ /* 0x000fe20000010100 */
[----:B------:R-:W-:Y:S01]  /*19110*/  FFMA.FTZ R85, R84, R83, R85 ;  /* 0x0000005354557223 */ /* 0x000fe20000010055 */
[----:B------:R-:W-:Y:S01]  /*19120*/  FADD.FTZ R84, -R134, R87 ;  /* 0x0000005786547221 */ /* 0x000fe20000010100 */
[----:B------:R-:W-:Y:S01]  /*19130*/  FFMA.FTZ R83, R86, R149, R153 ;  /* 0x0000009556537223 */ /* 0x000fe20000010099 */
[----:B------:R-:W-:Y:S01]  /*19140*/  FADD.FTZ R86, -R134, R88 ;  /* 0x0000005886567221 */ /* 0x000fe20000010100 */
[----:B------:R-:W-:Y:S01]  /*19150*/  SHF.L.U32 R149, R118, 0x10, RZ ;  /* 0x0000001076957819 */ /* 0x000fe200000006ff */
[----:B------:R-:W-:-:S02]  /*19160*/  IMAD.U32 R87, R117, 0x10000, RZ ;  /* 0x0001000075577824 */ /* 0x000fc400078e00ff */
[C---:B------:R-:W-:Y:S01]  /*19170*/  FMUL.FTZ R84, R151.reuse, R84 ;  /* 0x0000005497547220 */ /* 0x040fe20000410000 */
[----:B------:R-:W-:Y:S02]  /*19180*/  IMAD.U32 R153, R20, 0x10000, RZ ;  /* 0x0001000014997824 */ /* 0x000fe400078e00ff */
[----:B------:R-:W-:Y:S01]  /*19190*/  FMUL.FTZ R88, R151, R86 ;  /* 0x0000005697587220 */ /* 0x000fe20000410000 */
[----:B------:R-:W-:Y:S01]  /*191a0*/  SHF.L.U32 R150, R53, 0x10, RZ ;  /* 0x0000001035967819 */ /* 0x000fe200000006ff */
[----:B------:R-:W-:Y:S01]  /*191b0*/  FFMA.FTZ R86, R84, R87, R149 ;  /* 0x0000005754567223 */ /* 0x000fe20000010095 */
[----:B------:R-:W-:Y:S02]  /*191c0*/  IMAD.U32 R148, R25, 0x10000, RZ ;  /* 0x0001000019947824 */ /* 0x000fe400078e00ff */
[----:B------:R-:W-:Y:S01]  /*191d0*/  FFMA.FTZ R84, R88, R153, R155 ;  /* 0x0000009958547223 */ /* 0x000fe2000001009b */
[----:B------:R-:W-:Y:S01]  /*191e0*/  FADD.FTZ R88, -R134, R89 ;  /* 0x0000005986587221 */ /* 0x000fe20000010100 */
[----:B------:R-:W-:Y:S01]  /*191f0*/  SHF.L.U32 R89, R122, 0x10, RZ ;  /* 0x000000107a597819 */ /* 0x000fe200000006ff */
[----:B------:R-:W-:Y:S01]  /*19200*/  IMAD.U32 R87, R119, 0x10000, RZ ;  /* 0x0001000077577824 */ /* 0x000fe200078e00ff */
[----:B------:R-:W-:Y:S01]  /*19210*/  SHF.L.U32 R153, R57, 0x10, RZ ;  /* 0x0000001039997819 */ /* 0x000fe200000006ff */
[----:B------:R-:W-:Y:S01]  /*19220*/  FMUL.FTZ R88, R151, R88 ;  /* 0x0000005897587220 */ /* 0x000fe20000410000 */
[----:B------:R-:W-:-:S02]  /*19230*/  IMAD.U32 R149, R21, 0x10000, RZ ;  /* 0x0001000015957824 */ /* 0x000fc400078e00ff */
[----:B------:R-:W-:Y:S01]  /*19240*/  FMUL.FTZ R90, R151, R90 ;  /* 0x0000005a975a7220 */ /* 0x000fe20000410000 */
[----:B------:R-:W-:Y:S01]  /*19250*/  FFMA.FTZ R81, R81, R148, R150 ;  /* 0x0000009451517223 */ /* 0x000fe20000010096 */
[----:B------:R-:W-:Y:S01]  /*19260*/  FADD.FTZ R148, -R134, R91 ;  /* 0x0000005b86947221 */ /* 0x000fe20000010100 */
[----:B------:R-:W-:Y:S01]  /*19270*/  FFMA.FTZ R89, R88, R87, R89 ;  /* 0x0000005758597223 */ /* 0x000fe20000010059 */
[----:B------:R-:W-:Y:S01]  /*19280*/  FADD.FTZ R92, -R134, R92 ;  /* 0x0000005c865c7221 */ /* 0x000fe20000010100 */
[----:B------:R-:W-:Y:S01]  /*19290*/  FFMA.FTZ R88, R90, R149, R153 ;  /* 0x000000955a587223 */ /* 0x000fe20000010099 */
[----:B------:R-:W-:Y:S01]  /*192a0*/  SHF.L.U32 R90, R123, 0x10, RZ ;  /* 0x000000107b5a7819 */ /* 0x000fe200000006ff */
[----:B------:R-:W-:Y:S01]  /*192b0*/  VIADD R145, R145, 0xffffffff ;  /* 0xffffffff91917836 */ /* 0x000fe20000000000 */
[----:B------:R-:W-:Y:S01]  /*192c0*/  SHF.L.U32 R87, R22, 0x10, RZ ;  /* 0x0000001016577819 */ /* 0x000fe200000006ff */
[----:B------:R-:W-:Y:S02]  /*192d0*/  IMAD.U32 R150, R124, 0x10000, RZ ;  /* 0x000100007c967824 */ /* 0x000fe400078e00ff */
[----:B------:R-:W-:Y:S01]  /*192e0*/  FMUL.FTZ R91, R151, R148 ;  /* 0x00000094975b7220 */ /* 0x000fe20000410000 */
[----:B------:R-:W-:-:S02]  /*192f0*/  IMAD.U32 R149, R58, 0x10000, RZ ;  /* 0x000100003a957824 */ /* 0x000fc400078e00ff */
[----:B------:R-:W-:Y:S01]  /*19300*/  FMUL.FTZ R92, R151, R92 ;  /* 0x0000005c975c7220 */ /* 0x000fe20000410000 */
[----:B------:R-:W-:Y:S02]  /*19310*/  IMAD R145, R145, R146, RZ ;  /* 0x0000009291917224 */ /* 0x000fe400078e02ff */
[----:B------:R-:W-:Y:S01]  /*19320*/  FFMA.FTZ R91, R91, R90, R150 ;  /* 0x0000005a5b5b7223 */ /* 0x000fe20000010096 */
[----:B------:R-:W-:Y:S01]  /*19330*/  PRMT R146, R58, 0x7632, R146 ;  /* 0x000076323a927816 */ /* 0x000fe20000000092 */
[----:B------:R-:W-:Y:S01]  /*19340*/  FFMA.FTZ R90, R92, R87, R149 ;  /* 0x000000575c5a7223 */ /* 0x000fe20000010095 */
[C---:B------:R-:W-:Y:S01]  /*19350*/  FADD.FTZ R92, -R134.reuse, R93 ;  /* 0x0000005d865c7221 */ /* 0x040fe20000010100 */
[----:B------:R-:W-:Y:S01]  /*19360*/  FADD.FTZ R94, -R134, R94 ;  /* 0x0000005e865e7221 */ /* 0x000fe20000010100 */
[----:B------:R-:W-:Y:S01]  /*19370*/  SHF.L.U32 R87, R125, 0x10, RZ ;  /* 0x000000107d577819 */ /* 0x000fe200000006ff */
[----:B------:R-:W-:Y:S01]  /*19380*/  IMAD.U32 R93, R146, 0x10000, RZ ;  /* 0x00010000925d7824 */ /* 0x000fe200078e00ff */
[----:B------:R-:W-:Y:S01]  /*19390*/  SHF.L.U32 R153, R59, 0x10, RZ ;  /* 0x000000103b997819 */ /* 0x000fe200000006ff */
[----:B------:R-:W-:Y:S01]  /*193a0*/  FMUL.FTZ R92, R151, R92 ;  /* 0x0000005c975c7220 */ /* 0x000fe20000410000 */
[----:B------:R-:W-:-:S02]  /*193b0*/  IMAD.U32 R149, R23, 0x10000, RZ ;  /* 0x0001000017957824 */ /* 0x000fc400078e00ff */
[----:B------:R-:W-:Y:S01]  /*193c0*/  FMUL.FTZ R94, R151, R94 ;  /* 0x0000005e975e7220 */ /* 0x000fe20000410000 */
[--C-:B------:R-:W-:Y:S01]  /*193d0*/  FADD.FTZ R146, -R134, R95.reuse ;  /* 0x0000005f86927221 */ /* 0x100fe20000010100 */
[----:B------:R-:W-:Y:S01]  /*193e0*/  PRMT R95, R23, 0x7632, R95 ;  /* 0x00007632175f7816 */ /* 0x000fe2000000005f */
[----:B------:R-:W-:Y:S01]  /*193f0*/  FFMA.FTZ R93, R92, R87, R93 ;  /* 0x000000575c5d7223 */ /* 0x000fe2000001005d */
[----:B------:R-:W-:Y:S01]  /*19400*/  PRMT R148, R59, 0x7632, R148 ;  /* 0x000076323b947816 */ /* 0x000fe20000000094 */
[----:B------:R-:W-:Y:S01]  /*19410*/  FFMA.FTZ R87, R94, R149, R153 ;  /* 0x000000955e577223 */ /* 0x000fe20000010099 */
[----:B------:R-:W-:Y:S01]  /*19420*/  FADD.FTZ R94, -R134, R97 ;  /* 0x00000061865e7221 */ /* 0x000fe20000010100 */
[----:B------:R-:W-:Y:S01]  /*19430*/  SHF.L.U32 R95, R95, 0x10, RZ ;  /* 0x000000105f5f7819 */ /* 0x000fe200000006ff */
[----:B------:R-:W-:Y:S01]  /*19440*/  FMUL.FTZ R146, R151, R146 ;  /* 0x0000009297927220 */ /* 0x000fe20000410000 */
[----:B------:R-:W-:Y:S02]  /*19450*/  IMAD.U32 R97, R148, 0x10000, RZ ;  /* 0x0001000094617824 */ /* 0x000fe400078e00ff */
[----:B------:R-:W-:Y:S01]  /*19460*/  FADD.FTZ R92, -R134, R96 ;  /* 0x00000060865c7221 */ /* 0x000fe20000010100 */
[----:B------:R-:W-:Y:S01]  /*19470*/  SHF.L.U32 R149, R44, 0x10, RZ ;  /* 0x000000102c957819 */ /* 0x000fe200000006ff */
[----:B------:R-:W-:-:S02]  /*19480*/  IMAD.U32 R153, R60, 0x10000, RZ ;  /* 0x000100003c997824 */ /* 0x000fc400078e00ff */
[----:B------:R-:W-:Y:S01]  /*19490*/  FFMA.FTZ R146, R146, R95, R97 ;  /* 0x0000005f92927223 */ /* 0x000fe20000010061 */
[----:B------:R-:W-:Y:S01]  /*194a0*/  PRMT R95, R44, 0x7632, R95 ;  /* 0x000076322c5f7816 */ /* 0x000fe2000000005f */
[----:B------:R-:W-:Y:S01]  /*194b0*/  FMUL.FTZ R92, R151, R92 ;  /* 0x0000005c975c7220 */ /* 0x000fe20000410000 */
[----:B------:R-:W-:Y:S01]  /*194c0*/  PRMT R97, R60, 0x7632, R97 ;  /* 0x000076323c617816 */ /* 0x000fe20000000061 */
[C---:B------:R-:W-:Y:S01]  /*194d0*/  FADD.FTZ R150, -R134.reuse, R98 ;  /* 0x0000006286967221 */ /* 0x040fe20000010100 */
[----:B------:R-:W-:Y:S01]  /*194e0*/  FADD.FTZ R96, -R134, R99 ;  /* 0x0000006386607221 */ /* 0x000fe20000010100 */
[----:B------:R-:W-:Y:S01]  /*194f0*/  SHF.L.U32 R95, R95, 0x10, RZ ;  /* 0x000000105f5f7819 */ /* 0x000fe200000006ff */
[----:B------:R-:W-:Y:S01]  /*19500*/  FFMA.FTZ R92, R92, R149, R153 ;  /* 0x000000955c5c7223 */ /* 0x000fe20000010099 */
[----:B------:R-:W-:Y:S01]  /*19510*/  SHF.L.U32 R99, R45, 0x10, RZ ;  /* 0x000000102d637819 */ /* 0x000fe200000006ff */
[----:B------:R-:W-:Y:S02]  /*19520*/  IMAD.U32 R97, R97, 0x10000, RZ ;  /* 0x0001000061617824 */ /* 0x000fe400078e00ff */
[----:B------:R-:W-:Y:S01]  /*19530*/  FMUL.FTZ R94, R151, R94 ;  /* 0x0000005e975e7220 */ /* 0x000fe20000410000 */
[----:B------:R-:W-:-:S02]  /*19540*/  IMAD.U32 R149, R61, 0x10000, RZ ;  /* 0x000100003d957824 */ /* 0x000fc400078e00ff */
[C---:B------:R-:W-:Y:S01]  /*19550*/  FMUL.FTZ R150, R151.reuse, R150 ;  /* 0x0000009697967220 */ /* 0x040fe20000410000 */
[----:B------:R-:W-:Y:S01]  /*19560*/  FADD.FTZ R148, -R134, R100 ;  /* 0x0000006486947221 */ /* 0x000fe20000010100 */
[----:B------:R-:W-:Y:S01]  /*19570*/  FFMA.FTZ R95, R94, R95, R97 ;  /* 0x0000005f5e5f7223 */ /* 0x000fe20000010061 */
[----:B------:R-:W-:Y:S01]  /*19580*/  SHF.L.U32 R97, R46, 0x10, RZ ;  /* 0x000000102e617819 */ /* 0x000fe200000006ff */
[----:B------:R-:W-:Y:S01]  /*19590*/  FFMA.FTZ R94, R150, R99, R149 ;  /* 0x00000063965e7223 */ /* 0x000fe20000010095 */
[----:B------:R-:W-:Y:S02]  /*195a0*/  IMAD.U32 R99, R62, 0x10000, RZ ;  /* 0x000100003e637824 */ /* 0x000fe400078e00ff */
[----:B------:R-:W-:Y:S01]  /*195b0*/  FMUL.FTZ R148, R151, R148 ;  /* 0x0000009497947220 */ /* 0x000fe20000410000 */
[----:B------:R-:W-:Y:S01]  /*195c0*/  PRMT R154, R45, 0x7632, R154 ;  /* 0x000076322d9a7816 */ /* 0x000fe2000000009a */
[----:B------:R-:W-:Y:S01]  /*195d0*/  FADD.FTZ R152, -R134, R106 ;  /* 0x0000006a86987221 */ /* 0x000fe20000010100 */
[----:B------:R-:W-:Y:S01]  /*195e0*/  PRMT R156, R61, 0x7632, R156 ;  /* 0x000076323d9c7816 */ /* 0x000fe2000000009c */
[----:B------:R-:W-:Y:S01]  /*195f0*/  FFMA.FTZ R106, R148, R97, R99 ;  /* 0x00000061946a7223 */ /* 0x000fe20000010063 */
[----:B------:R-:W-:Y:S01]  /*19600*/  FADD.FTZ R150, -R134, R105 ;  /* 0x0000006986967221 */ /* 0x000fe20000010100 */
[----:B------:R-:W-:Y:S01]  /*19610*/  SHF.L.U32 R154, R154, 0x10, RZ ;  /* 0x000000109a9a7819 */ /* 0x000fe200000006ff */
[----:B------:R-:W-:Y:S01]  /*19620*/  FADD.FTZ R98, -R134, R101 ;  /* 0x0000006586627221 */ /* 0x000fe20000010100 */
[----:B------:R-:W-:Y:S01]  /*19630*/  PRMT R97, R46, 0x7632, R97 ;  /* 0x000076322e617816 */ /* 0x000fe20000000061 */
[----:B------:R-:W-:Y:S01]  /*19640*/  IMAD.U32 R156, R156, 0x10000, RZ ;  /* 0x000100009c9c7824 */ /* 0x000fe200078e00ff */
[----:B------:R-:W-:Y:S01]  /*19650*/  PRMT R99, R62, 0x7632, R99 ;  /* 0x000076323e637816 */ /* 0x000fe20000000063 */
[----:B------:R-:W-:Y:S01]  /*19660*/  FMUL.FTZ R105, R151, R96 ;  /* 0x0000006097697220 */ /* 0x000fe20000410000 */
[----:B------:R-:W-:Y:S01]  /*19670*/  FADD.FTZ R102, -R134, R102 ;  /* 0x0000006686667221 */ /* 0x000fe20000010100 */
[----:B------:R-:W-:Y:S01]  /*19680*/  SHF.L.U32 R97, R97, 0x10, RZ ;  /* 0x0000001061617819 */ /* 0x000fe200000006ff */
[----:B------:R-:W-:Y:S01]  /*19690*/  FMUL.FTZ R98, R151, R98 ;  /* 0x0000006297627220 */ /* 0x000fe20000410000 */
[----:B------:R-:W-:Y:S01]  /*196a0*/  FFMA.FTZ R105, R105, R154, R156 ;  /* 0x0000009a69697223 */ /* 0x000fe2000001009c */
[----:B------:R-:W-:-:S02]  /*196b0*/  IMAD.U32 R99, R99, 0x10000, RZ ;  /* 0x0001000063637824 */ /* 0x000fc400078e00ff */
[C---:B------:R-:W-:Y:S01]  /*196c0*/  FADD.FTZ R154, -R134.reuse, R108 ;  /* 0x0000006c869a7221 */ /* 0x040fe20000010100 */
[----:B------:R-:W-:Y:S01]  /*196d0*/  FMUL.FTZ R148, R151, R102 ;  /* 0x0000006697947220 */ /* 0x000fe20000410000 */
[C---:B------:R-:W-:Y:S01]  /*196e0*/  FADD.FTZ R100, -R134.reuse, R103 ;  /* 0x0000006786647221 */ /* 0x040fe20000010100 */
[C---:B------:R-:W-:Y:S01]  /*196f0*/  FADD.FTZ R104, -R134.reuse, R104 ;  /* 0x0000006886687221 */ /* 0x040fe20000010100 */
[C---:B------:R-:W-:Y:S01]  /*19700*/  FADD.FTZ R96, -R134.reuse, R107 ;  /* 0x0000006b86607221 */ /* 0x040fe20000010100 */
[C---:B------:R-:W-:Y:S01]  /*19710*/  FADD.FTZ R108, -R134.reuse, R109 ;  /* 0x0000006d866c7221 */ /* 0x040fe20000010100 */
[C---:B------:R-:W-:Y:S01]  /*19720*/  FADD.FTZ R102, -R134.reuse, R110 ;  /* 0x0000006e86667221 */ /* 0x040fe20000010100 */
[----:B------:R-:W-:Y:S01]  /*19730*/  FADD.FTZ R134, -R134, R111 ;  /* 0x0000006f86867221 */ /* 0x000fe20000010100 */
[----:B------:R-:W-:Y:S01]  /*19740*/  FFMA.FTZ R111, R98, R97, R99 ;  /* 0x00000061626f7223 */ /* 0x000fe20000010063 */
[----:B------:R-:W-:Y:S01]  /*19750*/  PRMT R149, R47, 0x7632, R149 ;  /* 0x000076322f957816 */ /* 0x000fe20000000095 */
[----:B------:R-:W-:Y:S01]  /*19760*/  FMUL.FTZ R100, R151, R100 ;  /* 0x0000006497647220 */ /* 0x000fe20000410000 */
[----:B------:R-:W-:Y:S01]  /*19770*/  PRMT R97, R63, 0x7632, R97 ;  /* 0x000076323f617816 */ /* 0x000fe20000000061 */
[----:B------:R-:W-:Y:S01]  /*19780*/  FMUL.FTZ R104, R151, R104 ;  /* 0x0000006897687220 */ /* 0x000fe20000410000 */
[----:B------:R-:W-:Y:S01]  /*19790*/  SHF.L.U32 R107, R48, 0x10, RZ ;  /* 0x00000010306b7819 */ /* 0x000fe200000006ff */
[----:B------:R-:W-:Y:S01]  /*197a0*/  IMAD.U32 R149, R149, 0x10000, RZ ;  /* 0x0001000095957824 */ /* 0x000fe200078e00ff */
[----:B------:R-:W-:Y:S01]  /*197b0*/  SHF.L.U32 R97, R97, 0x10, RZ ;  /* 0x0000001061617819 */ /* 0x000fe200000006ff */
[----:B------:R-:W-:Y:S01]  /*197c0*/  IMAD.U32 R99, R64, 0x10000, RZ ;  /* 0x0001000040637824 */ /* 0x000fe200078e00ff */
[----:B------:R-:W-:Y:S01]  /*197d0*/  SHF.L.U32 R101, R47, 0x10, RZ ;  /* 0x000000102f657819 */ /* 0x000fe200000006ff */
[----:B------:R-:W-:Y:S01]  /*197e0*/  IMAD.U32 R103, R63, 0x10000, RZ ;  /* 0x000100003f677824 */ /* 0x000fe200078e00ff */
[----:B------:R-:W-:Y:S01]  /*197f0*/  PRMT R156, R48, 0x7632, R156 ;  /* 0x00007632309c7816 */ /* 0x000fe2000000009c */
[----:B------:R-:W-:Y:S01]  /*19800*/  FFMA.FTZ R149, R100, R149, R97 ;  /* 0x0000009564957223 */ /* 0x000fe20000010061 */
[----:B------:R-:W-:Y:S01]  /*19810*/  PRMT R158, R64, 0x7632, R158 ;  /* 0x00007632409e7816 */ /* 0x000fe2000000009e */
[----:B------:R-:W-:Y:S01]  /*19820*/  FFMA.FTZ R107, R104, R107, R99 ;  /* 0x0000006b686b7223 */ /* 0x000fe20000010063 */
[----:B------:R-:W-:Y:S01]  /*19830*/  SHF.L.U32 R97, R49, 0x10, RZ ;  /* 0x0000001031617819 */ /* 0x000fe200000006ff */
[----:B------:R-:W-:Y:S01]  /*19840*/  FFMA.FTZ R148, R148, R101, R103 ;  /* 0x0000006594947223 */ /* 0x000fe20000010067 */
[----:B------:R-:W-:Y:S01]  /*19850*/  SHF.L.U32 R158, R158, 0x10, RZ ;  /* 0x000000109e9e7819 */ /* 0x000fe200000006ff */
[----:B------:R-:W-:Y:S01]  /*19860*/  FMUL.FTZ R152, R151, R152 ;  /* 0x0000009897987220 */ /* 0x000fe20000410000 */
[----:B------:R-:W-:-:S02]  /*19870*/  IMAD.U32 R99, R65, 0x10000, RZ ;  /* 0x0001000041637824 */ /* 0x000fc400078e00ff */
[C---:B------:R-:W-:Y:S01]  /*19880*/  FMUL.FTZ R101, R151.reuse, R150 ;  /* 0x0000009697657220 */ /* 0x040fe20000410000 */
[----:B------:R-:W-:Y:S02]  /*19890*/  IMAD.U32 R156, R156, 0x10000, RZ ;  /* 0x000100009c9c7824 */ /* 0x000fe400078e00ff */
[C---:B------:R-:W-:Y:S01]  /*198a0*/  FMUL.FTZ R150, R151.reuse, R102 ;  /* 0x0000006697967220 */ /* 0x040fe20000410000 */
[----:B------:R-:W-:Y:S01]  /*198b0*/  FMUL.FTZ R98, R151, R108 ;  /* 0x0000006c97627220 */ /* 0x000fe20000410000 */
[----:B------:R-:W-:Y:S01]  /*198c0*/  PRMT R100, R49, 0x7632, R100 ;  /* 0x0000763231647816 */ /* 0x000fe20000000064 */
[----:B------:R-:W-:Y:S01]  /*198d0*/  FMUL.FTZ R109, R151, R96 ;  /* 0x00000060976d7220 */ /* 0x000fe20000410000 */
[----:B------:R-:W-:Y:S01]  /*198e0*/  PRMT R102, R65, 0x7632, R102 ;  /* 0x0000763241667816 */ /* 0x000fe20000000066 */
[----:B------:R-:W-:Y:S01]  /*198f0*/  FFMA.FTZ R108, R152, R97, R99 ;  /* 0x00000061986c7223 */ /* 0x000fe20000010063 */
[----:B------:R-:W-:Y:S01]  /*19900*/  FFMA.FTZ R104, R101, R156, R158 ;  /* 0x0000009c65687223 */ /* 0x000fe2000001009e */
[----:B------:R-:W0:Y:S01]  /*19910*/  LDC.64 R96, c[0x0][0x428] ;  /* 0x00010a00ff607b82 */ /* 0x000e220000000a00 */
[----:B------:R-:W-:Y:S01]  /*19920*/  SHF.L.U32 R101, R50, 0x10, RZ ;  /* 0x0000001032657819 */ /* 0x000fe200000006ff */
[----:B------:R-:W-:Y:S01]  /*19930*/  FMUL.FTZ R110, R151, R154 ;  /* 0x0000009a976e7220 */ /* 0x000fe20000410000 */
[----:B------:R-:W-:Y:S01]  /*19940*/  SHF.L.U32 R102, R102, 0x10, RZ ;  /* 0x0000001066667819 */ /* 0x000fe200000006ff */
[----:B------:R-:W-:-:S02]  /*19950*/  IMAD.U32 R103, R66, 0x10000, RZ ;  /* 0x0001000042677824 */ /* 0x000fc400078e00ff */
[----:B------:R-:W-:Y:S01]  /*19960*/  FMUL.FTZ R151, R151, R134 ;  /* 0x0000008697977220 */ /* 0x000fe20000410000 */
[----:B------:R-:W-:Y:S01]  /*19970*/  IMAD.U32 R100, R100, 0x10000, RZ ;  /* 0x0001000064647824 */ /* 0x000fe200078e00ff */
[----:B------:R-:W-:Y:S01]  /*19980*/  PRMT R152, R51, 0x7632, R152 ;  /* 0x0000763233987816 */ /* 0x000fe20000000098 */
[----:B------:R-:W-:Y:S01]  /*19990*/  FFMA.FTZ R110, R110, R101, R103 ;  /* 0x000000656e6e7223 */ /* 0x000fe20000010067 */
[----:B------:R-:W-:Y:S01]  /*199a0*/  PRMT R101, R50, 0x7632, R101 ;  /* 0x0000763232657816 */ /* 0x000fe20000000065 */
[--C-:B------:R-:W-:Y:S01]  /*199b0*/  FFMA.FTZ R109, R109, R100, R102.reuse ;  /* 0x000000646d6d7223 */ /* 0x100fe20000010066 */
[----:B------:R-:W-:Y:S01]  /*199c0*/  PRMT R103, R66, 0x7632, R103 ;  /* 0x0000763242677816 */ /* 0x000fe20000000067 */
[----:B------:R-:W-:Y:S01]  /*199d0*/  IMAD.U32 R155, R67, 0x10000, RZ ;  /* 0x00010000439b7824 */ /* 0x000fe200078e00ff */
[----:B------:R-:W-:Y:S02]  /*199e0*/  SHF.R.S32.HI R100, RZ, 0x1f, R145 ;  /* 0x0000001fff647819 */ /* 0x000fe40000011491 */
[----:B------:R-:W-:Y:S01]  /*199f0*/  SHF.L.U32 R101, R101, 0x10, RZ ;  /* 0x0000001065657819 */ /* 0x000fe200000006ff */
[----:B------:R-:W-:Y:S01]  /*19a00*/  IMAD.U32 R103, R103, 0x10000, RZ ;  /* 0x0001000067677824 */ /* 0x000fe200078e00ff */
[----:B------:R-:W-:-:S02]  /*19a10*/  PRMT R102, R67, 0x7632, R102 ;  /* 0x0000763243667816 */ /* 0x000fc40000000066 */
[----:B------:R-:W-:Y:S01]  /*19a20*/  LEA.HI R99, R100, R145, RZ, 0x3 ;  /* 0x0000009164637211 */ /* 0x000fe200078f18ff */
[----:B------:R-:W-:Y:S01]  /*19a30*/  FFMA.FTZ R145, R98, R101, R103 ;  /* 0x0000006562917223 */ /* 0x000fe20000010067 */
[----:B------:R-:W-:Y:S01]  /*19a40*/  LOP3.LUT R134, R147, 0x1f, RZ, 0xc0, !PT ;  /* 0x0000001f93867812 */ /* 0x000fe200078ec0ff */
[----:B------:R-:W-:Y:S01]  /*19a50*/  IMAD.U32 R102, R102, 0x10000, RZ ;  /* 0x0001000066667824 */ /* 0x000fe200078e00ff */
[----:B------:R-:W-:Y:S02]  /*19a60*/  SHF.L.U32 R100, R152, 0x10, RZ ;  /* 0x0000001098647819 */ /* 0x000fe400000006ff */
[----:B------:R-:W-:Y:S02]  /*19a70*/  LEA.HI.SX32 R99, R99, R134, 0x1d ;  /* 0x0000008663637211 */ /* 0x000fe400078feaff */
[----:B------:R-:W-:Y:S01]  /*19a80*/  SHF.L.U32 R103, R51, 0x10, RZ ;  /* 0x0000001033677819 */ /* 0x000fe200000006ff */
[----:B------:R-:W-:Y:S01]  /*19a90*/  FFMA.FTZ R147, R151, R100, R102 ;  /* 0x0000006497937223 */ /* 0x000fe20000010066 */
[C---:B------:R-:W-:Y:S01]  /*19aa0*/  IADD3 R101, PT, PT, R99.reuse, 0x20, RZ ;  /* 0x0000002063657810 */ /* 0x040fe20007ffe0ff */
[C---:B------:R-:W-:Y:S01]  /*19ab0*/  VIADD R151, R99.reuse, 0x40 ;  /* 0x0000004063977836 */ /* 0x040fe20000000000 */
[C---:B------:R-:W-:Y:S01]  /*19ac0*/  IADD3 R153, PT, PT, R99.reuse, 0x60, RZ ;  /* 0x0000006063997810 */ /* 0x040fe20007ffe0ff */
[----:B------:R-:W-:Y:S01]  /*19ad0*/  FFMA.FTZ R150, R150, R103, R155 ;  /* 0x0000006796967223 */ /* 0x000fe2000001009b */
        /* <DEDUP_REMOVED lines=24> */
.L_x_14708:
[----:B------:R-:W-:Y:S05]  /*19c60*/  BSYNC.RECONVERGENT B0 ;  /* 0x0000000000007941 */ /* 0x000fea0003800200 */
.L_x_14707:
[----:B0-----:R-:W0:Y:S02]  /*19c70*/  LDC.64 R80, c[0x0][0x380] ;  /* 0x0000e000ff507b82 */ /* 0x001e240000000a00 */
[----:B0-----:R-:W-:-:S05]  /*19c80*/  IMAD R133, R80, 0x4, R133 ;  /* 0x0000000450857824 */ /* 0x001fca00078e0285 */
[----:B------:R-:W-:-:S13]  /*19c90*/  ISETP.GE.AND P0, PT, R133, R81, PT ;  /* 0x000000518500720c */ /* 0x000fda0003f06270 */
[----:B------:R-:W-:Y:S05]  /*19ca0*/  @!P0 BRA `(.L_x_14709) ;  /* 0xfffffe6c00ac8947 */ /* 0x000fea000383ffff */
[----:B------:R-:W-:Y:S05]  /*19cb0*/  EXIT ;  /* 0x000000000000794d */ /* 0x000fea0003800000 */
.L_x_14706:
        /* <DEDUP_REMOVED lines=8> */
.L_x_14711:
[----:B------:R-:W-:Y:S05]  /*19d40*/  BSYNC B0 ;  /* 0x0000000000007941 */ /* 0x000fea0003800000 */
.L_x_14710:
        /* <DEDUP_REMOVED lines=9> */
.L_x_14712:
[----:B------:R-:W-:Y:S02]  /*19de0*/  IMAD.MOV.U32 R156, RZ, RZ, 0x4 ;  /* 0x00000004ff9c7424 */ /* 0x000fe400078e00ff */
[----:B------:R-:W-:-:S04]  /*19df0*/  IMAD.MOV.U32 R131, RZ, RZ, R155 ;  /* 0x000000ffff837224 */ /* 0x000fc800078e009b */
[----:B------:R-:W-:-:S05]  /*19e00*/  FADD.FTZ R149, R148, R131 ;  /* 0x0000008394957221 */ /* 0x000fca0000010000 */
[----:B------:R-:W-:-:S07]  /*19e10*/  MOV R157, R149 ;  /* 0x00000095009d7202 */ /* 0x000fce0000000f00 */
[----:B------:R-:W-:Y:S05]  /*19e20*/  WARPSYNC.COLLECTIVE R152, `(.L_x_14713) ;  /* 0x0000000098087348 */ /* 0x000fea0003c00000 */
[----:B------:R0:W1:Y:S02]  /*19e30*/  SHFL.BFLY P1, R155, R157, R156, R159 ;  /* 0x0c00009c9d9b7389 */ /* 0x000064000002009f */
[----:B01----:R-:W-:Y:S05]  /*19e40*/  ENDCOLLECTIVE ;  /* 0x000000000000791b */ /* 0x003fea0003800000 */
.L_x_14713:
[----:B------:R-:W-:Y:S01]  /*19e50*/  HFMA2 R156, -RZ, RZ, 0, 4.76837158203125e-07 ;  /* 0x00000008ff9c7431 */ /* 0x000fe200000001ff */
[----:B------:R-:W-:-:S05]  /*19e60*/  MOV R130, R155 ;  /* 0x0000009b00827202 */ /* 0x000fca0000000f00 */
[----:B------:R-:W-:-:S04]  /*19e70*/  FADD.FTZ R150, R149, R130 ;  /* 0x0000008295967221 */ /* 0x000fc80000010000 */
[----:B------:R-:W-:-:S07]  /*19e80*/  IMAD.MOV.U32 R157, RZ, RZ, R150 ;  /* 0x000000ffff9d7224 */ /* 0x000fce00078e0096 */
[----:B------:R-:W-:Y:S05]  /*19e90*/  WARPSYNC.COLLECTIVE R152, `(.L_x_14714) ;  /* 0x0000000098087348 */ /* 0x000fea0003c00000 */
[----:B------:R0:W1:Y:S02]  /*19ea0*/  SHFL.BFLY P1, R155, R157, R156, R159 ;  /* 0x0c00009c9d9b7389 */ /* 0x000064000002009f */
[----:B01----:R-:W-:Y:S05]  /*19eb0*/  ENDCOLLECTIVE ;  /* 0x000000000000791b */ /* 0x003fea0003800000 */
.L_x_14714:
        /* <DEDUP_REMOVED lines=8> */
.L_x_14715:
        /* <DEDUP_REMOVED lines=72> */
.L_x_14716:
[----:B------:R-:W-:Y:S02]  /*1a3c0*/  IMAD.MOV.U32 R156, RZ, RZ, 0x2 ;  /* 0x00000002ff9c7424 */ /* 0x000fe400078e00ff */
[----:B------:R-:W-:-:S04]  /*1a3d0*/  IMAD.MOV.U32 R149, RZ, RZ, R155 ;  /* 0x000000ffff957224 */ /* 0x000fc800078e009b */
[----:B------:R-:W-:-:S05]  /*1a3e0*/  FADD.FTZ R149, R130, R149 ;  /* 0x0000009582957221 */ /* 0x000fca0000010000 */
[----:B------:R-:W-:-:S07]  /*1a3f0*/  MOV R157, R149 ;  /* 0x00000095009d7202 */ /* 0x000fce0000000f00 */
[----:B------:R-:W-:Y:S05]  /*1a400*/  WARPSYNC.COLLECTIVE R152, `(.L_x_14717) ;  /* 0x0000000098087348 */ /* 0x000fea0003c00000 */
[----:B------:R0:W1:Y:S02]  /*1a410*/  SHFL.BFLY P1, R155, R157, R156, R159 ;  /* 0x0c00009c9d9b7389 */ /* 0x000064000002009f */
[----:B01----:R-:W-:Y:S05]  /*1a420*/  ENDCOLLECTIVE ;  /* 0x000000000000791b */ /* 0x003fea0003800000 */
.L_x_14717:
[----:B------:R-:W-:Y:S01]  /*1a430*/  HFMA2 R156, -RZ, RZ, 0, 2.384185791015625e-07 ;  /* 0x00000004ff9c7431 */ /* 0x000fe200000001ff */
[----:B------:R-:W-:-:S05]  /*1a440*/  MOV R148, R155 ;  /* 0x0000009b00947202 */ /* 0x000fca0000000f00 */
[----:B------:R-:W-:-:S04]  /*1a450*/  FADD.FTZ R148, R149, R148 ;  /* 0x0000009495947221 */ /* 0x000fc80000010000 */
[----:B------:R-:W-:-:S07]  /*1a460*/  IMAD.MOV.U32 R157, RZ, RZ, R148 ;  /* 0x000000ffff9d7224 */ /* 0x000fce00078e0094 */
[----:B------:R-:W-:Y:S05]  /*1a470*/  WARPSYNC.COLLECTIVE R152, `(.L_x_14718) ;  /* 0x0000000098087348 */ /* 0x000fea0003c00000 */
[----:B------:R0:W1:Y:S02]  /*1a480*/  SHFL.BFLY P1, R155, R157, R156, R159 ;  /* 0x0c00009c9d9b7389 */ /* 0x000064000002009f */
[----:B01----:R-:W-:Y:S05]  /*1a490*/  ENDCOLLECTIVE ;  /* 0x000000000000791b */ /* 0x003fea0003800000 */
.L_x_14718:
[----:B------:R-:W-:Y:S02]  /*1a4a0*/  IMAD.MOV.U32 R156, RZ, RZ, 0x8 ;  /* 0x00000008ff9c7424 */ /* 0x000fe400078e00ff */
[----:B------:R-:W-:-:S04]  /*1a4b0*/  IMAD.MOV.U32 R151, RZ, RZ, R155 ;  /* 0x000000ffff977224 */ /* 0x000fc800078e009b */
[----:B------:R-:W-:-:S05]  /*1a4c0*/  FADD.FTZ R151, R148, R151 ;  /* 0x0000009794977221 */ /* 0x000fca0000010000 */
[----:B------:R-:W-:-:S07]  /*1a4d0*/  MOV R157, R151 ;  /* 0x00000097009d7202 */ /* 0x000fce0000000f00 */
[----:B------:R-:W-:Y:S05]  /*1a4e0*/  WARPSYNC.COLLECTIVE R152, `(.L_x_14719) ;  /* 0x0000000098087348 */ /* 0x000fea0003c00000 */
[----:B------:R0:W1:Y:S02]  /*1a4f0*/  SHFL.BFLY P1, R155, R157, R156, R159 ;  /* 0x0c00009c9d9b7389 */ /* 0x000064000002009f */
[----:B01----:R-:W-:Y:S05]  /*1a500*/  ENDCOLLECTIVE ;  /* 0x000000000000791b */ /* 0x003fea0003800000 */
.L_x_14719:
[----:B------:R-:W-:Y:S01]  /*1a510*/  HFMA2 R156, -RZ, RZ, 0, 9.5367431640625e-07 ;  /* 0x00000010ff9c7431 */ /* 0x000fe200000001ff */
[----:B------:R-:W-:-:S05]  /*1a520*/  MOV R150, R155 ;  /* 0x0000009b00967202 */ /* 0x000fca0000000f00 */
[----:B------:R-:W-:-:S04]  /*1a530*/  FADD.FTZ R150, R151, R150 ;  /* 0x0000009697967221 */ /* 0x000fc80000010000 */
[----:B------:R-:W-:-:S07]  /*1a540*/  IMAD.MOV.U32 R157, RZ, RZ, R150 ;  /* 0x000000ffff9d7224 */ /* 0x000fce00078e0096 */
[----:B------:R-:W-:Y:S05]  /*1a550*/  WARPSYNC.COLLECTIVE R152, `(.L_x_14720) ;  /* 0x0000000098087348 */ /* 0x000fea0003c00000 */
[----:B------:R0:W1:Y:S02]  /*1a560*/  SHFL.BFLY P1, R155, R157, R156, R159 ;  /* 0x0c00009c9d9b7389 */ /* 0x000064000002009f */
[----:B01----:R-:W-:Y:S05]  /*1a570*/  ENDCOLLECTIVE ;  /* 0x000000000000791b */ /* 0x003fea0003800000 */
.L_x_14720:
[----:B------:R-:W-:Y:S05]  /*1a580*/  BRA `(.L_x_14721) ;  /* 0xffffffe8001c7947 */ /* 0x000fea000383ffff */
.L_x_14722:
        /* <DEDUP_REMOVED lines=15> */
.L_x_37291:


//--------------------- .text._ZN10layer_norm13ln_fwd_kernelINS_13Kernel_traitsIf13__nv_bfloat16fS2_fjLj1024ELj1ELj4ELj1ELj16ENS_18Kernel_traits_baseILj1024EfS2_fS2_fjLj128EEEEELb0ELb0ELb0ELb0EEEvNS_9FwdParamsE --------------------------
	.section	.text._ZN10layer_norm13ln_fwd_kernelINS_13Kernel_traitsIf13__nv_bfloat16fS2_fjLj1024ELj1ELj4ELj1ELj16ENS_18Kernel_traits_baseILj1024EfS2_fS2_fjLj128EEEEELb0ELb0ELb0ELb0EEEvNS_9FwdParamsE,"ax",@progbits
	.align	128
        .global         _ZN10layer_norm13ln_fwd_kernelINS_13Kernel_traitsIf13__nv_bfloat16fS2_fjLj1024ELj1ELj4ELj1ELj16ENS_18Kernel_traits_baseILj1024EfS2_fS2_fjLj128EEEEELb0ELb0ELb0ELb0EEEvNS_9FwdParamsE
        .type           _ZN10layer_norm13ln_fwd_kernelINS_13Kernel_traitsIf13__nv_bfloat16fS2_fjLj1024ELj1ELj4ELj1ELj16ENS_18Kernel_traits_baseILj1024EfS2_fS2_fjLj128EEEEELb0ELb0ELb0ELb0EEEvNS_9FwdParamsE,@function
        .size           _ZN10layer_norm13ln_fwd_kernelINS_13Kernel_traitsIf13__nv_bfloat16fS2_fjLj1024ELj1ELj4ELj1ELj16ENS_18Kernel_traits_baseILj1024EfS2_fS2_fjLj128EEEEELb0ELb0ELb0ELb0EEEvNS_9FwdParamsE,(.L_x_37292 - _ZN10layer_norm13ln_fwd_kernelINS_13Kernel_traitsIf13__nv_bfloat16fS2_fjLj1024ELj1ELj4ELj1ELj16ENS_18Kernel_traits_baseILj1024EfS2_fS2_fjLj128EEEEELb0ELb0ELb0ELb0EEEvNS_9FwdParamsE)
        .other          _ZN10layer_norm13ln_fwd_kernelINS_13Kernel_traitsIf13__nv_bfloat16fS2_fjLj1024ELj1ELj4ELj1ELj16ENS_18Kernel_traits_baseILj1024EfS2_fS2_fjLj128EEEEELb0ELb0ELb0ELb0EEEvNS_9FwdParamsE,@"STO_CUDA_ENTRY STV_DEFAULT"
_ZN10layer_norm13ln_fwd_kernelINS_13Kernel_traitsIf13__nv_bfloat16fS2_fjLj1024ELj1ELj4ELj1ELj16ENS_18Kernel_traits_baseILj1024EfS2_fS2_fjLj128EEEEELb0ELb0ELb0ELb0EEEvNS_9FwdParamsE:
.text._ZN10layer_norm13ln_fwd_kernelINS_13Kernel_traitsIf13__nv_bfloat16fS2_fjLj1024ELj1ELj4ELj1ELj16ENS_18Kernel_traits_baseILj1024EfS2_fS2_fjLj128EEEEELb0ELb0ELb0ELb0EEEvNS_9FwdParamsE:
        /* <DEDUP_REMOVED lines=60> */
.L_x_14724:
        /* <DEDUP_REMOVED lines=12> */
[----:B------:R-:W5:Y:S01]  /*0480*/  @P1 LDG.E.128 R52, desc[UR6][R4.64] ;  /* 0x0000000604341981 */ /* 0x000f62000c1e1d00 */
[C---:B-1----:R-:W-:Y:S01]  /*0490*/  @P2 IMAD.WIDE.U32 R40, R31.reuse, 0x20, R24 ;  /* 0x000000201f282825 */ /* 0x042fe200078e0018 */
[----:B------:R-:W-:Y:S02]  /*04a0*/  @P2 IADD3 R31, PT, PT, R31, 0x20, RZ ;  /* 0x000000201f1f2810 */ /* 0x000fe40007ffe0ff */
[----:B------:R-:W5:Y:S01]  /*04b0*/  @P1 LDG.E.128 R48, desc[UR6][R4.64+0x10] ;  /* 0x0000100604301981 */ /* 0x000f62000c1e1d00 */
[----:B--2---:R-:W-:-:S03]  /*04c0*/  @P0 IMAD.WIDE.U32 R28, R2, 0x20, R6 ;  /* 0x00000020021c0825 */ /* 0x004fc600078e0006 */
[----:B------:R-:W5:Y:S01]  /*04d0*/  @P2 LDG.E.128 R36, desc[UR6][R40.64] ;  /* 0x0000000628242981 */ /* 0x000f62000c1e1d00 */
[----:B------:R-:W-:Y:S02]  /*04e0*/  CS2R R24, SRZ ;  /* 0x0000000000187805 */ /* 0x000fe4000001ff00 */
[----:B------:R-:W-:Y:S02]  /*04f0*/  CS2R R42, SRZ ;  /* 0x00000000002a7805 */ /* 0x000fe4000001ff00 */
[----:B------:R-:W-:Y:S01]  /*0500*/  CS2R R46, SRZ ;  /* 0x00000000002e7805 */ /* 0x000fe2000001ff00 */
[----:B------:R-:W5:Y:S01]  /*0510*/  @P0 LDG.E.128 R68, desc[UR6][R28.64] ;  /* 0x000000061c440981 */ /* 0x000f62000c1e1d00 */
[----:B---3--:R-:W-:-:S03]  /*0520*/  @P3 IMAD.WIDE.U32 R6, R31, 0x20, R26 ;  /* 0x000000201f063825 */ /* 0x008fc600078e001a */
[----:B------:R0:W5:Y:S04]  /*0530*/  @P0 LDG.E.128 R64, desc[UR6][R28.64+0x10] ;  /* 0x000010061c400981 */ /* 0x000168000c1e1d00 */
[----:B------:R-:W5:Y:S04]  /*0540*/  @P3 LDG.E.128 R20, desc[UR6][R6.64] ;  /* 0x0000000606143981 */ /* 0x000f68000c1e1d00 */
[----:B------:R-:W5:Y:S01]  /*0550*/  @P3 LDG.E.128 R16, desc[UR6][R6.64+0x10] ;  /* 0x0000100606103981 */ /* 0x000f62000c1e1d00 */
[----:B------:R-:W-:Y:S02]  /*0560*/  CS2R R26, SRZ ;  /* 0x00000000001a7805 */ /* 0x000fe4000001ff00 */
[----:B------:R-:W-:-:S02]  /*0570*/  CS2R R30, SRZ ;  /* 0x00000000001e7805 */ /* 0x000fc4000001ff00 */
[----:B0-----:R-:W-:Y:S01]  /*0580*/  CS2R R28, SRZ ;  /* 0x00000000001c7805 */ /* 0x001fe2000001ff00 */
[----:B------:R0:W5:Y:S01]  /*0590*/  @P2 LDG.E.128 R32, desc[UR6][R40.64+0x10] ;  /* 0x0000100628202981 */ /* 0x000162000c1e1d00 */
        /* <DEDUP_REMOVED lines=8> */
[----:B------:R-:W-:Y:S02]  /*0620*/  @P3 CS2R R12, SRZ ;  /* 0x00000000000c3805 */ /* 0x000fe4000001ff00 */
[----:B0-----:R-:W-:-:S07]  /*0630*/  CS2R R40, SRZ ;  /* 0x0000000000287805 */ /* 0x001fce000001ff00 */
.L_x_14725:
[----:B------:R-:W-:Y:S05]  /*0640*/  BSYNC.RECONVERGENT B0 ;  /* 0x0000000000007941 */ /* 0x000fea0003800200 */
.L_x_14723:
        /* <DEDUP_REMOVED lines=12> */
.L_x_14751:
[----:B0-23--:R-:W0:Y:S02]  /*0710*/  @P1 LDC.64 R100, c[0x0][0x3e0] ;  /* 0x0000f800ff641b82 */ /* 0x00de240000000a00 */
[----:B0-----:R-:W-:-:S06]  /*0720*/  @P1 IMAD.WIDE R100, R3, 0x2, R100 ;  /* 0x0000000203641825 */ /* 0x001fcc00078e0264 */
[----:B------:R-:W2:Y:S01]  /*0730*/  @P1 LDG.E.U16 R100, desc[UR6][R100.64] ;  /* 0x0000000664641981 */ /* 0x000ea2000c1e1500 */
[----:B------:R-:W-:Y:S01]  /*0740*/  IMAD R4, R3, UR12, RZ ;  /* 0x0000000c03047c24 */ /* 0x000fe2000f8e02ff */
[----:B------:R-:W-:Y:S01]  /*0750*/  ISETP.GE.U32.AND P0, PT, R0, 0x20, PT ;  /* 0x000000200000780c */ /* 0x000fe20003f06070 */
[----:B------:R-:W-:Y:S03]  /*0760*/  BSSY.RECONVERGENT B0, `(.L_x_14726) ;  /* 0x0000040000007945 */ /* 0x000fe60003800200 */
[----:B------:R-:W-:-:S04]  /*0770*/  SHF.R.S32.HI R5, RZ, 0x1f, R4 ;  /* 0x0000001fff057819 */ /* 0x000fc80000011404 */
[----:B------:R-:W-:Y:S01]  /*0780*/  LEA.HI R5, R5, R4, RZ, 0x3 ;  /* 0x0000000405057211 */ /* 0x000fe200078f18ff */
[----:B------:R-:W-:-:S03]  /*0790*/  HFMA2 R4, -RZ, RZ, 1.875, 0 ;  /* 0x3f800000ff047431 */ /* 0x000fc600000001ff */
        /* <DEDUP_REMOVED lines=14> */
[C---:B-----5:R-:W-:Y:S02]  /*0880*/  PRMT R7, R100.reuse, 0x7632, R7 ;  /* 0x0000763264077816 */ /* 0x060fe40000000007 */
[----:B------:R-:W-:Y:S02]  /*0890*/  SHF.L.U32 R111, R100, 0x10, RZ ;  /* 0x00000010646f7819 */ /* 0x000fe400000006ff */
[----:B------:R-:W-:Y:S02]  /*08a0*/  SHF.L.U32 R100, R7, 0x10, RZ ;  /* 0x0000001007647819 */ /* 0x000fe400000006ff */
[----:B------:R-:W-:-:S02]  /*08b0*/  PRMT R110, R101, 0x7632, R110 ;  /* 0x00007632656e7816 */ /* 0x000fc4000000006e */
[C---:B------:R-:W-:Y:S02]  /*08c0*/  PRMT R112, R102.reuse, 0x7632, R112 ;  /* 0x0000763266707816 */ /* 0x040fe40000000070 */
[----:B------:R-:W-:Y:S02]  /*08d0*/  PRMT R7, R103, 0x7632, R7 ;  /* 0x0000763267077816 */ /* 0x000fe40000000007 */
[----:B------:R-:W-:Y:S02]  /*08e0*/  SHF.L.U32 R101, R101, 0x10, RZ ;  /* 0x0000001065657819 */ /* 0x000fe400000006ff */
[----:B------:R-:W-:Y:S02]  /*08f0*/  SHF.L.U32 R113, R102, 0x10, RZ ;  /* 0x0000001066717819 */ /* 0x000fe400000006ff */
[----:B------:R-:W-:Y:S02]  /*0900*/  SHF.L.U32 R103, R103, 0x10, RZ ;  /* 0x0000001067677819 */ /* 0x000fe400000006ff */
[----:B------:R-:W-:-:S02]  /*0910*/  SHF.L.U32 R110, R110, 0x10, RZ ;  /* 0x000000106e6e7819 */ /* 0x000fc400000006ff */
[----:B------:R-:W-:Y:S01]  /*0920*/  SHF.L.U32 R112, R112, 0x10, RZ ;  /* 0x0000001070707819 */ /* 0x000fe200000006ff */
[-C--:B--2---:R-:W-:Y:S01]  /*0930*/  FFMA.FTZ R105, R100, R4.reuse, R105 ;  /* 0x0000000464697223 */ /* 0x084fe20000010069 */
[----:B------:R-:W-:Y:S01]  /*0940*/  SHF.L.U32 R100, R7, 0x10, RZ ;  /* 0x0000001007647819 */ /* 0x000fe200000006ff */
        /* <DEDUP_REMOVED lines=8> */
.L_x_14728:
[C---:B-----5:R-:W-:Y:S02]  /*09d0*/  PRMT R7, R100.reuse, 0x7632, R7 ;  /* 0x0000763264077816 */ /* 0x060fe40000000007 */
[----:B------:R-:W-:Y:S02]  /*09e0*/  SHF.L.U32 R97, R100, 0x10, RZ ;  /* 0x0000001064617819 */ /* 0x000fe400000006ff */
[----:B------:R-:W-:Y:S02]  /*09f0*/  PRMT R96, R101, 0x7632, R96 ;  /* 0x0000763265607816 */ /* 0x000fe40000000060 */
[C---:B------:R-:W-:Y:S01]  /*0a00*/  PRMT R98, R102.reuse, 0x7632, R98 ;  /* 0x0000763266627816 */ /* 0x040fe20000000062 */
[----:B------:R-:W-:Y:S01]  /*0a10*/  FMUL.FTZ R104, R97, R4 ;  /* 0x0000000461687220 */ /* 0x000fe20000410000 */
[----:B------:R-:W-:Y:S02]  /*0a20*/  PRMT R100, R103, 0x7632, R100 ;  /* 0x0000763267647816 */ /* 0x000fe40000000064 */
[----:B------:R-:W-:-:S02]  /*0a30*/  SHF.L.U32 R99, R102, 0x10, RZ ;  /* 0x0000001066637819 */ /* 0x000fc400000006ff */
        /* <DEDUP_REMOVED lines=13> */
.L_x_14729:
[----:B------:R-:W0:Y:S01]  /*0b10*/  LDC.64 R100, c[0x0][0x3a8] ;  /* 0x0000ea00ff647b82 */ /* 0x000e220000000a00 */
[C---:B------:R-:W-:Y:S01]  /*0b20*/  IADD3 R7, PT, PT, R5.reuse, 0x20, RZ ;  /* 0x0000002005077810 */ /* 0x040fe20007ffe0ff */
[----:B0-----:R-:W-:-:S05]  /*0b30*/  IMAD.WIDE.U32 R100, R5, 0x20, R100 ;  /* 0x0000002005647825 */ /* 0x001fca00078e0064 */
[----:B------:R0:W-:Y:S04]  /*0b40*/  STG.E.128 desc[UR6][R100.64], R104 ;  /* 0x0000006864007986 */ /* 0x0001e8000c101d06 */
[----:B------:R0:W-:Y:S02]  /*0b50*/  STG.E.128 desc[UR6][R100.64+0x10], R96 ;  /* 0x0000106064007986 */ /* 0x0001e4000c101d06 */
.L_x_14727:
[----:B------:R-:W-:Y:S05]  /*0b60*/  BSYNC.RECONVERGENT B0 ;  /* 0x0000000000007941 */ /* 0x000fea0003800200 */
.L_x_14726:
        /* <DEDUP_REMOVED lines=35> */
.L_x_14732:
        /* <DEDUP_REMOVED lines=20> */
.L_x_14733:
[----:B------:R-:W0:Y:S02]  /*0ee0*/  LDC.64 R100, c[0x0][0x3a8] ;  /* 0x0000ea00ff647b82 */ /* 0x000e240000000a00 */
[C---:B0-----:R-:W-:Y:S01]  /*0ef0*/  IMAD.WIDE.U32 R100, R7.reuse, 0x20, R100 ;  /* 0x0000002007647825 */ /* 0x041fe200078e0064 */
[----:B------:R-:W-:-:S04]  /*0f00*/  IADD3 R7, PT, PT, R7, 0x20, RZ ;  /* 0x0000002007077810 */ /* 0x000fc80007ffe0ff */
[----:B------:R0:W-:Y:S04]  /*0f10*/  STG.E.128 desc[UR6][R100.64], R72 ;  /* 0x0000004864007986 */ /* 0x0001e8000c101d06 */
[----:B------:R0:W-:Y:S02]  /*0f20*/  STG.E.128 desc[UR6][R100.64+0x10], R76 ;  /* 0x0000104c64007986 */ /* 0x0001e4000c101d06 */
.L_x_14731:
[----:B------:R-:W-:Y:S05]  /*0f30*/  BSYNC.RECONVERGENT B0 ;  /* 0x0000000000007941 */ /* 0x000fea0003800200 */
.L_x_14730:
        /* <DEDUP_REMOVED lines=35> */
.L_x_14736:
        /* <DEDUP_REMOVED lines=20> */
.L_x_14737:
[----:B------:R-:W0:Y:S02]  /*12b0*/  LDC.64 R100, c[0x0][0x3a8] ;  /* 0x0000ea00ff647b82 */ /* 0x000e240000000a00 */
[C---:B0-----:R-:W-:Y:S01]  /*12c0*/  IMAD.WIDE.U32 R100, R7.reuse, 0x20, R100 ;  /* 0x0000002007647825 */ /* 0x041fe200078e0064 */
[----:B------:R-:W-:-:S04]  /*12d0*/  IADD3 R7, PT, PT, R7, 0x20, RZ ;  /* 0x0000002007077810 */ /* 0x000fc80007ffe0ff */
[----:B------:R0:W-:Y:S04]  /*12e0*/  STG.E.128 desc[UR6][R100.64], R80 ;  /* 0x0000005064007986 */ /* 0x0001e8000c101d06 */
[----:B------:R0:W-:Y:S02]  /*12f0*/  STG.E.128 desc[UR6][R100.64+0x10], R84 ;  /* 0x0000105464007986 */ /* 0x0001e4000c101d06 */
.L_x_14735:
[----:B------:R-:W-:Y:S05]  /*1300*/  BSYNC.RECONVERGENT B0 ;  /* 0x0000000000007941 */ /* 0x000fea0003800200 */
.L_x_14734:
        /* <DEDUP_REMOVED lines=35> */
.L_x_14740:
        /* <DEDUP_REMOVED lines=20> */
.L_x_14741:
[----:B------:R-:W0:Y:S02]  /*1680*/  LDC.64 R100, c[0x0][0x3a8] ;  /* 0x0000ea00ff647b82 */ /* 0x000e240000000a00 */
[----:B0-----:R-:W-:-:S05]  /*1690*/  IMAD.WIDE.U32 R100, R7, 0x20, R100 ;  /* 0x0000002007647825 */ /* 0x001fca00078e0064 */
[----:B------:R0:W-:Y:S04]  /*16a0*/  STG.E.128 desc[UR6][R100.64], R88 ;  /* 0x0000005864007986 */ /* 0x0001e8000c101d06 */
[----:B------:R0:W-:Y:S02]  /*16b0*/  STG.E.128 desc[UR6][R100.64+0x10], R92 ;  /* 0x0000105c64007986 */ /* 0x0001e4000c101d06 */
.L_x_14739:
[----:B------:R-:W-:Y:S05]  /*16c0*/  BSYNC.RECONVERGENT B0 ;  /* 0x0000000000007941 */ /* 0x000fea0003800200 */
.L_x_14738:
        /* <DEDUP_REMOVED lines=13> */
[----:B0-----:R-:W-:-:S05]  /*17a0*/  FSEL R101, R4, RZ, P0 ;  /* 0x000000ff04657208 */ /* 0x001fca0000000000 */
        /* <DEDUP_REMOVED lines=111> */
.L_x_14763:
[----:B------:R-:W-:Y:S01]  /*1ea0*/  FMUL.FTZ R4, R100, R100 ;  /* 0x0000006464047220 */ /* 0x000fe20000410000 */
[----:B------:R-:W-:Y:S01]  /*1eb0*/  ISETP.NE.AND P2, PT, R6, RZ, PT ;  /* 0x000000ff0600720c */ /* 0x000fe20003f45270 */
[----:B-1----:R-:W-:Y:S01]  /*1ec0*/  FADD.FTZ R110, R108, R109 ;  /* 0x0000006d6c6e7221 */ /* 0x002fe20000010000 */
[----:B------:R-:W1:Y:S01]  /*1ed0*/  @!P5 LDC.64 R102, c[0x0][0x3c0] ;  /* 0x0000f000ff66db82 */ /* 0x000e620000000a00 */
[----:B------:R-:W-:Y:S01]  /*1ee0*/  BSSY.RECONVERGENT B0, `(.L_x_14743) ;  /* 0x000002c000007945 */ /* 0x000fe20003800200 */
[----:B------:R-:W-:Y:S01]  /*1ef0*/  FSEL R4, R4, RZ, P2 ;  /* 0x000000ff04047208 */ /* 0x000fe20001000000 */
[----:B------:R-:W-:-:S04]  /*1f00*/  FFMA.FTZ R7, R110, R7, UR5 ;  /* 0x000000056e077e23 */ /* 0x000fc80008010007 */
[----:B------:R-:W-:Y:S01]  /*1f10*/  FADD.FTZ R4, R7, R4 ;  /* 0x0000000407047221 */ /* 0x000fe20000010000 */
[----:B0-----:R-:W0:Y:S01]  /*1f20*/  @!P5 LDC.64 R108, c[0x0][0x3c8] ;  /* 0x0000f200ff6cdb82 */ /* 0x001e220000000a00 */
[----:B------:R-:W-:-:S04]  /*1f30*/  FSEL R7, R100, RZ, !P2 ;  /* 0x000000ff64077208 */ /* 0x000fc80005000000 */
        /* <DEDUP_REMOVED lines=38> */
.L_x_14744:
[----:B------:R-:W-:Y:S05]  /*21a0*/  BSYNC.RECONVERGENT B0 ;  /* 0x0000000000007941 */ /* 0x000fea0003800200 */
.L_x_14743:
        /* <DEDUP_REMOVED lines=35> */
.L_x_14746:
[----:B------:R-:W-:Y:S05]  /*23e0*/  BSYNC.RECONVERGENT B0 ;  /* 0x0000000000007941 */ /* 0x000fea0003800200 */
.L_x_14745:
        /* <DEDUP_REMOVED lines=35> */
.L_x_14748:
[----:B------:R-:W-:Y:S05]  /*2620*/  BSYNC.RECONVERGENT B0 ;  /* 0x0000000000007941 */ /* 0x000fea0003800200 */
.L_x_14747:
        /* <DEDUP_REMOVED lines=34> */
.L_x_14750:
[----:B------:R-:W-:Y:S05]  /*2850*/  BSYNC.RECONVERGENT B0 ;  /* 0x0000000000007941 */ /* 0x000fea0003800200 */
.L_x_14749:
[----:B-1--4-:R-:W1:Y:S02]  /*2860*/  LDC.64 R4, c[0x0][0x380] ;  /* 0x0000e000ff047b82 */ /* 0x012e640000000a00 */
[----:B-1----:R-:W-:-:S04]  /*2870*/  LEA R3, R4, R3, 0x2 ;  /* 0x0000000304037211 */ /* 0x002fc800078e10ff */
[----:B------:R-:W-:-:S13]  /*2880*/  ISETP.GE.AND P0, PT, R3, R5, PT ;  /* 0x000000050300720c */ /* 0x000fda0003f06270 */
[----:B------:R-:W-:Y:S05]  /*2890*/  @!P0 BRA `(.L_x_14751) ;  /* 0xffffffdc009c8947 */ /* 0x000fea000383ffff */
[----:B------:R-:W-:Y:S05]  /*28a0*/  EXIT ;  /* 0x000000000000794d */ /* 0x000fea0003800000 */
.L_x_14742:
        /* <DEDUP_REMOVED lines=8> */
.L_x_14753:
[----:B------:R-:W-:Y:S05]  /*2930*/  BSYNC B0 ;  /* 0x0000000000007941 */ /* 0x000fea0003800000 */
.L_x_14752:
        /* <DEDUP_REMOVED lines=9> */
.L_x_14754:
[----:B------:R-:W-:Y:S01]  /*29d0*/  HFMA2 R112, -RZ, RZ, 0, 2.384185791015625e-07 ;  /* 0x00000004ff707431 */ /* 0x000fe200000001ff */
[----:B------:R-:W-:-:S05]  /*29e0*/  MOV R7, R111 ;  /* 0x0000006f00077202 */ /* 0x000fca0000000f00 */
[----:B------:R-:W-:-:S05]  /*29f0*/  FADD.FTZ R103, R102, R7 ;  /* 0x0000000766677221 */ /* 0x000fca0000010000 */
[----:B------:R-:W-:-:S07]  /*2a00*/  MOV R113, R103 ;  /* 0x0000006700717202 */ /* 0x000fce0000000f00 */
[----:B------:R-:W-:Y:S05]  /*2a10*/  WARPSYNC.COLLECTIVE R110, `(.L_x_14755) ;  /* 0x000000006e087348 */ /* 0x000fea0003c00000 */
[----:B------:R0:W1:Y:S02]  /*2a20*/  SHFL.BFLY P6, R111, R113, R112, R115 ;  /* 0x0c000070716f7389 */ /* 0x00006400000c0073 */
[----:B01----:R-:W-:Y:S05]  /*2a30*/  ENDCOLLECTIVE ;  /* 0x000000000000791b */ /* 0x003fea0003800000 */
.L_x_14755:
[----:B------:R-:W-:Y:S01]  /*2a40*/  HFMA2 R112, -RZ, RZ, 0, 4.76837158203125e-07 ;  /* 0x00000008ff707431 */ /* 0x000fe200000001ff */
[----:B------:R-:W-:-:S05]  /*2a50*/  MOV R4, R111 ;  /* 0x0000006f00047202 */ /* 0x000fca0000000f00 */
[----:B------:R-:W-:-:S05]  /*2a60*/  FADD.FTZ R108, R103, R4 ;  /* 0x00000004676c7221 */ /* 0x000fca0000010000 */
[----:B------:R-:W-:-:S07]  /*2a70*/  MOV R113, R108 ;  /* 0x0000006c00717202 */ /* 0x000fce0000000f00 */
[----:B------:R-:W-:Y:S05]  /*2a80*/  WARPSYNC.COLLECTIVE R110, `(.L_x_14756) ;  /* 0x000000006e087348 */ /* 0x000fea0003c00000 */
[----:B------:R0:W1:Y:S02]  /*2a90*/  SHFL.BFLY P6, R111, R113, R112, R115 ;  /* 0x0c000070716f7389 */ /* 0x00006400000c0073 */
[----:B01----:R-:W-:Y:S05]  /*2aa0*/  ENDCOLLECTIVE ;  /* 0x000000000000791b */ /* 0x003fea0003800000 */
.L_x_14756:
        /* <DEDUP_REMOVED lines=8> */
.L_x_14757:
        /* <DEDUP_REMOVED lines=73> */
.L_x_14758:
[----:B------:R-:W-:Y:S01]  /*2fc0*/  HFMA2 R112, -RZ, RZ, 0, 1.1920928955078125e-07 ;  /* 0x00000002ff707431 */ /* 0x000fe200000001ff */
[----:B------:R-:W-:-:S05]  /*2fd0*/  MOV R101, R111 ;  /* 0x0000006f00657202 */ /* 0x000fca0000000f00 */
[----:B------:R-:W-:-:S05]  /*2fe0*/  FADD.FTZ R101, R4, R101 ;  /* 0x0000006504657221 */ /* 0x000fca0000010000 */
[----:B------:R-:W-:-:S07]  /*2ff0*/  MOV R113, R101 ;  /* 0x0000006500717202 */ /* 0x000fce0000000f00 */
[----:B------:R-:W-:Y:S05]  /*3000*/  WARPSYNC.COLLECTIVE R110, `(.L_x_14759) ;  /* 0x000000006e087348 */ /* 0x000fea0003c00000 */
[----:B------:R0:W1:Y:S02]  /*3010*/  SHFL.BFLY P6, R111, R113, R112, R115 ;  /* 0x0c000070716f7389 */ /* 0x00006400000c0073 */
[----:B01----:R-:W-:Y:S05]  /*3020*/  ENDCOLLECTIVE ;  /* 0x000000000000791b */ /* 0x003fea0003800000 */
.L_x_14759:
[----:B------:R-:W-:Y:S01]  /*3030*/  HFMA2 R112, -RZ, RZ, 0, 2.384185791015625e-07 ;  /* 0x00000004ff707431 */ /* 0x000fe200000001ff */
[----:B------:R-:W-:-:S05]  /*3040*/  MOV R102, R111 ;  /* 0x0000006f00667202 */ /* 0x000fca0000000f00 */
[----:B------:R-:W-:-:S05]  /*3050*/  FADD.FTZ R102, R101, R102 ;  /* 0x0000006665667221 */ /* 0x000fca0000010000 */
[----:B------:R-:W-:-:S07]  /*3060*/  MOV R113, R102 ;  /* 0x0000006600717202 */ /* 0x000fce0000000f00 */
[----:B------:R-:W-:Y:S05]  /*3070*/  WARPSYNC.COLLECTIVE R110, `(.L_x_14760) ;  /* 0x000000006e087348 */ /* 0x000fea0003c00000 */
[----:B------:R0:W1:Y:S02]  /*3080*/  SHFL.BFLY P6, R111, R113, R112, R115 ;  /* 0x0c000070716f7389 */ /* 0x00006400000c0073 */
[----:B01----:R-:W-:Y:S05]  /*3090*/  ENDCOLLECTIVE ;  /* 0x000000000000791b */ /* 0x003fea0003800000 */
.L_x_14760:
[----:B------:R-:W-:Y:S01]  /*30a0*/  HFMA2 R112, -RZ, RZ, 0, 4.76837158203125e-07 ;  /* 0x00000008ff707431 */ /* 0x000fe200000001ff */
[----:B------:R-:W-:-:S05]  /*30b0*/  MOV R103, R111 ;  /* 0x0000006f00677202 */ /* 0x000fca0000000f00 */
[----:B------:R-:W-:-:S05]  /*30c0*/  FADD.FTZ R103, R102, R103 ;  /* 0x0000006766677221 */ /* 0x000fca0000010000 */
[----:B------:R-:W-:-:S07]  /*30d0*/  MOV R113, R103 ;  /* 0x0000006700717202 */ /* 0x000fce0000000f00 */
[----:B------:R-:W-:Y:S05]  /*30e0*/  WARPSYNC.COLLECTIVE R110, `(.L_x_14761) ;  /* 0x000000006e087348 */ /* 0x000fea0003c00000 */
[----:B------:R0:W1:Y:S02]  /*30f0*/  SHFL.BFLY P6, R111, R113, R112, R115 ;  /* 0x0c000070716f7389 */ /* 0x00006400000c0073 */
[----:B01----:R-:W-:Y:S05]  /*3100*/  ENDCOLLECTIVE ;  /* 0x000000000000791b */ /* 0x003fea0003800000 */
.L_x_14761:
[----:B------:R-:W-:Y:S01]  /*3110*/  HFMA2 R112, -RZ, RZ, 0, 9.5367431640625e-07 ;  /* 0x00000010ff707431 */ /* 0x000fe200000001ff */
[----:B------:R-:W-:-:S05]  /*3120*/  MOV R108, R111 ;  /* 0x0000006f006c7202 */ /* 0x000fca0000000f00 */
[----:B------:R-:W-:-:S05]  /*3130*/  FADD.FTZ R108, R103, R108 ;  /* 0x0000006c676c7221 */ /* 0x000fca0000010000 */
[----:B------:R-:W-:-:S07]  /*3140*/  MOV R113, R108 ;  /* 0x0000006c00717202 */ /* 0x000fce0000000f00 */
[----:B------:R-:W-:Y:S05]  /*3150*/  WARPSYNC.COLLECTIVE R110, `(.L_x_14762) ;  /* 0x000000006e087348 */ /* 0x000fea0003c00000 */
[----:B------:R0:W1:Y:S02]  /*3160*/  SHFL.BFLY P6, R111, R113, R112, R115 ;  /* 0x0c000070716f7389 */ /* 0x00006400000c0073 */
[----:B01----:R-:W-:Y:S05]  /*3170*/  ENDCOLLECTIVE ;  /* 0x000000000000791b */ /* 0x003fea0003800000 */
.L_x_14762:
[----:B------:R-:W-:Y:S01]  /*3180*/  MOV R109, R111 ;  /* 0x0000006f006d7202 */ /* 0x000fe20000000f00 */
[----:B------:R-:W-:Y:S06]  /*3190*/  BRA `(.L_x_14763) ;  /* 0xffffffec00407947 */ /* 0x000fec000383ffff */
.L_x_14764:
        /* <DEDUP_REMOVED lines=14> */
.L_x_37292:


//--------------------- .text._ZN10layer_norm13ln_fwd_kernelINS_13Kernel_traitsIf13__nv_bfloat16fS2_fjLj1024ELj1ELj4ELj1ELj16ENS_18Kernel_traits_baseILj1024EfS2_fS2_fjLj128EEEEELb0ELb0ELb0ELb1EEEvNS_9FwdParamsE --------------------------
	.section	.text._ZN10layer_norm13ln_fwd_kernelINS_13Kernel_traitsIf13__nv_bfloat16fS2_fjLj1024ELj1ELj4ELj1ELj16ENS_18Kernel_traits_baseILj1024EfS2_fS2_fjLj128EEEEELb0ELb0ELb0ELb1EEEvNS_9FwdParamsE,"ax",@progbits
	.align	128
        .global         _ZN10layer_norm13ln_fwd_kernelINS_13Kernel_traitsIf13__nv_bfloat16fS2_fjLj1024ELj1ELj4ELj1ELj16ENS_18Kernel_traits_baseILj1024EfS2_fS2_fjLj128EEEEELb0ELb0ELb0ELb1EEEvNS_9FwdParamsE
        .type           _ZN10layer_norm13ln_fwd_kernelINS_13Kernel_traitsIf13__nv_bfloat16fS2_fjLj1024ELj1ELj4ELj1ELj16ENS_18Kernel_traits_baseILj1024EfS2_fS2_fjLj128EEEEELb0ELb0ELb0ELb1EEEvNS_9FwdParamsE,@function
        .size           _ZN10layer_norm13ln_fwd_kernelINS_13Kernel_traitsIf13__nv_bfloat16fS2_fjLj1024ELj1ELj4ELj1ELj16ENS_18Kernel_traits_baseILj1024EfS2_fS2_fjLj128EEEEELb0ELb0ELb0ELb1EEEvNS_9FwdParamsE,(.L_x_37293 - _ZN10layer_norm13ln_fwd_kernelINS_13Kernel_traitsIf13__nv_bfloat16fS2_fjLj1024ELj1ELj4ELj1ELj16ENS_18Kernel_traits_baseILj1024EfS2_fS2_fjLj128EEEEELb0ELb0ELb0ELb1EEEvNS_9FwdParamsE)
        .other          _ZN10layer_norm13ln_fwd_kernelINS_13Kernel_traitsIf13__nv_bfloat16fS2_fjLj1024ELj1ELj4ELj1ELj16ENS_18Kernel_traits_baseILj1024EfS2_fS2_fjLj128EEEEELb0ELb0ELb0ELb1EEEvNS_9FwdParamsE,@"STO_CUDA_ENTRY STV_DEFAULT"
_ZN10layer_norm13ln_fwd_kernelINS_13Kernel_traitsIf13__nv_bfloat16fS2_fjLj1024ELj1ELj4ELj1ELj16ENS_18Kernel_traits_baseILj1024EfS2_fS2_fjLj128EEEEELb0ELb0ELb0ELb1EEEvNS_9FwdParamsE:
.text._ZN10layer_norm13ln_fwd_kernelINS_13Kernel_traitsIf13__nv_bfloat16fS2_fjLj1024ELj1ELj4ELj1ELj16ENS_18Kernel_traits_baseILj1024EfS2_fS2_fjLj128EEEEELb0ELb0ELb0ELb1EEEvNS_9FwdParamsE:
        /* <DEDUP_REMOVED lines=33> */
.L_x_14765:
        /* <DEDUP_REMOVED lines=26> */
.L_x_14766:
[----:B------:R-:W1:Y:S02]  /*03b0*/  LDCU UR4, c[0x0][0x384] ;  /* 0x00007080ff0477ac */ /* 0x000e640008000800 */
[----:B-1----:R-:W-:-:S13]  /*03c0*/  ISETP.GE.AND P0, PT, R4, UR4, PT ;  /* 0x0000000404007c0c */ /* 0x002fda000bf06270 */
[----:B------:R-:W-:Y:S05]  /*03d0*/  @P0 EXIT ;  /* 0x000000000000094d */ /* 0x000fea0003800000 */
[----:B------:R-:W1:Y:S01]  /*03e0*/  LDCU.64 UR4, c[0x0][0x3e0] ;  /* 0x00007c00ff0477ac */ /* 0x000e620008000a00 */
[----:B------:R-:W2:Y:S01]  /*03f0*/  LDCU.U8 UR8, c[0x0][0x410] ;  /* 0x00008200ff0877ac */ /* 0x000ea20008000000 */
[----:B-1----:R-:W-:-:S04]  /*0400*/  UISETP.NE.U32.AND UP0, UPT, UR4, URZ, UPT ;  /* 0x000000ff0400728c */ /* 0x002fc8000bf05070 */
[----:B------:R-:W-:-:S09]  /*0410*/  UISETP.NE.AND.EX UP0, UPT, UR5, URZ, UPT, UP0 ;  /* 0x000000ff0500728c */ /* 0x000fd2000bf05300 */
[----:B--2---:R-:W-:Y:S05]  /*0420*/  BRA.U !UP0, `(.L_x_14767) ;  /* 0x0000001d08a47547 */ /* 0x004fea000b800000 */
[----:B------:R-:W1:Y:S01]  /*0430*/  LDCU.64 UR4, c[0x0][0x3a0] ;  /* 0x00007400ff0477ac */ /* 0x000e620008000a00 */
[----:B------:R-:W2:Y:S01]  /*0440*/  LDCU UR9, c[0x0][0x388] ;  /* 0x00007100ff0977ac */ /* 0x000ea20008000800 */
[----:B------:R-:W3:Y:S01]  /*0450*/  LDCU.64 UR10, c[0x0][0x3a0] ;  /* 0x00007400ff0a77ac */ /* 0x000ee20008000a00 */
[----:B-1----:R-:W-:Y:S01]  /*0460*/  UISETP.NE.U32.AND UP0, UPT, UR4, URZ, UPT ;  /* 0x000000ff0400728c */ /* 0x002fe2000bf05070 */
[----:B------:R-:W1:Y:S03]  /*0470*/  LDCU UR4, c[0x0][0x448] ;  /* 0x00008900ff0477ac */ /* 0x000e660008000800 */
[----:B------:R-:W-:-:S06]  /*0480*/  UISETP.NE.AND.EX UP0, UPT, UR5, URZ, UPT, UP0 ;  /* 0x000000ff0500728c */ /* 0x000fcc000bf05300 */
[----:B--23--:R-:W-:-:S13]  /*0490*/  PLOP3.LUT P1, PT, PT, PT, UP0, 0x80, 0x8 ;  /* 0x000000000008781c */ /* 0x00cfda0003f2f008 */
.L_x_14778:
[----:B0-----:R-:W0:Y:S01]  /*04a0*/  LDC.64 R2, c[0x0][0x3e0] ;  /* 0x0000f800ff027b82 */ /* 0x001e220000000a00 */
[----:B----4-:R-:W-:-:S05]  /*04b0*/  IMAD R0, R4, UR9, RZ ;  /* 0x0000000904007c24 */ /* 0x010fca000f8e02ff */
[----:B------:R-:W-:Y:S02]  /*04c0*/  SHF.R.S32.HI R5, RZ, 0x1f, R0 ;  /* 0x0000001fff057819 */ /* 0x000fe40000011400 */
[----:B------:R-:W2:Y:S02]  /*04d0*/  LDC.64 R76, c[0x0][0x390] ;  /* 0x0000e400ff4c7b82 */ /* 0x000ea40000000a00 */
[----:B------:R-:W-:-:S04]  /*04e0*/  LEA.HI R5, R5, R0, RZ, 0x3 ;  /* 0x0000000005057211 */ /* 0x000fc800078f18ff */
[----:B------:R-:W-:Y:S01]  /*04f0*/  LEA.HI.SX32 R107, R5, R6, 0x1d ;  /* 0x00000006056b7211 */ /* 0x000fe200078feaff */
[----:B0-----:R-:W-:-:S06]  /*0500*/  IMAD.WIDE R2, R4, 0x2, R2 ;  /* 0x0000000204027825 */ /* 0x001fcc00078e0202 */
[----:B------:R-:W3:Y:S01]  /*0510*/  LDG.E.U16 R2, desc[UR6][R2.64] ;  /* 0x0000000602027981 */ /* 0x000ee2000c1e1500 */
[----:B--2---:R-:W-:-:S06]  /*0520*/  IMAD.WIDE.U32 R72, R107, 0x10, R76 ;  /* 0x000000106b487825 */ /* 0x004fcc00078e004c */
[----:B-----5:R-:W5:Y:S01]  /*0530*/  LDG.E.128 R72, desc[UR6][R72.64] ;  /* 0x0000000648487981 */ /* 0x020f62000c1e1d00 */
[----:B------:R-:W-:Y:S01]  /*0540*/  BSSY.RECONVERGENT B0, `(.L_x_14768) ;  /* 0x0000030000007945 */ /* 0x000fe20003800200 */
[----:B---3--:R-:W-:-:S03]  /*0550*/  SHF.L.U32 R5, R2, 0x10, RZ ;  /* 0x0000001002057819 */ /* 0x008fc600000006ff */
[----:B------:R-:W-:Y:S05]  /*0560*/  @!P1 BRA `(.L_x_14769) ;  /* 0x0000000000649947 */ /* 0x000fea0003800000 */
        /* <DEDUP_REMOVED lines=13> */
[----:B0-----:R-:W-:-:S02]  /*0640*/  SHF.L.U32 R2, R7, 0x10, RZ ;  /* 0x0000001007027819 */ /* 0x001fc400000006ff */
[----:B------:R-:W-:Y:S02]  /*0650*/  SHF.L.U32 R78, R78, 0x10, RZ ;  /* 0x000000104e4e7819 */ /* 0x000fe400000006ff */
[----:B------:R-:W-:Y:S01]  /*0660*/  SHF.L.U32 R74, R74, 0x10, RZ ;  /* 0x000000104a4a7819 */ /* 0x000fe200000006ff */
[C---:B--2---:R-:W-:Y:S01]  /*0670*/  FFMA.FTZ R100, R5.reuse, R72, R100 ;  /* 0x0000004805647223 */ /* 0x044fe20000010064 */
[C---:B------:R-:W-:Y:S01]  /*0680*/  FFMA.FTZ R101, R5.reuse, R0, R101 ;  /* 0x0000000005657223 */ /* 0x040fe20000010065 */
[C---:B------:R-:W-:Y:S01]  /*0690*/  FFMA.FTZ R102, R5.reuse, R73, R102 ;  /* 0x0000004905667223 */ /* 0x040fe20000010066 */
[C---:B------:R-:W-:Y:S01]  /*06a0*/  FFMA.FTZ R103, R5.reuse, R2, R103 ;  /* 0x0000000205677223 */ /* 0x040fe20000010067 */
[C---:B---3--:R-:W-:Y:S01]  /*06b0*/  FFMA.FTZ R96, R5.reuse, R79, R96 ;  /* 0x0000004f05607223 */ /* 0x048fe20000010060 */
[C---:B------:R-:W-:Y:S01]  /*06c0*/  FFMA.FTZ R97, R5.reuse, R78, R97 ;  /* 0x0000004e05617223 */ /* 0x040fe20000010061 */
[C---:B------:R-:W-:Y:S01]  /*06d0*/  FFMA.FTZ R98, R5.reuse, R75, R98 ;  /* 0x0000004b05627223 */ /* 0x040fe20000010062 */
[----:B------:R-:W-:Y:S01]  /*06e0*/  FFMA.FTZ R99, R5, R74, R99 ;  /* 0x0000004a05637223 */ /* 0x000fe20000010063 */
[----:B------:R-:W-:Y:S06]  /*06f0*/  BRA `(.L_x_14770) ;  /* 0x0000000000507947 */ /* 0x000fec0003800000 */
.L_x_14769:
[----:B-----5:R-:W-:Y:S02]  /*0700*/  PRMT R0, R72, 0x7632, R0 ;  /* 0x0000763248007816 */ /* 0x020fe40000000000 */
        /* <DEDUP_REMOVED lines=19> */
.L_x_14770:
[----:B-1----:R-:W-:Y:S05]  /*0840*/  BSYNC.RECONVERGENT B0 ;  /* 0x0000000000007941 */ /* 0x002fea0003800200 */
.L_x_14768:
[----:B------:R-:W0:Y:S01]  /*0850*/  LDC.64 R2, c[0x0][0x3a8] ;  /* 0x0000ea00ff027b82 */ /* 0x000e220000000a00 */
[----:B------:R-:W-:-:S05]  /*0860*/  IADD3 R105, PT, PT, R107, 0x20, RZ ;  /* 0x000000206b697810 */ /* 0x000fca0007ffe0ff */
[----:B------:R-:W-:-:S04]  /*0870*/  IMAD.WIDE.U32 R72, R105, 0x10, R76 ;  /* 0x0000001069487825 */ /* 0x000fc800078e004c */
[----:B0-----:R-:W-:-:S05]  /*0880*/  IMAD.WIDE.U32 R78, R107, 0x20, R2 ;  /* 0x000000206b4e7825 */ /* 0x001fca00078e0002 */
[----:B------:R0:W-:Y:S04]  /*0890*/  STG.E.128 desc[UR6][R78.64], R100 ;  /* 0x000000644e007986 */ /* 0x0001e8000c101d06 */
[----:B------:R0:W-:Y:S04]  /*08a0*/  STG.E.128 desc[UR6][R78.64+0x10], R96 ;  /* 0x000010604e007986 */ /* 0x0001e8000c101d06 */
[----:B------:R-:W5:Y:S01]  /*08b0*/  LDG.E.128 R72, desc[UR6][R72.64] ;  /* 0x0000000648487981 */ /* 0x000f62000c1e1d00 */
[----:B------:R-:W-:-:S04]  /*08c0*/  UISETP.NE.U32.AND UP0, UPT, UR10, URZ, UPT ;  /* 0x000000ff0a00728c */ /* 0x000fc8000bf05070 */
[----:B------:R-:W-:-:S06]  /*08d0*/  UISETP.NE.AND.EX UP0, UPT, UR11, URZ, UPT, UP0 ;  /* 0x000000ff0b00728c */ /* 0x000fcc000bf05300 */
[----:B------:R-:W-:-:S13]  /*08e0*/  PLOP3.LUT P1, PT, PT, PT, UP0, 0x80, 0x8 ;  /* 0x000000000008781c */ /* 0x000fda0003f2f008 */
[----:B0-----:R-:W-:Y:S05]  /*08f0*/  @!P1 BRA `(.L_x_14771) ;  /* 0x0000000000649947 */ /* 0x001fea0003800000 */
[----:B------:R-:W0:Y:S02]  /*0900*/  LDC.64 R78, c[0x0][0x3a0] ;  /* 0x0000e800ff4e7b82 */ /* 0x000e240000000a00 */
[----:B0-----:R-:W-:-:S05]  /*0910*/  IMAD.WIDE.U32 R78, R105, 0x20, R78 ;  /* 0x00000020694e7825 */ /* 0x001fca00078e004e */
[----:B------:R-:W2:Y:S04]  /*0920*/  LDG.E.128 R92, desc[UR6][R78.64] ;  /* 0x000000064e5c7981 */ /* 0x000ea8000c1e1d00 */
        /* <DEDUP_REMOVED lines=22> */
.L_x_14771:
        /* <DEDUP_REMOVED lines=20> */
.L_x_14772:
[----:B------:R-:W-:Y:S01]  /*0bd0*/  IADD3 R104, PT, PT, R107, 0x40, RZ ;  /* 0x000000406b687810 */ /* 0x000fe20007ffe0ff */
[----:B------:R-:W-:-:S04]  /*0be0*/  IMAD.WIDE.U32 R78, R105, 0x20, R2 ;  /* 0x00000020694e7825 */ /* 0x000fc800078e0002 */
[----:B------:R-:W-:Y:S01]  /*0bf0*/  IMAD.WIDE.U32 R72, R104, 0x10, R76 ;  /* 0x0000001068487825 */ /* 0x000fe200078e004c */
[----:B------:R0:W-:Y:S04]  /*0c00*/  STG.E.128 desc[UR6][R78.64], R92 ;  /* 0x0000005c4e007986 */ /* 0x0001e8000c101d06 */
[----:B------:R0:W-:Y:S04]  /*0c10*/  STG.E.128 desc[UR6][R78.64+0x10], R88 ;  /* 0x000010584e007986 */ /* 0x0001e8000c101d06 */
[----:B------:R-:W5:Y:S01]  /*0c20*/  LDG.E.128 R72, desc[UR6][R72.64] ;  /* 0x0000000648487981 */ /* 0x000f62000c1e1d00 */
[----:B------:R-:W-:Y:S05]  /*0c30*/  @!P1 BRA `(.L_x_14773) ;  /* 0x0000000000649947 */ /* 0x000fea0003800000 */
[----:B0-----:R-:W0:Y:S02]  /*0c40*/  LDC.64 R78, c[0x0][0x3a0] ;  /* 0x0000e800ff4e7b82 */ /* 0x001e240000000a00 */
        /* <DEDUP_REMOVED lines=24> */
.L_x_14773:
[C---:B-----5:R-:W-:Y:S02]  /*0dd0*/  PRMT R7, R73.reuse, 0x7632, R7 ;  /* 0x0000763249077816 */ /* 0x060fe40000000007 */
[----:B------:R-:W-:Y:S02]  /*0de0*/  SHF.L.U32 R86, R73, 0x10, RZ ;  /* 0x0000001049567819 */ /* 0x000fe400000006ff */
[----:B------:R-:W-:Y:S02]  /*0df0*/  PRMT R0, R72, 0x7632, R0 ;  /* 0x0000763248007816 */ /* 0x000fe40000000000 */
[C---:B------:R-:W-:Y:S01]  /*0e00*/  PRMT R73, R74.reuse, 0x7632, R73 ;  /* 0x000076324a497816 */ /* 0x040fe20000000049 */
[----:B------:R-:W-:Y:S01]  /*0e10*/  FMUL.FTZ R86, R5, R86 ;  /* 0x0000005605567220 */ /* 0x000fe20000410000 */
[----:B0-----:R-:W-:Y:S02]  /*0e20*/  PRMT R79, R75, 0x7632, R79 ;  /* 0x000076324b4f7816 */ /* 0x001fe4000000004f */
        /* <DEDUP_REMOVED lines=14> */
.L_x_14774:
[----:B------:R-:W-:Y:S01]  /*0f10*/  IADD3 R106, PT, PT, R107, 0x60, RZ ;  /* 0x000000606b6a7810 */ /* 0x000fe20007ffe0ff */
[----:B------:R-:W-:-:S04]  /*0f20*/  IMAD.WIDE.U32 R72, R104, 0x20, R2 ;  /* 0x0000002068487825 */ /* 0x000fc800078e0002 */
[----:B------:R-:W-:Y:S01]  /*0f30*/  IMAD.WIDE.U32 R76, R106, 0x10, R76 ;  /* 0x000000106a4c7825 */ /* 0x000fe200078e004c */
[----:B------:R0:W-:Y:S04]  /*0f40*/  STG.E.128 desc[UR6][R72.64], R84 ;  /* 0x0000005448007986 */ /* 0x0001e8000c101d06 */
[----:B------:R0:W-:Y:S04]  /*0f50*/  STG.E.128 desc[UR6][R72.64+0x10], R80 ;  /* 0x0000105048007986 */ /* 0x0001e8000c101d06 */
[----:B------:R-:W5:Y:S01]  /*0f60*/  LDG.E.128 R76, desc[UR6][R76.64] ;  /* 0x000000064c4c7981 */ /* 0x000f62000c1e1d00 */
[----:B------:R-:W-:Y:S05]  /*0f70*/  @!P1 BRA `(.L_x_14775) ;  /* 0x0000000000649947 */ /* 0x000fea0003800000 */
        /* <DEDUP_REMOVED lines=25> */
.L_x_14775:
[----:B-----5:R-:W-:Y:S02]  /*1110*/  PRMT R0, R76, 0x7632, R0 ;  /* 0x000076324c007816 */ /* 0x020fe40000000000 */
[----:B------:R-:W-:Y:S02]  /*1120*/  PRMT R7, R77, 0x7632, R7 ;  /* 0x000076324d077816 */ /* 0x000fe40000000007 */
[C---:B0-----:R-:W-:Y:S02]  /*1130*/  PRMT R73, R78.reuse, 0x7632, R73 ;  /* 0x000076324e497816 */ /* 0x041fe40000000049 */
        /* <DEDUP_REMOVED lines=17> */
.L_x_14776:
        /* <DEDUP_REMOVED lines=123> */
.L_x_14801:
        /* <DEDUP_REMOVED lines=9> */
[C---:B------:R-:W-:Y:S01]  /*1a90*/  FADD.FTZ R99, -R2.reuse, R99 ;  /* 0x0000006302637221 */ /* 0x040fe20000010100 */
[C---:B------:R-:W-:Y:S01]  /*1aa0*/  FADD.FTZ R96, -R2.reuse, R96 ;  /* 0x0000006002607221 */ /* 0x040fe20000010100 */
[C---:B------:R-:W-:Y:S01]  /*1ab0*/  FADD.FTZ R97, -R2.reuse, R97 ;  /* 0x0000006102617221 */ /* 0x040fe20000010100 */
[----:B------:R-:W2:Y:S01]  /*1ac0*/  MUFU.RSQ R0, R0 ;  /* 0x0000000000007308 */ /* 0x000ea20000001400 */
        /* <DEDUP_REMOVED lines=35> */
[----:B------:R-:W-:Y:S01]  /*1d00*/  FFMA.FTZ R72, R72, R65, R33 ;  /* 0x0000004148487223 */ /* 0x000fe20000010021 */
        /* <DEDUP_REMOVED lines=10> */
[----:B------:R-:W-:Y:S01]  /*1db0*/  FMUL.FTZ R73, R0, R100 ;  /* 0x0000006400497220 */ /* 0x000fe20000410000 */
[----:B------:R-:W-:Y:S01]  /*1dc0*/  FFMA.FTZ R90, R90, R59, R27 ;  /* 0x0000003b5a5a7223 */ /* 0x000fe2000001001b */
[----:B------:R-:W-:Y:S01]  /*1dd0*/  FMUL.FTZ R97, R0, R102 ;  /* 0x0000006600617220 */ /* 0x000fe20000410000 */
[----:B------:R-:W-:Y:S01]  /*1de0*/  FFMA.FTZ R89, R99, R62, R30 ;  /* 0x0000003e63597223 */ /* 0x000fe2000001001e */
[----:B------:R-:W-:Y:S01]  /*1df0*/  FFMA.FTZ R5, R5, R56, R24 ;  /* 0x0000003805057223 */ /* 0x000fe20000010018 */
[----:B------:R-:W-:Y:S01]  /*1e00*/  FFMA.FTZ R88, R88, R57, R25 ;  /* 0x0000003958587223 */ /* 0x000fe20000010019 */
[----:B------:R-:W-:Y:S01]  /*1e10*/  FFMA.FTZ R96, R96, R63, R31 ;  /* 0x0000003f60607223 */ /* 0x000fe2000001001f */
[----:B------:R-:W-:Y:S01]  /*1e20*/  FMUL.FTZ R82, R0, R103 ;  /* 0x0000006700527220 */ /* 0x000fe20000410000 */
[----:B------:R-:W-:Y:S01]  /*1e30*/  FFMA.FTZ R72, R73, R68, R36 ;  /* 0x0000004449487223 */ /* 0x000fe20000010024 */
[----:B------:R-:W-:Y:S01]  /*1e40*/  FFMA.FTZ R3, R80, R69, R37 ;  /* 0x0000004550037223 */ /* 0x000fe20000010025 */
[----:B------:R-:W-:Y:S01]  /*1e50*/  F2FP.BF16.F32.PACK_AB R91, R90, R91 ;  /* 0x0000005b5a5b723e */ /* 0x000fe200000010ff */
[----:B------:R-:W-:Y:S01]  /*1e60*/  FFMA.FTZ R73, R97, R70, R38 ;  /* 0x0000004661497223 */ /* 0x000fe20000010026 */
[----:B------:R-:W-:Y:S01]  /*1e70*/  F2FP.BF16.F32.PACK_AB R90, R88, R5 ;  /* 0x00000005585a723e */ /* 0x000fe200000010ff */
[----:B------:R-:W-:Y:S01]  /*1e80*/  FMUL.FTZ R109, R0, R109 ;  /* 0x0000006d006d7220 */ /* 0x000fe20000410000 */
[----:B------:R-:W-:Y:S01]  /*1e90*/  F2FP.BF16.F32.PACK_AB R89, R96, R89 ;  /* 0x000000596059723e */ /* 0x000fe200000010ff */
[----:B------:R-:W-:Y:S01]  /*1ea0*/  FMUL.FTZ R88, R0, R113 ;  /* 0x0000007100587220 */ /* 0x000fe20000410000 */
[----:B------:R-:W0:Y:S01]  /*1eb0*/  @!P2 LDC.64 R96, c[0x0][0x3c8] ;  /* 0x0000f200ff60ab82 */ /* 0x000e220000000a00 */
[----:B------:R-:W-:Y:S01]  /*1ec0*/  FFMA.FTZ R82, R82, R71, R39 ;  /* 0x0000004752527223 */ /* 0x000fe20000010027 */
[----:B------:R-:W-:Y:S01]  /*1ed0*/  F2FP.BF16.F32.PACK_AB R72, R3, R72 ;  /* 0x000000480348723e */ /* 0x000fe200000010ff */
[C---:B------:R-:W-:Y:S01]  /*1ee0*/  FMUL.FTZ R5, R0.reuse, R84 ;  /* 0x0000005400057220 */ /* 0x040fe20000410000 */
[C---:B------:R-:W-:Y:S01]  /*1ef0*/  FMUL.FTZ R3, R0.reuse, R92 ;  /* 0x0000005c00037220 */ /* 0x040fe20000410000 */
[----:B------:R-:W-:Y:S01]  /*1f00*/  FMUL.FTZ R84, R0, R87 ;  /* 0x0000005700547220 */ /* 0x000fe20000410000 */
[----:B------:R-:W-:Y:S01]  /*1f10*/  FFMA.FTZ R87, R109, R50, R18 ;  /* 0x000000326d577223 */ /* 0x000fe20000010012 */
[----:B------:R-:W-:Y:S01]  /*1f20*/  FFMA.FTZ R92, R88, R51, R19 ;  /* 0x00000033585c7223 */ /* 0x000fe20000010013 */
[----:B------:R-:W2:Y:S01]  /*1f30*/  LDC.64 R94, c[0x0][0x428] ;  /* 0x00010a00ff5e7b82 */ /* 0x000ea20000000a00 */
[----:B------:R-:W-:Y:S01]  /*1f40*/  F2FP.BF16.F32.PACK_AB R73, R82, R73 ;  /* 0x000000495249723e */ /* 0x000fe200000010ff */
[C---:B------:R-:W-:Y:S01]  /*1f50*/  FMUL.FTZ R82, R0.reuse, R85 ;  /* 0x0000005500527220 */ /* 0x040fe20000410000 */
[C---:B------:R-:W-:Y:S01]  /*1f60*/  FMUL.FTZ R85, R0.reuse, R86 ;  /* 0x0000005600557220 */ /* 0x040fe20000410000 */
[----:B------:R-:W-:Y:S01]  /*1f70*/  FMUL.FTZ R80, R0, R93 ;  /* 0x0000005d00507220 */ /* 0x000fe20000410000 */
[----:B------:R-:W-:Y:S01]  /*1f80*/  F2FP.BF16.F32.PACK_AB R87, R92, R87 ;  /* 0x000000575c57723e */ /* 0x000fe200000010ff */
[----:B------:R-:W-:Y:S01]  /*1f90*/  FFMA.FTZ R84, R84, R55, R23 ;  /* 0x0000003754547223 */ /* 0x000fe20000010017 */
[----:B------:R-:W-:Y:S01]  /*1fa0*/  FFMA.FTZ R85, R85, R54, R22 ;  /* 0x0000003655557223 */ /* 0x000fe20000010016 */
[----:B------:R-:W3:Y:S01]  /*1fb0*/  LDC.64 R92, c[0x0][0x380] ;  /* 0x0000e000ff5c7b82 */ /* 0x000ee20000000a00 */
[----:B------:R-:W-:Y:S01]  /*1fc0*/  FFMA.FTZ R5, R5, R52, R20 ;  /* 0x0000003405057223 */ /* 0x000fe20000010014 */
[----:B------:R-:W-:Y:S01]  /*1fd0*/  FFMA.FTZ R82, R82, R53, R21 ;  /* 0x0000003552527223 */ /* 0x000fe20000010015 */
        /* <DEDUP_REMOVED lines=18> */
[----:B-1----:R-:W-:-:S04]  /*2100*/  @!P2 IMAD.WIDE R110, R4, 0x4, R110 ;  /* 0x00000004046ea825 */ /* 0x002fc800078e026e */
        /* <DEDUP_REMOVED lines=8> */
[----:B------:R-:W-:Y:S01]  /*2190*/  F2FP.BF16.F32.PACK_AB R86, R86, R7 ;  /* 0x000000075656723e */ /* 0x000fe200000010ff */
[----:B------:R4:W-:Y:S01]  /*21a0*/  @!P2 STG.E desc[UR6][R110.64], R108 ;  /* 0x0000006c6e00a986 */ /* 0x0009e2000c101906 */
        /* <DEDUP_REMOVED lines=8> */
[----:B---3--:R-:W-:Y:S01]  /*2230*/  LEA R4, R92, R4, 0x2 ;  /* 0x000000045c047211 */ /* 0x008fe200078e10ff */
[----:B------:R-:W-:-:S02]  /*2240*/  IMAD.WIDE.U32 R104, R104, 0x10, R94 ;  /* 0x0000001068687825 */ /* 0x000fc400078e005e */
[----:B------:R4:W-:Y:S01]  /*2250*/  STG.E.128 desc[UR6][R78.64], R88 ;  /* 0x000000584e007986 */ /* 0x0009e2000c101d06 */
[----:B------:R-:W-:Y:S01]  /*2260*/  ISETP.GE.AND P0, PT, R4, R93, PT ;  /* 0x0000005d0400720c */ /* 0x000fe20003f06270 */
[----:B------:R-:W-:Y:S02]  /*2270*/  IMAD.WIDE.U32 R94, R106, 0x10, R94 ;  /* 0x000000106a5e7825 */ /* 0x000fe400078e005e */
[----:B------:R4:W-:Y:S04]  /*2280*/  STG.E.128 desc[UR6][R104.64], R84 ;  /* 0x0000005468007986 */ /* 0x0009e8000c101d06 */
[----:B------:R4:W-:Y:S06]  /*2290*/  STG.E.128 desc[UR6][R94.64], R80 ;  /* 0x000000505e007986 */ /* 0x0009ec000c101d06 */
[----:B------:R-:W-:Y:S05]  /*22a0*/  @!P0 BRA `(.L_x_14778) ;  /* 0xffffffe0007c8947 */ /* 0x000fea000383ffff */
[----:B------:R-:W-:Y:S05]  /*22b0*/  EXIT ;  /* 0x000000000000794d */ /* 0x000fea0003800000 */
.L_x_14767:
[----:B------:R-:W1:Y:S01]  /*22c0*/  LDCU.64 UR4, c[0x0][0x3a0] ;  /* 0x00007400ff0477ac */ /* 0x000e620008000a00 */
[----:B------:R-:W2:Y:S01]  /*22d0*/  LDCU UR9, c[0x0][0x388] ;  /* 0x00007100ff0977ac */ /* 0x000ea20008000800 */
[----:B------:R-:W3:Y:S01]  /*22e0*/  LDCU UR10, c[0x0][0x448] ;  /* 0x00008900ff0a77ac */ /* 0x000ee20008000800 */
[----:B-1----:R-:W-:-:S04]  /*22f0*/  UISETP.NE.U32.AND UP0, UPT, UR4, URZ, UPT ;  /* 0x000000ff0400728c */ /* 0x002fc8000bf05070 */
[----:B------:R-:W-:Y:S01]  /*2300*/  UISETP.NE.AND.EX UP0, UPT, UR5, URZ, UPT, UP0 ;  /* 0x000000ff0500728c */ /* 0x000fe2000bf05300 */
[----:B------:R-:W1:Y:S05]  /*2310*/  LDCU.64 UR4, c[0x0][0x3a0] ;  /* 0x00007400ff0477ac */ /* 0x000e6a0008000a00 */
[----:B--23--:R-:W-:-:S13]  /*2320*/  PLOP3.LUT P1, PT, PT, PT, UP0, 0x80, 0x8 ;  /* 0x000000000008781c */ /* 0x00cfda0003f2f008 */
.L_x_14789:
[----:B------:R-:W2:Y:S01]  /*2330*/  LDC.64 R100, c[0x0][0x390] ;  /* 0x0000e400ff647b82 */ /* 0x000ea20000000a00 */
[----:B---3--:R-:W-:-:S05]  /*2340*/  IMAD R0, R4, UR9, RZ ;  /* 0x0000000904007c24 */ /* 0x008fca000f8e02ff */
[----:B0-----:R-:W-:-:S04]  /*2350*/  SHF.R.S32.HI R3, RZ, 0x1f, R0 ;  /* 0x0000001fff037819 */ /* 0x001fc80000011400 */
[----:B------:R-:W-:-:S04]  /*2360*/  LEA.HI R3, R3, R0, RZ, 0x3 ;  /* 0x0000000003037211 */ /* 0x000fc800078f18ff */
[----:B------:R-:W-:-:S05]  /*2370*/  LEA.HI.SX32 R107, R3, R6, 0x1d ;  /* 0x00000006036b7211 */ /* 0x000fca00078feaff */
[----:B--2---:R-:W-:-:S06]  /*2380*/  IMAD.WIDE.U32 R76, R107, 0x10, R100 ;  /* 0x000000106b4c7825 */ /* 0x004fcc00078e0064 */
[----:B-----5:R-:W5:Y:S01]  /*2390*/  LDG.E.128 R76, desc[UR6][R76.64] ;  /* 0x000000064c4c7981 */ /* 0x020f62000c1e1d00 */
[----:B------:R-:W-:Y:S04]  /*23a0*/  BSSY.RECONVERGENT B0, `(.L_x_14779) ;  /* 0x0000027000007945 */ /* 0x000fe80003800200 */
[----:B------:R-:W-:Y:S05]  /*23b0*/  @!P1 BRA `(.L_x_14780) ;  /* 0x0000000000649947 */ /* 0x000fea0003800000 */
[----:B------:R-:W0:Y:S02]  /*23c0*/  LDC.64 R2, c[0x0][0x3a0] ;  /* 0x0000e800ff027b82 */ /* 0x000e240000000a00 */
[----:B0-----:R-:W-:-:S05]  /*23d0*/  IMAD.WIDE.U32 R2, R107, 0x20, R2 ;  /* 0x000000206b027825 */ /* 0x001fca00078e0002 */
[----:B------:R-:W2:Y:S04]  /*23e0*/  LDG.E.128 R72, desc[UR6][R2.64] ;  /* 0x0000000602487981 */ /* 0x000ea8000c1e1d00 */
[----:B------:R0:W3:Y:S01]  /*23f0*/  LDG.E.128 R80, desc[UR6][R2.64+0x10] ;  /* 0x0000100602507981 */ /* 0x0000e2000c1e1d00 */
[C---:B-----5:R-:W-:Y:S02]  /*2400*/  PRMT R0, R76.reuse, 0x7632, R0 ;  /* 0x000076324c007816 */ /* 0x060fe40000000000 */
[----:B------:R-:W-:Y:S02]  /*2410*/  SHF.L.U32 R5, R76, 0x10, RZ ;  /* 0x000000104c057819 */ /* 0x000fe400000006ff */
[----:B------:R-:W-:Y:S02]  /*2420*/  SHF.L.U32 R0, R0, 0x10, RZ ;  /* 0x0000001000007819 */ /* 0x000fe400000006ff */
[----:B------:R-:W-:-:S02]  /*2430*/  PRMT R76, R78, 0x7632, R76 ;  /* 0x000076324e4c7816 */ /* 0x000fc4000000004c */
[----:B------:R-:W-:Y:S02]  /*2440*/  SHF.L.U32 R85, R78, 0x10, RZ ;  /* 0x000000104e557819 */ /* 0x000fe400000006ff */
[----:B------:R-:W-:Y:S02]  /*2450*/  PRMT R7, R77, 0x7632, R7 ;  /* 0x000076324d077816 */ /* 0x000fe40000000007 */
[----:B------:R-:W-:Y:S02]  /*2460*/  PRMT R78, R79, 0x7632, R78 ;  /* 0x000076324f4e7816 */ /* 0x000fe4000000004e */
[----:B------:R-:W-:Y:S02]  /*2470*/  SHF.L.U32 R77, R77, 0x10, RZ ;  /* 0x000000104d4d7819 */ /* 0x000fe400000006ff */
[----:B------:R-:W-:Y:S02]  /*2480*/  SHF.L.U32 R79, R79, 0x10, RZ ;  /* 0x000000104f4f7819 */ /* 0x000fe400000006ff */
[----:B0-----:R-:W-:-:S02]  /*2490*/  SHF.L.U32 R2, R7, 0x10, RZ ;  /* 0x0000001007027819 */ /* 0x001fc400000006ff */
[----:B------:R-:W-:Y:S01]  /*24a0*/  SHF.L.U32 R84, R78, 0x10, RZ ;  /* 0x000000104e547819 */ /* 0x000fe200000006ff */
[----:B--2---:R-:W-:Y:S01]  /*24b0*/  FADD.FTZ R73, R73, R0 ;  /* 0x0000000049497221 */ /* 0x004fe20000010000 */
[----:B------:R-:W-:Y:S01]  /*24c0*/  SHF.L.U32 R0, R76, 0x10, RZ ;  /* 0x000000104c007819 */ /* 0x000fe200000006ff */
[----:B------:R-:W-:Y:S01]  /*24d0*/  FADD.FTZ R74, R74, R77 ;  /* 0x0000004d4a4a7221 */ /* 0x000fe20000010000 */
[----:B------:R-:W-:Y:S01]  /*24e0*/  FADD.FTZ R72, R72, R5 ;  /* 0x0000000548487221 */ /* 0x000fe20000010000 */
[----:B---3--:R-:W-:Y:S01]  /*24f0*/  FADD.FTZ R78, R82, R79 ;  /* 0x0000004f524e7221 */ /* 0x008fe20000010000 */
[----:B------:R-:W-:Y:S01]  /*2500*/  FADD.FTZ R75, R75, R2 ;  /* 0x000000024b4b7221 */ /* 0x000fe20000010000 */
[----:B------:R-:W-:Y:S01]  /*2510*/  FADD.FTZ R76, R80, R85 ;  /* 0x00000055504c7221 */ /* 0x000fe20000010000 */
[----:B------:R-:W-:Y:S01]  /*2520*/  FADD.FTZ R77, R81, R0 ;  /* 0x00000000514d7221 */ /* 0x000fe20000010000 */
[----:B------:R-:W-:Y:S01]  /*2530*/  FADD.FTZ R79, R83, R84 ;  /* 0x00000054534f7221 */ /* 0x000fe20000010000 */
[----:B------:R-:W-:Y:S06]  /*2540*/  BRA `(.L_x_14781) ;  /* 0x0000000000307947 */ /* 0x000fec0003800000 */
.L_x_14780:
        /* <DEDUP_REMOVED lines=12> */
.L_x_14781:
[----:B-1----:R-:W-:Y:S05]  /*2610*/  BSYNC.RECONVERGENT B0 ;  /* 0x0000000000007941 */ /* 0x002fea0003800200 */
.L_x_14779:
        /* <DEDUP_REMOVED lines=15> */
[----:B-----5:R-:W-:Y:S02]  /*2710*/  PRMT R0, R84, 0x7632, R0 ;  /* 0x0000763254007816 */ /* 0x020fe40000000000 */
[----:B------:R-:W-:Y:S02]  /*2720*/  PRMT R7, R85, 0x7632, R7 ;  /* 0x0000763255077816 */ /* 0x000fe40000000007 */
[----:B------:R-:W-:Y:S02]  /*2730*/  SHF.L.U32 R0, R0, 0x10, RZ ;  /* 0x0000001000007819 */ /* 0x000fe400000006ff */
[----:B------:R-:W-:-:S02]  /*2740*/  PRMT R94, R86, 0x7632, R94 ;  /* 0x00007632565e7816 */ /* 0x000fc4000000005e */
[----:B------:R-:W-:Y:S02]  /*2750*/  SHF.L.U32 R95, R86, 0x10, RZ ;  /* 0x00000010565f7819 */ /* 0x000fe400000006ff */
[----:B------:R-:W-:Y:S02]  /*2760*/  PRMT R86, R87, 0x7632, R86 ;  /* 0x0000763257567816 */ /* 0x000fe40000000056 */
[----:B------:R-:W-:Y:S02]  /*2770*/  SHF.L.U32 R5, R84, 0x10, RZ ;  /* 0x0000001054057819 */ /* 0x000fe400000006ff */
[----:B------:R-:W-:Y:S02]  /*2780*/  SHF.L.U32 R85, R85, 0x10, RZ ;  /* 0x0000001055557819 */ /* 0x000fe400000006ff */
[----:B------:R-:W-:Y:S02]  /*2790*/  SHF.L.U32 R87, R87, 0x10, RZ ;  /* 0x0000001057577819 */ /* 0x000fe400000006ff */
[----:B------:R-:W-:-:S02]  /*27a0*/  SHF.L.U32 R84, R7, 0x10, RZ ;  /* 0x0000001007547819 */ /* 0x000fc400000006ff */
        /* <DEDUP_REMOVED lines=11> */
.L_x_14782:
        /* <DEDUP_REMOVED lines=12> */
.L_x_14783:
        /* <DEDUP_REMOVED lines=9> */
[----:B0-----:R-:W2:Y:S04]  /*29b0*/  LDG.E.128 R88, desc[UR6][R102.64] ;  /* 0x0000000666587981 */ /* 0x001ea8000c1e1d00 */
        /* <DEDUP_REMOVED lines=22> */
.L_x_14784:
        /* <DEDUP_REMOVED lines=12> */
.L_x_14785:
        /* <DEDUP_REMOVED lines=32> */
.L_x_14786:
        /* <DEDUP_REMOVED lines=12> */
.L_x_14787:
        /* <DEDUP_REMOVED lines=123> */
.L_x_14813:
[----:B------:R-:W-:Y:S01]  /*3650*/  FMUL.FTZ R2, R108, R108 ;  /* 0x0000006c6c027220 */ /* 0x000fe20000410000 */
[----:B------:R-:W-:Y:S01]  /*3660*/  ISETP.NE.AND P0, PT, RZ, UR8, PT ;  /* 0x00000008ff007c0c */ /* 0x000fe2000bf05270 */
[----:B-1----:R-:W-:Y:S01]  /*3670*/  FADD.FTZ R0, R113, R7 ;  /* 0x0000000771007221 */ /* 0x002fe20000010000 */
[----:B------:R-:W1:Y:S02]  /*3680*/  @!P2 LDC.64 R110, c[0x0][0x3c0] ;  /* 0x0000f000ff6eab82 */ /* 0x000e640000000a00 */
[----:B------:R-:W-:Y:S01]  /*3690*/  FSEL R3, R2, RZ, P0 ;  /* 0x000000ff02037208 */ /* 0x000fe20000000000 */
[----:B------:R-:W-:Y:S01]  /*36a0*/  FFMA.FTZ R0, R0, R109, UR10 ;  /* 0x0000000a00007e23 */ /* 0x000fe2000801006d */
[----:B------:R-:W-:Y:S02]  /*36b0*/  FSEL R2, R108, RZ, !P0 ;  /* 0x000000ff6c027208 */ /* 0x000fe40004000000 */
[----:B------:R-:W-:Y:S01]  /*36c0*/  ISETP.NE.AND P0, PT, R6, RZ, PT ;  /* 0x000000ff0600720c */ /* 0x000fe20003f05270 */
[----:B------:R-:W-:-:S02]  /*36d0*/  FADD.FTZ R0, R0, R3 ;  /* 0x0000000300007221 */ /* 0x000fc40000010000 */
[C---:B------:R-:W-:Y:S01]  /*36e0*/  FADD.FTZ R3, -R2.reuse, R82 ;  /* 0x0000005202037221 */ /* 0x040fe20000010100 */
[C---:B------:R-:W-:Y:S01]  /*36f0*/  FADD.FTZ R5, -R2.reuse, R83 ;  /* 0x0000005302057221 */ /* 0x040fe20000010100 */
        /* <DEDUP_REMOVED lines=32> */
[C---:B---3--:R-:W-:Y:S01]  /*3900*/  FMUL.FTZ R95, R0.reuse, R76 ;  /* 0x0000004c005f7220 */ /* 0x048fe20000410000 */
[----:B------:R-:W-:Y:S01]  /*3910*/  FMUL.FTZ R2, R0, R77 ;  /* 0x0000004d00027220 */ /* 0x000fe20000410000 */
[----:B--2---:R-:W-:-:S04]  /*3920*/  IMAD.WIDE.U32 R92, R107, 0x10, R82 ;  /* 0x000000106b5c7825 */ /* 0x004fc800078e0052 */
[----:B------:R-:W-:Y:S01]  /*3930*/  FMUL.FTZ R107, R0, R78 ;  /* 0x0000004e006b7220 */ /* 0x000fe20000410000 */
[----:B------:R-:W-:Y:S01]  /*3940*/  FFMA.FTZ R78, R95, R64, R32 ;  /* 0x000000405f4e7223 */ /* 0x000fe20000010020 */
[----:B------:R-:W-:Y:S01]  /*3950*/  FFMA.FTZ R77, R2, R65, R33 ;  /* 0x00000041024d7223 */ /* 0x000fe20000010021 */
[C---:B------:R-:W-:Y:S01]  /*3960*/  FMUL.FTZ R76, R0.reuse, R79 ;  /* 0x0000004f004c7220 */ /* 0x040fe20000410000 */
[----:B------:R-:W-:Y:S01]  /*3970*/  FMUL.FTZ R2, R0, R73 ;  /* 0x0000004900027220 */ /* 0x000fe20000410000 */
[----:B------:R-:W-:Y:S01]  /*3980*/  FFMA.FTZ R79, R107, R66, R34 ;  /* 0x000000426b4f7223 */ /* 0x000fe20000010022 */
[----:B------:R-:W-:Y:S01]  /*3990*/  IMAD.WIDE.U32 R94, R105, 0x10, R82 ;  /* 0x00000010695e7825 */ /* 0x000fe200078e0052 */
[----:B------:R-:W-:-:S03]  /*39a0*/  F2FP.BF16.F32.PACK_AB R78, R77, R78 ;  /* 0x0000004e4d4e723e */ /* 0x000fc600000010ff */
        /* <DEDUP_REMOVED lines=22> */
[C---:B------:R-:W-:Y:S01]  /*3b10*/  FMUL.FTZ R72, R0.reuse, R81 ;  /* 0x0000005100487220 */ /* 0x040fe20000410000 */
[----:B------:R-:W-:Y:S01]  /*3b20*/  F2FP.BF16.F32.PACK_AB R74, R83, R82 ;  /* 0x00000052534a723e */ /* 0x000fe200000010ff */
[C---:B------:R-:W-:Y:S01]  /*3b30*/  FMUL.FTZ R81, R0.reuse, R88 ;  /* 0x0000005800517220 */ /* 0x040fe20000410000 */
[C---:B------:R-:W-:Y:S01]  /*3b40*/  FMUL.FTZ R86, R0.reuse, R87 ;  /* 0x0000005700567220 */ /* 0x040fe20000410000 */
[----:B------:R-:W-:Y:S01]  /*3b50*/  F2FP.BF16.F32.PACK_AB R76, R3, R76 ;  /* 0x0000004c034c723e */ /* 0x000fe200000010ff */
[C---:B------:R-:W-:Y:S01]  /*3b60*/  FMUL.FTZ R83, R0.reuse, R90 ;  /* 0x0000005a00537220 */ /* 0x040fe20000410000 */
[----:B------:R-:W-:Y:S01]  /*3b70*/  F2FP.BF16.F32.PACK_AB R73, R5, R2 ;  /* 0x000000020549723e */ /* 0x000fe200000010ff */
[C---:B------:R-:W-:Y:S01]  /*3b80*/  FMUL.FTZ R113, R0.reuse, R113 ;  /* 0x0000007100717220 */ /* 0x040fe20000410000 */
[----:B------:R-:W0:Y:S01]  /*3b90*/  @!P0 LDC.64 R2, c[0x0][0x3c8] ;  /* 0x0000f200ff028b82 */ /* 0x000e220000000a00 */
[C---:B------:R-:W-:Y:S01]  /*3ba0*/  FMUL.FTZ R88, R0.reuse, R117 ;  /* 0x0000007500587220 */ /* 0x040fe20000410000 */
[----:B------:R-:W-:Y:S01]  /*3bb0*/  FMUL.FTZ R5, R0, R80 ;  /* 0x0000005000057220 */ /* 0x000fe20000410000 */
[----:B------:R-:W-:Y:S01]  /*3bc0*/  FFMA.FTZ R80, R81, R52, R20 ;  /* 0x0000003451507223 */ /* 0x000fe20000010014 */
[----:B------:R-:W-:Y:S01]  /*3bd0*/  FFMA.FTZ R86, R86, R59, R27 ;  /* 0x0000003b56567223 */ /* 0x000fe2000001001b */
[----:B------:R-:W-:Y:S01]  /*3be0*/  FFMA.FTZ R81, R83, R54, R22 ;  /* 0x0000003653517223 */ /* 0x000fe20000010016 */
[----:B------:R-:W-:Y:S01]  /*3bf0*/  FFMA.FTZ R83, R113, R50, R18 ;  /* 0x0000003271537223 */ /* 0x000fe20000010012 */
[----:B------:R-:W-:Y:S01]  /*3c00*/  FFMA.FTZ R88, R88, R51, R19 ;  /* 0x0000003358587223 */ /* 0x000fe20000010013 */
[----:B------:R-:W-:Y:S01]  /*3c10*/  FMUL.FTZ R82, R0, R89 ;  /* 0x0000005900527220 */ /* 0x000fe20000410000 */
[----:B------:R-:W-:Y:S01]  /*3c20*/  F2FP.BF16.F32.PACK_AB R75, R86, R75 ;  /* 0x0000004b564b723e */ /* 0x000fe200000010ff */
[C---:B------:R-:W-:Y:S01]  /*3c30*/  FMUL.FTZ R7, R0.reuse, R7 ;  /* 0x0000000700077220 */ /* 0x040fe20000410000 */
        /* <DEDUP_REMOVED lines=20> */
[----:B-1----:R-:W-:Y:S01]  /*3d80*/  @!P2 IMAD.WIDE R110, R4, 0x4, R110 ;  /* 0x00000004046ea825 */ /* 0x002fe200078e026e */
[----:B------:R-:W-:-:S03]  /*3d90*/  F2FP.BF16.F32.PACK_AB R81, R84, R81 ;  /* 0x000000515451723e */ /* 0x000fc600000010ff */
        /* <DEDUP_REMOVED lines=11> */
[----:B------:R-:W-:-:S02]  /*3e50*/  F2FP.BF16.F32.PACK_AB R87, R98, R87 ;  /* 0x000000576257723e */ /* 0x000fc400000010ff */
[----:B------:R-:W-:Y:S01]  /*3e60*/  F2FP.BF16.F32.PACK_AB R86, R96, R121 ;  /* 0x000000796056723e */ /* 0x000fe200000010ff */
[----:B------:R3:W-:Y:S01]  /*3e70*/  @!P0 STG.E desc[UR6][R2.64], R0 ;  /* 0x0000000002008986 */ /* 0x0007e2000c101906 */
[----:B------:R-:W-:Y:S02]  /*3e80*/  F2FP.BF16.F32.PACK_AB R85, R90, R85 ;  /* 0x000000555a55723e */ /* 0x000fe400000010ff */
[----:B------:R-:W-:Y:S01]  /*3e90*/  F2FP.BF16.F32.PACK_AB R84, R5, R84 ;  /* 0x000000540554723e */ /* 0x000fe200000010ff */
[----:B------:R3:W-:Y:S01]  /*3ea0*/  STG.E.128 desc[UR6][R92.64], R76 ;  /* 0x0000004c5c007986 */ /* 0x0007e2000c101d06 */
[----:B--2---:R-:W-:-:S03]  /*3eb0*/  LEA R4, R88, R4, 0x2 ;  /* 0x0000000458047211 */ /* 0x004fc600078e10ff */
[----:B------:R3:W-:Y:S01]  /*3ec0*/  STG.E.128 desc[UR6][R94.64], R72 ;  /* 0x000000485e007986 */ /* 0x0007e2000c101d06 */
[----:B------:R-:W-:-:S03]  /*3ed0*/  ISETP.GE.AND P0, PT, R4, R89, PT ;  /* 0x000000590400720c */ /* 0x000fc60003f06270 */
[----:B------:R3:W-:Y:S04]  /*3ee0*/  STG.E.128 desc[UR6][R104.64], R80 ;  /* 0x0000005068007986 */ /* 0x0007e8000c101d06 */
[----:B------:R3:W-:Y:S06]  /*3ef0*/  STG.E.128 desc[UR6][R106.64], R84 ;  /* 0x000000546a007986 */ /* 0x0007ec000c101d06 */
[----:B------:R-:W-:Y:S05]  /*3f00*/  @!P0 BRA `(.L_x_14789) ;  /* 0xffffffe400088947 */ /* 0x000fea000383ffff */
[----:B------:R-:W-:Y:S05]  /*3f10*/  EXIT ;  /* 0x000000000000794d */ /* 0x000fea0003800000 */
.L_x_14777:
[----:B------:R-:W-:Y:S01]  /*3f20*/  HFMA2 R2, -RZ, RZ, 0, 5.9604644775390625e-08 ;  /* 0x00000001ff027431 */ /* 0x000fe200000001ff */
[----:B------:R-:W-:Y:S01]  /*3f30*/  BSSY B0, `(.L_x_14790) ;  /* 0x0000006000007945 */ /* 0x000fe20003800000 */
[----:B------:R-:W-:Y:S02]  /*3f40*/  MOV R3, 0x1f ;  /* 0x0000001f00037802 */ /* 0x000fe40000000f00 */
[----:B------:R-:W-:-:S07]  /*3f50*/  MOV R0, 0xffffffff ;  /* 0xffffffff00007802 */ /* 0x000fce0000000f00 */
[----:B------:R-:W-:Y:S05]  /*3f60*/  WARPSYNC.COLLECTIVE R0, `(.L_x_14791) ;  /* 0x0000000000087348 */ /* 0x000fea0003c00000 */
[----:B------:R0:W1:Y:S02]  /*3f70*/  SHFL.BFLY P0, R7, R5, R2, R3 ;  /* 0x0c00000205077389 */ /* 0x0000640000000003 */
[----:B01----:R-:W-:Y:S05]  /*3f80*/  ENDCOLLECTIVE ;  /* 0x000000000000791b */ /* 0x003fea0003800000 */
.L_x_14791:
[----:B------:R-:W-:Y:S05]  /*3f90*/  BSYNC B0 ;  /* 0x0000000000007941 */ /* 0x000fea0003800000 */
.L_x_14790:
        /* <DEDUP_REMOVED lines=8> */
.L_x_14792:
[----:B------:R-:W-:Y:S02]  /*4020*/  HFMA2 R2, -RZ, RZ, 0, 2.384185791015625e-07 ;  /* 0x00000004ff027431 */ /* 0x000fe400000001ff */
[----:B------:R-:W-:-:S05]  /*4030*/  FADD.FTZ R110, R5, R7 ;  /* 0x00000007056e7221 */ /* 0x000fca0000010000 */
[----:B------:R-:W-:-:S07]  /*4040*/  MOV R5, R110 ;  /* 0x0000006e00057202 */ /* 0x000fce0000000f00 */
[----:B------:R-:W-:Y:S05]  /*4050*/  WARPSYNC.COLLECTIVE R0, `(.L_x_14793) ;  /* 0x0000000000087348 */ /* 0x000fea0003c00000 */
[----:B------:R0:W1:Y:S02]  /*4060*/  SHFL.BFLY P0, R7, R5, R2, R3 ;  /* 0x0c00000205077389 */ /* 0x0000640000000003 */
[----:B01----:R-:W-:Y:S05]  /*4070*/  ENDCOLLECTIVE ;  /* 0x000000000000791b */ /* 0x003fea0003800000 */
.L_x_14793:
[----:B------:R-:W-:Y:S02]  /*4080*/  HFMA2 R2, -RZ, RZ, 0, 4.76837158203125e-07 ;  /* 0x00000008ff027431 */ /* 0x000fe400000001ff */
[----:B------:R-:W-:-:S05]  /*4090*/  FADD.FTZ R111, R110, R7 ;  /* 0x000000076e6f7221 */ /* 0x000fca0000010000 */
[----:B------:R-:W-:-:S07]  /*40a0*/  MOV R5, R111 ;  /* 0x0000006f00057202 */ /* 0x000fce0000000f00 */
[----:B------:R-:W-:Y:S05]  /*40b0*/  WARPSYNC.COLLECTIVE R0, `(.L_x_14794) ;  /* 0x0000000000087348 */ /* 0x000fea0003c00000 */
[----:B------:R0:W1:Y:S02]  /*40c0*/  SHFL.BFLY P0, R7, R5, R2, R3 ;  /* 0x0c00000205077389 */ /* 0x0000640000000003 */
[----:B01----:R-:W-:Y:S05]  /*40d0*/  ENDCOLLECTIVE ;  /* 0x000000000000791b */ /* 0x003fea0003800000 */
.L_x_14794:
[----:B------:R-:W-:Y:S02]  /*40e0*/  HFMA2 R2, -RZ, RZ, 0, 9.5367431640625e-07 ;  /* 0x00000010ff027431 */ /* 0x000fe400000001ff */
[----:B------:R-:W-:-:S05]  /*40f0*/  FADD.FTZ R112, R111, R7 ;  /* 0x000000076f707221 */ /* 0x000fca0000010000 */
[----:B------:R-:W-:-:S07]  /*4100*/  MOV R5, R112 ;  /* 0x0000007000057202 */ /* 0x000fce0000000f00 */
[----:B------:R-:W-:Y:S05]  /*4110*/  WARPSYNC.COLLECTIVE R0, `(.L_x_14795) ;  /* 0x0000000000087348 */ /* 0x000fea0003c00000 */
[----:B------:R0:W1:Y:S02]  /*4120*/  SHFL.BFLY P0, R7, R5, R2, R3 ;  /* 0x0c00000205077389 */ /* 0x0000640000000003 */
[----:B01----:R-:W-:Y:S05]  /*4130*/  ENDCOLLECTIVE ;  /* 0x000000000000791b */ /* 0x003fea0003800000 */
.L_x_14795:
        /* <DEDUP_REMOVED lines=71> */
.L_x_14796:
[----:B------:R-:W-:Y:S02]  /*45b0*/  HFMA2 R2, -RZ, RZ, 0, 1.1920928955078125e-07 ;  /* 0x00000002ff027431 */ /* 0x000fe400000001ff */
[----:B------:R-:W-:-:S05]  /*45c0*/  FADD.FTZ R110, R5, R7 ;  /* 0x00000007056e7221 */ /* 0x000fca0000010000 */
[----:B------:R-:W-:-:S07]  /*45d0*/  MOV R5, R110 ;  /* 0x0000006e00057202 */ /* 0x000fce0000000f00 */
[----:B------:R-:W-:Y:S05]  /*45e0*/  WARPSYNC.COLLECTIVE R0, `(.L_x_14797) ;  /* 0x0000000000087348 */ /* 0x000fea0003c00000 */
[----:B------:R0:W1:Y:S02]  /*45f0*/  SHFL.BFLY P0, R7, R5, R2, R3 ;  /* 0x0c00000205077389 */ /* 0x0000640000000003 */
[----:B01----:R-:W-:Y:S05]  /*4600*/  ENDCOLLECTIVE ;  /* 0x000000000000791b */ /* 0x003fea0003800000 */
.L_x_14797:
[----:B------:R-:W-:Y:S02]  /*4610*/  HFMA2 R2, -RZ, RZ, 0, 2.384185791015625e-07 ;  /* 0x00000004ff027431 */ /* 0x000fe400000001ff */
[----:B------:R-:W-:-:S05]  /*4620*/  FADD.FTZ R111, R110, R7 ;  /* 0x000000076e6f7221 */ /* 0x000fca0000010000 */
[----:B------:R-:W-:-:S07]  /*4630*/  MOV R5, R111 ;  /* 0x0000006f00057202 */ /* 0x000fce0000000f00 */
[----:B------:R-:W-:Y:S05]  /*4640*/  WARPSYNC.COLLECTIVE R0, `(.L_x_14798) ;  /* 0x0000000000087348 */ /* 0x000fea0003c00000 */
[----:B------:R0:W1:Y:S02]  /*4650*/  SHFL.BFLY P0, R7, R5, R2, R3 ;  /* 0x0c00000205077389 */ /* 0x0000640000000003 */
[----:B01----:R-:W-:Y:S05]  /*4660*/  ENDCOLLECTIVE ;  /* 0x000000000000791b */ /* 0x003fea0003800000 */
.L_x_14798:
[----:B------:R-:W-:Y:S02]  /*4670*/  HFMA2 R2, -RZ, RZ, 0, 4.76837158203125e-07 ;  /* 0x00000008ff027431 */ /* 0x000fe400000001ff */
[----:B------:R-:W-:-:S05]  /*4680*/  FADD.FTZ R112, R111, R7 ;  /* 0x000000076f707221 */ /* 0x000fca0000010000 */
[----:B------:R-:W-:-:S07]  /*4690*/  MOV R5, R112 ;  /* 0x0000007000057202 */ /* 0x000fce0000000f00 */
[----:B------:R-:W-:Y:S05]  /*46a0*/  WARPSYNC.COLLECTIVE R0, `(.L_x_14799) ;  /* 0x0000000000087348 */ /* 0x000fea0003c00000 */
[----:B------:R0:W1:Y:S02]  /*46b0*/  SHFL.BFLY P0, R7, R5, R2, R3 ;  /* 0x0c00000205077389 */ /* 0x0000640000000003 */
[----:B01----:R-:W-:Y:S05]  /*46c0*/  ENDCOLLECTIVE ;  /* 0x000000000000791b */ /* 0x003fea0003800000 */
.L_x_14799:
[----:B------:R-:W-:Y:S02]  /*46d0*/  HFMA2 R2, -RZ, RZ, 0, 9.5367431640625e-07 ;  /* 0x00000010ff027431 */ /* 0x000fe400000001ff */
[----:B------:R-:W-:-:S05]  /*46e0*/  FADD.FTZ R113, R112, R7 ;  /* 0x0000000770717221 */ /* 0x000fca0000010000 */
[----:B------:R-:W-:-:S07]  /*46f0*/  MOV R5, R113 ;  /* 0x0000007100057202 */ /* 0x000fce0000000f00 */
[----:B------:R-:W-:Y:S05]  /*4700*/  WARPSYNC.COLLECTIVE R0, `(.L_x_14800) ;  /* 0x0000000000087348 */ /* 0x000fea0003c00000 */
[----:B------:R0:W1:Y:S02]  /*4710*/  SHFL.BFLY P0, R7, R5, R2, R3 ;  /* 0x0c00000205077389 */ /* 0x0000640000000003 */
[----:B01----:R-:W-:Y:S05]  /*4720*/  ENDCOLLECTIVE ;  /* 0x000000000000791b */ /* 0x003fea0003800000 */
.L_x_14800:
[----:B------:R-:W-:Y:S05]  /*4730*/  BRA `(.L_x_14801) ;  /* 0xffffffd000b07947 */ /* 0x000fea000383ffff */
.L_x_14788:
[----:B------:R-:W-:Y:S01]  /*4740*/  HFMA2 R3, -RZ, RZ, 0, 1.847743988037109375e-06 ;  /* 0x0000001fff037431 */ /* 0x000fe200000001ff */
[----:B------:R-:W-:Y:S01]  /*4750*/  BSSY B0, `(.L_x_14802) ;  /* 0x0000006000007945 */ /* 0x000fe20003800000 */
[----:B------:R-:W-:Y:S02]  /*4760*/  MOV R2, 0x1 ;  /* 0x0000000100027802 */ /* 0x000fe40000000f00 */
[----:B------:R-:W-:-:S07]  /*4770*/  MOV R0, 0xffffffff ;  /* 0xffffffff00007802 */ /* 0x000fce0000000f00 */
[----:B------:R-:W-:Y:S05]  /*4780*/  WARPSYNC.COLLECTIVE R0, `(.L_x_14803) ;  /* 0x0000000000087348 */ /* 0x000fea0003c00000 */
[----:B------:R0:W1:Y:S02]  /*4790*/  SHFL.BFLY P0, R7, R5, R2, R3 ;  /* 0x0c00000205077389 */ /* 0x0000640000000003 */
[----:B01----:R-:W-:Y:S05]  /*47a0*/  ENDCOLLECTIVE ;  /* 0x000000000000791b */ /* 0x003fea0003800000 */
.L_x_14803:
[----:B------:R-:W-:Y:S05]  /*47b0*/  BSYNC B0 ;  /* 0x0000000000007941 */ /* 0x000fea0003800000 */
.L_x_14802:
        /* <DEDUP_REMOVED lines=8> */
.L_x_14804:
[----:B------:R-:W-:Y:S02]  /*4840*/  HFMA2 R2, -RZ, RZ, 0, 2.384185791015625e-07 ;  /* 0x00000004ff027431 */ /* 0x000fe400000001ff */
[----:B------:R-:W-:-:S05]  /*4850*/  FADD.FTZ R110, R5, R7 ;  /* 0x00000007056e7221 */ /* 0x000fca0000010000 */
[----:B------:R-:W-:-:S07]  /*4860*/  MOV R5, R110 ;  /* 0x0000006e00057202 */ /* 0x000fce0000000f00 */
[----:B------:R-:W-:Y:S05]  /*4870*/  WARPSYNC.COLLECTIVE R0, `(.L_x_14805) ;  /* 0x0000000000087348 */ /* 0x000fea0003c00000 */
[----:B------:R0:W1:Y:S02]  /*4880*/  SHFL.BFLY P0, R7, R5, R2, R3 ;  /* 0x0c00000205077389 */ /* 0x0000640000000003 */
[----:B01----:R-:W-:Y:S05]  /*4890*/  ENDCOLLECTIVE ;  /* 0x000000000000791b */ /* 0x003fea0003800000 */
.L_x_14805:
[----:B------:R-:W-:Y:S02]  /*48a0*/  HFMA2 R2, -RZ, RZ, 0, 4.76837158203125e-07 ;  /* 0x00000008ff027431 */ /* 0x000fe400000001ff */
[----:B------:R-:W-:-:S05]  /*48b0*/  FADD.FTZ R111, R110, R7 ;  /* 0x000000076e6f7221 */ /* 0x000fca0000010000 */
[----:B------:R-:W-:-:S07]  /*48c0*/  MOV R5, R111 ;  /* 0x0000006f00057202 */ /* 0x000fce0000000f00 */
[----:B------:R-:W-:Y:S05]  /*48d0*/  WARPSYNC.COLLECTIVE R0, `(.L_x_14806) ;  /* 0x0000000000087348 */ /* 0x000fea0003c00000 */
[----:B------:R0:W1:Y:S02]  /*48e0*/  SHFL.BFLY P0, R7, R5, R2, R3 ;  /* 0x0c00000205077389 */ /* 0x0000640000000003 */
[----:B01----:R-:W-:Y:S05]  /*48f0*/  ENDCOLLECTIVE ;  /* 0x000000000000791b */ /* 0x003fea0003800000 */
.L_x_14806:
[----:B------:R-:W-:Y:S02]  /*4900*/  HFMA2 R2, -RZ, RZ, 0, 9.5367431640625e-07 ;  /* 0x00000010ff027431 */ /* 0x000fe400000001ff */
[----:B------:R-:W-:-:S05]  /*4910*/  FADD.FTZ R112, R111, R7 ;  /* 0x000000076f707221 */ /* 0x000fca0000010000 */
[----:B------:R-:W-:-:S07]  /*4920*/  MOV R5, R112 ;  /* 0x0000007000057202 */ /* 0x000fce0000000f00 */
[----:B------:R-:W-:Y:S05]  /*4930*/  WARPSYNC.COLLECTIVE R0, `(.L_x_14807) ;  /* 0x0000000000087348 */ /* 0x000fea0003c00000 */
[----:B------:R0:W1:Y:S02]  /*4940*/  SHFL.BFLY P0, R7, R5, R2, R3 ;  /* 0x0c00000205077389 */ /* 0x0000640000000003 */
[----:B01----:R-:W-:Y:S05]  /*4950*/  ENDCOLLECTIVE ;  /* 0x000000000000791b */ /* 0x003fea0003800000 */
.L_x_14807:
        /* <DEDUP_REMOVED lines=71> */
.L_x_14808:
[----:B------:R-:W-:Y:S02]  /*4dd0*/  HFMA2 R2, -RZ, RZ, 0, 1.1920928955078125e-07 ;  /* 0x00000002ff027431 */ /* 0x000fe400000001ff */
[----:B------:R-:W-:-:S05]  /*4de0*/  FADD.FTZ R110, R5, R7 ;  /* 0x00000007056e7221 */ /* 0x000fca0000010000 */
[----:B------:R-:W-:-:S07]  /*4df0*/  MOV R5, R110 ;  /* 0x0000006e00057202 */ /* 0x000fce0000000f00 */
[----:B------:R-:W-:Y:S05]  /*4e00*/  WARPSYNC.COLLECTIVE R0, `(.L_x_14809) ;  /* 0x0000000000087348 */ /* 0x000fea0003c00000 */
[----:B------:R0:W1:Y:S02]  /*4e10*/  SHFL.BFLY P0, R7, R5, R2, R3 ;  /* 0x0c00000205077389 */ /* 0x0000640000000003 */
[----:B01----:R-:W-:Y:S05]  /*4e20*/  ENDCOLLECTIVE ;  /* 0x000000000000791b */ /* 0x003fea0003800000 */
.L_x_14809:
[----:B------:R-:W-:Y:S02]  /*4e30*/  HFMA2 R2, -RZ, RZ, 0, 2.384185791015625e-07 ;  /* 0x00000004ff027431 */ /* 0x000fe400000001ff */
[----:B------:R-:W-:-:S05]  /*4e40*/  FADD.FTZ R111, R110, R7 ;  /* 0x000000076e6f7221 */ /* 0x000fca0000010000 */
[----:B------:R-:W-:-:S07]  /*4e50*/  MOV R5, R111 ;  /* 0x0000006f00057202 */ /* 0x000fce0000000f00 */
[----:B------:R-:W-:Y:S05]  /*4e60*/  WARPSYNC.COLLECTIVE R0, `(.L_x_14810) ;  /* 0x0000000000087348 */ /* 0x000fea0003c00000 */
[----:B------:R0:W1:Y:S02]  /*4e70*/  SHFL.BFLY P0, R7, R5, R2, R3 ;  /* 0x0c00000205077389 */ /* 0x0000640000000003 */
[----:B01----:R-:W-:Y:S05]  /*4e80*/  ENDCOLLECTIVE ;  /* 0x000000000000791b */ /* 0x003fea0003800000 */
.L_x_14810:
[----:B------:R-:W-:Y:S02]  /*4e90*/  HFMA2 R2, -RZ, RZ, 0, 4.76837158203125e-07 ;  /* 0x00000008ff027431 */ /* 0x000fe400000001ff */
[----:B------:R-:W-:-:S05]  /*4ea0*/  FADD.FTZ R112, R111, R7 ;  /* 0x000000076f707221 */ /* 0x000fca0000010000 */
[----:B------:R-:W-:-:S07]  /*4eb0*/  MOV R5, R112 ;  /* 0x0000007000057202 */ /* 0x000fce0000000f00 */
[----:B------:R-:W-:Y:S05]  /*4ec0*/  WARPSYNC.COLLECTIVE R0, `(.L_x_14811) ;  /* 0x0000000000087348 */ /* 0x000fea0003c00000 */
[----:B------:R0:W1:Y:S02]  /*4ed0*/  SHFL.BFLY P0, R7, R5, R2, R3 ;  /* 0x0c00000205077389 */ /* 0x0000640000000003 */
[----:B01----:R-:W-:Y:S05]  /*4ee0*/  ENDCOLLECTIVE ;  /* 0x000000000000791b */ /* 0x003fea0003800000 */
.L_x_14811:
[----:B------:R-:W-:Y:S02]  /*4ef0*/  HFMA2 R2, -RZ, RZ, 0, 9.5367431640625e-07 ;  /* 0x00000010ff027431 */ /* 0x000fe400000001ff */
[----:B------:R-:W-:-:S05]  /*4f00*/  FADD.FTZ R113, R112, R7 ;  /* 0x0000000770717221 */ /* 0x000fca0000010000 */
[----:B------:R-:W-:-:S07]  /*4f10*/  MOV R5, R113 ;  /* 0x0000007100057202 */ /* 0x000fce0000000f00 */
[----:B------:R-:W-:Y:S05]  /*4f20*/  WARPSYNC.COLLECTIVE R0, `(.L_x_14812) ;  /* 0x0000000000087348 */ /* 0x000fea0003c00000 */
[----:B------:R0:W1:Y:S02]  /*4f30*/  SHFL.BFLY P0, R7, R5, R2, R3 ;  /* 0x0c00000205077389 */ /* 0x0000640000000003 */
[----:B01----:R-:W-:Y:S05]  /*4f40*/  ENDCOLLECTIVE ;  /* 0x000000000000791b */ /* 0x003fea0003800000 */
.L_x_14812:
[----:B------:R-:W-:Y:S05]  /*4f50*/  BRA `(.L_x_14813) ;  /* 0xffffffe400bc7947 */ /* 0x000fea000383ffff */
.L_x_14814:
        /* <DEDUP_REMOVED lines=10> */
.L_x_37293:


//--------------------- .text._ZN10layer_norm13ln_fwd_kernelINS_13Kernel_traitsIf13__nv_bfloat16fS2_fjLj1024ELj1ELj4ELj1ELj16ENS_18Kernel_traits_baseILj1024EfS2_fS2_fjLj128EEEEELb0ELb0ELb1ELb0EEEvNS_9FwdParamsE --------------------------
	.section	.text._ZN10layer_norm13ln_fwd_kernelINS_13Kernel_traitsIf13__nv_bfloat16fS2_fjLj1024ELj1ELj4ELj1ELj16ENS_18Kernel_traits_baseILj1024EfS2_fS2_fjLj128EEEEELb0ELb0ELb1ELb0EEEvNS_9FwdParamsE,"ax",@progbits
	.align	128
        .global         _ZN10layer_norm13ln_fwd_kernelINS_13Kernel_traitsIf13__nv_bfloat16fS2_fjLj1024ELj1ELj4ELj1ELj16ENS_18Kernel_traits_baseILj1024EfS2_fS2_fjLj128EEEEELb0ELb0ELb1ELb0EEEvNS_9FwdParamsE
        .type           _ZN10layer_norm13ln_fwd_kernelINS_13Kernel_traitsIf13__nv_bfloat16fS2_fjLj1024ELj1ELj4ELj1ELj16ENS_18Kernel_traits_baseILj1024EfS2_fS2_fjLj128EEEEELb0ELb0ELb1ELb0EEEvNS_9FwdParamsE,@function
        .size           _ZN10layer_norm13ln_fwd_kernelINS_13Kernel_traitsIf13__nv_bfloat16fS2_fjLj1024ELj1ELj4ELj1ELj16ENS_18Kernel_traits_baseILj1024EfS2_fS2_fjLj128EEEEELb0ELb0ELb1ELb0EEEvNS_9FwdParamsE,(.L_x_37294 - _ZN10layer_norm13ln_fwd_kernelINS_13Kernel_traitsIf13__nv_bfloat16fS2_fjLj1024ELj1ELj4ELj1ELj16ENS_18Kernel_traits_baseILj1024EfS2_fS2_fjLj128EEEEELb0ELb0ELb1ELb0EEEvNS_9FwdParamsE)
        .other          _ZN10layer_norm13ln_fwd_kernelINS_13Kernel_traitsIf13__nv_bfloat16fS2_fjLj1024ELj1ELj4ELj1ELj16ENS_18Kernel_traits_baseILj1024EfS2_fS2_fjLj128EEEEELb0ELb0ELb1ELb0EEEvNS_9FwdParamsE,@"STO_CUDA_ENTRY STV_DEFAULT"
_ZN10layer_norm13ln_fwd_kernelINS_13Kernel_traitsIf13__nv_bfloat16fS2_fjLj1024ELj1ELj4ELj1ELj16ENS_18Kernel_traits_baseILj1024EfS2_fS2_fjLj128EEEEELb0ELb0ELb1ELb0EEEvNS_9FwdParamsE:
.text._ZN10layer_norm13ln_fwd_kernelINS_13Kernel_traitsIf13__nv_bfloat16fS2_fjLj1024ELj1ELj4ELj1ELj16ENS_18Kernel_traits_baseILj1024EfS2_fS2_fjLj128EEEEELb0ELb0ELb1ELb0EEEvNS_9FwdParamsE:
        /* <DEDUP_REMOVED lines=60> */
.L_x_14816:
        /* <DEDUP_REMOVED lines=40> */
.L_x_14817:
[----:B------:R-:W-:Y:S05]  /*0640*/  BSYNC.RECONVERGENT B0 ;  /* 0x0000000000007941 */ /* 0x000fea0003800200 */
.L_x_14815:
[----:B------:R-:W1:Y:S02]  /*0650*/  LDCU UR4, c[0x0][0x384] ;  /* 0x00007080ff0477ac */ /* 0x000e640008000800 */
[----:B-1----:R-:W-:-:S13]  /*0660*/  ISETP.GE.AND P0, PT, R0, UR4, PT ;  /* 0x0000000400007c0c */ /* 0x002fda000bf06270 */
[----:B------:R-:W-:Y:S05]  /*0670*/  @P0 EXIT ;  /* 0x000000000000094d */ /* 0x000fea0003800000 */
[----:B------:R-:W1:Y:S01]  /*0680*/  LDCU.U8 UR4, c[0x0][0x410] ;  /* 0x00008200ff0477ac */ /* 0x000e620008000000 */
[----:B------:R-:W2:Y:S01]  /*0690*/  LDCU UR5, c[0x0][0x448] ;  /* 0x00008900ff0577ac */ /* 0x000ea20008000800 */
[----:B------:R-:W3:Y:S01]  /*06a0*/  LDCU.64 UR8, c[0x0][0x3a0] ;  /* 0x00007400ff0877ac */ /* 0x000ee20008000a00 */
[----:B-1----:R-:W-:-:S11]  /*06b0*/  UISETP.NE.AND UP1, UPT, UR4, URZ, UPT ;  /* 0x000000ff0400728c */ /* 0x002fd6000bf25270 */
.L_x_14851:
[----:B-123--:R-:W1:Y:S08]  /*06c0*/  LDC.64 R108, c[0x0][0x3f0] ;  /* 0x0000fc00ff6c7b82 */ /* 0x00ee700000000a00 */
[----:B------:R-:W4:Y:S08]  /*06d0*/  LDC.64 R110, c[0x0][0x3f8] ;  /* 0x0000fe00ff6e7b82 */ /* 0x000f300000000a00 */
[----:B0-----:R-:W0:Y:S01]  /*06e0*/  LDC R5, c[0x0][0x388] ;  /* 0x0000e200ff057b82 */ /* 0x001e220000000800 */
[----:B-1----:R-:W-:-:S05]  /*06f0*/  IMAD.WIDE R108, R0, 0x4, R108 ;  /* 0x00000004006c7825 */ /* 0x002fca00078e026c */
[----:B------:R1:W2:Y:S01]  /*0700*/  LDG.E R2, desc[UR6][R108.64] ;  /* 0x000000066c027981 */ /* 0x0002a2000c1e1900 */
[----:B----4-:R-:W-:-:S05]  /*0710*/  IMAD.WIDE R110, R0, 0x4, R110 ;  /* 0x00000004006e7825 */ /* 0x010fca00078e026e */
[----:B-----5:R4:W5:Y:S01]  /*0720*/  LDG.E R3, desc[UR6][R110.64] ;  /* 0x000000066e037981 */ /* 0x020962000c1e1900 */
[----:B------:R-:W-:Y:S01]  /*0730*/  ISETP.GE.U32.AND P0, PT, R6, 0x20, PT ;  /* 0x000000200600780c */ /* 0x000fe20003f06070 */
[----:B-1----:R-:W-:Y:S01]  /*0740*/  HFMA2 R108, -RZ, RZ, 0, 0 ;  /* 0x00000000ff6c7431 */ /* 0x002fe200000001ff */
[----:B------:R-:W-:Y:S01]  /*0750*/  BSSY.RECONVERGENT B0, `(.L_x_14818) ;  /* 0x0000061000007945 */ /* 0x000fe20003800200 */
[----:B--2---:R-:W-:-:S13]  /*0760*/  ISETP.GE.AND P2, PT, R2, 0x1, PT ;  /* 0x000000010200780c */ /* 0x004fda0003f46270 */
[----:B------:R-:W-:-:S05]  /*0770*/  @P2 IADD3 R4, PT, PT, R2, -0x1, RZ ;  /* 0xffffffff02042810 */ /* 0x000fca0007ffe0ff */
[-C--:B0-----:R-:W-:Y:S02]  /*0780*/  @P2 IMAD R112, R4, R5.reuse, RZ ;  /* 0x0000000504702224 */ /* 0x081fe400078e02ff */
[----:B------:R-:W-:-:S03]  /*0790*/  IMAD R4, R0, R5, RZ ;  /* 0x0000000500047224 */ /* 0x000fc600078e02ff */
[----:B------:R-:W-:Y:S02]  /*07a0*/  @P2 SHF.R.S32.HI R115, RZ, 0x1f, R112 ;  /* 0x0000001fff732819 */ /* 0x000fe40000011470 */
[----:B------:R-:W-:Y:S02]  /*07b0*/  SHF.R.S32.HI R113, RZ, 0x1f, R4 ;  /* 0x0000001fff717819 */ /* 0x000fe40000011404 */
[----:B------:R-:W-:Y:S02]  /*07c0*/  @P2 LEA.HI R112, R115, R112, RZ, 0x3 ;  /* 0x0000007073702211 */ /* 0x000fe400078f18ff */
[----:B------:R-:W-:Y:S02]  /*07d0*/  LEA.HI R4, R113, R4, RZ, 0x3 ;  /* 0x0000000471047211 */ /* 0x000fe400078f18ff */
[-C--:B------:R-:W-:Y:S02]  /*07e0*/  @P2 LEA.HI.SX32 R108, R112, R7.reuse, 0x1d ;  /* 0x00000007706c2211 */ /* 0x080fe400078feaff */
[----:B------:R-:W-:Y:S01]  /*07f0*/  LEA.HI.SX32 R4, R4, R7, 0x1d ;  /* 0x0000000704047211 */ /* 0x000fe200078feaff */
[----:B----4-:R-:W-:Y:S06]  /*0800*/  @!P0 BRA `(.L_x_14819) ;  /* 0x0000000400548947 */ /* 0x010fec0003800000 */
[----:B------:R-:W-:Y:S04]  /*0810*/  BSSY.RECONVERGENT B1, `(.L_x_14820) ;  /* 0x0000005000017945 */ /* 0x000fe80003800200 */
[----:B------:R-:W-:Y:S05]  /*0820*/  @!P2 BRA `(.L_x_14821) ;  /* 0x00000000000ca947 */ /* 0x000fea0003800000 */
[----:B------:R-:W0:Y:S02]  /*0830*/  LDC.64 R76, c[0x0][0x390] ;  /* 0x0000e400ff4c7b82 */ /* 0x000e240000000a00 */
[----:B0-----:R-:W-:-:S06]  /*0840*/  IMAD.WIDE.U32 R76, R108, 0x10, R76 ;  /* 0x000000106c4c7825 */ /* 0x001fcc00078e004c */
[----:B------:R-:W5:Y:S02]  /*0850*/  LDG.E.128 R76, desc[UR6][R76.64] ;  /* 0x000000064c4c7981 */ /* 0x000f64000c1e1d00 */
.L_x_14821:
[----:B---3--:R-:W-:Y:S05]  /*0860*/  BSYNC.RECONVERGENT B1 ;  /* 0x0000000000017941 */ /* 0x008fea0003800200 */
.L_x_14820:
        /* <DEDUP_REMOVED lines=37> */
.L_x_14822:
        /* <DEDUP_REMOVED lines=36> */
.L_x_14823:
[----:B------:R-:W0:Y:S01]  /*0d00*/  LDC.64 R110, c[0x0][0x3a8] ;  /* 0x0000ea00ff6e7b82 */ /* 0x000e220000000a00 */
[----:B------:R-:W-:Y:S01]  /*0d10*/  IADD3 R108, PT, PT, R108, 0x20, RZ ;  /* 0x000000206c6c7810 */ /* 0x000fe20007ffe0ff */
[C---:B0-----:R-:W-:Y:S01]  /*0d20*/  IMAD.WIDE.U32 R110, R4.reuse, 0x20, R110 ;  /* 0x00000020046e7825 */ /* 0x041fe200078e006e */
[----:B------:R-:W-:-:S04]  /*0d30*/  IADD3 R4, PT, PT, R4, 0x20, RZ ;  /* 0x0000002004047810 */ /* 0x000fc80007ffe0ff */
[----:B------:R0:W-:Y:S04]  /*0d40*/  STG.E.128 desc[UR6][R110.64], R8 ;  /* 0x000000086e007986 */ /* 0x0001e8000c101d06 */
[----:B------:R0:W-:Y:S02]  /*0d50*/  STG.E.128 desc[UR6][R110.64+0x10], R104 ;  /* 0x000010686e007986 */ /* 0x0001e4000c101d06 */
.L_x_14819:
[----:B---3--:R-:W-:Y:S05]  /*0d60*/  BSYNC.RECONVERGENT B0 ;  /* 0x0000000000007941 */ /* 0x008fea0003800200 */
.L_x_14818:
        /* <DEDUP_REMOVED lines=9> */
.L_x_14827:
[----:B------:R-:W-:Y:S05]  /*0e00*/  BSYNC.RECONVERGENT B1 ;  /* 0x0000000000017941 */ /* 0x000fea0003800200 */
.L_x_14826:
        /* <DEDUP_REMOVED lines=37> */
.L_x_14828:
        /* <DEDUP_REMOVED lines=36> */
.L_x_14829:
[----:B------:R-:W0:Y:S01]  /*12a0*/  LDC.64 R110, c[0x0][0x3a8] ;  /* 0x0000ea00ff6e7b82 */ /* 0x000e220000000a00 */
[----:B------:R-:W-:Y:S01]  /*12b0*/  IADD3 R108, PT, PT, R108, 0x20, RZ ;  /* 0x000000206c6c7810 */ /* 0x000fe20007ffe0ff */
[C---:B0-----:R-:W-:Y:S01]  /*12c0*/  IMAD.WIDE.U32 R110, R4.reuse, 0x20, R110 ;  /* 0x00000020046e7825 */ /* 0x041fe200078e006e */
[----:B------:R-:W-:-:S04]  /*12d0*/  IADD3 R4, PT, PT, R4, 0x20, RZ ;  /* 0x0000002004047810 */ /* 0x000fc80007ffe0ff */
[----:B------:R1:W-:Y:S04]  /*12e0*/  STG.E.128 desc[UR6][R110.64], R80 ;  /* 0x000000506e007986 */ /* 0x0003e8000c101d06 */
[----:B------:R1:W-:Y:S02]  /*12f0*/  STG.E.128 desc[UR6][R110.64+0x10], R84 ;  /* 0x000010546e007986 */ /* 0x0003e4000c101d06 */
.L_x_14825:
[----:B------:R-:W-:Y:S05]  /*1300*/  BSYNC.RECONVERGENT B0 ;  /* 0x0000000000007941 */ /* 0x000fea0003800200 */
.L_x_14824:
        /* <DEDUP_REMOVED lines=9> */
.L_x_14833:
[----:B------:R-:W-:Y:S05]  /*13a0*/  BSYNC.RECONVERGENT B1 ;  /* 0x0000000000017941 */ /* 0x000fea0003800200 */
.L_x_14832:
[----:B------:R-:W-:-:S04]  /*13b0*/  UISETP.NE.U32.AND UP0, UPT, UR8, URZ, UPT ;  /* 0x000000ff0800728c */ /* 0x000fc8000bf05070 */
[----:B------:R-:W-:-:S09]  /*13c0*/  UISETP.NE.AND.EX UP0, UPT, UR9, URZ, UPT, UP0 ;  /* 0x000000ff0900728c */ /* 0x000fd2000bf05300 */
[----:B------:R-:W-:Y:S05]  /*13d0*/  BRA.U !UP0, `(.L_x_14834) ;  /* 0x0000000108887547 */ /* 0x000fea000b800000 */
[----:B------:R-:W0:Y:S02]  /*13e0*/  LDC.64 R88, c[0x0][0x3a0] ;  /* 0x0000e800ff587b82 */ /* 0x000e240000000a00 */
[----:B01----:R-:W-:-:S05]  /*13f0*/  IMAD.WIDE.U32 R110, R4, 0x20, R88 ;  /* 0x00000020046e7825 */ /* 0x003fca00078e0058 */
        /* <DEDUP_REMOVED lines=32> */
.L_x_14834:
        /* <DEDUP_REMOVED lines=36> */
.L_x_14835:
[----:B------:R-:W0:Y:S01]  /*1840*/  LDC.64 R110, c[0x0][0x3a8] ;  /* 0x0000ea00ff6e7b82 */ /* 0x000e220000000a00 */
[----:B------:R-:W-:Y:S01]  /*1850*/  IADD3 R108, PT, PT, R108, 0x20, RZ ;  /* 0x000000206c6c7810 */ /* 0x000fe20007ffe0ff */
[C---:B0-----:R-:W-:Y:S01]  /*1860*/  IMAD.WIDE.U32 R110, R4.reuse, 0x20, R110 ;  /* 0x00000020046e7825 */ /* 0x041fe200078e006e */
[----:B------:R-:W-:-:S04]  /*1870*/  IADD3 R4, PT, PT, R4, 0x20, RZ ;  /* 0x0000002004047810 */ /* 0x000fc80007ffe0ff */
[----:B------:R2:W-:Y:S04]  /*1880*/  STG.E.128 desc[UR6][R110.64], R88 ;  /* 0x000000586e007986 */ /* 0x0005e8000c101d06 */
[----:B------:R2:W-:Y:S02]  /*1890*/  STG.E.128 desc[UR6][R110.64+0x10], R92 ;  /* 0x0000105c6e007986 */ /* 0x0005e4000c101d06 */
.L_x_14831:
[----:B------:R-:W-:Y:S05]  /*18a0*/  BSYNC.RECONVERGENT B0 ;  /* 0x0000000000007941 */ /* 0x000fea0003800200 */
.L_x_14830:
        /* <DEDUP_REMOVED lines=8> */
.L_x_14839:
[----:B------:R-:W-:Y:S05]  /*1930*/  BSYNC.RECONVERGENT B1 ;  /* 0x0000000000017941 */ /* 0x000fea0003800200 */
.L_x_14838:
        /* <DEDUP_REMOVED lines=37> */
.L_x_14840:
        /* <DEDUP_REMOVED lines=36> */
.L_x_14841:
[----:B------:R-:W0:Y:S02]  /*1dd0*/  LDC.64 R108, c[0x0][0x3a8] ;  /* 0x0000ea00ff6c7b82 */ /* 0x000e240000000a00 */
[----:B0-----:R-:W-:-:S05]  /*1de0*/  IMAD.WIDE.U32 R108, R4, 0x20, R108 ;  /* 0x00000020046c7825 */ /* 0x001fca00078e006c */
[----:B------:R3:W-:Y:S04]  /*1df0*/  STG.E.128 desc[UR6][R108.64], R96 ;  /* 0x000000606c007986 */ /* 0x0007e8000c101d06 */
[----:B------:R3:W-:Y:S02]  /*1e00*/  STG.E.128 desc[UR6][R108.64+0x10], R100 ;  /* 0x000010646c007986 */ /* 0x0007e4000c101d06 */
.L_x_14837:
[----:B------:R-:W-:Y:S05]  /*1e10*/  BSYNC.RECONVERGENT B0 ;  /* 0x0000000000007941 */ /* 0x000fea0003800200 */
.L_x_14836:
[----:B------:R-:W-:Y:S01]  /*1e20*/  FADD.FTZ R2, RZ, R8 ;  /* 0x00000008ff027221 */ /* 0x000fe20000010000 */
[C---:B------:R-:W-:Y:S01]  /*1e30*/  ISETP.GT.U32.AND P2, PT, R6.reuse, 0x3f, PT ;  /* 0x0000003f0600780c */ /* 0x040fe20003f44070 */
[----:B------:R-:W-:Y:S01]  /*1e40*/  UMOV UR4, 0xffffffff ;  /* 0xffffffff00047882 */ /* 0x000fe20000000000 */
[C---:B------:R-:W-:Y:S01]  /*1e50*/  ISETP.GT.U32.AND P3, PT, R6.reuse, 0x5f, PT ;  /* 0x0000005f0600780c */ /* 0x040fe20003f64070 */
[----:B---3--:R-:W-:Y:S01]  /*1e60*/  FADD.FTZ R109, R9, R2 ;  /* 0x00000002096d7221 */ /* 0x008fe20000010000 */
        /* <DEDUP_REMOVED lines=10> */
[----:B012---:R-:W-:-:S04]  /*1f10*/  FADD.FTZ R111, R81, R2 ;  /* 0x00000002516f7221 */ /* 0x007fc80000010000 */
        /* <DEDUP_REMOVED lines=109> */
.L_x_14863:
[----:B------:R-:W-:Y:S01]  /*25f0*/  FMUL.FTZ R2, R4, R4 ;  /* 0x0000000404027220 */ /* 0x000fe20000410000 */
[----:B------:R-:W-:Y:S01]  /*2600*/  PLOP3.LUT P2, PT, PT, PT, UP1, 0x40, 0x4 ;  /* 0x000000000004781c */ /* 0x000fe20003f4e818 */
[----:B-1----:R-:W-:Y:S01]  /*2610*/  FADD.FTZ R115, R112, R113 ;  /* 0x0000007170737221 */ /* 0x002fe20000010000 */
[----:B------:R-:W1:Y:S01]  /*2620*/  @!P5 LDC.64 R110, c[0x0][0x3c8] ;  /* 0x0000f200ff6edb82 */ /* 0x000e620000000a00 */
[----:B------:R-:W-:Y:S01]  /*2630*/  BSSY.RECONVERGENT B0, `(.L_x_14843) ;  /* 0x000009e000007945 */ /* 0x000fe20003800200 */
[----:B------:R-:W-:Y:S01]  /*2640*/  FSEL R109, R2, RZ, !P2 ;  /* 0x000000ff026d7208 */ /* 0x000fe20005000000 */
[----:B------:R-:W-:Y:S01]  /*2650*/  FFMA.FTZ R108, R115, R108, UR5 ;  /* 0x00000005736c7e23 */ /* 0x000fe2000801006c */
[----:B-----5:R-:W-:-:S03]  /*2660*/  ISETP.GE.AND P2, PT, R3, 0x1, PT ;  /* 0x000000010300780c */ /* 0x020fc60003f46270 */
[----:B------:R-:W-:Y:S01]  /*2670*/  FADD.FTZ R2, R108, R109 ;  /* 0x0000006d6c027221 */ /* 0x000fe20000010000 */
[----:B0-----:R-:W0:Y:S05]  /*2680*/  @!P5 LDC.64 R112, c[0x0][0x3c0] ;  /* 0x0000f000ff70db82 */ /* 0x001e2a0000000a00 */
[----:B------:R-:W2:Y:S01]  /*2690*/  MUFU.RSQ R2, R2 ;  /* 0x0000000200027308 */ /* 0x000ea20000001400 */
[----:B-1----:R-:W-:-:S04]  /*26a0*/  @!P5 IMAD.WIDE R110, R0, 0x4, R110 ;  /* 0x00000004006ed825 */ /* 0x002fc800078e026e */
[----:B0-----:R-:W-:-:S05]  /*26b0*/  @!P5 IMAD.WIDE R112, R0, 0x4, R112 ;  /* 0x000000040070d825 */ /* 0x001fca00078e0270 */
[----:B------:R0:W-:Y:S04]  /*26c0*/  @!P5 STG.E desc[UR6][R112.64], R4 ;  /* 0x000000047000d986 */ /* 0x0001e8000c101906 */
[----:B--2---:R0:W-:Y:S01]  /*26d0*/  @!P5 STG.E desc[UR6][R110.64], R2 ;  /* 0x000000026e00d986 */ /* 0x0041e2000c101906 */
[----:B------:R-:W-:Y:S05]  /*26e0*/  @!P2 BRA `(.L_x_14844) ;  /* 0x000000080048a947 */ /* 0x000fea0003800000 */
[----:B------:R-:W-:Y:S01]  /*26f0*/  IADD3 R108, PT, PT, R3, -0x1, RZ ;  /* 0xffffffff036c7810 */ /* 0x000fe20007ffe0ff */
[----:B------:R-:W-:Y:S01]  /*2700*/  BSSY.RECONVERGENT B1, `(.L_x_14845) ;  /* 0x0000028000017945 */ /* 0x000fe20003800200 */
[----:B------:R-:W-:-:S03]  /*2710*/  PLOP3.LUT P2, PT, PT, PT, UP1, 0x40, 0x4 ;  /* 0x000000000004781c */ /* 0x000fc60003f4e818 */
[----:B------:R-:W-:-:S05]  /*2720*/  IMAD R108, R108, R5, RZ ;  /* 0x000000056c6c7224 */ /* 0x000fca00078e02ff */
[----:B------:R-:W-:-:S04]  /*2730*/  SHF.R.S32.HI R3, RZ, 0x1f, R108 ;  /* 0x0000001fff037819 */ /* 0x000fc8000001146c */
[----:B------:R-:W-:Y:S02]  /*2740*/  LEA.HI R108, R3, R108, RZ, 0x3 ;  /* 0x0000006c036c7211 */ /* 0x000fe400078f18ff */
[----:B------:R-:W-:Y:S02]  /*2750*/  FSEL R3, R4, RZ, P2 ;  /* 0x000000ff04037208 */ /* 0x000fe40001000000 */
[----:B0-----:R-:W-:Y:S01]  /*2760*/  LEA.HI.SX32 R4, R108, R7, 0x1d ;  /* 0x000000076c047211 */ /* 0x001fe200078feaff */
[----:B------:R-:W-:Y:S06]  /*2770*/  @!P0 BRA `(.L_x_14846) ;  /* 0x0000000000808947 */ /* 0x000fec0003800000 */
[--C-:B------:R-:W-:Y:S01]  /*2780*/  FADD.FTZ R5, R8, -R3.reuse ;  /* 0x8000000308057221 */ /* 0x100fe20000010000 */
[--C-:B------:R-:W-:Y:S01]  /*2790*/  FADD.FTZ R109, R9, -R3.reuse ;  /* 0x80000003096d7221 */ /* 0x100fe20000010000 */
[----:B------:R-:W0:Y:S01]  /*27a0*/  LDC.64 R112, c[0x0][0x428] ;  /* 0x00010a00ff707b82 */ /* 0x000e220000000a00 */
        /* <DEDUP_REMOVED lines=12> */
[--C-:B------:R-:W-:Y:S01]  /*2870*/  FADD.FTZ R5, R11, -R3.reuse ;  /* 0x800000030b057221 */ /* 0x100fe20000010000 */
[C---:B------:R-:W-:Y:S01]  /*2880*/  FMUL.FTZ R116, R2.reuse, R117 ;  /* 0x0000007502747220 */ /* 0x040fe20000410000 */
[----:B------:R-:W-:Y:S01]  /*2890*/  FFMA.FTZ R109, R109, R14, R22 ;  /* 0x0000000e6d6d7223 */ /* 0x000fe20000010016 */
[----:B------:R-:W-:Y:S01]  /*28a0*/  FFMA.FTZ R111, R111, R16, R24 ;  /* 0x000000106f6f7223 */ /* 0x000fe20000010018 */
[----:B------:R-:W-:Y:S01]  /*28b0*/  FMUL.FTZ R110, R2, R5 ;  /* 0x00000005026e7220 */ /* 0x000fe20000410000 */
[----:B------:R-:W-:Y:S01]  /*28c0*/  FADD.FTZ R5, R106, -R3 ;  /* 0x800000036a057221 */ /* 0x000fe20000010000 */
[----:B------:R-:W-:Y:S01]  /*28d0*/  FFMA.FTZ R114, R114, R17, R25 ;  /* 0x0000001172727223 */ /* 0x000fe20000010019 */
[----:B------:R-:W-:Y:S01]  /*28e0*/  FFMA.FTZ R116, R116, R19, R27 ;  /* 0x0000001374747223 */ /* 0x000fe2000001001b */
[----:B------:R-:W-:Y:S01]  /*28f0*/  FFMA.FTZ R110, R110, R15, R23 ;  /* 0x0000000f6e6e7223 */ /* 0x000fe20000010017 */
[----:B------:R-:W-:Y:S01]  /*2900*/  FMUL.FTZ R5, R2, R5 ;  /* 0x0000000502057220 */ /* 0x000fe20000410000 */
[C---:B0-----:R-:W-:Y:S01]  /*2910*/  IMAD.WIDE.U32 R112, R4.reuse, 0x10, R112 ;  /* 0x0000001004707825 */ /* 0x041fe200078e0070 */
[----:B------:R-:W-:-:S03]  /*2920*/  IADD3 R4, PT, PT, R4, 0x20, RZ ;  /* 0x0000002004047810 */ /* 0x000fc60007ffe0ff */
[----:B------:R-:W-:Y:S01]  /*2930*/  FFMA.FTZ R5, R5, R18, R26 ;  /* 0x0000001205057223 */ /* 0x000fe2000001001a */
[----:B------:R-:W-:Y:S02]  /*2940*/  F2FP.BF16.F32.PACK_AB R109, R110, R109 ;  /* 0x0000006d6e6d723e */ /* 0x000fe400000010ff */
[----:B------:R-:W-:Y:S02]  /*2950*/  F2FP.BF16.F32.PACK_AB R110, R114, R111 ;  /* 0x0000006f726e723e */ /* 0x000fe400000010ff */
[----:B------:R-:W-:-:S05]  /*2960*/  F2FP.BF16.F32.PACK_AB R111, R116, R5 ;  /* 0x00000005746f723e */ /* 0x000fca00000010ff */
[----:B------:R0:W-:Y:S02]  /*2970*/  STG.E.128 desc[UR6][R112.64], R108 ;  /* 0x0000006c70007986 */ /* 0x0001e4000c101d06 */
.L_x_14846:
[----:B------:R-:W-:Y:S05]  /*2980*/  BSYNC.RECONVERGENT B1 ;  /* 0x0000000000017941 */ /* 0x000fea0003800200 */
.L_x_14845:
[----:B------:R-:W-:Y:S01]  /*2990*/  ISETP.GE.U32.AND P0, PT, R6, 0x40, PT ;  /* 0x000000400600780c */ /* 0x000fe20003f06070 */
[----:B------:R-:W-:-:S12]  /*29a0*/  BSSY.RECONVERGENT B1, `(.L_x_14847) ;  /* 0x0000022000017945 */ /* 0x000fd80003800200 */
[----:B------:R-:W-:Y:S05]  /*29b0*/  @!P0 BRA `(.L_x_14848) ;  /* 0x0000000000808947 */ /* 0x000fea0003800000 */
[--C-:B------:R-:W-:Y:S01]  /*29c0*/  FADD.FTZ R5, R80, -R3.reuse ;  /* 0x8000000350057221 */ /* 0x100fe20000010000 */
[--C-:B0-----:R-:W-:Y:S01]  /*29d0*/  FADD.FTZ R109, R81, -R3.reuse ;  /* 0x80000003516d7221 */ /* 0x101fe20000010000 */
        /* <DEDUP_REMOVED lines=30> */
.L_x_14848:
[----:B------:R-:W-:Y:S05]  /*2bc0*/  BSYNC.RECONVERGENT B1 ;  /* 0x0000000000017941 */ /* 0x000fea0003800200 */
.L_x_14847:
[----:B------:R-:W-:Y:S01]  /*2bd0*/  ISETP.GE.U32.AND P0, PT, R6, 0x60, PT ;  /* 0x000000600600780c */ /* 0x000fe20003f06070 */
[----:B------:R-:W-:-:S12]  /*2be0*/  BSSY.RECONVERGENT B1, `(.L_x_14849) ;  /* 0x0000022000017945 */ /* 0x000fd80003800200 */
[----:B------:R-:W-:Y:S05]  /*2bf0*/  @!P0 BRA `(.L_x_14850) ;  /* 0x0000000000808947 */ /* 0x000fea0003800000 */
[--C-:B------:R-:W-:Y:S01]  /*2c00*/  FADD.FTZ R5, R88, -R3.reuse ;  /* 0x8000000358057221 */ /* 0x100fe20000010000 */
[--C-:B01----:R-:W-:Y:S01]  /*2c10*/  FADD.FTZ R109, R89, -R3.reuse ;  /* 0x80000003596d7221 */ /* 0x103fe20000010000 */
        /* <DEDUP_REMOVED lines=30> */
.L_x_14850:
[----:B------:R-:W-:Y:S05]  /*2e00*/  BSYNC.RECONVERGENT B1 ;  /* 0x0000000000017941 */ /* 0x000fea0003800200 */
.L_x_14849:
        /* <DEDUP_REMOVED lines=32> */
.L_x_14844:
[----:B------:R-:W-:Y:S05]  /*3010*/  BSYNC.RECONVERGENT B0 ;  /* 0x0000000000007941 */ /* 0x000fea0003800200 */
.L_x_14843:
[----:B0-----:R-:W0:Y:S02]  /*3020*/  LDC.64 R2, c[0x0][0x380] ;  /* 0x0000e000ff027b82 */ /* 0x001e240000000a00 */
[----:B0-----:R-:W-:-:S04]  /*3030*/  LEA R0, R2, R0, 0x2 ;  /* 0x0000000002007211 */ /* 0x001fc800078e10ff */
[----:B------:R-:W-:-:S13]  /*3040*/  ISETP.GE.AND P0, PT, R0, R3, PT ;  /* 0x000000030000720c */ /* 0x000fda0003f06270 */
[----:B------:R-:W-:Y:S05]  /*3050*/  @!P0 BRA `(.L_x_14851) ;  /* 0xffffffd400988947 */ /* 0x000fea000383ffff */
[----:B------:R-:W-:Y:S05]  /*3060*/  EXIT ;  /* 0x000000000000794d */ /* 0x000fea0003800000 */
.L_x_14842:
        /* <DEDUP_REMOVED lines=8> */
.L_x_14853:
[----:B------:R-:W-:Y:S05]  /*30f0*/  BSYNC B0 ;  /* 0x0000000000007941 */ /* 0x000fea0003800000 */
.L_x_14852:
        /* <DEDUP_REMOVED lines=10> */
.L_x_14854:
[----:B------:R-:W-:Y:S01]  /*31a0*/  HFMA2 R116, -RZ, RZ, 0, 2.384185791015625e-07 ;  /* 0x00000004ff747431 */ /* 0x000fe200000001ff */
[----:B------:R-:W-:-:S05]  /*31b0*/  MOV R111, R115 ;  /* 0x00000073006f7202 */ /* 0x000fca0000000f00 */
[----:B------:R-:W-:-:S05]  /*31c0*/  FADD.FTZ R111, R110, R111 ;  /* 0x0000006f6e6f7221 */ /* 0x000fca0000010000 */
[----:B------:R-:W-:-:S07]  /*31d0*/  MOV R117, R111 ;  /* 0x0000006f00757202 */ /* 0x000fce0000000f00 */
[----:B------:R-:W-:Y:S05]  /*31e0*/  WARPSYNC.COLLECTIVE R114, `(.L_x_14855) ;  /* 0x0000000072087348 */ /* 0x000fea0003c00000 */
[----:B------:R0:W1:Y:S02]  /*31f0*/  SHFL.BFLY P6, R115, R117, R116, R119 ;  /* 0x0c00007475737389 */ /* 0x00006400000c0077 */
[----:B01----:R-:W-:Y:S05]  /*3200*/  ENDCOLLECTIVE ;  /* 0x000000000000791b */ /* 0x003fea0003800000 */
.L_x_14855:
[----:B------:R-:W-:Y:S01]  /*3210*/  HFMA2 R116, -RZ, RZ, 0, 4.76837158203125e-07 ;  /* 0x00000008ff747431 */ /* 0x000fe200000001ff */
[----:B------:R-:W-:-:S05]  /*3220*/  MOV R2, R115 ;  /* 0x0000007300027202 */ /* 0x000fca0000000f00 */
[----:B------:R-:W-:-:S05]  /*3230*/  FADD.FTZ R112, R111, R2 ;  /* 0x000000026f707221 */ /* 0x000fca0000010000 */
[----:B------:R-:W-:-:S07]  /*3240*/  MOV R117, R112 ;  /* 0x0000007000757202 */ /* 0x000fce0000000f00 */
[----:B------:R-:W-:Y:S05]  /*3250*/  WARPSYNC.COLLECTIVE R114, `(.L_x_14856) ;  /* 0x0000000072087348 */ /* 0x000fea0003c00000 */
[----:B------:R0:W1:Y:S02]  /*3260*/  SHFL.BFLY P6, R115, R117, R116, R119 ;  /* 0x0c00007475737389 */ /* 0x00006400000c0077 */
[----:B01----:R-:W-:Y:S05]  /*3270*/  ENDCOLLECTIVE ;  /* 0x000000000000791b */ /* 0x003fea0003800000 */
.L_x_14856:
[----:B------:R-:W-:Y:S01]  /*3280*/  HFMA2 R116, -RZ, RZ, 0, 9.5367431640625e-07 ;  /* 0x00000010ff747431 */ /* 0x000fe200000001ff */
[----:B------:R-:W-:-:S05]  /*3290*/  MOV R113, R115 ;  /* 0x0000007300717202 */ /* 0x000fca0000000f00 */
[----:B------:R-:W-:-:S05]  /*32a0*/  FADD.FTZ R113, R112, R113 ;  /* 0x0000007170717221 */ /* 0x000fca0000010000 */
[----:B------:R-:W-:-:S07]  /*32b0*/  MOV R117, R113 ;  /* 0x0000007100757202 */ /* 0x000fce0000000f00 */
[----:B------:R-:W-:Y:S05]  /*32c0*/  WARPSYNC.COLLECTIVE R114, `(.L_x_14857) ;  /* 0x0000000072087348 */ /* 0x000fea0003c00000 */
[----:B------:R0:W1:Y:S02]  /*32d0*/  SHFL.BFLY P6, R115, R117, R116, R119 ;  /* 0x0c00007475737389 */ /* 0x00006400000c0077 */
[----:B01----:R-:W-:Y:S05]  /*32e0*/  ENDCOLLECTIVE ;  /* 0x000000000000791b */ /* 0x003fea0003800000 */
.L_x_14857:
        /* <DEDUP_REMOVED lines=73> */
.L_x_14858:
[----:B------:R-:W-:Y:S01]  /*3780*/  HFMA2 R116, -RZ, RZ, 0, 1.1920928955078125e-07 ;  /* 0x00000002ff747431 */ /* 0x000fe200000001ff */
[----:B------:R-:W-:-:S05]  /*3790*/  MOV R109, R115 ;  /* 0x00000073006d7202 */ /* 0x000fca0000000f00 */
[----:B------:R-:W-:-:S05]  /*37a0*/  FADD.FTZ R109, R2, R109 ;  /* 0x0000006d026d7221 */ /* 0x000fca0000010000 */
[----:B------:R-:W-:-:S07]  /*37b0*/  MOV R117, R109 ;  /* 0x0000006d00757202 */ /* 0x000fce0000000f00 */
[----:B------:R-:W-:Y:S05]  /*37c0*/  WARPSYNC.COLLECTIVE R114, `(.L_x_14859) ;  /* 0x0000000072087348 */ /* 0x000fea0003c00000 */
[----:B------:R0:W1:Y:S02]  /*37d0*/  SHFL.BFLY P6, R115, R117, R116, R119 ;  /* 0x0c00007475737389 */ /* 0x00006400000c0077 */
[----:B01----:R-:W-:Y:S05]  /*37e0*/  ENDCOLLECTIVE ;  /* 0x000000000000791b */ /* 0x003fea0003800000 */
.L_x_14859:
[----:B------:R-:W-:Y:S01]  /*37f0*/  HFMA2 R116, -RZ, RZ, 0, 2.384185791015625e-07 ;  /* 0x00000004ff747431 */ /* 0x000fe200000001ff */
[----:B------:R-:W-:-:S05]  /*3800*/  MOV R110, R115 ;  /* 0x00000073006e7202 */ /* 0x000fca0000000f00 */
[----:B------:R-:W-:-:S05]  /*3810*/  FADD.FTZ R110, R109, R110 ;  /* 0x0000006e6d6e7221 */ /* 0x000fca0000010000 */
[----:B------:R-:W-:-:S07]  /*3820*/  MOV R117, R110 ;  /* 0x0000006e00757202 */ /* 0x000fce0000000f00 */
[----:B------:R-:W-:Y:S05]  /*3830*/  WARPSYNC.COLLECTIVE R114, `(.L_x_14860) ;  /* 0x0000000072087348 */ /* 0x000fea0003c00000 */
[----:B------:R0:W1:Y:S02]  /*3840*/  SHFL.BFLY P6, R115, R117, R116, R119 ;  /* 0x0c00007475737389 */ /* 0x00006400000c0077 */
[----:B01----:R-:W-:Y:S05]  /*3850*/  ENDCOLLECTIVE ;  /* 0x000000000000791b */ /* 0x003fea0003800000 */
.L_x_14860:
[----:B------:R-:W-:Y:S01]  /*3860*/  HFMA2 R116, -RZ, RZ, 0, 4.76837158203125e-07 ;  /* 0x00000008ff747431 */ /* 0x000fe200000001ff */
[----:B------:R-:W-:-:S05]  /*3870*/  MOV R111, R115 ;  /* 0x00000073006f7202 */ /* 0x000fca0000000f00 */
[----:B------:R-:W-:-:S05]  /*3880*/  FADD.FTZ R111, R110, R111 ;  /* 0x0000006f6e6f7221 */ /* 0x000fca0000010000 */
[----:B------:R-:W-:-:S07]  /*3890*/  MOV R117, R111 ;  /* 0x0000006f00757202 */ /* 0x000fce0000000f00 */
[----:B------:R-:W-:Y:S05]  /*38a0*/  WARPSYNC.COLLECTIVE R114, `(.L_x_14861) ;  /* 0x0000000072087348 */ /* 0x000fea0003c00000 */
[----:B------:R0:W1:Y:S02]  /*38b0*/  SHFL.BFLY P6, R115, R117, R116, R119 ;  /* 0x0c00007475737389 */ /* 0x00006400000c0077 */
[----:B01----:R-:W-:Y:S05]  /*38c0*/  ENDCOLLECTIVE ;  /* 0x000000000000791b */ /* 0x003fea0003800000 */
.L_x_14861:
[----:B------:R-:W-:Y:S01]  /*38d0*/  HFMA2 R116, -RZ, RZ, 0, 9.5367431640625e-07 ;  /* 0x00000010ff747431 */ /* 0x000fe200000001ff */
[----:B------:R-:W-:-:S05]  /*38e0*/  MOV R112, R115 ;  /* 0x0000007300707202 */ /* 0x000fca0000000f00 */
[----:B------:R-:W-:-:S05]  /*38f0*/  FADD.FTZ R112, R111, R112 ;  /* 0x000000706f707221 */ /* 0x000fca0000010000 */
[----:B------:R-:W-:-:S07]  /*3900*/  MOV R117, R112 ;  /* 0x0000007000757202 */ /* 0x000fce0000000f00 */
[----:B------:R-:W-:Y:S05]  /*3910*/  WARPSYNC.COLLECTIVE R114, `(.L_x_14862) ;  /* 0x0000000072087348 */ /* 0x000fea0003c00000 */
[----:B------:R0:W1:Y:S02]  /*3920*/  SHFL.BFLY P6, R115, R117, R116, R119 ;  /* 0x0c00007475737389 */ /* 0x00006400000c0077 */
[----:B01----:R-:W-:Y:S05]  /*3930*/  ENDCOLLECTIVE ;  /* 0x000000000000791b */ /* 0x003fea0003800000 */
.L_x_14862:
[----:B------:R-:W-:Y:S01]  /*3940*/  MOV R113, R115 ;  /* 0x0000007300717202 */ /* 0x000fe20000000f00 */
[----:B------:R-:W-:Y:S06]  /*3950*/  BRA `(.L_x_14863) ;  /* 0xffffffec00247947 */ /* 0x000fec000383ffff */
.L_x_14864:
        /* <DEDUP_REMOVED lines=10> */
.L_x_37294:


//--------------------- .text._ZN10layer_norm13ln_fwd_kernelINS_13Kernel_traitsIf13__nv_bfloat16fS2_fjLj1024ELj1ELj4ELj1ELj16ENS_18Kernel_traits_baseILj1024EfS2_fS2_fjLj128EEEEELb0ELb0ELb1ELb1EEEvNS_9FwdParamsE --------------------------
	.section	.text._ZN10layer_norm13ln_fwd_kernelINS_13Kernel_traitsIf13__nv_bfloat16fS2_fjLj1024ELj1ELj4ELj1ELj16ENS_18Kernel_traits_baseILj1024EfS2_fS2_fjLj128EEEEELb0ELb0ELb1ELb1EEEvNS_9FwdParamsE,"ax",@progbits
	.align	128
        .global         _ZN10layer_norm13ln_fwd_kernelINS_13Kernel_traitsIf13__nv_bfloat16fS2_fjLj1024ELj1ELj4ELj1ELj16ENS_18Kernel_traits_baseILj1024EfS2_fS2_fjLj128EEEEELb0ELb0ELb1ELb1EEEvNS_9FwdParamsE
        .type           _ZN10layer_norm13ln_fwd_kernelINS_13Kernel_traitsIf13__nv_bfloat16fS2_fjLj1024ELj1ELj4ELj1ELj16ENS_18Kernel_traits_baseILj1024EfS2_fS2_fjLj128EEEEELb0ELb0ELb1ELb1EEEvNS_9FwdParamsE,@function
        .size           _ZN10layer_norm13ln_fwd_kernelINS_13Kernel_traitsIf13__nv_bfloat16fS2_fjLj1024ELj1ELj4ELj1ELj16ENS_18Kernel_traits_baseILj1024EfS2_fS2_fjLj128EEEEELb0ELb0ELb1ELb1EEEvNS_9FwdParamsE,(.L_x_37295 - _ZN10layer_norm13ln_fwd_kernelINS_13Kernel_traitsIf13__nv_bfloat16fS2_fjLj1024ELj1ELj4ELj1ELj16ENS_18Kernel_traits_baseILj1024EfS2_fS2_fjLj128EEEEELb0ELb0ELb1ELb1EEEvNS_9FwdParamsE)
        .other          _ZN10layer_norm13ln_fwd_kernelINS_13Kernel_traitsIf13__nv_bfloat16fS2_fjLj1024ELj1ELj4ELj1ELj16ENS_18Kernel_traits_baseILj1024EfS2_fS2_fjLj128EEEEELb0ELb0ELb1ELb1EEEvNS_9FwdParamsE,@"STO_CUDA_ENTRY STV_DEFAULT"
_ZN10layer_norm13ln_fwd_kernelINS_13Kernel_traitsIf13__nv_bfloat16fS2_fjLj1024ELj1ELj4ELj1ELj16ENS_18Kernel_traits_baseILj1024EfS2_fS2_fjLj128EEEEELb0ELb0ELb1ELb1EEEvNS_9FwdParamsE:
.text._ZN10layer_norm13ln_fwd_kernelINS_13Kernel_traitsIf13__nv_bfloat16fS2_fjLj1024ELj1ELj4ELj1ELj16ENS_18Kernel_traits_baseILj1024EfS2_fS2_fjLj128EEEEELb0ELb0ELb1ELb1EEEvNS_9FwdParamsE:
        /* <DEDUP_REMOVED lines=33> */
.L_x_14865:
[----:B------:R-:W0:Y:S01]  /*0210*/  LDC.64 R4, c[0x0][0x3d0] ;  /* 0x0000f400ff047b82 */ /* 0x000e220000000a00 */
        /* <DEDUP_REMOVED lines=14> */
[----:B------:R-:W-:Y:S01]  /*0300*/  CS2R R38, SRZ ;  /* 0x0000000000267805 */ /* 0x000fe2000001ff00 */
[----:B0-----:R-:W-:-:S05]  /*0310*/  IMAD.WIDE.U32 R36, R2, 0x20, R4 ;  /* 0x0000002002247825 */ /* 0x001fca00078e0004 */
[----:B------:R-:W5:Y:S04]  /*0320*/  LDG.E.128 R4, desc[UR6][R36.64] ;  /* 0x0000000624047981 */ /* 0x000f68000c1e1d00 */
[----:B------:R-:W5:Y:S04]  /*0330*/  LDG.E.128 R8, desc[UR6][R36.64+0x10] ;  /* 0x0000100624087981 */ /* 0x000f68000c1e1d00 */
[----:B------:R-:W5:Y:S04]  /*0340*/  LDG.E.128 R12, desc[UR6][R36.64+0x400] ;  /* 0x00040006240c7981 */ /* 0x000f68000c1e1d00 */
[----:B------:R-:W5:Y:S04]  /*0350*/  LDG.E.128 R16, desc[UR6][R36.64+0x410] ;  /* 0x0004100624107981 */ /* 0x000f68000c1e1d00 */
[----:B------:R-:W5:Y:S04]  /*0360*/  LDG.E.128 R20, desc[UR6][R36.64+0x800] ;  /* 0x0008000624147981 */ /* 0x000f68000c1e1d00 */
[----:B------:R-:W5:Y:S04]  /*0370*/  LDG.E.128 R24, desc[UR6][R36.64+0x810] ;  /* 0x0008100624187981 */ /* 0x000f68000c1e1d00 */
[----:B------:R-:W5:Y:S04]  /*0380*/  LDG.E.128 R28, desc[UR6][R36.64+0xc00] ;  /* 0x000c0006241c7981 */ /* 0x000f68000c1e1d00 */
[----:B------:R0:W5:Y:S02]  /*0390*/  LDG.E.128 R32, desc[UR6][R36.64+0xc10] ;  /* 0x000c100624207981 */ /* 0x000164000c1e1d00 */
[----:B0-----:R-:W-:-:S07]  /*03a0*/  CS2R R36, SRZ ;  /* 0x0000000000247805 */ /* 0x001fce000001ff00 */
.L_x_14866:
[----:B------:R-:W1:Y:S02]  /*03b0*/  LDCU UR4, c[0x0][0x384] ;  /* 0x00007080ff0477ac */ /* 0x000e640008000800 */
[----:B-1----:R-:W-:-:S13]  /*03c0*/  ISETP.GE.AND P0, PT, R3, UR4, PT ;  /* 0x0000000403007c0c */ /* 0x002fda000bf06270 */
[----:B------:R-:W-:Y:S05]  /*03d0*/  @P0 EXIT ;  /* 0x000000000000094d */ /* 0x000fea0003800000 */
[----:B------:R-:W1:Y:S01]  /*03e0*/  LDCU.U8 UR4, c[0x0][0x410] ;  /* 0x00008200ff0477ac */ /* 0x000e620008000000 */
[----:B------:R-:W2:Y:S01]  /*03f0*/  LDCU UR5, c[0x0][0x448] ;  /* 0x00008900ff0577ac */ /* 0x000ea20008000800 */
[----:B------:R-:W3:Y:S01]  /*0400*/  LDCU.64 UR8, c[0x0][0x3a0] ;  /* 0x00007400ff0877ac */ /* 0x000ee20008000a00 */
[----:B-1----:R-:W-:-:S13]  /*0410*/  ISETP.NE.AND P1, PT, RZ, UR4, PT ;  /* 0x00000004ff007c0c */ /* 0x002fda000bf25270 */
.L_x_14884:
[----:B------:R-:W1:Y:S08]  /*0420*/  LDC.64 R72, c[0x0][0x3f0] ;  /* 0x0000fc00ff487b82 */ /* 0x000e700000000a00 */
[----:B------:R-:W4:Y:S08]  /*0430*/  LDC R106, c[0x0][0x388] ;  /* 0x0000e200ff6a7b82 */ /* 0x000f300000000800 */
[----:B------:R-:W0:Y:S01]  /*0440*/  LDC.64 R78, c[0x0][0x3f8] ;  /* 0x0000fe00ff4e7b82 */ /* 0x000e220000000a00 */
[----:B-1----:R-:W-:-:S05]  /*0450*/  IMAD.WIDE R72, R3, 0x4, R72 ;  /* 0x0000000403487825 */ /* 0x002fca00078e0248 */
[----:B------:R0:W2:Y:S02]  /*0460*/  LDG.E R0, desc[UR6][R72.64] ;  /* 0x0000000648007981 */ /* 0x0000a4000c1e1900 */
[----:B0-----:R-:W-:-:S05]  /*0470*/  IMAD.WIDE R72, R3, 0x4, R78 ;  /* 0x0000000403487825 */ /* 0x001fca00078e024e */
[----:B-----5:R0:W5:Y:S01]  /*0480*/  LDG.E R107, desc[UR6][R72.64] ;  /* 0x00000006486b7981 */ /* 0x020162000c1e1900 */
[----:B--2---:R-:W-:-:S13]  /*0490*/  ISETP.GE.AND P2, PT, R0, 0x1, PT ;  /* 0x000000010000780c */ /* 0x004fda0003f46270 */
[----:B------:R-:W-:Y:S01]  /*04a0*/  @P2 IADD3 R77, PT, PT, R0, -0x1, RZ ;  /* 0xffffffff004d2810 */ /* 0x000fe20007ffe0ff */
[----:B------:R-:W1:Y:S04]  /*04b0*/  @P2 LDC.64 R74, c[0x0][0x390] ;  /* 0x0000e400ff4a2b82 */ /* 0x000e680000000a00 */
[----:B----4-:R-:W-:-:S05]  /*04c0*/  @P2 IMAD R77, R77, R106, RZ ;  /* 0x0000006a4d4d2224 */ /* 0x010fca00078e02ff */
[----:B------:R-:W-:-:S04]  /*04d0*/  @P2 SHF.R.S32.HI R76, RZ, 0x1f, R77 ;  /* 0x0000001fff4c2819 */ /* 0x000fc8000001144d */
[----:B------:R-:W-:Y:S01]  /*04e0*/  @P2 LEA.HI R77, R76, R77, RZ, 0x3 ;  /* 0x0000004d4c4d2211 */ /* 0x000fe200078f18ff */
[----:B------:R-:W-:-:S03]  /*04f0*/  HFMA2 R76, -RZ, RZ, 0, 0 ;  /* 0x00000000ff4c7431 */ /* 0x000fc600000001ff */
[----:B------:R-:W-:-:S05]  /*0500*/  @P2 LEA.HI.SX32 R76, R77, R2, 0x1d ;  /* 0x000000024d4c2211 */ /* 0x000fca00078feaff */
[----:B-1----:R-:W-:-:S05]  /*0510*/  @P2 IMAD.WIDE.U32 R74, R76, 0x10, R74 ;  /* 0x000000104c4a2825 */ /* 0x002fca00078e004a */
[----:B------:R-:W2:Y:S01]  /*0520*/  @P2 LDG.E.128 R68, desc[UR6][R74.64] ;  /* 0x000000064a442981 */ /* 0x000ea2000c1e1d00 */
[----:B---3--:R-:W-:Y:S01]  /*0530*/  ISETP.NE.U32.AND P0, PT, RZ, UR8, PT ;  /* 0x00000008ff007c0c */ /* 0x008fe2000bf05070 */
        /* <DEDUP_REMOVED lines=16> */
[----:B------:R-:W-:Y:S02]  /*0640*/  @P3 SHF.L.U32 R80, R75, 0x10, RZ ;  /* 0x000000104b503819 */ /* 0x000fe400000006ff */
[----:B------:R-:W-:Y:S02]  /*0650*/  @P3 SHF.L.U32 R75, R68, 0x10, RZ ;  /* 0x00000010444b3819 */ /* 0x000fe400000006ff */
[----:B0-----:R-:W-:Y:S02]  /*0660*/  @P3 SHF.L.U32 R73, R69, 0x10, RZ ;  /* 0x0000001045493819 */ /* 0x001fe400000006ff */
[----:B------:R-:W-:Y:S01]  /*0670*/  @P3 SHF.L.U32 R74, R74, 0x10, RZ ;  /* 0x000000104a4a3819 */ /* 0x000fe200000006ff */
[----:B------:R-:W0:Y:S01]  /*0680*/  @P3 LDC R83, c[0x0][0x40c] ;  /* 0x00010300ff533b82 */ /* 0x000e220000000800 */
[----:B------:R-:W-:Y:S02]  /*0690*/  @P3 SHF.L.U32 R72, R79, 0x10, RZ ;  /* 0x000000104f483819 */ /* 0x000fe400000006ff */
[----:B------:R-:W-:-:S05]  /*06a0*/  @P3 SHF.L.U32 R78, R78, 0x10, RZ ;  /* 0x000000104e4e3819 */ /* 0x000fca00000006ff */
[----:B------:R-:W1:Y:S08]  /*06b0*/  @P3 LDC R82, c[0x0][0x40c] ;  /* 0x00010300ff523b82 */ /* 0x000e700000000800 */
[----:B------:R-:W4:Y:S08]  /*06c0*/  @P3 LDC R84, c[0x0][0x40c] ;  /* 0x00010300ff543b82 */ /* 0x000f300000000800 */
[----:B------:R-:W3:Y:S08]  /*06d0*/  @P3 LDC R85, c[0x0][0x40c] ;  /* 0x00010300ff553b82 */ /* 0x000ef00000000800 */
[----:B------:R-:W3:Y:S08]  /*06e0*/  @P3 LDC R86, c[0x0][0x40c] ;  /* 0x00010300ff563b82 */ /* 0x000ef00000000800 */
[----:B------:R-:W3:Y:S08]  /*06f0*/  @P3 LDC R87, c[0x0][0x40c] ;  /* 0x00010300ff573b82 */ /* 0x000ef00000000800 */
[----:B------:R-:W3:Y:S01]  /*0700*/  @P3 LDC R88, c[0x0][0x40c] ;  /* 0x00010300ff583b82 */ /* 0x000ee20000000800 */
[----:B--2---:R-:W-:Y:S01]  /*0710*/  @P3 FFMA.FTZ R100, R75, R81, R100 ;  /* 0x000000514b643223 */ /* 0x004fe20000010064 */
[----:B0-----:R-:W-:Y:S01]  /*0720*/  @P3 FFMA.FTZ R102, R73, R83, R102 ;  /* 0x0000005349663223 */ /* 0x001fe20000010066 */
[----:B------:R-:W-:Y:S01]  /*0730*/  @P3 SHF.L.U32 R73, R70, 0x10, RZ ;  /* 0x0000001046493819 */ /* 0x000fe200000006ff */
[----:B-1----:R-:W-:Y:S01]  /*0740*/  @P3 FFMA.FTZ R101, R80, R82, R101 ;  /* 0x0000005250653223 */ /* 0x002fe20000010065 */
[----:B------:R-:W-:Y:S01]  /*0750*/  @P3 SHF.L.U32 R75, R71, 0x10, RZ ;  /* 0x00000010474b3819 */ /* 0x000fe200000006ff */
[----:B----4-:R-:W-:Y:S01]  /*0760*/  @P3 FFMA.FTZ R103, R74, R84, R103 ;  /* 0x000000544a673223 */ /* 0x010fe20000010067 */
[----:B---3--:R-:W-:Y:S01]  /*0770*/  @P3 FFMA.FTZ R93, R72, R86, R93 ;  /* 0x00000056485d3223 */ /* 0x008fe2000001005d */
[----:B------:R-:W-:Y:S01]  /*0780*/  @P3 FFMA.FTZ R92, R73, R85, R92 ;  /* 0x00000055495c3223 */ /* 0x000fe2000001005c */
[----:B------:R-:W-:Y:S01]  /*0790*/  @P3 FFMA.FTZ R95, R78, R88, R95 ;  /* 0x000000584e5f3223 */ /* 0x000fe2000001005f */
[----:B------:R-:W-:Y:S01]  /*07a0*/  @P3 FFMA.FTZ R94, R75, R87, R94 ;  /* 0x000000574b5e3223 */ /* 0x000fe2000001005e */
[----:B------:R-:W-:Y:S06]  /*07b0*/  BRA `(.L_x_14868) ;  /* 0x0000000000707947 */ /* 0x000fec0003800000 */
.L_x_14867:
[----:B------:R-:W0:Y:S01]  /*07c0*/  @P2 LDC R82, c[0x0][0x40c] ;  /* 0x00010300ff522b82 */ /* 0x000e220000000800 */
[----:B------:R-:W-:Y:S02]  /*07d0*/  @P2 SHF.L.U32 R79, R79, 0x10, RZ ;  /* 0x000000104f4f2819 */ /* 0x000fe400000006ff */
[----:B------:R-:W-:Y:S02]  /*07e0*/  CS2R R92, SRZ ;  /* 0x00000000005c7805 */ /* 0x000fe4000001ff00 */
[----:B------:R-:W-:Y:S02]  /*07f0*/  @P2 SHF.L.U32 R75, R75, 0x10, RZ ;  /* 0x000000104b4b2819 */ /* 0x000fe400000006ff */
[----:B------:R-:W-:Y:S02]  /*0800*/  CS2R R100, SRZ ;  /* 0x0000000000647805 */ /* 0x000fe4000001ff00 */
[----:B------:R-:W-:Y:S02]  /*0810*/  @P2 SHF.L.U32 R74, R74, 0x10, RZ ;  /* 0x000000104a4a2819 */ /* 0x000fe400000006ff */
[----:B------:R-:W-:-:S02]  /*0820*/  CS2R R102, SRZ ;  /* 0x0000000000667805 */ /* 0x000fc4000001ff00 */
[----:B------:R-:W-:Y:S01]  /*0830*/  CS2R R94, SRZ ;  /* 0x00000000005e7805 */ /* 0x000fe2000001ff00 */
[----:B------:R-:W1:Y:S08]  /*0840*/  @P2 LDC R72, c[0x0][0x40c] ;  /* 0x00010300ff482b82 */ /* 0x000e700000000800 */
        /* <DEDUP_REMOVED lines=8> */
[----:B------:R-:W-:-:S04]  /*08d0*/  @P2 SHF.L.U32 R75, R70, 0x10, RZ ;  /* 0x00000010464b2819 */ /* 0x000fc800000006ff */
[----:B------:R-:W1:Y:S01]  /*08e0*/  @P2 LDC R81, c[0x0][0x40c] ;  /* 0x00010300ff512b82 */ /* 0x000e620000000800 */
[----:B--2---:R-:W-:Y:S01]  /*08f0*/  @P2 FMUL.FTZ R103, R74, R83 ;  /* 0x000000534a672220 */ /* 0x004fe20000410000 */
[----:B------:R-:W-:-:S06]  /*0900*/  @P2 SHF.L.U32 R74, R69, 0x10, RZ ;  /* 0x00000010454a2819 */ /* 0x000fcc00000006ff */
[----:B------:R-:W2:Y:S01]  /*0910*/  @P2 LDC R80, c[0x0][0x40c] ;  /* 0x00010300ff502b82 */ /* 0x000ea20000000800 */
[----:B---3--:R-:W-:-:S07]  /*0920*/  @P2 FMUL.FTZ R95, R79, R84 ;  /* 0x000000544f5f2220 */ /* 0x008fce0000410000 */
[----:B------:R-:W3:Y:S01]  /*0930*/  @P2 LDC R85, c[0x0][0x40c] ;  /* 0x00010300ff552b82 */ /* 0x000ee20000000800 */
[----:B0-----:R-:W-:Y:S01]  /*0940*/  @P2 FMUL.FTZ R100, R72, R73 ;  /* 0x0000004948642220 */ /* 0x001fe20000410000 */
[----:B-1----:R-:W-:Y:S01]  /*0950*/  @P2 FMUL.FTZ R102, R74, R81 ;  /* 0x000000514a662220 */ /* 0x002fe20000410000 */
[----:B--2---:R-:W-:Y:S01]  /*0960*/  @P2 FMUL.FTZ R92, R75, R80 ;  /* 0x000000504b5c2220 */ /* 0x004fe20000410000 */
[----:B---3--:R-:W-:-:S07]  /*0970*/  @P2 FMUL.FTZ R94, R78, R85 ;  /* 0x000000554e5e2220 */ /* 0x008fce0000410000 */
.L_x_14868:
        /* <DEDUP_REMOVED lines=11> */
.L_x_14870:
[----:B------:R-:W-:Y:S05]  /*0a30*/  BSYNC.RECONVERGENT B0 ;  /* 0x0000000000007941 */ /* 0x000fea0003800200 */
.L_x_14869:
[----:B-----5:R-:W-:Y:S02]  /*0a40*/  PRMT R72, R71, 0x7632, R72 ;  /* 0x0000763247487816 */ /* 0x020fe40000000048 */
[----:B0-----:R-:W-:Y:S02]  /*0a50*/  PRMT R74, R70, 0x7632, R74 ;  /* 0x00007632464a7816 */ /* 0x001fe4000000004a */
[----:B------:R-:W-:Y:S02]  /*0a60*/  PRMT R75, R69, 0x7632, R75 ;  /* 0x00007632454b7816 */ /* 0x000fe4000000004b */
[----:B------:R-:W-:Y:S01]  /*0a70*/  PRMT R88, R68, 0x7632, R88 ;  /* 0x0000763244587816 */ /* 0x000fe20000000058 */
[----:B------:R-:W-:Y:S06]  /*0a80*/  @!P0 BRA `(.L_x_14871) ;  /* 0x0000000000788947 */ /* 0x000fec0003800000 */
        /* <DEDUP_REMOVED lines=17> */
[----:B------:R-:W5:Y:S08]  /*0ba0*/  @P3 LDC R99, c[0x0][0x40c] ;  /* 0x00010300ff633b82 */ /* 0x000f700000000800 */
        /* <DEDUP_REMOVED lines=12> */
.L_x_14871:
[----:B------:R-:W0:Y:S01]  /*0c70*/  @P2 LDC R79, c[0x0][0x40c] ;  /* 0x00010300ff4f2b82 */ /* 0x000e220000000800 */
[----:B------:R-:W-:Y:S02]  /*0c80*/  @P2 SHF.L.U32 R78, R75, 0x10, RZ ;  /* 0x000000104b4e2819 */ /* 0x000fe400000006ff */
[----:B------:R-:W-:Y:S02]  /*0c90*/  CS2R R80, SRZ ;  /* 0x0000000000507805 */ /* 0x000fe4000001ff00 */
[----:B------:R-:W-:Y:S02]  /*0ca0*/  @P2 SHF.L.U32 R88, R88, 0x10, RZ ;  /* 0x0000001058582819 */ /* 0x000fe400000006ff */
[----:B------:R-:W-:Y:S02]  /*0cb0*/  CS2R R82, SRZ ;  /* 0x0000000000527805 */ /* 0x000fe4000001ff00 */
[----:B------:R-:W-:Y:S02]  /*0cc0*/  @P2 SHF.L.U32 R74, R74, 0x10, RZ ;  /* 0x000000104a4a2819 */ /* 0x000fe400000006ff */
[----:B------:R-:W-:Y:S01]  /*0cd0*/  CS2R R84, SRZ ;  /* 0x0000000000547805 */ /* 0x000fe2000001ff00 */
[----:B------:R-:W1:Y:S08]  /*0ce0*/  @P2 LDC R87, c[0x0][0x40c] ;  /* 0x00010300ff572b82 */ /* 0x000e700000000800 */
[----:B------:R-:W2:Y:S08]  /*0cf0*/  @P2 LDC R97, c[0x0][0x40c] ;  /* 0x00010300ff612b82 */ /* 0x000eb00000000800 */
[----:B------:R-:W3:Y:S01]  /*0d00*/  @P2 LDC R99, c[0x0][0x40c] ;  /* 0x00010300ff632b82 */ /* 0x000ee20000000800 */
[----:B0-----:R-:W-:Y:S01]  /*0d10*/  @P2 FMUL.FTZ R81, R88, R79 ;  /* 0x0000004f58512220 */ /* 0x001fe20000410000 */
[----:B------:R-:W-:-:S02]  /*0d20*/  @P2 SHF.L.U32 R88, R72, 0x10, RZ ;  /* 0x0000001048582819 */ /* 0x000fc400000006ff */
[----:B------:R-:W-:Y:S02]  /*0d30*/  @P2 SHF.L.U32 R72, R68, 0x10, RZ ;  /* 0x0000001044482819 */ /* 0x000fe400000006ff */
[----:B------:R-:W-:Y:S02]  /*0d40*/  @P2 SHF.L.U32 R79, R71, 0x10, RZ ;  /* 0x00000010474f2819 */ /* 0x000fe400000006ff */
[----:B------:R-:W0:Y:S01]  /*0d50*/  @P2 LDC R75, c[0x0][0x40c] ;  /* 0x00010300ff4b2b82 */ /* 0x000e220000000800 */
[----:B-1----:R-:W-:Y:S01]  /*0d60*/  @P2 FMUL.FTZ R83, R78, R87 ;  /* 0x000000574e532220 */ /* 0x002fe20000410000 */
[----:B------:R-:W-:Y:S02]  /*0d70*/  @P2 SHF.L.U32 R78, R70, 0x10, RZ ;  /* 0x00000010464e2819 */ /* 0x000fe400000006ff */
[----:B------:R-:W-:-:S04]  /*0d80*/  CS2R R86, SRZ ;  /* 0x0000000000567805 */ /* 0x000fc8000001ff00 */
        /* <DEDUP_REMOVED lines=10> */
.L_x_14872:
        /* <DEDUP_REMOVED lines=9> */
.L_x_14874:
[----:B------:R-:W-:Y:S05]  /*0ec0*/  BSYNC.RECONVERGENT B0 ;  /* 0x0000000000007941 */ /* 0x000fea0003800200 */
.L_x_14873:
        /* <DEDUP_REMOVED lines=14> */
[C---:B------:R-:W-:Y:S02]  /*0fb0*/  @P3 PRMT R99, R69.reuse, 0x7632, R99 ;  /* 0x0000763245633816 */ /* 0x040fe40000000063 */
[----:B------:R-:W-:Y:S01]  /*0fc0*/  @P3 SHF.L.U32 R98, R98, 0x10, RZ ;  /* 0x0000001062623819 */ /* 0x000fe200000006ff */
[----:B------:R-:W1:Y:S01]  /*0fd0*/  @P3 LDC R109, c[0x0][0x40c] ;  /* 0x00010300ff6d3b82 */ /* 0x000e620000000800 */
[----:B------:R-:W-:Y:S02]  /*0fe0*/  @P3 SHF.L.U32 R111, R69, 0x10, RZ ;  /* 0x00000010456f3819 */ /* 0x000fe400000006ff */
[----:B------:R-:W-:-:S02]  /*0ff0*/  @P3 SHF.L.U32 R108, R99, 0x10, RZ ;  /* 0x00000010636c3819 */ /* 0x000fc400000006ff */
[----:B------:R-:W-:-:S03]  /*1000*/  @P3 PRMT R99, R71, 0x7632, R99 ;  /* 0x0000763247633816 */ /* 0x000fc60000000063 */
[----:B------:R-:W4:Y:S08]  /*1010*/  @P3 LDC R110, c[0x0][0x40c] ;  /* 0x00010300ff6e3b82 */ /* 0x000f300000000800 */
[----:B------:R-:W5:Y:S08]  /*1020*/  @P3 LDC R112, c[0x0][0x40c] ;  /* 0x00010300ff703b82 */ /* 0x000f700000000800 */
[----:B0-----:R-:W3:Y:S08]  /*1030*/  @P3 LDC R79, c[0x0][0x40c] ;  /* 0x00010300ff4f3b82 */ /* 0x001ef00000000800 */
[----:B------:R-:W0:Y:S01]  /*1040*/  @P3 LDC R78, c[0x0][0x40c] ;  /* 0x00010300ff4e3b82 */ /* 0x000e220000000800 */
[----:B--2---:R-:W-:Y:S01]  /*1050*/  @P3 FFMA.FTZ R88, R97, R96, R88 ;  /* 0x0000006061583223 */ /* 0x004fe20000010058 */
[----:B-1----:R-:W-:-:S06]  /*1060*/  @P3 FFMA.FTZ R89, R98, R109, R89 ;  /* 0x0000006d62593223 */ /* 0x002fcc0000010059 */
[----:B------:R-:W1:Y:S01]  /*1070*/  @P3 LDC R97, c[0x0][0x40c] ;  /* 0x00010300ff613b82 */ /* 0x000e620000000800 */
[----:B------:R-:W-:Y:S01]  /*1080*/  @P3 PRMT R98, R70, 0x7632, R98 ;  /* 0x0000763246623816 */ /* 0x000fe20000000062 */
[----:B----4-:R-:W-:Y:S01]  /*1090*/  @P3 FFMA.FTZ R90, R111, R110, R90 ;  /* 0x0000006e6f5a3223 */ /* 0x010fe2000001005a */
[----:B-----5:R-:W-:Y:S01]  /*10a0*/  @P3 FFMA.FTZ R91, R108, R112, R91 ;  /* 0x000000706c5b3223 */ /* 0x020fe2000001005b */
[----:B------:R-:W-:Y:S02]  /*10b0*/  @P3 SHF.L.U32 R109, R70, 0x10, RZ ;  /* 0x00000010466d3819 */ /* 0x000fe400000006ff */
[----:B------:R-:W-:Y:S02]  /*10c0*/  @P3 SHF.L.U32 R111, R71, 0x10, RZ ;  /* 0x00000010476f3819 */ /* 0x000fe400000006ff */
[----:B------:R-:W2:Y:S01]  /*10d0*/  @P3 LDC R96, c[0x0][0x40c] ;  /* 0x00010300ff603b82 */ /* 0x000ea20000000800 */
[----:B------:R-:W-:Y:S01]  /*10e0*/  @P3 SHF.L.U32 R98, R98, 0x10, RZ ;  /* 0x0000001062623819 */ /* 0x000fe200000006ff */
[----:B---3--:R-:W-:Y:S01]  /*10f0*/  @P3 FFMA.FTZ R72, R109, R79, R72 ;  /* 0x0000004f6d483223 */ /* 0x008fe20000010048 */
[----:B------:R-:W-:-:S03]  /*1100*/  @P3 SHF.L.U32 R108, R99, 0x10, RZ ;  /* 0x00000010636c3819 */ /* 0x000fc600000006ff */
[----:B0-----:R-:W-:Y:S01]  /*1110*/  @P3 FFMA.FTZ R73, R98, R78, R73 ;  /* 0x0000004e62493223 */ /* 0x001fe20000010049 */
[----:B-1----:R-:W-:Y:S01]  /*1120*/  @P3 FFMA.FTZ R74, R111, R97, R74 ;  /* 0x000000616f4a3223 */ /* 0x002fe2000001004a */
[----:B--2---:R-:W-:Y:S01]  /*1130*/  @P3 FFMA.FTZ R75, R108, R96, R75 ;  /* 0x000000606c4b3223 */ /* 0x004fe2000001004b */
[----:B------:R-:W-:Y:S06]  /*1140*/  BRA `(.L_x_14876) ;  /* 0x0000000000787947 */ /* 0x000fec0003800000 */
.L_x_14875:
[----:B------:R-:W0:Y:S01]  /*1150*/  @P2 LDC R97, c[0x0][0x40c] ;  /* 0x00010300ff612b82 */ /* 0x000e220000000800 */
[----:B------:R-:W-:Y:S01]  /*1160*/  @P2 SHF.L.U32 R78, R73, 0x10, RZ ;  /* 0x00000010494e2819 */ /* 0x000fe200000006ff */
[----:B------:R-:W-:Y:S01]  /*1170*/  HFMA2 R73, -RZ, RZ, 0, 0 ;  /* 0x00000000ff497431 */ /* 0x000fe200000001ff */
[----:B------:R-:W-:Y:S02]  /*1180*/  @P2 SHF.L.U32 R74, R74, 0x10, RZ ;  /* 0x000000104a4a2819 */ /* 0x000fe400000006ff */
[----:B------:R-:W-:Y:S02]  /*1190*/  CS2R R90, SRZ ;  /* 0x00000000005a7805 */ /* 0x000fe4000001ff00 */
[----:B------:R-:W-:Y:S02]  /*11a0*/  @P2 SHF.L.U32 R75, R75, 0x10, RZ ;  /* 0x000000104b4b2819 */ /* 0x000fe400000006ff */
[----:B------:R-:W-:Y:S01]  /*11b0*/  @P2 SHF.L.U32 R99, R70, 0x10, RZ ;  /* 0x0000001046632819 */ /* 0x000fe200000006ff */
[----:B------:R-:W1:Y:S01]  /*11c0*/  @P2 LDC R79, c[0x0][0x40c] ;  /* 0x00010300ff4f2b82 */ /* 0x000e620000000800 */
[----:B------:R-:W-:-:S02]  /*11d0*/  @P2 SHF.L.U32 R109, R71, 0x10, RZ ;  /* 0x00000010476d2819 */ /* 0x000fc400000006ff */
[----:B------:R-:W-:-:S05]  /*11e0*/  MOV R89, RZ ;  /* 0x000000ff00597202 */ /* 0x000fca0000000f00 */
[----:B------:R-:W2:Y:S08]  /*11f0*/  @P2 LDC R88, c[0x0][0x40c] ;  /* 0x00010300ff582b82 */ /* 0x000eb00000000800 */
[----:B------:R-:W3:Y:S01]  /*1200*/  @P2 LDC R111, c[0x0][0x40c] ;  /* 0x00010300ff6f2b82 */ /* 0x000ee20000000800 */
[----:B0-----:R-:W-:Y:S01]  /*1210*/  @P2 FMUL.FTZ R73, R78, R97 ;  /* 0x000000614e492220 */ /* 0x001fe20000410000 */
[----:B------:R-:W-:Y:S01]  /*1220*/  @P2 SHF.L.U32 R78, R72, 0x10, RZ ;  /* 0x00000010484e2819 */ /* 0x000fe200000006ff */
[----:B------:R-:W-:Y:S01]  /*1230*/  HFMA2 R72, -RZ, RZ, 0, 0 ;  /* 0x00000000ff487431 */ /* 0x000fe200000001ff */
[----:B------:R-:W-:-:S04]  /*1240*/  @P2 SHF.L.U32 R97, R69, 0x10, RZ ;  /* 0x0000001045612819 */ /* 0x000fc800000006ff */
[----:B------:R-:W0:Y:S01]  /*1250*/  @P2 LDC R96, c[0x0][0x40c] ;  /* 0x00010300ff602b82 */ /* 0x000e220000000800 */
[----:B-1----:R-:W-:Y:S01]  /*1260*/  @P2 FMUL.FTZ R91, R74, R79 ;  /* 0x0000004f4a5b2220 */ /* 0x002fe20000410000 */
[----:B------:R-:W-:-:S06]  /*1270*/  @P2 SHF.L.U32 R79, R68, 0x10, RZ ;  /* 0x00000010444f2819 */ /* 0x000fcc00000006ff */
[----:B------:R-:W1:Y:S01]  /*1280*/  @P2 LDC R98, c[0x0][0x40c] ;  /* 0x00010300ff622b82 */ /* 0x000e620000000800 */
[----:B--2---:R-:W-:Y:S01]  /*1290*/  @P2 FMUL.FTZ R89, R75, R88 ;  /* 0x000000584b592220 */ /* 0x004fe20000410000 */
[----:B------:R-:W-:Y:S02]  /*12a0*/  CS2R R74, SRZ ;  /* 0x00000000004a7805 */ /* 0x000fe4000001ff00 */
        /* <DEDUP_REMOVED lines=8> */
.L_x_14876:
        /* <DEDUP_REMOVED lines=10> */
.L_x_14878:
[----:B------:R-:W-:Y:S05]  /*13d0*/  BSYNC.RECONVERGENT B0 ;  /* 0x0000000000007941 */ /* 0x000fea0003800200 */
.L_x_14877:
        /* <DEDUP_REMOVED lines=8> */
[C---:B-----5:R-:W-:Y:S02]  /*1460*/  @P0 SHF.L.U32 R113, R68.reuse, 0x10, RZ ;  /* 0x0000001044710819 */ /* 0x060fe400000006ff */
[----:B------:R-:W-:Y:S02]  /*1470*/  @P0 PRMT R0, R68, 0x7632, R0 ;  /* 0x0000763244000816 */ /* 0x000fe40000000000 */
[----:B0-----:R-:W-:Y:S02]  /*1480*/  @P0 SHF.L.U32 R111, R69, 0x10, RZ ;  /* 0x00000010456f0819 */ /* 0x001fe400000006ff */
[----:B------:R-:W-:Y:S01]  /*1490*/  @P0 SHF.L.U32 R0, R0, 0x10, RZ ;  /* 0x0000001000000819 */ /* 0x000fe200000006ff */
[----:B------:R-:W0:Y:S08]  /*14a0*/  @P0 LDC R112, c[0x0][0x40c] ;  /* 0x00010300ff700b82 */ /* 0x000e300000000800 */
[----:B------:R-:W1:Y:S08]  /*14b0*/  @P0 LDC R114, c[0x0][0x40c] ;  /* 0x00010300ff720b82 */ /* 0x000e700000000800 */
[----:B------:R-:W4:Y:S08]  /*14c0*/  @P0 LDC R115, c[0x0][0x40c] ;  /* 0x00010300ff730b82 */ /* 0x000f300000000800 */
[----:B------:R-:W3:Y:S01]  /*14d0*/  @P0 LDC R110, c[0x0][0x40c] ;  /* 0x00010300ff6e0b82 */ /* 0x000ee20000000800 */
[----:B--2---:R-:W-:Y:S01]  /*14e0*/  @P0 FFMA.FTZ R76, R113, R108, R76 ;  /* 0x0000006c714c0223 */ /* 0x004fe2000001004c */
[----:B0-----:R-:W-:-:S06]  /*14f0*/  @P0 FFMA.FTZ R77, R0, R112, R77 ;  /* 0x00000070004d0223 */ /* 0x001fcc000001004d */
[----:B------:R-:W0:Y:S01]  /*1500*/  @P0 LDC R108, c[0x0][0x40c] ;  /* 0x00010300ff6c0b82 */ /* 0x000e220000000800 */
[----:B------:R-:W-:Y:S01]  /*1510*/  @P0 PRMT R0, R69, 0x7632, R0 ;  /* 0x0000763245000816 */ /* 0x000fe20000000000 */
[----:B-1----:R-:W-:Y:S01]  /*1520*/  @P0 FFMA.FTZ R78, R111, R114, R78 ;  /* 0x000000726f4e0223 */ /* 0x002fe2000001004e */
[----:B------:R-:W-:Y:S02]  /*1530*/  @P0 SHF.L.U32 R111, R70, 0x10, RZ ;  /* 0x00000010466f0819 */ /* 0x000fe400000006ff */
[----:B------:R-:W-:-:S03]  /*1540*/  @P0 SHF.L.U32 R0, R0, 0x10, RZ ;  /* 0x0000001000000819 */ /* 0x000fc600000006ff */
[----:B------:R-:W1:Y:S02]  /*1550*/  @P0 LDC R112, c[0x0][0x40c] ;  /* 0x00010300ff700b82 */ /* 0x000e640000000800 */
[----:B----4-:R-:W-:Y:S01]  /*1560*/  @P0 FFMA.FTZ R79, R0, R115, R79 ;  /* 0x00000073004f0223 */ /* 0x010fe2000001004f */
[----:B------:R-:W-:-:S04]  /*1570*/  @P0 PRMT R0, R70, 0x7632, R0 ;  /* 0x0000763246000816 */ /* 0x000fc80000000000 */
[----:B------:R-:W-:Y:S01]  /*1580*/  @P0 SHF.L.U32 R0, R0, 0x10, RZ ;  /* 0x0000001000000819 */ /* 0x000fe200000006ff */
[----:B------:R-:W2:Y:S04]  /*1590*/  @P0 LDC R113, c[0x0][0x40c] ;  /* 0x00010300ff710b82 */ /* 0x000ea80000000800 */
[----:B---3--:R-:W-:Y:S01]  /*15a0*/  @P0 FFMA.FTZ R97, R0, R110, R97 ;  /* 0x0000006e00610223 */ /* 0x008fe20000010061 */
[----:B0-----:R-:W-:Y:S01]  /*15b0*/  @P0 FFMA.FTZ R96, R111, R108, R96 ;  /* 0x0000006c6f600223 */ /* 0x001fe20000010060 */
[C---:B------:R-:W-:Y:S02]  /*15c0*/  @P0 PRMT R108, R71.reuse, 0x7632, R108 ;  /* 0x00007632476c0816 */ /* 0x040fe4000000006c */
[----:B------:R-:W-:Y:S02]  /*15d0*/  @P0 SHF.L.U32 R111, R71, 0x10, RZ ;  /* 0x00000010476f0819 */ /* 0x000fe400000006ff */
[----:B------:R-:W-:-:S03]  /*15e0*/  @P0 SHF.L.U32 R108, R108, 0x10, RZ ;  /* 0x000000106c6c0819 */ /* 0x000fc600000006ff */
[----:B-1----:R-:W-:Y:S02]  /*15f0*/  @P0 FFMA.FTZ R98, R111, R112, R98 ;  /* 0x000000706f620223 */ /* 0x002fe40000010062 */
[----:B--2---:R-:W-:Y:S01]  /*1600*/  @P0 FFMA.FTZ R99, R108, R113, R99 ;  /* 0x000000716c630223 */ /* 0x004fe20000010063 */
[----:B------:R-:W-:Y:S06]  /*1610*/  BRA `(.L_x_14880) ;  /* 0x00000000008c7947 */ /* 0x000fec0003800000 */
.L_x_14879:
[----:B------:R-:W1:Y:S01]  /*1620*/  @P2 LDC R99, c[0x0][0x40c] ;  /* 0x00010300ff632b82 */ /* 0x000e620000000800 */
[----:B-----5:R-:W-:Y:S01]  /*1630*/  @P2 PRMT R76, R69, 0x7632, R76 ;  /* 0x00007632454c2816 */ /* 0x020fe2000000004c */
[----:B0-----:R-:W-:Y:S01]  /*1640*/  HFMA2 R79, -RZ, RZ, 0, 0 ;  /* 0x00000000ff4f7431 */ /* 0x001fe200000001ff */
[----:B------:R-:W-:Y:S02]  /*1650*/  @P2 PRMT R0, R68, 0x7632, R0 ;  /* 0x0000763244002816 */ /* 0x000fe40000000000 */
[----:B------:R-:W-:Y:S02]  /*1660*/  @P2 SHF.L.U32 R76, R76, 0x10, RZ ;  /* 0x000000104c4c2819 */ /* 0x000fe400000006ff */
[----:B------:R-:W-:Y:S01]  /*1670*/  @P2 SHF.L.U32 R0, R0, 0x10, RZ ;  /* 0x0000001000002819 */ /* 0x000fe200000006ff */
[----:B------:R-:W0:Y:S01]  /*1680*/  @P2 LDC R97, c[0x0][0x40c] ;  /* 0x00010300ff612b82 */ /* 0x000e220000000800 */
[----:B------:R-:W-:Y:S02]  /*1690*/  MOV R77, RZ ;  /* 0x000000ff004d7202 */ /* 0x000fe40000000f00 */
[----:B------:R-:W-:-:S02]  /*16a0*/  @P2 SHF.L.U32 R96, R68, 0x10, RZ ;  /* 0x0000001044602819 */ /* 0x000fc400000006ff */
[----:B------:R-:W-:Y:S02]  /*16b0*/  @P2 SHF.L.U32 R108, R70, 0x10, RZ ;  /* 0x00000010466c2819 */ /* 0x000fe400000006ff */
[C---:B------:R-:W-:Y:S01]  /*16c0*/  @P2 SHF.L.U32 R110, R71.reuse, 0x10, RZ ;  /* 0x00000010476e2819 */ /* 0x040fe200000006ff */
[----:B------:R-:W2:Y:S08]  /*16d0*/  @P2 LDC R111, c[0x0][0x40c] ;  /* 0x00010300ff6f2b82 */ /* 0x000eb00000000800 */
[----:B------:R-:W3:Y:S01]  /*16e0*/  @P2 LDC R117, c[0x0][0x40c] ;  /* 0x00010300ff752b82 */ /* 0x000ee20000000800 */
[----:B-1----:R-:W-:Y:S01]  /*16f0*/  @P2 FMUL.FTZ R79, R76, R99 ;  /* 0x000000634c4f2220 */ /* 0x002fe20000410000 */
[----:B------:R-:W-:-:S02]  /*1700*/  @P2 PRMT R76, R71, 0x7632, R76 ;  /* 0x00007632474c2816 */ /* 0x000fc4000000004c */
[----:B------:R-:W-:Y:S02]  /*1710*/  CS2R R98, SRZ ;  /* 0x0000000000627805 */ /* 0x000fe4000001ff00 */
[----:B------:R-:W-:Y:S01]  /*1720*/  @P2 SHF.L.U32 R78, R76, 0x10, RZ ;  /* 0x000000104c4e2819 */ /* 0x000fe200000006ff */
[----:B------:R-:W-:Y:S01]  /*1730*/  HFMA2 R76, -RZ, RZ, 0, 0 ;  /* 0x00000000ff4c7431 */ /* 0x000fe200000001ff */
[----:B------:R-:W1:Y:S01]  /*1740*/  @P2 LDC R121, c[0x0][0x40c] ;  /* 0x00010300ff792b82 */ /* 0x000e620000000800 */
[----:B0-----:R-:W-:Y:S01]  /*1750*/  @P2 FMUL.FTZ R77, R0, R97 ;  /* 0x00000061004d2220 */ /* 0x001fe20000410000 */
[----:B------:R-:W-:Y:S02]  /*1760*/  @P2 PRMT R0, R70, 0x7632, R0 ;  /* 0x0000763246002816 */ /* 0x000fe40000000000 */
[----:B------:R-:W-:Y:S02]  /*1770*/  MOV R97, RZ ;  /* 0x000000ff00617202 */ /* 0x000fe40000000f00 */
[----:B------:R-:W-:-:S02]  /*1780*/  @P2 SHF.L.U32 R0, R0, 0x10, RZ ;  /* 0x0000001000002819 */ /* 0x000fc400000006ff */
[----:B------:R-:W0:Y:S01]  /*1790*/  @P2 LDC R113, c[0x0][0x40c] ;  /* 0x00010300ff712b82 */ /* 0x000e220000000800 */
[----:B--2---:R-:W-:Y:S01]  /*17a0*/  @P2 FMUL.FTZ R76, R96, R111 ;  /* 0x0000006f604c2220 */ /* 0x004fe20000410000 */
[----:B------:R-:W-:-:S06]  /*17b0*/  HFMA2 R96, -RZ, RZ, 0, 0 ;  /* 0x00000000ff607431 */ /* 0x000fcc00000001ff */
[----:B------:R-:W2:Y:S01]  /*17c0*/  @P2 LDC R115, c[0x0][0x40c] ;  /* 0x00010300ff732b82 */ /* 0x000ea20000000800 */
[----:B---3--:R-:W-:Y:S01]  /*17d0*/  @P2 FMUL.FTZ R97, R0, R117 ;  /* 0x0000007500612220 */ /* 0x008fe20000410000 */
[----:B------:R-:W-:-:S06]  /*17e0*/  @P2 SHF.L.U32 R0, R69, 0x10, RZ ;  /* 0x0000001045002819 */ /* 0x000fcc00000006ff */
[----:B------:R-:W3:Y:S01]  /*17f0*/  @P2 LDC R119, c[0x0][0x40c] ;  /* 0x00010300ff772b82 */ /* 0x000ee20000000800 */
[----:B-1----:R-:W-:Y:S01]  /*1800*/  @P2 FMUL.FTZ R99, R78, R121 ;  /* 0x000000794e632220 */ /* 0x002fe20000410000 */
[----:B------:R-:W-:Y:S01]  /*1810*/  MOV R78, RZ ;  /* 0x000000ff004e7202 */ /* 0x000fe20000000f00 */
[----:B0-----:R-:W-:Y:S01]  /*1820*/  @P2 FMUL.FTZ R78, R0, R113 ;  /* 0x00000071004e2220 */ /* 0x001fe20000410000 */
[----:B--2---:R-:W-:Y:S01]  /*1830*/  @P2 FMUL.FTZ R96, R108, R115 ;  /* 0x000000736c602220 */ /* 0x004fe20000410000 */
[----:B---3--:R-:W-:-:S07]  /*1840*/  @P2 FMUL.FTZ R98, R110, R119 ;  /* 0x000000776e622220 */ /* 0x008fce0000410000 */
.L_x_14880:
        /* <DEDUP_REMOVED lines=123> */
.L_x_14896:
        /* <DEDUP_REMOVED lines=25> */
[----:B------:R-:W-:Y:S01]  /*2190*/  LEA.HI R106, R73, R106, RZ, 0x3 ;  /* 0x0000006a496a7211 */ /* 0x000fe200078f18ff */
[C---:B------:R-:W-:Y:S01]  /*21a0*/  FADD.FTZ R93, -R104.reuse, R93 ;  /* 0x0000005d685d7221 */ /* 0x040fe20000010100 */
[----:B------:R-:W0:Y:S01]  /*21b0*/  LDC.64 R72, c[0x0][0x428] ;  /* 0x00010a00ff487b82 */ /* 0x000e220000000a00 */
        /* <DEDUP_REMOVED lines=27> */
[----:B------:R-:W-:Y:S01]  /*2370*/  FMUL.FTZ R104, R0, R85 ;  /* 0x0000005500687220 */ /* 0x000fe20000410000 */
[----:B------:R-:W-:Y:S01]  /*2380*/  LEA.HI.SX32 R81, R106, R2, 0x1d ;  /* 0x000000026a517211 */ /* 0x000fe200078feaff */
        /* <DEDUP_REMOVED lines=8> */
[C---:B------:R-:W-:Y:S01]  /*2410*/  IADD3 R89, PT, PT, R81.reuse, 0x20, RZ ;  /* 0x0000002051597810 */ /* 0x040fe20007ffe0ff */
[C---:B------:R-:W-:Y:S01]  /*2420*/  FMUL.FTZ R82, R0.reuse, R101 ;  /* 0x0000006500527220 */ /* 0x040fe20000410000 */
[C---:B------:R-:W-:Y:S01]  /*2430*/  IADD3 R91, PT, PT, R81.reuse, 0x40, RZ ;  /* 0x00000040515b7810 */ /* 0x040fe20007ffe0ff */
[C---:B------:R-:W-:Y:S01]  /*2440*/  FMUL.FTZ R111, R0.reuse, R111 ;  /* 0x0000006f006f7220 */ /* 0x040fe20000410000 */
        /* <DEDUP_REMOVED lines=23> */
[----:B------:R-:W-:Y:S01]  /*25c0*/  FMUL.FTZ R0, R0, R99 ;  /* 0x0000006300007220 */ /* 0x000fe20000410000 */
[----:B------:R-:W-:Y:S01]  /*25d0*/  FFMA.FTZ R75, R111, R10, R42 ;  /* 0x0000000a6f4b7223 */ /* 0x000fe2000001002a */
[----:B0-----:R-:W-:-:S04]  /*25e0*/  IMAD.WIDE.U32 R80, R81, 0x10, R72 ;  /* 0x0000001051507825 */ /* 0x001fc800078e0048 */
[----:B------:R-:W-:Y:S01]  /*25f0*/  FFMA.FTZ R77, R82, R5, R37 ;  /* 0x00000005524d7223 */ /* 0x000fe20000010025 */
[----:B------:R-:W-:Y:S01]  /*2600*/  FFMA.FTZ R76, R113, R12, R44 ;  /* 0x0000000c714c7223 */ /* 0x000fe2000001002c */
[----:B------:R-:W-:Y:S01]  /*2610*/  FFMA.FTZ R87, R86, R13, R45 ;  /* 0x0000000d56577223 */ /* 0x000fe2000001002d */
[----:B------:R-:W-:-:S04]  /*2620*/  IMAD.WIDE.U32 R88, R89, 0x10, R72 ;  /* 0x0000001059587825 */ /* 0x000fc800078e0048 */
[----:B------:R-:W-:Y:S01]  /*2630*/  FFMA.FTZ R82, R85, R26, R58 ;  /* 0x0000001a55527223 */ /* 0x000fe2000001003a */
[----:B------:R-:W-:Y:S01]  /*2640*/  FFMA.FTZ R99, R118, R27, R59 ;  /* 0x0000001b76637223 */ /* 0x000fe2000001003b */
[----:B------:R-:W-:Y:S01]  /*2650*/  FFMA.FTZ R84, R84, R7, R39 ;  /* 0x0000000754547223 */ /* 0x000fe20000010027 */
[----:B------:R-:W-:Y:S01]  /*2660*/  IMAD.WIDE.U32 R90, R91, 0x10, R72 ;  /* 0x000000105b5a7825 */ /* 0x000fe200078e0048 */
[----:B------:R-:W-:-:S03]  /*2670*/  F2FP.BF16.F32.PACK_AB R75, R74, R75 ;  /* 0x0000004b4a4b723e */ /* 0x000fc600000010ff */
[----:B------:R-:W-:Y:S01]  /*2680*/  FFMA.FTZ R74, R109, R8, R40 ;  /* 0x000000086d4a7223 */ /* 0x000fe20000010028 */
[----:B------:R-:W-:Y:S01]  /*2690*/  F2FP.BF16.F32.PACK_AB R76, R87, R76 ;  /* 0x0000004c574c723e */ /* 0x000fe200000010ff */
[----:B------:R-:W-:-:S04]  /*26a0*/  IMAD.WIDE.U32 R94, R95, 0x10, R72 ;  /* 0x000000105f5e7825 */ /* 0x000fc800078e0048 */
        /* <DEDUP_REMOVED lines=32> */
[----:B------:R-:W-:-:S02]  /*28b0*/  F2FP.BF16.F32.PACK_AB R98, R97, R98 ;  /* 0x000000626162723e */ /* 0x000fc400000010ff */
[----:B------:R-:W-:Y:S01]  /*28c0*/  F2FP.BF16.F32.PACK_AB R99, R101, R82 ;  /* 0x000000526563723e */ /* 0x000fe200000010ff */
[----:B------:R0:W-:Y:S01]  /*28d0*/  STG.E.128 desc[UR6][R90.64], R84 ;  /* 0x000000545a007986 */ /* 0x0001e2000c101d06 */
[----:B------:R-:W-:Y:S02]  /*28e0*/  F2FP.BF16.F32.PACK_AB R97, R116, R93 ;  /* 0x0000005d7461723e */ /* 0x000fe400000010ff */
[----:B------:R-:W-:-:S05]  /*28f0*/  F2FP.BF16.F32.PACK_AB R96, R96, R83 ;  /* 0x000000536060723e */ /* 0x000fca00000010ff */
[----:B------:R0:W-:Y:S02]  /*2900*/  STG.E.128 desc[UR6][R94.64], R96 ;  /* 0x000000605e007986 */ /* 0x0001e4000c101d06 */
.L_x_14883:
[----:B------:R-:W-:Y:S05]  /*2910*/  BSYNC.RECONVERGENT B0 ;  /* 0x0000000000007941 */ /* 0x000fea0003800200 */
.L_x_14882:
[----:B0-----:R-:W0:Y:S02]  /*2920*/  LDC.64 R72, c[0x0][0x380] ;  /* 0x0000e000ff487b82 */ /* 0x001e240000000a00 */
[----:B0-----:R-:W-:-:S04]  /*2930*/  LEA R3, R72, R3, 0x2 ;  /* 0x0000000348037211 */ /* 0x001fc800078e10ff */
[----:B------:R-:W-:-:S13]  /*2940*/  ISETP.GE.AND P0, PT, R3, R73, PT ;  /* 0x000000490300720c */ /* 0x000fda0003f06270 */
[----:B------:R-:W-:Y:S05]  /*2950*/  @!P0 BRA `(.L_x_14884) ;  /* 0xffffffd800b08947 */ /* 0x000fea000383ffff */
[----:B------:R-:W-:Y:S05]  /*2960*/  EXIT ;  /* 0x000000000000794d */ /* 0x000fea0003800000 */
.L_x_14881:
        /* <DEDUP_REMOVED lines=8> */
.L_x_14886:
[----:B------:R-:W-:Y:S05]  /*29f0*/  BSYNC B0 ;  /* 0x0000000000007941 */ /* 0x000fea0003800000 */
.L_x_14885:
        /* <DEDUP_REMOVED lines=9> */
.L_x_14887:
[----:B------:R-:W-:Y:S01]  /*2a90*/  HFMA2 R114, -RZ, RZ, 0, 2.384185791015625e-07 ;  /* 0x00000004ff727431 */ /* 0x000fe200000001ff */
[----:B------:R-:W-:-:S05]  /*2aa0*/  MOV R105, R113 ;  /* 0x0000007100697202 */ /* 0x000fca0000000f00 */
[----:B------:R-:W-:-:S05]  /*2ab0*/  FADD.FTZ R109, R108, R105 ;  /* 0x000000696c6d7221 */ /* 0x000fca0000010000 */
[----:B------:R-:W-:-:S07]  /*2ac0*/  MOV R115, R109 ;  /* 0x0000006d00737202 */ /* 0x000fce0000000f00 */
[----:B------:R-:W-:Y:S05]  /*2ad0*/  WARPSYNC.COLLECTIVE R112, `(.L_x_14888) ;  /* 0x0000000070087348 */ /* 0x000fea0003c00000 */
[----:B------:R0:W1:Y:S02]  /*2ae0*/  SHFL.BFLY P2, R113, R115, R114, R117 ;  /* 0x0c00007273717389 */ /* 0x0000640000040075 */
[----:B01----:R-:W-:Y:S05]  /*2af0*/  ENDCOLLECTIVE ;  /* 0x000000000000791b */ /* 0x003fea0003800000 */
.L_x_14888:
[----:B------:R-:W-:Y:S01]  /*2b00*/  HFMA2 R114, -RZ, RZ, 0, 4.76837158203125e-07 ;  /* 0x00000008ff727431 */ /* 0x000fe200000001ff */
[----:B------:R-:W-:-:S05]  /*2b10*/  MOV R104, R113 ;  /* 0x0000007100687202 */ /* 0x000fca0000000f00 */
[----:B------:R-:W-:-:S05]  /*2b20*/  FADD.FTZ R110, R109, R104 ;  /* 0x000000686d6e7221 */ /* 0x000fca0000010000 */
[----:B------:R-:W-:-:S07]  /*2b30*/  MOV R115, R110 ;  /* 0x0000006e00737202 */ /* 0x000fce0000000f00 */
[----:B------:R-:W-:Y:S05]  /*2b40*/  WARPSYNC.COLLECTIVE R112, `(.L_x_14889) ;  /* 0x0000000070087348 */ /* 0x000fea0003c00000 */
[----:B------:R0:W1:Y:S02]  /*2b50*/  SHFL.BFLY P2, R113, R115, R114, R117 ;  /* 0x0c00007273717389 */ /* 0x0000640000040075 */
[----:B01----:R-:W-:Y:S05]  /*2b60*/  ENDCOLLECTIVE ;  /* 0x000000000000791b */ /* 0x003fea0003800000 */
.L_x_14889:
        /* <DEDUP_REMOVED lines=8> */
.L_x_14890:
        /* <DEDUP_REMOVED lines=72> */
.L_x_14891:
[----:B------:R-:W-:Y:S01]  /*3070*/  HFMA2 R114, -RZ, RZ, 0, 1.1920928955078125e-07 ;  /* 0x00000002ff727431 */ /* 0x000fe200000001ff */
[----:B------:R-:W-:-:S05]  /*3080*/  MOV R109, R113 ;  /* 0x00000071006d7202 */ /* 0x000fca0000000f00 */
[----:B------:R-:W-:-:S05]  /*3090*/  FADD.FTZ R109, R0, R109 ;  /* 0x0000006d006d7221 */ /* 0x000fca0000010000 */
[----:B------:R-:W-:-:S07]  /*30a0*/  MOV R115, R109 ;  /* 0x0000006d00737202 */ /* 0x000fce0000000f00 */
[----:B------:R-:W-:Y:S05]  /*30b0*/  WARPSYNC.COLLECTIVE R112, `(.L_x_14892) ;  /* 0x0000000070087348 */ /* 0x000fea0003c00000 */
[----:B------:R0:W1:Y:S02]  /*30c0*/  SHFL.BFLY P2, R113, R115, R114, R117 ;  /* 0x0c00007273717389 */ /* 0x0000640000040075 */
[----:B01----:R-:W-:Y:S05]  /*30d0*/  ENDCOLLECTIVE ;  /* 0x000000000000791b */ /* 0x003fea0003800000 */
.L_x_14892:
[----:B------:R-:W-:Y:S01]  /*30e0*/  HFMA2 R114, -RZ, RZ, 0, 2.384185791015625e-07 ;  /* 0x00000004ff727431 */ /* 0x000fe200000001ff */
[----:B------:R-:W-:-:S05]  /*30f0*/  MOV R108, R113 ;  /* 0x00000071006c7202 */ /* 0x000fca0000000f00 */
[----:B------:R-:W-:-:S05]  /*3100*/  FADD.FTZ R108, R109, R108 ;  /* 0x0000006c6d6c7221 */ /* 0x000fca0000010000 */
[----:B------:R-:W-:-:S07]  /*3110*/  MOV R115, R108 ;  /* 0x0000006c00737202 */ /* 0x000fce0000000f00 */
[----:B------:R-:W-:Y:S05]  /*3120*/  WARPSYNC.COLLECTIVE R112, `(.L_x_14893) ;  /* 0x0000000070087348 */ /* 0x000fea0003c00000 */
[----:B------:R0:W1:Y:S02]  /*3130*/  SHFL.BFLY P2, R113, R115, R114, R117 ;  /* 0x0c00007273717389 */ /* 0x0000640000040075 */
[----:B01----:R-:W-:Y:S05]  /*3140*/  ENDCOLLECTIVE ;  /* 0x000000000000791b */ /* 0x003fea0003800000 */
.L_x_14893:
[----:B------:R-:W-:Y:S01]  /*3150*/  HFMA2 R114, -RZ, RZ, 0, 4.76837158203125e-07 ;  /* 0x00000008ff727431 */ /* 0x000fe200000001ff */
[----:B------:R-:W-:-:S05]  /*3160*/  MOV R111, R113 ;  /* 0x00000071006f7202 */ /* 0x000fca0000000f00 */
[----:B------:R-:W-:-:S05]  /*3170*/  FADD.FTZ R111, R108, R111 ;  /* 0x0000006f6c6f7221 */ /* 0x000fca0000010000 */
[----:B------:R-:W-:-:S07]  /*3180*/  MOV R115, R111 ;  /* 0x0000006f00737202 */ /* 0x000fce0000000f00 */
[----:B------:R-:W-:Y:S05]  /*3190*/  WARPSYNC.COLLECTIVE R112, `(.L_x_14894) ;  /* 0x0000000070087348 */ /* 0x000fea0003c00000 */
[----:B------:R0:W1:Y:S02]  /*31a0*/  SHFL.BFLY P2, R113, R115, R114, R117 ;  /* 0x0c00007273717389 */ /* 0x0000640000040075 */
[----:B01----:R-:W-:Y:S05]  /*31b0*/  ENDCOLLECTIVE ;  /* 0x000000000000791b */ /* 0x003fea0003800000 */
.L_x_14894:
[----:B------:R-:W-:Y:S01]  /*31c0*/  HFMA2 R114, -RZ, RZ, 0, 9.5367431640625e-07 ;  /* 0x00000010ff727431 */ /* 0x000fe200000001ff */
[----:B------:R-:W-:-:S05]  /*31d0*/  MOV R110, R113 ;  /* 0x00000071006e7202 */ /* 0x000fca0000000f00 */
[----:B------:R-:W-:-:S05]  /*31e0*/  FADD.FTZ R110, R111, R110 ;  /* 0x0000006e6f6e7221 */ /* 0x000fca0000010000 */
[----:B------:R-:W-:-:S07]  /*31f0*/  MOV R115, R110 ;  /* 0x0000006e00737202 */ /* 0x000fce0000000f00 */
[----:B------:R-:W-:Y:S05]  /*3200*/  WARPSYNC.COLLECTIVE R112, `(.L_x_14895) ;  /* 0x0000000070087348 */ /* 0x000fea0003c00000 */
[----:B------:R0:W1:Y:S02]  /*3210*/  SHFL.BFLY P2, R113, R115, R114, R117 ;  /* 0x0c00007273717389 */ /* 0x0000640000040075 */
[----:B01----:R-:W-:Y:S05]  /*3220*/  ENDCOLLECTIVE ;  /* 0x000000000000791b */ /* 0x003fea0003800000 */
.L_x_14895:
[----:B------:R-:W-:Y:S05]  /*3230*/  BRA `(.L_x_14896) ;  /* 0xffffffec00707947 */ /* 0x000fea000383ffff */
.L_x_14897:
        /* <DEDUP_REMOVED lines=12> */
.L_x_37295:


//--------------------- .text._ZN10layer_norm13ln_fwd_kernelINS_13Kernel_traitsIf13__nv_bfloat16fS2_fjLj1024ELj1ELj4ELj1ELj16ENS_18Kernel_traits_baseILj1024EfS2_fS2_fjLj128EEEEELb0ELb1ELb0ELb0EEEvNS_9FwdParamsE --------------------------
	.section	.text._ZN10layer_norm13ln_fwd_kernelINS_13Kernel_traitsIf13__nv_bfloat16fS2_fjLj1024ELj1ELj4ELj1ELj16ENS_18Kernel_traits_baseILj1024EfS2_fS2_fjLj128EEEEELb0ELb1ELb0ELb0EEEvNS_9FwdParamsE,"ax",@progbits
	.align	128
        .global         _ZN10layer_norm13ln_fwd_kernelINS_13Kernel_traitsIf13__nv_bfloat16fS2_fjLj1024ELj1ELj4ELj1ELj16ENS_18Kernel_traits_baseILj1024EfS2_fS2_fjLj128EEEEELb0ELb1ELb0ELb0EEEvNS_9FwdParamsE
        .type           _ZN10layer_norm13ln_fwd_kernelINS_13Kernel_traitsIf13__nv_bfloat16fS2_fjLj1024ELj1ELj4ELj1ELj16ENS_18Kernel_traits_baseILj1024EfS2_fS2_fjLj128EEEEELb0ELb1ELb0ELb0EEEvNS_9FwdParamsE,@function
        .size           _ZN10layer_norm13ln_fwd_kernelINS_13Kernel_traitsIf13__nv_bfloat16fS2_fjLj1024ELj1ELj4ELj1ELj16ENS_18Kernel_traits_baseILj1024EfS2_fS2_fjLj128EEEEELb0ELb1ELb0ELb0EEEvNS_9FwdParamsE,(.L_x_37296 - _ZN10layer_norm13ln_fwd_kernelINS_13Kernel_traitsIf13__nv_bfloat16fS2_fjLj1024ELj1ELj4ELj1ELj16ENS_18Kernel_traits_baseILj1024EfS2_fS2_fjLj128EEEEELb0ELb1ELb0ELb0EEEvNS_9FwdParamsE)
        .other          _ZN10layer_norm13ln_fwd_kernelINS_13Kernel_traitsIf13__nv_bfloat16fS2_fjLj1024ELj1ELj4ELj1ELj16ENS_18Kernel_traits_baseILj1024EfS2_fS2_fjLj128EEEEELb0ELb1ELb0ELb0EEEvNS_9FwdParamsE,@"STO_CUDA_ENTRY STV_DEFAULT"
_ZN10layer_norm13ln_fwd_kernelINS_13Kernel_traitsIf13__nv_bfloat16fS2_fjLj1024ELj1ELj4ELj1ELj16ENS_18Kernel_traits_baseILj1024EfS2_fS2_fjLj128EEEEELb0ELb1ELb0ELb0EEEvNS_9FwdParamsE:
.text._ZN10layer_norm13ln_fwd_kernelINS_13Kernel_traitsIf13__nv_bfloat16fS2_fjLj1024ELj1ELj4ELj1ELj16ENS_18Kernel_traits_baseILj1024EfS2_fS2_fjLj128EEEEELb0ELb1ELb0ELb0EEEvNS_9FwdParamsE:
        /* <DEDUP_REMOVED lines=76> */
.L_x_14899:
        /* <DEDUP_REMOVED lines=10> */
[----:B0-----:R-:W-:-:S07]  /*0560*/  @P1 IMAD.WIDE.U32 R12, R65, 0x20, R12 ;  /* 0x00000020410c1825 */ /* 0x001fce00078e000c */
[----:B------:R-:W0:Y:S01]  /*0570*/  @P0 LDC.64 R16, c[0x0][0x3d0] ;  /* 0x0000f400ff100b82 */ /* 0x000e220000000a00 */
[C---:B-1----:R-:W-:Y:S01]  /*0580*/  @P1 IMAD.WIDE.U32 R14, R65.reuse, 0x20, R14 ;  /* 0x00000020410e1825 */ /* 0x042fe200078e000e */
[----:B------:R-:W-:Y:S01]  /*0590*/  @P1 IADD3 R65, PT, PT, R65, 0x20, RZ ;  /* 0x0000002041411810 */ /* 0x000fe20007ffe0ff */
[----:B------:R-:W5:Y:S05]  /*05a0*/  @P1 LDG.E.128 R28, desc[UR6][R12.64] ;  /* 0x000000060c1c1981 */ /* 0x000f6a000c1e1d00 */
[----:B------:R-:W1:Y:S01]  /*05b0*/  @P0 LDC.64 R18, c[0x0][0x3e8] ;  /* 0x0000fa00ff120b82 */ /* 0x000e620000000a00 */
[----:B--2---:R-:W-:Y:S01]  /*05c0*/  @P2 IMAD.WIDE.U32 R40, R65, 0x20, R36 ;  /* 0x0000002041282825 */ /* 0x004fe200078e0024 */
[----:B------:R-:W5:Y:S01]  /*05d0*/  @P1 LDG.E.128 R32, desc[UR6][R12.64+0x10] ;  /* 0x000010060c201981 */ /* 0x000f62000c1e1d00 */
[----:B------:R-:W-:-:S02]  /*05e0*/  CS2R R66, SRZ ;  /* 0x0000000000427805 */ /* 0x000fc4000001ff00 */
[----:B------:R-:W-:Y:S02]  /*05f0*/  @P3 CS2R R90, SRZ ;  /* 0x00000000005a3805 */ /* 0x000fe4000001ff00 */
[----:B------:R-:W-:Y:S01]  /*0600*/  @P3 CS2R R88, SRZ ;  /* 0x0000000000583805 */ /* 0x000fe2000001ff00 */
[----:B------:R-:W5:Y:S01]  /*0610*/  @P1 LDG.E.128 R44, desc[UR6][R14.64] ;  /* 0x000000060e2c1981 */ /* 0x000f62000c1e1d00 */
[----:B------:R-:W2:Y:S01]  /*0620*/  @P3 LDC.64 R60, c[0x0][0x3d0] ;  /* 0x0000f400ff3c3b82 */ /* 0x000ea20000000a00 */
[C---:B---3--:R-:W-:Y:S01]  /*0630*/  @P2 IMAD.WIDE.U32 R42, R65.reuse, 0x20, R38 ;  /* 0x00000020412a2825 */ /* 0x048fe200078e0026 */
[----:B------:R-:W-:Y:S01]  /*0640*/  @P2 IADD3 R65, PT, PT, R65, 0x20, RZ ;  /* 0x0000002041412810 */ /* 0x000fe20007ffe0ff */
[----:B------:R3:W5:Y:S05]  /*0650*/  @P1 LDG.E.128 R48, desc[UR6][R14.64+0x10] ;  /* 0x000010060e301981 */ /* 0x00076a000c1e1d00 */
[----:B------:R-:W4:Y:S01]  /*0660*/  @P3 LDC.64 R62, c[0x0][0x3e8] ;  /* 0x0000fa00ff3e3b82 */ /* 0x000f220000000a00 */
[----:B0-----:R-:W-:Y:S01]  /*0670*/  @P0 IMAD.WIDE.U32 R36, R144, 0x20, R16 ;  /* 0x0000002090240825 */ /* 0x001fe200078e0010 */
[----:B------:R-:W5:Y:S01]  /*0680*/  @P2 LDG.E.128 R52, desc[UR6][R40.64] ;  /* 0x0000000628342981 */ /* 0x000f62000c1e1d00 */
[----:B------:R-:W-:-:S02]  /*0690*/  @P3 CS2R R86, SRZ ;  /* 0x0000000000563805 */ /* 0x000fc4000001ff00 */
[----:B------:R-:W-:Y:S01]  /*06a0*/  @P3 CS2R R84, SRZ ;  /* 0x0000000000543805 */ /* 0x000fe2000001ff00 */
[----:B------:R0:W5:Y:S01]  /*06b0*/  @P2 LDG.E.128 R56, desc[UR6][R40.64+0x10] ;  /* 0x0000100628382981 */ /* 0x000162000c1e1d00 */
[----:B-1----:R-:W-:Y:S01]  /*06c0*/  @P0 IMAD.WIDE.U32 R38, R144, 0x20, R18 ;  /* 0x0000002090260825 */ /* 0x002fe200078e0012 */
[----:B---3--:R-:W-:Y:S02]  /*06d0*/  CS2R R14, SRZ ;  /* 0x00000000000e7805 */ /* 0x008fe4000001ff00 */
[----:B------:R-:W5:Y:S01]  /*06e0*/  @P0 LDG.E.128 R4, desc[UR6][R36.64] ;  /* 0x0000000624040981 */ /* 0x000f62000c1e1d00 */
[----:B------:R-:W-:-:S03]  /*06f0*/  CS2R R12, SRZ ;  /* 0x00000000000c7805 */ /* 0x000fc6000001ff00 */
[----:B------:R1:W5:Y:S01]  /*0700*/  @P0 LDG.E.128 R8, desc[UR6][R36.64+0x10] ;  /* 0x0000100624080981 */ /* 0x000362000c1e1d00 */
[----:B--2---:R-:W-:Y:S01]  /*0710*/  @P3 IMAD.WIDE.U32 R16, R65, 0x20, R60 ;  /* 0x0000002041103825 */ /* 0x004fe200078e003c */
[----:B------:R-:W-:Y:S02]  /*0720*/  CS2R R60, SRZ ;  /* 0x00000000003c7805 */ /* 0x000fe4000001ff00 */
[----:B------:R-:W5:Y:S01]  /*0730*/  @P0 LDG.E.128 R20, desc[UR6][R38.64] ;  /* 0x0000000626140981 */ /* 0x000f62000c1e1d00 */
[----:B0-----:R-:W-:-:S03]  /*0740*/  CS2R R40, SRZ ;  /* 0x0000000000287805 */ /* 0x001fc6000001ff00 */
[----:B------:R0:W5:Y:S01]  /*0750*/  @P0 LDG.E.128 R24, desc[UR6][R38.64+0x10] ;  /* 0x0000100626180981 */ /* 0x000162000c1e1d00 */
[----:B----4-:R-:W-:Y:S01]  /*0760*/  @P3 IMAD.WIDE.U32 R18, R65, 0x20, R62 ;  /* 0x0000002041123825 */ /* 0x010fe200078e003e */
[----:B------:R-:W-:Y:S02]  /*0770*/  CS2R R64, SRZ ;  /* 0x0000000000407805 */ /* 0x000fe4000001ff00 */
[----:B------:R-:W5:Y:S01]  /*0780*/  @P2 LDG.E.128 R68, desc[UR6][R42.64] ;  /* 0x000000062a442981 */ /* 0x000f62000c1e1d00 */
[----:B------:R-:W-:Y:S02]  /*0790*/  CS2R R62, SRZ ;  /* 0x00000000003e7805 */ /* 0x000fe4000001ff00 */
[----:B-1----:R-:W-:Y:S01]  /*07a0*/  CS2R R36, SRZ ;  /* 0x0000000000247805 */ /* 0x002fe2000001ff00 */
        /* <DEDUP_REMOVED lines=9> */
.L_x_14900:
[----:B------:R-:W-:Y:S05]  /*0840*/  BSYNC.RECONVERGENT B0 ;  /* 0x0000000000007941 */ /* 0x000fea0003800200 */
.L_x_14898:
        /* <DEDUP_REMOVED lines=8> */
[----:B-1----:R-:W-:Y:S02]  /*08d0*/  UISETP.NE.U32.AND UP0, UPT, UR8, URZ, UPT ;  /* 0x000000ff0800728c */ /* 0x002fe4000bf05070 */
[----:B--2---:R-:W-:Y:S02]  /*08e0*/  UISETP.NE.AND UP2, UPT, UR4, URZ, UPT ;  /* 0x000000ff0400728c */ /* 0x004fe4000bf45270 */
[----:B0--34-:R-:W-:-:S11]  /*08f0*/  UISETP.NE.AND.EX UP0, UPT, UR9, URZ, UPT, UP0 ;  /* 0x000000ff0900728c */ /* 0x019fd6000bf05300 */
.L_x_14926:
        /* <DEDUP_REMOVED lines=30> */
[C---:B------:R-:W-:Y:S01]  /*0ae0*/  PRMT R140, R110.reuse, 0x7632, R140 ;  /* 0x000076326e8c7816 */ /* 0x040fe2000000008c */
[----:B------:R-:W-:Y:S01]  /*0af0*/  FMUL.FTZ R115, R115, R0 ;  /* 0x0000000073737220 */ /* 0x000fe20000410000 */
[----:B------:R-:W-:-:S02]  /*0b00*/  SHF.L.U32 R143, R110, 0x10, RZ ;  /* 0x000000106e8f7819 */ /* 0x000fc400000006ff */
[----:B------:R-:W-:Y:S02]  /*0b10*/  PRMT R110, R111, 0x7632, R110 ;  /* 0x000076326f6e7816 */ /* 0x000fe4000000006e */
[----:B------:R-:W-:Y:S01]  /*0b20*/  SHF.L.U32 R141, R109, 0x10, RZ ;  /* 0x000000106d8d7819 */ /* 0x000fe200000006ff */
[-C--:B------:R-:W-:Y:S01]  /*0b30*/  FMUL.FTZ R143, R143, R0.reuse ;  /* 0x000000008f8f7220 */ /* 0x080fe20000410000 */
[----:B------:R-:W-:Y:S02]  /*0b40*/  SHF.L.U32 R147, R111, 0x10, RZ ;  /* 0x000000106f937819 */ /* 0x000fe400000006ff */
[----:B------:R-:W-:Y:S01]  /*0b50*/  SHF.L.U32 R109, R114, 0x10, RZ ;  /* 0x00000010726d7819 */ /* 0x000fe200000006ff */
[-C--:B------:R-:W-:Y:S01]  /*0b60*/  FMUL.FTZ R141, R141, R0.reuse ;  /* 0x000000008d8d7220 */ /* 0x080fe20000410000 */
[----:B------:R-:W-:Y:S01]  /*0b70*/  SHF.L.U32 R111, R108, 0x10, RZ ;  /* 0x000000106c6f7819 */ /* 0x000fe200000006ff */
[----:B------:R-:W-:Y:S01]  /*0b80*/  FMUL.FTZ R147, R147, R0 ;  /* 0x0000000093937220 */ /* 0x000fe20000410000 */
[----:B0-----:R-:W-:-:S02]  /*0b90*/  SHF.L.U32 R113, R140, 0x10, RZ ;  /* 0x000000108c717819 */ /* 0x001fc400000006ff */
[----:B------:R-:W-:Y:S01]  /*0ba0*/  SHF.L.U32 R149, R110, 0x10, RZ ;  /* 0x000000106e957819 */ /* 0x000fe200000006ff */
[-C--:B------:R-:W-:Y:S01]  /*0bb0*/  FMUL.FTZ R110, R109, R0.reuse ;  /* 0x000000006d6e7220 */ /* 0x080fe20000410000 */
[-C--:B------:R-:W-:Y:S01]  /*0bc0*/  FMUL.FTZ R112, R111, R0.reuse ;  /* 0x000000006f707220 */ /* 0x080fe20000410000 */
[-C--:B------:R-:W-:Y:S02]  /*0bd0*/  FMUL.FTZ R114, R113, R0.reuse ;  /* 0x0000000071727220 */ /* 0x080fe40000410000 */
[----:B------:R-:W-:Y:S01]  /*0be0*/  FMUL.FTZ R140, R149, R0 ;  /* 0x00000000958c7220 */ /* 0x000fe20000410000 */
[----:B--2---:R-:W-:Y:S01]  /*0bf0*/  FFMA.FTZ R108, R115, R20, R100 ;  /* 0x00000014736c7223 */ /* 0x004fe20000010064 */
[----:B------:R-:W-:Y:S01]  /*0c00*/  FFMA.FTZ R109, R110, R21, R101 ;  /* 0x000000156e6d7223 */ /* 0x000fe20000010065 */
[----:B------:R-:W-:Y:S01]  /*0c10*/  FFMA.FTZ R111, R112, R23, R103 ;  /* 0x00000017706f7223 */ /* 0x000fe20000010067 */
[----:B------:R-:W-:Y:S01]  /*0c20*/  FFMA.FTZ R110, R141, R22, R102 ;  /* 0x000000168d6e7223 */ /* 0x000fe20000010066 */
[----:B---3--:R-:W-:Y:S01]  /*0c30*/  FFMA.FTZ R113, R114, R25, R105 ;  /* 0x0000001972717223 */ /* 0x008fe20000010069 */
[----:B------:R-:W-:Y:S01]  /*0c40*/  FFMA.FTZ R112, R143, R24, R104 ;  /* 0x000000188f707223 */ /* 0x000fe20000010068 */
[----:B------:R-:W-:Y:S01]  /*0c50*/  FFMA.FTZ R114, R147, R26, R106 ;  /* 0x0000001a93727223 */ /* 0x000fe2000001006a */
[----:B------:R-:W-:Y:S01]  /*0c60*/  FFMA.FTZ R115, R140, R27, R107 ;  /* 0x0000001b8c737223 */ /* 0x000fe2000001006b */
[----:B------:R-:W-:Y:S06]  /*0c70*/  BRA `(.L_x_14904) ;  /* 0x0000000000707947 */ /* 0x000fec0003800000 */
.L_x_14903:
        /* <DEDUP_REMOVED lines=27> */
[----:B------:R-:W-:-:S07]  /*0e30*/  FMUL.FTZ R115, R148, R27 ;  /* 0x0000001b94737220 */ /* 0x000fce0000410000 */
.L_x_14904:
[----:B------:R-:W0:Y:S01]  /*0e40*/  LDC.64 R142, c[0x0][0x3a8] ;  /* 0x0000ea00ff8e7b82 */ /* 0x000e220000000a00 */
[C---:B------:R-:W-:Y:S01]  /*0e50*/  IADD3 R140, PT, PT, R2.reuse, 0x20, RZ ;  /* 0x00000020028c7810 */ /* 0x040fe20007ffe0ff */
[----:B0-----:R-:W-:-:S05]  /*0e60*/  IMAD.WIDE.U32 R142, R2, 0x20, R142 ;  /* 0x00000020028e7825 */ /* 0x001fca00078e008e */
[----:B------:R0:W-:Y:S04]  /*0e70*/  STG.E.128 desc[UR6][R142.64], R108 ;  /* 0x0000006c8e007986 */ /* 0x0001e8000c101d06 */
[----:B------:R0:W-:Y:S02]  /*0e80*/  STG.E.128 desc[UR6][R142.64+0x10], R112 ;  /* 0x000010708e007986 */ /* 0x0001e4000c101d06 */
.L_x_14902:
[----:B------:R-:W-:Y:S05]  /*0e90*/  BSYNC.RECONVERGENT B0 ;  /* 0x0000000000007941 */ /* 0x000fea0003800200 */
.L_x_14901:
        /* <DEDUP_REMOVED lines=28> */
[----:B0-----:R-:W-:Y:S01]  /*1060*/  SHF.L.U32 R143, R122, 0x10, RZ ;  /* 0x000000107a8f7819 */ /* 0x001fe200000006ff */
[-C--:B------:R-:W-:Y:S01]  /*1070*/  FMUL.FTZ R142, R117, R0.reuse ;  /* 0x00000000758e7220 */ /* 0x080fe20000410000 */
[----:B------:R-:W-:Y:S01]  /*1080*/  SHF.L.U32 R149, R118, 0x10, RZ ;  /* 0x0000001076957819 */ /* 0x000fe200000006ff */
[----:B------:R-:W-:Y:S01]  /*1090*/  FMUL.FTZ R146, R119, R0 ;  /* 0x0000000077927220 */ /* 0x000fe20000410000 */
[----:B------:R-:W-:Y:S01]  /*10a0*/  FFMA.FTZ R116, R121, R44, R100 ;  /* 0x0000002c79747223 */ /* 0x000fe20000010064 */
        /* <DEDUP_REMOVED lines=9> */
[----:B------:R-:W-:Y:S06]  /*1140*/  BRA `(.L_x_14908) ;  /* 0x0000000000707947 */ /* 0x000fec0003800000 */
.L_x_14907:
        /* <DEDUP_REMOVED lines=28> */
.L_x_14908:
[----:B------:R-:W0:Y:S02]  /*1310*/  LDC.64 R142, c[0x0][0x3a8] ;  /* 0x0000ea00ff8e7b82 */ /* 0x000e240000000a00 */
[C---:B0-----:R-:W-:Y:S01]  /*1320*/  IMAD.WIDE.U32 R142, R140.reuse, 0x20, R142 ;  /* 0x000000208c8e7825 */ /* 0x041fe200078e008e */
[----:B------:R-:W-:-:S04]  /*1330*/  IADD3 R140, PT, PT, R140, 0x20, RZ ;  /* 0x000000208c8c7810 */ /* 0x000fc80007ffe0ff */
[----:B------:R1:W-:Y:S04]  /*1340*/  STG.E.128 desc[UR6][R142.64], R116 ;  /* 0x000000748e007986 */ /* 0x0003e8000c101d06 */
[----:B------:R1:W-:Y:S02]  /*1350*/  STG.E.128 desc[UR6][R142.64+0x10], R120 ;  /* 0x000010788e007986 */ /* 0x0003e4000c101d06 */
.L_x_14906:
[----:B------:R-:W-:Y:S05]  /*1360*/  BSYNC.RECONVERGENT B0 ;  /* 0x0000000000007941 */ /* 0x000fea0003800200 */
.L_x_14905:
[----:B------:R-:W-:Y:S01]  /*1370*/  ISETP.GE.U32.AND P1, PT, R145, 0x60, PT ;  /* 0x000000609100780c */ /* 0x000fe20003f26070 */
[----:B------:R-:W-:Y:S03]  /*1380*/  BSSY.RECONVERGENT B0, `(.L_x_14909) ;  /* 0x000004b000007945 */ /* 0x000fe60003800200 */
[----:B------:R-:W-:-:S09]  /*1390*/  P2R R141, PR, RZ, 0x2 ;  /* 0x00000002ff8d7803 */ /* 0x000fd20000000000 */
[----:B------:R-:W-:Y:S05]  /*13a0*/  @!P1 BRA `(.L_x_14910) ;  /* 0x0000000400209947 */ /* 0x000fea0003800000 */
[----:B------:R-:W-:Y:S01]  /*13b0*/  ISETP.NE.U32.AND P1, PT, RZ, UR10, PT ;  /* 0x0000000aff007c0c */ /* 0x000fe2000bf25070 */
[----:B------:R-:W2:Y:S03]  /*13c0*/  LDC.64 R124, c[0x0][0x390] ;  /* 0x0000e400ff7c7b82 */ /* 0x000ea60000000a00 */
[----:B------:R-:W-:-:S13]  /*13d0*/  ISETP.NE.AND.EX P1, PT, RZ, UR11, PT, P1 ;  /* 0x0000000bff007c0c */ /* 0x000fda000bf25310 */
[----:B------:R-:W3:Y:S01]  /*13e0*/  @P1 LDC.64 R126, c[0x0][0x3a0] ;  /* 0x0000e800ff7e1b82 */ /* 0x000ee20000000a00 */
[----:B--2---:R-:W-:-:S04]  /*13f0*/  IMAD.WIDE.U32 R124, R140, 0x10, R124 ;  /* 0x000000108c7c7825 */ /* 0x004fc800078e007c */
[----:B---3--:R-:W-:Y:S02]  /*1400*/  @P1 IMAD.WIDE.U32 R128, R140, 0x20, R126 ;  /* 0x000000208c801825 */ /* 0x008fe400078e007e */
[----:B------:R-:W5:Y:S04]  /*1410*/  LDG.E.128 R124, desc[UR6][R124.64] ;  /* 0x000000067c7c7981 */ /* 0x000f68000c1e1d00 */
[----:B------:R2:W5:Y:S04]  /*1420*/  @P1 LDG.E.128 R100, desc[UR6][R128.64] ;  /* 0x0000000680641981 */ /* 0x000568000c1e1d00 */
[----:B------:R2:W5:Y:S01]  /*1430*/  @P1 LDG.E.128 R104, desc[UR6][R128.64+0x10] ;  /* 0x0000100680681981 */ /* 0x000562000c1e1d00 */
[----:B------:R-:W-:Y:S05]  /*1440*/  @!P1 BRA `(.L_x_14911) ;  /* 0x0000000000749947 */ /* 0x000fea0003800000 */
[C---:B--2--5:R-:W-:Y:S02]  /*1450*/  PRMT R128, R124.reuse, 0x7632, R128 ;  /* 0x000076327c807816 */ /* 0x064fe40000000080 */
        /* <DEDUP_REMOVED lines=13> */
[----:B01----:R-:W-:Y:S01]  /*1530*/  SHF.L.U32 R143, R130, 0x10, RZ ;  /* 0x00000010828f7819 */ /* 0x003fe200000006ff */
        /* <DEDUP_REMOVED lines=14> */
.L_x_14911:
        /* <DEDUP_REMOVED lines=28> */
.L_x_14912:
[----:B------:R-:W0:Y:S02]  /*17e0*/  LDC.64 R142, c[0x0][0x3a8] ;  /* 0x0000ea00ff8e7b82 */ /* 0x000e240000000a00 */
[C---:B0-----:R-:W-:Y:S01]  /*17f0*/  IMAD.WIDE.U32 R142, R140.reuse, 0x20, R142 ;  /* 0x000000208c8e7825 */ /* 0x041fe200078e008e */
[----:B------:R-:W-:-:S04]  /*1800*/  IADD3 R140, PT, PT, R140, 0x20, RZ ;  /* 0x000000208c8c7810 */ /* 0x000fc80007ffe0ff */
[----:B------:R2:W-:Y:S04]  /*1810*/  STG.E.128 desc[UR6][R142.64], R124 ;  /* 0x0000007c8e007986 */ /* 0x0005e8000c101d06 */
[----:B------:R2:W-:Y:S02]  /*1820*/  STG.E.128 desc[UR6][R142.64+0x10], R128 ;  /* 0x000010808e007986 */ /* 0x0005e4000c101d06 */
.L_x_14910:
[----:B------:R-:W-:Y:S05]  /*1830*/  BSYNC.RECONVERGENT B0 ;  /* 0x0000000000007941 */ /* 0x000fea0003800200 */
.L_x_14909:
[----:B------:R-:W-:Y:S01]  /*1840*/  ISETP.GE.U32.AND P1, PT, R145, 0x80, PT ;  /* 0x000000809100780c */ /* 0x000fe20003f26070 */
[----:B------:R-:W-:-:S12]  /*1850*/  BSSY.RECONVERGENT B0, `(.L_x_14913) ;  /* 0x0000049000007945 */ /* 0x000fd80003800200 */
[----:B------:R-:W-:Y:S05]  /*1860*/  @!P1 BRA `(.L_x_14914) ;  /* 0x00000004001c9947 */ /* 0x000fea0003800000 */
[----:B------:R-:W-:Y:S01]  /*1870*/  ISETP.NE.U32.AND P2, PT, RZ, UR10, PT ;  /* 0x0000000aff007c0c */ /* 0x000fe2000bf45070 */
[----:B------:R-:W3:Y:S03]  /*1880*/  LDC.64 R132, c[0x0][0x390] ;  /* 0x0000e400ff847b82 */ /* 0x000ee60000000a00 */
[----:B------:R-:W-:-:S13]  /*1890*/  ISETP.NE.AND.EX P2, PT, RZ, UR11, PT, P2 ;  /* 0x0000000bff007c0c */ /* 0x000fda000bf45320 */
[----:B------:R-:W4:Y:S01]  /*18a0*/  @P2 LDC.64 R136, c[0x0][0x3a0] ;  /* 0x0000e800ff882b82 */ /* 0x000f220000000a00 */
[----:B---3--:R-:W-:-:S06]  /*18b0*/  IMAD.WIDE.U32 R132, R140, 0x10, R132 ;  /* 0x000000108c847825 */ /* 0x008fcc00078e0084 */
[----:B------:R-:W5:Y:S01]  /*18c0*/  LDG.E.128 R132, desc[UR6][R132.64] ;  /* 0x0000000684847981 */ /* 0x000f62000c1e1d00 */
[----:B----4-:R-:W-:-:S05]  /*18d0*/  @P2 IMAD.WIDE.U32 R136, R140, 0x20, R136 ;  /* 0x000000208c882825 */ /* 0x010fca00078e0088 */
[----:B------:R3:W5:Y:S04]  /*18e0*/  @P2 LDG.E.128 R100, desc[UR6][R136.64] ;  /* 0x0000000688642981 */ /* 0x000768000c1e1d00 */
[----:B------:R3:W5:Y:S01]  /*18f0*/  @P2 LDG.E.128 R104, desc[UR6][R136.64+0x10] ;  /* 0x0000100688682981 */ /* 0x000762000c1e1d00 */
[----:B------:R-:W-:Y:S05]  /*1900*/  @!P2 BRA `(.L_x_14915) ;  /* 0x000000000074a947 */ /* 0x000fea0003800000 */
[C---:B---3-5:R-:W-:Y:S02]  /*1910*/  PRMT R136, R132.reuse, 0x7632, R136 ;  /* 0x0000763284887816 */ /* 0x068fe40000000088 */
[----:B------:R-:W-:Y:S02]  /*1920*/  SHF.L.U32 R137, R132, 0x10, RZ ;  /* 0x0000001084897819 */ /* 0x000fe400000006ff */
[----:B------:R-:W-:Y:S02]  /*1930*/  PRMT R132, R133, 0x7632, R132 ;  /* 0x0000763285847816 */ /* 0x000fe40000000084 */
[C---:B------:R-:W-:Y:S01]  /*1940*/  PRMT R138, R134.reuse, 0x7632, R138 ;  /* 0x00007632868a7816 */ /* 0x040fe2000000008a */
[----:B------:R-:W-:Y:S01]  /*1950*/  FMUL.FTZ R137, R137, R0 ;  /* 0x0000000089897220 */ /* 0x000fe20000410000 */
[----:B------:R-:W-:Y:S02]  /*1960*/  SHF.L.U32 R141, R134, 0x10, RZ ;  /* 0x00000010868d7819 */ /* 0x000fe400000006ff */
        /* <DEDUP_REMOVED lines=8> */
[----:B012---:R-:W-:Y:S01]  /*19f0*/  SHF.L.U32 R143, R138, 0x10, RZ ;  /* 0x000000108a8f7819 */ /* 0x007fe200000006ff */
        /* <DEDUP_REMOVED lines=14> */
.L_x_14915:
        /* <DEDUP_REMOVED lines=28> */
.L_x_14916:
[----:B------:R-:W0:Y:S02]  /*1ca0*/  LDC.64 R142, c[0x0][0x3a8] ;  /* 0x0000ea00ff8e7b82 */ /* 0x000e240000000a00 */
[----:B0-----:R-:W-:-:S05]  /*1cb0*/  IMAD.WIDE.U32 R140, R140, 0x20, R142 ;  /* 0x000000208c8c7825 */ /* 0x001fca00078e008e */
[----:B------:R3:W-:Y:S04]  /*1cc0*/  STG.E.128 desc[UR6][R140.64], R132 ;  /* 0x000000848c007986 */ /* 0x0007e8000c101d06 */
[----:B------:R3:W-:Y:S02]  /*1cd0*/  STG.E.128 desc[UR6][R140.64+0x10], R136 ;  /* 0x000010888c007986 */ /* 0x0007e4000c101d06 */
.L_x_14914:
[----:B------:R-:W-:Y:S05]  /*1ce0*/  BSYNC.RECONVERGENT B0 ;  /* 0x0000000000007941 */ /* 0x000fea0003800200 */
.L_x_14913:
[----:B------:R-:W-:Y:S01]  /*1cf0*/  FADD.FTZ R0, RZ, R108 ;  /* 0x0000006cff007221 */ /* 0x000fe20000010000 */
[C---:B------:R-:W-:Y:S01]  /*1d00*/  ISETP.GT.U32.AND P2, PT, R145.reuse, 0x3f, PT ;  /* 0x0000003f9100780c */ /* 0x040fe20003f44070 */
[----:B------:R-:W-:Y:S01]  /*1d10*/  UMOV UR4, 0xffffffff ;  /* 0xffffffff00047882 */ /* 0x000fe20000000000 */
[----:B------:R-:W-:Y:S01]  /*1d20*/  ISETP.GT.U32.AND P3, PT, R145, 0x5f, PT ;  /* 0x0000005f9100780c */ /* 0x000fe20003f64070 */
        /* <DEDUP_REMOVED lines=9> */
[----:B012---:R-:W-:-:S05]  /*1dc0*/  FSEL R143, R0, RZ, P0 ;  /* 0x000000ff008f7208 */ /* 0x007fca0000000000 */
        /* <DEDUP_REMOVED lines=111> */
.L_x_14938:
[----:B------:R-:W-:Y:S01]  /*24c0*/  FMUL.FTZ R0, R140, R140 ;  /* 0x0000008c8c007220 */ /* 0x000fe20000410000 */
[----:B------:R-:W-:Y:S01]  /*24d0*/  PLOP3.LUT P2, PT, PT, PT, UP2, 0x40, 0x4 ;  /* 0x000000000004781c */ /* 0x000fe20003f4e828 */
[----:B01----:R-:W-:Y:S01]  /*24e0*/  FADD.FTZ R146, R146, R149 ;  /* 0x0000009592927221 */ /* 0x003fe20000010000 */
[----:B------:R-:W0:Y:S01]  /*24f0*/  @!P5 LDC.64 R142, c[0x0][0x3c8] ;  /* 0x0000f200ff8edb82 */ /* 0x000e220000000a00 */
[----:B------:R-:W-:Y:S01]  /*2500*/  BSSY.RECONVERGENT B0, `(.L_x_14918) ;  /* 0x000002d000007945 */ /* 0x000fe20003800200 */
[----:B------:R-:W-:Y:S01]  /*2510*/  FSEL R0, R0, RZ, !P2 ;  /* 0x000000ff00007208 */ /* 0x000fe20005000000 */
[----:B------:R-:W-:Y:S01]  /*2520*/  FFMA.FTZ R141, R146, R141, UR12 ;  /* 0x0000000c928d7e23 */ /* 0x000fe2000801008d */
[----:B------:R-:W-:-:S03]  /*2530*/  PLOP3.LUT P2, PT, PT, PT, UP2, 0x40, 0x4 ;  /* 0x000000000004781c */ /* 0x000fc60003f4e828 */
[----:B------:R-:W-:Y:S01]  /*2540*/  FADD.FTZ R0, R141, R0 ;  /* 0x000000008d007221 */ /* 0x000fe20000010000 */
[----:B------:R-:W1:Y:S01]  /*2550*/  @!P5 LDC.64 R148, c[0x0][0x3c0] ;  /* 0x0000f000ff94db82 */ /* 0x000e620000000a00 */
[----:B------:R-:W-:-:S04]  /*2560*/  FSEL R146, R140, RZ, P2 ;  /* 0x000000ff8c927208 */ /* 0x000fc80001000000 */
[----:B------:R-:W2:Y:S01]  /*2570*/  MUFU.RSQ R0, R0 ;  /* 0x0000000000007308 */ /* 0x000ea20000001400 */
[----:B0-----:R-:W-:-:S04]  /*2580*/  @!P5 IMAD.WIDE R142, R3, 0x4, R142 ;  /* 0x00000004038ed825 */ /* 0x001fc800078e028e */
[----:B-1----:R-:W-:-:S05]  /*2590*/  @!P5 IMAD.WIDE R148, R3, 0x4, R148 ;  /* 0x000000040394d825 */ /* 0x002fca00078e0294 */
[----:B------:R0:W-:Y:S04]  /*25a0*/  @!P5 STG.E desc[UR6][R148.64], R140 ;  /* 0x0000008c9400d986 */ /* 0x0001e8000c101906 */
[----:B--2---:R0:W-:Y:S01]  /*25b0*/  @!P5 STG.E desc[UR6][R142.64], R0 ;  /* 0x000000008e00d986 */ /* 0x0041e2000c101906 */
        /* <DEDUP_REMOVED lines=33> */
.L_x_14919:
[----:B------:R-:W-:Y:S05]  /*27d0*/  BSYNC.RECONVERGENT B0 ;  /* 0x0000000000007941 */ /* 0x000fea0003800200 */
.L_x_14918:
[----:B------:R-:W-:Y:S01]  /*27e0*/  ISETP.GE.U32.AND P0, PT, R145, 0x40, PT ;  /* 0x000000409100780c */ /* 0x000fe20003f06070 */
[----:B------:R-:W-:-:S12]  /*27f0*/  BSSY.RECONVERGENT B0, `(.L_x_14920) ;  /* 0x0000022000007945 */ /* 0x000fd80003800200 */
[----:B------:R-:W-:Y:S05]  /*2800*/  @!P0 BRA `(.L_x_14921) ;  /* 0x0000000000808947 */ /* 0x000fea0003800000 */
[--C-:B-1----:R-:W-:Y:S01]  /*2810*/  FADD.FTZ R141, R116, -R146.reuse ;  /* 0x80000092748d7221 */ /* 0x102fe20000010000 */
        /* <DEDUP_REMOVED lines=31> */
.L_x_14921:
[----:B------:R-:W-:Y:S05]  /*2a10*/  BSYNC.RECONVERGENT B0 ;  /* 0x0000000000007941 */ /* 0x000fea0003800200 */
.L_x_14920:
[----:B------:R-:W-:Y:S01]  /*2a20*/  ISETP.GE.U32.AND P0, PT, R145, 0x60, PT ;  /* 0x000000609100780c */ /* 0x000fe20003f06070 */
[----:B------:R-:W-:-:S12]  /*2a30*/  BSSY.RECONVERGENT B0, `(.L_x_14922) ;  /* 0x0000022000007945 */ /* 0x000fd80003800200 */
[----:B------:R-:W-:Y:S05]  /*2a40*/  @!P0 BRA `(.L_x_14923) ;  /* 0x0000000000808947 */ /* 0x000fea0003800000 */
[--C-:B-12---:R-:W-:Y:S01]  /*2a50*/  FADD.FTZ R141, R124, -R146.reuse ;  /* 0x800000927c8d7221 */ /* 0x106fe20000010000 */
        /* <DEDUP_REMOVED lines=31> */
.L_x_14923:
[----:B------:R-:W-:Y:S05]  /*2c50*/  BSYNC.RECONVERGENT B0 ;  /* 0x0000000000007941 */ /* 0x000fea0003800200 */
.L_x_14922:
[----:B------:R-:W-:Y:S04]  /*2c60*/  BSSY.RECONVERGENT B0, `(.L_x_14924) ;  /* 0x0000021000007945 */ /* 0x000fe80003800200 */
        /* <DEDUP_REMOVED lines=32> */
.L_x_14925:
[----:B------:R-:W-:Y:S05]  /*2e70*/  BSYNC.RECONVERGENT B0 ;  /* 0x0000000000007941 */ /* 0x000fea0003800200 */
.L_x_14924:
[----:B01234-:R-:W0:Y:S02]  /*2e80*/  LDC.64 R140, c[0x0][0x380] ;  /* 0x0000e000ff8c7b82 */ /* 0x01fe240000000a00 */
[----:B0-----:R-:W-:-:S04]  /*2e90*/  LEA R3, R140, R3, 0x2 ;  /* 0x000000038c037211 */ /* 0x001fc800078e10ff */
[----:B------:R-:W-:-:S13]  /*2ea0*/  ISETP.GE.AND P0, PT, R3, R141, PT ;  /* 0x0000008d0300720c */ /* 0x000fda0003f06270 */
[----:B------:R-:W-:Y:S05]  /*2eb0*/  @!P0 BRA `(.L_x_14926) ;  /* 0xffffffd800908947 */ /* 0x000fea000383ffff */
[----:B------:R-:W-:Y:S05]  /*2ec0*/  EXIT ;  /* 0x000000000000794d */ /* 0x000fea0003800000 */
.L_x_14917:
        /* <DEDUP_REMOVED lines=8> */
.L_x_14928:
[----:B------:R-:W-:Y:S05]  /*2f50*/  BSYNC B0 ;  /* 0x0000000000007941 */ /* 0x000fea0003800000 */
.L_x_14927:
        /* <DEDUP_REMOVED lines=9> */
.L_x_14929:
[----:B------:R-:W-:Y:S01]  /*2ff0*/  HFMA2 R152, -RZ, RZ, 0, 2.384185791015625e-07 ;  /* 0x00000004ff987431 */ /* 0x000fe200000001ff */
[----:B------:R-:W-:-:S05]  /*3000*/  MOV R141, R149 ;  /* 0x00000095008d7202 */ /* 0x000fca0000000f00 */
[----:B------:R-:W-:-:S05]  /*3010*/  FADD.FTZ R146, R142, R141 ;  /* 0x0000008d8e927221 */ /* 0x000fca0000010000 */
[----:B------:R-:W-:-:S07]  /*3020*/  MOV R151, R146 ;  /* 0x0000009200977202 */ /* 0x000fce0000000f00 */
[----:B------:R-:W-:Y:S05]  /*3030*/  WARPSYNC.COLLECTIVE R150, `(.L_x_14930) ;  /* 0x0000000096087348 */ /* 0x000fea0003c00000 */
[----:B------:R0:W1:Y:S02]  /*3040*/  SHFL.BFLY P6, R149, R151, R152, R153 ;  /* 0x0c00009897957389 */ /* 0x00006400000c0099 */
[----:B01----:R-:W-:Y:S05]  /*3050*/  ENDCOLLECTIVE ;  /* 0x000000000000791b */ /* 0x003fea0003800000 */
.L_x_14930:
        /* <DEDUP_REMOVED lines=8> */
.L_x_14931:
[----:B------:R-:W-:Y:S01]  /*30e0*/  HFMA2 R152, -RZ, RZ, 0, 9.5367431640625e-07 ;  /* 0x00000010ff987431 */ /* 0x000fe200000001ff */
[----:B------:R-:W-:-:S05]  /*30f0*/  MOV R0, R149 ;  /* 0x0000009500007202 */ /* 0x000fca0000000f00 */
[----:B------:R-:W-:-:S05]  /*3100*/  FADD.FTZ R148, R147, R0 ;  /* 0x0000000093947221 */ /* 0x000fca0000010000 */
[----:B------:R-:W-:-:S07]  /*3110*/  MOV R151, R148 ;  /* 0x0000009400977202 */ /* 0x000fce0000000f00 */
[----:B------:R-:W-:Y:S05]  /*3120*/  WARPSYNC.COLLECTIVE R150, `(.L_x_14932) ;  /* 0x0000000096087348 */ /* 0x000fea0003c00000 */
[----:B------:R0:W1:Y:S02]  /*3130*/  SHFL.BFLY P6, R149, R151, R152, R153 ;  /* 0x0c00009897957389 */ /* 0x00006400000c0099 */
[----:B01----:R-:W-:Y:S05]  /*3140*/  ENDCOLLECTIVE ;  /* 0x000000000000791b */ /* 0x003fea0003800000 */
.L_x_14932:
[----:B------:R-:W-:Y:S02]  /*3150*/  HFMA2 R152, -RZ, RZ, 0, 5.9604644775390625e-08 ;  /* 0x00000001ff987431 */ /* 0x000fe400000001ff */
        /* <DEDUP_REMOVED lines=71> */
.L_x_14933:
[----:B------:R-:W-:Y:S01]  /*35d0*/  HFMA2 R152, -RZ, RZ, 0, 1.1920928955078125e-07 ;  /* 0x00000002ff987431 */ /* 0x000fe200000001ff */
[----:B------:R-:W-:-:S05]  /*35e0*/  MOV R143, R149 ;  /* 0x00000095008f7202 */ /* 0x000fca0000000f00 */
[----:B------:R-:W-:-:S05]  /*35f0*/  FADD.FTZ R143, R0, R143 ;  /* 0x0000008f008f7221 */ /* 0x000fca0000010000 */
[----:B------:R-:W-:-:S07]  /*3600*/  MOV R151, R143 ;  /* 0x0000008f00977202 */ /* 0x000fce0000000f00 */
[----:B------:R-:W-:Y:S05]  /*3610*/  WARPSYNC.COLLECTIVE R150, `(.L_x_14934) ;  /* 0x0000000096087348 */ /* 0x000fea0003c00000 */
[----:B------:R0:W1:Y:S02]  /*3620*/  SHFL.BFLY P6, R149, R151, R152, R153 ;  /* 0x0c00009897957389 */ /* 0x00006400000c0099 */
[----:B01----:R-:W-:Y:S05]  /*3630*/  ENDCOLLECTIVE ;  /* 0x000000000000791b */ /* 0x003fea0003800000 */
.L_x_14934:
[----:B------:R-:W-:Y:S01]  /*3640*/  HFMA2 R152, -RZ, RZ, 0, 2.384185791015625e-07 ;  /* 0x00000004ff987431 */ /* 0x000fe200000001ff */
[----:B------:R-:W-:-:S05]  /*3650*/  MOV R142, R149 ;  /* 0x00000095008e7202 */ /* 0x000fca0000000f00 */
[----:B------:R-:W-:-:S05]  /*3660*/  FADD.FTZ R142, R143, R142 ;  /* 0x0000008e8f8e7221 */ /* 0x000fca0000010000 */
[----:B------:R-:W-:-:S07]  /*3670*/  MOV R151, R142 ;  /* 0x0000008e00977202 */ /* 0x000fce0000000f00 */
[----:B------:R-:W-:Y:S05]  /*3680*/  WARPSYNC.COLLECTIVE R150, `(.L_x_14935) ;  /* 0x0000000096087348 */ /* 0x000fea0003c00000 */
[----:B------:R0:W1:Y:S02]  /*3690*/  SHFL.BFLY P6, R149, R151, R152, R153 ;  /* 0x0c00009897957389 */ /* 0x00006400000c0099 */
[----:B01----:R-:W-:Y:S05]  /*36a0*/  ENDCOLLECTIVE ;  /* 0x000000000000791b */ /* 0x003fea0003800000 */
.L_x_14935:
[----:B------:R-:W-:Y:S01]  /*36b0*/  HFMA2 R152, -RZ, RZ, 0, 4.76837158203125e-07 ;  /* 0x00000008ff987431 */ /* 0x000fe200000001ff */
[----:B------:R-:W-:-:S05]  /*36c0*/  MOV R147, R149 ;  /* 0x0000009500937202 */ /* 0x000fca0000000f00 */
[----:B------:R-:W-:-:S05]  /*36d0*/  FADD.FTZ R147, R142, R147 ;  /* 0x000000938e937221 */ /* 0x000fca0000010000 */
[----:B------:R-:W-:-:S07]  /*36e0*/  MOV R151, R147 ;  /* 0x0000009300977202 */ /* 0x000fce0000000f00 */
[----:B------:R-:W-:Y:S05]  /*36f0*/  WARPSYNC.COLLECTIVE R150, `(.L_x_14936) ;  /* 0x0000000096087348 */ /* 0x000fea0003c00000 */
[----:B------:R0:W1:Y:S02]  /*3700*/  SHFL.BFLY P6, R149, R151, R152, R153 ;  /* 0x0c00009897957389 */ /* 0x00006400000c0099 */
[----:B01----:R-:W-:Y:S05]  /*3710*/  ENDCOLLECTIVE ;  /* 0x000000000000791b */ /* 0x003fea0003800000 */
.L_x_14936:
[----:B------:R-:W-:Y:S01]  /*3720*/  HFMA2 R152, -RZ, RZ, 0, 9.5367431640625e-07 ;  /* 0x00000010ff987431 */ /* 0x000fe200000001ff */
[----:B------:R-:W-:-:S05]  /*3730*/  MOV R146, R149 ;  /* 0x0000009500927202 */ /* 0x000fca0000000f00 */
[----:B------:R-:W-:-:S05]  /*3740*/  FADD.FTZ R146, R147, R146 ;  /* 0x0000009293927221 */ /* 0x000fca0000010000 */
[----:B------:R-:W-:-:S07]  /*3750*/  MOV R151, R146 ;  /* 0x0000009200977202 */ /* 0x000fce0000000f00 */
[----:B------:R-:W-:Y:S05]  /*3760*/  WARPSYNC.COLLECTIVE R150, `(.L_x_14937) ;  /* 0x0000000096087348 */ /* 0x000fea0003c00000 */
[----:B------:R0:W1:Y:S02]  /*3770*/  SHFL.BFLY P6, R149, R151, R152, R153 ;  /* 0x0c00009897957389 */ /* 0x00006400000c0099 */
[----:B01----:R-:W-:Y:S05]  /*3780*/  ENDCOLLECTIVE ;  /* 0x000000000000791b */ /* 0x003fea0003800000 */
.L_x_14937:
[----:B------:R-:W-:Y:S05]  /*3790*/  BRA `(.L_x_14938) ;  /* 0xffffffec00487947 */ /* 0x000fea000383ffff */
.L_x_14939:
        /* <DEDUP_REMOVED lines=14> */
.L_x_37296:


//--------------------- .text._ZN10layer_norm13ln_fwd_kernelINS_13Kernel_traitsIf13__nv_bfloat16fS2_fjLj1024ELj1ELj4ELj1ELj16ENS_18Kernel_traits_baseILj1024EfS2_fS2_fjLj128EEEEELb0ELb1ELb0ELb1EEEvNS_9FwdParamsE --------------------------
	.section	.text._ZN10layer_norm13ln_fwd_kernelINS_13Kernel_traitsIf13__nv_bfloat16fS2_fjLj1024ELj1ELj4ELj1ELj16ENS_18Kernel_traits_baseILj1024EfS2_fS2_fjLj128EEEEELb0ELb1ELb0ELb1EEEvNS_9FwdParamsE,"ax",@progbits
	.align	128
        .global         _ZN10layer_norm13ln_fwd_kernelINS_13Kernel_traitsIf13__nv_bfloat16fS2_fjLj1024ELj1ELj4ELj1ELj16ENS_18Kernel_traits_baseILj1024EfS2_fS2_fjLj128EEEEELb0ELb1ELb0ELb1EEEvNS_9FwdParamsE
        .type           _ZN10layer_norm13ln_fwd_kernelINS_13Kernel_traitsIf13__nv_bfloat16fS2_fjLj1024ELj1ELj4ELj1ELj16ENS_18Kernel_traits_baseILj1024EfS2_fS2_fjLj128EEEEELb0ELb1ELb0ELb1EEEvNS_9FwdParamsE,@function
        .size           _ZN10layer_norm13ln_fwd_kernelINS_13Kernel_traitsIf13__nv_bfloat16fS2_fjLj1024ELj1ELj4ELj1ELj16ENS_18Kernel_traits_baseILj1024EfS2_fS2_fjLj128EEEEELb0ELb1ELb0ELb1EEEvNS_9FwdParamsE,(.L_x_37297 - _ZN10layer_norm13ln_fwd_kernelINS_13Kernel_traitsIf13__nv_bfloat16fS2_fjLj1024ELj1ELj4ELj1ELj16ENS_18Kernel_traits_baseILj1024EfS2_fS2_fjLj128EEEEELb0ELb1ELb0ELb1EEEvNS_9FwdParamsE)
        .other          _ZN10layer_norm13ln_fwd_kernelINS_13Kernel_traitsIf13__nv_bfloat16fS2_fjLj1024ELj1ELj4ELj1ELj16ENS_18Kernel_traits_baseILj1024EfS2_fS2_fjLj128EEEEELb0ELb1ELb0ELb1EEEvNS_9FwdParamsE,@"STO_CUDA_ENTRY STV_DEFAULT"
_ZN10layer_norm13ln_fwd_kernelINS_13Kernel_traitsIf13__nv_bfloat16fS2_fjLj1024ELj1ELj4ELj1ELj16ENS_18Kernel_traits_baseILj1024EfS2_fS2_fjLj128EEEEELb0ELb1ELb0ELb1EEEvNS_9FwdParamsE:
.text._ZN10layer_norm13ln_fwd_kernelINS_13Kernel_traitsIf13__nv_bfloat16fS2_fjLj1024ELj1ELj4ELj1ELj16ENS_18Kernel_traits_baseILj1024EfS2_fS2_fjLj128EEEEELb0ELb1ELb0ELb1EEEvNS_9FwdParamsE:
        /* <DEDUP_REMOVED lines=43> */
.L_x_14940:
        /* <DEDUP_REMOVED lines=36> */
.L_x_14941:
        /* <DEDUP_REMOVED lines=8> */
[----:B-1----:R-:W-:-:S04]  /*0570*/  ISETP.NE.U32.AND P0, PT, RZ, UR8, PT ;  /* 0x00000008ff007c0c */ /* 0x002fc8000bf05070 */
[----:B------:R-:W-:Y:S02]  /*0580*/  ISETP.NE.AND.EX P0, PT, RZ, UR9, PT, P0 ;  /* 0x00000009ff007c0c */ /* 0x000fe4000bf05300 */
[----:B0-234-:R-:W-:-:S13]  /*0590*/  ISETP.NE.AND P2, PT, RZ, UR4, PT ;  /* 0x00000004ff007c0c */ /* 0x01dfda000bf45270 */
.L_x_14951:
[----:B-1----:R-:W0:Y:S01]  /*05a0*/  @P0 LDC.64 R4, c[0x0][0x3e0] ;  /* 0x0000f800ff040b82 */ /* 0x002e220000000a00 */
        /* <DEDUP_REMOVED lines=19> */
[----:B------:R-:W-:Y:S02]  /*06e0*/  SHF.L.U32 R12, R12, 0x10, RZ ;  /* 0x000000100c0c7819 */ /* 0x000fe400000006ff */
[C---:B------:R-:W-:Y:S02]  /*06f0*/  PRMT R16, R13.reuse, 0x7632, R16 ;  /* 0x000076320d107816 */ /* 0x040fe40000000010 */
[----:B------:R-:W-:Y:S01]  /*0700*/  SHF.L.U32 R18, R13, 0x10, RZ ;  /* 0x000000100d127819 */ /* 0x000fe200000006ff */
[----:B------:R-:W-:Y:S01]  /*0710*/  FMUL.FTZ R11, R12, R7 ;  /* 0x000000070c0b7220 */ /* 0x000fe20000410000 */
[----:B------:R-:W-:-:S02]  /*0720*/  PRMT R13, R14, 0x7632, R13 ;  /* 0x000076320e0d7816 */ /* 0x000fc4000000000d */
[C---:B------:R-:W-:Y:S02]  /*0730*/  PRMT R17, R15.reuse, 0x7632, R17 ;  /* 0x000076320f117816 */ /* 0x040fe40000000011 */
[----:B------:R-:W-:Y:S02]  /*0740*/  SHF.L.U32 R14, R14, 0x10, RZ ;  /* 0x000000100e0e7819 */ /* 0x000fe400000006ff */
[----:B------:R-:W-:Y:S02]  /*0750*/  SHF.L.U32 R20, R15, 0x10, RZ ;  /* 0x000000100f147819 */ /* 0x000fe400000006ff */
[----:B------:R-:W-:Y:S01]  /*0760*/  SHF.L.U32 R10, R3, 0x10, RZ ;  /* 0x00000010030a7819 */ /* 0x000fe200000006ff */
[-C--:B------:R-:W-:Y:S01]  /*0770*/  FMUL.FTZ R3, R18, R7.reuse ;  /* 0x0000000712037220 */ /* 0x080fe20000410000 */
[----:B------:R-:W-:Y:S01]  /*0780*/  SHF.L.U32 R16, R16, 0x10, RZ ;  /* 0x0000001010107819 */ /* 0x000fe200000006ff */
[-C--:B0-----:R-:W-:Y:S01]  /*0790*/  FMUL.FTZ R5, R14, R7.reuse ;  /* 0x000000070e057220 */ /* 0x081fe20000410000 */
[----:B------:R-:W-:Y:S01]  /*07a0*/  SHF.L.U32 R4, R13, 0x10, RZ ;  /* 0x000000100d047819 */ /* 0x000fe200000006ff */
[-C--:B------:R-:W-:Y:S01]  /*07b0*/  FMUL.FTZ R13, R20, R7.reuse ;  /* 0x00000007140d7220 */ /* 0x080fe20000410000 */
[----:B------:R-:W-:Y:S01]  /*07c0*/  SHF.L.U32 R12, R17, 0x10, RZ ;  /* 0x00000010110c7819 */ /* 0x000fe200000006ff */
[-C--:B------:R-:W-:Y:S01]  /*07d0*/  FMUL.FTZ R10, R10, R7.reuse ;  /* 0x000000070a0a7220 */ /* 0x080fe20000410000 */
[-C--:B------:R-:W-:Y:S01]  /*07e0*/  FMUL.FTZ R16, R16, R7.reuse ;  /* 0x0000000710107220 */ /* 0x080fe20000410000 */
[----:B------:R-:W-:-:S02]  /*07f0*/  FMUL.FTZ R4, R4, R7 ;  /* 0x0000000704047220 */ /* 0x000fc40000410000 */
        /* <DEDUP_REMOVED lines=10> */
.L_x_14942:
[----:B-----5:R-:W-:Y:S02]  /*08a0*/  PRMT R3, R12, 0x7632, R3 ;  /* 0x000076320c037816 */ /* 0x020fe40000000003 */
[----:B------:R-:W-:Y:S02]  /*08b0*/  PRMT R11, R14, 0x7632, R11 ;  /* 0x000076320e0b7816 */ /* 0x000fe4000000000b */
[----:B------:R-:W-:Y:S02]  /*08c0*/  SHF.L.U32 R12, R12, 0x10, RZ ;  /* 0x000000100c0c7819 */ /* 0x000fe400000006ff */
[----:B------:R-:W-:Y:S02]  /*08d0*/  SHF.L.U32 R14, R14, 0x10, RZ ;  /* 0x000000100e0e7819 */ /* 0x000fe400000006ff */
[----:B------:R-:W-:Y:S01]  /*08e0*/  PRMT R10, R13, 0x7632, R10 ;  /* 0x000076320d0a7816 */ /* 0x000fe2000000000a */
[----:B------:R-:W-:Y:S01]  /*08f0*/  FMUL.FTZ R5, R12, R7 ;  /* 0x000000070c057220 */ /* 0x000fe20000410000 */
[----:B------:R-:W-:-:S02]  /*0900*/  PRMT R17, R15, 0x7632, R17 ;  /* 0x000076320f117816 */ /* 0x000fc40000000011 */
[----:B------:R-:W-:Y:S01]  /*0910*/  SHF.L.U32 R16, R13, 0x10, RZ ;  /* 0x000000100d107819 */ /* 0x000fe200000006ff */
[-C--:B------:R-:W-:Y:S01]  /*0920*/  FMUL.FTZ R13, R14, R7.reuse ;  /* 0x000000070e0d7220 */ /* 0x080fe20000410000 */
[----:B------:R-:W-:Y:S01]  /*0930*/  SHF.L.U32 R18, R15, 0x10, RZ ;  /* 0x000000100f127819 */ /* 0x000fe200000006ff */
[----:B------:R-:W-:Y:S01]  /*0940*/  FMUL.FTZ R36, R5, R76 ;  /* 0x0000004c05247220 */ /* 0x000fe20000410000 */
[----:B------:R-:W-:Y:S01]  /*0950*/  SHF.L.U32 R4, R3, 0x10, RZ ;  /* 0x0000001003047819 */ /* 0x000fe200000006ff */
[-C--:B------:R-:W-:Y:S01]  /*0960*/  FMUL.FTZ R3, R16, R7.reuse ;  /* 0x0000000710037220 */ /* 0x080fe20000410000 */
[----:B------:R-:W-:Y:S01]  /*0970*/  SHF.L.U32 R10, R10, 0x10, RZ ;  /* 0x000000100a0a7819 */ /* 0x000fe200000006ff */
[----:B------:R-:W-:Y:S01]  /*0980*/  FMUL.FTZ R32, R13, R72 ;  /* 0x000000480d207220 */ /* 0x000fe20000410000 */
[----:B------:R-:W-:Y:S01]  /*0990*/  SHF.L.U32 R12, R11, 0x10, RZ ;  /* 0x000000100b0c7819 */ /* 0x000fe200000006ff */
[-C--:B------:R-:W-:Y:S01]  /*09a0*/  FMUL.FTZ R11, R18, R7.reuse ;  /* 0x00000007120b7220 */ /* 0x080fe20000410000 */
[----:B------:R-:W-:Y:S01]  /*09b0*/  SHF.L.U32 R14, R17, 0x10, RZ ;  /* 0x00000010110e7819 */ /* 0x000fe200000006ff */
[-C--:B------:R-:W-:Y:S01]  /*09c0*/  FMUL.FTZ R4, R4, R7.reuse ;  /* 0x0000000704047220 */ /* 0x080fe20000410000 */
[-C--:B------:R-:W-:Y:S01]  /*09d0*/  FMUL.FTZ R10, R10, R7.reuse ;  /* 0x000000070a0a7220 */ /* 0x080fe20000410000 */
[-C--:B------:R-:W-:Y:S01]  /*09e0*/  FMUL.FTZ R12, R12, R7.reuse ;  /* 0x000000070c0c7220 */ /* 0x080fe20000410000 */
[----:B------:R-:W-:Y:S01]  /*09f0*/  FMUL.FTZ R38, R3, R78 ;  /* 0x0000004e03267220 */ /* 0x000fe20000410000 */
[----:B------:R-:W-:Y:S01]  /*0a00*/  FMUL.FTZ R14, R14, R7 ;  /* 0x000000070e0e7220 */ /* 0x000fe20000410000 */
[----:B------:R-:W-:Y:S01]  /*0a10*/  FMUL.FTZ R34, R11, R74 ;  /* 0x0000004a0b227220 */ /* 0x000fe20000410000 */
[----:B------:R-:W-:Y:S01]  /*0a20*/  FMUL.FTZ R37, R4, R77 ;  /* 0x0000004d04257220 */ /* 0x000fe20000410000 */
[----:B------:R-:W-:Y:S01]  /*0a30*/  FMUL.FTZ R39, R10, R79 ;  /* 0x0000004f0a277220 */ /* 0x000fe20000410000 */
[----:B------:R-:W-:Y:S01]  /*0a40*/  FMUL.FTZ R33, R12, R73 ;  /* 0x000000490c217220 */ /* 0x000fe20000410000 */
[----:B------:R-:W-:-:S07]  /*0a50*/  FMUL.FTZ R35, R14, R75 ;  /* 0x0000004b0e237220 */ /* 0x000fce0000410000 */
.L_x_14943:
        /* <DEDUP_REMOVED lines=12> */
[C---:B-----5:R-:W-:Y:S02]  /*0b20*/  PRMT R3, R12.reuse, 0x7632, R3 ;  /* 0x000076320c037816 */ /* 0x060fe40000000003 */
[----:B------:R-:W-:Y:S02]  /*0b30*/  SHF.L.U32 R12, R12, 0x10, RZ ;  /* 0x000000100c0c7819 */ /* 0x000fe400000006ff */
[C---:B0-----:R-:W-:Y:S02]  /*0b40*/  PRMT R11, R13.reuse, 0x7632, R11 ;  /* 0x000076320d0b7816 */ /* 0x041fe4000000000b */
[----:B------:R-:W-:Y:S01]  /*0b50*/  SHF.L.U32 R16, R13, 0x10, RZ ;  /* 0x000000100d107819 */ /* 0x000fe200000006ff */
[----:B------:R-:W-:Y:S01]  /*0b60*/  FMUL.FTZ R5, R12, R7 ;  /* 0x000000070c057220 */ /* 0x000fe20000410000 */
[C---:B------:R-:W-:Y:S02]  /*0b70*/  PRMT R13, R14.reuse, 0x7632, R13 ;  /* 0x000076320e0d7816 */ /* 0x040fe4000000000d */
[----:B------:R-:W-:Y:S01]  /*0b80*/  SHF.L.U32 R14, R14, 0x10, RZ ;  /* 0x000000100e0e7819 */ /* 0x000fe200000006ff */
[----:B------:R-:W-:Y:S01]  /*0b90*/  FFMA.FTZ R28, R5, R68, R44 ;  /* 0x00000044051c7223 */ /* 0x000fe2000001002c */
[----:B------:R-:W-:-:S02]  /*0ba0*/  PRMT R17, R15, 0x7632, R17 ;  /* 0x000076320f117816 */ /* 0x000fc40000000011 */
        /* <DEDUP_REMOVED lines=10> */
[----:B------:R-:W-:Y:S01]  /*0c50*/  FFMA.FTZ R30, R3, R70, R46 ;  /* 0x00000046031e7223 */ /* 0x000fe2000001002e */
[-C--:B------:R-:W-:Y:S01]  /*0c60*/  FMUL.FTZ R14, R14, R7.reuse ;  /* 0x000000070e0e7220 */ /* 0x080fe20000410000 */
[----:B------:R-:W-:Y:S01]  /*0c70*/  FFMA.FTZ R24, R11, R64, R40 ;  /* 0x000000400b187223 */ /* 0x000fe20000010028 */
[----:B------:R-:W-:Y:S01]  /*0c80*/  FMUL.FTZ R16, R16, R7 ;  /* 0x0000000710107220 */ /* 0x000fe20000410000 */
[----:B------:R-:W-:Y:S01]  /*0c90*/  FFMA.FTZ R26, R13, R66, R42 ;  /* 0x000000420d1a7223 */ /* 0x000fe2000001002a */
[----:B------:R-:W-:Y:S01]  /*0ca0*/  FFMA.FTZ R29, R10, R69, R45 ;  /* 0x000000450a1d7223 */ /* 0x000fe2000001002d */
[----:B------:R-:W-:Y:S01]  /*0cb0*/  FFMA.FTZ R31, R12, R71, R47 ;  /* 0x000000470c1f7223 */ /* 0x000fe2000001002f */
[----:B------:R-:W-:Y:S01]  /*0cc0*/  FFMA.FTZ R25, R14, R65, R41 ;  /* 0x000000410e197223 */ /* 0x000fe20000010029 */
[----:B------:R-:W-:Y:S01]  /*0cd0*/  FFMA.FTZ R27, R16, R67, R43 ;  /* 0x00000043101b7223 */ /* 0x000fe2000001002b */
[----:B------:R-:W-:Y:S06]  /*0ce0*/  BRA `(.L_x_14945) ;  /* 0x0000000000707947 */ /* 0x000fec0003800000 */
.L_x_14944:
[C---:B-----5:R-:W-:Y:S02]  /*0cf0*/  PRMT R3, R12.reuse, 0x7632, R3 ;  /* 0x000076320c037816 */ /* 0x060fe40000000003 */
[----:B------:R-:W-:Y:S02]  /*0d00*/  SHF.L.U32 R12, R12, 0x10, RZ ;  /* 0x000000100c0c7819 */ /* 0x000fe400000006ff */
[C---:B0-----:R-:W-:Y:S02]  /*0d10*/  PRMT R11, R13.reuse, 0x7632, R11 ;  /* 0x000076320d0b7816 */ /* 0x041fe4000000000b */
[----:B------:R-:W-:Y:S01]  /*0d20*/  SHF.L.U32 R16, R13, 0x10, RZ ;  /* 0x000000100d107819 */ /* 0x000fe200000006ff */
[----:B------:R-:W-:Y:S01]  /*0d30*/  FMUL.FTZ R5, R12, R7 ;  /* 0x000000070c057220 */ /* 0x000fe20000410000 */
[C---:B------:R-:W-:Y:S02]  /*0d40*/  PRMT R13, R14.reuse, 0x7632, R13 ;  /* 0x000076320e0d7816 */ /* 0x040fe4000000000d */
[----:B------:R-:W-:Y:S01]  /*0d50*/  SHF.L.U32 R14, R14, 0x10, RZ ;  /* 0x000000100e0e7819 */ /* 0x000fe200000006ff */
[----:B------:R-:W-:Y:S01]  /*0d60*/  FMUL.FTZ R28, R5, R68 ;  /* 0x00000044051c7220 */ /* 0x000fe20000410000 */
        /* <DEDUP_REMOVED lines=11> */
[----:B------:R-:W-:Y:S01]  /*0e20*/  FMUL.FTZ R30, R3, R70 ;  /* 0x00000046031e7220 */ /* 0x000fe20000410000 */
        /* <DEDUP_REMOVED lines=8> */
.L_x_14945:
        /* <DEDUP_REMOVED lines=13> */
[----:B------:R-:W-:Y:S02]  /*0f80*/  PRMT R13, R14, 0x7632, R13 ;  /* 0x000076320e0d7816 */ /* 0x000fe4000000000d */
[----:B------:R-:W-:Y:S02]  /*0f90*/  PRMT R5, R12, 0x7632, R5 ;  /* 0x000076320c057816 */ /* 0x000fe40000000005 */
[----:B------:R-:W-:Y:S02]  /*0fa0*/  SHF.L.U32 R14, R14, 0x10, RZ ;  /* 0x000000100e0e7819 */ /* 0x000fe400000006ff */
[----:B------:R-:W-:-:S02]  /*0fb0*/  PRMT R17, R15, 0x7632, R17 ;  /* 0x000076320f117816 */ /* 0x000fc40000000011 */
[----:B------:R-:W-:Y:S01]  /*0fc0*/  SHF.L.U32 R20, R15, 0x10, RZ ;  /* 0x000000100f147819 */ /* 0x000fe200000006ff */
        /* <DEDUP_REMOVED lines=21> */
[----:B------:R-:W-:Y:S06]  /*1120*/  BRA `(.L_x_14947) ;  /* 0x0000000000707947 */ /* 0x000fec0003800000 */
.L_x_14946:
        /* <DEDUP_REMOVED lines=28> */
.L_x_14947:
        /* <DEDUP_REMOVED lines=14> */
[C---:B------:R-:W-:Y:S02]  /*13d0*/  PRMT R13, R9.reuse, 0x7632, R13 ;  /* 0x00007632090d7816 */ /* 0x040fe4000000000d */
[----:B------:R-:W-:Y:S01]  /*13e0*/  SHF.L.U32 R14, R9, 0x10, RZ ;  /* 0x00000010090e7819 */ /* 0x000fe200000006ff */
[----:B------:R-:W-:Y:S01]  /*13f0*/  FMUL.FTZ R9, R8, R7 ;  /* 0x0000000708097220 */ /* 0x000fe20000410000 */
        /* <DEDUP_REMOVED lines=23> */
.L_x_14948:
        /* <DEDUP_REMOVED lines=28> */
.L_x_14949:
        /* <DEDUP_REMOVED lines=123> */
.L_x_14963:
[----:B01----:R-:W-:Y:S01]  /*1ee0*/  FADD.FTZ R148, R148, R151 ;  /* 0x0000009794947221 */ /* 0x003fe20000010000 */
[C---:B------:R-:W-:Y:S01]  /*1ef0*/  FSEL R144, R7.reuse, RZ, !P2 ;  /* 0x000000ff07907208 */ /* 0x040fe20005000000 */
[----:B------:R-:W0:Y:S02]  /*1f00*/  @!P1 LDC.64 R146, c[0x0][0x3c0] ;  /* 0x0000f000ff929b82 */ /* 0x000e240000000a00 */
[----:B------:R-:W-:Y:S01]  /*1f10*/  FFMA.FTZ R149, R148, R145, UR12 ;  /* 0x0000000c94957e23 */ /* 0x000fe20008010091 */
[----:B------:R-:W-:Y:S01]  /*1f20*/  FMUL.FTZ R145, R7, R7 ;  /* 0x0000000707917220 */ /* 0x000fe20000410000 */
[C---:B------:R-:W-:Y:S01]  /*1f30*/  FADD.FTZ R148, -R144.reuse, R31 ;  /* 0x0000001f90947221 */ /* 0x040fe20000010100 */
[C---:B------:R-:W-:Y:S01]  /*1f40*/  FADD.FTZ R34, -R144.reuse, R34 ;  /* 0x0000002290227221 */ /* 0x040fe20000010100 */
[C---:B------:R-:W-:Y:S01]  /*1f50*/  FADD.FTZ R35, -R144.reuse, R35 ;  /* 0x0000002390237221 */ /* 0x040fe20000010100 */
[C---:B------:R-:W-:Y:S01]  /*1f60*/  FADD.FTZ R157, -R144.reuse, R13 ;  /* 0x0000000d909d7221 */ /* 0x040fe20000010100 */
[----:B------:R-:W-:Y:S01]  /*1f70*/  FSEL R150, R145, RZ, P2 ;  /* 0x000000ff91967208 */ /* 0x000fe20001000000 */
[C---:B------:R-:W-:Y:S01]  /*1f80*/  FADD.FTZ R145, -R144.reuse, R30 ;  /* 0x0000001e90917221 */ /* 0x040fe20000010100 */
[C---:B------:R-:W-:Y:S01]  /*1f90*/  FADD.FTZ R159, -R144.reuse, R14 ;  /* 0x0000000e909f7221 */ /* 0x040fe20000010100 */
[----:B------:R-:W1:Y:S01]  /*1fa0*/  LDC.64 R30, c[0x0][0x428] ;  /* 0x00010a00ff1e7b82 */ /* 0x000e620000000a00 */
[C---:B------:R-:W-:Y:S01]  /*1fb0*/  FADD.FTZ R32, -R144.reuse, R32 ;  /* 0x0000002090207221 */ /* 0x040fe20000010100 */
[----:B------:R-:W-:Y:S01]  /*1fc0*/  FADD.FTZ R150, R149, R150 ;  /* 0x0000009695967221 */ /* 0x000fe20000010000 */
        /* <DEDUP_REMOVED lines=30> */
[----:B------:R-:W-:Y:S01]  /*21b0*/  FADD.FTZ R144, -R144, R11 ;  /* 0x0000000b90907221 */ /* 0x000fe20000010100 */
[C---:B------:R-:W-:Y:S01]  /*21c0*/  FMUL.FTZ R11, R22.reuse, R32 ;  /* 0x00000020160b7220 */ /* 0x040fe20000410000 */
[----:B------:R-:W-:Y:S01]  /*21d0*/  FMUL.FTZ R10, R22, R33 ;  /* 0x00000021160a7220 */ /* 0x000fe20000410000 */
[----:B------:R0:W-:Y:S01]  /*21e0*/  @!P1 STG.E desc[UR6][R146.64], R7 ;  /* 0x0000000792009986 */ /* 0x0001e2000c101906 */
[----:B-1----:R-:W-:-:S04]  /*21f0*/  IMAD.WIDE.U32 R8, R6, 0x10, R30 ;  /* 0x0000001006087825 */ /* 0x002fc800078e001e */
[----:B------:R-:W-:Y:S01]  /*2200*/  FFMA.FTZ R6, R11, R136, R104 ;  /* 0x000000880b067223 */ /* 0x000fe20000010068 */
[----:B------:R-:W-:Y:S01]  /*2210*/  FFMA.FTZ R13, R10, R137, R105 ;  /* 0x000000890a0d7223 */ /* 0x000fe20000010069 */
[----:B------:R-:W-:Y:S01]  /*2220*/  FMUL.FTZ R18, R22, R25 ;  /* 0x0000001916127220 */ /* 0x000fe20000410000 */
[----:B------:R-:W-:-:S04]  /*2230*/  IMAD.WIDE.U32 R10, R4, 0x10, R30 ;  /* 0x00000010040a7825 */ /* 0x000fc800078e001e */
[C---:B------:R-:W-:Y:S01]  /*2240*/  FMUL.FTZ R25, R22.reuse, R26 ;  /* 0x0000001a16197220 */ /* 0x040fe20000410000 */
[----:B------:R-:W-:Y:S01]  /*2250*/  FMUL.FTZ R4, R22, R37 ;  /* 0x0000002516047220 */ /* 0x000fe20000410000 */
[----:B------:R-:W1:Y:S01]  /*2260*/  @!P1 LDC.64 R34, c[0x0][0x3c8] ;  /* 0x0000f200ff229b82 */ /* 0x000e620000000a00 */
[----:B------:R-:W-:-:S04]  /*2270*/  IMAD.WIDE.U32 R32, R3, 0x10, R30 ;  /* 0x0000001003207825 */ /* 0x000fc800078e001e */
[----:B------:R-:W-:Y:S01]  /*2280*/  FMUL.FTZ R3, R22, R36 ;  /* 0x0000002416037220 */ /* 0x000fe20000410000 */
[----:B------:R-:W-:Y:S01]  /*2290*/  FFMA.FTZ R4, R4, R141, R109 ;  /* 0x0000008d04047223 */ /* 0x000fe2000001006d */
[----:B0-----:R-:W-:Y:S01]  /*22a0*/  F2FP.BF16.F32.PACK_AB R7, R15, R12 ;  /* 0x0000000c0f07723e */ /* 0x001fe200000010ff */
[C---:B------:R-:W-:Y:S01]  /*22b0*/  FMUL.FTZ R15, R22.reuse, R24 ;  /* 0x00000018160f7220 */ /* 0x040fe20000410000 */
[----:B------:R-:W-:Y:S01]  /*22c0*/  FMUL.FTZ R24, R22, R27 ;  /* 0x0000001b16187220 */ /* 0x000fe20000410000 */
[----:B------:R-:W-:Y:S01]  /*22d0*/  FFMA.FTZ R3, R3, R140, R108 ;  /* 0x0000008c03037223 */ /* 0x000fe2000001006c */
[----:B------:R-:W-:-:S04]  /*22e0*/  IMAD.WIDE.U32 R30, R5, 0x10, R30 ;  /* 0x00000010051e7825 */ /* 0x000fc800078e001e */
[----:B------:R-:W-:Y:S01]  /*22f0*/  FFMA.FTZ R14, R15, R128, R96 ;  /* 0x000000800f0e7223 */ /* 0x000fe20000010060 */
[----:B------:R-:W-:Y:S01]  /*2300*/  FFMA.FTZ R15, R25, R130, R98 ;  /* 0x00000082190f7223 */ /* 0x000fe20000010062 */
[----:B------:R-:W-:Y:S01]  /*2310*/  FFMA.FTZ R25, R18, R129, R97 ;  /* 0x0000008112197223 */ /* 0x000fe20000010061 */
[----:B------:R-:W-:Y:S01]  /*2320*/  FFMA.FTZ R24, R24, R131, R99 ;  /* 0x0000008318187223 */ /* 0x000fe20000010063 */
[C---:B------:R-:W-:Y:S01]  /*2330*/  FMUL.FTZ R5, R22.reuse, R38 ;  /* 0x0000002616057220 */ /* 0x040fe20000410000 */
[----:B------:R-:W-:Y:S01]  /*2340*/  FMUL.FTZ R12, R22, R39 ;  /* 0x00000027160c7220 */ /* 0x000fe20000410000 */
[----:B------:R-:W-:Y:S01]  /*2350*/  F2FP.BF16.F32.PACK_AB R4, R4, R3 ;  /* 0x000000030404723e */ /* 0x000fe200000010ff */
[C---:B------:R-:W-:Y:S01]  /*2360*/  FMUL.FTZ R3, R22.reuse, R28 ;  /* 0x0000001c16037220 */ /* 0x040fe20000410000 */
[----:B------:R-:W-:Y:S01]  /*2370*/  F2FP.BF16.F32.PACK_AB R14, R25, R14 ;  /* 0x0000000e190e723e */ /* 0x000fe200000010ff */
        /* <DEDUP_REMOVED lines=8> */
[----:B------:R-:W-:Y:S01]  /*2400*/  FMUL.FTZ R18, R22, R21 ;  /* 0x0000001516127220 */ /* 0x000fe20000410000 */
        /* <DEDUP_REMOVED lines=8> */
[----:B------:R-:W-:Y:S01]  /*2490*/  FMUL.FTZ R36, R22, R155 ;  /* 0x0000009b16247220 */ /* 0x000fe20000410000 */
[----:B------:R-:W-:Y:S01]  /*24a0*/  F2FP.BF16.F32.PACK_AB R26, R21, R26 ;  /* 0x0000001a151a723e */ /* 0x000fe200000010ff */
[----:B------:R-:W-:Y:S01]  /*24b0*/  FFMA.FTZ R3, R3, R132, R100 ;  /* 0x0000008403037223 */ /* 0x000fe20000010064 */
[----:B------:R-:W-:Y:S01]  /*24c0*/  F2FP.BF16.F32.PACK_AB R25, R20, R25 ;  /* 0x000000191419723e */ /* 0x000fe200000010ff */
[----:B------:R-:W-:Y:S01]  /*24d0*/  FFMA.FTZ R12, R12, R133, R101 ;  /* 0x000000850c0c7223 */ /* 0x000fe20000010065 */
[----:B------:R-:W0:Y:S01]  /*24e0*/  LDC.64 R20, c[0x0][0x380] ;  /* 0x0000e000ff147b82 */ /* 0x000e220000000a00 */
[----:B------:R-:W-:Y:S01]  /*24f0*/  FFMA.FTZ R27, R153, R122, R90 ;  /* 0x0000007a991b7223 */ /* 0x000fe2000001005a */
[----:B------:R-:W-:Y:S01]  /*2500*/  FFMA.FTZ R36, R36, R123, R91 ;  /* 0x0000007b24247223 */ /* 0x000fe2000001005b */
[C---:B------:R-:W-:Y:S01]  /*2510*/  FMUL.FTZ R145, R22.reuse, R145 ;  /* 0x0000009116917220 */ /* 0x040fe20000410000 */
[----:B------:R-:W-:Y:S01]  /*2520*/  FMUL.FTZ R148, R22, R148 ;  /* 0x0000009416947220 */ /* 0x000fe20000410000 */
        /* <DEDUP_REMOVED lines=38> */
.L_x_14950:
        /* <DEDUP_REMOVED lines=8> */
.L_x_14953:
[----:B------:R-:W-:Y:S05]  /*2810*/  BSYNC B0 ;  /* 0x0000000000007941 */ /* 0x000fea0003800000 */
.L_x_14952:
        /* <DEDUP_REMOVED lines=10> */
.L_x_14954:
[----:B------:R-:W-:Y:S01]  /*28c0*/  HFMA2 R154, -RZ, RZ, 0, 2.384185791015625e-07 ;  /* 0x00000004ff9a7431 */ /* 0x000fe200000001ff */
[----:B------:R-:W-:-:S05]  /*28d0*/  MOV R144, R151 ;  /* 0x0000009700907202 */ /* 0x000fca0000000f00 */
[----:B------:R-:W-:-:S05]  /*28e0*/  FADD.FTZ R148, R147, R144 ;  /* 0x0000009093947221 */ /* 0x000fca0000010000 */
[----:B------:R-:W-:-:S07]  /*28f0*/  MOV R153, R148 ;  /* 0x0000009400997202 */ /* 0x000fce0000000f00 */
[----:B------:R-:W-:Y:S05]  /*2900*/  WARPSYNC.COLLECTIVE R152, `(.L_x_14955) ;  /* 0x0000000098087348 */ /* 0x000fea0003c00000 */
[----:B------:R0:W1:Y:S02]  /*2910*/  SHFL.BFLY P3, R151, R153, R154, R155 ;  /* 0x0c00009a99977389 */ /* 0x000064000006009b */
[----:B01----:R-:W-:Y:S05]  /*2920*/  ENDCOLLECTIVE ;  /* 0x000000000000791b */ /* 0x003fea0003800000 */
.L_x_14955:
[----:B------:R-:W-:Y:S01]  /*2930*/  HFMA2 R154, -RZ, RZ, 0, 4.76837158203125e-07 ;  /* 0x00000008ff9a7431 */ /* 0x000fe200000001ff */
[----:B------:R-:W-:-:S05]  /*2940*/  MOV R7, R151 ;  /* 0x0000009700077202 */ /* 0x000fca0000000f00 */
[----:B------:R-:W-:-:S05]  /*2950*/  FADD.FTZ R149, R148, R7 ;  /* 0x0000000794957221 */ /* 0x000fca0000010000 */
[----:B------:R-:W-:-:S07]  /*2960*/  MOV R153, R149 ;  /* 0x0000009500997202 */ /* 0x000fce0000000f00 */
[----:B------:R-:W-:Y:S05]  /*2970*/  WARPSYNC.COLLECTIVE R152, `(.L_x_14956) ;  /* 0x0000000098087348 */ /* 0x000fea0003c00000 */
[----:B------:R0:W1:Y:S02]  /*2980*/  SHFL.BFLY P3, R151, R153, R154, R155 ;  /* 0x0c00009a99977389 */ /* 0x000064000006009b */
[----:B01----:R-:W-:Y:S05]  /*2990*/  ENDCOLLECTIVE ;  /* 0x000000000000791b */ /* 0x003fea0003800000 */
.L_x_14956:
[----:B------:R-:W-:Y:S01]  /*29a0*/  HFMA2 R154, -RZ, RZ, 0, 9.5367431640625e-07 ;  /* 0x00000010ff9a7431 */ /* 0x000fe200000001ff */
[----:B------:R-:W-:-:S05]  /*29b0*/  MOV R144, R151 ;  /* 0x0000009700907202 */ /* 0x000fca0000000f00 */
[----:B------:R-:W-:-:S05]  /*29c0*/  FADD.FTZ R150, R149, R144 ;  /* 0x0000009095967221 */ /* 0x000fca0000010000 */
[----:B------:R-:W-:-:S07]  /*29d0*/  MOV R153, R150 ;  /* 0x0000009600997202 */ /* 0x000fce0000000f00 */
[----:B------:R-:W-:Y:S05]  /*29e0*/  WARPSYNC.COLLECTIVE R152, `(.L_x_14957) ;  /* 0x0000000098087348 */ /* 0x000fea0003c00000 */
[----:B------:R0:W1:Y:S02]  /*29f0*/  SHFL.BFLY P3, R151, R153, R154, R155 ;  /* 0x0c00009a99977389 */ /* 0x000064000006009b */
[----:B01----:R-:W-:Y:S05]  /*2a00*/  ENDCOLLECTIVE ;  /* 0x000000000000791b */ /* 0x003fea0003800000 */
.L_x_14957:
        /* <DEDUP_REMOVED lines=72> */
.L_x_14958:
[----:B------:R-:W-:Y:S01]  /*2e90*/  HFMA2 R154, -RZ, RZ, 0, 1.1920928955078125e-07 ;  /* 0x00000002ff9a7431 */ /* 0x000fe200000001ff */
[----:B------:R-:W-:-:S05]  /*2ea0*/  MOV R147, R151 ;  /* 0x0000009700937202 */ /* 0x000fca0000000f00 */
[----:B------:R-:W-:-:S05]  /*2eb0*/  FADD.FTZ R147, R144, R147 ;  /* 0x0000009390937221 */ /* 0x000fca0000010000 */
[----:B------:R-:W-:-:S07]  /*2ec0*/  MOV R153, R147 ;  /* 0x0000009300997202 */ /* 0x000fce0000000f00 */
[----:B------:R-:W-:Y:S05]  /*2ed0*/  WARPSYNC.COLLECTIVE R152, `(.L_x_14959) ;  /* 0x0000000098087348 */ /* 0x000fea0003c00000 */
[----:B------:R0:W1:Y:S02]  /*2ee0*/  SHFL.BFLY P3, R151, R153, R154, R155 ;  /* 0x0c00009a99977389 */ /* 0x000064000006009b */
[----:B01----:R-:W-:Y:S05]  /*2ef0*/  ENDCOLLECTIVE ;  /* 0x000000000000791b */ /* 0x003fea0003800000 */
.L_x_14959:
[----:B------:R-:W-:Y:S01]  /*2f00*/  HFMA2 R154, -RZ, RZ, 0, 2.384185791015625e-07 ;  /* 0x00000004ff9a7431 */ /* 0x000fe200000001ff */
[----:B------:R-:W-:-:S05]  /*2f10*/  MOV R146, R151 ;  /* 0x0000009700927202 */ /* 0x000fca0000000f00 */
[----:B------:R-:W-:-:S05]  /*2f20*/  FADD.FTZ R146, R147, R146 ;  /* 0x0000009293927221 */ /* 0x000fca0000010000 */
[----:B------:R-:W-:-:S07]  /*2f30*/  MOV R153, R146 ;  /* 0x0000009200997202 */ /* 0x000fce0000000f00 */
[----:B------:R-:W-:Y:S05]  /*2f40*/  WARPSYNC.COLLECTIVE R152, `(.L_x_14960) ;  /* 0x0000000098087348 */ /* 0x000fea0003c00000 */
[----:B------:R0:W1:Y:S02]  /*2f50*/  SHFL.BFLY P3, R151, R153, R154, R155 ;  /* 0x0c00009a99977389 */ /* 0x000064000006009b */
[----:B01----:R-:W-:Y:S05]  /*2f60*/  ENDCOLLECTIVE ;  /* 0x000000000000791b */ /* 0x003fea0003800000 */
.L_x_14960:
[----:B------:R-:W-:Y:S01]  /*2f70*/  HFMA2 R154, -RZ, RZ, 0, 4.76837158203125e-07 ;  /* 0x00000008ff9a7431 */ /* 0x000fe200000001ff */
[----:B------:R-:W-:-:S05]  /*2f80*/  MOV R149, R151 ;  /* 0x0000009700957202 */ /* 0x000fca0000000f00 */
[----:B------:R-:W-:-:S05]  /*2f90*/  FADD.FTZ R149, R146, R149 ;  /* 0x0000009592957221 */ /* 0x000fca0000010000 */
[----:B------:R-:W-:-:S07]  /*2fa0*/  MOV R153, R149 ;  /* 0x0000009500997202 */ /* 0x000fce0000000f00 */
[----:B------:R-:W-:Y:S05]  /*2fb0*/  WARPSYNC.COLLECTIVE R152, `(.L_x_14961) ;  /* 0x0000000098087348 */ /* 0x000fea0003c00000 */
[----:B------:R0:W1:Y:S02]  /*2fc0*/  SHFL.BFLY P3, R151, R153, R154, R155 ;  /* 0x0c00009a99977389 */ /* 0x000064000006009b */
[----:B01----:R-:W-:Y:S05]  /*2fd0*/  ENDCOLLECTIVE ;  /* 0x000000000000791b */ /* 0x003fea0003800000 */
.L_x_14961:
[----:B------:R-:W-:Y:S01]  /*2fe0*/  HFMA2 R154, -RZ, RZ, 0, 9.5367431640625e-07 ;  /* 0x00000010ff9a7431 */ /* 0x000fe200000001ff */
[----:B------:R-:W-:-:S05]  /*2ff0*/  MOV R148, R151 ;  /* 0x0000009700947202 */ /* 0x000fca0000000f00 */
[----:B------:R-:W-:-:S05]  /*3000*/  FADD.FTZ R148, R149, R148 ;  /* 0x0000009495947221 */ /* 0x000fca0000010000 */
[----:B------:R-:W-:-:S07]  /*3010*/  MOV R153, R148 ;  /* 0x0000009400997202 */ /* 0x000fce0000000f00 */
[----:B------:R-:W-:Y:S05]  /*3020*/  WARPSYNC.COLLECTIVE R152, `(.L_x_14962) ;  /* 0x0000000098087348 */ /* 0x000fea0003c00000 */
[----:B------:R0:W1:Y:S02]  /*3030*/  SHFL.BFLY P3, R151, R153, R154, R155 ;  /* 0x0c00009a99977389 */ /* 0x000064000006009b */
[----:B01----:R-:W-:Y:S05]  /*3040*/  ENDCOLLECTIVE ;  /* 0x000000000000791b */ /* 0x003fea0003800000 */
.L_x_14962:
[----:B------:R-:W-:Y:S05]  /*3050*/  BRA `(.L_x_14963) ;  /* 0xffffffec00a07947 */ /* 0x000fea000383ffff */
.L_x_14964:
        /* <DEDUP_REMOVED lines=10> */
.L_x_37297:


//--------------------- .text._ZN10layer_norm13ln_fwd_kernelINS_13Kernel_traitsIf13__nv_bfloat16fS2_fjLj1024ELj1ELj4ELj1ELj16ENS_18Kernel_traits_baseILj1024EfS2_fS2_fjLj128EEEEELb0ELb1ELb1ELb0EEEvNS_9FwdParamsE --------------------------
	.section	.text._ZN10layer_norm13ln_fwd_kernelINS_13Kernel_traitsIf13__nv_bfloat16fS2_fjLj1024ELj1ELj4ELj1ELj16ENS_18Kernel_traits_baseILj1024EfS2_fS2_fjLj128EEEEELb0ELb1ELb1ELb0EEEvNS_9FwdParamsE,"ax",@progbits
	.align	128
        .global         _ZN10layer_norm13ln_fwd_kernelINS_13Kernel_traitsIf13__nv_bfloat16fS2_fjLj1024ELj1ELj4ELj1ELj16ENS_18Kernel_traits_baseILj1024EfS2_fS2_fjLj128EEEEELb0ELb1ELb1ELb0EEEvNS_9FwdParamsE
        .type           _ZN10layer_norm13ln_fwd_kernelINS_13Kernel_traitsIf13__nv_bfloat16fS2_fjLj1024ELj1ELj4ELj1ELj16ENS_18Kernel_traits_baseILj1024EfS2_fS2_fjLj128EEEEELb0ELb1ELb1ELb0EEEvNS_9FwdParamsE,@function
        .size           _ZN10layer_norm13ln_fwd_kernelINS_13Kernel_traitsIf13__nv_bfloat16fS2_fjLj1024ELj1ELj4ELj1ELj16ENS_18Kernel_traits_baseILj1024EfS2_fS2_fjLj128EEEEELb0ELb1ELb1ELb0EEEvNS_9FwdParamsE,(.L_x_37298 - _ZN10layer_norm13ln_fwd_kernelINS_13Kernel_traitsIf13__nv_bfloat16fS2_fjLj1024ELj1ELj4ELj1ELj16ENS_18Kernel_traits_baseILj1024EfS2_fS2_fjLj128EEEEELb0ELb1ELb1ELb0EEEvNS_9FwdParamsE)
        .other          _ZN10layer_norm13ln_fwd_kernelINS_13Kernel_traitsIf13__nv_bfloat16fS2_fjLj1024ELj1ELj4ELj1ELj16ENS_18Kernel_traits_baseILj1024EfS2_fS2_fjLj128EEEEELb0ELb1ELb1ELb0EEEvNS_9FwdParamsE,@"STO_CUDA_ENTRY STV_DEFAULT"
_ZN10layer_norm13ln_fwd_kernelINS_13Kernel_traitsIf13__nv_bfloat16fS2_fjLj1024ELj1ELj4ELj1ELj16ENS_18Kernel_traits_baseILj1024EfS2_fS2_fjLj128EEEEELb0ELb1ELb1ELb0EEEvNS_9FwdParamsE:
.text._ZN10layer_norm13ln_fwd_kernelINS_13Kernel_traitsIf13__nv_bfloat16fS2_fjLj1024ELj1ELj4ELj1ELj16ENS_18Kernel_traits_baseILj1024EfS2_fS2_fjLj128EEEEELb0ELb1ELb1ELb0EEEvNS_9FwdParamsE:
        /* <DEDUP_REMOVED lines=76> */
.L_x_14966:
        /* <DEDUP_REMOVED lines=56> */
.L_x_14967:
[----:B------:R-:W-:Y:S05]  /*0840*/  BSYNC.RECONVERGENT B0 ;  /* 0x0000000000007941 */ /* 0x000fea0003800200 */
.L_x_14965:
[----:B------:R-:W1:Y:S01]  /*0850*/  LDCU UR4, c[0x0][0x384] ;  /* 0x00007080ff0477ac */ /* 0x000e620008000800 */
[----:B------:R-:W2:Y:S01]  /*0860*/  LDCU UR11, c[0x0][0x40c] ;  /* 0x00008180ff0b77ac */ /* 0x000ea20008000800 */
[----:B------:R-:W3:Y:S01]  /*0870*/  LDCU.U8 UR5, c[0x0][0x410] ;  /* 0x00008200ff0577ac */ /* 0x000ee20008000000 */
[----:B------:R-:W4:Y:S01]  /*0880*/  LDCU UR10, c[0x0][0x448] ;  /* 0x00008900ff0a77ac */ /* 0x000f220008000800 */
[----:B------:R-:W0:Y:S01]  /*0890*/  LDCU.64 UR8, c[0x0][0x3a0] ;  /* 0x00007400ff0877ac */ /* 0x000e220008000a00 */
[----:B-1----:R-:W-:-:S13]  /*08a0*/  ISETP.GE.AND P0, PT, R2, UR4, PT ;  /* 0x0000000402007c0c */ /* 0x002fda000bf06270 */
[----:B0-234-:R-:W-:Y:S05]  /*08b0*/  @P0 EXIT ;  /* 0x000000000000094d */ /* 0x01dfea0003800000 */
.L_x_14999:
[----:B0-----:R-:W0:Y:S08]  /*08c0*/  LDC.64 R146, c[0x0][0x3f0] ;  /* 0x0000fc00ff927b82 */ /* 0x001e300000000a00 */
[----:B------:R-:W1:Y:S08]  /*08d0*/  LDC.64 R150, c[0x0][0x3f8] ;  /* 0x0000fe00ff967b82 */ /* 0x000e700000000a00 */
[----:B------:R-:W2:Y:S01]  /*08e0*/  LDC R145, c[0x0][0x388] ;  /* 0x0000e200ff917b82 */ /* 0x000ea20000000800 */
[----:B0-----:R-:W-:-:S05]  /*08f0*/  IMAD.WIDE R146, R2, 0x4, R146 ;  /* 0x0000000402927825 */ /* 0x001fca00078e0292 */
[----:B------:R0:W3:Y:S01]  /*0900*/  LDG.E R0, desc[UR6][R146.64] ;  /* 0x0000000692007981 */ /* 0x0000e2000c1e1900 */
[----:B-1----:R-:W-:-:S05]  /*0910*/  IMAD.WIDE R150, R2, 0x4, R150 ;  /* 0x0000000402967825 */ /* 0x002fca00078e0296 */
[----:B-----5:R1:W5:Y:S01]  /*0920*/  LDG.E R144, desc[UR6][R150.64] ;  /* 0x0000000696907981 */ /* 0x020362000c1e1900 */
[----:B------:R-:W-:Y:S01]  /*0930*/  ISETP.GE.U32.AND P0, PT, R148, 0x20, PT ;  /* 0x000000209400780c */ /* 0x000fe20003f06070 */
[----:B0-----:R-:W-:Y:S02]  /*0940*/  HFMA2 R147, -RZ, RZ, 0, 0 ;  /* 0x00000000ff937431 */ /* 0x001fe400000001ff */
        /* <DEDUP_REMOVED lines=8> */
[----:B------:R-:W-:Y:S02]  /*09d0*/  @P2 LEA.HI R154, R154, R153, RZ, 0x3 ;  /* 0x000000999a9a2211 */ /* 0x000fe400078f18ff */
        /* <DEDUP_REMOVED lines=8> */
.L_x_14971:
[----:B------:R-:W-:Y:S05]  /*0a60*/  BSYNC.RECONVERGENT B1 ;  /* 0x0000000000017941 */ /* 0x000fea0003800200 */
.L_x_14970:
        /* <DEDUP_REMOVED lines=9> */
[----:B------:R-:W1:Y:S01]  /*0b00*/  @P1 LDC R115, c[0x0][0x40c] ;  /* 0x00010300ff731b82 */ /* 0x000e620000000800 */
[C---:B-----5:R-:W-:Y:S02]  /*0b10*/  @P1 PRMT R116, R100.reuse, 0x7632, R116 ;  /* 0x0000763264741816 */ /* 0x060fe40000000074 */
[----:B------:R-:W-:Y:S02]  /*0b20*/  @P1 SHF.L.U32 R114, R100, 0x10, RZ ;  /* 0x0000001064721819 */ /* 0x000fe400000006ff */
[C---:B0-----:R-:W-:Y:S02]  /*0b30*/  @P1 PRMT R113, R101.reuse, 0x7632, R113 ;  /* 0x0000763265711816 */ /* 0x041fe40000000071 */
[----:B------:R-:W-:Y:S01]  /*0b40*/  @P1 SHF.L.U32 R116, R116, 0x10, RZ ;  /* 0x0000001074741819 */ /* 0x000fe200000006ff */
[----:B------:R-:W0:Y:S01]  /*0b50*/  @P1 LDC R117, c[0x0][0x40c] ;  /* 0x00010300ff751b82 */ /* 0x000e220000000800 */
[----:B------:R-:W-:Y:S02]  /*0b60*/  @P1 SHF.L.U32 R112, R101, 0x10, RZ ;  /* 0x0000001065701819 */ /* 0x000fe400000006ff */
[----:B------:R-:W-:-:S05]  /*0b70*/  @P1 SHF.L.U32 R113, R113, 0x10, RZ ;  /* 0x0000001071711819 */ /* 0x000fca00000006ff */
[----:B------:R-:W4:Y:S08]  /*0b80*/  @P1 LDC R119, c[0x0][0x40c] ;  /* 0x00010300ff771b82 */ /* 0x000f300000000800 */
[----:B------:R-:W4:Y:S01]  /*0b90*/  @P1 LDC R118, c[0x0][0x40c] ;  /* 0x00010300ff761b82 */ /* 0x000f220000000800 */
[----:B-1----:R-:W-:Y:S01]  /*0ba0*/  @P1 FMUL.FTZ R115, R114, R115 ;  /* 0x0000007372731220 */ /* 0x002fe20000410000 */
[----:B------:R-:W-:-:S06]  /*0bb0*/  @P1 SHF.L.U32 R114, R102, 0x10, RZ ;  /* 0x0000001066721819 */ /* 0x000fcc00000006ff */
[----:B------:R-:W1:Y:S01]  /*0bc0*/  @P1 LDC R149, c[0x0][0x40c] ;  /* 0x00010300ff951b82 */ /* 0x000e620000000800 */
[----:B0-----:R-:W-:-:S07]  /*0bd0*/  @P1 FMUL.FTZ R116, R116, R117 ;  /* 0x0000007574741220 */ /* 0x001fce0000410000 */
[----:B------:R-:W0:Y:S01]  /*0be0*/  @P1 LDC R151, c[0x0][0x40c] ;  /* 0x00010300ff971b82 */ /* 0x000e220000000800 */
[----:B----4-:R-:W-:Y:S01]  /*0bf0*/  @P1 FMUL.FTZ R117, R112, R119 ;  /* 0x0000007770751220 */ /* 0x010fe20000410000 */
[----:B------:R-:W-:-:S06]  /*0c00*/  @P1 PRMT R112, R102, 0x7632, R112 ;  /* 0x0000763266701816 */ /* 0x000fcc0000000070 */
[----:B------:R-:W4:Y:S01]  /*0c10*/  @P1 LDC R153, c[0x0][0x40c] ;  /* 0x00010300ff991b82 */ /* 0x000f220000000800 */
[----:B------:R-:W-:Y:S01]  /*0c20*/  @P1 FMUL.FTZ R118, R113, R118 ;  /* 0x0000007671761220 */ /* 0x000fe20000410000 */
[----:B-1----:R-:W-:Y:S01]  /*0c30*/  @P1 FMUL.FTZ R119, R114, R149 ;  /* 0x0000009572771220 */ /* 0x002fe20000410000 */
[----:B------:R-:W-:-:S05]  /*0c40*/  @P1 SHF.L.U32 R114, R112, 0x10, RZ ;  /* 0x0000001070721819 */ /* 0x000fca00000006ff */
[----:B0-----:R-:W-:Y:S01]  /*0c50*/  @P1 FMUL.FTZ R150, R114, R151 ;  /* 0x0000009772961220 */ /* 0x001fe20000410000 */
[----:B--2---:R-:W-:Y:S01]  /*0c60*/  MOV R113, R105 ;  /* 0x0000006900717202 */ /* 0x004fe20000000f00 */
[----:B------:R-:W-:Y:S01]  /*0c70*/  @P1 FFMA.FTZ R113, R116, R21, R105 ;  /* 0x0000001574711223 */ /* 0x000fe20000010069 */
[----:B------:R-:W-:Y:S02]  /*0c80*/  @P1 SHF.L.U32 R116, R103, 0x10, RZ ;  /* 0x0000001067741819 */ /* 0x000fe400000006ff */
[----:B------:R-:W-:Y:S01]  /*0c90*/  @!P1 MOV R112, R104 ;  /* 0x0000006800709202 */ /* 0x000fe20000000f00 */
[----:B------:R-:W-:Y:S01]  /*0ca0*/  @P1 FFMA.FTZ R112, R115, R20, R104 ;  /* 0x0000001473701223 */ /* 0x000fe20000010068 */
[----:B------:R-:W-:Y:S01]  /*0cb0*/  MOV R114, R106 ;  /* 0x0000006a00727202 */ /* 0x000fe20000000f00 */
[----:B----4-:R-:W-:Y:S01]  /*0cc0*/  @P1 FMUL.FTZ R149, R116, R153 ;  /* 0x0000009974951220 */ /* 0x010fe20000410000 */
[----:B------:R-:W-:Y:S01]  /*0cd0*/  MOV R115, R107 ;  /* 0x0000006b00737202 */ /* 0x000fe20000000f00 */
[----:B------:R-:W-:Y:S01]  /*0ce0*/  @P1 FFMA.FTZ R114, R117, R22, R106 ;  /* 0x0000001675721223 */ /* 0x000fe2000001006a */
        /* <DEDUP_REMOVED lines=9> */
[----:B------:R-:W-:-:S04]  /*0d80*/  PRMT R119, R103, 0x7632, R119 ;  /* 0x0000763267777816 */ /* 0x000fc80000000077 */
[----:B------:R-:W-:-:S05]  /*0d90*/  SHF.L.U32 R119, R119, 0x10, RZ ;  /* 0x0000001077777819 */ /* 0x000fca00000006ff */
[----:B------:R-:W-:-:S04]  /*0da0*/  FMUL.FTZ R150, R119, UR11 ;  /* 0x0000000b77967c20 */ /* 0x000fc80008410000 */
[----:B------:R-:W-:Y:S01]  /*0db0*/  FFMA.FTZ R119, R150, R27, R111 ;  /* 0x0000001b96777223 */ /* 0x000fe2000001006f */
[----:B------:R-:W-:Y:S06]  /*0dc0*/  BRA `(.L_x_14974) ;  /* 0x0000000000a87947 */ /* 0x000fec0003800000 */
.L_x_14973:
[----:B------:R-:W0:Y:S01]  /*0dd0*/  @P2 LDC R114, c[0x0][0x40c] ;  /* 0x00010300ff722b82 */ /* 0x000e220000000800 */
[C---:B-----5:R-:W-:Y:S02]  /*0de0*/  @P2 PRMT R112, R100.reuse, 0x7632, R112 ;  /* 0x0000763264702816 */ /* 0x060fe40000000070 */
[----:B------:R-:W-:Y:S02]  /*0df0*/  @P2 SHF.L.U32 R113, R100, 0x10, RZ ;  /* 0x0000001064712819 */ /* 0x000fe400000006ff */
[----:B------:R-:W-:Y:S02]  /*0e00*/  @P2 SHF.L.U32 R112, R112, 0x10, RZ ;  /* 0x0000001070702819 */ /* 0x000fe400000006ff */
[----:B------:R-:W-:Y:S01]  /*0e10*/  @P2 SHF.L.U32 R118, R101, 0x10, RZ ;  /* 0x0000001065762819 */ /* 0x000fe200000006ff */
[----:B------:R-:W1:Y:S08]  /*0e20*/  @P2 LDC R115, c[0x0][0x40c] ;  /* 0x00010300ff732b82 */ /* 0x000e700000000800 */
[----:B------:R-:W2:Y:S08]  /*0e30*/  @P2 LDC R119, c[0x0][0x40c] ;  /* 0x00010300ff772b82 */ /* 0x000eb00000000800 */
[----:B------:R-:W3:Y:S01]  /*0e40*/  @P2 LDC R150, c[0x0][0x40c] ;  /* 0x00010300ff962b82 */ /* 0x000ee20000000800 */
[----:B0-----:R-:W-:Y:S01]  /*0e50*/  @P2 FMUL.FTZ R117, R113, R114 ;  /* 0x0000007271752220 */ /* 0x001fe20000410000 */
[----:B------:R-:W-:Y:S01]  /*0e60*/  @P2 PRMT R113, R101, 0x7632, R113 ;  /* 0x0000763265712816 */ /* 0x000fe20000000071 */
[----:B------:R-:W-:-:S05]  /*0e70*/  HFMA2 R114, -RZ, RZ, 0, 0 ;  /* 0x00000000ff727431 */ /* 0x000fca00000001ff */
[----:B------:R-:W0:Y:S01]  /*0e80*/  @P2 LDC R149, c[0x0][0x40c] ;  /* 0x00010300ff952b82 */ /* 0x000e220000000800 */
[----:B-1----:R-:W-:Y:S01]  /*0e90*/  @P2 FMUL.FTZ R116, R112, R115 ;  /* 0x0000007370742220 */ /* 0x002fe20000410000 */
[----:B------:R-:W-:Y:S02]  /*0ea0*/  @P2 SHF.L.U32 R115, R113, 0x10, RZ ;  /* 0x0000001071732819 */ /* 0x000fe400000006ff */
[----:B------:R-:W-:Y:S02]  /*0eb0*/  CS2R R112, SRZ ;  /* 0x0000000000707805 */ /* 0x000fe4000001ff00 */
[----:B------:R-:W-:Y:S01]  /*0ec0*/  @P2 FMUL.FTZ R113, R116, R21 ;  /* 0x0000001574712220 */ /* 0x000fe20000410000 */
[----:B------:R-:W-:Y:S01]  /*0ed0*/  @P2 SHF.L.U32 R116, R102, 0x10, RZ ;  /* 0x0000001066742819 */ /* 0x000fe200000006ff */
[----:B------:R-:W-:Y:S01]  /*0ee0*/  @P2 FMUL.FTZ R112, R117, R20 ;  /* 0x0000001475702220 */ /* 0x000fe20000410000 */
[----:B--2---:R-:W-:Y:S01]  /*0ef0*/  @P2 FMUL.FTZ R119, R118, R119 ;  /* 0x0000007776772220 */ /* 0x004fe20000410000 */
[----:B------:R-:W1:Y:S01]  /*0f00*/  @P2 LDC R152, c[0x0][0x40c] ;  /* 0x00010300ff982b82 */ /* 0x000e620000000800 */
[----:B------:R-:W-:-:S02]  /*0f10*/  @P2 PRMT R117, R102, 0x7632, R117 ;  /* 0x0000763266752816 */ /* 0x000fc40000000075 */
[----:B------:R-:W-:Y:S01]  /*0f20*/  @P2 FMUL.FTZ R114, R119, R22 ;  /* 0x0000001677722220 */ /* 0x000fe20000410000 */
[----:B------:R-:W-:Y:S02]  /*0f30*/  @P2 PRMT R119, R103, 0x7632, R119 ;  /* 0x0000763267772816 */ /* 0x000fe40000000077 */
[----:B------:R-:W-:Y:S01]  /*0f40*/  @P2 SHF.L.U32 R117, R117, 0x10, RZ ;  /* 0x0000001075752819 */ /* 0x000fe200000006ff */
[----:B---3--:R-:W-:Y:S01]  /*0f50*/  @P2 FMUL.FTZ R118, R115, R150 ;  /* 0x0000009673762220 */ /* 0x008fe20000410000 */
[----:B------:R-:W2:Y:S01]  /*0f60*/  @P2 LDC R154, c[0x0][0x40c] ;  /* 0x00010300ff9a2b82 */ /* 0x000ea20000000800 */
[----:B------:R-:W-:Y:S02]  /*0f70*/  MOV R115, RZ ;  /* 0x000000ff00737202 */ /* 0x000fe40000000f00 */
[----:B------:R-:W-:Y:S01]  /*0f80*/  @P2 SHF.L.U32 R119, R119, 0x10, RZ ;  /* 0x0000001077772819 */ /* 0x000fe200000006ff */
[----:B------:R-:W-:Y:S01]  /*0f90*/  @P2 FMUL.FTZ R115, R118, R23 ;  /* 0x0000001776732220 */ /* 0x000fe20000410000 */
[----:B0-----:R-:W-:-:S03]  /*0fa0*/  @P2 FMUL.FTZ R149, R116, R149 ;  /* 0x0000009574952220 */ /* 0x001fc60000410000 */
[----:B------:R-:W0:Y:S01]  /*0fb0*/  @P2 LDC R150, c[0x0][0x40c] ;  /* 0x00010300ff962b82 */ /* 0x000e220000000800 */
[----:B------:R-:W-:Y:S02]  /*0fc0*/  HFMA2 R116, -RZ, RZ, 0, 0 ;  /* 0x00000000ff747431 */ /* 0x000fe400000001ff */
[----:B------:R-:W-:Y:S01]  /*0fd0*/  @P2 FMUL.FTZ R116, R149, R24 ;  /* 0x0000001895742220 */ /* 0x000fe20000410000 */
[----:B------:R-:W-:Y:S01]  /*0fe0*/  @P2 SHF.L.U32 R149, R103, 0x10, RZ ;  /* 0x0000001067952819 */ /* 0x000fe200000006ff */
[----:B-1----:R-:W-:Y:S01]  /*0ff0*/  @P2 FMUL.FTZ R118, R117, R152 ;  /* 0x0000009875762220 */ /* 0x002fe20000410000 */
[----:B------:R-:W-:-:S03]  /*1000*/  MOV R117, RZ ;  /* 0x000000ff00757202 */ /* 0x000fc60000000f00 */
[----:B------:R-:W-:Y:S01]  /*1010*/  @P2 FMUL.FTZ R117, R118, R25 ;  /* 0x0000001976752220 */ /* 0x000fe20000410000 */
[----:B0-----:R-:W-:Y:S01]  /*1020*/  @P2 FMUL.FTZ R149, R149, R150 ;  /* 0x0000009695952220 */ /* 0x001fe20000410000 */
[----:B--2---:R-:W-:Y:S01]  /*1030*/  @P2 FMUL.FTZ R150, R119, R154 ;  /* 0x0000009a77962220 */ /* 0x004fe20000410000 */
[----:B------:R-:W-:Y:S02]  /*1040*/  CS2R R118, SRZ ;  /* 0x0000000000767805 */ /* 0x000fe4000001ff00 */
[----:B------:R-:W-:Y:S01]  /*1050*/  @P2 FMUL.FTZ R118, R149, R26 ;  /* 0x0000001a95762220 */ /* 0x000fe20000410000 */
[----:B------:R-:W-:-:S07]  /*1060*/  @P2 FMUL.FTZ R119, R150, R27 ;  /* 0x0000001b96772220 */ /* 0x000fce0000410000 */
.L_x_14974:
[----:B------:R-:W-:Y:S05]  /*1070*/  BSYNC.RECONVERGENT B1 ;  /* 0x0000000000017941 */ /* 0x000fea0003800200 */
.L_x_14972:
[----:B------:R-:W0:Y:S01]  /*1080*/  LDC.64 R150, c[0x0][0x3a8] ;  /* 0x0000ea00ff967b82 */ /* 0x000e220000000a00 */
[----:B------:R-:W-:Y:S01]  /*1090*/  IADD3 R147, PT, PT, R147, 0x20, RZ ;  /* 0x0000002093937810 */ /* 0x000fe20007ffe0ff */
[C---:B0-----:R-:W-:Y:S01]  /*10a0*/  IMAD.WIDE.U32 R150, R146.reuse, 0x20, R150 ;  /* 0x0000002092967825 */ /* 0x041fe200078e0096 */
[----:B------:R-:W-:-:S04]  /*10b0*/  IADD3 R146, PT, PT, R146, 0x20, RZ ;  /* 0x0000002092927810 */ /* 0x000fc80007ffe0ff */
[----:B------:R0:W-:Y:S04]  /*10c0*/  STG.E.128 desc[UR6][R150.64], R112 ;  /* 0x0000007096007986 */ /* 0x0001e8000c101d06 */
[----:B------:R0:W-:Y:S02]  /*10d0*/  STG.E.128 desc[UR6][R150.64+0x10], R116 ;  /* 0x0000107496007986 */ /* 0x0001e4000c101d06 */
.L_x_14969:
[----:B------:R-:W-:Y:S05]  /*10e0*/  BSYNC.RECONVERGENT B0 ;  /* 0x0000000000007941 */ /* 0x000fea0003800200 */
.L_x_14968:
[----:B------:R-:W-:Y:S01]  /*10f0*/  ISETP.GE.U32.AND P1, PT, R148, 0x40, PT ;  /* 0x000000409400780c */ /* 0x000fe20003f26070 */
[----:B------:R-:W-:Y:S03]  /*1100*/  BSSY.RECONVERGENT B0, `(.L_x_14975) ;  /* 0x000006d000007945 */ /* 0x000fe60003800200 */
[----:B------:R-:W-:-:S09]  /*1110*/  P2R R149, PR, RZ, 0x2 ;  /* 0x00000002ff957803 */ /* 0x000fd20000000000 */
        /* <DEDUP_REMOVED lines=12> */
[----:B------:R-:W-:-:S13]  /*11e0*/  ISETP.GT.AND P1, PT, R0, RZ, PT ;  /* 0x000000ff0000720c */ /* 0x000fda0003f24270 */
[----:B-1----:R-:W1:Y:S01]  /*11f0*/  @P1 LDC R122, c[0x0][0x40c] ;  /* 0x00010300ff7a1b82 */ /* 0x002e620000000800 */
[C---:B-----5:R-:W-:Y:S02]  /*1200*/  @P1 PRMT R120, R100.reuse, 0x7632, R120 ;  /* 0x0000763264781816 */ /* 0x060fe40000000078 */
[----:B------:R-:W-:Y:S02]  /*1210*/  @P1 SHF.L.U32 R121, R100, 0x10, RZ ;  /* 0x0000001064791819 */ /* 0x000fe400000006ff */
[----:B------:R-:W-:Y:S02]  /*1220*/  @P1 SHF.L.U32 R120, R120, 0x10, RZ ;  /* 0x0000001078781819 */ /* 0x000fe400000006ff */
[----:B------:R-:W-:Y:S01]  /*1230*/  @P1 SHF.L.U32 R124, R101, 0x10, RZ ;  /* 0x00000010657c1819 */ /* 0x000fe200000006ff */
[----:B------:R-:W2:Y:S08]  /*1240*/  @P1 LDC R123, c[0x0][0x40c] ;  /* 0x00010300ff7b1b82 */ /* 0x000eb00000000800 */
[----:B0-----:R-:W0:Y:S08]  /*1250*/  @P1 LDC R150, c[0x0][0x40c] ;  /* 0x00010300ff961b82 */ /* 0x001e300000000800 */
[----:B------:R-:W3:Y:S01]  /*1260*/  @P1 LDC R127, c[0x0][0x40c] ;  /* 0x00010300ff7f1b82 */ /* 0x000ee20000000800 */
[----:B-1----:R-:W-:Y:S01]  /*1270*/  @P1 FMUL.FTZ R125, R121, R122 ;  /* 0x0000007a797d1220 */ /* 0x002fe20000410000 */
[----:B------:R-:W-:-:S04]  /*1280*/  @P1 PRMT R121, R101, 0x7632, R121 ;  /* 0x0000763265791816 */ /* 0x000fc80000000079 */
[----:B------:R-:W-:Y:S02]  /*1290*/  @P1 SHF.L.U32 R121, R121, 0x10, RZ ;  /* 0x0000001079791819 */ /* 0x000fe400000006ff */
[----:B------:R-:W1:Y:S01]  /*12a0*/  @P1 LDC R126, c[0x0][0x40c] ;  /* 0x00010300ff7e1b82 */ /* 0x000e620000000800 */
[----:B--2---:R-:W-:Y:S01]  /*12b0*/  @P1 FMUL.FTZ R122, R120, R123 ;  /* 0x0000007b787a1220 */ /* 0x004fe20000410000 */
[C---:B------:R-:W-:Y:S02]  /*12c0*/  @P1 SHF.L.U32 R123, R102.reuse, 0x10, RZ ;  /* 0x00000010667b1819 */ /* 0x040fe400000006ff */
[----:B------:R-:W-:-:S04]  /*12d0*/  @P1 PRMT R120, R102, 0x7632, R120 ;  /* 0x0000763266781816 */ /* 0x000fc80000000078 */
[----:B------:R-:W2:Y:S01]  /*12e0*/  @P1 LDC R152, c[0x0][0x40c] ;  /* 0x00010300ff981b82 */ /* 0x000ea20000000800 */
[----:B0-----:R-:W-:Y:S01]  /*12f0*/  @P1 FMUL.FTZ R149, R123, R150 ;  /* 0x000000967b951220 */ /* 0x001fe20000410000 */
[----:B------:R-:W-:Y:S02]  /*1300*/  @P1 SHF.L.U32 R123, R120, 0x10, RZ ;  /* 0x00000010787b1819 */ /* 0x000fe400000006ff */
[----:B------:R-:W-:Y:S01]  /*1310*/  MOV R120, R104 ;  /* 0x0000006800787202 */ /* 0x000fe20000000f00 */
[----:B------:R-:W-:Y:S01]  /*1320*/  @P1 FFMA.FTZ R120, R125, R44, R104 ;  /* 0x0000002c7d781223 */ /* 0x000fe20000010068 */
[----:B------:R-:W-:Y:S02]  /*1330*/  @P1 SHF.L.U32 R125, R103, 0x10, RZ ;  /* 0x00000010677d1819 */ /* 0x000fe400000006ff */
[----:B------:R-:W0:Y:S01]  /*1340*/  @P1 LDC R154, c[0x0][0x40c] ;  /* 0x00010300ff9a1b82 */ /* 0x000e220000000800 */
[----:B---3--:R-:W-:Y:S01]  /*1350*/  @P1 FMUL.FTZ R127, R124, R127 ;  /* 0x0000007f7c7f1220 */ /* 0x008fe20000410000 */
[----:B-1----:R-:W-:Y:S01]  /*1360*/  @P1 FMUL.FTZ R124, R121, R126 ;  /* 0x0000007e797c1220 */ /* 0x002fe20000410000 */
[----:B------:R-:W-:Y:S01]  /*1370*/  MOV R121, R105 ;  /* 0x0000006900797202 */ /* 0x000fe20000000f00 */
[----:B------:R-:W-:Y:S01]  /*1380*/  @P1 FFMA.FTZ R121, R122, R45, R105 ;  /* 0x0000002d7a791223 */ /* 0x000fe20000010069 */
[----:B------:R-:W-:Y:S01]  /*1390*/  MOV R122, R106 ;  /* 0x0000006a007a7202 */ /* 0x000fe20000000f00 */
[----:B------:R-:W-:Y:S01]  /*13a0*/  @P1 FFMA.FTZ R122, R127, R46, R106 ;  /* 0x0000002e7f7a1223 */ /* 0x000fe2000001006a */
[----:B------:R-:W-:-:S02]  /*13b0*/  MOV R126, R110 ;  /* 0x0000006e007e7202 */ /* 0x000fc40000000f00 */
[----:B------:R-:W-:Y:S01]  /*13c0*/  MOV R127, R111 ;  /* 0x0000006f007f7202 */ /* 0x000fe20000000f00 */
[----:B--2---:R-:W-:Y:S01]  /*13d0*/  @P1 FMUL.FTZ R150, R123, R152 ;  /* 0x000000987b961220 */ /* 0x004fe20000410000 */
[----:B------:R-:W-:Y:S01]  /*13e0*/  MOV R123, R107 ;  /* 0x0000006b007b7202 */ /* 0x000fe20000000f00 */
[----:B------:R-:W-:Y:S01]  /*13f0*/  @P1 FFMA.FTZ R123, R124, R47, R107 ;  /* 0x0000002f7c7b1223 */ /* 0x000fe2000001006b */
[----:B------:R-:W-:Y:S01]  /*1400*/  MOV R124, R108 ;  /* 0x0000006c007c7202 */ /* 0x000fe20000000f00 */
[----:B------:R-:W-:Y:S01]  /*1410*/  @P1 FFMA.FTZ R124, R149, R48, R108 ;  /* 0x00000030957c1223 */ /* 0x000fe2000001006c */
[----:B0-----:R-:W-:Y:S01]  /*1420*/  @P1 FMUL.FTZ R151, R125, R154 ;  /* 0x0000009a7d971220 */ /* 0x001fe20000410000 */
[----:B------:R-:W-:Y:S01]  /*1430*/  MOV R125, R109 ;  /* 0x0000006d007d7202 */ /* 0x000fe20000000f00 */
[----:B------:R-:W-:Y:S02]  /*1440*/  @P1 FFMA.FTZ R125, R150, R49, R109 ;  /* 0x00000031967d1223 */ /* 0x000fe4000001006d */
[----:B------:R-:W-:Y:S01]  /*1450*/  @P1 FFMA.FTZ R126, R151, R50, R110 ;  /* 0x00000032977e1223 */ /* 0x000fe2000001006e */
[----:B------:R-:W-:Y:S06]  /*1460*/  @!P1 BRA `(.L_x_14979) ;  /* 0x0000000000bc9947 */ /* 0x000fec0003800000 */
[----:B------:R-:W-:-:S04]  /*1470*/  PRMT R127, R103, 0x7632, R127 ;  /* 0x00007632677f7816 */ /* 0x000fc8000000007f */
[----:B------:R-:W-:-:S05]  /*1480*/  SHF.L.U32 R127, R127, 0x10, RZ ;  /* 0x000000107f7f7819 */ /* 0x000fca00000006ff */
[----:B------:R-:W-:-:S04]  /*1490*/  FMUL.FTZ R150, R127, UR11 ;  /* 0x0000000b7f967c20 */ /* 0x000fc80008410000 */
[----:B------:R-:W-:Y:S01]  /*14a0*/  FFMA.FTZ R127, R150, R51, R111 ;  /* 0x00000033967f7223 */ /* 0x000fe2000001006f */
[----:B------:R-:W-:Y:S06]  /*14b0*/  BRA `(.L_x_14979) ;  /* 0x0000000000a87947 */ /* 0x000fec0003800000 */
.L_x_14978:
[----:B-1----:R-:W1:Y:S01]  /*14c0*/  @P2 LDC R122, c[0x0][0x40c] ;  /* 0x00010300ff7a2b82 */ /* 0x002e620000000800 */
[C---:B-----5:R-:W-:Y:S02]  /*14d0*/  @P2 PRMT R120, R100.reuse, 0x7632, R120 ;  /* 0x0000763264782816 */ /* 0x060fe40000000078 */
[----:B------:R-:W-:Y:S02]  /*14e0*/  @P2 SHF.L.U32 R121, R100, 0x10, RZ ;  /* 0x0000001064792819 */ /* 0x000fe400000006ff */
[----:B------:R-:W-:Y:S02]  /*14f0*/  @P2 SHF.L.U32 R120, R120, 0x10, RZ ;  /* 0x0000001078782819 */ /* 0x000fe400000006ff */
[----:B------:R-:W-:Y:S01]  /*1500*/  @P2 SHF.L.U32 R126, R101, 0x10, RZ ;  /* 0x00000010657e2819 */ /* 0x000fe200000006ff */
[----:B------:R-:W2:Y:S08]  /*1510*/  @P2 LDC R123, c[0x0][0x40c] ;  /* 0x00010300ff7b2b82 */ /* 0x000eb00000000800 */
[----:B------:R-:W3:Y:S08]  /*1520*/  @P2 LDC R127, c[0x0][0x40c] ;  /* 0x00010300ff7f2b82 */ /* 0x000ef00000000800 */
[----:B0-----:R-:W0:Y:S01]  /*1530*/  @P2 LDC R150, c[0x0][0x40c] ;  /* 0x00010300ff962b82 */ /* 0x001e220000000800 */
[----:B-1----:R-:W-:Y:S01]  /*1540*/  @P2 FMUL.FTZ R125, R121, R122 ;  /* 0x0000007a797d2220 */ /* 0x002fe20000410000 */
[----:B------:R-:W-:Y:S01]  /*1550*/  @P2 PRMT R121, R101, 0x7632, R121 ;  /* 0x0000763265792816 */ /* 0x000fe20000000079 */
[----:B------:R-:W-:-:S05]  /*1560*/  HFMA2 R122, -RZ, RZ, 0, 0 ;  /* 0x00000000ff7a7431 */ /* 0x000fca00000001ff */
[----:B------:R-:W1:Y:S01]  /*1570*/  @P2 LDC R149, c[0x0][0x40c] ;  /* 0x00010300ff952b82 */ /* 0x000e620000000800 */
[----:B--2---:R-:W-:Y:S01]  /*1580*/  @P2 FMUL.FTZ R124, R120, R123 ;  /* 0x0000007b787c2220 */ /* 0x004fe20000410000 */
[----:B------:R-:W-:Y:S02]  /*1590*/  @P2 SHF.L.U32 R123, R121, 0x10, RZ ;  /* 0x00000010797b2819 */ /* 0x000fe400000006ff */
[----:B------:R-:W-:Y:S02]  /*15a0*/  CS2R R120, SRZ ;  /* 0x0000000000787805 */ /* 0x000fe4000001ff00 */
[----:B------:R-:W-:Y:S01]  /*15b0*/  @P2 FMUL.FTZ R121, R124, R45 ;  /* 0x0000002d7c792220 */ /* 0x000fe20000410000 */
[----:B------:R-:W-:Y:S01]  /*15c0*/  @P2 SHF.L.U32 R124, R102, 0x10, RZ ;  /* 0x00000010667c2819 */ /* 0x000fe200000006ff */
[----:B------:R-:W-:Y:S01]  /*15d0*/  @P2 FMUL.FTZ R120, R125, R44 ;  /* 0x0000002c7d782220 */ /* 0x000fe20000410000 */
[----:B---3--:R-:W-:Y:S01]  /*15e0*/  @P2 FMUL.FTZ R127, R126, R127 ;  /* 0x0000007f7e7f2220 */ /* 0x008fe20000410000 */
[----:B------:R-:W2:Y:S01]  /*15f0*/  @P2 LDC R152, c[0x0][0x40c] ;  /* 0x00010300ff982b82 */ /* 0x000ea20000000800 */
[----:B------:R-:W-:-:S02]  /*1600*/  @P2 PRMT R125, R102, 0x7632, R125 ;  /* 0x00007632667d2816 */ /* 0x000fc4000000007d */
[----:B------:R-:W-:Y:S01]  /*1610*/  @P2 FMUL.FTZ R122, R127, R46 ;  /* 0x0000002e7f7a2220 */ /* 0x000fe20000410000 */
[----:B------:R-:W-:Y:S02]  /*1620*/  @P2 PRMT R127, R103, 0x7632, R127 ;  /* 0x00007632677f2816 */ /* 0x000fe4000000007f */
[----:B------:R-:W-:Y:S01]  /*1630*/  @P2 SHF.L.U32 R125, R125, 0x10, RZ ;  /* 0x000000107d7d2819 */ /* 0x000fe200000006ff */
[----:B0-----:R-:W-:Y:S01]  /*1640*/  @P2 FMUL.FTZ R126, R123, R150 ;  /* 0x000000967b7e2220 */ /* 0x001fe20000410000 */
[----:B------:R-:W0:Y:S01]  /*1650*/  @P2 LDC R154, c[0x0][0x40c] ;  /* 0x00010300ff9a2b82 */ /* 0x000e220000000800 */
[----:B------:R-:W-:Y:S02]  /*1660*/  MOV R123, RZ ;  /* 0x000000ff007b7202 */ /* 0x000fe40000000f00 */
[----:B------:R-:W-:Y:S01]  /*1670*/  @P2 SHF.L.U32 R127, R127, 0x10, RZ ;  /* 0x000000107f7f2819 */ /* 0x000fe200000006ff */
[----:B------:R-:W-:Y:S01]  /*1680*/  @P2 FMUL.FTZ R123, R126, R47 ;  /* 0x0000002f7e7b2220 */ /* 0x000fe20000410000 */
[----:B-1----:R-:W-:-:S03]  /*1690*/  @P2 FMUL.FTZ R149, R124, R149 ;  /* 0x000000957c952220 */ /* 0x002fc60000410000 */
[----:B------:R-:W1:Y:S01]  /*16a0*/  @P2 LDC R150, c[0x0][0x40c] ;  /* 0x00010300ff962b82 */ /* 0x000e620000000800 */
[----:B------:R-:W-:Y:S02]  /*16b0*/  HFMA2 R124, -RZ, RZ, 0, 0 ;  /* 0x00000000ff7c7431 */ /* 0x000fe400000001ff */
[----:B------:R-:W-:Y:S01]  /*16c0*/  @P2 FMUL.FTZ R124, R149, R48 ;  /* 0x00000030957c2220 */ /* 0x000fe20000410000 */
[----:B------:R-:W-:Y:S01]  /*16d0*/  @P2 SHF.L.U32 R149, R103, 0x10, RZ ;  /* 0x0000001067952819 */ /* 0x000fe200000006ff */
[----:B--2---:R-:W-:Y:S01]  /*16e0*/  @P2 FMUL.FTZ R126, R125, R152 ;  /* 0x000000987d7e2220 */ /* 0x004fe20000410000 */
[----:B------:R-:W-:-:S03]  /*16f0*/  MOV R125, RZ ;  /* 0x000000ff007d7202 */ /* 0x000fc60000000f00 */
[----:B------:R-:W-:Y:S01]  /*1700*/  @P2 FMUL.FTZ R125, R126, R49 ;  /* 0x000000317e7d2220 */ /* 0x000fe20000410000 */
[----:B-1----:R-:W-:Y:S01]  /*1710*/  @P2 FMUL.FTZ R149, R149, R150 ;  /* 0x0000009695952220 */ /* 0x002fe20000410000 */
[----:B0-----:R-:W-:Y:S01]  /*1720*/  @P2 FMUL.FTZ R150, R127, R154 ;  /* 0x0000009a7f962220 */ /* 0x001fe20000410000 */
[----:B------:R-:W-:Y:S02]  /*1730*/  CS2R R126, SRZ ;  /* 0x00000000007e7805 */ /* 0x000fe4000001ff00 */
[----:B------:R-:W-:Y:S01]  /*1740*/  @P2 FMUL.FTZ R126, R149, R50 ;  /* 0x00000032957e2220 */ /* 0x000fe20000410000 */
[----:B------:R-:W-:-:S07]  /*1750*/  @P2 FMUL.FTZ R127, R150, R51 ;  /* 0x00000033967f2220 */ /* 0x000fce0000410000 */
.L_x_14979:
[----:B------:R-:W-:Y:S05]  /*1760*/  BSYNC.RECONVERGENT B1 ;  /* 0x0000000000017941 */ /* 0x000fea0003800200 */
.L_x_14977:
[----:B------:R-:W0:Y:S01]  /*1770*/  LDC.64 R150, c[0x0][0x3a8] ;  /* 0x0000ea00ff967b82 */ /* 0x000e220000000a00 */
[----:B------:R-:W-:Y:S01]  /*1780*/  IADD3 R147, PT, PT, R147, 0x20, RZ ;  /* 0x0000002093937810 */ /* 0x000fe20007ffe0ff */
[C---:B0-----:R-:W-:Y:S01]  /*1790*/  IMAD.WIDE.U32 R150, R146.reuse, 0x20, R150 ;  /* 0x0000002092967825 */ /* 0x041fe200078e0096 */
[----:B------:R-:W-:-:S04]  /*17a0*/  IADD3 R146, PT, PT, R146, 0x20, RZ ;  /* 0x0000002092927810 */ /* 0x000fc80007ffe0ff */
[----:B------:R1:W-:Y:S04]  /*17b0*/  STG.E.128 desc[UR6][R150.64], R120 ;  /* 0x0000007896007986 */ /* 0x0003e8000c101d06 */
[----:B------:R1:W-:Y:S02]  /*17c0*/  STG.E.128 desc[UR6][R150.64+0x10], R124 ;  /* 0x0000107c96007986 */ /* 0x0003e4000c101d06 */
.L_x_14976:
[----:B------:R-:W-:Y:S05]  /*17d0*/  BSYNC.RECONVERGENT B0 ;  /* 0x0000000000007941 */ /* 0x000fea0003800200 */
.L_x_14975:
        /* <DEDUP_REMOVED lines=9> */
[----:B------:R2:W5:Y:S01]  /*1870*/  @P2 LDG.E.128 R100, desc[UR6][R128.64] ;  /* 0x0000000680642981 */ /* 0x000562000c1e1d00 */
[----:B---3--:R-:W-:-:S05]  /*1880*/  @P1 IMAD.WIDE.U32 R130, R146, 0x20, R130 ;  /* 0x0000002092821825 */ /* 0x008fca00078e0082 */
[----:B------:R2:W5:Y:S04]  /*1890*/  @P1 LDG.E.128 R104, desc[UR6][R130.64] ;  /* 0x0000000682681981 */ /* 0x000568000c1e1d00 */
[----:B------:R2:W5:Y:S01]  /*18a0*/  @P1 LDG.E.128 R108, desc[UR6][R130.64+0x10] ;  /* 0x00001006826c1981 */ /* 0x000562000c1e1d00 */
[----:B------:R-:W-:Y:S04]  /*18b0*/  BSSY.RECONVERGENT B1, `(.L_x_14982) ;  /* 0x000005a000017945 */ /* 0x000fe80003800200 */
[----:B------:R-:W-:Y:S05]  /*18c0*/  @!P1 BRA `(.L_x_14983) ;  /* 0x0000000000b89947 */ /* 0x000fea0003800000 */
[----:B------:R-:W-:-:S13]  /*18d0*/  ISETP.GT.AND P1, PT, R0, RZ, PT ;  /* 0x000000ff0000720c */ /* 0x000fda0003f24270 */
[----:B--2---:R-:W2:Y:S01]  /*18e0*/  @P1 LDC R130, c[0x0][0x40c] ;  /* 0x00010300ff821b82 */ /* 0x004ea20000000800 */
[C---:B-----5:R-:W-:Y:S02]  /*18f0*/  @P1 PRMT R128, R100.reuse, 0x7632, R128 ;  /* 0x0000763264801816 */ /* 0x060fe40000000080 */
[----:B------:R-:W-:Y:S02]  /*1900*/  @P1 SHF.L.U32 R129, R100, 0x10, RZ ;  /* 0x0000001064811819 */ /* 0x000fe400000006ff */
[----:B------:R-:W-:Y:S02]  /*1910*/  @P1 SHF.L.U32 R128, R128, 0x10, RZ ;  /* 0x0000001080801819 */ /* 0x000fe400000006ff */
[----:B------:R-:W-:Y:S01]  /*1920*/  @P1 SHF.L.U32 R132, R101, 0x10, RZ ;  /* 0x0000001065841819 */ /* 0x000fe200000006ff */
[----:B------:R-:W3:Y:S08]  /*1930*/  @P1 LDC R131, c[0x0][0x40c] ;  /* 0x00010300ff831b82 */ /* 0x000ef00000000800 */
[----:B01----:R-:W0:Y:S08]  /*1940*/  @P1 LDC R150, c[0x0][0x40c] ;  /* 0x00010300ff961b82 */ /* 0x003e300000000800 */
[----:B------:R-:W1:Y:S01]  /*1950*/  @P1 LDC R135, c[0x0][0x40c] ;  /* 0x00010300ff871b82 */ /* 0x000e620000000800 */
[----:B--2---:R-:W-:Y:S01]  /*1960*/  @P1 FMUL.FTZ R133, R129, R130 ;  /* 0x0000008281851220 */ /* 0x004fe20000410000 */
[----:B------:R-:W-:-:S04]  /*1970*/  @P1 PRMT R129, R101, 0x7632, R129 ;  /* 0x0000763265811816 */ /* 0x000fc80000000081 */
[----:B------:R-:W-:Y:S02]  /*1980*/  @P1 SHF.L.U32 R129, R129, 0x10, RZ ;  /* 0x0000001081811819 */ /* 0x000fe400000006ff */
[----:B------:R-:W2:Y:S01]  /*1990*/  @P1 LDC R134, c[0x0][0x40c] ;  /* 0x00010300ff861b82 */ /* 0x000ea20000000800 */
[----:B---3--:R-:W-:Y:S01]  /*19a0*/  @P1 FMUL.FTZ R130, R128, R131 ;  /* 0x0000008380821220 */ /* 0x008fe20000410000 */
[C---:B------:R-:W-:Y:S02]  /*19b0*/  @P1 SHF.L.U32 R131, R102.reuse, 0x10, RZ ;  /* 0x0000001066831819 */ /* 0x040fe400000006ff */
[----:B------:R-:W-:-:S04]  /*19c0*/  @P1 PRMT R128, R102, 0x7632, R128 ;  /* 0x0000763266801816 */ /* 0x000fc80000000080 */
[----:B------:R-:W3:Y:S01]  /*19d0*/  @P1 LDC R152, c[0x0][0x40c] ;  /* 0x00010300ff981b82 */ /* 0x000ee20000000800 */
[----:B0-----:R-:W-:Y:S01]  /*19e0*/  @P1 FMUL.FTZ R149, R131, R150 ;  /* 0x0000009683951220 */ /* 0x001fe20000410000 */
[----:B------:R-:W-:Y:S02]  /*19f0*/  @P1 SHF.L.U32 R131, R128, 0x10, RZ ;  /* 0x0000001080831819 */ /* 0x000fe400000006ff */
[----:B------:R-:W-:Y:S01]  /*1a00*/  MOV R128, R104 ;  /* 0x0000006800807202 */ /* 0x000fe20000000f00 */
[----:B------:R-:W-:Y:S01]  /*1a10*/  @P1 FFMA.FTZ R128, R133, R68, R104 ;  /* 0x0000004485801223 */ /* 0x000fe20000010068 */
[----:B------:R-:W-:Y:S02]  /*1a20*/  @P1 SHF.L.U32 R133, R103, 0x10, RZ ;  /* 0x0000001067851819 */ /* 0x000fe400000006ff */
[----:B------:R-:W0:Y:S01]  /*1a30*/  @P1 LDC R154, c[0x0][0x40c] ;  /* 0x00010300ff9a1b82 */ /* 0x000e220000000800 */
[----:B-1----:R-:W-:Y:S01]  /*1a40*/  @P1 FMUL.FTZ R135, R132, R135 ;  /* 0x0000008784871220 */ /* 0x002fe20000410000 */
[----:B--2---:R-:W-:Y:S01]  /*1a50*/  @P1 FMUL.FTZ R132, R129, R134 ;  /* 0x0000008681841220 */ /* 0x004fe20000410000 */
[----:B------:R-:W-:Y:S01]  /*1a60*/  MOV R129, R105 ;  /* 0x0000006900817202 */ /* 0x000fe20000000f00 */
[----:B------:R-:W-:Y:S01]  /*1a70*/  @P1 FFMA.FTZ R129, R130, R69, R105 ;  /* 0x0000004582811223 */ /* 0x000fe20000010069 */
[----:B------:R-:W-:Y:S01]  /*1a80*/  MOV R130, R106 ;  /* 0x0000006a00827202 */ /* 0x000fe20000000f00 */
[----:B------:R-:W-:Y:S01]  /*1a90*/  @P1 FFMA.FTZ R130, R135, R70, R106 ;  /* 0x0000004687821223 */ /* 0x000fe2000001006a */
[----:B------:R-:W-:-:S02]  /*1aa0*/  MOV R134, R110 ;  /* 0x0000006e00867202 */ /* 0x000fc40000000f00 */
[----:B------:R-:W-:Y:S01]  /*1ab0*/  MOV R135, R111 ;  /* 0x0000006f00877202 */ /* 0x000fe20000000f00 */
[----:B---3--:R-:W-:Y:S01]  /*1ac0*/  @P1 FMUL.FTZ R150, R131, R152 ;  /* 0x0000009883961220 */ /* 0x008fe20000410000 */
        /* <DEDUP_REMOVED lines=14> */
.L_x_14983:
[----:B--2---:R-:W2:Y:S01]  /*1bb0*/  @P2 LDC R130, c[0x0][0x40c] ;  /* 0x00010300ff822b82 */ /* 0x004ea20000000800 */
[C---:B-----5:R-:W-:Y:S02]  /*1bc0*/  @P2 PRMT R128, R100.reuse, 0x7632, R128 ;  /* 0x0000763264802816 */ /* 0x060fe40000000080 */
[----:B------:R-:W-:Y:S02]  /*1bd0*/  @P2 SHF.L.U32 R129, R100, 0x10, RZ ;  /* 0x0000001064812819 */ /* 0x000fe400000006ff */
[----:B------:R-:W-:Y:S02]  /*1be0*/  @P2 SHF.L.U32 R128, R128, 0x10, RZ ;  /* 0x0000001080802819 */ /* 0x000fe400000006ff */
[----:B------:R-:W-:Y:S01]  /*1bf0*/  @P2 SHF.L.U32 R134, R101, 0x10, RZ ;  /* 0x0000001065862819 */ /* 0x000fe200000006ff */
[----:B------:R-:W3:Y:S08]  /*1c00*/  @P2 LDC R131, c[0x0][0x40c] ;  /* 0x00010300ff832b82 */ /* 0x000ef00000000800 */
[----:B------:R-:W4:Y:S08]  /*1c10*/  @P2 LDC R135, c[0x0][0x40c] ;  /* 0x00010300ff872b82 */ /* 0x000f300000000800 */
[----:B01----:R-:W0:Y:S01]  /*1c20*/  @P2 LDC R150, c[0x0][0x40c] ;  /* 0x00010300ff962b82 */ /* 0x003e220000000800 */
[----:B--2---:R-:W-:Y:S01]  /*1c30*/  @P2 FMUL.FTZ R133, R129, R130 ;  /* 0x0000008281852220 */ /* 0x004fe20000410000 */
[----:B------:R-:W-:Y:S01]  /*1c40*/  @P2 PRMT R129, R101, 0x7632, R129 ;  /* 0x0000763265812816 */ /* 0x000fe20000000081 */
[----:B------:R-:W-:-:S05]  /*1c50*/  HFMA2 R130, -RZ, RZ, 0, 0 ;  /* 0x00000000ff827431 */ /* 0x000fca00000001ff */
[----:B------:R-:W1:Y:S01]  /*1c60*/  @P2 LDC R149, c[0x0][0x40c] ;  /* 0x00010300ff952b82 */ /* 0x000e620000000800 */
[----:B---3--:R-:W-:Y:S01]  /*1c70*/  @P2 FMUL.FTZ R132, R128, R131 ;  /* 0x0000008380842220 */ /* 0x008fe20000410000 */
[----:B------:R-:W-:Y:S02]  /*1c80*/  @P2 SHF.L.U32 R131, R129, 0x10, RZ ;  /* 0x0000001081832819 */ /* 0x000fe400000006ff */
[----:B------:R-:W-:Y:S02]  /*1c90*/  CS2R R128, SRZ ;  /* 0x0000000000807805 */ /* 0x000fe4000001ff00 */
[----:B------:R-:W-:Y:S01]  /*1ca0*/  @P2 FMUL.FTZ R129, R132, R69 ;  /* 0x0000004584812220 */ /* 0x000fe20000410000 */
[----:B------:R-:W-:Y:S01]  /*1cb0*/  @P2 SHF.L.U32 R132, R102, 0x10, RZ ;  /* 0x0000001066842819 */ /* 0x000fe200000006ff */
[----:B------:R-:W-:Y:S01]  /*1cc0*/  @P2 FMUL.FTZ R128, R133, R68 ;  /* 0x0000004485802220 */ /* 0x000fe20000410000 */
[----:B----4-:R-:W-:Y:S01]  /*1cd0*/  @P2 FMUL.FTZ R135, R134, R135 ;  /* 0x0000008786872220 */ /* 0x010fe20000410000 */
        /* <DEDUP_REMOVED lines=23> */
.L_x_14984:
[----:B------:R-:W-:Y:S05]  /*1e50*/  BSYNC.RECONVERGENT B1 ;  /* 0x0000000000017941 */ /* 0x000fea0003800200 */
.L_x_14982:
[----:B------:R-:W0:Y:S01]  /*1e60*/  LDC.64 R150, c[0x0][0x3a8] ;  /* 0x0000ea00ff967b82 */ /* 0x000e220000000a00 */
[----:B------:R-:W-:Y:S01]  /*1e70*/  IADD3 R147, PT, PT, R147, 0x20, RZ ;  /* 0x0000002093937810 */ /* 0x000fe20007ffe0ff */
[C---:B0-----:R-:W-:Y:S01]  /*1e80*/  IMAD.WIDE.U32 R150, R146.reuse, 0x20, R150 ;  /* 0x0000002092967825 */ /* 0x041fe200078e0096 */
[----:B------:R-:W-:-:S04]  /*1e90*/  IADD3 R146, PT, PT, R146, 0x20, RZ ;  /* 0x0000002092927810 */ /* 0x000fc80007ffe0ff */
[----:B------:R2:W-:Y:S04]  /*1ea0*/  STG.E.128 desc[UR6][R150.64], R128 ;  /* 0x0000008096007986 */ /* 0x0005e8000c101d06 */
[----:B------:R2:W-:Y:S02]  /*1eb0*/  STG.E.128 desc[UR6][R150.64+0x10], R132 ;  /* 0x0000108496007986 */ /* 0x0005e4000c101d06 */
.L_x_14981:
[----:B------:R-:W-:Y:S05]  /*1ec0*/  BSYNC.RECONVERGENT B0 ;  /* 0x0000000000007941 */ /* 0x000fea0003800200 */
.L_x_14980:
[----:B------:R-:W-:Y:S01]  /*1ed0*/  ISETP.GE.U32.AND P1, PT, R148, 0x80, PT ;  /* 0x000000809400780c */ /* 0x000fe20003f26070 */
[----:B------:R-:W-:-:S12]  /*1ee0*/  BSSY.RECONVERGENT B0, `(.L_x_14985) ;  /* 0x0000069000007945 */ /* 0x000fd80003800200 */
[----:B------:R-:W-:Y:S05]  /*1ef0*/  @!P1 BRA `(.L_x_14986) ;  /* 0x00000004009c9947 */ /* 0x000fea0003800000 */
[----:B------:R-:W-:Y:S01]  /*1f00*/  ISETP.NE.U32.AND P3, PT, RZ, UR8, PT ;  /* 0x00000008ff007c0c */ /* 0x000fe2000bf65070 */
[----:B------:R-:W3:Y:S03]  /*1f10*/  @P2 LDC.64 R136, c[0x0][0x390] ;  /* 0x0000e400ff882b82 */ /* 0x000ee60000000a00 */
[----:B------:R-:W-:-:S13]  /*1f20*/  ISETP.NE.AND.EX P3, PT, RZ, UR9, PT, P3 ;  /* 0x00000009ff007c0c */ /* 0x000fda000bf65330 */
[----:B------:R-:W4:Y:S01]  /*1f30*/  @P3 LDC.64 R138, c[0x0][0x3a0] ;  /* 0x0000e800ff8a3b82 */ /* 0x000f220000000a00 */
[----:B---3--:R-:W-:-:S05]  /*1f40*/  @P2 IMAD.WIDE.U32 R136, R147, 0x10, R136 ;  /* 0x0000001093882825 */ /* 0x008fca00078e0088 */
[----:B------:R3:W5:Y:S01]  /*1f50*/  @P2 LDG.E.128 R100, desc[UR6][R136.64] ;  /* 0x0000000688642981 */ /* 0x000762000c1e1d00 */
[----:B----4-:R-:W-:-:S05]  /*1f60*/  @P3 IMAD.WIDE.U32 R138, R146, 0x20, R138 ;  /* 0x00000020928a3825 */ /* 0x010fca00078e008a */
[----:B------:R3:W5:Y:S04]  /*1f70*/  @P3 LDG.E.128 R104, desc[UR6][R138.64] ;  /* 0x000000068a683981 */ /* 0x000768000c1e1d00 */
[----:B------:R3:W5:Y:S01]  /*1f80*/  @P3 LDG.E.128 R108, desc[UR6][R138.64+0x10] ;  /* 0x000010068a6c3981 */ /* 0x000762000c1e1d00 */
[----:B------:R-:W-:Y:S04]  /*1f90*/  BSSY.RECONVERGENT B1, `(.L_x_14987) ;  /* 0x0000059000017945 */ /* 0x000fe80003800200 */
[----:B------:R-:W-:Y:S05]  /*1fa0*/  @!P3 BRA `(.L_x_14988) ;  /* 0x0000000000b8b947 */ /* 0x000fea0003800000 */
[----:B------:R-:W-:-:S13]  /*1fb0*/  ISETP.GT.AND P2, PT, R0, RZ, PT ;  /* 0x000000ff0000720c */ /* 0x000fda0003f44270 */
[----:B------:R-:W4:Y:S01]  /*1fc0*/  @P2 LDC R143, c[0x0][0x40c] ;  /* 0x00010300ff8f2b82 */ /* 0x000f220000000800 */
[C---:B---3-5:R-:W-:Y:S02]  /*1fd0*/  @P2 PRMT R136, R100.reuse, 0x7632, R136 ;  /* 0x0000763264882816 */ /* 0x068fe40000000088 */
[----:B------:R-:W-:Y:S02]  /*1fe0*/  @P2 SHF.L.U32 R138, R100, 0x10, RZ ;  /* 0x00000010648a2819 */ /* 0x000fe400000006ff */
[----:B------:R-:W-:Y:S02]  /*1ff0*/  @P2 SHF.L.U32 R136, R136, 0x10, RZ ;  /* 0x0000001088882819 */ /* 0x000fe400000006ff */
[C---:B------:R-:W-:Y:S01]  /*2000*/  @P2 SHF.L.U32 R142, R101.reuse, 0x10, RZ ;  /* 0x00000010658e2819 */ /* 0x040fe200000006ff */
[----:B------:R-:W3:Y:S01]  /*2010*/  @P2 LDC R139, c[0x0][0x40c] ;  /* 0x00010300ff8b2b82 */ /* 0x000ee20000000800 */
[----:B------:R-:W-:-:S04]  /*2020*/  @P2 PRMT R137, R101, 0x7632, R137 ;  /* 0x0000763265892816 */ /* 0x000fc80000000089 */
[----:B------:R-:W-:-:S03]  /*2030*/  @P2 SHF.L.U32 R137, R137, 0x10, RZ ;  /* 0x0000001089892819 */ /* 0x000fc600000006ff */
[----:B------:R-:W3:Y:S08]  /*2040*/  @P2 LDC R147, c[0x0][0x40c] ;  /* 0x00010300ff932b82 */ /* 0x000ef00000000800 */
[----:B------:R-:W3:Y:S01]  /*2050*/  @P2 LDC R0, c[0x0][0x40c] ;  /* 0x00010300ff002b82 */ /* 0x000ee20000000800 */
[----:B----4-:R-:W-:Y:S01]  /*2060*/  @P2 FMUL.FTZ R140, R136, R143 ;  /* 0x0000008f888c2220 */ /* 0x010fe20000410000 */
[----:B------:R-:W-:-:S02]  /*2070*/  @P2 PRMT R136, R102, 0x7632, R136 ;  /* 0x0000763266882816 */ /* 0x000fc40000000088 */
[----:B------:R-:W-:-:S04]  /*2080*/  @P2 SHF.L.U32 R143, R103, 0x10, RZ ;  /* 0x00000010678f2819 */ /* 0x000fc800000006ff */
[----:B012---:R-:W0:Y:S01]  /*2090*/  @P2 LDC R150, c[0x0][0x40c] ;  /* 0x00010300ff962b82 */ /* 0x007e220000000800 */
[----:B---3--:R-:W-:Y:S01]  /*20a0*/  @P2 FMUL.FTZ R141, R138, R139 ;  /* 0x0000008b8a8d2220 */ /* 0x008fe20000410000 */
[----:B------:R-:W-:Y:S02]  /*20b0*/  @P2 SHF.L.U32 R139, R136, 0x10, RZ ;  /* 0x00000010888b2819 */ /* 0x000fe400000006ff */
[----:B------:R-:W-:Y:S01]  /*20c0*/  MOV R136, R104 ;  /* 0x0000006800887202 */ /* 0x000fe20000000f00 */
[----:B------:R-:W-:Y:S01]  /*20d0*/  @P2 FFMA.FTZ R136, R141, R92, R104 ;  /* 0x0000005c8d882223 */ /* 0x000fe20000010068 */
[----:B------:R-:W-:Y:S02]  /*20e0*/  MOV R138, R106 ;  /* 0x0000006a008a7202 */ /* 0x000fe40000000f00 */
[----:B------:R-:W1:Y:S01]  /*20f0*/  @P2 LDC R149, c[0x0][0x40c] ;  /* 0x00010300ff952b82 */ /* 0x000e620000000800 */
[----:B------:R-:W-:Y:S01]  /*2100*/  @P2 FMUL.FTZ R147, R142, R147 ;  /* 0x000000938e932220 */ /* 0x000fe20000410000 */
[----:B------:R-:W-:-:S02]  /*2110*/  @P2 SHF.L.U32 R142, R102, 0x10, RZ ;  /* 0x00000010668e2819 */ /* 0x000fc400000006ff */
[----:B------:R-:W-:Y:S01]  /*2120*/  MOV R141, R109 ;  /* 0x0000006d008d7202 */ /* 0x000fe20000000f00 */
[----:B------:R-:W-:-:S03]  /*2130*/  @P2 FFMA.FTZ R138, R147, R94, R106 ;  /* 0x0000005e938a2223 */ /* 0x000fc6000001006a */
[----:B------:R-:W2:Y:S01]  /*2140*/  @P2 LDC R152, c[0x0][0x40c] ;  /* 0x00010300ff982b82 */ /* 0x000ea20000000800 */
[----:B------:R-:W-:Y:S01]  /*2150*/  @P2 FMUL.FTZ R143, R143, R0 ;  /* 0x000000008f8f2220 */ /* 0x000fe20000410000 */
[----:B0-----:R-:W-:Y:S01]  /*2160*/  @P2 FMUL.FTZ R150, R137, R150 ;  /* 0x0000009689962220 */ /* 0x001fe20000410000 */
[----:B------:R-:W-:Y:S01]  /*2170*/  MOV R137, R105 ;  /* 0x0000006900897202 */ /* 0x000fe20000000f00 */
[----:B------:R-:W-:Y:S01]  /*2180*/  @P2 FFMA.FTZ R137, R140, R93, R105 ;  /* 0x0000005d8c892223 */ /* 0x000fe20000010069 */
[----:B------:R-:W-:Y:S01]  /*2190*/  MOV R140, R108 ;  /* 0x0000006c008c7202 */ /* 0x000fe20000000f00 */
[----:B-1----:R-:W-:Y:S01]  /*21a0*/  @P2 FMUL.FTZ R149, R142, R149 ;  /* 0x000000958e952220 */ /* 0x002fe20000410000 */
[----:B------:R-:W-:Y:S01]  /*21b0*/  MOV R142, R110 ;  /* 0x0000006e008e7202 */ /* 0x000fe20000000f00 */
[----:B------:R-:W-:Y:S01]  /*21c0*/  @P2 FFMA.FTZ R142, R143, R98, R110 ;  /* 0x000000628f8e2223 */ /* 0x000fe2000001006e */
[----:B------:R-:W-:Y:S01]  /*21d0*/  MOV R143, R111 ;  /* 0x0000006f008f7202 */ /* 0x000fe20000000f00 */
[----:B------:R-:W-:Y:S01]  /*21e0*/  @P2 FFMA.FTZ R140, R149, R96, R108 ;  /* 0x00000060958c2223 */ /* 0x000fe2000001006c */
[----:B--2---:R-:W-:Y:S01]  /*21f0*/  @P2 FMUL.FTZ R152, R139, R152 ;  /* 0x000000988b982220 */ /* 0x004fe20000410000 */
[----:B------:R-:W-:Y:S01]  /*2200*/  MOV R139, R107 ;  /* 0x0000006b008b7202 */ /* 0x000fe20000000f00 */
[----:B------:R-:W-:-:S02]  /*2210*/  @P2 FFMA.FTZ R139, R150, R95, R107 ;  /* 0x0000005f968b2223 */ /* 0x000fc4000001006b */
[----:B------:R-:W-:Y:S01]  /*2220*/  @P2 FFMA.FTZ R141, R152, R97, R109 ;  /* 0x00000061988d2223 */ /* 0x000fe2000001006d */
[----:B------:R-:W-:Y:S06]  /*2230*/  @!P2 BRA `(.L_x_14989) ;  /* 0x0000000000b8a947 */ /* 0x000fec0003800000 */
[----:B------:R-:W-:-:S04]  /*2240*/  PRMT R0, R103, 0x7632, R0 ;  /* 0x0000763267007816 */ /* 0x000fc80000000000 */
[----:B------:R-:W-:-:S05]  /*2250*/  SHF.L.U32 R0, R0, 0x10, RZ ;  /* 0x0000001000007819 */ /* 0x000fca00000006ff */
[----:B------:R-:W-:-:S04]  /*2260*/  FMUL.FTZ R0, R0, UR11 ;  /* 0x0000000b00007c20 */ /* 0x000fc80008410000 */
[----:B------:R-:W-:Y:S01]  /*2270*/  FFMA.FTZ R143, R0, R99, R111 ;  /* 0x00000063008f7223 */ /* 0x000fe2000001006f */
[----:B------:R-:W-:Y:S06]  /*2280*/  BRA `(.L_x_14989) ;  /* 0x0000000000a47947 */ /* 0x000fec0003800000 */
.L_x_14988:
[----:B---3--:R-:W3:Y:S01]  /*2290*/  @P2 LDC R139, c[0x0][0x40c] ;  /* 0x00010300ff8b2b82 */ /* 0x008ee20000000800 */
[C---:B-----5:R-:W-:Y:S02]  /*22a0*/  @P2 PRMT R136, R100.reuse, 0x7632, R136 ;  /* 0x0000763264882816 */ /* 0x060fe40000000088 */
[----:B------:R-:W-:Y:S02]  /*22b0*/  @P2 SHF.L.U32 R138, R100, 0x10, RZ ;  /* 0x00000010648a2819 */ /* 0x000fe400000006ff */
[C---:B------:R-:W-:Y:S02]  /*22c0*/  @P2 PRMT R137, R101.reuse, 0x7632, R137 ;  /* 0x0000763265892816 */ /* 0x040fe40000000089 */
[----:B------:R-:W-:Y:S01]  /*22d0*/  @P2 SHF.L.U32 R136, R136, 0x10, RZ ;  /* 0x0000001088882819 */ /* 0x000fe200000006ff */
[----:B------:R-:W4:Y:S01]  /*22e0*/  @P2 LDC R141, c[0x0][0x40c] ;  /* 0x00010300ff8d2b82 */ /* 0x000f220000000800 */
[----:B------:R-:W-:Y:S02]  /*22f0*/  @P2 SHF.L.U32 R142, R101, 0x10, RZ ;  /* 0x00000010658e2819 */ /* 0x000fe400000006ff */
[----:B------:R-:W-:-:S05]  /*2300*/  @P2 SHF.L.U32 R137, R137, 0x10, RZ ;  /* 0x0000001089892819 */ /* 0x000fca00000006ff */
[----:B------:R-:W4:Y:S08]  /*2310*/  @P2 LDC R143, c[0x0][0x40c] ;  /* 0x00010300ff8f2b82 */ /* 0x000f300000000800 */
[----:B012---:R-:W0:Y:S01]  /*2320*/  @P2 LDC R150, c[0x0][0x40c] ;  /* 0x00010300ff962b82 */ /* 0x007e220000000800 */
[----:B---3--:R-:W-:Y:S01]  /*2330*/  @P2 FMUL.FTZ R139, R138, R139 ;  /* 0x0000008b8a8b2220 */ /* 0x008fe20000410000 */
[----:B------:R-:W-:-:S06]  /*2340*/  @P2 SHF.L.U32 R138, R102, 0x10, RZ ;  /* 0x00000010668a2819 */ /* 0x000fcc00000006ff */
[----:B------:R-:W1:Y:S01]  /*2350*/  @P2 LDC R147, c[0x0][0x40c] ;  /* 0x00010300ff932b82 */ /* 0x000e620000000800 */
[----:B----4-:R-:W-:Y:S01]  /*2360*/  @P2 FMUL.FTZ R140, R136, R141 ;  /* 0x0000008d888c2220 */ /* 0x010fe20000410000 */
[----:B------:R-:W-:Y:S02]  /*2370*/  @P2 PRMT R136, R102, 0x7632, R136 ;  /* 0x0000763266882816 */ /* 0x000fe40000000088 */
[----:B------:R-:W-:-:S04]  /*2380*/  @P2 SHF.L.U32 R141, R103, 0x10, RZ ;  /* 0x00000010678d2819 */ /* 0x000fc800000006ff */
[----:B------:R-:W2:Y:S01]  /*2390*/  @P2 LDC R154, c[0x0][0x40c] ;  /* 0x00010300ff9a2b82 */ /* 0x000ea20000000800 */
[----:B------:R-:W-:-:S07]  /*23a0*/  @P2 FMUL.FTZ R143, R142, R143 ;  /* 0x0000008f8e8f2220 */ /* 0x000fce0000410000 */
[----:B------:R-:W3:Y:S01]  /*23b0*/  @P2 LDC R152, c[0x0][0x40c] ;  /* 0x00010300ff982b82 */ /* 0x000ee20000000800 */
[----:B0-----:R-:W-:Y:S01]  /*23c0*/  @P2 FMUL.FTZ R142, R137, R150 ;  /* 0x00000096898e2220 */ /* 0x001fe20000410000 */
[----:B------:R-:W-:Y:S01]  /*23d0*/  @P2 SHF.L.U32 R137, R136, 0x10, RZ ;  /* 0x0000001088892819 */ /* 0x000fe200000006ff */
[----:B------:R-:W-:-:S05]  /*23e0*/  HFMA2 R136, -RZ, RZ, 0, 0 ;  /* 0x00000000ff887431 */ /* 0x000fca00000001ff */
[----:B------:R-:W0:Y:S01]  /*23f0*/  @P2 LDC R0, c[0x0][0x40c] ;  /* 0x00010300ff002b82 */ /* 0x000e220000000800 */
[----:B-1----:R-:W-:Y:S01]  /*2400*/  @P2 FMUL.FTZ R147, R138, R147 ;  /* 0x000000938a932220 */ /* 0x002fe20000410000 */
[----:B------:R-:W-:Y:S01]  /*2410*/  @P2 PRMT R138, R103, 0x7632, R138 ;  /* 0x00007632678a2816 */ /* 0x000fe2000000008a */
[----:B------:R-:W-:Y:S01]  /*2420*/  @P2 FMUL.FTZ R136, R139, R92 ;  /* 0x0000005c8b882220 */ /* 0x000fe20000410000 */
[----:B--2---:R-:W-:Y:S02]  /*2430*/  @P2 FMUL.FTZ R149, R141, R154 ;  /* 0x0000009a8d952220 */ /* 0x004fe40000410000 */
[----:B------:R-:W-:Y:S02]  /*2440*/  @P2 SHF.L.U32 R141, R138, 0x10, RZ ;  /* 0x000000108a8d2819 */ /* 0x000fe400000006ff */
[----:B------:R-:W-:Y:S02]  /*2450*/  CS2R R138, SRZ ;  /* 0x00000000008a7805 */ /* 0x000fe4000001ff00 */
[----:B------:R-:W-:Y:S01]  /*2460*/  @P2 FMUL.FTZ R138, R143, R94 ;  /* 0x0000005e8f8a2220 */ /* 0x000fe20000410000 */
[----:B------:R-:W-:Y:S01]  /*2470*/  @P2 FMUL.FTZ R139, R142, R95 ;  /* 0x0000005f8e8b2220 */ /* 0x000fe20000410000 */
[----:B------:R-:W-:Y:S01]  /*2480*/  CS2R R142, SRZ ;  /* 0x00000000008e7805 */ /* 0x000fe2000001ff00 */
[----:B---3--:R-:W-:Y:S01]  /*2490*/  @P2 FMUL.FTZ R150, R137, R152 ;  /* 0x0000009889962220 */ /* 0x008fe20000410000 */
[----:B------:R-:W-:Y:S01]  /*24a0*/  MOV R137, RZ ;  /* 0x000000ff00897202 */ /* 0x000fe20000000f00 */
[----:B------:R-:W-:Y:S01]  /*24b0*/  @P2 FMUL.FTZ R137, R140, R93 ;  /* 0x0000005d8c892220 */ /* 0x000fe20000410000 */
[----:B------:R-:W-:Y:S01]  /*24c0*/  @P2 FMUL.FTZ R142, R149, R98 ;  /* 0x00000062958e2220 */ /* 0x000fe20000410000 */
[----:B0-----:R-:W-:Y:S01]  /*24d0*/  @P2 FMUL.FTZ R0, R141, R0 ;  /* 0x000000008d002220 */ /* 0x001fe20000410000 */
[----:B------:R-:W-:-:S02]  /*24e0*/  CS2R R140, SRZ ;  /* 0x00000000008c7805 */ /* 0x000fc4000001ff00 */
[----:B------:R-:W-:Y:S01]  /*24f0*/  @P2 FMUL.FTZ R140, R147, R96 ;  /* 0x00000060938c2220 */ /* 0x000fe20000410000 */
[----:B------:R-:W-:Y:S01]  /*2500*/  @P2 FMUL.FTZ R141, R150, R97 ;  /* 0x00000061968d2220 */ /* 0x000fe20000410000 */
[----:B------:R-:W-:-:S07]  /*2510*/  @P2 FMUL.FTZ R143, R0, R99 ;  /* 0x00000063008f2220 */ /* 0x000fce0000410000 */
.L_x_14989:
[----:B------:R-:W-:Y:S05]  /*2520*/  BSYNC.RECONVERGENT B1 ;  /* 0x0000000000017941 */ /* 0x000fea0003800200 */
.L_x_14987:
[----:B------:R-:W0:Y:S02]  /*2530*/  LDC.64 R150, c[0x0][0x3a8] ;  /* 0x0000ea00ff967b82 */ /* 0x000e240000000a00 */
[----:B0-----:R-:W-:-:S05]  /*2540*/  IMAD.WIDE.U32 R146, R146, 0x20, R150 ;  /* 0x0000002092927825 */ /* 0x001fca00078e0096 */
[----:B------:R3:W-:Y:S04]  /*2550*/  STG.E.128 desc[UR6][R146.64], R136 ;  /* 0x0000008892007986 */ /* 0x0007e8000c101d06 */
[----:B------:R3:W-:Y:S02]  /*2560*/  STG.E.128 desc[UR6][R146.64+0x10], R140 ;  /* 0x0000108c92007986 */ /* 0x0007e4000c101d06 */
.L_x_14986:
[----:B------:R-:W-:Y:S05]  /*2570*/  BSYNC.RECONVERGENT B0 ;  /* 0x0000000000007941 */ /* 0x000fea0003800200 */
.L_x_14985:
        /* <DEDUP_REMOVED lines=40> */
[----:B------:R-:W4:Y:S01]  /*2800*/  LDC R146, c[0x0][0x400] ;  /* 0x00010000ff927b82 */ /* 0x000f220000000800 */
[----:B---3--:R-:W-:-:S05]  /*2810*/  FADD.FTZ R149, R147, R0 ;  /* 0x0000000093957221 */ /* 0x008fca0000010000 */
[----:B------:R-:W0:Y:S02]  /*2820*/  SHFL.BFLY PT, R0, R149, 0x2, 0x1f ;  /* 0x0c401f0095007f89 */ /* 0x000e2400000e0000 */
[----:B012---:R-:W-:-:S05]  /*2830*/  FADD.FTZ R151, R149, R0 ;  /* 0x0000000095977221 */ /* 0x007fca0000010000 */
[----:B------:R-:W0:Y:S02]  /*2840*/  SHFL.BFLY PT, R0, R151, 0x4, 0x1f ;  /* 0x0c801f0097007f89 */ /* 0x000e2400000e0000 */
[----:B0-----:R-:W-:-:S05]  /*2850*/  FADD.FTZ R152, R151, R0 ;  /* 0x0000000097987221 */ /* 0x001fca0000010000 */
[----:B------:R-:W0:Y:S02]  /*2860*/  SHFL.BFLY PT, R153, R152, 0x8, 0x1f ;  /* 0x0d001f0098997f89 */ /* 0x000e2400000e0000 */
[----:B0-----:R-:W-:-:S05]  /*2870*/  FADD.FTZ R153, R152, R153 ;  /* 0x0000009998997221 */ /* 0x001fca0000010000 */
[----:B------:R-:W0:Y:S02]  /*2880*/  SHFL.BFLY PT, R0, R153, 0x10, 0x1f ;  /* 0x0e001f0099007f89 */ /* 0x000e2400000e0000 */
[----:B0-----:R-:W-:-:S04]  /*2890*/  FADD.FTZ R155, R153, R0 ;  /* 0x00000000999b7221 */ /* 0x001fc80000010000 */
[----:B----4-:R-:W-:-:S04]  /*28a0*/  FMUL.FTZ R150, R155, R146 ;  /* 0x000000929b967220 */ /* 0x010fc80000410000 */
        /* <DEDUP_REMOVED lines=74> */
.L_x_15011:
[----:B------:R-:W-:Y:S01]  /*2d50*/  FMUL.FTZ R147, R150, R150 ;  /* 0x0000009696937220 */ /* 0x000fe20000410000 */
[----:B-1----:R-:W-:Y:S01]  /*2d60*/  FADD.FTZ R151, R154, R151 ;  /* 0x000000979a977221 */ /* 0x002fe20000010000 */
[----:B------:R-:W-:Y:S01]  /*2d70*/  ISETP.NE.AND P2, PT, RZ, UR5, PT ;  /* 0x00000005ff007c0c */ /* 0x000fe2000bf45270 */
[----:B------:R-:W1:Y:S01]  /*2d80*/  @!P5 LDC.64 R152, c[0x0][0x3c0] ;  /* 0x0000f000ff98db82 */ /* 0x000e620000000a00 */
[----:B-----5:R-:W-:Y:S01]  /*2d90*/  ISETP.GE.AND P3, PT, R144, 0x1, PT ;  /* 0x000000019000780c */ /* 0x020fe20003f66270 */
[----:B------:R-:W-:Y:S01]  /*2da0*/  FFMA.FTZ R0, R151, R146, UR10 ;  /* 0x0000000a97007e23 */ /* 0x000fe20008010092 */
[----:B------:R-:W-:Y:S01]  /*2db0*/  FSEL R149, R147, RZ, P2 ;  /* 0x000000ff93957208 */ /* 0x000fe20001000000 */
[----:B------:R-:W-:Y:S04]  /*2dc0*/  BSSY.RECONVERGENT B0, `(.L_x_14991) ;  /* 0x000009a000007945 */ /* 0x000fe80003800200 */
        /* <DEDUP_REMOVED lines=38> */
[----:B0-----:R-:W-:Y:S01]  /*3030*/  FMUL.FTZ R154, R0, R145 ;  /* 0x00000091009a7220 */ /* 0x001fe20000410000 */
[----:B------:R-:W-:Y:S01]  /*3040*/  FFMA.FTZ R145, R147, R6, R14 ;  /* 0x0000000693917223 */ /* 0x000fe2000001000e */
[----:B------:R-:W-:Y:S01]  /*3050*/  FFMA.FTZ R147, R155, R10, R18 ;  /* 0x0000000a9b937223 */ /* 0x000fe20000010012 */
[----:B-1----:R-:W-:-:S04]  /*3060*/  IMAD.WIDE.U32 R152, R149, 0x10, R152 ;  /* 0x0000001095987825 */ /* 0x002fc800078e0098 */
[----:B------:R-:W-:Y:S01]  /*3070*/  FFMA.FTZ R154, R154, R9, R17 ;  /* 0x000000099a9a7223 */ /* 0x000fe20000010011 */
[----:B------:R-:W-:Y:S02]  /*3080*/  IADD3 R149, PT, PT, R149, 0x20, RZ ;  /* 0x0000002095957810 */ /* 0x000fe40007ffe0ff */
[----:B------:R-:W-:Y:S02]  /*3090*/  F2FP.BF16.F32.PACK_AB R145, R146, R145 ;  /* 0x000000919291723e */ /* 0x000fe400000010ff */
[----:B------:R-:W-:Y:S02]  /*30a0*/  F2FP.BF16.F32.PACK_AB R146, R154, R151 ;  /* 0x000000979a92723e */ /* 0x000fe400000010ff */
[----:B------:R-:W-:-:S05]  /*30b0*/  F2FP.BF16.F32.PACK_AB R147, R156, R147 ;  /* 0x000000939c93723e */ /* 0x000fca00000010ff */
[----:B------:R1:W-:Y:S02]  /*30c0*/  STG.E.128 desc[UR6][R152.64], R144 ;  /* 0x0000009098007986 */ /* 0x0003e4000c101d06 */
.L_x_14994:
[----:B------:R-:W-:Y:S05]  /*30d0*/  BSYNC.RECONVERGENT B1 ;  /* 0x0000000000017941 */ /* 0x000fea0003800200 */
.L_x_14993:
        /* <DEDUP_REMOVED lines=35> */
.L_x_14996:
[----:B------:R-:W-:Y:S05]  /*3310*/  BSYNC.RECONVERGENT B1 ;  /* 0x0000000000017941 */ /* 0x000fea0003800200 */
.L_x_14995:
        /* <DEDUP_REMOVED lines=35> */
.L_x_14998:
[----:B------:R-:W-:Y:S05]  /*3550*/  BSYNC.RECONVERGENT B1 ;  /* 0x0000000000017941 */ /* 0x000fea0003800200 */
.L_x_14997:
[----:B------:R-:W-:Y:S05]  /*3560*/  @!P1 BRA `(.L_x_14992) ;  /* 0x00000000007c9947 */ /* 0x000fea0003800000 */
[--C-:B------:R-:W-:Y:S01]  /*3570*/  FADD.FTZ R151, R142, -R150.reuse ;  /* 0x800000968e977221 */ /* 0x100fe20000010000 */
[--C-:B-123--:R-:W-:Y:S01]  /*3580*/  FADD.FTZ R145, R136, -R150.reuse ;  /* 0x8000009688917221 */ /* 0x10efe20000010000 */
        /* <DEDUP_REMOVED lines=8> */
[----:B------:R-:W1:Y:S01]  /*3610*/  LDC.64 R150, c[0x0][0x428] ;  /* 0x00010a00ff967b82 */ /* 0x000e620000000a00 */
[----:B------:R-:W-:Y:S01]  /*3620*/  FMUL.FTZ R144, R0, R147 ;  /* 0x0000009300907220 */ /* 0x000fe20000410000 */
[----:B------:R-:W-:Y:S01]  /*3630*/  FFMA.FTZ R147, R161, R82, R90 ;  /* 0x00000052a1937223 */ /* 0x000fe2000001005a */
[----:B0-----:R-:W-:Y:S01]  /*3640*/  FFMA.FTZ R154, R146, R83, R91 ;  /* 0x00000053929a7223 */ /* 0x001fe2000001005b */
        /* <DEDUP_REMOVED lines=13> */
[----:B------:R-:W-:Y:S02]  /*3720*/  F2FP.BF16.F32.PACK_AB R145, R152, R145 ;  /* 0x000000919891723e */ /* 0x000fe400000010ff */
[----:B------:R-:W-:Y:S01]  /*3730*/  F2FP.BF16.F32.PACK_AB R144, R153, R0 ;  /* 0x000000009990723e */ /* 0x000fe200000010ff */
[----:B-1----:R-:W-:-:S05]  /*3740*/  IMAD.WIDE.U32 R150, R149, 0x10, R150 ;  /* 0x0000001095967825 */ /* 0x002fca00078e0096 */
[----:B------:R4:W-:Y:S02]  /*3750*/  STG.E.128 desc[UR6][R150.64], R144 ;  /* 0x0000009096007986 */ /* 0x0009e4000c101d06 */
.L_x_14992:
[----:B------:R-:W-:Y:S05]  /*3760*/  BSYNC.RECONVERGENT B0 ;  /* 0x0000000000007941 */ /* 0x000fea0003800200 */
.L_x_14991:
[----:B-1234-:R-:W1:Y:S02]  /*3770*/  LDC.64 R144, c[0x0][0x380] ;  /* 0x0000e000ff907b82 */ /* 0x01ee640000000a00 */
[----:B-1----:R-:W-:-:S04]  /*3780*/  LEA R2, R144, R2, 0x2 ;  /* 0x0000000290027211 */ /* 0x002fc800078e10ff */
[----:B------:R-:W-:-:S13]  /*3790*/  ISETP.GE.AND P0, PT, R2, R145, PT ;  /* 0x000000910200720c */ /* 0x000fda0003f06270 */
[----:B------:R-:W-:Y:S05]  /*37a0*/  @!P0 BRA `(.L_x_14999) ;  /* 0xffffffd000448947 */ /* 0x000fea000383ffff */
[----:B------:R-:W-:Y:S05]  /*37b0*/  EXIT ;  /* 0x000000000000794d */ /* 0x000fea0003800000 */
.L_x_14990:
        /* <DEDUP_REMOVED lines=8> */
.L_x_15001:
[----:B------:R-:W-:Y:S05]  /*3840*/  BSYNC B0 ;  /* 0x0000000000007941 */ /* 0x000fea0003800000 */
.L_x_15000:
        /* <DEDUP_REMOVED lines=10> */
.L_x_15002:
[----:B------:R-:W-:Y:S01]  /*38f0*/  HFMA2 R157, -RZ, RZ, 0, 2.384185791015625e-07 ;  /* 0x00000004ff9d7431 */ /* 0x000fe200000001ff */
[----:B------:R-:W-:-:S05]  /*3900*/  MOV R0, R156 ;  /* 0x0000009c00007202 */ /* 0x000fca0000000f00 */
[----:B------:R-:W-:-:S05]  /*3910*/  FADD.FTZ R151, R149, R0 ;  /* 0x0000000095977221 */ /* 0x000fca0000010000 */
[----:B------:R-:W-:-:S07]  /*3920*/  MOV R158, R151 ;  /* 0x00000097009e7202 */ /* 0x000fce0000000f00 */
[----:B------:R-:W-:Y:S05]  /*3930*/  WARPSYNC.COLLECTIVE R155, `(.L_x_15003) ;  /* 0x000000009b087348 */ /* 0x000fea0003c00000 */
[----:B------:R0:W1:Y:S02]  /*3940*/  SHFL.BFLY P6, R156, R158, R157, R160 ;  /* 0x0c00009d9e9c7389 */ /* 0x00006400000c00a0 */
[----:B01----:R-:W-:Y:S05]  /*3950*/  ENDCOLLECTIVE ;  /* 0x000000000000791b */ /* 0x003fea0003800000 */
.L_x_15003:
[----:B------:R-:W-:Y:S01]  /*3960*/  HFMA2 R157, -RZ, RZ, 0, 4.76837158203125e-07 ;  /* 0x00000008ff9d7431 */ /* 0x000fe200000001ff */
[----:B------:R-:W-:-:S05]  /*3970*/  MOV R0, R156 ;  /* 0x0000009c00007202 */ /* 0x000fca0000000f00 */
[----:B------:R-:W-:-:S05]  /*3980*/  FADD.FTZ R152, R151, R0 ;  /* 0x0000000097987221 */ /* 0x000fca0000010000 */
[----:B------:R-:W-:-:S07]  /*3990*/  MOV R158, R152 ;  /* 0x00000098009e7202 */ /* 0x000fce0000000f00 */
[----:B------:R-:W-:Y:S05]  /*39a0*/  WARPSYNC.COLLECTIVE R155, `(.L_x_15004) ;  /* 0x000000009b087348 */ /* 0x000fea0003c00000 */
[----:B------:R0:W1:Y:S02]  /*39b0*/  SHFL.BFLY P6, R156, R158, R157, R160 ;  /* 0x0c00009d9e9c7389 */ /* 0x00006400000c00a0 */
[----:B01----:R-:W-:Y:S05]  /*39c0*/  ENDCOLLECTIVE ;  /* 0x000000000000791b */ /* 0x003fea0003800000 */
.L_x_15004:
[----:B------:R-:W-:Y:S01]  /*39d0*/  HFMA2 R157, -RZ, RZ, 0, 9.5367431640625e-07 ;  /* 0x00000010ff9d7431 */ /* 0x000fe200000001ff */
[----:B------:R-:W-:-:S05]  /*39e0*/  MOV R153, R156 ;  /* 0x0000009c00997202 */ /* 0x000fca0000000f00 */
[----:B------:R-:W-:-:S05]  /*39f0*/  FADD.FTZ R153, R152, R153 ;  /* 0x0000009998997221 */ /* 0x000fca0000010000 */
[----:B------:R-:W-:-:S07]  /*3a00*/  MOV R158, R153 ;  /* 0x00000099009e7202 */ /* 0x000fce0000000f00 */
[----:B------:R-:W-:Y:S05]  /*3a10*/  WARPSYNC.COLLECTIVE R155, `(.L_x_15005) ;  /* 0x000000009b087348 */ /* 0x000fea0003c00000 */
[----:B------:R0:W1:Y:S02]  /*3a20*/  SHFL.BFLY P6, R156, R158, R157, R160 ;  /* 0x0c00009d9e9c7389 */ /* 0x00006400000c00a0 */
[----:B01----:R-:W-:Y:S05]  /*3a30*/  ENDCOLLECTIVE ;  /* 0x000000000000791b */ /* 0x003fea0003800000 */
.L_x_15005:
        /* <DEDUP_REMOVED lines=73> */
.L_x_15006:
[----:B------:R-:W-:Y:S01]  /*3ed0*/  HFMA2 R157, -RZ, RZ, 0, 1.1920928955078125e-07 ;  /* 0x00000002ff9d7431 */ /* 0x000fe200000001ff */
[----:B------:R-:W-:-:S05]  /*3ee0*/  MOV R147, R156 ;  /* 0x0000009c00937202 */ /* 0x000fca0000000f00 */
[----:B------:R-:W-:-:S05]  /*3ef0*/  FADD.FTZ R147, R0, R147 ;  /* 0x0000009300937221 */ /* 0x000fca0000010000 */
[----:B------:R-:W-:-:S07]  /*3f00*/  MOV R158, R147 ;  /* 0x00000093009e7202 */ /* 0x000fce0000000f00 */
[----:B------:R-:W-:Y:S05]  /*3f10*/  WARPSYNC.COLLECTIVE R155, `(.L_x_15007) ;  /* 0x000000009b087348 */ /* 0x000fea0003c00000 */
[----:B------:R0:W1:Y:S02]  /*3f20*/  SHFL.BFLY P6, R156, R158, R157, R160 ;  /* 0x0c00009d9e9c7389 */ /* 0x00006400000c00a0 */
[----:B01----:R-:W-:Y:S05]  /*3f30*/  ENDCOLLECTIVE ;  /* 0x000000000000791b */ /* 0x003fea0003800000 */
.L_x_15007:
[----:B------:R-:W-:Y:S01]  /*3f40*/  HFMA2 R157, -RZ, RZ, 0, 2.384185791015625e-07 ;  /* 0x00000004ff9d7431 */ /* 0x000fe200000001ff */
[----:B------:R-:W-:-:S05]  /*3f50*/  MOV R152, R156 ;  /* 0x0000009c00987202 */ /* 0x000fca0000000f00 */
[----:B------:R-:W-:-:S05]  /*3f60*/  FADD.FTZ R152, R147, R152 ;  /* 0x0000009893987221 */ /* 0x000fca0000010000 */
[----:B------:R-:W-:-:S07]  /*3f70*/  MOV R158, R152 ;  /* 0x00000098009e7202 */ /* 0x000fce0000000f00 */
[----:B------:R-:W-:Y:S05]  /*3f80*/  WARPSYNC.COLLECTIVE R155, `(.L_x_15008) ;  /* 0x000000009b087348 */ /* 0x000fea0003c00000 */
[----:B------:R0:W1:Y:S02]  /*3f90*/  SHFL.BFLY P6, R156, R158, R157, R160 ;  /* 0x0c00009d9e9c7389 */ /* 0x00006400000c00a0 */
[----:B01----:R-:W-:Y:S05]  /*3fa0*/  ENDCOLLECTIVE ;  /* 0x000000000000791b */ /* 0x003fea0003800000 */
.L_x_15008:
[----:B------:R-:W-:Y:S01]  /*3fb0*/  HFMA2 R157, -RZ, RZ, 0, 4.76837158203125e-07 ;  /* 0x00000008ff9d7431 */ /* 0x000fe200000001ff */
[----:B------:R-:W-:-:S05]  /*3fc0*/  MOV R149, R156 ;  /* 0x0000009c00957202 */ /* 0x000fca0000000f00 */
[----:B------:R-:W-:-:S05]  /*3fd0*/  FADD.FTZ R149, R152, R149 ;  /* 0x0000009598957221 */ /* 0x000fca0000010000 */
[----:B------:R-:W-:-:S07]  /*3fe0*/  MOV R158, R149 ;  /* 0x00000095009e7202 */ /* 0x000fce0000000f00 */
[----:B------:R-:W-:Y:S05]  /*3ff0*/  WARPSYNC.COLLECTIVE R155, `(.L_x_15009) ;  /* 0x000000009b087348 */ /* 0x000fea0003c00000 */
[----:B------:R0:W1:Y:S02]  /*4000*/  SHFL.BFLY P6, R156, R158, R157, R160 ;  /* 0x0c00009d9e9c7389 */ /* 0x00006400000c00a0 */
[----:B01----:R-:W-:Y:S05]  /*4010*/  ENDCOLLECTIVE ;  /* 0x000000000000791b */ /* 0x003fea0003800000 */
.L_x_15009:
[----:B------:R-:W-:Y:S01]  /*4020*/  HFMA2 R157, -RZ, RZ, 0, 9.5367431640625e-07 ;  /* 0x00000010ff9d7431 */ /* 0x000fe200000001ff */
[----:B------:R-:W-:-:S05]  /*4030*/  MOV R154, R156 ;  /* 0x0000009c009a7202 */ /* 0x000fca0000000f00 */
[----:B------:R-:W-:-:S05]  /*4040*/  FADD.FTZ R154, R149, R154 ;  /* 0x0000009a959a7221 */ /* 0x000fca0000010000 */
[----:B------:R-:W-:-:S07]  /*4050*/  MOV R158, R154 ;  /* 0x0000009a009e7202 */ /* 0x000fce0000000f00 */
[----:B------:R-:W-:Y:S05]  /*4060*/  WARPSYNC.COLLECTIVE R155, `(.L_x_15010) ;  /* 0x000000009b087348 */ /* 0x000fea0003c00000 */
[----:B------:R0:W1:Y:S02]  /*4070*/  SHFL.BFLY P6, R156, R158, R157, R160 ;  /* 0x0c00009d9e9c7389 */ /* 0x00006400000c00a0 */
[----:B01----:R-:W-:Y:S05]  /*4080*/  ENDCOLLECTIVE ;  /* 0x000000000000791b */ /* 0x003fea0003800000 */
.L_x_15010:
[----:B------:R-:W-:Y:S01]  /*4090*/  MOV R151, R156 ;  /* 0x0000009c00977202 */ /* 0x000fe20000000f00 */
[----:B------:R-:W-:Y:S06]  /*40a0*/  BRA `(.L_x_15011) ;  /* 0xffffffec00287947 */ /* 0x000fec000383ffff */
.L_x_15012:
        /* <DEDUP_REMOVED lines=13> */
.L_x_37298:


//--------------------- .text._ZN10layer_norm13ln_fwd_kernelINS_13Kernel_traitsIf13__nv_bfloat16fS2_fjLj1024ELj1ELj4ELj1ELj16ENS_18Kernel_traits_baseILj1024EfS2_fS2_fjLj128EEEEELb0ELb1ELb1ELb1EEEvNS_9FwdParamsE --------------------------
	.section	.text._ZN10layer_norm13ln_fwd_kernelINS_13Kernel_traitsIf13__nv_bfloat16fS2_fjLj1024ELj1ELj4ELj1ELj16ENS_18Kernel_traits_baseILj1024EfS2_fS2_fjLj128EEEEELb0ELb1ELb1ELb1EEEvNS_9FwdParamsE,"ax",@progbits
	.align	128
        .global         _ZN10layer_norm13ln_fwd_kernelINS_13Kernel_traitsIf13__nv_bfloat16fS2_fjLj1024ELj1ELj4ELj1ELj16ENS_18Kernel_traits_baseILj1024EfS2_fS2_fjLj128EEEEELb0ELb1ELb1ELb1EEEvNS_9FwdParamsE
        .type           _ZN10layer_norm13ln_fwd_kernelINS_13Kernel_traitsIf13__nv_bfloat16fS2_fjLj1024ELj1ELj4ELj1ELj16ENS_18Kernel_traits_baseILj1024EfS2_fS2_fjLj128EEEEELb0ELb1ELb1ELb1EEEvNS_9FwdParamsE,@function
        .size           _ZN10layer_norm13ln_fwd_kernelINS_13Kernel_traitsIf13__nv_bfloat16fS2_fjLj1024ELj1ELj4ELj1ELj16ENS_18Kernel_traits_baseILj1024EfS2_fS2_fjLj128EEEEELb0ELb1ELb1ELb1EEEvNS_9FwdParamsE,(.L_x_37299 - _ZN10layer_norm13ln_fwd_kernelINS_13Kernel_traitsIf13__nv_bfloat16fS2_fjLj1024ELj1ELj4ELj1ELj16ENS_18Kernel_traits_baseILj1024EfS2_fS2_fjLj128EEEEELb0ELb1ELb1ELb1EEEvNS_9FwdParamsE)
        .other          _ZN10layer_norm13ln_fwd_kernelINS_13Kernel_traitsIf13__nv_bfloat16fS2_fjLj1024ELj1ELj4ELj1ELj16ENS_18Kernel_traits_baseILj1024EfS2_fS2_fjLj128EEEEELb0ELb1ELb1ELb1EEEvNS_9FwdParamsE,@"STO_CUDA_ENTRY STV_DEFAULT"
_ZN10layer_norm13ln_fwd_kernelINS_13Kernel_traitsIf13__nv_bfloat16fS2_fjLj1024ELj1ELj4ELj1ELj16ENS_18Kernel_traits_baseILj1024EfS2_fS2_fjLj128EEEEELb0ELb1ELb1ELb1EEEvNS_9FwdParamsE:
.text._ZN10layer_norm13ln_fwd_kernelINS_13Kernel_traitsIf13__nv_bfloat16fS2_fjLj1024ELj1ELj4ELj1ELj16ENS_18Kernel_traits_baseILj1024EfS2_fS2_fjLj128EEEEELb0ELb1ELb1ELb1EEEvNS_9FwdParamsE:
        /* <DEDUP_REMOVED lines=43> */
.L_x_15013:
        /* <DEDUP_REMOVED lines=36> */
.L_x_15014:
[----:B------:R-:W1:Y:S02]  /*04f0*/  LDCU UR4, c[0x0][0x384] ;  /* 0x00007080ff0477ac */ /* 0x000e640008000800 */
[----:B-1----:R-:W-:-:S13]  /*0500*/  ISETP.GE.AND P0, PT, R3, UR4, PT ;  /* 0x0000000403007c0c */ /* 0x002fda000bf06270 */
[----:B------:R-:W-:Y:S05]  /*0510*/  @P0 EXIT ;  /* 0x000000000000094d */ /* 0x000fea0003800000 */
[----:B------:R-:W1:Y:S01]  /*0520*/  LDCU.U8 UR4, c[0x0][0x410] ;  /* 0x00008200ff0477ac */ /* 0x000e620008000000 */
[----:B------:R-:W2:Y:S01]  /*0530*/  LDCU UR10, c[0x0][0x40c] ;  /* 0x00008180ff0a77ac */ /* 0x000ea20008000800 */
[----:B------:R-:W3:Y:S01]  /*0540*/  LDCU UR5, c[0x0][0x448] ;  /* 0x00008900ff0577ac */ /* 0x000ee20008000800 */
[----:B------:R-:W4:Y:S01]  /*0550*/  LDCU.64 UR8, c[0x0][0x3a0] ;  /* 0x00007400ff0877ac */ /* 0x000f220008000a00 */
[----:B-1----:R-:W-:-:S13]  /*0560*/  ISETP.NE.AND P1, PT, RZ, UR4, PT ;  /* 0x00000004ff007c0c */ /* 0x002fda000bf25270 */
.L_x_15030:
[----:B------:R-:W1:Y:S08]  /*0570*/  LDC.64 R112, c[0x0][0x3f0] ;  /* 0x0000fc00ff707b82 */ /* 0x000e700000000a00 */
[----:B------:R-:W0:Y:S01]  /*0580*/  LDC R146, c[0x0][0x388] ;  /* 0x0000e200ff927b82 */ /* 0x000e220000000800 */
[----:B-1----:R-:W-:-:S05]  /*0590*/  IMAD.WIDE R112, R3, 0x4, R112 ;  /* 0x0000000403707825 */ /* 0x002fca00078e0270 */
[----:B------:R-:W2:Y:S02]  /*05a0*/  LDG.E R0, desc[UR6][R112.64] ;  /* 0x0000000670007981 */ /* 0x000ea4000c1e1900 */
[----:B--2---:R-:W-:-:S13]  /*05b0*/  ISETP.GE.AND P2, PT, R0, 0x1, PT ;  /* 0x000000010000780c */ /* 0x004fda0003f46270 */
[----:B------:R-:W-:Y:S01]  /*05c0*/  @P2 IADD3 R115, PT, PT, R0, -0x1, RZ ;  /* 0xffffffff00732810 */ /* 0x000fe20007ffe0ff */
[----:B------:R-:W1:Y:S04]  /*05d0*/  @P2 LDC.64 R118, c[0x0][0x390] ;  /* 0x0000e400ff762b82 */ /* 0x000e680000000a00 */
[----:B0-----:R-:W-:-:S04]  /*05e0*/  @P2 IMAD R116, R115, R146, RZ ;  /* 0x0000009273742224 */ /* 0x001fc800078e02ff */
[----:B------:R-:W0:Y:S01]  /*05f0*/  LDC.64 R114, c[0x0][0x3f8] ;  /* 0x0000fe00ff727b82 */ /* 0x000e220000000a00 */
[----:B------:R-:W-:-:S04]  /*0600*/  @P2 SHF.R.S32.HI R117, RZ, 0x1f, R116 ;  /* 0x0000001fff752819 */ /* 0x000fc80000011474 */
[----:B------:R-:W-:Y:S01]  /*0610*/  @P2 LEA.HI R117, R117, R116, RZ, 0x3 ;  /* 0x0000007475752211 */ /* 0x000fe200078f18ff */
[----:B------:R-:W-:-:S03]  /*0620*/  HFMA2 R116, -RZ, RZ, 0, 0 ;  /* 0x00000000ff747431 */ /* 0x000fc600000001ff */
[----:B------:R-:W-:-:S05]  /*0630*/  @P2 LEA.HI.SX32 R116, R117, R2, 0x1d ;  /* 0x0000000275742211 */ /* 0x000fca00078feaff */
[----:B-1----:R-:W-:-:S05]  /*0640*/  @P2 IMAD.WIDE.U32 R118, R116, 0x10, R118 ;  /* 0x0000001074762825 */ /* 0x002fca00078e0076 */
[----:B------:R-:W2:Y:S01]  /*0650*/  @P2 LDG.E.128 R100, desc[UR6][R118.64] ;  /* 0x0000000676642981 */ /* 0x000ea2000c1e1d00 */
[----:B0-----:R-:W-:-:S05]  /*0660*/  IMAD.WIDE R114, R3, 0x4, R114 ;  /* 0x0000000403727825 */ /* 0x001fca00078e0272 */
[----:B-----5:R0:W5:Y:S01]  /*0670*/  LDG.E R147, desc[UR6][R114.64] ;  /* 0x0000000672937981 */ /* 0x020162000c1e1900 */
[----:B----4-:R-:W-:Y:S01]  /*0680*/  ISETP.NE.U32.AND P0, PT, RZ, UR8, PT ;  /* 0x00000008ff007c0c */ /* 0x010fe2000bf05070 */
        /* <DEDUP_REMOVED lines=14> */
[----:B------:R0:W4:Y:S01]  /*0770*/  LDG.E.128 R108, desc[UR6][R114.64+0x10] ;  /* 0x00001006726c7981 */ /* 0x000122000c1e1d00 */
[----:B------:R-:W-:-:S13]  /*0780*/  ISETP.GT.AND P3, PT, R0, RZ, PT ;  /* 0x000000ff0000720c */ /* 0x000fda0003f64270 */
        /* <DEDUP_REMOVED lines=8> */
[----:B------:R-:W3:Y:S01]  /*0810*/  @P3 LDC R124, c[0x0][0x40c] ;  /* 0x00010300ff7c3b82 */ /* 0x000ee20000000800 */
[----:B0-----:R-:W-:Y:S01]  /*0820*/  @P3 FMUL.FTZ R114, R119, R122 ;  /* 0x0000007a77723220 */ /* 0x001fe20000410000 */
[----:B------:R-:W-:-:S02]  /*0830*/  @P3 SHF.L.U32 R119, R102, 0x10, RZ ;  /* 0x0000001066773819 */ /* 0x000fc400000006ff */
[----:B------:R-:W-:-:S04]  /*0840*/  @P3 SHF.L.U32 R122, R103, 0x10, RZ ;  /* 0x00000010677a3819 */ /* 0x000fc800000006ff */
[----:B------:R-:W0:Y:S01]  /*0850*/  @P3 LDC R125, c[0x0][0x40c] ;  /* 0x00010300ff7d3b82 */ /* 0x000e220000000800 */
[----:B-1----:R-:W-:-:S07]  /*0860*/  @P3 FMUL.FTZ R115, R120, R123 ;  /* 0x0000007b78733220 */ /* 0x002fce0000410000 */
[----:B------:R-:W1:Y:S01]  /*0870*/  @P3 LDC R126, c[0x0][0x40c] ;  /* 0x00010300ff7e3b82 */ /* 0x000e620000000800 */
[----:B---3--:R-:W-:-:S07]  /*0880*/  @P3 FMUL.FTZ R120, R113, R128 ;  /* 0x0000008071783220 */ /* 0x008fce0000410000 */
[----:B------:R-:W3:Y:S01]  /*0890*/  @P3 LDC R127, c[0x0][0x40c] ;  /* 0x00010300ff7f3b82 */ /* 0x000ee20000000800 */
[----:B------:R-:W-:Y:S01]  /*08a0*/  @P3 FMUL.FTZ R121, R121, R124 ;  /* 0x0000007c79793220 */ /* 0x000fe20000410000 */
[----:B0-----:R-:W-:Y:S01]  /*08b0*/  @P3 FMUL.FTZ R118, R118, R125 ;  /* 0x0000007d76763220 */ /* 0x001fe20000410000 */
[----:B-1----:R-:W-:Y:S01]  /*08c0*/  @P3 FMUL.FTZ R119, R119, R126 ;  /* 0x0000007e77773220 */ /* 0x002fe20000410000 */
[----:B---3--:R-:W-:Y:S01]  /*08d0*/  @P3 FMUL.FTZ R113, R122, R127 ;  /* 0x0000007f7a713220 */ /* 0x008fe20000410000 */
        /* <DEDUP_REMOVED lines=8> */
[----:B----4-:R-:W-:Y:S01]  /*0960*/  MOV R132, R108 ;  /* 0x0000006c00847202 */ /* 0x010fe20000000f00 */
[----:B------:R-:W-:Y:S01]  /*0970*/  @P3 FFMA.FTZ R132, R119, R72, R108 ;  /* 0x0000004877843223 */ /* 0x000fe2000001006c */
[----:B------:R-:W-:Y:S01]  /*0980*/  MOV R133, R109 ;  /* 0x0000006d00857202 */ /* 0x000fe20000000f00 */
[----:B------:R-:W-:Y:S01]  /*0990*/  @P3 FFMA.FTZ R133, R120, R73, R109 ;  /* 0x0000004978853223 */ /* 0x000fe2000001006d */
[----:B------:R-:W-:Y:S01]  /*09a0*/  MOV R134, R110 ;  /* 0x0000006e00867202 */ /* 0x000fe20000000f00 */
[----:B------:R-:W-:Y:S01]  /*09b0*/  @P3 FFMA.FTZ R134, R113, R74, R110 ;  /* 0x0000004a71863223 */ /* 0x000fe2000001006e */
[----:B------:R-:W-:Y:S01]  /*09c0*/  MOV R135, R111 ;  /* 0x0000006f00877202 */ /* 0x000fe20000000f00 */
[----:B------:R-:W-:Y:S06]  /*09d0*/  @!P3 BRA `(.L_x_15017) ;  /* 0x0000000000a0b947 */ /* 0x000fec0003800000 */
[----:B------:R-:W-:-:S05]  /*09e0*/  SHF.L.U32 R112, R112, 0x10, RZ ;  /* 0x0000001070707819 */ /* 0x000fca00000006ff */
[----:B------:R-:W-:-:S04]  /*09f0*/  FMUL.FTZ R112, R112, UR10 ;  /* 0x0000000a70707c20 */ /* 0x000fc80008410000 */
[----:B------:R-:W-:Y:S01]  /*0a00*/  FFMA.FTZ R135, R112, R75, R111 ;  /* 0x0000004b70877223 */ /* 0x000fe2000001006f */
[----:B------:R-:W-:Y:S06]  /*0a10*/  BRA `(.L_x_15017) ;  /* 0x0000000000907947 */ /* 0x000fec0003800000 */
.L_x_15016:
        /* <DEDUP_REMOVED lines=9> */
[----:B------:R-:W-:Y:S02]  /*0ab0*/  @P2 SHF.L.U32 R122, R102, 0x10, RZ ;  /* 0x00000010667a2819 */ /* 0x000fe400000006ff */
[----:B------:R-:W-:Y:S02]  /*0ac0*/  CS2R R134, SRZ ;  /* 0x0000000000867805 */ /* 0x000fe4000001ff00 */
[----:B------:R-:W-:-:S03]  /*0ad0*/  @P2 SHF.L.U32 R112, R112, 0x10, RZ ;  /* 0x0000001070702819 */ /* 0x000fc600000006ff */
[----:B------:R-:W2:Y:S08]  /*0ae0*/  @P2 LDC R120, c[0x0][0x40c] ;  /* 0x00010300ff782b82 */ /* 0x000eb00000000800 */
[----:B------:R-:W4:Y:S01]  /*0af0*/  @P2 LDC R121, c[0x0][0x40c] ;  /* 0x00010300ff792b82 */ /* 0x000f220000000800 */
[----:B0-----:R-:W-:Y:S01]  /*0b00*/  @P2 FMUL.FTZ R115, R114, R115 ;  /* 0x0000007372732220 */ /* 0x001fe20000410000 */
[----:B------:R-:W-:-:S03]  /*0b10*/  @P2 SHF.L.U32 R114, R101, 0x10, RZ ;  /* 0x0000001065722819 */ /* 0x000fc600000006ff */
[----:B------:R-:W-:-:S03]  /*0b20*/  @P2 FMUL.FTZ R140, R115, R68 ;  /* 0x00000044738c2220 */ /* 0x000fc60000410000 */
[----:B------:R-:W0:Y:S01]  /*0b30*/  @P2 LDC R123, c[0x0][0x40c] ;  /* 0x00010300ff7b2b82 */ /* 0x000e220000000800 */
[----:B-1----:R-:W-:Y:S01]  /*0b40*/  @P2 FMUL.FTZ R124, R113, R124 ;  /* 0x0000007c717c2220 */ /* 0x002fe20000410000 */
[----:B------:R-:W-:-:S03]  /*0b50*/  @P2 SHF.L.U32 R113, R103, 0x10, RZ ;  /* 0x0000001067712819 */ /* 0x000fc600000006ff */
[----:B------:R-:W-:-:S03]  /*0b60*/  @P2 FMUL.FTZ R133, R124, R73 ;  /* 0x000000497c852220 */ /* 0x000fc60000410000 */
[----:B------:R-:W1:Y:S01]  /*0b70*/  @P2 LDC R125, c[0x0][0x40c] ;  /* 0x00010300ff7d2b82 */ /* 0x000e620000000800 */
[----:B--2---:R-:W-:-:S04]  /*0b80*/  @P2 FMUL.FTZ R120, R119, R120 ;  /* 0x0000007877782220 */ /* 0x004fc80000410000 */
[----:B------:R-:W-:-:S03]  /*0b90*/  @P2 FMUL.FTZ R141, R120, R69 ;  /* 0x00000045788d2220 */ /* 0x000fc60000410000 */
[----:B------:R-:W2:Y:S01]  /*0ba0*/  @P2 LDC R126, c[0x0][0x40c] ;  /* 0x00010300ff7e2b82 */ /* 0x000ea20000000800 */
[----:B----4-:R-:W-:-:S04]  /*0bb0*/  @P2 FMUL.FTZ R121, R114, R121 ;  /* 0x0000007972792220 */ /* 0x010fc80000410000 */
[----:B------:R-:W-:-:S03]  /*0bc0*/  @P2 FMUL.FTZ R142, R121, R70 ;  /* 0x00000046798e2220 */ /* 0x000fc60000410000 */
[----:B------:R-:W4:Y:S01]  /*0bd0*/  @P2 LDC R127, c[0x0][0x40c] ;  /* 0x00010300ff7f2b82 */ /* 0x000f220000000800 */
[----:B0-----:R-:W-:-:S04]  /*0be0*/  @P2 FMUL.FTZ R118, R118, R123 ;  /* 0x0000007b76762220 */ /* 0x001fc80000410000 */
[----:B------:R-:W-:Y:S01]  /*0bf0*/  @P2 FMUL.FTZ R143, R118, R71 ;  /* 0x00000047768f2220 */ /* 0x000fe20000410000 */
[----:B-1----:R-:W-:-:S04]  /*0c00*/  @P2 FMUL.FTZ R125, R122, R125 ;  /* 0x0000007d7a7d2220 */ /* 0x002fc80000410000 */
[----:B------:R-:W-:Y:S01]  /*0c10*/  @P2 FMUL.FTZ R132, R125, R72 ;  /* 0x000000487d842220 */ /* 0x000fe20000410000 */
[----:B--2---:R-:W-:-:S04]  /*0c20*/  @P2 FMUL.FTZ R113, R113, R126 ;  /* 0x0000007e71712220 */ /* 0x004fc80000410000 */
[----:B------:R-:W-:Y:S01]  /*0c30*/  @P2 FMUL.FTZ R134, R113, R74 ;  /* 0x0000004a71862220 */ /* 0x000fe20000410000 */
[----:B----4-:R-:W-:-:S04]  /*0c40*/  @P2 FMUL.FTZ R112, R112, R127 ;  /* 0x0000007f70702220 */ /* 0x010fc80000410000 */
[----:B------:R-:W-:-:S07]  /*0c50*/  @P2 FMUL.FTZ R135, R112, R75 ;  /* 0x0000004b70872220 */ /* 0x000fce0000410000 */
.L_x_15017:
[----:B---3--:R-:W-:Y:S05]  /*0c60*/  BSYNC.RECONVERGENT B0 ;  /* 0x0000000000007941 */ /* 0x008fea0003800200 */
.L_x_15015:
[----:B------:R-:W0:Y:S01]  /*0c70*/  @P2 LDC.64 R118, c[0x0][0x390] ;  /* 0x0000e400ff762b82 */ /* 0x000e220000000a00 */
[----:B------:R-:W-:-:S07]  /*0c80*/  @P2 IADD3 R113, PT, PT, R116, 0x20, RZ ;  /* 0x0000002074712810 */ /* 0x000fce0007ffe0ff */
[----:B------:R-:W1:Y:S08]  /*0c90*/  LDC.64 R144, c[0x0][0x3a8] ;  /* 0x0000ea00ff907b82 */ /* 0x000e700000000a00 */
[----:B------:R-:W2:Y:S01]  /*0ca0*/  @P0 LDC.64 R120, c[0x0][0x3a0] ;  /* 0x0000e800ff780b82 */ /* 0x000ea20000000a00 */
[----:B0-----:R-:W-:Y:S01]  /*0cb0*/  @P2 IMAD.WIDE.U32 R118, R113, 0x10, R118 ;  /* 0x0000001071762825 */ /* 0x001fe200078e0076 */
[----:B------:R-:W-:-:S03]  /*0cc0*/  IADD3 R113, PT, PT, R117, 0x20, RZ ;  /* 0x0000002075717810 */ /* 0x000fc60007ffe0ff */
[----:B-1----:R-:W-:-:S05]  /*0cd0*/  IMAD.WIDE.U32 R114, R117, 0x20, R144 ;  /* 0x0000002075727825 */ /* 0x002fca00078e0090 */
[----:B------:R0:W-:Y:S01]  /*0ce0*/  STG.E.128 desc[UR6][R114.64], R140 ;  /* 0x0000008c72007986 */ /* 0x0001e2000c101d06 */
[----:B--2---:R-:W-:-:S03]  /*0cf0*/  @P0 IMAD.WIDE.U32 R120, R113, 0x20, R120 ;  /* 0x0000002071780825 */ /* 0x004fc600078e0078 */
[----:B------:R0:W-:Y:S04]  /*0d00*/  STG.E.128 desc[UR6][R114.64+0x10], R132 ;  /* 0x0000108472007986 */ /* 0x0001e8000c101d06 */
[----:B------:R-:W2:Y:S04]  /*0d10*/  @P2 LDG.E.128 R100, desc[UR6][R118.64] ;  /* 0x0000000676642981 */ /* 0x000ea8000c1e1d00 */
[----:B------:R0:W5:Y:S04]  /*0d20*/  @P0 LDG.E.128 R104, desc[UR6][R120.64] ;  /* 0x0000000678680981 */ /* 0x000168000c1e1d00 */
[----:B------:R0:W5:Y:S01]  /*0d30*/  @P0 LDG.E.128 R108, desc[UR6][R120.64+0x10] ;  /* 0x00001006786c0981 */ /* 0x000162000c1e1d00 */
[----:B------:R-:W-:Y:S01]  /*0d40*/  BSSY.RECONVERGENT B0, `(.L_x_15018) ;  /* 0x0000055000007945 */ /* 0x000fe20003800200 */
[----:B--2---:R-:W-:-:S02]  /*0d50*/  PRMT R112, R103, 0x7632, R112 ;  /* 0x0000763267707816 */ /* 0x004fc40000000070 */
[----:B------:R-:W-:Y:S02]  /*0d60*/  PRMT R122, R102, 0x7632, R122 ;  /* 0x00007632667a7816 */ /* 0x000fe4000000007a */
[----:B------:R-:W-:Y:S02]  /*0d70*/  PRMT R123, R101, 0x7632, R123 ;  /* 0x00007632657b7816 */ /* 0x000fe4000000007b */
        /* <DEDUP_REMOVED lines=16> */
[----:B-----5:R-:W-:Y:S01]  /*0e80*/  MOV R121, R105 ;  /* 0x0000006900797202 */ /* 0x020fe20000000f00 */
[----:B------:R-:W-:Y:S01]  /*0e90*/  @P3 FFMA.FTZ R121, R124, R77, R105 ;  /* 0x0000004d7c793223 */ /* 0x000fe20000010069 */
[----:B------:R-:W-:Y:S02]  /*0ea0*/  MOV R124, R108 ;  /* 0x0000006c007c7202 */ /* 0x000fe40000000f00 */
[----:B------:R-:W1:Y:S01]  /*0eb0*/  @P3 LDC R129, c[0x0][0x40c] ;  /* 0x00010300ff813b82 */ /* 0x000e620000000800 */
[----:B--2---:R-:W-:-:S07]  /*0ec0*/  @P3 FMUL.FTZ R115, R114, R115 ;  /* 0x0000007372733220 */ /* 0x004fce0000410000 */
[----:B------:R-:W2:Y:S01]  /*0ed0*/  @P3 LDC R126, c[0x0][0x40c] ;  /* 0x00010300ff7e3b82 */ /* 0x000ea20000000800 */
[----:B---3--:R-:W-:Y:S01]  /*0ee0*/  @P3 FMUL.FTZ R114, R123, R120 ;  /* 0x000000787b723220 */ /* 0x008fe20000410000 */
[----:B------:R-:W-:Y:S02]  /*0ef0*/  @P3 SHF.L.U32 R123, R103, 0x10, RZ ;  /* 0x00000010677b3819 */ /* 0x000fe400000006ff */
[----:B------:R-:W-:Y:S01]  /*0f00*/  MOV R120, R104 ;  /* 0x0000006800787202 */ /* 0x000fe20000000f00 */
[----:B------:R-:W-:Y:S01]  /*0f10*/  @P3 FFMA.FTZ R120, R115, R76, R104 ;  /* 0x0000004c73783223 */ /* 0x000fe20000010068 */
[----:B0-----:R-:W-:Y:S01]  /*0f20*/  @P3 FMUL.FTZ R127, R118, R125 ;  /* 0x0000007d767f3220 */ /* 0x001fe20000410000 */
[----:B------:R-:W-:-:S03]  /*0f30*/  MOV R125, R109 ;  /* 0x0000006d007d7202 */ /* 0x000fc60000000f00 */
[----:B------:R-:W-:Y:S01]  /*0f40*/  @P3 FFMA.FTZ R124, R127, R80, R108 ;  /* 0x000000507f7c3223 */ /* 0x000fe2000001006c */
[----:B------:R-:W-:Y:S01]  /*0f50*/  MOV R127, R111 ;  /* 0x0000006f007f7202 */ /* 0x000fe20000000f00 */
[----:B-1----:R-:W-:Y:S01]  /*0f60*/  @P3 FMUL.FTZ R118, R122, R129 ;  /* 0x000000817a763220 */ /* 0x002fe20000410000 */
[----:B------:R-:W-:Y:S01]  /*0f70*/  MOV R122, R106 ;  /* 0x0000006a007a7202 */ /* 0x000fe20000000f00 */
[----:B------:R-:W-:Y:S02]  /*0f80*/  @P3 FFMA.FTZ R122, R119, R78, R106 ;  /* 0x0000004e777a3223 */ /* 0x000fe4000001006a */
[----:B------:R-:W-:Y:S01]  /*0f90*/  @P3 FFMA.FTZ R125, R118, R81, R109 ;  /* 0x00000051767d3223 */ /* 0x000fe2000001006d */
[----:B--2---:R-:W-:Y:S01]  /*0fa0*/  @P3 FMUL.FTZ R129, R123, R126 ;  /* 0x0000007e7b813220 */ /* 0x004fe20000410000 */
[----:B------:R-:W-:Y:S01]  /*0fb0*/  MOV R123, R107 ;  /* 0x0000006b007b7202 */ /* 0x000fe20000000f00 */
[----:B------:R-:W-:Y:S01]  /*0fc0*/  @P3 FFMA.FTZ R123, R114, R79, R107 ;  /* 0x0000004f727b3223 */ /* 0x000fe2000001006b */
[----:B------:R-:W-:Y:S01]  /*0fd0*/  MOV R126, R110 ;  /* 0x0000006e007e7202 */ /* 0x000fe20000000f00 */
[----:B------:R-:W-:Y:S01]  /*0fe0*/  @P3 FFMA.FTZ R126, R129, R82, R110 ;  /* 0x00000052817e3223 */ /* 0x000fe2000001006e */
[----:B------:R-:W-:Y:S06]  /*0ff0*/  @!P3 BRA `(.L_x_15020) ;  /* 0x0000000000a4b947 */ /* 0x000fec0003800000 */
[----:B------:R-:W-:-:S05]  /*1000*/  SHF.L.U32 R112, R112, 0x10, RZ ;  /* 0x0000001070707819 */ /* 0x000fca00000006ff */
[----:B------:R-:W-:-:S04]  /*1010*/  FMUL.FTZ R112, R112, UR10 ;  /* 0x0000000a70707c20 */ /* 0x000fc80008410000 */
[----:B------:R-:W-:Y:S01]  /*1020*/  FFMA.FTZ R127, R112, R83, R111 ;  /* 0x00000053707f7223 */ /* 0x000fe2000001006f */
[----:B------:R-:W-:Y:S06]  /*1030*/  BRA `(.L_x_15020) ;  /* 0x0000000000947947 */ /* 0x000fec0003800000 */
.L_x_15019:
        /* <DEDUP_REMOVED lines=16> */
[----:B--2---:R-:W-:-:S07]  /*1140*/  @P2 FMUL.FTZ R124, R124, R119 ;  /* 0x000000777c7c2220 */ /* 0x004fce0000410000 */
[----:B------:R-:W2:Y:S01]  /*1150*/  @P2 LDC R126, c[0x0][0x40c] ;  /* 0x00010300ff7e2b82 */ /* 0x000ea20000000800 */
[----:B---3--:R-:W-:-:S07]  /*1160*/  @P2 FMUL.FTZ R119, R114, R121 ;  /* 0x0000007972772220 */ /* 0x008fce0000410000 */
[----:B------:R-:W3:Y:S01]  /*1170*/  @P2 LDC R137, c[0x0][0x40c] ;  /* 0x00010300ff892b82 */ /* 0x000ee20000000800 */
[----:B0-----:R-:W-:Y:S01]  /*1180*/  @P2 FMUL.FTZ R114, R122, R127 ;  /* 0x0000007f7a722220 */ /* 0x001fe20000410000 */
[----:B------:R-:W-:Y:S02]  /*1190*/  HFMA2 R122, -RZ, RZ, 0, 0 ;  /* 0x00000000ff7a7431 */ /* 0x000fe400000001ff */
[----:B-1----:R-:W-:Y:S01]  /*11a0*/  @P2 FMUL.FTZ R129, R120, R125 ;  /* 0x0000007d78812220 */ /* 0x002fe20000410000 */
[----:B------:R-:W-:Y:S01]  /*11b0*/  CS2R R120, SRZ ;  /* 0x0000000000787805 */ /* 0x000fe2000001ff00 */
[----:B------:R-:W-:Y:S01]  /*11c0*/  @P2 FMUL.FTZ R122, R119, R78 ;  /* 0x0000004e777a2220 */ /* 0x000fe20000410000 */
[----:B------:R-:W-:Y:S01]  /*11d0*/  @P2 FMUL.FTZ R121, R124, R77 ;  /* 0x0000004d7c792220 */ /* 0x000fe20000410000 */
[----:B------:R-:W-:Y:S01]  /*11e0*/  CS2R R124, SRZ ;  /* 0x00000000007c7805 */ /* 0x000fe2000001ff00 */
[----:B------:R-:W-:Y:S01]  /*11f0*/  @P2 FMUL.FTZ R120, R115, R76 ;  /* 0x0000004c73782220 */ /* 0x000fe20000410000 */
[----:B------:R-:W-:Y:S01]  /*1200*/  @P2 FMUL.FTZ R124, R129, R80 ;  /* 0x00000050817c2220 */ /* 0x000fe20000410000 */
[----:B------:R-:W-:Y:S01]  /*1210*/  @P2 FMUL.FTZ R125, R114, R81 ;  /* 0x00000051727d2220 */ /* 0x000fe20000410000 */
[----:B--2---:R-:W-:Y:S01]  /*1220*/  @P2 FMUL.FTZ R131, R123, R126 ;  /* 0x0000007e7b832220 */ /* 0x004fe20000410000 */
[----:B------:R-:W-:-:S02]  /*1230*/  CS2R R126, SRZ ;  /* 0x00000000007e7805 */ /* 0x000fc4000001ff00 */
[----:B------:R-:W-:Y:S01]  /*1240*/  MOV R123, RZ ;  /* 0x000000ff007b7202 */ /* 0x000fe20000000f00 */
[----:B------:R-:W-:Y:S01]  /*1250*/  @P2 FMUL.FTZ R123, R118, R79 ;  /* 0x0000004f767b2220 */ /* 0x000fe20000410000 */
[----:B------:R-:W-:Y:S01]  /*1260*/  @P2 FMUL.FTZ R126, R131, R82 ;  /* 0x00000052837e2220 */ /* 0x000fe20000410000 */
[----:B---3--:R-:W-:-:S04]  /*1270*/  @P2 FMUL.FTZ R112, R112, R137 ;  /* 0x0000008970702220 */ /* 0x008fc80000410000 */
[----:B------:R-:W-:-:S07]  /*1280*/  @P2 FMUL.FTZ R127, R112, R83 ;  /* 0x00000053707f2220 */ /* 0x000fce0000410000 */
.L_x_15020:
[----:B------:R-:W-:Y:S05]  /*1290*/  BSYNC.RECONVERGENT B0 ;  /* 0x0000000000007941 */ /* 0x000fea0003800200 */
.L_x_15018:
        /* <DEDUP_REMOVED lines=16> */
[C---:B------:R-:W-:Y:S02]  /*13a0*/  @P3 PRMT R112, R100.reuse, 0x7632, R112 ;  /* 0x0000763264703816 */ /* 0x040fe40000000070 */
[----:B------:R-:W-:Y:S02]  /*13b0*/  @P3 SHF.L.U32 R114, R100, 0x10, RZ ;  /* 0x0000001064723819 */ /* 0x000fe400000006ff */
[C---:B------:R-:W-:Y:S02]  /*13c0*/  @P3 PRMT R113, R101.reuse, 0x7632, R113 ;  /* 0x0000763265713816 */ /* 0x040fe40000000071 */
[----:B------:R-:W-:Y:S01]  /*13d0*/  @P3 SHF.L.U32 R112, R112, 0x10, RZ ;  /* 0x0000001070703819 */ /* 0x000fe200000006ff */
[----:B------:R-:W1:Y:S01]  /*13e0*/  @P3 LDC R119, c[0x0][0x40c] ;  /* 0x00010300ff773b82 */ /* 0x000e620000000800 */
[----:B------:R-:W-:Y:S02]  /*13f0*/  @P3 SHF.L.U32 R118, R101, 0x10, RZ ;  /* 0x0000001065763819 */ /* 0x000fe400000006ff */
[----:B------:R-:W-:-:S02]  /*1400*/  @P3 SHF.L.U32 R113, R113, 0x10, RZ ;  /* 0x0000001071713819 */ /* 0x000fc400000006ff */
[----:B------:R-:W-:-:S03]  /*1410*/  @P3 SHF.L.U32 R138, R103, 0x10, RZ ;  /* 0x00000010678a3819 */ /* 0x000fc600000006ff */
[----:B------:R-:W2:Y:S08]  /*1420*/  @P3 LDC R129, c[0x0][0x40c] ;  /* 0x00010300ff813b82 */ /* 0x000eb00000000800 */
[----:B------:R-:W3:Y:S01]  /*1430*/  @P3 LDC R128, c[0x0][0x40c] ;  /* 0x00010300ff803b82 */ /* 0x000ee20000000800 */
[----:B0-----:R-:W-:Y:S01]  /*1440*/  @P3 FMUL.FTZ R115, R114, R115 ;  /* 0x0000007372733220 */ /* 0x001fe20000410000 */
[----:B------:R-:W-:-:S04]  /*1450*/  @P3 PRMT R114, R102, 0x7632, R114 ;  /* 0x0000763266723816 */ /* 0x000fc80000000072 */
[----:B------:R-:W-:Y:S02]  /*1460*/  @P3 SHF.L.U32 R114, R114, 0x10, RZ ;  /* 0x0000001072723819 */ /* 0x000fe400000006ff */
[----:B------:R-:W0:Y:S01]  /*1470*/  @P3 LDC R130, c[0x0][0x40c] ;  /* 0x00010300ff823b82 */ /* 0x000e220000000800 */
[----:B-1----:R-:W-:-:S07]  /*1480*/  @P3 FMUL.FTZ R112, R112, R119 ;  /* 0x0000007770703220 */ /* 0x002fce0000410000 */
[----:B------:R-:W1:Y:S01]  /*1490*/  @P3 LDC R131, c[0x0][0x40c] ;  /* 0x00010300ff833b82 */ /* 0x000e620000000800 */
[----:B--2---:R-:W-:Y:S01]  /*14a0*/  @P3 FMUL.FTZ R119, R118, R129 ;  /* 0x0000008176773220 */ /* 0x004fe20000410000 */
[----:B-----5:R-:W-:Y:S01]  /*14b0*/  MOV R129, R105 ;  /* 0x0000006900817202 */ /* 0x020fe20000000f00 */
[----:B------:R-:W-:Y:S01]  /*14c0*/  @P3 FFMA.FTZ R129, R112, R85, R105 ;  /* 0x0000005570813223 */ /* 0x000fe20000010069 */
[----:B------:R-:W-:-:S04]  /*14d0*/  MOV R112, R108 ;  /* 0x0000006c00707202 */ /* 0x000fc80000000f00 */
[----:B------:R-:W2:Y:S01]  /*14e0*/  @P3 LDC R139, c[0x0][0x40c] ;  /* 0x00010300ff8b3b82 */ /* 0x000ea20000000800 */
[----:B---3--:R-:W-:Y:S01]  /*14f0*/  @P3 FMUL.FTZ R118, R113, R128 ;  /* 0x0000008071763220 */ /* 0x008fe20000410000 */
[----:B------:R-:W-:Y:S02]  /*1500*/  @P3 SHF.L.U32 R113, R102, 0x10, RZ ;  /* 0x0000001066713819 */ /* 0x000fe400000006ff */
[----:B------:R-:W-:Y:S01]  /*1510*/  MOV R128, R104 ;  /* 0x0000006800807202 */ /* 0x000fe20000000f00 */
[----:B------:R-:W-:Y:S01]  /*1520*/  @P3 FFMA.FTZ R128, R115, R84, R104 ;  /* 0x0000005473803223 */ /* 0x000fe20000010068 */
[----:B------:R-:W-:Y:S01]  /*1530*/  MOV R115, R111 ;  /* 0x0000006f00737202 */ /* 0x000fe20000000f00 */
[----:B0-----:R-:W-:Y:S01]  /*1540*/  @P3 FMUL.FTZ R137, R113, R130 ;  /* 0x0000008271893220 */ /* 0x001fe20000410000 */
[----:B------:R-:W-:Y:S01]  /*1550*/  MOV R130, R106 ;  /* 0x0000006a00827202 */ /* 0x000fe20000000f00 */
[----:B------:R-:W-:Y:S01]  /*1560*/  @P3 FFMA.FTZ R130, R119, R86, R106 ;  /* 0x0000005677823223 */ /* 0x000fe2000001006a */
[----:B------:R-:W-:Y:S01]  /*1570*/  MOV R113, R109 ;  /* 0x0000006d00717202 */ /* 0x000fe20000000f00 */
[----:B------:R-:W-:Y:S01]  /*1580*/  @P3 FFMA.FTZ R112, R137, R88, R108 ;  /* 0x0000005889703223 */ /* 0x000fe2000001006c */
[----:B-1----:R-:W-:Y:S01]  /*1590*/  @P3 FMUL.FTZ R136, R114, R131 ;  /* 0x0000008372883220 */ /* 0x002fe20000410000 */
[----:B------:R-:W-:Y:S01]  /*15a0*/  MOV R131, R107 ;  /* 0x0000006b00837202 */ /* 0x000fe20000000f00 */
[----:B------:R-:W-:Y:S01]  /*15b0*/  @P3 FFMA.FTZ R131, R118, R87, R107 ;  /* 0x0000005776833223 */ /* 0x000fe2000001006b */
[----:B------:R-:W-:Y:S01]  /*15c0*/  MOV R114, R110 ;  /* 0x0000006e00727202 */ /* 0x000fe20000000f00 */
[----:B------:R-:W-:Y:S01]  /*15d0*/  @P3 FFMA.FTZ R113, R136, R89, R109 ;  /* 0x0000005988713223 */ /* 0x000fe2000001006d */
[----:B--2---:R-:W-:-:S04]  /*15e0*/  @P3 FMUL.FTZ R139, R138, R139 ;  /* 0x0000008b8a8b3220 */ /* 0x004fc80000410000 */
[----:B------:R-:W-:Y:S01]  /*15f0*/  @P3 FFMA.FTZ R114, R139, R90, R110 ;  /* 0x0000005a8b723223 */ /* 0x000fe2000001006e */
[----:B------:R-:W-:Y:S06]  /*1600*/  @!P3 BRA `(.L_x_15023) ;  /* 0x0000000000b4b947 */ /* 0x000fec0003800000 */
[----:B------:R-:W-:-:S04]  /*1610*/  PRMT R115, R103, 0x7632, R115 ;  /* 0x0000763267737816 */ /* 0x000fc80000000073 */
[----:B------:R-:W-:-:S05]  /*1620*/  SHF.L.U32 R115, R115, 0x10, RZ ;  /* 0x0000001073737819 */ /* 0x000fca00000006ff */
[----:B------:R-:W-:-:S04]  /*1630*/  FMUL.FTZ R118, R115, UR10 ;  /* 0x0000000a73767c20 */ /* 0x000fc80008410000 */
[----:B------:R-:W-:Y:S01]  /*1640*/  FFMA.FTZ R115, R118, R91, R111 ;  /* 0x0000005b76737223 */ /* 0x000fe2000001006f */
[----:B------:R-:W-:Y:S06]  /*1650*/  BRA `(.L_x_15023) ;  /* 0x0000000000a07947 */ /* 0x000fec0003800000 */
.L_x_15022:
[----:B-1----:R-:W0:Y:S01]  /*1660*/  @P2 LDC R115, c[0x0][0x40c] ;  /* 0x00010300ff732b82 */ /* 0x002e220000000800 */
[C---:B------:R-:W-:Y:S02]  /*1670*/  @P2 SHF.L.U32 R114, R100.reuse, 0x10, RZ ;  /* 0x0000001064722819 */ /* 0x040fe400000006ff */
[----:B------:R-:W-:Y:S02]  /*1680*/  @P2 PRMT R112, R100, 0x7632, R112 ;  /* 0x0000763264702816 */ /* 0x000fe40000000070 */
        /* <DEDUP_REMOVED lines=14> */
[----:B--2---:R-:W-:-:S07]  /*1770*/  @P2 FMUL.FTZ R119, R118, R129 ;  /* 0x0000008176772220 */ /* 0x004fce0000410000 */
[----:B------:R-:W2:Y:S01]  /*1780*/  @P2 LDC R149, c[0x0][0x40c] ;  /* 0x00010300ff952b82 */ /* 0x000ea20000000800 */
[----:B---3--:R-:W-:Y:S01]  /*1790*/  @P2 FMUL.FTZ R118, R113, R128 ;  /* 0x0000008071762220 */ /* 0x008fe20000410000 */
[----:B------:R-:W-:Y:S02]  /*17a0*/  @P2 PRMT R113, R103, 0x7632, R113 ;  /* 0x0000763267712816 */ /* 0x000fe40000000071 */
[----:B------:R-:W-:Y:S02]  /*17b0*/  CS2R R128, SRZ ;  /* 0x0000000000807805 */ /* 0x000fe4000001ff00 */
[----:B------:R-:W-:Y:S01]  /*17c0*/  @P2 FMUL.FTZ R128, R115, R84 ;  /* 0x0000005473802220 */ /* 0x000fe20000410000 */
[----:B------:R-:W-:Y:S01]  /*17d0*/  @P2 SHF.L.U32 R113, R113, 0x10, RZ ;  /* 0x0000001071712819 */ /* 0x000fe200000006ff */
[----:B------:R-:W-:Y:S01]  /*17e0*/  @P2 FMUL.FTZ R129, R112, R85 ;  /* 0x0000005570812220 */ /* 0x000fe20000410000 */
[----:B------:R-:W3:Y:S01]  /*17f0*/  @P2 LDC R138, c[0x0][0x40c] ;  /* 0x00010300ff8a2b82 */ /* 0x000ee20000000800 */
[----:B0-----:R-:W-:Y:S01]  /*1800*/  @P2 FMUL.FTZ R136, R114, R139 ;  /* 0x0000008b72882220 */ /* 0x001fe20000410000 */
[----:B------:R-:W-:Y:S01]  /*1810*/  @P2 SHF.L.U32 R114, R103, 0x10, RZ ;  /* 0x0000001067722819 */ /* 0x000fe200000006ff */
[----:B-1----:R-:W-:Y:S01]  /*1820*/  @P2 FMUL.FTZ R137, R130, R131 ;  /* 0x0000008382892220 */ /* 0x002fe20000410000 */
[----:B------:R-:W-:-:S02]  /*1830*/  CS2R R130, SRZ ;  /* 0x0000000000827805 */ /* 0x000fc4000001ff00 */
[----:B------:R-:W-:Y:S01]  /*1840*/  @P2 FMUL.FTZ R130, R119, R86 ;  /* 0x0000005677822220 */ /* 0x000fe20000410000 */
[----:B------:R-:W-:Y:S01]  /*1850*/  @P2 FMUL.FTZ R131, R118, R87 ;  /* 0x0000005776832220 */ /* 0x000fe20000410000 */
[----:B--2---:R-:W-:Y:S01]  /*1860*/  @P2 FMUL.FTZ R149, R114, R149 ;  /* 0x0000009572952220 */ /* 0x004fe20000410000 */
[----:B------:R-:W-:-:S03]  /*1870*/  CS2R R114, SRZ ;  /* 0x0000000000727805 */ /* 0x000fc6000001ff00 */
[----:B------:R-:W-:Y:S01]  /*1880*/  @P2 FMUL.FTZ R114, R149, R90 ;  /* 0x0000005a95722220 */ /* 0x000fe20000410000 */
[----:B---3--:R-:W-:Y:S01]  /*1890*/  @P2 FMUL.FTZ R138, R113, R138 ;  /* 0x0000008a718a2220 */ /* 0x008fe20000410000 */
[----:B------:R-:W-:Y:S02]  /*18a0*/  CS2R R112, SRZ ;  /* 0x0000000000707805 */ /* 0x000fe4000001ff00 */
[----:B------:R-:W-:Y:S01]  /*18b0*/  @P2 FMUL.FTZ R112, R137, R88 ;  /* 0x0000005889702220 */ /* 0x000fe20000410000 */
[----:B------:R-:W-:Y:S01]  /*18c0*/  @P2 FMUL.FTZ R113, R136, R89 ;  /* 0x0000005988712220 */ /* 0x000fe20000410000 */
[----:B------:R-:W-:-:S07]  /*18d0*/  @P2 FMUL.FTZ R115, R138, R91 ;  /* 0x0000005b8a732220 */ /* 0x000fce0000410000 */
.L_x_15023:
[----:B------:R-:W-:Y:S05]  /*18e0*/  BSYNC.RECONVERGENT B0 ;  /* 0x0000000000007941 */ /* 0x000fea0003800200 */
.L_x_15021:
[----:B------:R-:W0:Y:S01]  /*18f0*/  @P2 LDC.64 R118, c[0x0][0x390] ;  /* 0x0000e400ff762b82 */ /* 0x000e220000000a00 */
[C---:B------:R-:W-:Y:S02]  /*1900*/  IADD3 R151, PT, PT, R117.reuse, 0x40, RZ ;  /* 0x0000004075977810 */ /* 0x040fe40007ffe0ff */
[----:B------:R-:W-:Y:S02]  /*1910*/  @P2 IADD3 R139, PT, PT, R116, 0x60, RZ ;  /* 0x00000060748b2810 */ /* 0x000fe40007ffe0ff */
[----:B------:R-:W-:Y:S01]  /*1920*/  IADD3 R149, PT, PT, R117, 0x60, RZ ;  /* 0x0000006075957810 */ /* 0x000fe20007ffe0ff */
[----:B------:R-:W-:Y:S02]  /*1930*/  IMAD.WIDE.U32 R116, R151, 0x20, R144 ;  /* 0x0000002097747825 */ /* 0x000fe400078e0090 */
[----:B------:R-:W1:Y:S03]  /*1940*/  @P0 LDC.64 R136, c[0x0][0x3a0] ;  /* 0x0000e800ff880b82 */ /* 0x000e660000000a00 */
        /* <DEDUP_REMOVED lines=9> */
[----:B------:R-:W-:Y:S02]  /*19e0*/  ISETP.GT.AND P0, PT, R0, RZ, PT ;  /* 0x000000ff0000720c */ /* 0x000fe40003f04270 */
[----:B-----5:R-:W-:-:S11]  /*19f0*/  MOV R138, R110 ;  /* 0x0000006e008a7202 */ /* 0x020fd60000000f00 */
[----:B--2---:R-:W0:Y:S01]  /*1a00*/  @P0 LDC R117, c[0x0][0x40c] ;  /* 0x00010300ff750b82 */ /* 0x004e220000000800 */
[----:B------:R-:W-:Y:S02]  /*1a10*/  @P0 SHF.L.U32 R116, R100, 0x10, RZ ;  /* 0x0000001064740819 */ /* 0x000fe400000006ff */
[----:B------:R-:W-:Y:S02]  /*1a20*/  @P0 SHF.L.U32 R136, R102, 0x10, RZ ;  /* 0x0000001066880819 */ /* 0x000fe400000006ff */
[----:B------:R-:W-:Y:S02]  /*1a30*/  @P0 PRMT R0, R100, 0x7632, R0 ;  /* 0x0000763264000816 */ /* 0x000fe40000000000 */
[----:B------:R-:W-:Y:S01]  /*1a40*/  @P0 SHF.L.U32 R118, R101, 0x10, RZ ;  /* 0x0000001065760819 */ /* 0x000fe200000006ff */
[----:B------:R-:W1:Y:S01]  /*1a50*/  @P0 LDC R153, c[0x0][0x40c] ;  /* 0x00010300ff990b82 */ /* 0x000e620000000800 */
[----:B------:R-:W-:-:S07]  /*1a60*/  @P0 SHF.L.U32 R0, R0, 0x10, RZ ;  /* 0x0000001000000819 */ /* 0x000fce00000006ff */
[----:B------:R-:W2:Y:S08]  /*1a70*/  @P0 LDC R139, c[0x0][0x40c] ;  /* 0x00010300ff8b0b82 */ /* 0x000eb00000000800 */
[----:B------:R-:W3:Y:S01]  /*1a80*/  @P0 LDC R137, c[0x0][0x40c] ;  /* 0x00010300ff890b82 */ /* 0x000ee20000000800 */
[----:B0-----:R-:W-:Y:S01]  /*1a90*/  @P0 FMUL.FTZ R119, R116, R117 ;  /* 0x0000007574770220 */ /* 0x001fe20000410000 */
[----:B------:R-:W-:-:S02]  /*1aa0*/  @P0 PRMT R116, R101, 0x7632, R116 ;  /* 0x0000763265740816 */ /* 0x000fc40000000074 */
[----:B------:R-:W-:Y:S02]  /*1ab0*/  @P0 PRMT R117, R102, 0x7632, R117 ;  /* 0x0000763266750816 */ /* 0x000fe40000000075 */
[----:B------:R-:W-:Y:S02]  /*1ac0*/  @P0 SHF.L.U32 R116, R116, 0x10, RZ ;  /* 0x0000001074740819 */ /* 0x000fe400000006ff */
[----:B------:R-:W0:Y:S01]  /*1ad0*/  @P0 LDC R151, c[0x0][0x40c] ;  /* 0x00010300ff970b82 */ /* 0x000e220000000800 */
[----:B-1----:R-:W-:Y:S01]  /*1ae0*/  @P0 FMUL.FTZ R153, R136, R153 ;  /* 0x0000009988990220 */ /* 0x002fe20000410000 */
[----:B------:R-:W-:Y:S02]  /*1af0*/  @P0 SHF.L.U32 R117, R117, 0x10, RZ ;  /* 0x0000001075750819 */ /* 0x000fe400000006ff */
[----:B------:R-:W-:-:S04]  /*1b00*/  @P0 SHF.L.U32 R136, R103, 0x10, RZ ;  /* 0x0000001067880819 */ /* 0x000fc800000006ff */
[----:B------:R-:W1:Y:S01]  /*1b10*/  @P0 LDC R150, c[0x0][0x40c] ;  /* 0x00010300ff960b82 */ /* 0x000e620000000800 */
[----:B--2---:R-:W-:Y:S01]  /*1b20*/  @P0 FMUL.FTZ R139, R118, R139 ;  /* 0x0000008b768b0220 */ /* 0x004fe20000410000 */
[----:B------:R-:W-:-:S03]  /*1b30*/  MOV R118, R106 ;  /* 0x0000006a00767202 */ /* 0x000fc60000000f00 */
[----:B------:R-:W-:Y:S01]  /*1b40*/  @P0 FFMA.FTZ R118, R139, R94, R106 ;  /* 0x0000005e8b760223 */ /* 0x000fe2000001006a */
[----:B------:R-:W-:Y:S02]  /*1b50*/  MOV R139, R111 ;  /* 0x0000006f008b7202 */ /* 0x000fe40000000f00 */
[----:B------:R-:W2:Y:S01]  /*1b60*/  @P0 LDC R155, c[0x0][0x40c] ;  /* 0x00010300ff9b0b82 */ /* 0x000ea20000000800 */
[----:B---3--:R-:W-:Y:S01]  /*1b70*/  @P0 FMUL.FTZ R0, R0, R137 ;  /* 0x0000008900000220 */ /* 0x008fe20000410000 */
        /* <DEDUP_REMOVED lines=8> */
[----:B------:R-:W-:-:S02]  /*1c00*/  @P0 FFMA.FTZ R117, R0, R93, R105 ;  /* 0x0000005d00750223 */ /* 0x000fc40000010069 */
[----:B------:R-:W-:Y:S01]  /*1c10*/  @P0 FFMA.FTZ R137, R150, R97, R109 ;  /* 0x0000006196890223 */ /* 0x000fe2000001006d */
[----:B--2---:R-:W-:Y:S01]  /*1c20*/  @P0 FMUL.FTZ R155, R136, R155 ;  /* 0x0000009b889b0220 */ /* 0x004fe20000410000 */
        /* <DEDUP_REMOVED lines=9> */
.L_x_15025:
[----:B--2---:R-:W0:Y:S01]  /*1cc0*/  @P2 LDC R136, c[0x0][0x40c] ;  /* 0x00010300ff882b82 */ /* 0x004e220000000800 */
[C---:B------:R-:W-:Y:S02]  /*1cd0*/  @P2 SHF.L.U32 R119, R100.reuse, 0x10, RZ ;  /* 0x0000001064772819 */ /* 0x040fe400000006ff */
[----:B------:R-:W-:Y:S02]  /*1ce0*/  @P2 PRMT R116, R100, 0x7632, R116 ;  /* 0x0000763264742816 */ /* 0x000fe40000000074 */
[----:B------:R-:W-:Y:S02]  /*1cf0*/  @P2 PRMT R118, R101, 0x7632, R118 ;  /* 0x0000763265762816 */ /* 0x000fe40000000076 */
[----:B------:R-:W-:Y:S01]  /*1d00*/  @P2 SHF.L.U32 R117, R116, 0x10, RZ ;  /* 0x0000001074752819 */ /* 0x000fe200000006ff */
[----:B------:R-:W1:Y:S01]  /*1d10*/  @P2 LDC R138, c[0x0][0x40c] ;  /* 0x00010300ff8a2b82 */ /* 0x000e620000000800 */
[----:B------:R-:W-:-:S07]  /*1d20*/  HFMA2 R116, -RZ, RZ, 0, 0 ;  /* 0x00000000ff747431 */ /* 0x000fce00000001ff */
[----:B------:R-:W2:Y:S08]  /*1d30*/  @P2 LDC R148, c[0x0][0x40c] ;  /* 0x00010300ff942b82 */ /* 0x000eb00000000800 */
[----:B------:R-:W3:Y:S01]  /*1d40*/  @P2 LDC R150, c[0x0][0x40c] ;  /* 0x00010300ff962b82 */ /* 0x000ee20000000800 */
[----:B0-----:R-:W-:Y:S01]  /*1d50*/  @P2 FMUL.FTZ R137, R119, R136 ;  /* 0x0000008877892220 */ /* 0x001fe20000410000 */
[----:B------:R-:W-:-:S02]  /*1d60*/  @P2 SHF.L.U32 R119, R118, 0x10, RZ ;  /* 0x0000001076772819 */ /* 0x000fc400000006ff */
[----:B------:R-:W-:Y:S01]  /*1d70*/  @P2 SHF.L.U32 R136, R101, 0x10, RZ ;  /* 0x0000001065882819 */ /* 0x000fe200000006ff */
[----:B------:R-:W-:Y:S01]  /*1d80*/  @P2 FMUL.FTZ R116, R137, R92 ;  /* 0x0000005c89742220 */ /* 0x000fe20000410000 */
[----:B------:R-:W-:Y:S02]  /*1d90*/  @P2 SHF.L.U32 R137, R103, 0x10, RZ ;  /* 0x0000001067892819 */ /* 0x000fe400000006ff */
[----:B------:R-:W0:Y:S01]  /*1da0*/  @P2 LDC R139, c[0x0][0x40c] ;  /* 0x00010300ff8b2b82 */ /* 0x000e220000000800 */
[----:B-1----:R-:W-:Y:S01]  /*1db0*/  @P2 FMUL.FTZ R118, R117, R138 ;  /* 0x0000008a75762220 */ /* 0x002fe20000410000 */
[----:B------:R-:W-:-:S03]  /*1dc0*/  MOV R117, RZ ;  /* 0x000000ff00757202 */ /* 0x000fc60000000f00 */
[----:B------:R-:W-:Y:S01]  /*1dd0*/  @P2 FMUL.FTZ R117, R118, R93 ;  /* 0x0000005d76752220 */ /* 0x000fe20000410000 */
[----:B------:R-:W-:Y:S02]  /*1de0*/  HFMA2 R118, -RZ, RZ, 0, 0 ;  /* 0x00000000ff767431 */ /* 0x000fe400000001ff */
[----:B------:R-:W1:Y:S01]  /*1df0*/  @P2 LDC R0, c[0x0][0x40c] ;  /* 0x00010300ff002b82 */ /* 0x000e620000000800 */
[----:B--2---:R-:W-:Y:S01]  /*1e00*/  @P2 FMUL.FTZ R138, R119, R148 ;  /* 0x00000094778a2220 */ /* 0x004fe20000410000 */
[----:B------:R-:W-:-:S04]  /*1e10*/  @P2 PRMT R119, R102, 0x7632, R119 ;  /* 0x0000763266772816 */ /* 0x000fc80000000077 */
[----:B------:R-:W-:Y:S02]  /*1e20*/  @P2 SHF.L.U32 R119, R119, 0x10, RZ ;  /* 0x0000001077772819 */ /* 0x000fe400000006ff */
[----:B------:R-:W2:Y:S03]  /*1e30*/  @P2 LDC R151, c[0x0][0x40c] ;  /* 0x00010300ff972b82 */ /* 0x000ea60000000800 */
[----:B---3--:R-:W-:Y:S01]  /*1e40*/  @P2 FMUL.FTZ R148, R119, R150 ;  /* 0x0000009677942220 */ /* 0x008fe20000410000 */
[----:B------:R-:W-:-:S04]  /*1e50*/  @P2 PRMT R119, R103, 0x7632, R119 ;  /* 0x0000763267772816 */ /* 0x000fc80000000077 */
[----:B------:R-:W3:Y:S01]  /*1e60*/  @P2 LDC R155, c[0x0][0x40c] ;  /* 0x00010300ff9b2b82 */ /* 0x000ee20000000800 */
[----:B0-----:R-:W-:Y:S01]  /*1e70*/  @P2 FMUL.FTZ R139, R136, R139 ;  /* 0x0000008b888b2220 */ /* 0x001fe20000410000 */
[----:B------:R-:W-:-:S03]  /*1e80*/  @P2 SHF.L.U32 R136, R102, 0x10, RZ ;  /* 0x0000001066882819 */ /* 0x000fc600000006ff */
[----:B------:R-:W-:Y:S01]  /*1e90*/  @P2 FMUL.FTZ R118, R139, R94 ;  /* 0x0000005e8b762220 */ /* 0x000fe20000410000 */
[----:B-1----:R-:W-:Y:S01]  /*1ea0*/  @P2 FMUL.FTZ R153, R137, R0 ;  /* 0x0000000089992220 */ /* 0x002fe20000410000 */
[----:B------:R-:W-:Y:S02]  /*1eb0*/  @P2 SHF.L.U32 R0, R119, 0x10, RZ ;  /* 0x0000001077002819 */ /* 0x000fe400000006ff */
[----:B------:R-:W-:Y:S01]  /*1ec0*/  MOV R119, RZ ;  /* 0x000000ff00777202 */ /* 0x000fe20000000f00 */
[----:B------:R-:W-:Y:S01]  /*1ed0*/  @P2 FMUL.FTZ R119, R138, R95 ;  /* 0x0000005f8a772220 */ /* 0x000fe20000410000 */
[----:B------:R-:W-:Y:S02]  /*1ee0*/  CS2R R138, SRZ ;  /* 0x00000000008a7805 */ /* 0x000fe4000001ff00 */
[----:B------:R-:W-:Y:S01]  /*1ef0*/  @P2 FMUL.FTZ R138, R153, R98 ;  /* 0x00000062998a2220 */ /* 0x000fe20000410000 */
[----:B--2---:R-:W-:Y:S01]  /*1f00*/  @P2 FMUL.FTZ R151, R136, R151 ;  /* 0x0000009788972220 */ /* 0x004fe20000410000 */
[----:B------:R-:W-:-:S02]  /*1f10*/  CS2R R136, SRZ ;  /* 0x0000000000887805 */ /* 0x000fc4000001ff00 */
[----:B------:R-:W-:Y:S01]  /*1f20*/  @P2 FMUL.FTZ R137, R148, R97 ;  /* 0x0000006194892220 */ /* 0x000fe20000410000 */
[----:B------:R-:W-:Y:S01]  /*1f30*/  @P2 FMUL.FTZ R136, R151, R96 ;  /* 0x0000006097882220 */ /* 0x000fe20000410000 */
[----:B---3--:R-:W-:-:S04]  /*1f40*/  @P2 FMUL.FTZ R0, R0, R155 ;  /* 0x0000009b00002220 */ /* 0x008fc80000410000 */
[----:B------:R-:W-:-:S07]  /*1f50*/  @P2 FMUL.FTZ R139, R0, R99 ;  /* 0x00000063008b2220 */ /* 0x000fce0000410000 */
.L_x_15026:
[----:B------:R-:W-:Y:S05]  /*1f60*/  BSYNC.RECONVERGENT B0 ;  /* 0x0000000000007941 */ /* 0x000fea0003800200 */
.L_x_15024:
        /* <DEDUP_REMOVED lines=123> */
.L_x_15042:
[----:B01----:R-:W-:Y:S01]  /*2720*/  FADD.FTZ R150, R150, R153 ;  /* 0x0000009996967221 */ /* 0x003fe20000010000 */
[----:B------:R-:W-:Y:S01]  /*2730*/  FMUL.FTZ R0, R144, R144 ;  /* 0x0000009090007220 */ /* 0x000fe20000410000 */
[----:B------:R-:W0:Y:S01]  /*2740*/  @!P0 LDC.64 R148, c[0x0][0x3c8] ;  /* 0x0000f200ff948b82 */ /* 0x000e220000000a00 */
[----:B------:R-:W-:Y:S01]  /*2750*/  BSSY.RECONVERGENT B0, `(.L_x_15028) ;  /* 0x000008e000007945 */ /* 0x000fe20003800200 */
[----:B------:R-:W-:Y:S02]  /*2760*/  FFMA.FTZ R145, R150, R145, UR5 ;  /* 0x0000000596917e23 */ /* 0x000fe40008010091 */
[----:B------:R-:W-:-:S04]  /*2770*/  FSEL R0, R0, RZ, P1 ;  /* 0x000000ff00007208 */ /* 0x000fc80000800000 */
[----:B------:R-:W1:Y:S01]  /*2780*/  @!P0 LDC.64 R150, c[0x0][0x3c0] ;  /* 0x0000f000ff968b82 */ /* 0x000e620000000a00 */
[----:B------:R-:W-:-:S06]  /*2790*/  FADD.FTZ R0, R145, R0 ;  /* 0x0000000091007221 */ /* 0x000fcc0000010000 */
[----:B------:R-:W2:Y:S01]  /*27a0*/  MUFU.RSQ R0, R0 ;  /* 0x0000000000007308 */ /* 0x000ea20000001400 */
[----:B0-----:R-:W-:-:S04]  /*27b0*/  @!P0 IMAD.WIDE R148, R3, 0x4, R148 ;  /* 0x0000000403948825 */ /* 0x001fc800078e0294 */
[----:B-1----:R-:W-:-:S05]  /*27c0*/  @!P0 IMAD.WIDE R150, R3, 0x4, R150 ;  /* 0x0000000403968825 */ /* 0x002fca00078e0296 */
        /* <DEDUP_REMOVED lines=17> */
[----:B------:R-:W-:Y:S01]  /*28e0*/  FADD.FTZ R131, -R144, R131 ;  /* 0x0000008390837221 */ /* 0x000fe20000010100 */
[----:B------:R-:W-:Y:S01]  /*28f0*/  FMUL.FTZ R128, R0, R121 ;  /* 0x0000007900807220 */ /* 0x000fe20000410000 */
[----:B------:R-:W-:Y:S01]  /*2900*/  LEA.HI.SX32 R121, R146, R2, 0x1d ;  /* 0x0000000292797211 */ /* 0x000fe200078feaff */
        /* <DEDUP_REMOVED lines=13> */
[C---:B------:R-:W-:Y:S01]  /*29e0*/  FADD.FTZ R124, -R144.reuse, R136 ;  /* 0x00000088907c7221 */ /* 0x040fe20000010100 */
[C---:B------:R-:W-:Y:S01]  /*29f0*/  FADD.FTZ R130, -R144.reuse, R138 ;  /* 0x0000008a90827221 */ /* 0x040fe20000010100 */
[C---:B------:R-:W-:Y:S01]  /*2a00*/  IADD3 R125, PT, PT, R121.reuse, 0x20, RZ ;  /* 0x00000020797d7810 */ /* 0x040fe20007ffe0ff */
[C---:B------:R-:W-:Y:S01]  /*2a10*/  FADD.FTZ R155, -R144.reuse, R122 ;  /* 0x0000007a909b7221 */ /* 0x040fe20000010100 */
[C---:B------:R-:W-:Y:S01]  /*2a20*/  IADD3 R131, PT, PT, R121.reuse, 0x40, RZ ;  /* 0x0000004079837810 */ /* 0x040fe20007ffe0ff */
[C---:B------:R-:W-:Y:S01]  /*2a30*/  FADD.FTZ R117, -R144.reuse, R117 ;  /* 0x0000007590757221 */ /* 0x040fe20000010100 */
[C---:B------:R-:W-:Y:S01]  /*2a40*/  IADD3 R135, PT, PT, R121.reuse, 0x60, RZ ;  /* 0x0000006079877810 */ /* 0x040fe20007ffe0ff */
[----:B------:R-:W-:Y:S01]  /*2a50*/  FADD.FTZ R149, -R144, R132 ;  /* 0x0000008490957221 */ /* 0x000fe20000010100 */
[C---:B------:R-:W-:Y:S01]  /*2a60*/  FMUL.FTZ R145, R0.reuse, R145 ;  /* 0x0000009100917220 */ /* 0x040fe20000410000 */
[C---:B------:R-:W-:Y:S01]  /*2a70*/  FMUL.FTZ R122, R0.reuse, R141 ;  /* 0x0000008d007a7220 */ /* 0x040fe20000410000 */
[----:B------:R-:W-:Y:S01]  /*2a80*/  FMUL.FTZ R138, R0, R129 ;  /* 0x00000081008a7220 */ /* 0x000fe20000410000 */
        /* <DEDUP_REMOVED lines=15> */
[----:B------:R-:W-:Y:S01]  /*2b80*/  FFMA.FTZ R114, R134, R11, R43 ;  /* 0x0000000b86727223 */ /* 0x000fe2000001002b */
[C---:B------:R-:W-:Y:S01]  /*2b90*/  FMUL.FTZ R151, R0.reuse, R151 ;  /* 0x0000009700977220 */ /* 0x040fe20000410000 */
[----:B------:R-:W-:Y:S01]  /*2ba0*/  FMUL.FTZ R144, R0, R117 ;  /* 0x0000007500907220 */ /* 0x000fe20000410000 */
[----:B0-----:R-:W-:-:S04]  /*2bb0*/  IMAD.WIDE.U32 R120, R121, 0x10, R112 ;  /* 0x0000001079787825 */ /* 0x001fc800078e0070 */
[----:B------:R-:W-:Y:S01]  /*2bc0*/  FMUL.FTZ R157, R0, R157 ;  /* 0x0000009d009d7220 */ /* 0x000fe20000410000 */
[----:B------:R-:W-:Y:S01]  /*2bd0*/  FFMA.FTZ R117, R122, R5, R37 ;  /* 0x000000057a757223 */ /* 0x000fe20000010025 */
[----:B------:R-:W-:Y:S01]  /*2be0*/  FMUL.FTZ R136, R0, R123 ;  /* 0x0000007b00887220 */ /* 0x000fe20000410000 */
[----:B------:R-:W-:-:S04]  /*2bf0*/  IMAD.WIDE.U32 R124, R125, 0x10, R112 ;  /* 0x000000107d7c7825 */ /* 0x000fc800078e0070 */
[C---:B------:R-:W-:Y:S01]  /*2c00*/  FMUL.FTZ R148, R0.reuse, R127 ;  /* 0x0000007f00947220 */ /* 0x040fe20000410000 */
[C---:B------:R-:W-:Y:S01]  /*2c10*/  FMUL.FTZ R154, R0.reuse, R115 ;  /* 0x00000073009a7220 */ /* 0x040fe20000410000 */
[----:B------:R-:W-:Y:S01]  /*2c20*/  FMUL.FTZ R147, R0, R147 ;  /* 0x0000009300937220 */ /* 0x000fe20000410000 */
[----:B------:R-:W-:-:S04]  /*2c30*/  IMAD.WIDE.U32 R130, R131, 0x10, R112 ;  /* 0x0000001083827825 */ /* 0x000fc800078e0070 */
[C---:B------:R-:W-:Y:S01]  /*2c40*/  FMUL.FTZ R126, R0.reuse, R143 ;  /* 0x0000008f007e7220 */ /* 0x040fe20000410000 */
[C---:B------:R-:W-:Y:S01]  /*2c50*/  FMUL.FTZ R149, R0.reuse, R149 ;  /* 0x0000009500957220 */ /* 0x040fe20000410000 */
[----:B------:R-:W-:Y:S01]  /*2c60*/  FMUL.FTZ R153, R0, R153 ;  /* 0x0000009900997220 */ /* 0x000fe20000410000 */
[----:B------:R-:W-:-:S04]  /*2c70*/  IMAD.WIDE.U32 R134, R135, 0x10, R112 ;  /* 0x0000001087867825 */ /* 0x000fc800078e0070 */
        /* <DEDUP_REMOVED lines=59> */
.L_x_15029:
[----:B------:R-:W-:Y:S05]  /*3030*/  BSYNC.RECONVERGENT B0 ;  /* 0x0000000000007941 */ /* 0x000fea0003800200 */
.L_x_15028:
[----:B0-----:R-:W0:Y:S02]  /*3040*/  LDC.64 R112, c[0x0][0x380] ;  /* 0x0000e000ff707b82 */ /* 0x001e240000000a00 */
[----:B0-----:R-:W-:-:S04]  /*3050*/  LEA R3, R112, R3, 0x2 ;  /* 0x0000000370037211 */ /* 0x001fc800078e10ff */
[----:B------:R-:W-:-:S13]  /*3060*/  ISETP.GE.AND P0, PT, R3, R113, PT ;  /* 0x000000710300720c */ /* 0x000fda0003f06270 */
[----:B------:R-:W-:Y:S05]  /*3070*/  @!P0 BRA `(.L_x_15030) ;  /* 0xffffffd4003c8947 */ /* 0x000fea000383ffff */
[----:B------:R-:W-:Y:S05]  /*3080*/  EXIT ;  /* 0x000000000000794d */ /* 0x000fea0003800000 */
.L_x_15027:
        /* <DEDUP_REMOVED lines=8> */
.L_x_15032:
[----:B------:R-:W-:Y:S05]  /*3110*/  BSYNC B0 ;  /* 0x0000000000007941 */ /* 0x000fea0003800000 */
.L_x_15031:
        /* <DEDUP_REMOVED lines=9> */
.L_x_15033:
[----:B------:R-:W-:Y:S01]  /*31b0*/  HFMA2 R154, -RZ, RZ, 0, 2.384185791015625e-07 ;  /* 0x00000004ff9a7431 */ /* 0x000fe200000001ff */
[----:B------:R-:W-:-:S05]  /*31c0*/  MOV R145, R153 ;  /* 0x0000009900917202 */ /* 0x000fca0000000f00 */
[----:B------:R-:W-:-:S05]  /*31d0*/  FADD.FTZ R149, R148, R145 ;  /* 0x0000009194957221 */ /* 0x000fca0000010000 */
[----:B------:R-:W-:-:S07]  /*31e0*/  MOV R155, R149 ;  /* 0x00000095009b7202 */ /* 0x000fce0000000f00 */
[----:B------:R-:W-:Y:S05]  /*31f0*/  WARPSYNC.COLLECTIVE R152, `(.L_x_15034) ;  /* 0x0000000098087348 */ /* 0x000fea0003c00000 */
[----:B------:R0:W1:Y:S02]  /*3200*/  SHFL.BFLY P2, R153, R155, R154, R157 ;  /* 0x0c00009a9b997389 */ /* 0x000064000004009d */
[----:B01----:R-:W-:Y:S05]  /*3210*/  ENDCOLLECTIVE ;  /* 0x000000000000791b */ /* 0x003fea0003800000 */
.L_x_15034:
[----:B------:R-:W-:Y:S01]  /*3220*/  HFMA2 R154, -RZ, RZ, 0, 4.76837158203125e-07 ;  /* 0x00000008ff9a7431 */ /* 0x000fe200000001ff */
[----:B------:R-:W-:-:S05]  /*3230*/  MOV R144, R153 ;  /* 0x0000009900907202 */ /* 0x000fca0000000f00 */
[----:B------:R-:W-:-:S05]  /*3240*/  FADD.FTZ R150, R149, R144 ;  /* 0x0000009095967221 */ /* 0x000fca0000010000 */
[----:B------:R-:W-:-:S07]  /*3250*/  MOV R155, R150 ;  /* 0x00000096009b7202 */ /* 0x000fce0000000f00 */
[----:B------:R-:W-:Y:S05]  /*3260*/  WARPSYNC.COLLECTIVE R152, `(.L_x_15035) ;  /* 0x0000000098087348 */ /* 0x000fea0003c00000 */
[----:B------:R0:W1:Y:S02]  /*3270*/  SHFL.BFLY P2, R153, R155, R154, R157 ;  /* 0x0c00009a9b997389 */ /* 0x000064000004009d */
[----:B01----:R-:W-:Y:S05]  /*3280*/  ENDCOLLECTIVE ;  /* 0x000000000000791b */ /* 0x003fea0003800000 */
.L_x_15035:
        /* <DEDUP_REMOVED lines=8> */
.L_x_15036:
        /* <DEDUP_REMOVED lines=72> */
.L_x_15037:
[----:B------:R-:W-:Y:S01]  /*3790*/  HFMA2 R154, -RZ, RZ, 0, 1.1920928955078125e-07 ;  /* 0x00000002ff9a7431 */ /* 0x000fe200000001ff */
[----:B------:R-:W-:-:S05]  /*37a0*/  MOV R149, R153 ;  /* 0x0000009900957202 */ /* 0x000fca0000000f00 */
[----:B------:R-:W-:-:S05]  /*37b0*/  FADD.FTZ R149, R0, R149 ;  /* 0x0000009500957221 */ /* 0x000fca0000010000 */
[----:B------:R-:W-:-:S07]  /*37c0*/  MOV R155, R149 ;  /* 0x00000095009b7202 */ /* 0x000fce0000000f00 */
[----:B------:R-:W-:Y:S05]  /*37d0*/  WARPSYNC.COLLECTIVE R152, `(.L_x_15038) ;  /* 0x0000000098087348 */ /* 0x000fea0003c00000 */
[----:B------:R0:W1:Y:S02]  /*37e0*/  SHFL.BFLY P2, R153, R155, R154, R157 ;  /* 0x0c00009a9b997389 */ /* 0x000064000004009d */
[----:B01----:R-:W-:Y:S05]  /*37f0*/  ENDCOLLECTIVE ;  /* 0x000000000000791b */ /* 0x003fea0003800000 */
.L_x_15038:
[----:B------:R-:W-:Y:S01]  /*3800*/  HFMA2 R154, -RZ, RZ, 0, 2.384185791015625e-07 ;  /* 0x00000004ff9a7431 */ /* 0x000fe200000001ff */
[----:B------:R-:W-:-:S05]  /*3810*/  MOV R148, R153 ;  /* 0x0000009900947202 */ /* 0x000fca0000000f00 */
[----:B------:R-:W-:-:S05]  /*3820*/  FADD.FTZ R148, R149, R148 ;  /* 0x0000009495947221 */ /* 0x000fca0000010000 */
[----:B------:R-:W-:-:S07]  /*3830*/  MOV R155, R148 ;  /* 0x00000094009b7202 */ /* 0x000fce0000000f00 */
[----:B------:R-:W-:Y:S05]  /*3840*/  WARPSYNC.COLLECTIVE R152, `(.L_x_15039) ;  /* 0x0000000098087348 */ /* 0x000fea0003c00000 */
[----:B------:R0:W1:Y:S02]  /*3850*/  SHFL.BFLY P2, R153, R155, R154, R157 ;  /* 0x0c00009a9b997389 */ /* 0x000064000004009d */
[----:B01----:R-:W-:Y:S05]  /*3860*/  ENDCOLLECTIVE ;  /* 0x000000000000791b */ /* 0x003fea0003800000 */
.L_x_15039:
[----:B------:R-:W-:Y:S01]  /*3870*/  HFMA2 R154, -RZ, RZ, 0, 4.76837158203125e-07 ;  /* 0x00000008ff9a7431 */ /* 0x000fe200000001ff */
[----:B------:R-:W-:-:S05]  /*3880*/  MOV R151, R153 ;  /* 0x0000009900977202 */ /* 0x000fca0000000f00 */
[----:B------:R-:W-:-:S05]  /*3890*/  FADD.FTZ R151, R148, R151 ;  /* 0x0000009794977221 */ /* 0x000fca0000010000 */
[----:B------:R-:W-:-:S07]  /*38a0*/  MOV R155, R151 ;  /* 0x00000097009b7202 */ /* 0x000fce0000000f00 */
[----:B------:R-:W-:Y:S05]  /*38b0*/  WARPSYNC.COLLECTIVE R152, `(.L_x_15040) ;  /* 0x0000000098087348 */ /* 0x000fea0003c00000 */
[----:B------:R0:W1:Y:S02]  /*38c0*/  SHFL.BFLY P2, R153, R155, R154, R157 ;  /* 0x0c00009a9b997389 */ /* 0x000064000004009d */
[----:B01----:R-:W-:Y:S05]  /*38d0*/  ENDCOLLECTIVE ;  /* 0x000000000000791b */ /* 0x003fea0003800000 */
.L_x_15040:
[----:B------:R-:W-:Y:S01]  /*38e0*/  HFMA2 R154, -RZ, RZ, 0, 9.5367431640625e-07 ;  /* 0x00000010ff9a7431 */ /* 0x000fe200000001ff */
[----:B------:R-:W-:-:S05]  /*38f0*/  MOV R150, R153 ;  /* 0x0000009900967202 */ /* 0x000fca0000000f00 */
[----:B------:R-:W-:-:S05]  /*3900*/  FADD.FTZ R150, R151, R150 ;  /* 0x0000009697967221 */ /* 0x000fca0000010000 */
[----:B------:R-:W-:-:S07]  /*3910*/  MOV R155, R150 ;  /* 0x00000096009b7202 */ /* 0x000fce0000000f00 */
[----:B------:R-:W-:Y:S05]  /*3920*/  WARPSYNC.COLLECTIVE R152, `(.L_x_15041) ;  /* 0x0000000098087348 */ /* 0x000fea0003c00000 */
[----:B------:R0:W1:Y:S02]  /*3930*/  SHFL.BFLY P2, R153, R155, R154, R157 ;  /* 0x0c00009a9b997389 */ /* 0x000064000004009d */
[----:B01----:R-:W-:Y:S05]  /*3940*/  ENDCOLLECTIVE ;  /* 0x000000000000791b */ /* 0x003fea0003800000 */
.L_x_15041:
[----:B------:R-:W-:Y:S05]  /*3950*/  BRA `(.L_x_15042) ;  /* 0xffffffec00707947 */ /* 0x000fea000383ffff */
.L_x_15043:
        /* <DEDUP_REMOVED lines=10> */
.L_x_37299:


//--------------------- .text._ZN10layer_norm13ln_fwd_kernelINS_13Kernel_traitsIf13__nv_bfloat16fS2_fjLj1024ELj1ELj4ELj1ELj16ENS_18Kernel_traits_baseILj1024EfS2_fS2_fjLj128EEEEELb1ELb0ELb0ELb0EEEvNS_9FwdParamsE --------------------------
	.section	.text._ZN10layer_norm13ln_fwd_kernelINS_13Kernel_traitsIf13__nv_bfloat16fS2_fjLj1024ELj1ELj4ELj1ELj16ENS_18Kernel_traits_baseILj1024EfS2_fS2_fjLj128EEEEELb1ELb0ELb0ELb0EEEvNS_9FwdParamsE,"ax",@progbits
	.align	128
        .global         _ZN10layer_norm13ln_fwd_kernelINS_13Kernel_traitsIf13__nv_bfloat16fS2_fjLj1024ELj1ELj4ELj1ELj16ENS_18Kernel_traits_baseILj1024EfS2_fS2_fjLj128EEEEELb1ELb0ELb0ELb0EEEvNS_9FwdParamsE
        .type           _ZN10layer_norm13ln_fwd_kernelINS_13Kernel_traitsIf13__nv_bfloat16fS2_fjLj1024ELj1ELj4ELj1ELj16ENS_18Kernel_traits_baseILj1024EfS2_fS2_fjLj128EEEEELb1ELb0ELb0ELb0EEEvNS_9FwdParamsE,@function
        .size           _ZN10layer_norm13ln_fwd_kernelINS_13Kernel_traitsIf13__nv_bfloat16fS2_fjLj1024ELj1ELj4ELj1ELj16ENS_18Kernel_traits_baseILj1024EfS2_fS2_fjLj128EEEEELb1ELb0ELb0ELb0EEEvNS_9FwdParamsE,(.L_x_37300 - _ZN10layer_norm13ln_fwd_kernelINS_13Kernel_traitsIf13__nv_bfloat16fS2_fjLj1024ELj1ELj4ELj1ELj16ENS_18Kernel_traits_baseILj1024EfS2_fS2_fjLj128EEEEELb1ELb0ELb0ELb0EEEvNS_9FwdParamsE)
        .other          _ZN10layer_norm13ln_fwd_kernelINS_13Kernel_traitsIf13__nv_bfloat16fS2_fjLj1024ELj1ELj4ELj1ELj16ENS_18Kernel_traits_baseILj1024EfS2_fS2_fjLj128EEEEELb1ELb0ELb0ELb0EEEvNS_9FwdParamsE,@"STO_CUDA_ENTRY STV_DEFAULT"
_ZN10layer_norm13ln_fwd_kernelINS_13Kernel_traitsIf13__nv_bfloat16fS2_fjLj1024ELj1ELj4ELj1ELj16ENS_18Kernel_traits_baseILj1024EfS2_fS2_fjLj128EEEEELb1ELb0ELb0ELb0EEEvNS_9FwdParamsE:
.text._ZN10layer_norm13ln_fwd_kernelINS_13Kernel_traitsIf13__nv_bfloat16fS2_fjLj1024ELj1ELj4ELj1ELj16ENS_18Kernel_traits_baseILj1024EfS2_fS2_fjLj128EEEEELb1ELb0ELb0ELb0EEEvNS_9FwdParamsE:
        /* <DEDUP_REMOVED lines=65> */
[----:B------:R-:W-:Y:S01]  /*0410*/  @P0 LOP3.LUT R7, R7, 0x20, RZ, 0xfc, !PT ;  /* 0x0000002007070812 */ /* 0x000fe200078efcff */
[----:B------:R0:W5:Y:S04]  /*0420*/  @P0 LDG.E.128 R116, desc[UR6][R2.64+0x10] ;  /* 0x0000100602740981 */ /* 0x000168000c1e1d00 */
[----:B------:R0:W5:Y:S01]  /*0430*/  @P0 LD.E.128 R52, desc[UR6][R4.64] ;  /* 0x0000000604340980 */ /* 0x000162000c101d00 */
[----:B------:R-:W1:Y:S01]  /*0440*/  @P2 LDC.64 R22, c[0x0][0x438] ;  /* 0x00010e00ff162b82 */ /* 0x000e620000000a00 */
[----:B--2---:R-:W-:-:S02]  /*0450*/  @P1 IMAD.WIDE.U32 R16, R7, 0x20, R16 ;  /* 0x0000002007101825 */ /* 0x004fc400078e0010 */
[----:B------:R0:W5:Y:S04]  /*0460*/  @P0 LD.E.128 R48, desc[UR6][R4.64+0x10] ;  /* 0x0000100604300980 */ /* 0x000168000c101d00 */
[----:B------:R0:W5:Y:S01]  /*0470*/  @P1 LDG.E.128 R104, desc[UR6][R16.64] ;  /* 0x0000000610681981 */ /* 0x000162000c1e1d00 */
[----:B---3--:R-:W-:-:S03]  /*0480*/  @P1 IMAD.WIDE.U32 R18, R7, 0x20, R18 ;  /* 0x0000002007121825 */ /* 0x008fc600078e0012 */
[----:B------:R0:W5:Y:S01]  /*0490*/  @P1 LDG.E.128 R100, desc[UR6][R16.64+0x10] ;  /* 0x0000100610641981 */ /* 0x000162000c1e1d00 */
[----:B------:R-:W-:-:S03]  /*04a0*/  @P1 VIADD R7, R7, 0x20 ;  /* 0x0000002007071836 */ /* 0x000fc60000000000 */
[----:B------:R0:W5:Y:S01]  /*04b0*/  @P1 LD.E.128 R44, desc[UR6][R18.64] ;  /* 0x00000006122c1980 */ /* 0x000162000c101d00 */
[----:B----4-:R-:W-:-:S03]  /*04c0*/  @P2 IMAD.WIDE.U32 R20, R7, 0x20, R20 ;  /* 0x0000002007142825 */ /* 0x010fc600078e0014 */
[----:B------:R0:W5:Y:S04]  /*04d0*/  @P1 LD.E.128 R40, desc[UR6][R18.64+0x10] ;  /* 0x0000100612281980 */ /* 0x000168000c101d00 */
[----:B------:R0:W5:Y:S01]  /*04e0*/  @P2 LDG.E.128 R96, desc[UR6][R20.64] ;  /* 0x0000000614602981 */ /* 0x000162000c1e1d00 */
[----:B-1----:R-:W-:-:S03]  /*04f0*/  @P2 IMAD.WIDE.U32 R22, R7, 0x20, R22 ;  /* 0x0000002007162825 */ /* 0x002fc600078e0016 */
        /* <DEDUP_REMOVED lines=15> */
.L_x_15045:
        /* <DEDUP_REMOVED lines=11> */
[----:B-1----:R-:W-:-:S03]  /*06a0*/  @P1 IMAD.WIDE.U32 R16, R7, 0x20, R16 ;  /* 0x0000002007101825 */ /* 0x002fc600078e0010 */
[----:B------:R0:W5:Y:S01]  /*06b0*/  @P0 LDG.E.128 R116, desc[UR6][R4.64+0x10] ;  /* 0x0000100604740981 */ /* 0x000162000c1e1d00 */
[----:B------:R-:W-:-:S03]  /*06c0*/  @P1 VIADD R7, R7, 0x20 ;  /* 0x0000002007071836 */ /* 0x000fc60000000000 */
[----:B------:R0:W5:Y:S01]  /*06d0*/  @P1 LDG.E.128 R104, desc[UR6][R16.64] ;  /* 0x0000000610681981 */ /* 0x000162000c1e1d00 */
[----:B--2---:R-:W-:-:S03]  /*06e0*/  @P2 IMAD.WIDE.U32 R18, R7, 0x20, R18 ;  /* 0x0000002007122825 */ /* 0x004fc600078e0012 */
[----:B------:R0:W5:Y:S01]  /*06f0*/  @P1 LDG.E.128 R100, desc[UR6][R16.64+0x10] ;  /* 0x0000100610641981 */ /* 0x000162000c1e1d00 */
[----:B------:R-:W-:-:S03]  /*0700*/  @P2 VIADD R7, R7, 0x20 ;  /* 0x0000002007072836 */ /* 0x000fc60000000000 */
        /* <DEDUP_REMOVED lines=21> */
.L_x_15046:
[----:B------:R-:W-:Y:S05]  /*0860*/  BSYNC.RECONVERGENT B0 ;  /* 0x0000000000007941 */ /* 0x000fea0003800200 */
.L_x_15044:
[----:B------:R-:W1:Y:S02]  /*0870*/  LDCU UR8, c[0x0][0x384] ;  /* 0x00007080ff0877ac */ /* 0x000e640008000800 */
[----:B-1----:R-:W-:-:S13]  /*0880*/  ISETP.GE.AND P0, PT, R14, UR8, PT ;  /* 0x000000080e007c0c */ /* 0x002fda000bf06270 */
[----:B------:R-:W-:Y:S05]  /*0890*/  @P0 EXIT ;  /* 0x000000000000094d */ /* 0x000fea0003800000 */
[----:B------:R-:W-:Y:S01]  /*08a0*/  IMAD.HI.U32 R0, R12, -0x326172a9, RZ ;  /* 0xcd9e8d570c007827 */ /* 0x000fe200078e00ff */
[----:B------:R-:W-:Y:S01]  /*08b0*/  UIADD3 UR8, UPT, UPT, UR5, -0x126145ec, URZ ;  /* 0xed9eba1405087890 */ /* 0x000fe2000fffe0ff */
[----:B------:R-:W-:Y:S01]  /*08c0*/  BSSY B0, `(.L_x_15047) ;  /* 0x00019c6000007945 */ /* 0x000fe20003800000 */
[----:B------:R-:W-:Y:S01]  /*08d0*/  LOP3.LUT R6, R6, 0x3, RZ, 0xc0, !PT ;  /* 0x0000000306067812 */ /* 0x000fe200078ec0ff */
[----:B0-----:R-:W-:Y:S01]  /*08e0*/  IMAD.HI.U32 R2, R10, -0x2daee0ad, RZ ;  /* 0xd2511f530a027827 */ /* 0x001fe200078e00ff */
[----:B------:R-:W-:Y:S01]  /*08f0*/  LOP3.LUT R0, R9, UR4, R0, 0x96, !PT ;  /* 0x0000000409007c12 */ /* 0x000fe2000f8e9600 */
[----:B------:R-:W0:Y:S02]  /*0900*/  LDCU.U8 UR15, c[0x0][0x410] ;  /* 0x00008200ff0f77ac */ /* 0x000e240008000000 */
[----:B------:R-:W-:Y:S01]  /*0910*/  IMAD R4, R12, -0x326172a9, RZ ;  /* 0xcd9e8d570c047824 */ /* 0x000fe200078e02ff */
[----:B------:R-:W-:Y:S01]  /*0920*/  LOP3.LUT R2, R2, UR5, RZ, 0x3c, !PT ;  /* 0x0000000502027c12 */ /* 0x000fe2000f8e3cff */
[----:B------:R-:W-:-:S02]  /*0930*/  IMAD R8, R10, -0x2daee0ad, RZ ;  /* 0xd2511f530a087824 */ /* 0x000fc400078e02ff */
[----:B------:R-:W-:-:S04]  /*0940*/  IMAD.HI.U32 R5, R0, -0x2daee0ad, RZ ;  /* 0xd2511f5300057827 */ /* 0x000fc800078e00ff */
[----:B------:R-:W-:Y:S01]  /*0950*/  IMAD.HI.U32 R3, R2, -0x326172a9, RZ ;  /* 0xcd9e8d5702037827 */ /* 0x000fe200078e00ff */
[----:B------:R-:W-:Y:S01]  /*0960*/  LOP3.LUT R5, R8, UR16, R5, 0x96, !PT ;  /* 0x0000001008057c12 */ /* 0x000fe2000f8e9605 */
[----:B------:R-:W1:Y:S02]  /*0970*/  LDCU UR16, c[0x0][0x448] ;  /* 0x00008900ff1077ac */ /* 0x000e640008000800 */
[----:B------:R-:W-:Y:S01]  /*0980*/  IMAD R7, R2, -0x326172a9, RZ ;  /* 0xcd9e8d5702077824 */ /* 0x000fe200078e02ff */
[----:B------:R-:W-:Y:S01]  /*0990*/  LOP3.LUT R3, R4, UR14, R3, 0x96, !PT ;  /* 0x0000000e04037c12 */ /* 0x000fe2000f8e9603 */
[----:B------:R-:W-:Y:S01]  /*09a0*/  IMAD R13, R0, -0x2daee0ad, RZ ;  /* 0xd2511f53000d7824 */ /* 0x000fe200078e02ff */
[----:B------:R-:W2:Y:S01]  /*09b0*/  LDCU UR14, c[0x0][0x388] ;  /* 0x00007100ff0e77ac */ /* 0x000ea20008000800 */
        /* <DEDUP_REMOVED lines=46> */
[----:B------:R-:W-:Y:S02]  /*0ca0*/  HFMA2 R5, -RZ, RZ, 0, 0 ;  /* 0x00000000ff057431 */ /* 0x000fe400000001ff */
[----:B------:R-:W-:-:S04]  /*0cb0*/  IMAD.HI.U32 R8, R0, -0x2daee0ad, RZ ;  /* 0xd2511f5300087827 */ /* 0x000fc800078e00ff */
[----:B------:R-:W-:Y:S01]  /*0cc0*/  IMAD.HI.U32 R7, R2, -0x326172a9, RZ ;  /* 0xcd9e8d5702077827 */ /* 0x000fe200078e00ff */
[----:B------:R-:W-:-:S03]  /*0cd0*/  LOP3.LUT R8, R3, UR26, R8, 0x96, !PT ;  /* 0x0000001a03087c12 */ /* 0x000fc6000f8e9608 */
[----:B------:R-:W-:Y:S01]  /*0ce0*/  IMAD R3, R0, -0x2daee0ad, RZ ;  /* 0xd2511f5300037824 */ /* 0x000fe200078e02ff */
[----:B------:R-:W-:Y:S01]  /*0cf0*/  LOP3.LUT R7, R4, UR13, R7, 0x96, !PT ;  /* 0x0000000d04077c12 */ /* 0x000fe2000f8e9607 */
[----:B0123--:R-:W-:-:S07]  /*0d00*/  IMAD R4, R2, -0x326172a9, RZ ;  /* 0xcd9e8d5702047824 */ /* 0x00ffce00078e02ff */
.L_x_15392:
        /* <DEDUP_REMOVED lines=12> */
[----:B------:R-:W-:Y:S02]  /*0dd0*/  P2R R124, PR, RZ, 0x4 ;  /* 0x00000004ff7c7803 */ /* 0x000fe40000000000 */
[----:B------:R-:W-:-:S02]  /*0de0*/  LEA.HI R0, R13, R0, RZ, 0x3 ;  /* 0x000000000d007211 */ /* 0x000fc400078f18ff */
[----:B0-----:R-:W-:Y:S01]  /*0df0*/  LOP3.LUT R13, R2, 0x1f, RZ, 0xc0, !PT ;  /* 0x0000001f020d7812 */ /* 0x001fe200078ec0ff */
[----:B------:R-:W-:-:S03]  /*0e00*/  IMAD.MOV.U32 R2, RZ, RZ, 0x3f800000 ;  /* 0x3f800000ff027424 */ /* 0x000fc600078e00ff */
[----:B------:R-:W-:-:S05]  /*0e10*/  LEA.HI.SX32 R0, R0, R13, 0x1d ;  /* 0x0000000d00007211 */ /* 0x000fca00078feaff */
[----:B------:R-:W-:Y:S01]  /*0e20*/  IMAD.MOV.U32 R13, RZ, RZ, R0 ;  /* 0x000000ffff0d7224 */ /* 0x000fe200078e0000 */
        /* <DEDUP_REMOVED lines=10> */
[----:B------:R0:W5:Y:S04]  /*0ed0*/  LDG.E.128 R16, desc[UR6][R84.64] ;  /* 0x0000000654107981 */ /* 0x000168000c1e1d00 */
[----:B------:R-:W5:Y:S01]  /*0ee0*/  LDG.E.128 R84, desc[UR6][R84.64+0x10] ;  /* 0x0000100654547981 */ /* 0x000f62000c1e1d00 */
        /* <DEDUP_REMOVED lines=11> */
.L_x_37132:
[----:B------:R-:W-:Y:S05]  /*0fa0*/  BRX R108 -0xfb0                                        (*"BRANCH_TARGETS .L_x_37133,.L_x_37134,.L_x_37135"*) ;  /* 0xfffffff06c147949 */ /* 0x000fea000383ffff */
.L_x_37135:
[----:B------:R-:W-:Y:S01]  /*0fb0*/  VIADD R15, R6, 0x1 ;  /* 0x00000001060f7836 */ /* 0x000fe20000000000 */
[----:B------:R-:W-:Y:S01]  /*0fc0*/  MOV R108, R7 ;  /* 0x00000007006c7202 */ /* 0x000fe20000000f00 */
[----:B------:R-:W-:Y:S01]  /*0fd0*/  IMAD.MOV.U32 R13, RZ, RZ, R3 ;  /* 0x000000ffff0d7224 */ /* 0x000fe200078e0003 */
[----:B------:R-:W-:Y:S06]  /*0fe0*/  BRA `(.L_x_15052) ;  /* 0x00000004002c7947 */ /* 0x000fec0003800000 */
.L_x_37133:
[----:B------:R-:W-:Y:S01]  /*0ff0*/  IMAD.MOV.U32 R13, RZ, RZ, R3 ;  /* 0x000000ffff0d7224 */ /* 0x000fe200078e0003 */
[----:B------:R-:W-:Y:S01]  /*1000*/  MOV R108, R8 ;  /* 0x00000008006c7202 */ /* 0x000fe20000000f00 */
[----:B------:R-:W-:Y:S01]  /*1010*/  IMAD.MOV.U32 R15, RZ, RZ, 0x3 ;  /* 0x00000003ff0f7424 */ /* 0x000fe200078e00ff */
[----:B------:R-:W-:Y:S06]  /*1020*/  BRA `(.L_x_15052) ;  /* 0x00000004001c7947 */ /* 0x000fec0003800000 */
.L_x_37134:
        /* <DEDUP_REMOVED lines=13> */
.L_x_15054:
[----:B------:R-:W-:Y:S05]  /*1100*/  BSYNC.RECONVERGENT B3 ;  /* 0x0000000000037941 */ /* 0x000fea0003800200 */
.L_x_15053:
[----:B------:R-:W-:Y:S01]  /*1110*/  LOP3.LUT R108, R5, UR5, R7, 0x96, !PT ;  /* 0x00000005056c7c12 */ /* 0x000fe2000f8e9607 */
[----:B------:R-:W-:Y:S01]  /*1120*/  IMAD.WIDE.U32 R110, R12, -0x326172a9, RZ ;  /* 0xcd9e8d570c6e7825 */ /* 0x000fe200078e00ff */
[----:B------:R-:W-:-:S03]  /*1130*/  UIADD3 UR17, UPT, UPT, UR4, -0x61c88647, URZ ;  /* 0x9e3779b904117890 */ /* 0x000fc6000fffe0ff */
[----:B------:R-:W-:Y:S01]  /*1140*/  IMAD.WIDE.U32 R108, R108, -0x326172a9, RZ ;  /* 0xcd9e8d576c6c7825 */ /* 0x000fe200078e00ff */
[----:B------:R-:W-:-:S03]  /*1150*/  LOP3.LUT R111, R9, UR4, R111, 0x96, !PT ;  /* 0x00000004096f7c12 */ /* 0x000fc6000f8e966f */
[----:B------:R-:W-:Y:S01]  /*1160*/  IMAD.MOV.U32 R15, RZ, RZ, RZ ;  /* 0x000000ffff0f7224 */ /* 0x000fe200078e00ff */
        /* <DEDUP_REMOVED lines=43> */
[----:B------:R-:W-:Y:S01]  /*1420*/  IMAD.WIDE.U32 R108, R109, -0x326172a9, RZ ;  /* 0xcd9e8d576d6c7825 */ /* 0x000fe200078e00ff */
[----:B------:R-:W-:-:S03]  /*1430*/  UIADD3 UR17, UPT, UPT, UR5, -0x695add53, URZ ;  /* 0x96a522ad05117890 */ /* 0x000fc6000fffe0ff */
[----:B------:R-:W-:Y:S01]  /*1440*/  IMAD.MOV.U32 R4, RZ, RZ, R108 ;  /* 0x000000ffff047224 */ /* 0x000fe200078e006c */
[----:B------:R-:W-:Y:S01]  /*1450*/  LOP3.LUT R7, R110, UR13, R109, 0x96, !PT ;  /* 0x0000000d6e077c12 */ /* 0x000fe2000f8e966d */
[----:B------:R-:W-:-:S03]  /*1460*/  IMAD.WIDE.U32 R108, R8, -0x2daee0ad, RZ ;  /* 0xd2511f53086c7825 */ /* 0x000fc600078e00ff */
[----:B------:R-:W-:Y:S01]  /*1470*/  MOV R13, R108 ;  /* 0x0000006c000d7202 */ /* 0x000fe20000000f00 */
[----:B------:R-:W-:Y:S01]  /*1480*/  IMAD.MOV.U32 R108, RZ, RZ, R3 ;  /* 0x000000ffff6c7224 */ /* 0x000fe200078e0003 */
[----:B------:R-:W-:-:S07]  /*1490*/  LOP3.LUT R8, R6, UR17, R109, 0x96, !PT ;  /* 0x0000001106087c12 */ /* 0x000fce000f8e966d */
.L_x_15052:
[----:B------:R-:W-:Y:S05]  /*14a0*/  BSYNC.RECONVERGENT B2 ;  /* 0x0000000000027941 */ /* 0x000fea0003800200 */
.L_x_15051:
[----:B------:R-:W0:Y:S01]  /*14b0*/  LDC R114, c[0x0][0x408] ;  /* 0x00010200ff727b82 */ /* 0x000e220000000800 */
[----:B------:R-:W-:Y:S01]  /*14c0*/  HFMA2 R125, -RZ, RZ, 0.1171875, 0 ;  /* 0x2f800000ff7d7431 */ /* 0x000fe200000001ff */
[----:B------:R-:W-:Y:S01]  /*14d0*/  I2FP.F32.U32 R6, R108 ;  /* 0x0000006c00067245 */ /* 0x000fe20000201000 */
[----:B-----5:R-:W-:Y:S01]  /*14e0*/  IMAD.U32 R3, R80, 0x10000, RZ ;  /* 0x0001000050037824 */ /* 0x020fe200078e00ff */
[----:B------:R-:W-:Y:S01]  /*14f0*/  ISETP.NE.AND P1, PT, R15, 0x1, PT ;  /* 0x000000010f00780c */ /* 0x000fe20003f25270 */
[----:B------:R-:W-:Y:S01]  /*1500*/  BSSY.RECONVERGENT B2, `(.L_x_15055) ;  /* 0x000005d000027945 */ /* 0x000fe20003800200 */
[----:B------:R-:W-:Y:S02]  /*1510*/  IMAD.MOV.U32 R108, RZ, RZ, 0x2 ;  /* 0x00000002ff6c7424 */ /* 0x000fe400078e00ff */
[----:B------:R-:W-:Y:S01]  /*1520*/  FMUL.FTZ R3, R3, R2 ;  /* 0x0000000203037220 */ /* 0x000fe20000410000 */
[----:B------:R-:W1:Y:S01]  /*1530*/  LDC R115, c[0x0][0x404] ;  /* 0x00010100ff737b82 */ /* 0x000e620000000800 */
[----:B------:R-:W-:-:S02]  /*1540*/  FFMA.FTZ R6, R6, R125, 1.1641532182693481445e-10 ;  /* 0x2f00000006067423 */ /* 0x000fc4000001007d */
[----:B0-----:R-:W-:-:S03]  /*1550*/  FMUL.FTZ R3, R3, R114 ;  /* 0x0000007203037220 */ /* 0x001fc60000410000 */
[----:B-1----:R-:W-:Y:S02]  /*1560*/  FSETP.GTU.FTZ.AND P0, PT, R6, R115, PT ;  /* 0x000000730600720b */ /* 0x002fe40003f1c000 */
[----:B------:R-:W-:Y:S02]  /*1570*/  PRMT R6, R80, 0x7632, R6 ;  /* 0x0000763250067816 */ /* 0x000fe40000000006 */
[----:B------:R-:W-:Y:S02]  /*1580*/  FSEL R3, R3, RZ, !P0 ;  /* 0x000000ff03037208 */ /* 0x000fe40004000000 */
[----:B------:R-:W-:Y:S02]  /*1590*/  PLOP3.LUT P0, PT, P0, PT, PT, 0x8, 0x80 ;  /* 0x000000000080781c */ /* 0x000fe4000070e170 */
[----:B------:R-:W-:Y:S01]  /*15a0*/  MOV R80, R4 ;  /* 0x0000000400507202 */ /* 0x000fe20000000f00 */
        /* <DEDUP_REMOVED lines=11> */
.L_x_15057:
        /* <DEDUP_REMOVED lines=13> */
.L_x_15059:
[----:B------:R-:W-:Y:S05]  /*1730*/  BSYNC.RECONVERGENT B3 ;  /* 0x0000000000037941 */ /* 0x000fea0003800200 */
.L_x_15058:
        /* <DEDUP_REMOVED lines=50> */
[----:B------:R-:W-:-:S04]  /*1a60*/  UIADD3 UR17, UPT, UPT, UR5, -0x695add53, URZ ;  /* 0x96a522ad05117890 */ /* 0x000fc8000fffe0ff */
[----:B------:R-:W-:Y:S02]  /*1a70*/  LOP3.LUT R7, R112, UR13, R109, 0x96, !PT ;  /* 0x0000000d70077c12 */ /* 0x000fe4000f8e966d */
[----:B------:R-:W-:Y:S01]  /*1a80*/  MOV R4, R108 ;  /* 0x0000006c00047202 */ /* 0x000fe20000000f00 */
[----:B------:R-:W-:-:S04]  /*1a90*/  IMAD.WIDE.U32 R108, R8, -0x2daee0ad, RZ ;  /* 0xd2511f53086c7825 */ /* 0x000fc800078e00ff */
[----:B------:R-:W-:Y:S02]  /*1aa0*/  IMAD.MOV.U32 R13, RZ, RZ, R108 ;  /* 0x000000ffff0d7224 */ /* 0x000fe400078e006c */
[----:B------:R-:W-:Y:S01]  /*1ab0*/  HFMA2 R108, -RZ, RZ, 0, 0 ;  /* 0x00000000ff6c7431 */ /* 0x000fe200000001ff */
[----:B------:R-:W-:-:S07]  /*1ac0*/  LOP3.LUT R8, R110, UR17, R109, 0x96, !PT ;  /* 0x000000116e087c12 */ /* 0x000fce000f8e966d */
.L_x_15056:
[----:B------:R-:W-:Y:S05]  /*1ad0*/  BSYNC.RECONVERGENT B2 ;  /* 0x0000000000027941 */ /* 0x000fea0003800200 */
.L_x_15055:
        /* <DEDUP_REMOVED lines=22> */
.L_x_15062:
        /* <DEDUP_REMOVED lines=13> */
.L_x_15064:
[----:B------:R-:W-:Y:S05]  /*1d10*/  BSYNC.RECONVERGENT B3 ;  /* 0x0000000000037941 */ /* 0x000fea0003800200 */
.L_x_15063:
[----:B------:R-:W-:Y:S01]  /*1d20*/  LOP3.LUT R108, R5, UR5, R7, 0x96, !PT ;  /* 0x00000005056c7c12 */ /* 0x000fe2000f8e9607 */
[----:B------:R-:W-:Y:S01]  /*1d30*/  IMAD.WIDE.U32 R110, R12, -0x326172a9, RZ ;  /* 0xcd9e8d570c6e7825 */ /* 0x000fe200078e00ff */
[----:B------:R-:W-:-:S03]  /*1d40*/  UIADD3 UR17, UPT, UPT, UR4, -0x61c88647, URZ ;  /* 0x9e3779b904117890 */ /* 0x000fc6000fffe0ff */
[----:B------:R-:W-:Y:S02]  /*1d50*/  HFMA2 R80, -RZ, RZ, 0, 0 ;  /* 0x00000000ff507431 */ /* 0x000fe400000001ff */
[----:B------:R-:W-:Y:S01]  /*1d60*/  IMAD.WIDE.U32 R108, R108, -0x326172a9, RZ ;  /* 0xcd9e8d576c6c7825 */ /* 0x000fe200078e00ff */
[----:B------:R-:W-:-:S04]  /*1d70*/  LOP3.LUT R111, R9, UR4, R111, 0x96, !PT ;  /* 0x00000004096f7c12 */ /* 0x000fc8000f8e966f */
        /* <DEDUP_REMOVED lines=47> */
[----:B------:R-:W-:-:S05]  /*2070*/  IMAD.WIDE.U32 R108, R8, -0x2daee0ad, RZ ;  /* 0xd2511f53086c7825 */ /* 0x000fca00078e00ff */
[----:B------:R-:W-:Y:S01]  /*2080*/  LOP3.LUT R8, R6, UR17, R109, 0x96, !PT ;  /* 0x0000001106087c12 */ /* 0x000fe2000f8e966d */
[----:B------:R-:W-:Y:S02]  /*2090*/  IMAD.MOV.U32 R6, RZ, RZ, R13 ;  /* 0x000000ffff067224 */ /* 0x000fe400078e000d */
[----:B------:R-:W-:-:S07]  /*20a0*/  IMAD.MOV.U32 R13, RZ, RZ, R108 ;  /* 0x000000ffff0d7224 */ /* 0x000fce00078e006c */
.L_x_15061:
[----:B------:R-:W-:Y:S05]  /*20b0*/  BSYNC.RECONVERGENT B2 ;  /* 0x0000000000027941 */ /* 0x000fea0003800200 */
.L_x_15060:
        /* <DEDUP_REMOVED lines=9> */
[----:B------:R-:W-:Y:S02]  /*2150*/  FSEL R15, R15, RZ, !P1 ;  /* 0x000000ff0f0f7208 */ /* 0x000fe40004800000 */
[----:B------:R-:W-:-:S03]  /*2160*/  PLOP3.LUT P1, PT, P1, PT, PT, 0x8, 0x80 ;  /* 0x000000000080781c */ /* 0x000fc60000f2e170 */
[--C-:B------:R-:W-:Y:S01]  /*2170*/  FADD.FTZ R18, R18, R15.reuse ;  /* 0x0000000f12127221 */ /* 0x100fe20000010000 */
        /* <DEDUP_REMOVED lines=11> */
.L_x_15067:
        /* <DEDUP_REMOVED lines=13> */
.L_x_15069:
[----:B------:R-:W-:Y:S05]  /*2300*/  BSYNC.RECONVERGENT B3 ;  /* 0x0000000000037941 */ /* 0x000fea0003800200 */
.L_x_15068:
        /* <DEDUP_REMOVED lines=54> */
[----:B------:R-:W-:Y:S02]  /*2670*/  HFMA2 R81, -RZ, RZ, 0, 0 ;  /* 0x00000000ff517431 */ /* 0x000fe400000001ff */
[----:B------:R-:W-:Y:S02]  /*2680*/  IMAD.MOV.U32 R6, RZ, RZ, R13 ;  /* 0x000000ffff067224 */ /* 0x000fe400078e000d */
[----:B------:R-:W-:-:S07]  /*2690*/  IMAD.MOV.U32 R13, RZ, RZ, R80 ;  /* 0x000000ffff0d7224 */ /* 0x000fce00078e0050 */
.L_x_15066:
[----:B------:R-:W-:Y:S05]  /*26a0*/  BSYNC.RECONVERGENT B2 ;  /* 0x0000000000027941 */ /* 0x000fea0003800200 */
.L_x_15065:
        /* <DEDUP_REMOVED lines=22> */
.L_x_15072:
        /* <DEDUP_REMOVED lines=13> */
.L_x_15074:
[----:B------:R-:W-:Y:S05]  /*28e0*/  BSYNC.RECONVERGENT B3 ;  /* 0x0000000000037941 */ /* 0x000fea0003800200 */
.L_x_15073:
        /* <DEDUP_REMOVED lines=55> */
[----:B------:R-:W-:Y:S02]  /*2c60*/  IMAD.MOV.U32 R13, RZ, RZ, R80 ;  /* 0x000000ffff0d7224 */ /* 0x000fe400078e0050 */
[----:B------:R-:W-:-:S07]  /*2c70*/  HFMA2 R80, -RZ, RZ, 0, 0 ;  /* 0x00000000ff507431 */ /* 0x000fce00000001ff */
.L_x_15071:
[----:B------:R-:W-:Y:S05]  /*2c80*/  BSYNC.RECONVERGENT B2 ;  /* 0x0000000000027941 */ /* 0x000fea0003800200 */
.L_x_15070:
        /* <DEDUP_REMOVED lines=23> */
.L_x_15077:
        /* <DEDUP_REMOVED lines=13> */
.L_x_15079:
[----:B------:R-:W-:Y:S05]  /*2ed0*/  BSYNC.RECONVERGENT B3 ;  /* 0x0000000000037941 */ /* 0x000fea0003800200 */
.L_x_15078:
        /* <DEDUP_REMOVED lines=57> */
.L_x_15076:
[----:B------:R-:W-:Y:S05]  /*3270*/  BSYNC.RECONVERGENT B2 ;  /* 0x0000000000027941 */ /* 0x000fea0003800200 */
.L_x_15075:
        /* <DEDUP_REMOVED lines=22> */
.L_x_15082:
        /* <DEDUP_REMOVED lines=13> */
.L_x_15084:
[----:B------:R-:W-:Y:S05]  /*34b0*/  BSYNC.RECONVERGENT B3 ;  /* 0x0000000000037941 */ /* 0x000fea0003800200 */
.L_x_15083:
        /* <DEDUP_REMOVED lines=57> */
.L_x_15081:
[----:B------:R-:W-:Y:S05]  /*3850*/  BSYNC.RECONVERGENT B2 ;  /* 0x0000000000027941 */ /* 0x000fea0003800200 */
.L_x_15080:
[----:B------:R-:W-:Y:S01]  /*3860*/  I2FP.F32.U32 R6, R6 ;  /* 0x0000000600067245 */ /* 0x000fe20000201000 */
[----:B------:R-:W-:Y:S01]  /*3870*/  IMAD.U32 R15, R83, 0x10000, RZ ;  /* 0x00010000530f7824 */ /* 0x000fe200078e00ff */
        /* <DEDUP_REMOVED lines=21> */
.L_x_15087:
        /* <DEDUP_REMOVED lines=15> */
.L_x_15089:
[----:B------:R-:W-:Y:S05]  /*3ac0*/  BSYNC.RECONVERGENT B3 ;  /* 0x0000000000037941 */ /* 0x000fea0003800200 */
.L_x_15088:
        /* <DEDUP_REMOVED lines=57> */
.L_x_15086:
[----:B------:R-:W-:Y:S05]  /*3e60*/  BSYNC.RECONVERGENT B2 ;  /* 0x0000000000027941 */ /* 0x000fea0003800200 */
.L_x_15085:
        /* <DEDUP_REMOVED lines=10> */
.L_x_15050:
        /* <DEDUP_REMOVED lines=16> */
.L_x_15093:
        /* <DEDUP_REMOVED lines=13> */
.L_x_15095:
[----:B------:R-:W-:Y:S05]  /*40e0*/  BSYNC.RECONVERGENT B3 ;  /* 0x0000000000037941 */ /* 0x000fea0003800200 */
.L_x_15094:
        /* <DEDUP_REMOVED lines=11> */
[----:B------:R-:W-:Y:S01]  /*41a0*/  IMAD.WIDE.U32 R6, R6, -0x2daee0ad, RZ ;  /* 0xd2511f5306067825 */ /* 0x000fe200078e00ff */
[----:B------:R-:W-:-:S03]  /*41b0*/  UIADD3 UR18, UPT, UPT, UR5, -0x126145ec, URZ ;  /* 0xed9eba1405127890 */ /* 0x000fc6000fffe0ff */
        /* <DEDUP_REMOVED lines=44> */
.L_x_15092:
[----:B------:R-:W-:Y:S05]  /*4480*/  BSYNC.RECONVERGENT B2 ;  /* 0x0000000000027941 */ /* 0x000fea0003800200 */
.L_x_15091:
[----:B------:R-:W0:Y:S01]  /*4490*/  LDC R112, c[0x0][0x404] ;  /* 0x00010100ff707b82 */ /* 0x000e220000000800 */
[----:B------:R-:W-:Y:S01]  /*44a0*/  ISETP.NE.AND P0, PT, R17, 0x1, PT ;  /* 0x000000011100780c */ /* 0x000fe20003f05270 */
[----:B------:R-:W-:Y:S01]  /*44b0*/  IMAD.MOV.U32 R110, RZ, RZ, 0x2f800000 ;  /* 0x2f800000ff6e7424 */ /* 0x000fe200078e00ff */
[----:B------:R-:W-:Y:S01]  /*44c0*/  I2FP.F32.U32 R3, R15 ;  /* 0x0000000f00037245 */ /* 0x000fe20000201000 */
[C---:B-----5:R-:W-:Y:S01]  /*44d0*/  IMAD.U32 R15, R80.reuse, 0x10000, RZ ;  /* 0x00010000500f7824 */ /* 0x060fe200078e00ff */
[----:B------:R-:W-:Y:S01]  /*44e0*/  BSSY.RECONVERGENT B2, `(.L_x_15096) ;  /* 0x000005a000027945 */ /* 0x000fe20003800200 */
[----:B------:R-:W-:Y:S01]  /*44f0*/  PRMT R80, R80, 0x7632, R80 ;  /* 0x0000763250507816 */ /* 0x000fe20000000050 */
[----:B------:R-:W-:Y:S01]  /*4500*/  IMAD.MOV.U32 R6, RZ, RZ, R4 ;  /* 0x000000ffff067224 */ /* 0x000fe200078e0004 */
[----:B------:R-:W1:Y:S01]  /*4510*/  LDC R111, c[0x0][0x408] ;  /* 0x00010200ff6f7b82 */ /* 0x000e620000000800 */
[----:B------:R-:W-:Y:S01]  /*4520*/  FFMA.FTZ R3, R3, R110, 1.1641532182693481445e-10 ;  /* 0x2f00000003037423 */ /* 0x000fe2000001006e */
[----:B------:R-:W-:Y:S01]  /*4530*/  FMUL.FTZ R16, R15, R2 ;  /* 0x000000020f107220 */ /* 0x000fe20000410000 */
[----:B------:R-:W-:-:S03]  /*4540*/  MOV R18, 0x2 ;  /* 0x0000000200127802 */ /* 0x000fc60000000f00 */
[----:B0-----:R-:W-:-:S04]  /*4550*/  FSETP.LE.FTZ.AND P1, PT, R3, R112, PT ;  /* 0x000000700300720b */ /* 0x001fc80003f33000 */
        /* <DEDUP_REMOVED lines=11> */
.L_x_15098:
        /* <DEDUP_REMOVED lines=13> */
.L_x_15100:
[----:B------:R-:W-:Y:S05]  /*46e0*/  BSYNC.RECONVERGENT B3 ;  /* 0x0000000000037941 */ /* 0x000fea0003800200 */
.L_x_15099:
        /* <DEDUP_REMOVED lines=57> */
.L_x_15097:
[----:B------:R-:W-:Y:S05]  /*4a80*/  BSYNC.RECONVERGENT B2 ;  /* 0x0000000000027941 */ /* 0x000fea0003800200 */
.L_x_15096:
        /* <DEDUP_REMOVED lines=19> */
.L_x_15103:
        /* <DEDUP_REMOVED lines=13> */
.L_x_15105:
[----:B------:R-:W-:Y:S05]  /*4c90*/  BSYNC.RECONVERGENT B3 ;  /* 0x0000000000037941 */ /* 0x000fea0003800200 */
.L_x_15104:
        /* <DEDUP_REMOVED lines=57> */
.L_x_15102:
[----:B------:R-:W-:Y:S05]  /*5030*/  BSYNC.RECONVERGENT B2 ;  /* 0x0000000000027941 */ /* 0x000fea0003800200 */
.L_x_15101:
[----:B------:R-:W-:Y:S01]  /*5040*/  ISETP.NE.AND P2, PT, R80, 0x1, PT ;  /* 0x000000015000780c */ /* 0x000fe20003f45270 */
[C---:B------:R-:W-:Y:S01]  /*5050*/  IMAD.U32 R19, R81.reuse, 0x10000, RZ ;  /* 0x0001000051137824 */ /* 0x040fe200078e00ff */
[----:B------:R-:W-:Y:S01]  /*5060*/  I2FP.F32.U32 R15, R15 ;  /* 0x0000000f000f7245 */ /* 0x000fe20000201000 */
[----:B------:R-:W-:Y:S01]  /*5070*/  BSSY.RECONVERGENT B2, `(.L_x_15106) ;  /* 0x0000058000027945 */ /* 0x000fe20003800200 */
[----:B------:R-:W-:Y:S01]  /*5080*/  PRMT R6, R81, 0x7632, R6 ;  /* 0x0000763251067816 */ /* 0x000fe20000000006 */
[----:B------:R-:W-:Y:S01]  /*5090*/  FMUL.FTZ R18, R19, R2 ;  /* 0x0000000213127220 */ /* 0x000fe20000410000 */
[----:B------:R-:W-:Y:S02]  /*50a0*/  HFMA2 R81, -RZ, RZ, 0, 1.1920928955078125e-07 ;  /* 0x00000002ff517431 */ /* 0x000fe400000001ff */
[----:B------:R-:W-:Y:S01]  /*50b0*/  FFMA.FTZ R15, R15, R110, 1.1641532182693481445e-10 ;  /* 0x2f0000000f0f7423 */ /* 0x000fe2000001006e */
[----:B------:R-:W-:-:S04]  /*50c0*/  FMUL.FTZ R18, R18, R111 ;  /* 0x0000006f12127220 */ /* 0x000fc80000410000 */
        /* <DEDUP_REMOVED lines=11> */
.L_x_15108:
        /* <DEDUP_REMOVED lines=13> */
.L_x_15110:
[----:B------:R-:W-:Y:S05]  /*5250*/  BSYNC.RECONVERGENT B3 ;  /* 0x0000000000037941 */ /* 0x000fea0003800200 */
.L_x_15109:
        /* <DEDUP_REMOVED lines=57> */
.L_x_15107:
[----:B------:R-:W-:Y:S05]  /*55f0*/  BSYNC.RECONVERGENT B2 ;  /* 0x0000000000027941 */ /* 0x000fea0003800200 */
.L_x_15106:
        /* <DEDUP_REMOVED lines=19> */
.L_x_15113:
        /* <DEDUP_REMOVED lines=13> */
.L_x_15115:
[----:B------:R-:W-:Y:S05]  /*5800*/  BSYNC.RECONVERGENT B3 ;  /* 0x0000000000037941 */ /* 0x000fea0003800200 */
.L_x_15114:
        /* <DEDUP_REMOVED lines=57> */
.L_x_15112:
[----:B------:R-:W-:Y:S05]  /*5ba0*/  BSYNC.RECONVERGENT B2 ;  /* 0x0000000000027941 */ /* 0x000fea0003800200 */
.L_x_15111:
[----:B------:R-:W-:Y:S01]  /*5bb0*/  ISETP.NE.AND P4, PT, R80, 0x1, PT ;  /* 0x000000015000780c */ /* 0x000fe20003f85270 */
[----:B------:R-:W-:Y:S01]  /*5bc0*/  IMAD.U32 R81, R82, 0x10000, RZ ;  /* 0x0001000052517824 */ /* 0x000fe200078e00ff */
[----:B------:R-:W-:Y:S01]  /*5bd0*/  I2FP.F32.U32 R15, R15 ;  /* 0x0000000f000f7245 */ /* 0x000fe20000201000 */
[----:B------:R-:W-:Y:S02]  /*5be0*/  BSSY.RECONVERGENT B2, `(.L_x_15116) ;  /* 0x0000058000027945 */ /* 0x000fe40003800200 */
[----:B------:R-:W-:Y:S02]  /*5bf0*/  FMUL.FTZ R6, R81, R2 ;  /* 0x0000000251067220 */ /* 0x000fe40000410000 */
[----:B------:R-:W-:Y:S02]  /*5c00*/  FFMA.FTZ R15, R15, R110, 1.1641532182693481445e-10 ;  /* 0x2f0000000f0f7423 */ /* 0x000fe4000001006e */
[----:B------:R-:W-:Y:S01]  /*5c10*/  FMUL.FTZ R81, R6, R111 ;  /* 0x0000006f06517220 */ /* 0x000fe20000410000 */
[----:B------:R-:W-:-:S02]  /*5c20*/  IMAD.MOV.U32 R6, RZ, RZ, R4 ;  /* 0x000000ffff067224 */ /* 0x000fc400078e0004 */
[----:B------:R-:W-:Y:S02]  /*5c30*/  FSETP.LE.FTZ.AND P3, PT, R15, R112, PT ;  /* 0x000000700f00720b */ /* 0x000fe40003f73000 */
[----:B------:R-:W-:Y:S01]  /*5c40*/  PRMT R15, R82, 0x7632, R15 ;  /* 0x00007632520f7816 */ /* 0x000fe2000000000f */
[----:B------:R-:W-:Y:S01]  /*5c50*/  HFMA2 R82, -RZ, RZ, 0, 1.1920928955078125e-07 ;  /* 0x00000002ff527431 */ /* 0x000fe200000001ff */
        /* <DEDUP_REMOVED lines=9> */
.L_x_15118:
        /* <DEDUP_REMOVED lines=13> */
.L_x_15120:
[----:B------:R-:W-:Y:S05]  /*5dc0*/  BSYNC.RECONVERGENT B3 ;  /* 0x0000000000037941 */ /* 0x000fea0003800200 */
.L_x_15119:
        /* <DEDUP_REMOVED lines=53> */
[----:B------:R-:W-:-:S05]  /*6120*/  IMAD.WIDE.U32 R84, R85, -0x2daee0ad, RZ ;  /* 0xd2511f5355547825 */ /* 0x000fca00078e00ff */
[----:B------:R-:W-:Y:S01]  /*6130*/  LOP3.LUT R8, R6, UR17, R85, 0x96, !PT ;  /* 0x0000001106087c12 */ /* 0x000fe2000f8e9655 */
[----:B------:R-:W-:Y:S01]  /*6140*/  IMAD.MOV.U32 R6, RZ, RZ, R13 ;  /* 0x000000ffff067224 */ /* 0x000fe200078e000d */
[----:B------:R-:W-:-:S07]  /*6150*/  MOV R13, R84 ;  /* 0x00000054000d7202 */ /* 0x000fce0000000f00 */
.L_x_15117:
[----:B------:R-:W-:Y:S05]  /*6160*/  BSYNC.RECONVERGENT B2 ;  /* 0x0000000000027941 */ /* 0x000fea0003800200 */
.L_x_15116:
[----:B------:R-:W-:Y:S01]  /*6170*/  ISETP.NE.AND P5, PT, R82, 0x1, PT ;  /* 0x000000015200780c */ /* 0x000fe20003fa5270 */
[----:B------:R-:W-:Y:S01]  /*6180*/  IMAD.U32 R15, R15, 0x10000, RZ ;  /* 0x000100000f0f7824 */ /* 0x000fe200078e00ff */
[----:B------:R-:W-:Y:S01]  /*6190*/  I2FP.F32.U32 R85, R6 ;  /* 0x0000000600557245 */ /* 0x000fe20000201000 */
[----:B------:R-:W-:Y:S01]  /*61a0*/  BSSY.RECONVERGENT B2, `(.L_x_15121) ;  /* 0x0000057000027945 */ /* 0x000fe20003800200 */
[----:B------:R-:W-:Y:S02]  /*61b0*/  HFMA2 R84, -RZ, RZ, 0, 1.1920928955078125e-07 ;  /* 0x00000002ff547431 */ /* 0x000fe400000001ff */
[----:B------:R-:W-:Y:S01]  /*61c0*/  FMUL.FTZ R6, R15, R2 ;  /* 0x000000020f067220 */ /* 0x000fe20000410000 */
[----:B------:R-:W-:-:S03]  /*61d0*/  FFMA.FTZ R85, R85, R110, 1.1641532182693481445e-10 ;  /* 0x2f00000055557423 */ /* 0x000fc6000001006e */
[----:B------:R-:W-:Y:S01]  /*61e0*/  FMUL.FTZ R15, R6, R111 ;  /* 0x0000006f060f7220 */ /* 0x000fe20000410000 */
[----:B------:R-:W-:Y:S01]  /*61f0*/  IMAD.MOV.U32 R6, RZ, RZ, R4 ;  /* 0x000000ffff067224 */ /* 0x000fe200078e0004 */
        /* <DEDUP_REMOVED lines=10> */
.L_x_15123:
        /* <DEDUP_REMOVED lines=13> */
.L_x_15125:
[----:B------:R-:W-:Y:S05]  /*6370*/  BSYNC.RECONVERGENT B3 ;  /* 0x0000000000037941 */ /* 0x000fea0003800200 */
.L_x_15124:
        /* <DEDUP_REMOVED lines=55> */
[----:B------:R-:W-:Y:S01]  /*66f0*/  MOV R13, R84 ;  /* 0x00000054000d7202 */ /* 0x000fe20000000f00 */
[----:B------:R-:W-:-:S07]  /*6700*/  IMAD.MOV.U32 R84, RZ, RZ, RZ ;  /* 0x000000ffff547224 */ /* 0x000fce00078e00ff */
.L_x_15122:
[----:B------:R-:W-:Y:S05]  /*6710*/  BSYNC.RECONVERGENT B2 ;  /* 0x0000000000027941 */ /* 0x000fea0003800200 */
.L_x_15121:
        /* <DEDUP_REMOVED lines=20> */
.L_x_15128:
        /* <DEDUP_REMOVED lines=15> */
.L_x_15130:
[----:B------:R-:W-:Y:S05]  /*6950*/  BSYNC.RECONVERGENT B3 ;  /* 0x0000000000037941 */ /* 0x000fea0003800200 */
.L_x_15129:
        /* <DEDUP_REMOVED lines=55> */
[----:B------:R-:W-:Y:S01]  /*6cd0*/  IMAD.MOV.U32 R6, RZ, RZ, RZ ;  /* 0x000000ffff067224 */ /* 0x000fe200078e00ff */
[----:B------:R-:W-:-:S07]  /*6ce0*/  MOV R13, R84 ;  /* 0x00000054000d7202 */ /* 0x000fce0000000f00 */
.L_x_15127:
[----:B------:R-:W-:Y:S05]  /*6cf0*/  BSYNC.RECONVERGENT B2 ;  /* 0x0000000000027941 */ /* 0x000fea0003800200 */
.L_x_15126:
        /* <DEDUP_REMOVED lines=16> */
.L_x_15090:
        /* <DEDUP_REMOVED lines=13> */
[----:B0-----:R-:W-:-:S05]  /*6ed0*/  IMAD.WIDE.U32 R80, R0, 0x20, R80 ;  /* 0x0000002000507825 */ /* 0x001fca00078e0050 */
[----:B------:R-:W-:Y:S01]  /*6ee0*/  STG.E.128 desc[UR6][R80.64], R16 ;  /* 0x0000001050007986 */ /* 0x000fe2000c101d06 */
[----:B-1----:R-:W-:-:S03]  /*6ef0*/  IMAD.WIDE.U32 R82, R0, 0x8, R82 ;  /* 0x0000000800527825 */ /* 0x002fc600078e0052 */
[----:B------:R0:W-:Y:S02]  /*6f00*/  STG.E.128 desc[UR6][R80.64+0x10], R84 ;  /* 0x0000105450007986 */ /* 0x0001e4000c101d06 */
[----:B0-----:R-:W-:Y:S02]  /*6f10*/  LOP3.LUT R81, R110, R15, RZ, 0xfc, !PT ;  /* 0x0000000f6e517212 */ /* 0x001fe400078efcff */
[----:B------:R-:W-:Y:S02]  /*6f20*/  LOP3.LUT R80, R3, R108, RZ, 0xfc, !PT ;  /* 0x0000006c03507212 */ /* 0x000fe400078efcff */
[----:B------:R-:W-:Y:S01]  /*6f30*/  MOV R3, R13 ;  /* 0x0000000d00037202 */ /* 0x000fe20000000f00 */
[----:B------:R-:W-:Y:S02]  /*6f40*/  VIADD R13, R0, 0x20 ;  /* 0x00000020000d7836 */ /* 0x000fe40000000000 */
[----:B------:R0:W-:Y:S05]  /*6f50*/  STG.E.64 desc[UR6][R82.64], R80 ;  /* 0x0000005052007986 */ /* 0x0001ea000c101b06 */
.L_x_15049:
[----:B------:R-:W-:Y:S05]  /*6f60*/  BSYNC.RECONVERGENT B1 ;  /* 0x0000000000017941 */ /* 0x000fea0003800200 */
.L_x_15048:
        /* <DEDUP_REMOVED lines=10> */
[----:B0-----:R-:W0:Y:S02]  /*7010*/  LDC.64 R80, c[0x0][0x3a0] ;  /* 0x0000e800ff507b82 */ /* 0x001e240000000a00 */
        /* <DEDUP_REMOVED lines=19> */
.L_x_15136:
        /* <DEDUP_REMOVED lines=13> */
.L_x_15138:
[----:B------:R-:W-:Y:S05]  /*7220*/  BSYNC.RECONVERGENT B3 ;  /* 0x0000000000037941 */ /* 0x000fea0003800200 */
.L_x_15137:
        /* <DEDUP_REMOVED lines=55> */
[----:B------:R-:W-:Y:S01]  /*75a0*/  LOP3.LUT R8, R6, UR17, R109, 0x96, !PT ;  /* 0x0000001106087c12 */ /* 0x000fe2000f8e966d */
[----:B------:R-:W-:-:S07]  /*75b0*/  IMAD.MOV.U32 R109, RZ, RZ, R3 ;  /* 0x000000ffff6d7224 */ /* 0x000fce00078e0003 */
.L_x_15135:
[----:B------:R-:W-:Y:S05]  /*75c0*/  BSYNC.RECONVERGENT B2 ;  /* 0x0000000000027941 */ /* 0x000fea0003800200 */
.L_x_15134:
[----:B------:R-:W0:Y:S01]  /*75d0*/  LDC R114, c[0x0][0x408] ;  /* 0x00010200ff727b82 */ /* 0x000e220000000800 */
[----:B------:R-:W-:Y:S01]  /*75e0*/  I2FP.F32.U32 R3, R109 ;  /* 0x0000006d00037245 */ /* 0x000fe20000201000 */
[----:B------:R-:W-:Y:S01]  /*75f0*/  IMAD.MOV.U32 R112, RZ, RZ, 0x2f800000 ;  /* 0x2f800000ff707424 */ /* 0x000fe200078e00ff */
[----:B------:R-:W-:Y:S01]  /*7600*/  ISETP.NE.AND P1, PT, R108, 0x1, PT ;  /* 0x000000016c00780c */ /* 0x000fe20003f25270 */
[C---:B-----5:R-:W-:Y:S01]  /*7610*/  IMAD.U32 R109, R60.reuse, 0x10000, RZ ;  /* 0x000100003c6d7824 */ /* 0x060fe200078e00ff */
[----:B------:R-:W-:Y:S01]  /*7620*/  BSSY.RECONVERGENT B2, `(.L_x_15139) ;  /* 0x000005d000027945 */ /* 0x000fe20003800200 */
[----:B------:R-:W-:Y:S01]  /*7630*/  FFMA.FTZ R6, R3, R112, 1.1641532182693481445e-10 ;  /* 0x2f00000003067423 */ /* 0x000fe20000010070 */
[----:B------:R-:W-:Y:S01]  /*7640*/  HFMA2 R110, -RZ, RZ, 0, 1.1920928955078125e-07 ;  /* 0x00000002ff6e7431 */ /* 0x000fe200000001ff */
[----:B------:R-:W1:Y:S01]  /*7650*/  LDC R125, c[0x0][0x404] ;  /* 0x00010100ff7d7b82 */ /* 0x000e620000000800 */
[----:B------:R-:W-:Y:S01]  /*7660*/  FMUL.FTZ R109, R109, R2 ;  /* 0x000000026d6d7220 */ /* 0x000fe20000410000 */
[----:B------:R-:W-:-:S03]  /*7670*/  PRMT R60, R60, 0x7632, R60 ;  /* 0x000076323c3c7816 */ /* 0x000fc6000000003c */
[----:B0-----:R-:W-:Y:S01]  /*7680*/  FMUL.FTZ R109, R109, R114 ;  /* 0x000000726d6d7220 */ /* 0x001fe20000410000 */
[----:B-1----:R-:W-:-:S04]  /*7690*/  FSETP.GTU.FTZ.AND P0, PT, R6, R125, PT ;  /* 0x0000007d0600720b */ /* 0x002fc80003f1c000 */
        /* <DEDUP_REMOVED lines=14> */
.L_x_15141:
[----:B------:R-:W-:Y:S01]  /*7780*/  IADD3 R10, PT, PT, R10, 0x1, RZ ;  /* 0x000000010a0a7810 */ /* 0x000fe20007ffe0ff */
[----:B------:R-:W-:Y:S03]  /*7790*/  BSSY.RECONVERGENT B3, `(.L_x_15142) ;  /* 0x000000b000037945 */ /* 0x000fe60003800200 */
[----:B------:R-:W-:-:S13]  /*77a0*/  ISETP.NE.AND P0, PT, R10, RZ, PT ;  /* 0x000000ff0a00720c */ /* 0x000fda0003f05270 */
        /* <DEDUP_REMOVED lines=9> */
.L_x_15143:
[----:B------:R-:W-:Y:S05]  /*7840*/  BSYNC.RECONVERGENT B3 ;  /* 0x0000000000037941 */ /* 0x000fea0003800200 */
.L_x_15142:
[----:B------:R-:W-:Y:S01]  /*7850*/  IMAD.WIDE.U32 R108, R10, -0x2daee0ad, RZ ;  /* 0xd2511f530a6c7825 */ /* 0x000fe200078e00ff */
[----:B------:R-:W-:-:S03]  /*7860*/  UIADD3 UR17, UPT, UPT, UR4, -0x61c88647, URZ ;  /* 0x9e3779b904117890 */ /* 0x000fc6000fffe0ff */
[----:B------:R-:W-:Y:S01]  /*7870*/  IMAD.WIDE.U32 R110, R12, -0x326172a9, RZ ;  /* 0xcd9e8d570c6e7825 */ /* 0x000fe200078e00ff */
[----:B------:R-:W-:-:S04]  /*7880*/  LOP3.LUT R6, R5, UR5, R109, 0x96, !PT ;  /* 0x0000000505067c12 */ /* 0x000fc8000f8e966d */
        /* <DEDUP_REMOVED lines=22> */
[----:B------:R-:W-:-:S04]  /*79f0*/  UIADD3 UR17, UPT, UPT, UR5, -0x56f99767, URZ ;  /* 0xa906689905117890 */ /* 0x000fc8000fffe0ff */
        /* <DEDUP_REMOVED lines=19> */
[----:B------:R-:W-:Y:S01]  /*7b30*/  UIADD3 UR17, UPT, UPT, UR4, -0xe443238, URZ ;  /* 0xf1bbcdc804117890 */ /* 0x000fe2000fffe0ff */
[----:B------:R-:W-:-:S05]  /*7b40*/  IMAD.WIDE.U32 R110, R111, -0x326172a9, RZ ;  /* 0xcd9e8d576f6e7825 */ /* 0x000fca00078e00ff */
[----:B------:R-:W-:Y:S01]  /*7b50*/  LOP3.LUT R6, R6, UR17, R111, 0x96, !PT ;  /* 0x0000001106067c12 */ /* 0x000fe2000f8e966f */
[----:B------:R-:W-:-:S04]  /*7b60*/  UIADD3 UR17, UPT, UPT, UR5, -0x695add53, URZ ;  /* 0x96a522ad05117890 */ /* 0x000fc8000fffe0ff */
        /* <DEDUP_REMOVED lines=8> */
.L_x_15140:
[----:B------:R-:W-:Y:S05]  /*7bf0*/  BSYNC.RECONVERGENT B2 ;  /* 0x0000000000027941 */ /* 0x000fea0003800200 */
.L_x_15139:
        /* <DEDUP_REMOVED lines=22> */
.L_x_15146:
        /* <DEDUP_REMOVED lines=13> */
.L_x_15148:
[----:B------:R-:W-:Y:S05]  /*7e30*/  BSYNC.RECONVERGENT B3 ;  /* 0x0000000000037941 */ /* 0x000fea0003800200 */
.L_x_15147:
        /* <DEDUP_REMOVED lines=57> */
.L_x_15145:
[----:B------:R-:W-:Y:S05]  /*81d0*/  BSYNC.RECONVERGENT B2 ;  /* 0x0000000000027941 */ /* 0x000fea0003800200 */
.L_x_15144:
        /* <DEDUP_REMOVED lines=23> */
.L_x_15151:
        /* <DEDUP_REMOVED lines=13> */
.L_x_15153:
[----:B------:R-:W-:Y:S05]  /*8420*/  BSYNC.RECONVERGENT B3 ;  /* 0x0000000000037941 */ /* 0x000fea0003800200 */
.L_x_15152:
        /* <DEDUP_REMOVED lines=57> */
.L_x_15150:
[----:B------:R-:W-:Y:S05]  /*87c0*/  BSYNC.RECONVERGENT B2 ;  /* 0x0000000000027941 */ /* 0x000fea0003800200 */
.L_x_15149:
        /* <DEDUP_REMOVED lines=22> */
.L_x_15156:
        /* <DEDUP_REMOVED lines=13> */
.L_x_15158:
[----:B------:R-:W-:Y:S05]  /*8a00*/  BSYNC.RECONVERGENT B3 ;  /* 0x0000000000037941 */ /* 0x000fea0003800200 */
.L_x_15157:
        /* <DEDUP_REMOVED lines=57> */
.L_x_15155:
[----:B------:R-:W-:Y:S05]  /*8da0*/  BSYNC.RECONVERGENT B2 ;  /* 0x0000000000027941 */ /* 0x000fea0003800200 */
.L_x_15154:
        /* <DEDUP_REMOVED lines=23> */
.L_x_15161:
        /* <DEDUP_REMOVED lines=13> */
.L_x_15163:
[----:B------:R-:W-:Y:S05]  /*8ff0*/  BSYNC.RECONVERGENT B3 ;  /* 0x0000000000037941 */ /* 0x000fea0003800200 */
.L_x_15162:
        /* <DEDUP_REMOVED lines=55> */
[----:B------:R-:W-:Y:S02]  /*9370*/  LOP3.LUT R8, R110, UR17, R109, 0x96, !PT ;  /* 0x000000116e087c12 */ /* 0x000fe4000f8e966d */
[----:B------:R-:W-:-:S07]  /*9380*/  MOV R15, R108 ;  /* 0x0000006c000f7202 */ /* 0x000fce0000000f00 */
.L_x_15160:
[----:B------:R-:W-:Y:S05]  /*9390*/  BSYNC.RECONVERGENT B2 ;  /* 0x0000000000027941 */ /* 0x000fea0003800200 */
.L_x_15159:
[----:B------:R-:W-:Y:S01]  /*93a0*/  I2FP.F32.U32 R61, R62 ;  /* 0x0000003e003d7245 */ /* 0x000fe20000201000 */
[----:B------:R-:W-:Y:S01]  /*93b0*/  IMAD.MOV.U32 R110, RZ, RZ, 0x2f800000 ;  /* 0x2f800000ff6e7424 */ /* 0x000fe200078e00ff */
[----:B------:R-:W-:Y:S01]  /*93c0*/  SHF.L.U32 R109, R6, 0x10, RZ ;  /* 0x00000010066d7819 */ /* 0x000fe200000006ff */
[----:B------:R-:W-:Y:S01]  /*93d0*/  BSSY.RECONVERGENT B2, `(.L_x_15164) ;  /* 0x000005b000027945 */ /* 0x000fe20003800200 */
[----:B------:R-:W-:Y:S01]  /*93e0*/  ISETP.NE.AND P5, PT, R80, 0x1, PT ;  /* 0x000000015000780c */ /* 0x000fe20003fa5270 */
[----:B------:R-:W-:Y:S02]  /*93f0*/  FFMA.FTZ R6, R61, R110, 1.1641532182693481445e-10 ;  /* 0x2f0000003d067423 */ /* 0x000fe4000001006e */
[----:B------:R-:W-:-:S03]  /*9400*/  FMUL.FTZ R109, R109, R2 ;  /* 0x000000026d6d7220 */ /* 0x000fc60000410000 */
[----:B------:R-:W-:Y:S01]  /*9410*/  FSETP.GTU.FTZ.AND P4, PT, R6, R125, PT ;  /* 0x0000007d0600720b */ /* 0x000fe20003f9c000 */
[----:B------:R-:W-:-:S05]  /*9420*/  FMUL.FTZ R109, R109, R114 ;  /* 0x000000726d6d7220 */ /* 0x000fca0000410000 */
        /* <DEDUP_REMOVED lines=14> */
.L_x_15166:
        /* <DEDUP_REMOVED lines=13> */
.L_x_15168:
[----:B------:R-:W-:Y:S05]  /*95e0*/  BSYNC.RECONVERGENT B3 ;  /* 0x0000000000037941 */ /* 0x000fea0003800200 */
.L_x_15167:
        /* <DEDUP_REMOVED lines=55> */
[----:B------:R-:W-:Y:S01]  /*9960*/  MOV R6, R15 ;  /* 0x0000000f00067202 */ /* 0x000fe20000000f00 */
[----:B------:R-:W-:-:S07]  /*9970*/  IMAD.MOV.U32 R15, RZ, RZ, R80 ;  /* 0x000000ffff0f7224 */ /* 0x000fce00078e0050 */
.L_x_15165:
[----:B------:R-:W-:Y:S05]  /*9980*/  BSYNC.RECONVERGENT B2 ;  /* 0x0000000000027941 */ /* 0x000fea0003800200 */
.L_x_15164:
        /* <DEDUP_REMOVED lines=23> */
.L_x_15171:
        /* <DEDUP_REMOVED lines=15> */
.L_x_15173:
[----:B------:R-:W-:Y:S05]  /*9bf0*/  BSYNC.RECONVERGENT B3 ;  /* 0x0000000000037941 */ /* 0x000fea0003800200 */
.L_x_15172:
        /* <DEDUP_REMOVED lines=53> */
[----:B------:R-:W-:-:S04]  /*9f50*/  IMAD.WIDE.U32 R80, R8, -0x2daee0ad, RZ ;  /* 0xd2511f5308507825 */ /* 0x000fc800078e00ff */
[----:B------:R-:W-:Y:S01]  /*9f60*/  IMAD.MOV.U32 R15, RZ, RZ, R80 ;  /* 0x000000ffff0f7224 */ /* 0x000fe200078e0050 */
[----:B------:R-:W-:Y:S01]  /*9f70*/  LOP3.LUT R8, R6, UR17, R81, 0x96, !PT ;  /* 0x0000001106087c12 */ /* 0x000fe2000f8e9651 */
[----:B------:R-:W-:-:S07]  /*9f80*/  IMAD.MOV.U32 R6, RZ, RZ, RZ ;  /* 0x000000ffff067224 */ /* 0x000fce00078e00ff */
.L_x_15170:
[----:B------:R-:W-:Y:S05]  /*9f90*/  BSYNC.RECONVERGENT B2 ;  /* 0x0000000000027941 */ /* 0x000fea0003800200 */
.L_x_15169:
        /* <DEDUP_REMOVED lines=10> */
.L_x_15133:
        /* <DEDUP_REMOVED lines=16> */
.L_x_15177:
        /* <DEDUP_REMOVED lines=13> */
.L_x_15179:
[----:B------:R-:W-:Y:S05]  /*a210*/  BSYNC.RECONVERGENT B3 ;  /* 0x0000000000037941 */ /* 0x000fea0003800200 */
.L_x_15178:
[----:B0-----:R-:W-:Y:S01]  /*a220*/  IMAD.WIDE.U32 R80, R12, -0x326172a9, RZ ;  /* 0xcd9e8d570c507825 */ /* 0x001fe200078e00ff */
        /* <DEDUP_REMOVED lines=56> */
.L_x_15176:
[----:B------:R-:W-:Y:S05]  /*a5b0*/  BSYNC.RECONVERGENT B2 ;  /* 0x0000000000027941 */ /* 0x000fea0003800200 */
.L_x_15175:
[----:B------:R-:W1:Y:S01]  /*a5c0*/  LDC R112, c[0x0][0x404] ;  /* 0x00010100ff707b82 */ /* 0x000e620000000800 */
[----:B------:R-:W-:Y:S01]  /*a5d0*/  HFMA2 R111, -RZ, RZ, 0.1171875, 0 ;  /* 0x2f800000ff6f7431 */ /* 0x000fe200000001ff */
[----:B------:R-:W-:Y:S01]  /*a5e0*/  ISETP.NE.AND P0, PT, R58, 0x1, PT ;  /* 0x000000013a00780c */ /* 0x000fe20003f05270 */
[----:B-----5:R-:W-:Y:S01]  /*a5f0*/  IMAD.U32 R57, R60, 0x10000, RZ ;  /* 0x000100003c397824 */ /* 0x020fe200078e00ff */
[----:B------:R-:W-:Y:S01]  /*a600*/  I2FP.F32.U32 R6, R56 ;  /* 0x0000003800067245 */ /* 0x000fe20000201000 */
[----:B------:R-:W-:Y:S02]  /*a610*/  BSSY.RECONVERGENT B2, `(.L_x_15180) ;  /* 0x000005a000027945 */ /* 0x000fe40003800200 */
[----:B------:R-:W-:Y:S01]  /*a620*/  FMUL.FTZ R59, R57, R2 ;  /* 0x00000002393b7220 */ /* 0x000fe20000410000 */
[----:B------:R-:W2:Y:S01]  /*a630*/  LDC R110, c[0x0][0x408] ;  /* 0x00010200ff6e7b82 */ /* 0x000ea20000000800 */
[----:B------:R-:W-:Y:S01]  /*a640*/  MOV R57, R4 ;  /* 0x0000000400397202 */ /* 0x000fe20000000f00 */
[----:B------:R-:W-:Y:S01]  /*a650*/  FFMA.FTZ R3, R6, R111, 1.1641532182693481445e-10 ;  /* 0x2f00000006037423 */ /* 0x000fe2000001006f */
[----:B------:R-:W-:Y:S01]  /*a660*/  PRMT R6, R60, 0x7632, R6 ;  /* 0x000076323c067816 */ /* 0x000fe20000000006 */
[----:B------:R-:W-:-:S03]  /*a670*/  IMAD.MOV.U32 R60, RZ, RZ, 0x2 ;  /* 0x00000002ff3c7424 */ /* 0x000fc600078e00ff */
[----:B-1----:R-:W-:-:S04]  /*a680*/  FSETP.LE.FTZ.AND P1, PT, R3, R112, PT ;  /* 0x000000700300720b */ /* 0x002fc80003f33000 */
[----:B------:R-:W-:Y:S01]  /*a690*/  P2R R3, PR, RZ, 0x2 ;  /* 0x00000002ff037803 */ /* 0x000fe20000000000 */
[----:B--2---:R-:W-:Y:S01]  /*a6a0*/  FMUL.FTZ R56, R59, R110 ;  /* 0x0000006e3b387220 */ /* 0x004fe20000410000 */
        /* <DEDUP_REMOVED lines=9> */
.L_x_15182:
        /* <DEDUP_REMOVED lines=13> */
.L_x_15184:
[----:B------:R-:W-:Y:S05]  /*a810*/  BSYNC.RECONVERGENT B3 ;  /* 0x0000000000037941 */ /* 0x000fea0003800200 */
.L_x_15183:
        /* <DEDUP_REMOVED lines=57> */
.L_x_15181:
[----:B------:R-:W-:Y:S05]  /*abb0*/  BSYNC.RECONVERGENT B2 ;  /* 0x0000000000027941 */ /* 0x000fea0003800200 */
.L_x_15180:
[----:B------:R-:W-:Y:S01]  /*abc0*/  I2FP.F32.U32 R58, R57 ;  /* 0x00000039003a7245 */ /* 0x000fe20000201000 */
[----:B------:R-:W-:Y:S01]  /*abd0*/  IMAD.U32 R59, R6, 0x10000, RZ ;  /* 0x00010000063b7824 */ /* 0x000fe200078e00ff */
[----:B------:R-:W-:Y:S01]  /*abe0*/  ISETP.NE.AND P1, PT, R60, 0x1, PT ;  /* 0x000000013c00780c */ /* 0x000fe20003f25270 */
[----:B------:R-:W-:Y:S01]  /*abf0*/  BSSY.RECONVERGENT B2, `(.L_x_15185) ;  /* 0x0000057000027945 */ /* 0x000fe20003800200 */
[----:B0-----:R-:W-:Y:S02]  /*ac00*/  IMAD.MOV.U32 R80, RZ, RZ, 0x2 ;  /* 0x00000002ff507424 */ /* 0x001fe400078e00ff */
[----:B------:R-:W-:Y:S01]  /*ac10*/  FFMA.FTZ R57, R58, R111, 1.1641532182693481445e-10 ;  /* 0x2f0000003a397423 */ /* 0x000fe2000001006f */
[----:B------:R-:W-:-:S04]  /*ac20*/  MOV R6, R4 ;  /* 0x0000000400067202 */ /* 0x000fc80000000f00 */
[----:B------:R-:W-:Y:S01]  /*ac30*/  FSETP.LE.FTZ.AND P0, PT, R57, R112, PT ;  /* 0x000000703900720b */ /* 0x000fe20003f13000 */
[----:B------:R-:W-:-:S04]  /*ac40*/  FMUL.FTZ R57, R59, R2 ;  /* 0x000000023b397220 */ /* 0x000fc80000410000 */
[----:B------:R-:W-:Y:S01]  /*ac50*/  FMUL.FTZ R57, R57, R110 ;  /* 0x0000006e39397220 */ /* 0x000fe20000410000 */
        /* <DEDUP_REMOVED lines=9> */
.L_x_15187:
        /* <DEDUP_REMOVED lines=13> */
.L_x_15189:
[----:B------:R-:W-:Y:S05]  /*adc0*/  BSYNC.RECONVERGENT B3 ;  /* 0x0000000000037941 */ /* 0x000fea0003800200 */
.L_x_15188:
        /* <DEDUP_REMOVED lines=57> */
.L_x_15186:
[----:B------:R-:W-:Y:S05]  /*b160*/  BSYNC.RECONVERGENT B2 ;  /* 0x0000000000027941 */ /* 0x000fea0003800200 */
.L_x_15185:
[----:B------:R-:W-:Y:S01]  /*b170*/  ISETP.NE.AND P2, PT, R80, 0x1, PT ;  /* 0x000000015000780c */ /* 0x000fe20003f45270 */
[----:B------:R-:W-:Y:S01]  /*b180*/  IMAD.U32 R81, R61, 0x10000, RZ ;  /* 0x000100003d517824 */ /* 0x000fe200078e00ff */
[----:B------:R-:W-:Y:S01]  /*b190*/  I2FP.F32.U32 R6, R6 ;  /* 0x0000000600067245 */ /* 0x000fe20000201000 */
[----:B------:R-:W-:Y:S01]  /*b1a0*/  BSSY.RECONVERGENT B2, `(.L_x_15190) ;  /* 0x0000058000027945 */ /* 0x000fe20003800200 */
[----:B------:R-:W-:Y:S02]  /*b1b0*/  IMAD.MOV.U32 R82, RZ, RZ, 0x2 ;  /* 0x00000002ff527424 */ /* 0x000fe400078e00ff */
[----:B------:R-:W-:Y:S01]  /*b1c0*/  FMUL.FTZ R81, R81, R2 ;  /* 0x0000000251517220 */ /* 0x000fe20000410000 */
[----:B------:R-:W-:Y:S01]  /*b1d0*/  FFMA.FTZ R59, R6, R111, 1.1641532182693481445e-10 ;  /* 0x2f000000063b7423 */ /* 0x000fe2000001006f */
[----:B------:R-:W-:Y:S02]  /*b1e0*/  PRMT R6, R61, 0x7632, R6 ;  /* 0x000076323d067816 */ /* 0x000fe40000000006 */
[----:B------:R-:W-:-:S02]  /*b1f0*/  FMUL.FTZ R58, R81, R110 ;  /* 0x0000006e513a7220 */ /* 0x000fc40000410000 */
        /* <DEDUP_REMOVED lines=11> */
.L_x_15192:
        /* <DEDUP_REMOVED lines=13> */
.L_x_15194:
[----:B------:R-:W-:Y:S05]  /*b380*/  BSYNC.RECONVERGENT B3 ;  /* 0x0000000000037941 */ /* 0x000fea0003800200 */
.L_x_15193:
        /* <DEDUP_REMOVED lines=51> */
[----:B------:R-:W-:Y:S01]  /*b6c0*/  LOP3.LUT R7, R60, UR13, R83, 0x96, !PT ;  /* 0x0000000d3c077c12 */ /* 0x000fe2000f8e9653 */
[----:B------:R-:W-:Y:S01]  /*b6d0*/  IMAD.WIDE.U32 R60, R61, -0x2daee0ad, RZ ;  /* 0xd2511f533d3c7825 */ /* 0x000fe200078e00ff */
[----:B------:R-:W-:-:S03]  /*b6e0*/  MOV R4, R82 ;  /* 0x0000005200047202 */ /* 0x000fc60000000f00 */
[----:B------:R-:W-:Y:S02]  /*b6f0*/  HFMA2 R82, -RZ, RZ, 0, 0 ;  /* 0x00000000ff527431 */ /* 0x000fe400000001ff */
[----:B------:R-:W-:Y:S01]  /*b700*/  IMAD.MOV.U32 R15, RZ, RZ, R60 ;  /* 0x000000ffff0f7224 */ /* 0x000fe200078e003c */
[----:B------:R-:W-:-:S07]  /*b710*/  LOP3.LUT R8, R80, UR17, R61, 0x96, !PT ;  /* 0x0000001150087c12 */ /* 0x000fce000f8e963d */
.L_x_15191:
[----:B------:R-:W-:Y:S05]  /*b720*/  BSYNC.RECONVERGENT B2 ;  /* 0x0000000000027941 */ /* 0x000fea0003800200 */
.L_x_15190:
[----:B------:R-:W-:Y:S01]  /*b730*/  I2FP.F32.U32 R60, R59 ;  /* 0x0000003b003c7245 */ /* 0x000fe20000201000 */
[----:B------:R-:W-:Y:S01]  /*b740*/  IMAD.U32 R61, R6, 0x10000, RZ ;  /* 0x00010000063d7824 */ /* 0x000fe200078e00ff */
[----:B------:R-:W-:Y:S01]  /*b750*/  ISETP.NE.AND P3, PT, R82, 0x1, PT ;  /* 0x000000015200780c */ /* 0x000fe20003f65270 */
[----:B------:R-:W-:Y:S01]  /*b760*/  BSSY.RECONVERGENT B2, `(.L_x_15195) ;  /* 0x0000057000027945 */ /* 0x000fe20003800200 */
[----:B------:R-:W-:Y:S02]  /*b770*/  IMAD.MOV.U32 R80, RZ, RZ, 0x2 ;  /* 0x00000002ff507424 */ /* 0x000fe400078e00ff */
        /* <DEDUP_REMOVED lines=14> */
.L_x_15197:
        /* <DEDUP_REMOVED lines=13> */
.L_x_15199:
[----:B------:R-:W-:Y:S05]  /*b930*/  BSYNC.RECONVERGENT B3 ;  /* 0x0000000000037941 */ /* 0x000fea0003800200 */
.L_x_15198:
        /* <DEDUP_REMOVED lines=53> */
[----:B------:R-:W-:Y:S01]  /*bc90*/  HFMA2 R80, -RZ, RZ, 0, 0 ;  /* 0x00000000ff507431 */ /* 0x000fe200000001ff */
[----:B------:R-:W-:Y:S01]  /*bca0*/  LOP3.LUT R8, R6, UR17, R61, 0x96, !PT ;  /* 0x0000001106087c12 */ /* 0x000fe2000f8e963d */
[----:B------:R-:W-:Y:S02]  /*bcb0*/  IMAD.MOV.U32 R6, RZ, RZ, R15 ;  /* 0x000000ffff067224 */ /* 0x000fe400078e000f */
[----:B------:R-:W-:-:S07]  /*bcc0*/  IMAD.MOV.U32 R15, RZ, RZ, R60 ;  /* 0x000000ffff0f7224 */ /* 0x000fce00078e003c */
.L_x_15196:
[----:B------:R-:W-:Y:S05]  /*bcd0*/  BSYNC.RECONVERGENT B2 ;  /* 0x0000000000027941 */ /* 0x000fea0003800200 */
.L_x_15195:
[----:B------:R-:W-:Y:S01]  /*bce0*/  ISETP.NE.AND P4, PT, R80, 0x1, PT ;  /* 0x000000015000780c */ /* 0x000fe20003f85270 */
[----:B------:R-:W-:Y:S01]  /*bcf0*/  IMAD.U32 R81, R62, 0x10000, RZ ;  /* 0x000100003e517824 */ /* 0x000fe200078e00ff */
[----:B------:R-:W-:Y:S01]  /*bd00*/  I2FP.F32.U32 R6, R6 ;  /* 0x0000000600067245 */ /* 0x000fe20000201000 */
[----:B------:R-:W-:Y:S02]  /*bd10*/  BSSY.RECONVERGENT B2, `(.L_x_15200) ;  /* 0x0000058000027945 */ /* 0x000fe40003800200 */
[----:B------:R-:W-:Y:S02]  /*bd20*/  FMUL.FTZ R81, R81, R2 ;  /* 0x0000000251517220 */ /* 0x000fe40000410000 */
[----:B------:R-:W-:Y:S01]  /*bd30*/  FFMA.FTZ R61, R6, R111, 1.1641532182693481445e-10 ;  /* 0x2f000000063d7423 */ /* 0x000fe2000001006f */
[----:B------:R-:W-:Y:S01]  /*bd40*/  PRMT R6, R62, 0x7632, R6 ;  /* 0x000076323e067816 */ /* 0x000fe20000000006 */
[----:B------:R-:W-:Y:S01]  /*bd50*/  FMUL.FTZ R60, R81, R110 ;  /* 0x0000006e513c7220 */ /* 0x000fe20000410000 */
[----:B------:R-:W-:-:S02]  /*bd60*/  IMAD.MOV.U32 R62, RZ, RZ, 0x2 ;  /* 0x00000002ff3e7424 */ /* 0x000fc400078e00ff */
[----:B------:R-:W-:Y:S02]  /*bd70*/  FSETP.LE.FTZ.AND P3, PT, R61, R112, PT ;  /* 0x000000703d00720b */ /* 0x000fe40003f73000 */
        /* <DEDUP_REMOVED lines=10> */
.L_x_15202:
        /* <DEDUP_REMOVED lines=13> */
.L_x_15204:
[----:B------:R-:W-:Y:S05]  /*bef0*/  BSYNC.RECONVERGENT B3 ;  /* 0x0000000000037941 */ /* 0x000fea0003800200 */
.L_x_15203:
[----:B------:R-:W-:Y:S01]  /*bf00*/  LOP3.LUT R80, R5, UR5, R83, 0x96, !PT ;  /* 0x0000000505507c12 */ /* 0x000fe2000f8e9653 */
[----:B------:R-:W-:Y:S01]  /*bf10*/  IMAD.WIDE.U32 R108, R12, -0x326172a9, RZ ;  /* 0xcd9e8d570c6c7825 */ /* 0x000fe200078e00ff */
[----:B------:R-:W-:-:S03]  /*bf20*/  UIADD3 UR17, UPT, UPT, UR4, -0x61c88647, URZ ;  /* 0x9e3779b904117890 */ /* 0x000fc6000fffe0ff */
[----:B------:R-:W-:Y:S02]  /*bf30*/  HFMA2 R62, -RZ, RZ, 0, 0 ;  /* 0x00000000ff3e7431 */ /* 0x000fe400000001ff */
        /* <DEDUP_REMOVED lines=51> */
[----:B------:R-:W-:Y:S01]  /*c270*/  IMAD.MOV.U32 R15, RZ, RZ, R80 ;  /* 0x000000ffff0f7224 */ /* 0x000fe200078e0050 */
[----:B------:R-:W-:-:S07]  /*c280*/  LOP3.LUT R8, R82, UR17, R81, 0x96, !PT ;  /* 0x0000001152087c12 */ /* 0x000fce000f8e9651 */
.L_x_15201:
[----:B------:R-:W-:Y:S05]  /*c290*/  BSYNC.RECONVERGENT B2 ;  /* 0x0000000000027941 */ /* 0x000fea0003800200 */
.L_x_15200:
[----:B------:R-:W-:Y:S01]  /*c2a0*/  ISETP.NE.AND P5, PT, R62, 0x1, PT ;  /* 0x000000013e00780c */ /* 0x000fe20003fa5270 */
[----:B------:R-:W-:Y:S01]  /*c2b0*/  IMAD.U32 R81, R6, 0x10000, RZ ;  /* 0x0001000006517824 */ /* 0x000fe200078e00ff */
[----:B------:R-:W-:Y:S01]  /*c2c0*/  I2FP.F32.U32 R6, R61 ;  /* 0x0000003d00067245 */ /* 0x000fe20000201000 */
[----:B------:R-:W-:Y:S01]  /*c2d0*/  BSSY.RECONVERGENT B2, `(.L_x_15205) ;  /* 0x0000057000027945 */ /* 0x000fe20003800200 */
[----:B------:R-:W-:Y:S02]  /*c2e0*/  IMAD.MOV.U32 R80, RZ, RZ, 0x2 ;  /* 0x00000002ff507424 */ /* 0x000fe400078e00ff */
[----:B------:R-:W-:Y:S01]  /*c2f0*/  FMUL.FTZ R61, R81, R2 ;  /* 0x00000002513d7220 */ /* 0x000fe20000410000 */
[----:B------:R-:W-:Y:S01]  /*c300*/  FFMA.FTZ R81, R6, R111, 1.1641532182693481445e-10 ;  /* 0x2f00000006517423 */ /* 0x000fe2000001006f */
[----:B------:R-:W-:Y:S02]  /*c310*/  MOV R6, R4 ;  /* 0x0000000400067202 */ /* 0x000fe40000000f00 */
        /* <DEDUP_REMOVED lines=11> */
.L_x_15207:
        /* <DEDUP_REMOVED lines=13> */
.L_x_15209:
[----:B------:R-:W-:Y:S05]  /*c4a0*/  BSYNC.RECONVERGENT B3 ;  /* 0x0000000000037941 */ /* 0x000fea0003800200 */
.L_x_15208:
        /* <DEDUP_REMOVED lines=57> */
.L_x_15206:
[----:B------:R-:W-:Y:S05]  /*c840*/  BSYNC.RECONVERGENT B2 ;  /* 0x0000000000027941 */ /* 0x000fea0003800200 */
.L_x_15205:
[----:B------:R-:W-:Y:S01]  /*c850*/  ISETP.NE.AND P6, PT, R80, 0x1, PT ;  /* 0x000000015000780c */ /* 0x000fe20003fc5270 */
[C---:B------:R-:W-:Y:S01]  /*c860*/  IMAD.U32 R81, R63.reuse, 0x10000, RZ ;  /* 0x000100003f517824 */ /* 0x040fe200078e00ff */
[----:B------:R-:W-:Y:S01]  /*c870*/  I2FP.F32.U32 R6, R6 ;  /* 0x0000000600067245 */ /* 0x000fe20000201000 */
[----:B------:R-:W-:Y:S01]  /*c880*/  BSSY.RECONVERGENT B2, `(.L_x_15210) ;  /* 0x000005a000027945 */ /* 0x000fe20003800200 */
[----:B------:R-:W-:Y:S01]  /*c890*/  PRMT R63, R63, 0x7632, R63 ;  /* 0x000076323f3f7816 */ /* 0x000fe2000000003f */
[----:B------:R-:W-:Y:S01]  /*c8a0*/  FMUL.FTZ R83, R81, R2 ;  /* 0x0000000251537220 */ /* 0x000fe20000410000 */
[----:B------:R-:W-:Y:S01]  /*c8b0*/  MOV R82, R4 ;  /* 0x0000000400527202 */ /* 0x000fe20000000f00 */
[----:B------:R-:W-:Y:S01]  /*c8c0*/  FFMA.FTZ R81, R6, R111, 1.1641532182693481445e-10 ;  /* 0x2f00000006517423 */ /* 0x000fe2000001006f */
[----:B------:R-:W-:Y:S02]  /*c8d0*/  IMAD.MOV.U32 R6, RZ, RZ, 0x2 ;  /* 0x00000002ff067424 */ /* 0x000fe400078e00ff */
        /* <DEDUP_REMOVED lines=11> */
.L_x_15212:
        /* <DEDUP_REMOVED lines=15> */
.L_x_15214:
[----:B------:R-:W-:Y:S05]  /*ca80*/  BSYNC.RECONVERGENT B3 ;  /* 0x0000000000037941 */ /* 0x000fea0003800200 */
.L_x_15213:
        /* <DEDUP_REMOVED lines=51> */
[----:B------:R-:W-:Y:S01]  /*cdc0*/  IMAD.MOV.U32 R82, RZ, RZ, R15 ;  /* 0x000000ffff527224 */ /* 0x000fe200078e000f */
[----:B------:R-:W-:Y:S01]  /*cdd0*/  MOV R4, R80 ;  /* 0x0000005000047202 */ /* 0x000fe20000000f00 */
[----:B------:R-:W-:-:S04]  /*cde0*/  IMAD.WIDE.U32 R80, R8, -0x2daee0ad, RZ ;  /* 0xd2511f5308507825 */ /* 0x000fc800078e00ff */
[----:B------:R-:W-:Y:S01]  /*cdf0*/  IMAD.MOV.U32 R15, RZ, RZ, R80 ;  /* 0x000000ffff0f7224 */ /* 0x000fe200078e0050 */
[----:B------:R-:W-:Y:S01]  /*ce00*/  LOP3.LUT R8, R6, UR17, R81, 0x96, !PT ;  /* 0x0000001106087c12 */ /* 0x000fe2000f8e9651 */
[----:B------:R-:W-:-:S07]  /*ce10*/  HFMA2 R6, -RZ, RZ, 0, 0 ;  /* 0x00000000ff067431 */ /* 0x000fce00000001ff */
.L_x_15211:
[----:B------:R-:W-:Y:S05]  /*ce20*/  BSYNC.RECONVERGENT B2 ;  /* 0x0000000000027941 */ /* 0x000fea0003800200 */
.L_x_15210:
        /* <DEDUP_REMOVED lines=16> */
.L_x_15174:
        /* <DEDUP_REMOVED lines=9> */
[----:B------:R-:W-:-:S04]  /*cfc0*/  SEL R3, RZ, 0x100, !P0 ;  /* 0x00000100ff037807 */ /* 0x000fc80004000000 */
[----:B------:R-:W-:Y:S02]  /*cfd0*/  LOP3.LUT R3, R3, R109, R108, 0xfe, !PT ;  /* 0x0000006d03037212 */ /* 0x000fe400078efe6c */
[----:B------:R-:W-:Y:S01]  /*cfe0*/  SEL R108, RZ, 0x1, !P3 ;  /* 0x00000001ff6c7807 */ /* 0x000fe20005800000 */
[----:B0-----:R-:W-:-:S05]  /*cff0*/  IMAD.WIDE.U32 R80, R13, 0x20, R80 ;  /* 0x000000200d507825 */ /* 0x001fca00078e0050 */
[----:B------:R-:W-:Y:S01]  /*d000*/  STG.E.128 desc[UR6][R80.64], R56 ;  /* 0x0000003850007986 */ /* 0x000fe2000c101d06 */
[----:B-1----:R-:W-:-:S03]  /*d010*/  IMAD.WIDE.U32 R82, R13, 0x8, R82 ;  /* 0x000000080d527825 */ /* 0x002fc600078e0052 */
[----:B------:R0:W-:Y:S01]  /*d020*/  STG.E.128 desc[UR6][R80.64+0x10], R60 ;  /* 0x0000103c50007986 */ /* 0x0001e2000c101d06 */
[----:B------:R-:W-:Y:S02]  /*d030*/  IADD3 R13, PT, PT, R13, 0x20, RZ ;  /* 0x000000200d0d7810 */ /* 0x000fe40007ffe0ff */
[----:B0-----:R-:W-:Y:S02]  /*d040*/  LOP3.LUT R81, R111, R108, RZ, 0xfc, !PT ;  /* 0x0000006c6f517212 */ /* 0x001fe400078efcff */
[----:B------:R-:W-:-:S04]  /*d050*/  SEL R108, RZ, 0x1, !P6 ;  /* 0x00000001ff6c7807 */ /* 0x000fc80007000000 */
[----:B------:R-:W-:Y:S01]  /*d060*/  LOP3.LUT R80, R3, R108, RZ, 0xfc, !PT ;  /* 0x0000006c03507212 */ /* 0x000fe200078efcff */
[----:B------:R-:W-:-:S04]  /*d070*/  IMAD.MOV.U32 R3, RZ, RZ, R15 ;  /* 0x000000ffff037224 */ /* 0x000fc800078e000f */
[----:B------:R1:W-:Y:S03]  /*d080*/  STG.E.64 desc[UR6][R82.64], R80 ;  /* 0x0000005052007986 */ /* 0x0003e6000c101b06 */
.L_x_15132:
[----:B------:R-:W-:Y:S05]  /*d090*/  BSYNC.RECONVERGENT B1 ;  /* 0x0000000000017941 */ /* 0x000fea0003800200 */
.L_x_15131:
[----:B------:R-:W-:Y:S01]  /*d0a0*/  ISETP.GE.U32.AND P0, PT, R11, 0x60, PT ;  /* 0x000000600b00780c */ /* 0x000fe20003f06070 */
[----:B------:R-:W-:Y:S03]  /*d0b0*/  BSSY.RECONVERGENT B1, `(.L_x_15215) ;  /* 0x0000612000017945 */ /* 0x000fe60003800200 */
[----:B------:R-:W-:-:S09]  /*d0c0*/  P2R R114, PR, RZ, 0x1 ;  /* 0x00000001ff727803 */ /* 0x000fd20000000000 */
[----:B------:R-:W-:Y:S05]  /*d0d0*/  @!P0 BRA `(.L_x_15216) ;  /* 0x00000060003c8947 */ /* 0x000fea0003800000 */
[----:B------:R-:W2:Y:S02]  /*d0e0*/  LDC.64 R64, c[0x0][0x390] ;  /* 0x0000e400ff407b82 */ /* 0x000ea40000000a00 */
[----:B--2---:R-:W-:-:S05]  /*d0f0*/  IMAD.WIDE.U32 R64, R13, 0x10, R64 ;  /* 0x000000100d407825 */ /* 0x004fca00078e0040 */
[----:B------:R2:W5:Y:S01]  /*d100*/  LDG.E.128 R68, desc[UR6][R64.64] ;  /* 0x0000000640447981 */ /* 0x000562000c1e1d00 */
[----:B------:R-:W-:-:S04]  /*d110*/  UISETP.NE.U32.AND UP1, UPT, UR8, URZ, UPT ;  /* 0x000000ff0800728c */ /* 0x000fc8000bf25070 */
[----:B------:R-:W-:-:S09]  /*d120*/  UISETP.NE.AND.EX UP1, UPT, UR9, URZ, UPT, UP1 ;  /* 0x000000ff0900728c */ /* 0x000fd2000bf25310 */
[----:B--2---:R-:W-:Y:S05]  /*d130*/  BRA.U !UP1, `(.L_x_15217) ;  /* 0x0000003109107547 */ /* 0x004fea000b800000 */
[----:B01----:R-:W0:Y:S02]  /*d140*/  LDC.64 R80, c[0x0][0x3a0] ;  /* 0x0000e800ff507b82 */ /* 0x003e240000000a00 */
        /* <DEDUP_REMOVED lines=19> */
.L_x_15220:
        /* <DEDUP_REMOVED lines=13> */
.L_x_15222:
[----:B------:R-:W-:Y:S05]  /*d350*/  BSYNC.RECONVERGENT B3 ;  /* 0x0000000000037941 */ /* 0x000fea0003800200 */
.L_x_15221:
        /* <DEDUP_REMOVED lines=57> */
.L_x_15219:
[----:B------:R-:W-:Y:S05]  /*d6f0*/  BSYNC.RECONVERGENT B2 ;  /* 0x0000000000027941 */ /* 0x000fea0003800200 */
.L_x_15218:
        /* <DEDUP_REMOVED lines=9> */
[----:B------:R-:W-:Y:S01]  /*d790*/  MOV R109, R4 ;  /* 0x00000004006d7202 */ /* 0x000fe20000000f00 */
[----:B------:R-:W-:Y:S01]  /*d7a0*/  FFMA.FTZ R3, R3, R113, 1.1641532182693481445e-10 ;  /* 0x2f00000003037423 */ /* 0x000fe20000010071 */
[----:B0-----:R-:W-:-:S04]  /*d7b0*/  FMUL.FTZ R6, R6, R125 ;  /* 0x0000007d06067220 */ /* 0x001fc80000410000 */
[----:B-1----:R-:W-:-:S04]  /*d7c0*/  FSETP.GTU.FTZ.AND P0, PT, R3, R112, PT ;  /* 0x000000700300720b */ /* 0x002fc80003f1c000 */
        /* <DEDUP_REMOVED lines=14> */
.L_x_15225:
[----:B------:R-:W-:Y:S01]  /*d8b0*/  VIADD R10, R10, 0x1 ;  /* 0x000000010a0a7836 */ /* 0x000fe20000000000 */
[----:B------:R-:W-:Y:S04]  /*d8c0*/  BSSY.RECONVERGENT B3, `(.L_x_15226) ;  /* 0x000000b000037945 */ /* 0x000fe80003800200 */
        /* <DEDUP_REMOVED lines=10> */
.L_x_15227:
[----:B------:R-:W-:Y:S05]  /*d970*/  BSYNC.RECONVERGENT B3 ;  /* 0x0000000000037941 */ /* 0x000fea0003800200 */
.L_x_15226:
        /* <DEDUP_REMOVED lines=52> */
[----:B------:R-:W-:-:S05]  /*dcc0*/  IMAD.WIDE.U32 R108, R109, -0x326172a9, RZ ;  /* 0xcd9e8d576d6c7825 */ /* 0x000fca00078e00ff */
[----:B------:R-:W-:Y:S01]  /*dcd0*/  LOP3.LUT R7, R110, UR13, R109, 0x96, !PT ;  /* 0x0000000d6e077c12 */ /* 0x000fe2000f8e966d */
[----:B------:R-:W-:Y:S01]  /*dce0*/  IMAD.MOV.U32 R109, RZ, RZ, R15 ;  /* 0x000000ffff6d7224 */ /* 0x000fe200078e000f */
[----:B------:R-:W-:Y:S01]  /*dcf0*/  MOV R4, R108 ;  /* 0x0000006c00047202 */ /* 0x000fe20000000f00 */
[----:B------:R-:W-:Y:S02]  /*dd00*/  IMAD.MOV.U32 R15, RZ, RZ, R6 ;  /* 0x000000ffff0f7224 */ /* 0x000fe400078e0006 */
[----:B------:R-:W-:-:S07]  /*dd10*/  HFMA2 R6, -RZ, RZ, 0, 0 ;  /* 0x00000000ff067431 */ /* 0x000fce00000001ff */
.L_x_15224:
[----:B------:R-:W-:Y:S05]  /*dd20*/  BSYNC.RECONVERGENT B2 ;  /* 0x0000000000027941 */ /* 0x000fea0003800200 */
.L_x_15223:
        /* <DEDUP_REMOVED lines=22> */
.L_x_15230:
        /* <DEDUP_REMOVED lines=13> */
.L_x_15232:
[----:B------:R-:W-:Y:S05]  /*df60*/  BSYNC.RECONVERGENT B3 ;  /* 0x0000000000037941 */ /* 0x000fea0003800200 */
.L_x_15231:
        /* <DEDUP_REMOVED lines=57> */
.L_x_15229:
[----:B------:R-:W-:Y:S05]  /*e300*/  BSYNC.RECONVERGENT B2 ;  /* 0x0000000000027941 */ /* 0x000fea0003800200 */
.L_x_15228:
        /* <DEDUP_REMOVED lines=8> */
[----:B------:R-:W-:Y:S02]  /*e390*/  PRMT R6, R69, 0x7632, R6 ;  /* 0x0000763245067816 */ /* 0x000fe40000000006 */
[----:B------:R-:W-:Y:S02]  /*e3a0*/  FSEL R109, R68, RZ, !P1 ;  /* 0x000000ff446d7208 */ /* 0x000fe40004800000 */
[----:B------:R-:W-:Y:S02]  /*e3b0*/  PLOP3.LUT P1, PT, P1, PT, PT, 0x8, 0x80 ;  /* 0x000000000080781c */ /* 0x000fe40000f2e170 */
[----:B------:R-:W-:Y:S01]  /*e3c0*/  MOV R69, R4 ;  /* 0x0000000400457202 */ /* 0x000fe20000000f00 */
        /* <DEDUP_REMOVED lines=11> */
.L_x_15235:
        /* <DEDUP_REMOVED lines=13> */
.L_x_15237:
[----:B------:R-:W-:Y:S05]  /*e550*/  BSYNC.RECONVERGENT B3 ;  /* 0x0000000000037941 */ /* 0x000fea0003800200 */
.L_x_15236:
        /* <DEDUP_REMOVED lines=46> */
[----:B------:R-:W-:-:S04]  /*e840*/  IMAD.WIDE.U32 R110, R111, -0x326172a9, RZ ;  /* 0xcd9e8d576f6e7825 */ /* 0x000fc800078e00ff */
[----:B------:R-:W-:Y:S01]  /*e850*/  HFMA2 R109, -RZ, RZ, 0, 0 ;  /* 0x00000000ff6d7431 */ /* 0x000fe200000001ff */
        /* <DEDUP_REMOVED lines=9> */
.L_x_15234:
[----:B------:R-:W-:Y:S05]  /*e8f0*/  BSYNC.RECONVERGENT B2 ;  /* 0x0000000000027941 */ /* 0x000fea0003800200 */
.L_x_15233:
        /* <DEDUP_REMOVED lines=22> */
.L_x_15240:
        /* <DEDUP_REMOVED lines=13> */
.L_x_15242:
[----:B------:R-:W-:Y:S05]  /*eb30*/  BSYNC.RECONVERGENT B3 ;  /* 0x0000000000037941 */ /* 0x000fea0003800200 */
.L_x_15241:
        /* <DEDUP_REMOVED lines=57> */
.L_x_15239:
[----:B------:R-:W-:Y:S05]  /*eed0*/  BSYNC.RECONVERGENT B2 ;  /* 0x0000000000027941 */ /* 0x000fea0003800200 */
.L_x_15238:
        /* <DEDUP_REMOVED lines=23> */
.L_x_15245:
        /* <DEDUP_REMOVED lines=13> */
.L_x_15247:
[----:B------:R-:W-:Y:S05]  /*f120*/  BSYNC.RECONVERGENT B3 ;  /* 0x0000000000037941 */ /* 0x000fea0003800200 */
.L_x_15246:
        /* <DEDUP_REMOVED lines=57> */
.L_x_15244:
[----:B------:R-:W-:Y:S05]  /*f4c0*/  BSYNC.RECONVERGENT B2 ;  /* 0x0000000000027941 */ /* 0x000fea0003800200 */
.L_x_15243:
[----:B------:R-:W0:Y:S01]  /*f4d0*/  LDC R110, c[0x0][0x404] ;  /* 0x00010100ff6e7b82 */ /* 0x000e220000000800 */
[----:B------:R-:W-:Y:S01]  /*f4e0*/  I2FP.F32.U32 R69, R70 ;  /* 0x0000004600457245 */ /* 0x000fe20000201000 */
[----:B------:R-:W-:Y:S01]  /*f4f0*/  IMAD.MOV.U32 R111, RZ, RZ, 0x2f800000 ;  /* 0x2f800000ff6f7424 */ /* 0x000fe200078e00ff */
[----:B------:R-:W-:Y:S01]  /*f500*/  ISETP.NE.AND P5, PT, R80, 0x1, PT ;  /* 0x000000015000780c */ /* 0x000fe20003fa5270 */
[----:B------:R-:W-:Y:S01]  /*f510*/  IMAD.U32 R109, R6, 0x10000, RZ ;  /* 0x00010000066d7824 */ /* 0x000fe200078e00ff */
[----:B------:R-:W-:Y:S01]  /*f520*/  BSSY.RECONVERGENT B2, `(.L_x_15248) ;  /* 0x000005a000027945 */ /* 0x000fe20003800200 */
[----:B------:R-:W-:Y:S02]  /*f530*/  FFMA.FTZ R69, R69, R111, 1.1641532182693481445e-10 ;  /* 0x2f00000045457423 */ /* 0x000fe4000001006f */
[----:B------:R-:W-:-:S04]  /*f540*/  FMUL.FTZ R6, R109, R2 ;  /* 0x000000026d067220 */ /* 0x000fc80000410000 */
[----:B------:R-:W-:Y:S01]  /*f550*/  FMUL.FTZ R6, R6, R125 ;  /* 0x0000007d06067220 */ /* 0x000fe20000410000 */
[----:B0-----:R-:W-:-:S04]  /*f560*/  FSETP.GTU.FTZ.AND P4, PT, R69, R110, PT ;  /* 0x0000006e4500720b */ /* 0x001fc80003f9c000 */
        /* <DEDUP_REMOVED lines=14> */
.L_x_15250:
        /* <DEDUP_REMOVED lines=13> */
.L_x_15252:
[----:B------:R-:W-:Y:S05]  /*f720*/  BSYNC.RECONVERGENT B3 ;  /* 0x0000000000037941 */ /* 0x000fea0003800200 */
.L_x_15251:
        /* <DEDUP_REMOVED lines=57> */
.L_x_15249:
[----:B------:R-:W-:Y:S05]  /*fac0*/  BSYNC.RECONVERGENT B2 ;  /* 0x0000000000027941 */ /* 0x000fea0003800200 */
.L_x_15248:
        /* <DEDUP_REMOVED lines=23> */
.L_x_15255:
        /* <DEDUP_REMOVED lines=15> */
.L_x_15257:
[----:B------:R-:W-:Y:S05]  /*fd30*/  BSYNC.RECONVERGENT B3 ;  /* 0x0000000000037941 */ /* 0x000fea0003800200 */
.L_x_15256:
        /* <DEDUP_REMOVED lines=55> */
[----:B------:R-:W-:Y:S01]  /*100b0*/  IMAD.MOV.U32 R6, RZ, RZ, RZ ;  /* 0x000000ffff067224 */ /* 0x000fe200078e00ff */
[----:B------:R-:W-:-:S07]  /*100c0*/  MOV R15, R80 ;  /* 0x00000050000f7202 */ /* 0x000fce0000000f00 */
.L_x_15254:
[----:B------:R-:W-:Y:S05]  /*100d0*/  BSYNC.RECONVERGENT B2 ;  /* 0x0000000000027941 */ /* 0x000fea0003800200 */
.L_x_15253:
        /* <DEDUP_REMOVED lines=10> */
.L_x_15217:
        /* <DEDUP_REMOVED lines=16> */
.L_x_15261:
        /* <DEDUP_REMOVED lines=13> */
.L_x_15263:
[----:B------:R-:W-:Y:S05]  /*10350*/  BSYNC.RECONVERGENT B3 ;  /* 0x0000000000037941 */ /* 0x000fea0003800200 */
.L_x_15262:
[----:B01----:R-:W-:Y:S01]  /*10360*/  IMAD.WIDE.U32 R80, R12, -0x326172a9, RZ ;  /* 0xcd9e8d570c507825 */ /* 0x003fe200078e00ff */
        /* <DEDUP_REMOVED lines=50> */
[----:B------:R-:W-:-:S03]  /*10690*/  LOP3.LUT R7, R80, UR13, R67, 0x96, !PT ;  /* 0x0000000d50077c12 */ /* 0x000fc6000f8e9643 */
[----:B------:R-:W-:Y:S02]  /*106a0*/  IMAD.MOV.U32 R4, RZ, RZ, R66 ;  /* 0x000000ffff047224 */ /* 0x000fe400078e0042 */
[----:B------:R-:W-:Y:S01]  /*106b0*/  HFMA2 R66, -RZ, RZ, 0, 0 ;  /* 0x00000000ff427431 */ /* 0x000fe200000001ff */
[----:B------:R-:W-:Y:S01]  /*106c0*/  MOV R15, R64 ;  /* 0x00000040000f7202 */ /* 0x000fe20000000f00 */
[----:B------:R-:W-:Y:S01]  /*106d0*/  IMAD.MOV.U32 R64, RZ, RZ, R3 ;  /* 0x000000ffff407224 */ /* 0x000fe200078e0003 */
[----:B------:R-:W-:-:S07]  /*106e0*/  LOP3.LUT R8, R6, UR17, R65, 0x96, !PT ;  /* 0x0000001106087c12 */ /* 0x000fce000f8e9641 */
.L_x_15260:
[----:B------:R-:W-:Y:S05]  /*106f0*/  BSYNC.RECONVERGENT B2 ;  /* 0x0000000000027941 */ /* 0x000fea0003800200 */
.L_x_15259:
[----:B------:R-:W2:Y:S01]  /*10700*/  LDC R112, c[0x0][0x404] ;  /* 0x00010100ff707b82 */ /* 0x000ea20000000800 */
[----:B------:R-:W-:Y:S01]  /*10710*/  ISETP.NE.AND P0, PT, R66, 0x1, PT ;  /* 0x000000014200780c */ /* 0x000fe20003f05270 */
[----:B------:R-:W-:Y:S01]  /*10720*/  IMAD.MOV.U32 R111, RZ, RZ, 0x2f800000 ;  /* 0x2f800000ff6f7424 */ /* 0x000fe200078e00ff */
[----:B------:R-:W-:Y:S01]  /*10730*/  I2FP.F32.U32 R6, R64 ;  /* 0x0000004000067245 */ /* 0x000fe20000201000 */
[----:B------:R-:W-:Y:S01]  /*10740*/  BSSY.RECONVERGENT B2, `(.L_x_15264) ;  /* 0x000005b000027945 */ /* 0x000fe20003800200 */
[----:B-----5:R-:W-:Y:S01]  /*10750*/  SHF.L.U32 R65, R68, 0x10, RZ ;  /* 0x0000001044417819 */ /* 0x020fe200000006ff */
[----:B01----:R-:W-:Y:S02]  /*10760*/  IMAD.MOV.U32 R80, RZ, RZ, 0x2 ;  /* 0x00000002ff507424 */ /* 0x003fe400078e00ff */
[----:B------:R-:W0:Y:S01]  /*10770*/  LDC R110, c[0x0][0x408] ;  /* 0x00010200ff6e7b82 */ /* 0x000e220000000800 */
[----:B------:R-:W-:Y:S01]  /*10780*/  FFMA.FTZ R3, R6, R111, 1.1641532182693481445e-10 ;  /* 0x2f00000006037423 */ /* 0x000fe2000001006f */
[----:B------:R-:W-:Y:S01]  /*10790*/  FMUL.FTZ R67, R65, R2 ;  /* 0x0000000241437220 */ /* 0x000fe20000410000 */
[----:B------:R-:W-:-:S02]  /*107a0*/  PRMT R6, R68, 0x7632, R6 ;  /* 0x0000763244067816 */ /* 0x000fc40000000006 */
[----:B------:R-:W-:Y:S02]  /*107b0*/  MOV R65, R4 ;  /* 0x0000000400417202 */ /* 0x000fe40000000f00 */
[----:B--2---:R-:W-:-:S04]  /*107c0*/  FSETP.LE.FTZ.AND P1, PT, R3, R112, PT ;  /* 0x000000700300720b */ /* 0x004fc80003f33000 */
[----:B------:R-:W-:Y:S01]  /*107d0*/  P2R R3, PR, RZ, 0x2 ;  /* 0x00000002ff037803 */ /* 0x000fe20000000000 */
[----:B0-----:R-:W-:Y:S01]  /*107e0*/  FMUL.FTZ R64, R67, R110 ;  /* 0x0000006e43407220 */ /* 0x001fe20000410000 */
        /* <DEDUP_REMOVED lines=9> */
.L_x_15266:
        /* <DEDUP_REMOVED lines=13> */
.L_x_15268:
[----:B------:R-:W-:Y:S05]  /*10950*/  BSYNC.RECONVERGENT B3 ;  /* 0x0000000000037941 */ /* 0x000fea0003800200 */
.L_x_15267:
        /* <DEDUP_REMOVED lines=57> */
.L_x_15265:
[----:B------:R-:W-:Y:S05]  /*10cf0*/  BSYNC.RECONVERGENT B2 ;  /* 0x0000000000027941 */ /* 0x000fea0003800200 */
.L_x_15264:
[----:B------:R-:W-:Y:S01]  /*10d00*/  I2FP.F32.U32 R66, R65 ;  /* 0x0000004100427245 */ /* 0x000fe20000201000 */
[----:B------:R-:W-:Y:S01]  /*10d10*/  BSSY.RECONVERGENT B2, `(.L_x_15269) ;  /* 0x0000059000027945 */ /* 0x000fe20003800200 */
[----:B------:R-:W-:Y:S01]  /*10d20*/  ISETP.NE.AND P1, PT, R80, 0x1, PT ;  /* 0x000000015000780c */ /* 0x000fe20003f25270 */
[----:B------:R-:W-:Y:S01]  /*10d30*/  IMAD.MOV.U32 R68, RZ, RZ, 0x2 ;  /* 0x00000002ff447424 */ /* 0x000fe200078e00ff */
[----:B------:R-:W-:Y:S01]  /*10d40*/  SHF.L.U32 R67, R6, 0x10, RZ ;  /* 0x0000001006437819 */ /* 0x000fe200000006ff */
        /* <DEDUP_REMOVED lines=14> */
.L_x_15271:
        /* <DEDUP_REMOVED lines=13> */
.L_x_15273:
[----:B------:R-:W-:Y:S05]  /*10f00*/  BSYNC.RECONVERGENT B3 ;  /* 0x0000000000037941 */ /* 0x000fea0003800200 */
.L_x_15272:
        /* <DEDUP_REMOVED lines=57> */
.L_x_15270:
[----:B------:R-:W-:Y:S05]  /*112a0*/  BSYNC.RECONVERGENT B2 ;  /* 0x0000000000027941 */ /* 0x000fea0003800200 */
.L_x_15269:
[----:B------:R-:W-:Y:S01]  /*112b0*/  ISETP.NE.AND P2, PT, R68, 0x1, PT ;  /* 0x000000014400780c */ /* 0x000fe20003f45270 */
[----:B------:R-:W-:Y:S01]  /*112c0*/  BSSY.RECONVERGENT B2, `(.L_x_15274) ;  /* 0x000005a000027945 */ /* 0x000fe20003800200 */
[----:B------:R-:W-:Y:S01]  /*112d0*/  I2FP.F32.U32 R6, R6 ;  /* 0x0000000600067245 */ /* 0x000fe20000201000 */
[----:B------:R-:W-:Y:S01]  /*112e0*/  IMAD.MOV.U32 R80, RZ, RZ, 0x2 ;  /* 0x00000002ff507424 */ /* 0x000fe200078e00ff */
[----:B------:R-:W-:-:S03]  /*112f0*/  SHF.L.U32 R81, R69, 0x10, RZ ;  /* 0x0000001045517819 */ /* 0x000fc600000006ff */
[----:B------:R-:W-:Y:S01]  /*11300*/  FFMA.FTZ R67, R6, R111, 1.1641532182693481445e-10 ;  /* 0x2f00000006437423 */ /* 0x000fe2000001006f */
[----:B------:R-:W-:Y:S01]  /*11310*/  PRMT R6, R69, 0x7632, R6 ;  /* 0x0000763245067816 */ /* 0x000fe20000000006 */
        /* <DEDUP_REMOVED lines=13> */
.L_x_15276:
        /* <DEDUP_REMOVED lines=13> */
.L_x_15278:
[----:B------:R-:W-:Y:S05]  /*114c0*/  BSYNC.RECONVERGENT B3 ;  /* 0x0000000000037941 */ /* 0x000fea0003800200 */
.L_x_15277:
        /* <DEDUP_REMOVED lines=53> */
[----:B------:R-:W-:-:S04]  /*11820*/  MOV R4, R82 ;  /* 0x0000005200047202 */ /* 0x000fc80000000f00 */
[----:B------:R-:W-:Y:S01]  /*11830*/  LOP3.LUT R8, R80, UR17, R69, 0x96, !PT ;  /* 0x0000001150087c12 */ /* 0x000fe2000f8e9645 */
[----:B------:R-:W-:Y:S01]  /*11840*/  IMAD.MOV.U32 R80, RZ, RZ, RZ ;  /* 0x000000ffff507224 */ /* 0x000fe200078e00ff */
[----:B------:R-:W-:-:S07]  /*11850*/  MOV R15, R68 ;  /* 0x00000044000f7202 */ /* 0x000fce0000000f00 */
.L_x_15275:
[----:B------:R-:W-:Y:S05]  /*11860*/  BSYNC.RECONVERGENT B2 ;  /* 0x0000000000027941 */ /* 0x000fea0003800200 */
.L_x_15274:
        /* <DEDUP_REMOVED lines=19> */
.L_x_15281:
        /* <DEDUP_REMOVED lines=13> */
.L_x_15283:
[----:B------:R-:W-:Y:S05]  /*11a70*/  BSYNC.RECONVERGENT B3 ;  /* 0x0000000000037941 */ /* 0x000fea0003800200 */
.L_x_15282:
        /* <DEDUP_REMOVED lines=53> */
[----:B------:R-:W-:Y:S01]  /*11dd0*/  IMAD.MOV.U32 R81, RZ, RZ, RZ ;  /* 0x000000ffff517224 */ /* 0x000fe200078e00ff */
[----:B------:R-:W-:Y:S01]  /*11de0*/  LOP3.LUT R8, R6, UR17, R69, 0x96, !PT ;  /* 0x0000001106087c12 */ /* 0x000fe2000f8e9645 */
[----:B------:R-:W-:Y:S01]  /*11df0*/  IMAD.MOV.U32 R6, RZ, RZ, R15 ;  /* 0x000000ffff067224 */ /* 0x000fe200078e000f */
[----:B------:R-:W-:-:S07]  /*11e00*/  MOV R15, R68 ;  /* 0x00000044000f7202 */ /* 0x000fce0000000f00 */
.L_x_15280:
[----:B------:R-:W-:Y:S05]  /*11e10*/  BSYNC.RECONVERGENT B2 ;  /* 0x0000000000027941 */ /* 0x000fea0003800200 */
.L_x_15279:
[----:B------:R-:W-:Y:S01]  /*11e20*/  ISETP.NE.AND P4, PT, R81, 0x1, PT ;  /* 0x000000015100780c */ /* 0x000fe20003f85270 */
[----:B------:R-:W-:Y:S01]  /*11e30*/  BSSY.RECONVERGENT B2, `(.L_x_15284) ;  /* 0x000005a000027945 */ /* 0x000fe20003800200 */
[----:B------:R-:W-:Y:S01]  /*11e40*/  SHF.L.U32 R69, R70, 0x10, RZ ;  /* 0x0000001046457819 */ /* 0x000fe200000006ff */
[----:B------:R-:W-:Y:S01]  /*11e50*/  IMAD.MOV.U32 R80, RZ, RZ, 0x2 ;  /* 0x00000002ff507424 */ /* 0x000fe200078e00ff */
[----:B------:R-:W-:-:S03]  /*11e60*/  I2FP.F32.U32 R6, R6 ;  /* 0x0000000600067245 */ /* 0x000fc60000201000 */
[----:B------:R-:W-:Y:S02]  /*11e70*/  FMUL.FTZ R83, R69, R2 ;  /* 0x0000000245537220 */ /* 0x000fe40000410000 */
[----:B------:R-:W-:Y:S01]  /*11e80*/  FFMA.FTZ R69, R6, R111, 1.1641532182693481445e-10 ;  /* 0x2f00000006457423 */ /* 0x000fe2000001006f */
[----:B------:R-:W-:Y:S01]  /*11e90*/  PRMT R6, R70, 0x7632, R6 ;  /* 0x0000763246067816 */ /* 0x000fe20000000006 */
[----:B------:R-:W-:Y:S01]  /*11ea0*/  FMUL.FTZ R68, R83, R110 ;  /* 0x0000006e53447220 */ /* 0x000fe20000410000 */
[----:B------:R-:W-:Y:S02]  /*11eb0*/  MOV R70, R4 ;  /* 0x0000000400467202 */ /* 0x000fe40000000f00 */
[----:B------:R-:W-:Y:S01]  /*11ec0*/  FSETP.LE.FTZ.AND P3, PT, R69, R112, PT ;  /* 0x000000704500720b */ /* 0x000fe20003f73000 */
        /* <DEDUP_REMOVED lines=9> */
.L_x_15286:
        /* <DEDUP_REMOVED lines=13> */
.L_x_15288:
[----:B------:R-:W-:Y:S05]  /*12030*/  BSYNC.RECONVERGENT B3 ;  /* 0x0000000000037941 */ /* 0x000fea0003800200 */
.L_x_15287:
        /* <DEDUP_REMOVED lines=53> */
[----:B------:R-:W-:-:S03]  /*12390*/  IMAD.WIDE.U32 R80, R8, -0x2daee0ad, RZ ;  /* 0xd2511f5308507825 */ /* 0x000fc600078e00ff */
[----:B------:R-:W-:Y:S01]  /*123a0*/  MOV R15, R80 ;  /* 0x00000050000f7202 */ /* 0x000fe20000000f00 */
[----:B------:R-:W-:Y:S01]  /*123b0*/  IMAD.MOV.U32 R80, RZ, RZ, RZ ;  /* 0x000000ffff507224 */ /* 0x000fe200078e00ff */
[----:B------:R-:W-:-:S07]  /*123c0*/  LOP3.LUT R8, R82, UR17, R81, 0x96, !PT ;  /* 0x0000001152087c12 */ /* 0x000fce000f8e9651 */
.L_x_15285:
[----:B------:R-:W-:Y:S05]  /*123d0*/  BSYNC.RECONVERGENT B2 ;  /* 0x0000000000027941 */ /* 0x000fea0003800200 */
.L_x_15284:
[----:B------:R-:W-:Y:S01]  /*123e0*/  ISETP.NE.AND P5, PT, R80, 0x1, PT ;  /* 0x000000015000780c */ /* 0x000fe20003fa5270 */
[----:B------:R-:W-:Y:S01]  /*123f0*/  BSSY.RECONVERGENT B2, `(.L_x_15289) ;  /* 0x0000059000027945 */ /* 0x000fe20003800200 */
[----:B------:R-:W-:Y:S01]  /*12400*/  SHF.L.U32 R69, R6, 0x10, RZ ;  /* 0x0000001006457819 */ /* 0x000fe200000006ff */
[----:B------:R-:W-:Y:S01]  /*12410*/  IMAD.MOV.U32 R82, RZ, RZ, 0x2 ;  /* 0x00000002ff527424 */ /* 0x000fe200078e00ff */
[----:B------:R-:W-:-:S03]  /*12420*/  I2FP.F32.U32 R6, R70 ;  /* 0x0000004600067245 */ /* 0x000fc60000201000 */
[----:B------:R-:W-:Y:S02]  /*12430*/  FMUL.FTZ R69, R69, R2 ;  /* 0x0000000245457220 */ /* 0x000fe40000410000 */
[----:B------:R-:W-:Y:S01]  /*12440*/  FFMA.FTZ R81, R6, R111, 1.1641532182693481445e-10 ;  /* 0x2f00000006517423 */ /* 0x000fe2000001006f */
[----:B------:R-:W-:Y:S01]  /*12450*/  MOV R6, R4 ;  /* 0x0000000400067202 */ /* 0x000fe20000000f00 */
[----:B------:R-:W-:-:S03]  /*12460*/  FMUL.FTZ R69, R69, R110 ;  /* 0x0000006e45457220 */ /* 0x000fc60000410000 */
        /* <DEDUP_REMOVED lines=10> */
.L_x_15291:
        /* <DEDUP_REMOVED lines=13> */
.L_x_15293:
[----:B------:R-:W-:Y:S05]  /*125e0*/  BSYNC.RECONVERGENT B3 ;  /* 0x0000000000037941 */ /* 0x000fea0003800200 */
.L_x_15292:
        /* <DEDUP_REMOVED lines=51> */
[----:B------:R-:W-:Y:S01]  /*12920*/  IMAD.MOV.U32 R82, RZ, RZ, RZ ;  /* 0x000000ffff527224 */ /* 0x000fe200078e00ff */
[----:B------:R-:W-:Y:S01]  /*12930*/  MOV R4, R80 ;  /* 0x0000005000047202 */ /* 0x000fe20000000f00 */
[----:B------:R-:W-:-:S05]  /*12940*/  IMAD.WIDE.U32 R80, R8, -0x2daee0ad, RZ ;  /* 0xd2511f5308507825 */ /* 0x000fca00078e00ff */
[----:B------:R-:W-:Y:S01]  /*12950*/  LOP3.LUT R8, R6, UR17, R81, 0x96, !PT ;  /* 0x0000001106087c12 */ /* 0x000fe2000f8e9651 */
[----:B------:R-:W-:Y:S01]  /*12960*/  IMAD.MOV.U32 R6, RZ, RZ, R15 ;  /* 0x000000ffff067224 */ /* 0x000fe200078e000f */
[----:B------:R-:W-:-:S07]  /*12970*/  MOV R15, R80 ;  /* 0x00000050000f7202 */ /* 0x000fce0000000f00 */
.L_x_15290:
[----:B------:R-:W-:Y:S05]  /*12980*/  BSYNC.RECONVERGENT B2 ;  /* 0x0000000000027941 */ /* 0x000fea0003800200 */
.L_x_15289:
[----:B------:R-:W-:Y:S01]  /*12990*/  ISETP.NE.AND P6, PT, R82, 0x1, PT ;  /* 0x000000015200780c */ /* 0x000fe20003fc5270 */
[----:B------:R-:W-:Y:S01]  /*129a0*/  BSSY.RECONVERGENT B2, `(.L_x_15294) ;  /* 0x000005c000027945 */ /* 0x000fe20003800200 */
[C---:B------:R-:W-:Y:S02]  /*129b0*/  SHF.L.U32 R81, R71.reuse, 0x10, RZ ;  /* 0x0000001047517819 */ /* 0x040fe400000006ff */
[----:B------:R-:W-:Y:S02]  /*129c0*/  I2FP.F32.U32 R6, R6 ;  /* 0x0000000600067245 */ /* 0x000fe40000201000 */
[----:B------:R-:W-:Y:S01]  /*129d0*/  PRMT R71, R71, 0x7632, R71 ;  /* 0x0000763247477816 */ /* 0x000fe20000000047 */
[----:B------:R-:W-:Y:S02]  /*129e0*/  FMUL.FTZ R83, R81, R2 ;  /* 0x0000000251537220 */ /* 0x000fe40000410000 */
[----:B------:R-:W-:Y:S01]  /*129f0*/  FFMA.FTZ R81, R6, R111, 1.1641532182693481445e-10 ;  /* 0x2f00000006517423 */ /* 0x000fe2000001006f */
[----:B------:R-:W-:-:S02]  /*12a00*/  IMAD.MOV.U32 R6, RZ, RZ, 0x2 ;  /* 0x00000002ff067424 */ /* 0x000fc400078e00ff */
        /* <DEDUP_REMOVED lines=12> */
.L_x_15296:
        /* <DEDUP_REMOVED lines=15> */
.L_x_15298:
[----:B------:R-:W-:Y:S05]  /*12bc0*/  BSYNC.RECONVERGENT B3 ;  /* 0x0000000000037941 */ /* 0x000fea0003800200 */
.L_x_15297:
        /* <DEDUP_REMOVED lines=51> */
[----:B------:R-:W-:Y:S02]  /*12f00*/  LOP3.LUT R7, R82, UR13, R81, 0x96, !PT ;  /* 0x0000000d52077c12 */ /* 0x000fe4000f8e9651 */
[----:B------:R-:W-:Y:S01]  /*12f10*/  MOV R4, R80 ;  /* 0x0000005000047202 */ /* 0x000fe20000000f00 */
[----:B------:R-:W-:-:S05]  /*12f20*/  IMAD.WIDE.U32 R80, R8, -0x2daee0ad, RZ ;  /* 0xd2511f5308507825 */ /* 0x000fca00078e00ff */
[----:B------:R-:W-:Y:S01]  /*12f30*/  LOP3.LUT R8, R6, UR17, R81, 0x96, !PT ;  /* 0x0000001106087c12 */ /* 0x000fe2000f8e9651 */
[----:B------:R-:W-:Y:S01]  /*12f40*/  IMAD.MOV.U32 R6, RZ, RZ, RZ ;  /* 0x000000ffff067224 */ /* 0x000fe200078e00ff */
[----:B------:R-:W-:-:S07]  /*12f50*/  MOV R15, R80 ;  /* 0x00000050000f7202 */ /* 0x000fce0000000f00 */
.L_x_15295:
[----:B------:R-:W-:Y:S05]  /*12f60*/  BSYNC.RECONVERGENT B2 ;  /* 0x0000000000027941 */ /* 0x000fea0003800200 */
.L_x_15294:
        /* <DEDUP_REMOVED lines=16> */
.L_x_15258:
        /* <DEDUP_REMOVED lines=22> */
.L_x_15216:
[----:B------:R-:W-:Y:S05]  /*131d0*/  BSYNC.RECONVERGENT B1 ;  /* 0x0000000000017941 */ /* 0x000fea0003800200 */
.L_x_15215:
[----:B------:R-:W-:Y:S01]  /*131e0*/  ISETP.GE.U32.AND P0, PT, R11, 0x80, PT ;  /* 0x000000800b00780c */ /* 0x000fe20003f06070 */
[----:B------:R-:W-:Y:S03]  /*131f0*/  BSSY.RECONVERGENT B1, `(.L_x_15299) ;  /* 0x0000613000017945 */ /* 0x000fe60003800200 */
[----:B------:R-:W-:-:S09]  /*13200*/  P2R R112, PR, RZ, 0x1 ;  /* 0x00000001ff707803 */ /* 0x000fd20000000000 */
[----:B------:R-:W-:Y:S05]  /*13210*/  @!P0 BRA `(.L_x_15300) ;  /* 0x0000006000408947 */ /* 0x000fea0003800000 */
[----:B------:R-:W3:Y:S02]  /*13220*/  LDC.64 R76, c[0x0][0x390] ;  /* 0x0000e400ff4c7b82 */ /* 0x000ee40000000a00 */
[----:B---3--:R-:W-:-:S06]  /*13230*/  IMAD.WIDE.U32 R76, R13, 0x10, R76 ;  /* 0x000000100d4c7825 */ /* 0x008fcc00078e004c */
[----:B------:R-:W5:Y:S01]  /*13240*/  LDG.E.128 R76, desc[UR6][R76.64] ;  /* 0x000000064c4c7981 */ /* 0x000f62000c1e1d00 */
[----:B------:R-:W-:-:S04]  /*13250*/  UISETP.NE.U32.AND UP1, UPT, UR8, URZ, UPT ;  /* 0x000000ff0800728c */ /* 0x000fc8000bf25070 */
[----:B------:R-:W-:-:S09]  /*13260*/  UISETP.NE.AND.EX UP1, UPT, UR9, URZ, UPT, UP1 ;  /* 0x000000ff0900728c */ /* 0x000fd2000bf25310 */
[----:B------:R-:W-:Y:S05]  /*13270*/  BRA.U !UP1, `(.L_x_15301) ;  /* 0x0000003109187547 */ /* 0x000fea000b800000 */
[----:B012---:R-:W0:Y:S02]  /*13280*/  LDC.64 R80, c[0x0][0x3a0] ;  /* 0x0000e800ff507b82 */ /* 0x007e240000000a00 */
        /* <DEDUP_REMOVED lines=19> */
.L_x_15304:
        /* <DEDUP_REMOVED lines=13> */
.L_x_15306:
[----:B------:R-:W-:Y:S05]  /*13490*/  BSYNC.RECONVERGENT B3 ;  /* 0x0000000000037941 */ /* 0x000fea0003800200 */
.L_x_15305:
        /* <DEDUP_REMOVED lines=54> */
[----:B------:R-:W-:Y:S01]  /*13800*/  HFMA2 R108, -RZ, RZ, 0, 0 ;  /* 0x00000000ff6c7431 */ /* 0x000fe200000001ff */
[----:B------:R-:W-:Y:S01]  /*13810*/  LOP3.LUT R8, R6, UR17, R109, 0x96, !PT ;  /* 0x0000001106087c12 */ /* 0x000fe2000f8e966d */
[----:B------:R-:W-:-:S07]  /*13820*/  IMAD.MOV.U32 R109, RZ, RZ, R3 ;  /* 0x000000ffff6d7224 */ /* 0x000fce00078e0003 */
.L_x_15303:
[----:B------:R-:W-:Y:S05]  /*13830*/  BSYNC.RECONVERGENT B2 ;  /* 0x0000000000027941 */ /* 0x000fea0003800200 */
.L_x_15302:
        /* <DEDUP_REMOVED lines=10> */
[----:B------:R-:W-:-:S03]  /*138e0*/  MOV R109, R4 ;  /* 0x00000004006d7202 */ /* 0x000fc60000000f00 */
[----:B0-----:R-:W-:Y:S01]  /*138f0*/  FMUL.FTZ R110, R110, R113 ;  /* 0x000000716e6e7220 */ /* 0x001fe20000410000 */
[----:B-1----:R-:W-:Y:S01]  /*13900*/  FSETP.GTU.FTZ.AND P0, PT, R6, R125, PT ;  /* 0x0000007d0600720b */ /* 0x002fe20003f1c000 */
[----:B------:R-:W-:-:S03]  /*13910*/  IMAD.MOV.U32 R6, RZ, RZ, 0x2 ;  /* 0x00000002ff067424 */ /* 0x000fc600078e00ff */
        /* <DEDUP_REMOVED lines=13> */
.L_x_15309:
[----:B------:R-:W-:Y:S01]  /*139f0*/  VIADD R10, R10, 0x1 ;  /* 0x000000010a0a7836 */ /* 0x000fe20000000000 */
[----:B------:R-:W-:Y:S04]  /*13a00*/  BSSY.RECONVERGENT B3, `(.L_x_15310) ;  /* 0x000000b000037945 */ /* 0x000fe80003800200 */
        /* <DEDUP_REMOVED lines=10> */
.L_x_15311:
[----:B------:R-:W-:Y:S05]  /*13ab0*/  BSYNC.RECONVERGENT B3 ;  /* 0x0000000000037941 */ /* 0x000fea0003800200 */
.L_x_15310:
        /* <DEDUP_REMOVED lines=56> */
[----:B------:R-:W-:Y:S01]  /*13e40*/  IMAD.MOV.U32 R6, RZ, RZ, RZ ;  /* 0x000000ffff067224 */ /* 0x000fe200078e00ff */
[----:B------:R-:W-:-:S07]  /*13e50*/  MOV R4, R108 ;  /* 0x0000006c00047202 */ /* 0x000fce0000000f00 */
.L_x_15308:
[----:B------:R-:W-:Y:S05]  /*13e60*/  BSYNC.RECONVERGENT B2 ;  /* 0x0000000000027941 */ /* 0x000fea0003800200 */
.L_x_15307:
[----:B------:R-:W-:Y:S01]  /*13e70*/  HFMA2 R110, -RZ, RZ, 0.1171875, 0 ;  /* 0x2f800000ff6e7431 */ /* 0x000fe200000001ff */
[----:B------:R-:W-:Y:S01]  /*13e80*/  I2FP.F32.U32 R108, R109 ;  /* 0x0000006d006c7245 */ /* 0x000fe20000201000 */
[----:B------:R-:W-:Y:S01]  /*13e90*/  IMAD.U32 R109, R76, 0x10000, RZ ;  /* 0x000100004c6d7824 */ /* 0x000fe200078e00ff */
[----:B------:R-:W-:Y:S01]  /*13ea0*/  ISETP.NE.AND P1, PT, R6, 0x1, PT ;  /* 0x000000010600780c */ /* 0x000fe20003f25270 */
[----:B------:R-:W-:Y:S02]  /*13eb0*/  BSSY.RECONVERGENT B2, `(.L_x_15312) ;  /* 0x000005a000027945 */ /* 0x000fe40003800200 */
[----:B------:R-:W-:Y:S01]  /*13ec0*/  FMUL.FTZ R76, R109, R2 ;  /* 0x000000026d4c7220 */ /* 0x000fe20000410000 */
[----:B------:R-:W-:Y:S02]  /*13ed0*/  HFMA2 R109, -RZ, RZ, 0, 1.1920928955078125e-07 ;  /* 0x00000002ff6d7431 */ /* 0x000fe400000001ff */
[----:B------:R-:W-:Y:S01]  /*13ee0*/  FFMA.FTZ R108, R108, R110, 1.1641532182693481445e-10 ;  /* 0x2f0000006c6c7423 */ /* 0x000fe2000001006e */
[----:B------:R-:W-:-:S04]  /*13ef0*/  FMUL.FTZ R76, R76, R113 ;  /* 0x000000714c4c7220 */ /* 0x000fc80000410000 */
        /* <DEDUP_REMOVED lines=14> */
.L_x_15314:
        /* <DEDUP_REMOVED lines=13> */
.L_x_15316:
[----:B------:R-:W-:Y:S05]  /*140b0*/  BSYNC.RECONVERGENT B3 ;  /* 0x0000000000037941 */ /* 0x000fea0003800200 */
.L_x_15315:
        /* <DEDUP_REMOVED lines=56> */
[----:B------:R-:W-:-:S07]  /*14440*/  HFMA2 R109, -RZ, RZ, 0, 0 ;  /* 0x00000000ff6d7431 */ /* 0x000fce00000001ff */
.L_x_15313:
[----:B------:R-:W-:Y:S05]  /*14450*/  BSYNC.RECONVERGENT B2 ;  /* 0x0000000000027941 */ /* 0x000fea0003800200 */
.L_x_15312:
[----:B------:R-:W-:Y:S01]  /*14460*/  I2FP.F32.U32 R6, R76 ;  /* 0x0000004c00067245 */ /* 0x000fe20000201000 */
[----:B------:R-:W-:Y:S01]  /*14470*/  IMAD.MOV.U32 R110, RZ, RZ, 0x2f800000 ;  /* 0x2f800000ff6e7424 */ /* 0x000fe200078e00ff */
[----:B------:R-:W-:Y:S01]  /*14480*/  SHF.L.U32 R111, R77, 0x10, RZ ;  /* 0x000000104d6f7819 */ /* 0x000fe200000006ff */
[----:B------:R-:W-:Y:S01]  /*14490*/  BSSY.RECONVERGENT B2, `(.L_x_15317) ;  /* 0x000005c000027945 */ /* 0x000fe20003800200 */
[----:B------:R-:W-:Y:S01]  /*144a0*/  ISETP.NE.AND P2, PT, R109, 0x1, PT ;  /* 0x000000016d00780c */ /* 0x000fe20003f45270 */
[----:B------:R-:W-:Y:S01]  /*144b0*/  FFMA.FTZ R6, R6, R110, 1.1641532182693481445e-10 ;  /* 0x2f00000006067423 */ /* 0x000fe2000001006e */
[----:B------:R-:W-:Y:S01]  /*144c0*/  PRMT R108, R77, 0x7632, R108 ;  /* 0x000076324d6c7816 */ /* 0x000fe2000000006c */
[----:B------:R-:W-:-:S03]  /*144d0*/  FMUL.FTZ R76, R111, R2 ;  /* 0x000000026f4c7220 */ /* 0x000fc60000410000 */
[----:B------:R-:W-:Y:S01]  /*144e0*/  FSETP.GTU.FTZ.AND P1, PT, R6, R125, PT ;  /* 0x0000007d0600720b */ /* 0x000fe20003f3c000 */
[----:B------:R-:W-:Y:S01]  /*144f0*/  FMUL.FTZ R76, R76, R113 ;  /* 0x000000714c4c7220 */ /* 0x000fe20000410000 */
[----:B------:R-:W-:-:S04]  /*14500*/  MOV R6, R4 ;  /* 0x0000000400067202 */ /* 0x000fc80000000f00 */
        /* <DEDUP_REMOVED lines=13> */
.L_x_15319:
        /* <DEDUP_REMOVED lines=13> */
.L_x_15321:
[----:B------:R-:W-:Y:S05]  /*146b0*/  BSYNC.RECONVERGENT B3 ;  /* 0x0000000000037941 */ /* 0x000fea0003800200 */
.L_x_15320:
        /* <DEDUP_REMOVED lines=54> */
[----:B------:R-:W-:Y:S01]  /*14a20*/  IMAD.MOV.U32 R6, RZ, RZ, R15 ;  /* 0x000000ffff067224 */ /* 0x000fe200078e000f */
[----:B------:R-:W-:Y:S01]  /*14a30*/  MOV R15, R76 ;  /* 0x0000004c000f7202 */ /* 0x000fe20000000f00 */
[----:B------:R-:W-:-:S07]  /*14a40*/  IMAD.MOV.U32 R76, RZ, RZ, RZ ;  /* 0x000000ffff4c7224 */ /* 0x000fce00078e00ff */
.L_x_15318:
[----:B------:R-:W-:Y:S05]  /*14a50*/  BSYNC.RECONVERGENT B2 ;  /* 0x0000000000027941 */ /* 0x000fea0003800200 */
.L_x_15317:
        /* <DEDUP_REMOVED lines=23> */
.L_x_15324:
        /* <DEDUP_REMOVED lines=13> */
.L_x_15326:
[----:B------:R-:W-:Y:S05]  /*14ca0*/  BSYNC.RECONVERGENT B3 ;  /* 0x0000000000037941 */ /* 0x000fea0003800200 */
.L_x_15325:
        /* <DEDUP_REMOVED lines=54> */
[----:B------:R-:W-:Y:S01]  /*15010*/  HFMA2 R77, -RZ, RZ, 0, 0 ;  /* 0x00000000ff4d7431 */ /* 0x000fe200000001ff */
[----:B------:R-:W-:Y:S01]  /*15020*/  MOV R6, R15 ;  /* 0x0000000f00067202 */ /* 0x000fe20000000f00 */
[----:B------:R-:W-:-:S07]  /*15030*/  IMAD.MOV.U32 R15, RZ, RZ, R76 ;  /* 0x000000ffff0f7224 */ /* 0x000fce00078e004c */
.L_x_15323:
[----:B------:R-:W-:Y:S05]  /*15040*/  BSYNC.RECONVERGENT B2 ;  /* 0x0000000000027941 */ /* 0x000fea0003800200 */
.L_x_15322:
        /* <DEDUP_REMOVED lines=23> */
.L_x_15329:
        /* <DEDUP_REMOVED lines=13> */
.L_x_15331:
[----:B------:R-:W-:Y:S05]  /*15290*/  BSYNC.RECONVERGENT B3 ;  /* 0x0000000000037941 */ /* 0x000fea0003800200 */
.L_x_15330:
        /* <DEDUP_REMOVED lines=55> */
[----:B------:R-:W-:Y:S01]  /*15610*/  MOV R6, R15 ;  /* 0x0000000f00067202 */ /* 0x000fe20000000f00 */
[----:B------:R-:W-:-:S07]  /*15620*/  IMAD.MOV.U32 R15, RZ, RZ, R108 ;  /* 0x000000ffff0f7224 */ /* 0x000fce00078e006c */
.L_x_15328:
[----:B------:R-:W-:Y:S05]  /*15630*/  BSYNC.RECONVERGENT B2 ;  /* 0x0000000000027941 */ /* 0x000fea0003800200 */
.L_x_15327:
        /* <DEDUP_REMOVED lines=23> */
.L_x_15334:
        /* <DEDUP_REMOVED lines=13> */
.L_x_15336:
[----:B------:R-:W-:Y:S05]  /*15880*/  BSYNC.RECONVERGENT B3 ;  /* 0x0000000000037941 */ /* 0x000fea0003800200 */
.L_x_15335:
        /* <DEDUP_REMOVED lines=57> */
.L_x_15333:
[----:B------:R-:W-:Y:S05]  /*15c20*/  BSYNC.RECONVERGENT B2 ;  /* 0x0000000000027941 */ /* 0x000fea0003800200 */
.L_x_15332:
        /* <DEDUP_REMOVED lines=23> */
.L_x_15339:
        /* <DEDUP_REMOVED lines=15> */
.L_x_15341:
[----:B------:R-:W-:Y:S05]  /*15e90*/  BSYNC.RECONVERGENT B3 ;  /* 0x0000000000037941 */ /* 0x000fea0003800200 */
.L_x_15340:
        /* <DEDUP_REMOVED lines=57> */
.L_x_15338:
[----:B------:R-:W-:Y:S05]  /*16230*/  BSYNC.RECONVERGENT B2 ;  /* 0x0000000000027941 */ /* 0x000fea0003800200 */
.L_x_15337:
        /* <DEDUP_REMOVED lines=10> */
.L_x_15301:
        /* <DEDUP_REMOVED lines=16> */
.L_x_15345:
        /* <DEDUP_REMOVED lines=13> */
.L_x_15347:
[----:B------:R-:W-:Y:S05]  /*164b0*/  BSYNC.RECONVERGENT B3 ;  /* 0x0000000000037941 */ /* 0x000fea0003800200 */
.L_x_15346:
[----:B012---:R-:W-:Y:S01]  /*164c0*/  IMAD.WIDE.U32 R80, R12, -0x326172a9, RZ ;  /* 0xcd9e8d570c507825 */ /* 0x007fe200078e00ff */
        /* <DEDUP_REMOVED lines=56> */
.L_x_15344:
[----:B------:R-:W-:Y:S05]  /*16850*/  BSYNC.RECONVERGENT B2 ;  /* 0x0000000000027941 */ /* 0x000fea0003800200 */
.L_x_15343:
[----:B------:R-:W3:Y:S01]  /*16860*/  LDC R113, c[0x0][0x404] ;  /* 0x00010100ff717b82 */ /* 0x000ee20000000800 */
[----:B------:R-:W-:Y:S01]  /*16870*/  I2FP.F32.U32 R3, R72 ;  /* 0x0000004800037245 */ /* 0x000fe20000201000 */
[----:B------:R-:W-:Y:S01]  /*16880*/  IMAD.MOV.U32 R110, RZ, RZ, 0x2f800000 ;  /* 0x2f800000ff6e7424 */ /* 0x000fe200078e00ff */
[----:B------:R-:W-:Y:S01]  /*16890*/  ISETP.NE.AND P0, PT, R74, 0x1, PT ;  /* 0x000000014a00780c */ /* 0x000fe20003f05270 */
[----:B------:R-:W-:Y:S01]  /*168a0*/  BSSY.RECONVERGENT B2, `(.L_x_15348) ;  /* 0x000005b000027945 */ /* 0x000fe20003800200 */
[----:B------:R-:W-:Y:S01]  /*168b0*/  MOV R73, R4 ;  /* 0x0000000400497202 */ /* 0x000fe20000000f00 */
[----:B------:R-:W-:Y:S01]  /*168c0*/  FFMA.FTZ R6, R3, R110, 1.1641532182693481445e-10 ;  /* 0x2f00000003067423 */ /* 0x000fe2000001006e */
[----:B-----5:R-:W-:Y:S01]  /*168d0*/  SHF.L.U32 R3, R76, 0x10, RZ ;  /* 0x000000104c037819 */ /* 0x020fe200000006ff */
[----:B------:R-:W4:Y:S04]  /*168e0*/  LDC R111, c[0x0][0x408] ;  /* 0x00010200ff6f7b82 */ /* 0x000f280000000800 */
[----:B------:R-:W-:Y:S01]  /*168f0*/  FMUL.FTZ R72, R3, R2 ;  /* 0x0000000203487220 */ /* 0x000fe20000410000 */
[----:B---3--:R-:W-:-:S02]  /*16900*/  FSETP.LE.FTZ.AND P1, PT, R6, R113, PT ;  /* 0x000000710600720b */ /* 0x008fc40003f33000 */
[----:B------:R-:W-:Y:S01]  /*16910*/  PRMT R6, R76, 0x7632, R6 ;  /* 0x000076324c067816 */ /* 0x000fe20000000006 */
[----:B------:R-:W-:Y:S01]  /*16920*/  IMAD.MOV.U32 R76, RZ, RZ, 0x2 ;  /* 0x00000002ff4c7424 */ /* 0x000fe200078e00ff */
[----:B------:R-:W-:Y:S01]  /*16930*/  P2R R3, PR, RZ, 0x2 ;  /* 0x00000002ff037803 */ /* 0x000fe20000000000 */
[----:B----4-:R-:W-:Y:S01]  /*16940*/  FMUL.FTZ R72, R72, R111 ;  /* 0x0000006f48487220 */ /* 0x010fe20000410000 */
        /* <DEDUP_REMOVED lines=9> */
.L_x_15350:
[----:B------:R-:W-:Y:S01]  /*169e0*/  VIADD R10, R10, 0x1 ;  /* 0x000000010a0a7836 */ /* 0x000fe20000000000 */
[----:B------:R-:W-:Y:S03]  /*169f0*/  BSSY.RECONVERGENT B3, `(.L_x_15351) ;  /* 0x000000c000037945 */ /* 0x000fe60003800200 */
[C---:B012---:R-:W-:Y:S01]  /*16a00*/  IMAD.WIDE.U32 R80, R10.reuse, -0x2daee0ad, RZ ;  /* 0xd2511f530a507825 */ /* 0x047fe200078e00ff */
        /* <DEDUP_REMOVED lines=10> */
.L_x_15352:
[----:B------:R-:W-:Y:S05]  /*16ab0*/  BSYNC.RECONVERGENT B3 ;  /* 0x0000000000037941 */ /* 0x000fea0003800200 */
.L_x_15351:
        /* <DEDUP_REMOVED lines=57> */
.L_x_15349:
[----:B------:R-:W-:Y:S05]  /*16e50*/  BSYNC.RECONVERGENT B2 ;  /* 0x0000000000027941 */ /* 0x000fea0003800200 */
.L_x_15348:
[----:B------:R-:W-:Y:S01]  /*16e60*/  I2FP.F32.U32 R73, R73 ;  /* 0x0000004900497245 */ /* 0x000fe20000201000 */
[----:B------:R-:W-:Y:S01]  /*16e70*/  BSSY.RECONVERGENT B2, `(.L_x_15353) ;  /* 0x0000059000027945 */ /* 0x000fe20003800200 */
[----:B------:R-:W-:Y:S01]  /*16e80*/  ISETP.NE.AND P1, PT, R76, 0x1, PT ;  /* 0x000000014c00780c */ /* 0x000fe20003f25270 */
[----:B012---:R-:W-:Y:S01]  /*16e90*/  IMAD.MOV.U32 R81, RZ, RZ, 0x2 ;  /* 0x00000002ff517424 */ /* 0x007fe200078e00ff */
[----:B------:R-:W-:Y:S01]  /*16ea0*/  MOV R75, R4 ;  /* 0x00000004004b7202 */ /* 0x000fe20000000f00 */
[----:B------:R-:W-:Y:S01]  /*16eb0*/  FFMA.FTZ R74, R73, R110, 1.1641532182693481445e-10 ;  /* 0x2f000000494a7423 */ /* 0x000fe2000001006e */
[----:B------:R-:W-:-:S04]  /*16ec0*/  SHF.L.U32 R73, R6, 0x10, RZ ;  /* 0x0000001006497819 */ /* 0x000fc800000006ff */
        /* <DEDUP_REMOVED lines=12> */
.L_x_15355:
        /* <DEDUP_REMOVED lines=13> */
.L_x_15357:
[----:B------:R-:W-:Y:S05]  /*17060*/  BSYNC.RECONVERGENT B3 ;  /* 0x0000000000037941 */ /* 0x000fea0003800200 */
.L_x_15356:
        /* <DEDUP_REMOVED lines=57> */
.L_x_15354:
[----:B------:R-:W-:Y:S05]  /*17400*/  BSYNC.RECONVERGENT B2 ;  /* 0x0000000000027941 */ /* 0x000fea0003800200 */
.L_x_15353:
        /* <DEDUP_REMOVED lines=20> */
.L_x_15360:
        /* <DEDUP_REMOVED lines=13> */
.L_x_15362:
[----:B------:R-:W-:Y:S05]  /*17620*/  BSYNC.RECONVERGENT B3 ;  /* 0x0000000000037941 */ /* 0x000fea0003800200 */
.L_x_15361:
        /* <DEDUP_REMOVED lines=57> */
.L_x_15359:
[----:B------:R-:W-:Y:S05]  /*179c0*/  BSYNC.RECONVERGENT B2 ;  /* 0x0000000000027941 */ /* 0x000fea0003800200 */
.L_x_15358:
[----:B------:R-:W-:Y:S01]  /*179d0*/  ISETP.NE.AND P3, PT, R80, 0x1, PT ;  /* 0x000000015000780c */ /* 0x000fe20003f65270 */
[----:B------:R-:W-:Y:S01]  /*179e0*/  BSSY.RECONVERGENT B2, `(.L_x_15363) ;  /* 0x0000059000027945 */ /* 0x000fe20003800200 */
[----:B------:R-:W-:Y:S01]  /*179f0*/  SHF.L.U32 R77, R75, 0x10, RZ ;  /* 0x000000104b4d7819 */ /* 0x000fe200000006ff */
[----:B------:R-:W-:Y:S01]  /*17a00*/  IMAD.MOV.U32 R81, RZ, RZ, 0x2 ;  /* 0x00000002ff517424 */ /* 0x000fe200078e00ff */
[----:B------:R-:W-:-:S03]  /*17a10*/  I2FP.F32.U32 R75, R6 ;  /* 0x00000006004b7245 */ /* 0x000fc60000201000 */
[----:B------:R-:W-:Y:S01]  /*17a20*/  FMUL.FTZ R76, R77, R2 ;  /* 0x000000024d4c7220 */ /* 0x000fe20000410000 */
[----:B------:R-:W-:Y:S01]  /*17a30*/  MOV R77, R4 ;  /* 0x00000004004d7202 */ /* 0x000fe20000000f00 */
[----:B------:R-:W-:Y:S02]  /*17a40*/  FFMA.FTZ R6, R75, R110, 1.1641532182693481445e-10 ;  /* 0x2f0000004b067423 */ /* 0x000fe4000001006e */
[----:B------:R-:W-:-:S03]  /*17a50*/  FMUL.FTZ R75, R76, R111 ;  /* 0x0000006f4c4b7220 */ /* 0x000fc60000410000 */
[----:B------:R-:W-:Y:S01]  /*17a60*/  FSETP.LE.FTZ.AND P2, PT, R6, R113, PT ;  /* 0x000000710600720b */ /* 0x000fe20003f53000 */
        /* <DEDUP_REMOVED lines=9> */
.L_x_15365:
        /* <DEDUP_REMOVED lines=13> */
.L_x_15367:
[----:B------:R-:W-:Y:S05]  /*17bd0*/  BSYNC.RECONVERGENT B3 ;  /* 0x0000000000037941 */ /* 0x000fea0003800200 */
.L_x_15366:
        /* <DEDUP_REMOVED lines=57> */
.L_x_15364:
[----:B------:R-:W-:Y:S05]  /*17f70*/  BSYNC.RECONVERGENT B2 ;  /* 0x0000000000027941 */ /* 0x000fea0003800200 */
.L_x_15363:
        /* <DEDUP_REMOVED lines=20> */
.L_x_15370:
        /* <DEDUP_REMOVED lines=13> */
.L_x_15372:
[----:B------:R-:W-:Y:S05]  /*18190*/  BSYNC.RECONVERGENT B3 ;  /* 0x0000000000037941 */ /* 0x000fea0003800200 */
.L_x_15371:
        /* <DEDUP_REMOVED lines=57> */
.L_x_15369:
[----:B------:R-:W-:Y:S05]  /*18530*/  BSYNC.RECONVERGENT B2 ;  /* 0x0000000000027941 */ /* 0x000fea0003800200 */
.L_x_15368:
[----:B------:R-:W-:Y:S01]  /*18540*/  ISETP.NE.AND P5, PT, R80, 0x1, PT ;  /* 0x000000015000780c */ /* 0x000fe20003fa5270 */
[----:B------:R-:W-:Y:S01]  /*18550*/  BSSY.RECONVERGENT B2, `(.L_x_15373) ;  /* 0x0000059000027945 */ /* 0x000fe20003800200 */
[----:B------:R-:W-:Y:S01]  /*18560*/  SHF.L.U32 R81, R78, 0x10, RZ ;  /* 0x000000104e517819 */ /* 0x000fe200000006ff */
[----:B------:R-:W-:Y:S01]  /*18570*/  IMAD.MOV.U32 R82, RZ, RZ, 0x2 ;  /* 0x00000002ff527424 */ /* 0x000fe200078e00ff */
[----:B------:R-:W-:-:S03]  /*18580*/  I2FP.F32.U32 R77, R77 ;  /* 0x0000004d004d7245 */ /* 0x000fc60000201000 */
[----:B------:R-:W-:Y:S02]  /*18590*/  FMUL.FTZ R78, R81, R2 ;  /* 0x00000002514e7220 */ /* 0x000fe40000410000 */
[----:B------:R-:W-:Y:S02]  /*185a0*/  FFMA.FTZ R6, R77, R110, 1.1641532182693481445e-10 ;  /* 0x2f0000004d067423 */ /* 0x000fe4000001006e */
        /* <DEDUP_REMOVED lines=12> */
.L_x_15375:
        /* <DEDUP_REMOVED lines=13> */
.L_x_15377:
[----:B------:R-:W-:Y:S05]  /*18740*/  BSYNC.RECONVERGENT B3 ;  /* 0x0000000000037941 */ /* 0x000fea0003800200 */
.L_x_15376:
        /* <DEDUP_REMOVED lines=55> */
[----:B------:R-:W-:Y:S02]  /*18ac0*/  LOP3.LUT R8, R6, UR17, R81, 0x96, !PT ;  /* 0x0000001106087c12 */ /* 0x000fe4000f8e9651 */
[----:B------:R-:W-:-:S07]  /*18ad0*/  MOV R15, R80 ;  /* 0x00000050000f7202 */ /* 0x000fce0000000f00 */
.L_x_15374:
[----:B------:R-:W-:Y:S05]  /*18ae0*/  BSYNC.RECONVERGENT B2 ;  /* 0x0000000000027941 */ /* 0x000fea0003800200 */
.L_x_15373:
        /* <DEDUP_REMOVED lines=20> */
.L_x_15380:
        /* <DEDUP_REMOVED lines=15> */
.L_x_15382:
[----:B------:R-:W-:Y:S05]  /*18d20*/  BSYNC.RECONVERGENT B3 ;  /* 0x0000000000037941 */ /* 0x000fea0003800200 */
.L_x_15381:
        /* <DEDUP_REMOVED lines=57> */
.L_x_15379:
[----:B------:R-:W-:Y:S05]  /*190c0*/  BSYNC.RECONVERGENT B2 ;  /* 0x0000000000027941 */ /* 0x000fea0003800200 */
.L_x_15378:
        /* <DEDUP_REMOVED lines=16> */
.L_x_15342:
        /* <DEDUP_REMOVED lines=15> */
[----:B------:R-:W-:-:S04]  /*192c0*/  LOP3.LUT R3, R110, R3, RZ, 0xfc, !PT ;  /* 0x000000036e037212 */ /* 0x000fc800078efcff */
[----:B------:R-:W-:Y:S01]  /*192d0*/  STG.E.128 desc[UR6][R80.64], R72 ;  /* 0x0000004850007986 */ /* 0x000fe2000c101d06 */
[----:B-1----:R-:W-:-:S03]  /*192e0*/  IMAD.WIDE.U32 R82, R13, 0x8, R82 ;  /* 0x000000080d527825 */ /* 0x002fc600078e0052 */
[----:B------:R-:W-:Y:S04]  /*192f0*/  STG.E.128 desc[UR6][R80.64+0x10], R76 ;  /* 0x0000104c50007986 */ /* 0x000fe8000c101d06 */
[----:B------:R0:W-:Y:S02]  /*19300*/  STG.E.64 desc[UR6][R82.64], R2 ;  /* 0x0000000252007986 */ /* 0x0001e4000c101b06 */
[----:B0-----:R-:W-:-:S07]  /*19310*/  IMAD.MOV.U32 R3, RZ, RZ, R15 ;  /* 0x000000ffff037224 */ /* 0x001fce00078e000f */
.L_x_15300:
[----:B------:R-:W-:Y:S05]  /*19320*/  BSYNC.RECONVERGENT B1 ;  /* 0x0000000000017941 */ /* 0x000fea0003800200 */
.L_x_15299:
[----:B------:R-:W-:Y:S01]  /*19330*/  FADD.FTZ R2, RZ, R16 ;  /* 0x00000010ff027221 */ /* 0x000fe20000010000 */
[----:B------:R-:W-:Y:S01]  /*19340*/  ISETP.NE.AND P5, PT, R124, RZ, PT ;  /* 0x000000ff7c00720c */ /* 0x000fe20003fa5270 */
[----:B012---:R-:W0:Y:S01]  /*19350*/  S2R R80, SR_TID.X ;  /* 0x0000000000507919 */ /* 0x007e220000002100 */
[----:B------:R-:W-:Y:S01]  /*19360*/  ISETP.GT.U32.AND P0, PT, R11, 0x3f, PT ;  /* 0x0000003f0b00780c */ /* 0x000fe20003f04070 */
[----:B------:R-:W-:Y:S01]  /*19370*/  FADD.FTZ R13, R17, R2 ;  /* 0x00000002110d7221 */ /* 0x000fe20000010000 */
[C---:B------:R-:W-:Y:S01]  /*19380*/  ISETP.GT.U32.AND P1, PT, R11.reuse, 0x5f, PT ;  /* 0x0000005f0b00780c */ /* 0x040fe20003f24070 */
[----:B------:R-:W-:Y:S01]  /*19390*/  UMOV UR17, 0xffffffff ;  /* 0xffffffff00117882 */ /* 0x000fe20000000000 */
[----:B------:R-:W-:Y:S01]  /*193a0*/  ISETP.GT.U32.AND P2, PT, R11, 0x7f, PT ;  /* 0x0000007f0b00780c */ /* 0x000fe20003f44070 */
        /* <DEDUP_REMOVED lines=119> */
.L_x_15404:
        /* <DEDUP_REMOVED lines=8> */
[----:B------:R-:W-:Y:S01]  /*19ba0*/  FADD.FTZ R13, R2, R13 ;  /* 0x0000000d020d7221 */ /* 0x000fe20000010000 */
[----:B------:R-:W-:-:S05]  /*19bb0*/  FSEL R2, R15, RZ, !P0 ;  /* 0x000000ff0f027208 */ /* 0x000fca0004000000 */
[----:B------:R-:W3:Y:S01]  /*19bc0*/  MUFU.RSQ R13, R13 ;  /* 0x0000000d000d7308 */ /* 0x000ee20000001400 */
[----:B-1----:R-:W-:-:S05]  /*19bd0*/  @!P3 IMAD.WIDE R82, R14, 0x4, R82 ;  /* 0x000000040e52b825 */ /* 0x002fca00078e0252 */
[----:B------:R1:W-:Y:S01]  /*19be0*/  @!P3 STG.E desc[UR6][R82.64], R15 ;  /* 0x0000000f5200b986 */ /* 0x0003e2000c101906 */
[----:B--2---:R-:W-:-:S05]  /*19bf0*/  @!P3 IMAD.WIDE R80, R14, 0x4, R80 ;  /* 0x000000040e50b825 */ /* 0x004fca00078e0250 */
        /* <DEDUP_REMOVED lines=9> */
[--C-:B------:R-:W-:Y:S01]  /*19c90*/  FADD.FTZ R111, R87, -R2.reuse ;  /* 0x80000002576f7221 */ /* 0x100fe20000010000 */
[----:B-----5:R-:W-:Y:S01]  /*19ca0*/  FFMA.FTZ R80, R82, R121, R53 ;  /* 0x0000007952507223 */ /* 0x020fe20000010035 */
[----:B------:R-:W-:Y:S01]  /*19cb0*/  FADD.FTZ R82, R18, -R2 ;  /* 0x8000000212527221 */ /* 0x000fe20000010000 */
[----:B------:R-:W-:Y:S01]  /*19cc0*/  FFMA.FTZ R15, R15, R120, R52 ;  /* 0x000000780f0f7223 */ /* 0x000fe20000010034 */
[C---:B------:R-:W-:Y:S01]  /*19cd0*/  FMUL.FTZ R110, R13.reuse, R110 ;  /* 0x0000006e0d6e7220 */ /* 0x040fe20000410000 */
[C---:B------:R-:W-:Y:S01]  /*19ce0*/  FMUL.FTZ R124, R13.reuse, R124 ;  /* 0x0000007c0d7c7220 */ /* 0x040fe20000410000 */
[----:B------:R-:W-:Y:S01]  /*19cf0*/  FMUL.FTZ R83, R13, R82 ;  /* 0x000000520d537220 */ /* 0x000fe20000410000 */
[----:B------:R-:W-:Y:S01]  /*19d00*/  FADD.FTZ R82, R84, -R2 ;  /* 0x8000000254527221 */ /* 0x000fe20000010000 */
[----:B------:R-:W-:Y:S01]  /*19d10*/  F2FP.BF16.F32.PACK_AB R80, R80, R15 ;  /* 0x0000000f5050723e */ /* 0x000fe200000010ff */
[----:B------:R-:W-:Y:S01]  /*19d20*/  FFMA.FTZ R113, R124, R117, R49 ;  /* 0x000000757c717223 */ /* 0x000fe20000010031 */
[----:B------:R-:W-:Y:S01]  /*19d30*/  FFMA.FTZ R83, R83, R122, R54 ;  /* 0x0000007a53537223 */ /* 0x000fe20000010036 */
[----:B------:R-:W-:Y:S01]  /*19d40*/  FMUL.FTZ R81, R13, R82 ;  /* 0x000000520d517220 */ /* 0x000fe20000410000 */
[----:B------:R-:W-:-:S04]  /*19d50*/  FADD.FTZ R82, R86, -R2 ;  /* 0x8000000256527221 */ /* 0x000fc80000010000 */
[C---:B------:R-:W-:Y:S01]  /*19d60*/  FMUL.FTZ R15, R13.reuse, R82 ;  /* 0x000000520d0f7220 */ /* 0x040fe20000410000 */
[----:B------:R-:W-:Y:S01]  /*19d70*/  FMUL.FTZ R82, R13, R111 ;  /* 0x0000006f0d527220 */ /* 0x000fe20000410000 */
[----:B------:R-:W-:Y:S01]  /*19d80*/  FFMA.FTZ R111, R110, R123, R55 ;  /* 0x0000007b6e6f7223 */ /* 0x000fe20000010037 */
[----:B------:R-:W-:Y:S01]  /*19d90*/  FFMA.FTZ R110, R81, R116, R48 ;  /* 0x00000074516e7223 */ /* 0x000fe20000010030 */
[----:B------:R-:W-:Y:S01]  /*19da0*/  FFMA.FTZ R15, R15, R118, R50 ;  /* 0x000000760f0f7223 */ /* 0x000fe20000010032 */
[----:B------:R-:W-:Y:S01]  /*19db0*/  FFMA.FTZ R124, R82, R119, R51 ;  /* 0x00000077527c7223 */ /* 0x000fe20000010033 */
[----:B-1----:R-:W-:Y:S01]  /*19dc0*/  IMAD.WIDE.U32 R108, R0, 0x10, R108 ;  /* 0x00000010006c7825 */ /* 0x002fe200078e006c */
[----:B------:R-:W-:Y:S02]  /*19dd0*/  F2FP.BF16.F32.PACK_AB R81, R111, R83 ;  /* 0x000000536f51723e */ /* 0x000fe400000010ff */
[----:B------:R-:W-:Y:S02]  /*19de0*/  F2FP.BF16.F32.PACK_AB R82, R113, R110 ;  /* 0x0000006e7152723e */ /* 0x000fe400000010ff */
[----:B------:R-:W-:-:S02]  /*19df0*/  F2FP.BF16.F32.PACK_AB R83, R124, R15 ;  /* 0x0000000f7c53723e */ /* 0x000fc400000010ff */
[----:B------:R-:W-:-:S03]  /*19e00*/  IADD3 R0, PT, PT, R0, 0x20, RZ ;  /* 0x0000002000007810 */ /* 0x000fc60007ffe0ff */
[----:B------:R2:W-:Y:S04]  /*19e10*/  STG.E.128 desc[UR6][R108.64], R80 ;  /* 0x000000506c007986 */ /* 0x0005e8000c101d06 */
.L_x_15385:
[----:B------:R-:W-:Y:S05]  /*19e20*/  BSYNC.RECONVERGENT B1 ;  /* 0x0000000000017941 */ /* 0x000fea0003800200 */
.L_x_15384:
[----:B------:R-:W-:Y:S01]  /*19e30*/  ISETP.NE.AND P0, PT, R115, RZ, PT ;  /* 0x000000ff7300720c */ /* 0x000fe20003f05270 */
[----:B------:R-:W-:-:S12]  /*19e40*/  BSSY.RECONVERGENT B1, `(.L_x_15386) ;  /* 0x0000022000017945 */ /* 0x000fd80003800200 */
[----:B------:R-:W-:Y:S05]  /*19e50*/  @!P0 BRA `(.L_x_15387) ;  /* 0x0000000000808947 */ /* 0x000fea0003800000 */
[--C-:B-12---:R-:W-:Y:S01]  /*19e60*/  FADD.FTZ R82, R57, -R2.reuse ;  /* 0x8000000239527221 */ /* 0x106fe20000010000 */
        /* <DEDUP_REMOVED lines=18> */
[----:B------:R-:W-:Y:S01]  /*19f90*/  FADD.FTZ R82, R62, -R2 ;  /* 0x800000023e527221 */ /* 0x000fe20000010000 */
[----:B------:R-:W-:-:S02]  /*19fa0*/  FFMA.FTZ R124, R124, R101, R41 ;  /* 0x000000657c7c7223 */ /* 0x000fc40000010029 */
[----:B------:R-:W-:Y:S01]  /*19fb0*/  FFMA.FTZ R15, R15, R100, R40 ;  /* 0x000000640f0f7223 */ /* 0x000fe20000010028 */
[C---:B------:R-:W-:Y:S01]  /*19fc0*/  FMUL.FTZ R83, R13.reuse, R82 ;  /* 0x000000520d537220 */ /* 0x040fe20000410000 */
[----:B------:R-:W-:Y:S01]  /*19fd0*/  FMUL.FTZ R82, R13, R111 ;  /* 0x0000006f0d527220 */ /* 0x000fe20000410000 */
[----:B------:R-:W-:Y:S01]  /*19fe0*/  F2FP.BF16.F32.PACK_AB R81, R110, R81 ;  /* 0x000000516e51723e */ /* 0x000fe200000010ff */
[----:B-1----:R-:W-:-:S04]  /*19ff0*/  IMAD.WIDE.U32 R108, R0, 0x10, R108 ;  /* 0x00000010006c7825 */ /* 0x002fc800078e006c */
[----:B------:R-:W-:Y:S01]  /*1a000*/  FFMA.FTZ R83, R83, R102, R42 ;  /* 0x0000006653537223 */ /* 0x000fe2000001002a */
[----:B------:R-:W-:Y:S01]  /*1a010*/  FFMA.FTZ R111, R82, R103, R43 ;  /* 0x00000067526f7223 */ /* 0x000fe2000001002b */
[----:B------:R-:W-:Y:S01]  /*1a020*/  F2FP.BF16.F32.PACK_AB R82, R124, R15 ;  /* 0x0000000f7c52723e */ /* 0x000fe200000010ff */
[----:B------:R-:W-:-:S03]  /*1a030*/  VIADD R0, R0, 0x20 ;  /* 0x0000002000007836 */ /* 0x000fc60000000000 */
[----:B------:R-:W-:-:S05]  /*1a040*/  F2FP.BF16.F32.PACK_AB R83, R111, R83 ;  /* 0x000000536f53723e */ /* 0x000fca00000010ff */
[----:B------:R3:W-:Y:S02]  /*1a050*/  STG.E.128 desc[UR6][R108.64], R80 ;  /* 0x000000506c007986 */ /* 0x0007e4000c101d06 */
.L_x_15387:
[----:B------:R-:W-:Y:S05]  /*1a060*/  BSYNC.RECONVERGENT B1 ;  /* 0x0000000000017941 */ /* 0x000fea0003800200 */
.L_x_15386:
        /* <DEDUP_REMOVED lines=25> */
[----:B------:R-:W-:-:S03]  /*1a200*/  FFMA.FTZ R124, R124, R95, R91 ;  /* 0x0000005f7c7c7223 */ /* 0x000fc6000001005b */
[----:B------:R-:W-:Y:S01]  /*1a210*/  FMUL.FTZ R114, R13, R82 ;  /* 0x000000520d727220 */ /* 0x000fe20000410000 */
[----:B------:R-:W-:Y:S01]  /*1a220*/  FFMA.FTZ R82, R81, R92, R88 ;  /* 0x0000005c51527223 */ /* 0x000fe20000010058 */
[----:B------:R-:W-:Y:S01]  /*1a230*/  F2FP.BF16.F32.PACK_AB R81, R110, R15 ;  /* 0x0000000f6e51723e */ /* 0x000fe200000010ff */
[----:B-1----:R-:W-:-:S04]  /*1a240*/  IMAD.WIDE.U32 R108, R0, 0x10, R108 ;  /* 0x00000010006c7825 */ /* 0x002fc800078e006c */
[----:B------:R-:W-:Y:S01]  /*1a250*/  FFMA.FTZ R83, R114, R93, R89 ;  /* 0x0000005d72537223 */ /* 0x000fe20000010059 */
[----:B------:R-:W-:-:S04]  /*1a260*/  IADD3 R0, PT, PT, R0, 0x20, RZ ;  /* 0x0000002000007810 */ /* 0x000fc80007ffe0ff */
[----:B------:R-:W-:Y:S02]  /*1a270*/  F2FP.BF16.F32.PACK_AB R82, R83, R82 ;  /* 0x000000525352723e */ /* 0x000fe400000010ff */
[----:B------:R-:W-:-:S05]  /*1a280*/  F2FP.BF16.F32.PACK_AB R83, R124, R111 ;  /* 0x0000006f7c53723e */ /* 0x000fca00000010ff */
[----:B------:R4:W-:Y:S02]  /*1a290*/  STG.E.128 desc[UR6][R108.64], R80 ;  /* 0x000000506c007986 */ /* 0x0009e4000c101d06 */
.L_x_15389:
[----:B------:R-:W-:Y:S05]  /*1a2a0*/  BSYNC.RECONVERGENT B1 ;  /* 0x0000000000017941 */ /* 0x000fea0003800200 */
.L_x_15388:
[----:B------:R-:W-:Y:S01]  /*1a2b0*/  ISETP.NE.AND P0, PT, R112, RZ, PT ;  /* 0x000000ff7000720c */ /* 0x000fe20003f05270 */
[----:B------:R-:W-:-:S12]  /*1a2c0*/  BSSY.RECONVERGENT B1, `(.L_x_15390) ;  /* 0x0000021000017945 */ /* 0x000fd80003800200 */
[----:B------:R-:W-:Y:S05]  /*1a2d0*/  @!P0 BRA `(.L_x_15391) ;  /* 0x00000000007c8947 */ /* 0x000fea0003800000 */
[--C-:B--234-:R-:W-:Y:S01]  /*1a2e0*/  FADD.FTZ R108, R78, -R2.reuse ;  /* 0x800000024e6c7221 */ /* 0x11cfe20000010000 */
[--C-:B-1----:R-:W-:Y:S01]  /*1a2f0*/  FADD.FTZ R15, R79, -R2.reuse ;  /* 0x800000024f0f7221 */ /* 0x102fe20000010000 */
[--C-:B------:R-:W-:Y:S01]  /*1a300*/  FADD.FTZ R114, R72, -R2.reuse ;  /* 0x8000000248727221 */ /* 0x100fe20000010000 */
[--C-:B------:R-:W-:Y:S01]  /*1a310*/  FADD.FTZ R80, R76, -R2.reuse ;  /* 0x800000024c507221 */ /* 0x100fe20000010000 */
[C---:B------:R-:W-:Y:S01]  /*1a320*/  FMUL.FTZ R81, R13.reuse, R108 ;  /* 0x0000006c0d517220 */ /* 0x040fe20000410000 */
[----:B------:R-:W-:Y:S01]  /*1a330*/  FMUL.FTZ R111, R13, R15 ;  /* 0x0000000f0d6f7220 */ /* 0x000fe20000410000 */
[----:B------:R-:W1:Y:S01]  /*1a340*/  LDC.64 R108, c[0x0][0x428] ;  /* 0x00010a00ff6c7b82 */ /* 0x000e620000000a00 */
[--C-:B------:R-:W-:Y:S01]  /*1a350*/  FADD.FTZ R124, R73, -R2.reuse ;  /* 0x80000002497c7221 */ /* 0x100fe20000010000 */
[--C-:B------:R-:W-:Y:S01]  /*1a360*/  FADD.FTZ R112, R74, -R2.reuse ;  /* 0x800000024a707221 */ /* 0x100fe20000010000 */
[--C-:B0-----:R-:W-:Y:S01]  /*1a370*/  FADD.FTZ R110, R75, -R2.reuse ;  /* 0x800000024b6e7221 */ /* 0x101fe20000010000 */
        /* <DEDUP_REMOVED lines=21> */
.L_x_15391:
[----:B------:R-:W-:Y:S05]  /*1a4d0*/  BSYNC.RECONVERGENT B1 ;  /* 0x0000000000017941 */ /* 0x000fea0003800200 */
.L_x_15390:
[----:B01234-:R-:W0:Y:S02]  /*1a4e0*/  LDC.64 R80, c[0x0][0x380] ;  /* 0x0000e000ff507b82 */ /* 0x01fe240000000a00 */
[----:B0-----:R-:W-:-:S05]  /*1a4f0*/  IMAD R14, R80, 0x4, R14 ;  /* 0x00000004500e7824 */ /* 0x001fca00078e020e */
[----:B------:R-:W-:-:S13]  /*1a500*/  ISETP.GE.AND P0, PT, R14, R81, PT ;  /* 0x000000510e00720c */ /* 0x000fda0003f06270 */
[----:B------:R-:W-:Y:S05]  /*1a510*/  @!P0 BRA `(.L_x_15392) ;  /* 0xfffffe6400fc8947 */ /* 0x000fea000383ffff */
[----:B------:R-:W-:Y:S05]  /*1a520*/  BSYNC B0 ;  /* 0x0000000000007941 */ /* 0x000fea0003800000 */
.L_x_15047:
[----:B------:R-:W-:Y:S05]  /*1a530*/  EXIT ;  /* 0x000000000000794d */ /* 0x000fea0003800000 */
.L_x_15383:
        /* <DEDUP_REMOVED lines=8> */
.L_x_15394:
[----:B------:R-:W-:Y:S05]  /*1a5c0*/  BSYNC B1 ;  /* 0x0000000000017941 */ /* 0x000fea0003800000 */
.L_x_15393:
        /* <DEDUP_REMOVED lines=10> */
.L_x_15395:
[----:B------:R-:W-:Y:S02]  /*1a670*/  IMAD.MOV.U32 R83, RZ, RZ, 0x4 ;  /* 0x00000004ff537424 */ /* 0x000fe400078e00ff */
[----:B------:R-:W-:-:S04]  /*1a680*/  IMAD.MOV.U32 R15, RZ, RZ, R113 ;  /* 0x000000ffff0f7224 */ /* 0x000fc800078e0071 */
[----:B------:R-:W-:-:S05]  /*1a690*/  FADD.FTZ R109, R108, R15 ;  /* 0x0000000f6c6d7221 */ /* 0x000fca0000010000 */
[----:B------:R-:W-:-:S07]  /*1a6a0*/  MOV R124, R109 ;  /* 0x0000006d007c7202 */ /* 0x000fce0000000f00 */
[----:B------:R-:W-:Y:S05]  /*1a6b0*/  WARPSYNC.COLLECTIVE R81, `(.L_x_15396) ;  /* 0x0000000051087348 */ /* 0x000fea0003c00000 */
[----:B------:R0:W1:Y:S02]  /*1a6c0*/  SHFL.BFLY P4, R113, R124, R83, R82 ;  /* 0x0c0000537c717389 */ /* 0x0000640000080052 */
[----:B01----:R-:W-:Y:S05]  /*1a6d0*/  ENDCOLLECTIVE ;  /* 0x000000000000791b */ /* 0x003fea0003800000 */
.L_x_15396:
[----:B------:R-:W-:Y:S01]  /*1a6e0*/  HFMA2 R83, -RZ, RZ, 0, 4.76837158203125e-07 ;  /* 0x00000008ff537431 */ /* 0x000fe200000001ff */
[----:B------:R-:W-:-:S05]  /*1a6f0*/  MOV R2, R113 ;  /* 0x0000007100027202 */ /* 0x000fca0000000f00 */
[----:B------:R-:W-:-:S04]  /*1a700*/  FADD.FTZ R110, R109, R2 ;  /* 0x000000026d6e7221 */ /* 0x000fc80000010000 */
[----:B------:R-:W-:-:S07]  /*1a710*/  IMAD.MOV.U32 R124, RZ, RZ, R110 ;  /* 0x000000ffff7c7224 */ /* 0x000fce00078e006e */
[----:B------:R-:W-:Y:S05]  /*1a720*/  WARPSYNC.COLLECTIVE R81, `(.L_x_15397) ;  /* 0x0000000051087348 */ /* 0x000fea0003c00000 */
[----:B------:R0:W1:Y:S02]  /*1a730*/  SHFL.BFLY P4, R113, R124, R83, R82 ;  /* 0x0c0000537c717389 */ /* 0x0000640000080052 */
[----:B01----:R-:W-:Y:S05]  /*1a740*/  ENDCOLLECTIVE ;  /* 0x000000000000791b */ /* 0x003fea0003800000 */
.L_x_15397:
[----:B------:R-:W-:Y:S02]  /*1a750*/  IMAD.MOV.U32 R83, RZ, RZ, 0x10 ;  /* 0x00000010ff537424 */ /* 0x000fe400078e00ff */
[----:B------:R-:W-:-:S04]  /*1a760*/  IMAD.MOV.U32 R15, RZ, RZ, R113 ;  /* 0x000000ffff0f7224 */ /* 0x000fc800078e0071 */
[----:B------:R-:W-:-:S05]  /*1a770*/  FADD.FTZ R111, R110, R15 ;  /* 0x0000000f6e6f7221 */ /* 0x000fca0000010000 */
[----:B------:R-:W-:-:S07]  /*1a780*/  MOV R124, R111 ;  /* 0x0000006f007c7202 */ /* 0x000fce0000000f00 */
[----:B------:R-:W-:Y:S05]  /*1a790*/  WARPSYNC.COLLECTIVE R81, `(.L_x_15398) ;  /* 0x0000000051087348 */ /* 0x000fea0003c00000 */
[----:B------:R0:W1:Y:S02]  /*1a7a0*/  SHFL.BFLY P4, R113, R124, R83, R82 ;  /* 0x0c0000537c717389 */ /* 0x0000640000080052 */
[----:B01----:R-:W-:Y:S05]  /*1a7b0*/  ENDCOLLECTIVE ;  /* 0x000000000000791b */ /* 0x003fea0003800000 */
.L_x_15398:
        /* <DEDUP_REMOVED lines=69> */
[----:B------:R-:W-:-:S03]  /*1ac10*/  IMAD.MOV.U32 R82, RZ, RZ, 0x1f ;  /* 0x0000001fff527424 */ /* 0x000fc600078e00ff */
[----:B------:R-:W-:-:S07]  /*1ac20*/  IMAD.MOV.U32 R124, RZ, RZ, R2 ;  /* 0x000000ffff7c7224 */ /* 0x000fce00078e0002 */
[----:B------:R-:W-:Y:S05]  /*1ac30*/  WARPSYNC.COLLECTIVE R81, `(.L_x_15399) ;  /* 0x0000000051087348 */ /* 0x000fea0003c00000 */
[----:B------:R0:W1:Y:S02]  /*1ac40*/  SHFL.BFLY P4, R113, R124, R83, R82 ;  /* 0x0c0000537c717389 */ /* 0x0000640000080052 */
[----:B01----:R-:W-:Y:S05]  /*1ac50*/  ENDCOLLECTIVE ;  /* 0x000000000000791b */ /* 0x003fea0003800000 */
.L_x_15399:
[----:B------:R-:W-:Y:S01]  /*1ac60*/  HFMA2 R83, -RZ, RZ, 0, 1.1920928955078125e-07 ;  /* 0x00000002ff537431 */ /* 0x000fe200000001ff */
[----:B------:R-:W-:-:S05]  /*1ac70*/  MOV R13, R113 ;  /* 0x00000071000d7202 */ /* 0x000fca0000000f00 */
[----:B------:R-:W-:-:S04]  /*1ac80*/  FADD.FTZ R13, R2, R13 ;  /* 0x0000000d020d7221 */ /* 0x000fc80000010000 */
[----:B------:R-:W-:-:S07]  /*1ac90*/  IMAD.MOV.U32 R124, RZ, RZ, R13 ;  /* 0x000000ffff7c7224 */ /* 0x000fce00078e000d */
[----:B------:R-:W-:Y:S05]  /*1aca0*/  WARPSYNC.COLLECTIVE R81, `(.L_x_15400) ;  /* 0x0000000051087348 */ /* 0x000fea0003c00000 */
[----:B------:R0:W1:Y:S02]  /*1acb0*/  SHFL.BFLY P4, R113, R124, R83, R82 ;  /* 0x0c0000537c717389 */ /* 0x0000640000080052 */
[----:B01----:R-:W-:Y:S05]  /*1acc0*/  ENDCOLLECTIVE ;  /* 0x000000000000791b */ /* 0x003fea0003800000 */
.L_x_15400:
[----:B------:R-:W-:Y:S02]  /*1acd0*/  IMAD.MOV.U32 R83, RZ, RZ, 0x4 ;  /* 0x00000004ff537424 */ /* 0x000fe400078e00ff */
[----:B------:R-:W-:-:S04]  /*1ace0*/  IMAD.MOV.U32 R108, RZ, RZ, R113 ;  /* 0x000000ffff6c7224 */ /* 0x000fc800078e0071 */
[----:B------:R-:W-:-:S05]  /*1acf0*/  FADD.FTZ R108, R13, R108 ;  /* 0x0000006c0d6c7221 */ /* 0x000fca0000010000 */
[----:B------:R-:W-:-:S07]  /*1ad00*/  MOV R124, R108 ;  /* 0x0000006c007c7202 */ /* 0x000fce0000000f00 */
[----:B------:R-:W-:Y:S05]  /*1ad10*/  WARPSYNC.COLLECTIVE R81, `(.L_x_15401) ;  /* 0x0000000051087348 */ /* 0x000fea0003c00000 */
[----:B------:R0:W1:Y:S02]  /*1ad20*/  SHFL.BFLY P4, R113, R124, R83, R82 ;  /* 0x0c0000537c717389 */ /* 0x0000640000080052 */
[----:B01----:R-:W-:Y:S05]  /*1ad30*/  ENDCOLLECTIVE ;  /* 0x000000000000791b */ /* 0x003fea0003800000 */
.L_x_15401:
[----:B------:R-:W-:Y:S01]  /*1ad40*/  HFMA2 R83, -RZ, RZ, 0, 4.76837158203125e-07 ;  /* 0x00000008ff537431 */ /* 0x000fe200000001ff */
[----:B------:R-:W-:-:S05]  /*1ad50*/  MOV R109, R113 ;  /* 0x00000071006d7202 */ /* 0x000fca0000000f00 */
[----:B------:R-:W-:-:S04]  /*1ad60*/  FADD.FTZ R109, R108, R109 ;  /* 0x0000006d6c6d7221 */ /* 0x000fc80000010000 */
[----:B------:R-:W-:-:S07]  /*1ad70*/  IMAD.MOV.U32 R124, RZ, RZ, R109 ;  /* 0x000000ffff7c7224 */ /* 0x000fce00078e006d */
[----:B------:R-:W-:Y:S05]  /*1ad80*/  WARPSYNC.COLLECTIVE R81, `(.L_x_15402) ;  /* 0x0000000051087348 */ /* 0x000fea0003c00000 */
[----:B------:R0:W1:Y:S02]  /*1ad90*/  SHFL.BFLY P4, R113, R124, R83, R82 ;  /* 0x0c0000537c717389 */ /* 0x0000640000080052 */
[----:B01----:R-:W-:Y:S05]  /*1ada0*/  ENDCOLLECTIVE ;  /* 0x000000000000791b */ /* 0x003fea0003800000 */
.L_x_15402:
[----:B------:R-:W-:Y:S02]  /*1adb0*/  IMAD.MOV.U32 R83, RZ, RZ, 0x10 ;  /* 0x00000010ff537424 */ /* 0x000fe400078e00ff */
[----:B------:R-:W-:-:S04]  /*1adc0*/  IMAD.MOV.U32 R110, RZ, RZ, R113 ;  /* 0x000000ffff6e7224 */ /* 0x000fc800078e0071 */
[----:B------:R-:W-:-:S05]  /*1add0*/  FADD.FTZ R110, R109, R110 ;  /* 0x0000006e6d6e7221 */ /* 0x000fca0000010000 */
[----:B------:R-:W-:-:S07]  /*1ade0*/  MOV R124, R110 ;  /* 0x0000006e007c7202 */ /* 0x000fce0000000f00 */
[----:B------:R-:W-:Y:S05]  /*1adf0*/  WARPSYNC.COLLECTIVE R81, `(.L_x_15403) ;  /* 0x0000000051087348 */ /* 0x000fea0003c00000 */
[----:B------:R0:W1:Y:S02]  /*1ae00*/  SHFL.BFLY P4, R113, R124, R83, R82 ;  /* 0x0c0000537c717389 */ /* 0x0000640000080052 */
[----:B01----:R-:W-:Y:S05]  /*1ae10*/  ENDCOLLECTIVE ;  /* 0x000000000000791b */ /* 0x003fea0003800000 */
.L_x_15403:
[----:B------:R-:W-:Y:S01]  /*1ae20*/  MOV R111, R113 ;  /* 0x00000071006f7202 */ /* 0x000fe20000000f00 */
[----:B------:R-:W-:Y:S06]  /*1ae30*/  BRA `(.L_x_15404) ;  /* 0xffffffec00387947 */ /* 0x000fec000383ffff */
.L_x_15405:
        /* <DEDUP_REMOVED lines=12> */
.L_x_37300:


//--------------------- .text._ZN10layer_norm13ln_fwd_kernelINS_13Kernel_traitsIf13__nv_bfloat16fS2_fjLj1024ELj1ELj4ELj1ELj16ENS_18Kernel_traits_baseILj1024EfS2_fS2_fjLj128EEEEELb1ELb0ELb0ELb1EEEvNS_9FwdParamsE --------------------------
	.section	.text._ZN10layer_norm13ln_fwd_kernelINS_13Kernel_traitsIf13__nv_bfloat16fS2_fjLj1024ELj1ELj4ELj1ELj16ENS_18Kernel_traits_baseILj1024EfS2_fS2_fjLj128EEEEELb1ELb0ELb0ELb1EEEvNS_9FwdParamsE,"ax",@progbits
	.align	128
        .global         _ZN10layer_norm13ln_fwd_kernelINS_13Kernel_traitsIf13__nv_bfloat16fS2_fjLj1024ELj1ELj4ELj1ELj16ENS_18Kernel_traits_baseILj1024EfS2_fS2_fjLj128EEEEELb1ELb0ELb0ELb1EEEvNS_9FwdParamsE
        .type           _ZN10layer_norm13ln_fwd_kernelINS_13Kernel_traitsIf13__nv_bfloat16fS2_fjLj1024ELj1ELj4ELj1ELj16ENS_18Kernel_traits_baseILj1024EfS2_fS2_fjLj128EEEEELb1ELb0ELb0ELb1EEEvNS_9FwdParamsE,@function
        .size           _ZN10layer_norm13ln_fwd_kernelINS_13Kernel_traitsIf13__nv_bfloat16fS2_fjLj1024ELj1ELj4ELj1ELj16ENS_18Kernel_traits_baseILj1024EfS2_fS2_fjLj128EEEEELb1ELb0ELb0ELb1EEEvNS_9FwdParamsE,(.L_x_37301 - _ZN10layer_norm13ln_fwd_kernelINS_13Kernel_traitsIf13__nv_bfloat16fS2_fjLj1024ELj1ELj4ELj1ELj16ENS_18Kernel_traits_baseILj1024EfS2_fS2_fjLj128EEEEELb1ELb0ELb0ELb1EEEvNS_9FwdParamsE)
        .other          _ZN10layer_norm13ln_fwd_kernelINS_13Kernel_traitsIf13__nv_bfloat16fS2_fjLj1024ELj1ELj4ELj1ELj16ENS_18Kernel_traits_baseILj1024EfS2_fS2_fjLj128EEEEELb1ELb0ELb0ELb1EEEvNS_9FwdParamsE,@"STO_CUDA_ENTRY STV_DEFAULT"
_ZN10layer_norm13ln_fwd_kernelINS_13Kernel_traitsIf13__nv_bfloat16fS2_fjLj1024ELj1ELj4ELj1ELj16ENS_18Kernel_traits_baseILj1024EfS2_fS2_fjLj128EEEEELb1ELb0ELb0ELb1EEEvNS_9FwdParamsE:
.text._ZN10layer_norm13ln_fwd_kernelINS_13Kernel_traitsIf13__nv_bfloat16fS2_fjLj1024ELj1ELj4ELj1ELj16ENS_18Kernel_traits_baseILj1024EfS2_fS2_fjLj128EEEEELb1ELb0ELb0ELb1EEEvNS_9FwdParamsE:
        /* <DEDUP_REMOVED lines=18> */
[----:B----4-:R-:W-:-:S03]  /*0120*/  SHF.R.U32.HI R117, RZ, 0x5, R7 ;  /* 0x00000005ff757819 */ /* 0x010fc60000011607 */
[----:B------:R-:W-:-:S03]  /*0130*/  UISETP.NE.AND.EX UP0, UPT, UR9, URZ, UPT, UP0 ;  /* 0x000000ff0900728c */ /* 0x000fc6000bf05300 */
[----:B------:R-:W3:Y:S01]  /*0140*/  LDC R118, c[0x0][0x360] ;  /* 0x0000d800ff767b82 */ /* 0x000ee20000000800 */
[----:B0-----:R-:W-:-:S06]  /*0150*/  USHF.L.U32 UR4, UR5, 0x2, URZ ;  /* 0x0000000205047899 */ /* 0x001fcc00080006ff */
[----:B------:R-:W-:Y:S01]  /*0160*/  LOP3.LUT R117, R117, UR4, RZ, 0xfc, !PT ;  /* 0x0000000475757c12 */ /* 0x000fe2000f8efcff */
[----:B---3--:R-:W-:Y:S01]  /*0170*/  IMAD R118, R118, UR5, R7 ;  /* 0x0000000576767c24 */ /* 0x008fe2000f8e0207 */
[----:B------:R-:W-:Y:S02]  /*0180*/  LOP3.LUT R7, R7, 0x1f, RZ, 0xc0, !PT ;  /* 0x0000001f07077812 */ /* 0x000fe400078ec0ff */
[----:B-1----:R-:W-:-:S05]  /*0190*/  @P0 IADD3 R146, P1, PT, R2, R5, RZ ;  /* 0x0000000502920210 */ /* 0x002fca0007f3e0ff */
[----:B------:R-:W-:Y:S01]  /*01a0*/  @P0 IMAD.X R147, RZ, RZ, R3, P1 ;  /* 0x000000ffff930224 */ /* 0x000fe200008e0603 */
        /* <DEDUP_REMOVED lines=42> */
.L_x_15406:
        /* <DEDUP_REMOVED lines=26> */
.L_x_15407:
[----:B------:R-:W1:Y:S02]  /*05f0*/  LDCU UR4, c[0x0][0x384] ;  /* 0x00007080ff0477ac */ /* 0x000e640008000800 */
[----:B-1----:R-:W-:-:S13]  /*0600*/  ISETP.GE.AND P0, PT, R117, UR4, PT ;  /* 0x0000000475007c0c */ /* 0x002fda000bf06270 */
[----:B------:R-:W-:Y:S05]  /*0610*/  @P0 EXIT ;  /* 0x000000000000094d */ /* 0x000fea0003800000 */
[----:B0-----:R-:W-:Y:S01]  /*0620*/  IMAD.HI.U32 R3, R118, -0x326172a9, RZ ;  /* 0xcd9e8d5776037827 */ /* 0x001fe200078e00ff */
[----:B------:R-:W0:Y:S01]  /*0630*/  LDCU.64 UR4, c[0x0][0x3e0] ;  /* 0x00007c00ff0477ac */ /* 0x000e220008000a00 */
[----:B------:R-:W-:Y:S02]  /*0640*/  LOP3.LUT R146, R146, 0x3, RZ, 0xc0, !PT ;  /* 0x0000000392927812 */ /* 0x000fe400078ec0ff */
[C---:B------:R-:W-:Y:S01]  /*0650*/  IMAD.HI.U32 R5, R9.reuse, -0x2daee0ad, RZ ;  /* 0xd2511f5309057827 */ /* 0x040fe200078e00ff */
[----:B------:R-:W-:Y:S01]  /*0660*/  LOP3.LUT R3, R8, R3, R136, 0x96, !PT ;  /* 0x0000000308037212 */ /* 0x000fe200078e9688 */
[----:B------:R-:W1:Y:S02]  /*0670*/  LDCU UR13, c[0x0][0x404] ;  /* 0x00008080ff0d77ac */ /* 0x000e640008000800 */
        /* <DEDUP_REMOVED lines=8> */
[----:B0-----:R-:W-:-:S02]  /*0700*/  ISETP.NE.U32.AND P0, PT, RZ, UR4, PT ;  /* 0x00000004ff007c0c */ /* 0x001fc4000bf05070 */
[----:B------:R-:W-:Y:S01]  /*0710*/  IMAD R4, R5, -0x326172a9, RZ ;  /* 0xcd9e8d5705047824 */ /* 0x000fe200078e02ff */
[----:B------:R-:W-:Y:S01]  /*0720*/  LOP3.LUT R0, R116, R0, R7, 0x96, !PT ;  /* 0x0000000074007212 */ /* 0x000fe200078e9607 */
[----:B------:R-:W-:Y:S01]  /*0730*/  IMAD R5, R3, -0x2daee0ad, RZ ;  /* 0xd2511f5303057824 */ /* 0x000fe200078e02ff */
[----:B------:R-:W-:Y:S01]  /*0740*/  ISETP.NE.AND.EX P0, PT, RZ, UR5, PT, P0 ;  /* 0x00000005ff007c0c */ /* 0x000fe2000bf05300 */
[----:B------:R-:W-:Y:S01]  /*0750*/  IMAD.HI.U32 R3, R2, -0x326172a9, RZ ;  /* 0xcd9e8d5702037827 */ /* 0x000fe200078e00ff */
[----:B------:R-:W0:Y:S03]  /*0760*/  LDCU.U8 UR12, c[0x0][0x410] ;  /* 0x00008200ff0c77ac */ /* 0x000e260008000000 */
[----:B------:R-:W-:Y:S01]  /*0770*/  IMAD.HI.U32 R6, R0, -0x2daee0ad, RZ ;  /* 0xd2511f5300067827 */ /* 0x000fe200078e00ff */
[----:B------:R-:W-:Y:S01]  /*0780*/  LOP3.LUT R3, R16, R4, R3, 0x96, !PT ;  /* 0x0000000410037212 */ /* 0x000fe200078e9603 */
[----:B------:R-:W4:Y:S02]  /*0790*/  LDCU UR11, c[0x0][0x448] ;  /* 0x00008900ff0b77ac */ /* 0x000f240008000800 */
[----:B------:R-:W-:Y:S01]  /*07a0*/  IMAD R17, R0, -0x2daee0ad, RZ ;  /* 0xd2511f5300117824 */ /* 0x000fe200078e02ff */
[----:B------:R-:W-:Y:S01]  /*07b0*/  LOP3.LUT R5, R15, R5, R6, 0x96, !PT ;  /* 0x000000050f057212 */ /* 0x000fe200078e9606 */
[----:B------:R-:W-:Y:S01]  /*07c0*/  IMAD.HI.U32 R0, R3, -0x2daee0ad, RZ ;  /* 0xd2511f5303007827 */ /* 0x000fe200078e00ff */
[----:B------:R-:W0:Y:S03]  /*07d0*/  LDCU.64 UR8, c[0x0][0x3a0] ;  /* 0x00007400ff0877ac */ /* 0x000e260008000a00 */
        /* <DEDUP_REMOVED lines=33> */
[----:B------:R-:W-:Y:S02]  /*09f0*/  HFMA2 R5, -RZ, RZ, 0, 0 ;  /* 0x00000000ff057431 */ /* 0x000fe400000001ff */
        /* <DEDUP_REMOVED lines=8> */
[----:B------:R-:W-:Y:S01]  /*0a80*/  IMAD R142, R142, -0x2daee0ad, RZ ;  /* 0xd2511f538e8e7824 */ /* 0x000fe200078e02ff */
[----:B01234-:R-:W-:-:S07]  /*0a90*/  P2R R3, PR, RZ, 0x1 ;  /* 0x00000001ff037803 */ /* 0x01ffce0000000000 */
.L_x_15736:
[----:B------:R-:W-:Y:S01]  /*0aa0*/  ISETP.NE.AND P1, PT, R3, RZ, PT ;  /* 0x000000ff0300720c */ /* 0x000fe20003f25270 */
[----:B01----:R-:W0:Y:S01]  /*0ab0*/  S2R R2, SR_TID.X ;  /* 0x0000000000027919 */ /* 0x003e220000002100 */
[----:B------:R-:W1:Y:S01]  /*0ac0*/  LDC.64 R22, c[0x0][0x390] ;  /* 0x0000e400ff167b82 */ /* 0x000e620000000a00 */
[----:B------:R-:W-:-:S10]  /*0ad0*/  IMAD R0, R117, UR10, RZ ;  /* 0x0000000a75007c24 */ /* 0x000fd4000f8e02ff */
[----:B------:R-:W2:Y:S01]  /*0ae0*/  @P1 LDC.64 R20, c[0x0][0x3e0] ;  /* 0x0000f800ff141b82 */ /* 0x000ea20000000a00 */
[----:B------:R-:W-:-:S04]  /*0af0*/  SHF.R.S32.HI R17, RZ, 0x1f, R0 ;  /* 0x0000001fff117819 */ /* 0x000fc80000011400 */
[----:B------:R-:W-:Y:S02]  /*0b00*/  LEA.HI R0, R17, R0, RZ, 0x3 ;  /* 0x0000000011007211 */ /* 0x000fe400078f18ff */
[----:B0-----:R-:W-:Y:S01]  /*0b10*/  LOP3.LUT R17, R2, 0x1f, RZ, 0xc0, !PT ;  /* 0x0000001f02117812 */ /* 0x001fe200078ec0ff */
[----:B--2---:R-:W-:-:S03]  /*0b20*/  @P1 IMAD.WIDE R20, R117, 0x2, R20 ;  /* 0x0000000275141825 */ /* 0x004fc600078e0214 */
[----:B------:R-:W-:-:S05]  /*0b30*/  LEA.HI.SX32 R0, R0, R17, 0x1d ;  /* 0x0000001100007211 */ /* 0x000fca00078feaff */
[----:B-1----:R-:W-:Y:S01]  /*0b40*/  IMAD.WIDE.U32 R16, R0, 0x10, R22 ;  /* 0x0000001000107825 */ /* 0x002fe200078e0016 */
[----:B------:R-:W2:Y:S05]  /*0b50*/  @P1 LDG.E.U16 R20, desc[UR6][R20.64] ;  /* 0x0000000614141981 */ /* 0x000eaa000c1e1500 */
[----:B-----5:R-:W5:Y:S01]  /*0b60*/  LDG.E.128 R16, desc[UR6][R16.64] ;  /* 0x0000000610107981 */ /* 0x020f62000c1e1d00 */
[----:B------:R-:W-:Y:S01]  /*0b70*/  ISETP.NE.U32.AND P0, PT, RZ, UR8, PT ;  /* 0x00000008ff007c0c */ /* 0x000fe2000bf05070 */
[----:B------:R-:W-:Y:S01]  /*0b80*/  IMAD.MOV.U32 R133, RZ, RZ, 0x3f800000 ;  /* 0x3f800000ff857424 */ /* 0x000fe200078e00ff */
[C---:B------:R-:W-:Y:S01]  /*0b90*/  IADD3 R129, PT, PT, R136.reuse, 0x1715609d, RZ ;  /* 0x1715609d88817810 */ /* 0x040fe20007ffe0ff */
[C---:B------:R-:W-:Y:S01]  /*0ba0*/  VIADD R128, R136.reuse, 0x8ff34781 ;  /* 0x8ff3478188807836 */ /* 0x040fe20000000000 */
[----:B------:R-:W-:Y:S01]  /*0bb0*/  ISETP.NE.AND.EX P0, PT, RZ, UR9, PT, P0 ;  /* 0x00000009ff007c0c */ /* 0x000fe2000bf05300 */
[C---:B------:R-:W-:Y:S01]  /*0bc0*/  VIADD R127, R136.reuse, 0xb54cda56 ;  /* 0xb54cda56887f7836 */ /* 0x040fe20000000000 */
[C---:B------:R-:W-:Y:S01]  /*0bd0*/  IADD3 R126, PT, PT, R137.reuse, -0x695add53, RZ ;  /* 0x96a522ad897e7810 */ /* 0x040fe20007ffe0ff */
[C---:B------:R-:W-:Y:S01]  /*0be0*/  VIADD R125, R137.reuse, 0xbb67ae85 ;  /* 0xbb67ae85897d7836 */ /* 0x040fe20000000000 */
[C---:B------:R-:W-:Y:S01]  /*0bf0*/  IADD3 R123, PT, PT, R137.reuse, 0x1fd5c5a3, RZ ;  /* 0x1fd5c5a3897b7810 */ /* 0x040fe20007ffe0ff */
[C---:B------:R-:W-:Y:S01]  /*0c00*/  VIADD R124, R136.reuse, 0x78dde6e4 ;  /* 0x78dde6e4887c7836 */ /* 0x040fe20000000000 */
[----:B------:R-:W-:Y:S01]  /*0c10*/  IADD3 R121, PT, PT, R136, 0x5384540f, RZ ;  /* 0x5384540f88797810 */ /* 0x000fe20007ffe0ff */
[----:B------:R-:W-:-:S02]  /*0c20*/  VIADD R119, R137, 0x32370b8f ;  /* 0x32370b8f89777836 */ /* 0x000fc40000000000 */
[----:B------:R-:W-:Y:S02]  /*0c30*/  VIADD R120, R137, 0xed9eba14 ;  /* 0xed9eba1489787836 */ /* 0x000fe40000000000 */
[----:B------:R-:W-:Y:S02]  /*0c40*/  VIADD R122, R136, 0x3c6ef372 ;  /* 0x3c6ef372887a7836 */ /* 0x000fe40000000000 */
[----:B------:R-:W-:Y:S02]  /*0c50*/  IMAD.MOV.U32 R132, RZ, RZ, 0x2f800000 ;  /* 0x2f800000ff847424 */ /* 0x000fe400078e00ff */
[----:B--2---:R-:W-:Y:S01]  /*0c60*/  @P1 IMAD.U32 R133, R20, 0x10000, RZ ;  /* 0x0001000014851824 */ /* 0x004fe200078e00ff */
        /* <DEDUP_REMOVED lines=17> */
.L_x_37136:
[----:B------:R-:W-:Y:S05]  /*0d80*/  BRX R24 -0xd90                                         (*"BRANCH_TARGETS .L_x_37137,.L_x_37138,.L_x_37139"*) ;  /* 0xfffffff0189c7949 */ /* 0x000fea000383ffff */
.L_x_37139:
[----:B------:R-:W-:Y:S01]  /*0d90*/  VIADD R26, R146, 0x1 ;  /* 0x00000001921a7836 */ /* 0x000fe20000000000 */
[----:B------:R-:W-:Y:S01]  /*0da0*/  MOV R30, R142 ;  /* 0x0000008e001e7202 */ /* 0x000fe20000000f00 */
[----:B------:R-:W-:Y:S01]  /*0db0*/  IMAD.MOV.U32 R21, RZ, RZ, R6 ;  /* 0x000000ffff157224 */ /* 0x000fe200078e0006 */
[----:B------:R-:W-:Y:S06]  /*0dc0*/  BRA `(.L_x_15410) ;  /* 0x0000000000f07947 */ /* 0x000fec0003800000 */
.L_x_37137:
[----:B------:R-:W-:Y:S01]  /*0dd0*/  IMAD.MOV.U32 R30, RZ, RZ, R142 ;  /* 0x000000ffff1e7224 */ /* 0x000fe200078e008e */
[----:B------:R-:W-:Y:S01]  /*0de0*/  MOV R26, 0x3 ;  /* 0x00000003001a7802 */ /* 0x000fe20000000f00 */
[----:B------:R-:W-:Y:S01]  /*0df0*/  IMAD.MOV.U32 R21, RZ, RZ, R7 ;  /* 0x000000ffff157224 */ /* 0x000fe200078e0007 */
[----:B------:R-:W-:Y:S06]  /*0e00*/  BRA `(.L_x_15410) ;  /* 0x0000000000e07947 */ /* 0x000fec0003800000 */
.L_x_37138:
        /* <DEDUP_REMOVED lines=13> */
.L_x_15412:
[----:B------:R-:W-:Y:S05]  /*0ee0*/  BSYNC.RECONVERGENT B1 ;  /* 0x0000000000017941 */ /* 0x000fea0003800200 */
.L_x_15411:
        /* <DEDUP_REMOVED lines=41> */
[----:B------:R-:W-:-:S07]  /*1180*/  LOP3.LUT R7, R126, R24, R31, 0x96, !PT ;  /* 0x000000187e077212 */ /* 0x000fce00078e961f */
.L_x_15410:
[----:B------:R-:W-:Y:S05]  /*1190*/  BSYNC.RECONVERGENT B0 ;  /* 0x0000000000007941 */ /* 0x000fea0003800200 */
.L_x_15409:
        /* <DEDUP_REMOVED lines=26> */
.L_x_15415:
        /* <DEDUP_REMOVED lines=13> */
.L_x_15417:
[----:B------:R-:W-:Y:S05]  /*1410*/  BSYNC.RECONVERGENT B1 ;  /* 0x0000000000017941 */ /* 0x000fea0003800200 */
.L_x_15416:
        /* <DEDUP_REMOVED lines=43> */
.L_x_15414:
[----:B------:R-:W-:Y:S05]  /*16d0*/  BSYNC.RECONVERGENT B0 ;  /* 0x0000000000007941 */ /* 0x000fea0003800200 */
.L_x_15413:
        /* <DEDUP_REMOVED lines=22> */
.L_x_15420:
        /* <DEDUP_REMOVED lines=13> */
.L_x_15422:
[----:B------:R-:W-:Y:S05]  /*1910*/  BSYNC.RECONVERGENT B1 ;  /* 0x0000000000017941 */ /* 0x000fea0003800200 */
.L_x_15421:
        /* <DEDUP_REMOVED lines=43> */
.L_x_15419:
[----:B------:R-:W-:Y:S05]  /*1bd0*/  BSYNC.RECONVERGENT B0 ;  /* 0x0000000000007941 */ /* 0x000fea0003800200 */
.L_x_15418:
        /* <DEDUP_REMOVED lines=23> */
.L_x_15425:
        /* <DEDUP_REMOVED lines=13> */
.L_x_15427:
[----:B------:R-:W-:Y:S05]  /*1e20*/  BSYNC.RECONVERGENT B1 ;  /* 0x0000000000017941 */ /* 0x000fea0003800200 */
.L_x_15426:
        /* <DEDUP_REMOVED lines=43> */
.L_x_15424:
[----:B------:R-:W-:Y:S05]  /*20e0*/  BSYNC.RECONVERGENT B0 ;  /* 0x0000000000007941 */ /* 0x000fea0003800200 */
.L_x_15423:
        /* <DEDUP_REMOVED lines=22> */
.L_x_15430:
        /* <DEDUP_REMOVED lines=13> */
.L_x_15432:
[----:B------:R-:W-:Y:S05]  /*2320*/  BSYNC.RECONVERGENT B1 ;  /* 0x0000000000017941 */ /* 0x000fea0003800200 */
.L_x_15431:
        /* <DEDUP_REMOVED lines=43> */
.L_x_15429:
[----:B------:R-:W-:Y:S05]  /*25e0*/  BSYNC.RECONVERGENT B0 ;  /* 0x0000000000007941 */ /* 0x000fea0003800200 */
.L_x_15428:
        /* <DEDUP_REMOVED lines=23> */
.L_x_15435:
        /* <DEDUP_REMOVED lines=13> */
.L_x_15437:
[----:B------:R-:W-:Y:S05]  /*2830*/  BSYNC.RECONVERGENT B1 ;  /* 0x0000000000017941 */ /* 0x000fea0003800200 */
.L_x_15436:
        /* <DEDUP_REMOVED lines=43> */
.L_x_15434:
[----:B------:R-:W-:Y:S05]  /*2af0*/  BSYNC.RECONVERGENT B0 ;  /* 0x0000000000007941 */ /* 0x000fea0003800200 */
.L_x_15433:
        /* <DEDUP_REMOVED lines=22> */
.L_x_15440:
        /* <DEDUP_REMOVED lines=13> */
.L_x_15442:
[----:B------:R-:W-:Y:S05]  /*2d30*/  BSYNC.RECONVERGENT B1 ;  /* 0x0000000000017941 */ /* 0x000fea0003800200 */
.L_x_15441:
        /* <DEDUP_REMOVED lines=43> */
.L_x_15439:
[----:B------:R-:W-:Y:S05]  /*2ff0*/  BSYNC.RECONVERGENT B0 ;  /* 0x0000000000007941 */ /* 0x000fea0003800200 */
.L_x_15438:
        /* <DEDUP_REMOVED lines=23> */
.L_x_15445:
        /* <DEDUP_REMOVED lines=15> */
.L_x_15447:
[----:B------:R-:W-:Y:S05]  /*3260*/  BSYNC.RECONVERGENT B1 ;  /* 0x0000000000017941 */ /* 0x000fea0003800200 */
.L_x_15446:
        /* <DEDUP_REMOVED lines=43> */
.L_x_15444:
[----:B------:R-:W-:Y:S05]  /*3520*/  BSYNC.RECONVERGENT B0 ;  /* 0x0000000000007941 */ /* 0x000fea0003800200 */
.L_x_15443:
        /* <DEDUP_REMOVED lines=10> */
.L_x_15408:
        /* <DEDUP_REMOVED lines=16> */
.L_x_15451:
        /* <DEDUP_REMOVED lines=13> */
.L_x_15453:
[----:B------:R-:W-:Y:S05]  /*37a0*/  BSYNC.RECONVERGENT B1 ;  /* 0x0000000000017941 */ /* 0x000fea0003800200 */
.L_x_15452:
        /* <DEDUP_REMOVED lines=42> */
.L_x_15450:
[----:B------:R-:W-:Y:S05]  /*3a50*/  BSYNC.RECONVERGENT B0 ;  /* 0x0000000000007941 */ /* 0x000fea0003800200 */
.L_x_15449:
        /* <DEDUP_REMOVED lines=9> */
[----:B------:R-:W-:-:S03]  /*3af0*/  IMAD.MOV.U32 R26, RZ, RZ, 0x2 ;  /* 0x00000002ff1a7424 */ /* 0x000fc600078e00ff */
[----:B------:R-:W-:Y:S01]  /*3b00*/  FSETP.LE.FTZ.AND P1, PT, R24, R131, PT ;  /* 0x000000831800720b */ /* 0x000fe20003f33000 */
[----:B------:R-:W-:Y:S02]  /*3b10*/  IMAD.MOV.U32 R24, RZ, RZ, R4 ;  /* 0x000000ffff187224 */ /* 0x000fe400078e0004 */
        /* <DEDUP_REMOVED lines=11> */
.L_x_15456:
        /* <DEDUP_REMOVED lines=13> */
.L_x_15458:
[----:B------:R-:W-:Y:S05]  /*3ca0*/  BSYNC.RECONVERGENT B1 ;  /* 0x0000000000017941 */ /* 0x000fea0003800200 */
.L_x_15457:
        /* <DEDUP_REMOVED lines=40> */
[----:B------:R-:W-:Y:S01]  /*3f30*/  MOV R24, R30 ;  /* 0x0000001e00187202 */ /* 0x000fe20000000f00 */
[----:B------:R-:W-:Y:S02]  /*3f40*/  IMAD.MOV.U32 R30, RZ, RZ, R26 ;  /* 0x000000ffff1e7224 */ /* 0x000fe400078e001a */
[----:B------:R-:W-:-:S07]  /*3f50*/  IMAD.MOV.U32 R26, RZ, RZ, RZ ;  /* 0x000000ffff1a7224 */ /* 0x000fce00078e00ff */
.L_x_15455:
[----:B------:R-:W-:Y:S05]  /*3f60*/  BSYNC.RECONVERGENT B0 ;  /* 0x0000000000007941 */ /* 0x000fea0003800200 */
.L_x_15454:
[----:B------:R-:W-:Y:S01]  /*3f70*/  ISETP.NE.AND P1, PT, R26, 0x1, PT ;  /* 0x000000011a00780c */ /* 0x000fe20003f25270 */
[----:B------:R-:W-:Y:S01]  /*3f80*/  BSSY.RECONVERGENT B0, `(.L_x_15459) ;  /* 0x000004b000007945 */ /* 0x000fe20003800200 */
[----:B------:R-:W-:Y:S01]  /*3f90*/  I2FP.F32.U32 R25, R24 ;  /* 0x0000001800197245 */ /* 0x000fe20000201000 */
[----:B------:R-:W-:Y:S01]  /*3fa0*/  IMAD.MOV.U32 R27, RZ, RZ, 0x2 ;  /* 0x00000002ff1b7424 */ /* 0x000fe200078e00ff */
[----:B------:R-:W-:-:S03]  /*3fb0*/  SHF.L.U32 R16, R16, 0x10, RZ ;  /* 0x0000001010107819 */ /* 0x000fc600000006ff */
[----:B------:R-:W-:Y:S02]  /*3fc0*/  FFMA.FTZ R24, R25, R132, 1.1641532182693481445e-10 ;  /* 0x2f00000019187423 */ /* 0x000fe40000010084 */
[----:B------:R-:W-:Y:S01]  /*3fd0*/  FMUL.FTZ R45, R16, R133 ;  /* 0x00000085102d7220 */ /* 0x000fe20000410000 */
[----:B------:R-:W-:Y:S02]  /*3fe0*/  IMAD.MOV.U32 R16, RZ, RZ, R4 ;  /* 0x000000ffff107224 */ /* 0x000fe400078e0004 */
        /* <DEDUP_REMOVED lines=11> */
.L_x_15461:
        /* <DEDUP_REMOVED lines=13> */
.L_x_15463:
[----:B------:R-:W-:Y:S05]  /*4170*/  BSYNC.RECONVERGENT B1 ;  /* 0x0000000000017941 */ /* 0x000fea0003800200 */
.L_x_15462:
        /* <DEDUP_REMOVED lines=43> */
.L_x_15460:
[----:B------:R-:W-:Y:S05]  /*4430*/  BSYNC.RECONVERGENT B0 ;  /* 0x0000000000007941 */ /* 0x000fea0003800200 */
.L_x_15459:
        /* <DEDUP_REMOVED lines=20> */
.L_x_15466:
        /* <DEDUP_REMOVED lines=13> */
.L_x_15468:
[----:B------:R-:W-:Y:S05]  /*4650*/  BSYNC.RECONVERGENT B1 ;  /* 0x0000000000017941 */ /* 0x000fea0003800200 */
.L_x_15467:
        /* <DEDUP_REMOVED lines=43> */
.L_x_15465:
[----:B------:R-:W-:Y:S05]  /*4910*/  BSYNC.RECONVERGENT B0 ;  /* 0x0000000000007941 */ /* 0x000fea0003800200 */
.L_x_15464:
        /* <DEDUP_REMOVED lines=19> */
.L_x_15471:
        /* <DEDUP_REMOVED lines=13> */
.L_x_15473:
[----:B------:R-:W-:Y:S05]  /*4b20*/  BSYNC.RECONVERGENT B1 ;  /* 0x0000000000017941 */ /* 0x000fea0003800200 */
.L_x_15472:
        /* <DEDUP_REMOVED lines=43> */
.L_x_15470:
[----:B------:R-:W-:Y:S05]  /*4de0*/  BSYNC.RECONVERGENT B0 ;  /* 0x0000000000007941 */ /* 0x000fea0003800200 */
.L_x_15469:
[----:B------:R-:W-:Y:S01]  /*4df0*/  ISETP.NE.AND P4, PT, R25, 0x1, PT ;  /* 0x000000011900780c */ /* 0x000fe20003f85270 */
[----:B------:R-:W-:Y:S01]  /*4e00*/  BSSY.RECONVERGENT B0, `(.L_x_15474) ;  /* 0x000004c000007945 */ /* 0x000fe20003800200 */
[----:B------:R-:W-:Y:S02]  /*4e10*/  I2FP.F32.U32 R17, R16 ;  /* 0x0000001000117245 */ /* 0x000fe40000201000 */
[C---:B------:R-:W-:Y:S02]  /*4e20*/  SHF.L.U32 R24, R18.reuse, 0x10, RZ ;  /* 0x0000001012187819 */ /* 0x040fe400000006ff */
[----:B------:R-:W-:Y:S01]  /*4e30*/  PRMT R18, R18, 0x7632, R18 ;  /* 0x0000763212127816 */ /* 0x000fe20000000012 */
[----:B------:R-:W-:Y:S02]  /*4e40*/  FFMA.FTZ R16, R17, R132, 1.1641532182693481445e-10 ;  /* 0x2f00000011107423 */ /* 0x000fe40000010084 */
[----:B------:R-:W-:Y:S01]  /*4e50*/  FMUL.FTZ R17, R24, R133 ;  /* 0x0000008518117220 */ /* 0x000fe20000410000 */
[----:B------:R-:W-:-:S02]  /*4e60*/  IMAD.MOV.U32 R24, RZ, RZ, 0x2 ;  /* 0x00000002ff187424 */ /* 0x000fc400078e00ff */
        /* <DEDUP_REMOVED lines=12> */
.L_x_15476:
        /* <DEDUP_REMOVED lines=13> */
.L_x_15478:
[----:B------:R-:W-:Y:S05]  /*5000*/  BSYNC.RECONVERGENT B1 ;  /* 0x0000000000017941 */ /* 0x000fea0003800200 */
.L_x_15477:
        /* <DEDUP_REMOVED lines=43> */
.L_x_15475:
[----:B------:R-:W-:Y:S05]  /*52c0*/  BSYNC.RECONVERGENT B0 ;  /* 0x0000000000007941 */ /* 0x000fea0003800200 */
.L_x_15474:
[----:B------:R-:W-:Y:S01]  /*52d0*/  ISETP.NE.AND P5, PT, R24, 0x1, PT ;  /* 0x000000011800780c */ /* 0x000fe20003fa5270 */
[----:B------:R-:W-:Y:S01]  /*52e0*/  BSSY.RECONVERGENT B0, `(.L_x_15479) ;  /* 0x000004b000007945 */ /* 0x000fe20003800200 */
[----:B------:R-:W-:Y:S01]  /*52f0*/  I2FP.F32.U32 R17, R16 ;  /* 0x0000001000117245 */ /* 0x000fe20000201000 */
[----:B------:R-:W-:Y:S01]  /*5300*/  IMAD.MOV.U32 R27, RZ, RZ, 0x2 ;  /* 0x00000002ff1b7424 */ /* 0x000fe200078e00ff */
[----:B------:R-:W-:-:S03]  /*5310*/  SHF.L.U32 R18, R18, 0x10, RZ ;  /* 0x0000001012127819 */ /* 0x000fc600000006ff */
[----:B------:R-:W-:Y:S01]  /*5320*/  FFMA.FTZ R16, R17, R132, 1.1641532182693481445e-10 ;  /* 0x2f00000011107423 */ /* 0x000fe20000010084 */
[----:B------:R-:W-:Y:S02]  /*5330*/  IMAD.MOV.U32 R17, RZ, RZ, R4 ;  /* 0x000000ffff117224 */ /* 0x000fe400078e0004 */
[----:B------:R-:W-:Y:S02]  /*5340*/  FMUL.FTZ R41, R18, R133 ;  /* 0x0000008512297220 */ /* 0x000fe40000410000 */
        /* <DEDUP_REMOVED lines=11> */
.L_x_15481:
        /* <DEDUP_REMOVED lines=13> */
.L_x_15483:
[----:B------:R-:W-:Y:S05]  /*54d0*/  BSYNC.RECONVERGENT B1 ;  /* 0x0000000000017941 */ /* 0x000fea0003800200 */
.L_x_15482:
        /* <DEDUP_REMOVED lines=43> */
.L_x_15480:
[----:B------:R-:W-:Y:S05]  /*5790*/  BSYNC.RECONVERGENT B0 ;  /* 0x0000000000007941 */ /* 0x000fea0003800200 */
.L_x_15479:
[----:B------:R-:W-:Y:S01]  /*57a0*/  ISETP.NE.AND P6, PT, R27, 0x1, PT ;  /* 0x000000011b00780c */ /* 0x000fe20003fc5270 */
[----:B------:R-:W-:Y:S01]  /*57b0*/  BSSY.RECONVERGENT B0, `(.L_x_15484) ;  /* 0x000004e000007945 */ /* 0x000fe20003800200 */
[----:B------:R-:W-:Y:S01]  /*57c0*/  I2FP.F32.U32 R17, R17 ;  /* 0x0000001100117245 */ /* 0x000fe20000201000 */
[----:B------:R-:W-:Y:S01]  /*57d0*/  IMAD.MOV.U32 R31, RZ, RZ, 0x2 ;  /* 0x00000002ff1f7424 */ /* 0x000fe200078e00ff */
[C---:B------:R-:W-:Y:S02]  /*57e0*/  SHF.L.U32 R18, R19.reuse, 0x10, RZ ;  /* 0x0000001013127819 */ /* 0x040fe400000006ff */
[----:B------:R-:W-:Y:S01]  /*57f0*/  PRMT R26, R19, 0x7632, R26 ;  /* 0x00007632131a7816 */ /* 0x000fe2000000001a */
[----:B------:R-:W-:Y:S01]  /*5800*/  FFMA.FTZ R16, R17, R132, 1.1641532182693481445e-10 ;  /* 0x2f00000011107423 */ /* 0x000fe20000010084 */
[----:B------:R-:W-:Y:S02]  /*5810*/  IMAD.MOV.U32 R17, RZ, RZ, R4 ;  /* 0x000000ffff117224 */ /* 0x000fe400078e0004 */
        /* <DEDUP_REMOVED lines=12> */
.L_x_15486:
        /* <DEDUP_REMOVED lines=15> */
.L_x_15488:
[----:B------:R-:W-:Y:S05]  /*59d0*/  BSYNC.RECONVERGENT B1 ;  /* 0x0000000000017941 */ /* 0x000fea0003800200 */
.L_x_15487:
        /* <DEDUP_REMOVED lines=42> */
[----:B------:R-:W-:-:S07]  /*5c80*/  IMAD.MOV.U32 R30, RZ, RZ, R18 ;  /* 0x000000ffff1e7224 */ /* 0x000fce00078e0012 */
.L_x_15485:
[----:B------:R-:W-:Y:S05]  /*5c90*/  BSYNC.RECONVERGENT B0 ;  /* 0x0000000000007941 */ /* 0x000fea0003800200 */
.L_x_15484:
        /* <DEDUP_REMOVED lines=16> */
.L_x_15448:
        /* <DEDUP_REMOVED lines=45> */
.L_x_15492:
        /* <DEDUP_REMOVED lines=13> */
.L_x_15494:
[----:B------:R-:W-:Y:S05]  /*6140*/  BSYNC.RECONVERGENT B1 ;  /* 0x0000000000017941 */ /* 0x000fea0003800200 */
.L_x_15493:
        /* <DEDUP_REMOVED lines=42> */
.L_x_15491:
[----:B------:R-:W-:Y:S05]  /*63f0*/  BSYNC.RECONVERGENT B0 ;  /* 0x0000000000007941 */ /* 0x000fea0003800200 */
.L_x_15490:
[----:B------:R-:W-:Y:S01]  /*6400*/  I2FP.F32.U32 R21, R21 ;  /* 0x0000001500157245 */ /* 0x000fe20000201000 */
[----:B------:R-:W-:Y:S01]  /*6410*/  BSSY.RECONVERGENT B0, `(.L_x_15495) ;  /* 0x0000050000007945 */ /* 0x000fe20003800200 */
[----:B-----5:R-:W-:Y:S01]  /*6420*/  SHF.L.U32 R28, R16, 0x10, RZ ;  /* 0x00000010101c7819 */ /* 0x020fe200000006ff */
        /* <DEDUP_REMOVED lines=21> */
.L_x_15497:
        /* <DEDUP_REMOVED lines=13> */
.L_x_15499:
[----:B------:R-:W-:Y:S05]  /*6650*/  BSYNC.RECONVERGENT B1 ;  /* 0x0000000000017941 */ /* 0x000fea0003800200 */
.L_x_15498:
        /* <DEDUP_REMOVED lines=40> */
[----:B------:R-:W-:Y:S02]  /*68e0*/  LOP3.LUT R7, R126, R26, R25, 0x96, !PT ;  /* 0x0000001a7e077212 */ /* 0x000fe400078e9619 */
[----:B------:R-:W-:Y:S01]  /*68f0*/  MOV R25, R144 ;  /* 0x0000009000197202 */ /* 0x000fe20000000f00 */
[----:B------:R-:W-:-:S07]  /*6900*/  IMAD.MOV.U32 R144, RZ, RZ, R24 ;  /* 0x000000ffff907224 */ /* 0x000fce00078e0018 */
.L_x_15496:
[----:B------:R-:W-:Y:S05]  /*6910*/  BSYNC.RECONVERGENT B0 ;  /* 0x0000000000007941 */ /* 0x000fea0003800200 */
.L_x_15495:
        /* <DEDUP_REMOVED lines=22> */
.L_x_15502:
        /* <DEDUP_REMOVED lines=13> */
.L_x_15504:
[----:B------:R-:W-:Y:S05]  /*6b50*/  BSYNC.RECONVERGENT B1 ;  /* 0x0000000000017941 */ /* 0x000fea0003800200 */
.L_x_15503:
        /* <DEDUP_REMOVED lines=43> */
.L_x_15501:
[----:B------:R-:W-:Y:S05]  /*6e10*/  BSYNC.RECONVERGENT B0 ;  /* 0x0000000000007941 */ /* 0x000fea0003800200 */
.L_x_15500:
        /* <DEDUP_REMOVED lines=23> */
.L_x_15507:
        /* <DEDUP_REMOVED lines=13> */
.L_x_15509:
[----:B------:R-:W-:Y:S05]  /*7060*/  BSYNC.RECONVERGENT B1 ;  /* 0x0000000000017941 */ /* 0x000fea0003800200 */
.L_x_15508:
        /* <DEDUP_REMOVED lines=41> */
[----:B------:R-:W-:Y:S01]  /*7300*/  LOP3.LUT R7, R126, R26, R25, 0x96, !PT ;  /* 0x0000001a7e077212 */ /* 0x000fe200078e9619 */
[----:B------:R-:W-:-:S07]  /*7310*/  IMAD.MOV.U32 R144, RZ, RZ, R24 ;  /* 0x000000ffff907224 */ /* 0x000fce00078e0018 */
.L_x_15506:
[----:B------:R-:W-:Y:S05]  /*7320*/  BSYNC.RECONVERGENT B0 ;  /* 0x0000000000007941 */ /* 0x000fea0003800200 */
.L_x_15505:
        /* <DEDUP_REMOVED lines=22> */
.L_x_15512:
        /* <DEDUP_REMOVED lines=13> */
.L_x_15514:
[----:B------:R-:W-:Y:S05]  /*7560*/  BSYNC.RECONVERGENT B1 ;  /* 0x0000000000017941 */ /* 0x000fea0003800200 */
.L_x_15513:
        /* <DEDUP_REMOVED lines=43> */
.L_x_15511:
[----:B------:R-:W-:Y:S05]  /*7820*/  BSYNC.RECONVERGENT B0 ;  /* 0x0000000000007941 */ /* 0x000fea0003800200 */
.L_x_15510:
        /* <DEDUP_REMOVED lines=23> */
.L_x_15517:
        /* <DEDUP_REMOVED lines=13> */
.L_x_15519:
[----:B------:R-:W-:Y:S05]  /*7a70*/  BSYNC.RECONVERGENT B1 ;  /* 0x0000000000017941 */ /* 0x000fea0003800200 */
.L_x_15518:
        /* <DEDUP_REMOVED lines=43> */
.L_x_15516:
[----:B------:R-:W-:Y:S05]  /*7d30*/  BSYNC.RECONVERGENT B0 ;  /* 0x0000000000007941 */ /* 0x000fea0003800200 */
.L_x_15515:
        /* <DEDUP_REMOVED lines=22> */
.L_x_15522:
        /* <DEDUP_REMOVED lines=13> */
.L_x_15524:
[----:B------:R-:W-:Y:S05]  /*7f70*/  BSYNC.RECONVERGENT B1 ;  /* 0x0000000000017941 */ /* 0x000fea0003800200 */
.L_x_15523:
        /* <DEDUP_REMOVED lines=43> */
.L_x_15521:
[----:B------:R-:W-:Y:S05]  /*8230*/  BSYNC.RECONVERGENT B0 ;  /* 0x0000000000007941 */ /* 0x000fea0003800200 */
.L_x_15520:
        /* <DEDUP_REMOVED lines=10> */
[----:B------:R-:W-:Y:S01]  /*82e0*/  PRMT R17, R19, 0x7632, R17 ;  /* 0x0000763213117816 */ /* 0x000fe20000000011 */
[----:B------:R-:W-:Y:S01]  /*82f0*/  IMAD.MOV.U32 R19, RZ, RZ, R4 ;  /* 0x000000ffff137224 */ /* 0x000fe200078e0004 */
[----:B------:R-:W-:Y:S01]  /*8300*/  PLOP3.LUT P5, PT, P5, PT, PT, 0x8, 0x80 ;  /* 0x000000000080781c */ /* 0x000fe20002fae170 */
[----:B------:R-:W-:Y:S01]  /*8310*/  FADD.FTZ R34, R34, R21 ;  /* 0x0000001522227221 */ /* 0x000fe20000010000 */
        /* <DEDUP_REMOVED lines=9> */
.L_x_15527:
        /* <DEDUP_REMOVED lines=15> */
.L_x_15529:
[----:B------:R-:W-:Y:S05]  /*84a0*/  BSYNC.RECONVERGENT B1 ;  /* 0x0000000000017941 */ /* 0x000fea0003800200 */
.L_x_15528:
        /* <DEDUP_REMOVED lines=43> */
.L_x_15526:
[----:B------:R-:W-:Y:S05]  /*8760*/  BSYNC.RECONVERGENT B0 ;  /* 0x0000000000007941 */ /* 0x000fea0003800200 */
.L_x_15525:
        /* <DEDUP_REMOVED lines=10> */
.L_x_15489:
        /* <DEDUP_REMOVED lines=16> */
.L_x_15533:
        /* <DEDUP_REMOVED lines=13> */
.L_x_15535:
[----:B------:R-:W-:Y:S05]  /*89e0*/  BSYNC.RECONVERGENT B1 ;  /* 0x0000000000017941 */ /* 0x000fea0003800200 */
.L_x_15534:
        /* <DEDUP_REMOVED lines=42> */
.L_x_15532:
[----:B------:R-:W-:Y:S05]  /*8c90*/  BSYNC.RECONVERGENT B0 ;  /* 0x0000000000007941 */ /* 0x000fea0003800200 */
.L_x_15531:
[----:B------:R-:W-:Y:S01]  /*8ca0*/  ISETP.NE.AND P0, PT, R27, 0x1, PT ;  /* 0x000000011b00780c */ /* 0x000fe20003f05270 */
[----:B-----5:R-:W-:Y:S01]  /*8cb0*/  IMAD.U32 R26, R16, 0x10000, RZ ;  /* 0x00010000101a7824 */ /* 0x020fe200078e00ff */
[----:B------:R-:W-:Y:S01]  /*8cc0*/  I2FP.F32.U32 R21, R21 ;  /* 0x0000001500157245 */ /* 0x000fe20000201000 */
[----:B------:R-:W-:Y:S01]  /*8cd0*/  BSSY.RECONVERGENT B0, `(.L_x_15536) ;  /* 0x000004b000007945 */ /* 0x000fe20003800200 */
[----:B------:R-:W-:Y:S02]  /*8ce0*/  HFMA2 R28, -RZ, RZ, 0, 1.1920928955078125e-07 ;  /* 0x00000002ff1c7431 */ /* 0x000fe400000001ff */
[----:B------:R-:W-:Y:S01]  /*8cf0*/  FMUL.FTZ R25, R26, R133 ;  /* 0x000000851a197220 */ /* 0x000fe20000410000 */
[----:B------:R-:W-:Y:S01]  /*8d00*/  FFMA.FTZ R24, R21, R132, 1.1641532182693481445e-10 ;  /* 0x2f00000015187423 */ /* 0x000fe20000010084 */
[----:B------:R-:W-:Y:S02]  /*8d10*/  PRMT R21, R16, 0x7632, R21 ;  /* 0x0000763210157816 */ /* 0x000fe40000000015 */
[----:B------:R-:W-:-:S02]  /*8d20*/  FMUL.FTZ R36, R25, R130 ;  /* 0x0000008219247220 */ /* 0x000fc40000410000 */
[----:B------:R-:W-:Y:S01]  /*8d30*/  FSETP.LE.FTZ.AND P1, PT, R24, R131, PT ;  /* 0x000000831800720b */ /* 0x000fe20003f33000 */
[----:B------:R-:W-:-:S03]  /*8d40*/  IMAD.MOV.U32 R24, RZ, RZ, R4 ;  /* 0x000000ffff187224 */ /* 0x000fc600078e0004 */
        /* <DEDUP_REMOVED lines=10> */
.L_x_15538:
        /* <DEDUP_REMOVED lines=13> */
.L_x_15540:
[----:B------:R-:W-:Y:S05]  /*8ec0*/  BSYNC.RECONVERGENT B1 ;  /* 0x0000000000017941 */ /* 0x000fea0003800200 */
.L_x_15539:
        /* <DEDUP_REMOVED lines=43> */
.L_x_15537:
[----:B------:R-:W-:Y:S05]  /*9180*/  BSYNC.RECONVERGENT B0 ;  /* 0x0000000000007941 */ /* 0x000fea0003800200 */
.L_x_15536:
        /* <DEDUP_REMOVED lines=19> */
.L_x_15543:
        /* <DEDUP_REMOVED lines=13> */
.L_x_15545:
[----:B------:R-:W-:Y:S05]  /*9390*/  BSYNC.RECONVERGENT B1 ;  /* 0x0000000000017941 */ /* 0x000fea0003800200 */
.L_x_15544:
        /* <DEDUP_REMOVED lines=42> */
[----:B------:R-:W-:-:S07]  /*9640*/  MOV R144, R24 ;  /* 0x0000001800907202 */ /* 0x000fce0000000f00 */
.L_x_15542:
[----:B------:R-:W-:Y:S05]  /*9650*/  BSYNC.RECONVERGENT B0 ;  /* 0x0000000000007941 */ /* 0x000fea0003800200 */
.L_x_15541:
[----:B------:R-:W-:Y:S01]  /*9660*/  ISETP.NE.AND P2, PT, R27, 0x1, PT ;  /* 0x000000011b00780c */ /* 0x000fe20003f45270 */
[C---:B------:R-:W-:Y:S01]  /*9670*/  IMAD.U32 R26, R17.reuse, 0x10000, RZ ;  /* 0x00010000111a7824 */ /* 0x040fe200078e00ff */
        /* <DEDUP_REMOVED lines=18> */
.L_x_15548:
        /* <DEDUP_REMOVED lines=13> */
.L_x_15550:
[----:B------:R-:W-:Y:S05]  /*9870*/  BSYNC.RECONVERGENT B1 ;  /* 0x0000000000017941 */ /* 0x000fea0003800200 */
.L_x_15549:
        /* <DEDUP_REMOVED lines=43> */
.L_x_15547:
[----:B------:R-:W-:Y:S05]  /*9b30*/  BSYNC.RECONVERGENT B0 ;  /* 0x0000000000007941 */ /* 0x000fea0003800200 */
.L_x_15546:
        /* <DEDUP_REMOVED lines=19> */
.L_x_15553:
        /* <DEDUP_REMOVED lines=13> */
.L_x_15555:
[----:B------:R-:W-:Y:S05]  /*9d40*/  BSYNC.RECONVERGENT B1 ;  /* 0x0000000000017941 */ /* 0x000fea0003800200 */
.L_x_15554:
        /* <DEDUP_REMOVED lines=43> */
.L_x_15552:
[----:B------:R-:W-:Y:S05]  /*a000*/  BSYNC.RECONVERGENT B0 ;  /* 0x0000000000007941 */ /* 0x000fea0003800200 */
.L_x_15551:
        /* <DEDUP_REMOVED lines=20> */
.L_x_15558:
        /* <DEDUP_REMOVED lines=13> */
.L_x_15560:
[----:B------:R-:W-:Y:S05]  /*a220*/  BSYNC.RECONVERGENT B1 ;  /* 0x0000000000017941 */ /* 0x000fea0003800200 */
.L_x_15559:
        /* <DEDUP_REMOVED lines=43> */
.L_x_15557:
[----:B------:R-:W-:Y:S05]  /*a4e0*/  BSYNC.RECONVERGENT B0 ;  /* 0x0000000000007941 */ /* 0x000fea0003800200 */
.L_x_15556:
[----:B------:R-:W-:Y:S01]  /*a4f0*/  ISETP.NE.AND P5, PT, R26, 0x1, PT ;  /* 0x000000011a00780c */ /* 0x000fe20003fa5270 */
[----:B------:R-:W-:Y:S01]  /*a500*/  IMAD.U32 R24, R18, 0x10000, RZ ;  /* 0x0001000012187824 */ /* 0x000fe200078e00ff */
[----:B------:R-:W-:Y:S01]  /*a510*/  I2FP.F32.U32 R17, R17 ;  /* 0x0000001100117245 */ /* 0x000fe20000201000 */
[----:B------:R-:W-:Y:S01]  /*a520*/  BSSY.RECONVERGENT B0, `(.L_x_15561) ;  /* 0x0000049000007945 */ /* 0x000fe20003800200 */
[----:B------:R-:W-:Y:S02]  /*a530*/  HFMA2 R25, -RZ, RZ, 0, 1.1920928955078125e-07 ;  /* 0x00000002ff197431 */ /* 0x000fe400000001ff */
[----:B------:R-:W-:Y:S01]  /*a540*/  FMUL.FTZ R33, R24, R133 ;  /* 0x0000008518217220 */ /* 0x000fe20000410000 */
        /* <DEDUP_REMOVED lines=13> */
.L_x_15563:
        /* <DEDUP_REMOVED lines=13> */
.L_x_15565:
[----:B------:R-:W-:Y:S05]  /*a6f0*/  BSYNC.RECONVERGENT B1 ;  /* 0x0000000000017941 */ /* 0x000fea0003800200 */
.L_x_15564:
        /* <DEDUP_REMOVED lines=43> */
.L_x_15562:
[----:B------:R-:W-:Y:S05]  /*a9b0*/  BSYNC.RECONVERGENT B0 ;  /* 0x0000000000007941 */ /* 0x000fea0003800200 */
.L_x_15561:
[----:B------:R-:W-:Y:S01]  /*a9c0*/  ISETP.NE.AND P6, PT, R25, 0x1, PT ;  /* 0x000000011900780c */ /* 0x000fe20003fc5270 */
[----:B------:R-:W-:Y:S01]  /*a9d0*/  IMAD.U32 R24, R19, 0x10000, RZ ;  /* 0x0001000013187824 */ /* 0x000fe200078e00ff */
[----:B------:R-:W-:Y:S01]  /*a9e0*/  I2FP.F32.U32 R17, R17 ;  /* 0x0000001100117245 */ /* 0x000fe20000201000 */
[----:B------:R-:W-:Y:S01]  /*a9f0*/  BSSY.RECONVERGENT B0, `(.L_x_15566) ;  /* 0x000004c000007945 */ /* 0x000fe20003800200 */
[----:B------:R-:W-:Y:S02]  /*aa00*/  HFMA2 R114, -RZ, RZ, 0, 1.1920928955078125e-07 ;  /* 0x00000002ff727431 */ /* 0x000fe400000001ff */
[----:B------:R-:W-:Y:S01]  /*aa10*/  FMUL.FTZ R21, R24, R133 ;  /* 0x0000008518157220 */ /* 0x000fe20000410000 */
[----:B------:R-:W-:Y:S01]  /*aa20*/  FFMA.FTZ R18, R17, R132, 1.1641532182693481445e-10 ;  /* 0x2f00000011127423 */ /* 0x000fe20000010084 */
[----:B------:R-:W-:Y:S01]  /*aa30*/  PRMT R17, R19, 0x7632, R17 ;  /* 0x0000763213117816 */ /* 0x000fe20000000011 */
[----:B------:R-:W-:Y:S02]  /*aa40*/  IMAD.MOV.U32 R19, RZ, RZ, R4 ;  /* 0x000000ffff137224 */ /* 0x000fe400078e0004 */
[----:B------:R-:W-:Y:S01]  /*aa50*/  FMUL.FTZ R34, R21, R130 ;  /* 0x0000008215227220 */ /* 0x000fe20000410000 */
        /* <DEDUP_REMOVED lines=10> */
.L_x_15568:
        /* <DEDUP_REMOVED lines=15> */
.L_x_15570:
[----:B------:R-:W-:Y:S05]  /*abf0*/  BSYNC.RECONVERGENT B1 ;  /* 0x0000000000017941 */ /* 0x000fea0003800200 */
.L_x_15569:
        /* <DEDUP_REMOVED lines=43> */
.L_x_15567:
[----:B------:R-:W-:Y:S05]  /*aeb0*/  BSYNC.RECONVERGENT B0 ;  /* 0x0000000000007941 */ /* 0x000fea0003800200 */
.L_x_15566:
        /* <DEDUP_REMOVED lines=16> */
.L_x_15530:
[----:B------:R-:W-:Y:S01]  /*afc0*/  SEL R24, RZ, 0x10000, !P5 ;  /* 0x00010000ff187807 */ /* 0x000fe20006800000 */
[----:B------:R-:W-:Y:S01]  /*afd0*/  IMAD.WIDE.U32 R28, R134, 0x20, R140 ;  /* 0x00000020861c7825 */ /* 0x000fe200078e008c */
[----:B------:R-:W-:Y:S02]  /*afe0*/  SEL R19, RZ, 0x1000000, !P6 ;  /* 0x01000000ff137807 */ /* 0x000fe40007000000 */
[----:B------:R-:W-:Y:S01]  /*aff0*/  ISETP.NE.AND P5, PT, R16, RZ, PT ;  /* 0x000000ff1000720c */ /* 0x000fe20003fa5270 */
[----:B------:R-:W-:Y:S01]  /*b000*/  IMAD.WIDE.U32 R26, R134, 0x8, R138 ;  /* 0x00000008861a7825 */ /* 0x000fe200078e008a */
[----:B------:R-:W-:Y:S01]  /*b010*/  SEL R25, RZ, 0x100, !P4 ;  /* 0x00000100ff197807 */ /* 0x000fe20006000000 */
[----:B------:R0:W-:Y:S01]  /*b020*/  STG.E.128 desc[UR6][R28.64], R36 ;  /* 0x000000241c007986 */ /* 0x0001e2000c101d06 */
[----:B------:R-:W-:Y:S02]  /*b030*/  SEL R18, RZ, 0x1000000, !P2 ;  /* 0x01000000ff127807 */ /* 0x000fe40005000000 */
[----:B------:R-:W-:Y:S01]  /*b040*/  SEL R17, RZ, 0x10000, !P1 ;  /* 0x00010000ff117807 */ /* 0x000fe20004800000 */
[----:B------:R0:W-:Y:S01]  /*b050*/  STG.E.128 desc[UR6][R28.64+0x10], R32 ;  /* 0x000010201c007986 */ /* 0x0001e2000c101d06 */
[----:B------:R-:W-:-:S02]  /*b060*/  SEL R16, RZ, 0x100, !P0 ;  /* 0x00000100ff107807 */ /* 0x000fc40004000000 */
        /* <DEDUP_REMOVED lines=32> */
.L_x_15574:
        /* <DEDUP_REMOVED lines=13> */
.L_x_15576:
[----:B------:R-:W-:Y:S05]  /*b340*/  BSYNC.RECONVERGENT B1 ;  /* 0x0000000000017941 */ /* 0x000fea0003800200 */
.L_x_15575:
        /* <DEDUP_REMOVED lines=42> */
.L_x_15573:
[----:B------:R-:W-:Y:S05]  /*b5f0*/  BSYNC.RECONVERGENT B0 ;  /* 0x0000000000007941 */ /* 0x000fea0003800200 */
.L_x_15572:
[----:B------:R-:W-:Y:S01]  /*b600*/  I2FP.F32.U32 R21, R21 ;  /* 0x0000001500157245 */ /* 0x000fe20000201000 */
[C---:B-----5:R-:W-:Y:S01]  /*b610*/  IMAD.U32 R114, R16.reuse, 0x10000, RZ ;  /* 0x0001000010727824 */ /* 0x060fe200078e00ff */
[----:B------:R-:W-:Y:S01]  /*b620*/  ISETP.NE.AND P1, PT, R115, 0x1, PT ;  /* 0x000000017300780c */ /* 0x000fe20003f25270 */
[----:B------:R-:W-:Y:S01]  /*b630*/  BSSY.RECONVERGENT B0, `(.L_x_15577) ;  /* 0x000004e000007945 */ /* 0x000fe20003800200 */
[----:B------:R-:W-:Y:S01]  /*b640*/  PRMT R16, R16, 0x7632, R16 ;  /* 0x0000763210107816 */ /* 0x000fe20000000010 */
        /* <DEDUP_REMOVED lines=19> */
.L_x_15579:
        /* <DEDUP_REMOVED lines=13> */
.L_x_15581:
[----:B------:R-:W-:Y:S05]  /*b850*/  BSYNC.RECONVERGENT B1 ;  /* 0x0000000000017941 */ /* 0x000fea0003800200 */
.L_x_15580:
        /* <DEDUP_REMOVED lines=43> */
.L_x_15578:
[----:B------:R-:W-:Y:S05]  /*bb10*/  BSYNC.RECONVERGENT B0 ;  /* 0x0000000000007941 */ /* 0x000fea0003800200 */
.L_x_15577:
        /* <DEDUP_REMOVED lines=22> */
.L_x_15584:
        /* <DEDUP_REMOVED lines=13> */
.L_x_15586:
[----:B------:R-:W-:Y:S05]  /*bd50*/  BSYNC.RECONVERGENT B1 ;  /* 0x0000000000017941 */ /* 0x000fea0003800200 */
.L_x_15585:
        /* <DEDUP_REMOVED lines=43> */
.L_x_15583:
[----:B------:R-:W-:Y:S05]  /*c010*/  BSYNC.RECONVERGENT B0 ;  /* 0x0000000000007941 */ /* 0x000fea0003800200 */
.L_x_15582:
[----:B------:R-:W-:Y:S01]  /*c020*/  I2FP.F32.U32 R113, R16 ;  /* 0x0000001000717245 */ /* 0x000fe20000201000 */
[----:B------:R-:W-:Y:S01]  /*c030*/  IMAD.U32 R112, R17, 0x10000, RZ ;  /* 0x0001000011707824 */ /* 0x000fe200078e00ff */
        /* <DEDUP_REMOVED lines=21> */
.L_x_15589:
        /* <DEDUP_REMOVED lines=13> */
.L_x_15591:
[----:B------:R-:W-:Y:S05]  /*c260*/  BSYNC.RECONVERGENT B1 ;  /* 0x0000000000017941 */ /* 0x000fea0003800200 */
.L_x_15590:
        /* <DEDUP_REMOVED lines=43> */
.L_x_15588:
[----:B------:R-:W-:Y:S05]  /*c520*/  BSYNC.RECONVERGENT B0 ;  /* 0x0000000000007941 */ /* 0x000fea0003800200 */
.L_x_15587:
        /* <DEDUP_REMOVED lines=22> */
.L_x_15594:
        /* <DEDUP_REMOVED lines=13> */
.L_x_15596:
[----:B------:R-:W-:Y:S05]  /*c760*/  BSYNC.RECONVERGENT B1 ;  /* 0x0000000000017941 */ /* 0x000fea0003800200 */
.L_x_15595:
        /* <DEDUP_REMOVED lines=43> */
.L_x_15593:
[----:B------:R-:W-:Y:S05]  /*ca20*/  BSYNC.RECONVERGENT B0 ;  /* 0x0000000000007941 */ /* 0x000fea0003800200 */
.L_x_15592:
        /* <DEDUP_REMOVED lines=23> */
.L_x_15599:
        /* <DEDUP_REMOVED lines=13> */
.L_x_15601:
[----:B------:R-:W-:Y:S05]  /*cc70*/  BSYNC.RECONVERGENT B1 ;  /* 0x0000000000017941 */ /* 0x000fea0003800200 */
.L_x_15600:
        /* <DEDUP_REMOVED lines=43> */
.L_x_15598:
[----:B------:R-:W-:Y:S05]  /*cf30*/  BSYNC.RECONVERGENT B0 ;  /* 0x0000000000007941 */ /* 0x000fea0003800200 */
.L_x_15597:
        /* <DEDUP_REMOVED lines=22> */
.L_x_15604:
        /* <DEDUP_REMOVED lines=13> */
.L_x_15606:
[----:B------:R-:W-:Y:S05]  /*d170*/  BSYNC.RECONVERGENT B1 ;  /* 0x0000000000017941 */ /* 0x000fea0003800200 */
.L_x_15605:
        /* <DEDUP_REMOVED lines=43> */
.L_x_15603:
[----:B------:R-:W-:Y:S05]  /*d430*/  BSYNC.RECONVERGENT B0 ;  /* 0x0000000000007941 */ /* 0x000fea0003800200 */
.L_x_15602:
[----:B------:R-:W-:Y:S01]  /*d440*/  I2FP.F32.U32 R17, R17 ;  /* 0x0000001100117245 */ /* 0x000fe20000201000 */
[----:B------:R-:W-:Y:S01]  /*d450*/  IMAD.U32 R18, R19, 0x10000, RZ ;  /* 0x0001000013127824 */ /* 0x000fe200078e00ff */
        /* <DEDUP_REMOVED lines=21> */
.L_x_15609:
        /* <DEDUP_REMOVED lines=15> */
.L_x_15611:
[----:B------:R-:W-:Y:S05]  /*d6a0*/  BSYNC.RECONVERGENT B1 ;  /* 0x0000000000017941 */ /* 0x000fea0003800200 */
.L_x_15610:
        /* <DEDUP_REMOVED lines=43> */
.L_x_15608:
[----:B------:R-:W-:Y:S05]  /*d960*/  BSYNC.RECONVERGENT B0 ;  /* 0x0000000000007941 */ /* 0x000fea0003800200 */
.L_x_15607:
        /* <DEDUP_REMOVED lines=10> */
.L_x_15571:
        /* <DEDUP_REMOVED lines=16> */
.L_x_15615:
        /* <DEDUP_REMOVED lines=13> */
.L_x_15617:
[----:B------:R-:W-:Y:S05]  /*dbe0*/  BSYNC.RECONVERGENT B1 ;  /* 0x0000000000017941 */ /* 0x000fea0003800200 */
.L_x_15616:
        /* <DEDUP_REMOVED lines=42> */
.L_x_15614:
[----:B------:R-:W-:Y:S05]  /*de90*/  BSYNC.RECONVERGENT B0 ;  /* 0x0000000000007941 */ /* 0x000fea0003800200 */
.L_x_15613:
[----:B------:R-:W-:Y:S01]  /*dea0*/  ISETP.NE.AND P0, PT, R29, 0x1, PT ;  /* 0x000000011d00780c */ /* 0x000fe20003f05270 */
[C---:B-----5:R-:W-:Y:S01]  /*deb0*/  IMAD.U32 R26, R16.reuse, 0x10000, RZ ;  /* 0x00010000101a7824 */ /* 0x060fe200078e00ff */
[----:B------:R-:W-:Y:S01]  /*dec0*/  I2FP.F32.U32 R21, R21 ;  /* 0x0000001500157245 */ /* 0x000fe20000201000 */
[----:B------:R-:W-:Y:S01]  /*ded0*/  BSSY.RECONVERGENT B0, `(.L_x_15618) ;  /* 0x000004b000007945 */ /* 0x000fe20003800200 */
[----:B------:R-:W-:Y:S01]  /*dee0*/  PRMT R16, R16, 0x7632, R16 ;  /* 0x0000763210107816 */ /* 0x000fe20000000010 */
[----:B------:R-:W-:Y:S01]  /*def0*/  FMUL.FTZ R27, R26, R133 ;  /* 0x000000851a1b7220 */ /* 0x000fe20000410000 */
[----:B------:R-:W-:Y:S01]  /*df00*/  MOV R26, 0x2 ;  /* 0x00000002001a7802 */ /* 0x000fe20000000f00 */
        /* <DEDUP_REMOVED lines=14> */
.L_x_15620:
        /* <DEDUP_REMOVED lines=13> */
.L_x_15622:
[----:B------:R-:W-:Y:S05]  /*e0c0*/  BSYNC.RECONVERGENT B1 ;  /* 0x0000000000017941 */ /* 0x000fea0003800200 */
.L_x_15621:
        /* <DEDUP_REMOVED lines=43> */
.L_x_15619:
[----:B------:R-:W-:Y:S05]  /*e380*/  BSYNC.RECONVERGENT B0 ;  /* 0x0000000000007941 */ /* 0x000fea0003800200 */
.L_x_15618:
[----:B------:R-:W-:Y:S01]  /*e390*/  ISETP.NE.AND P1, PT, R26, 0x1, PT ;  /* 0x000000011a00780c */ /* 0x000fe20003f25270 */
[----:B------:R-:W-:Y:S01]  /*e3a0*/  IMAD.U32 R16, R16, 0x10000, RZ ;  /* 0x0001000010107824 */ /* 0x000fe200078e00ff */
[----:B------:R-:W-:Y:S01]  /*e3b0*/  I2FP.F32.U32 R25, R25 ;  /* 0x0000001900197245 */ /* 0x000fe20000201000 */
[----:B------:R-:W-:Y:S01]  /*e3c0*/  BSSY.RECONVERGENT B0, `(.L_x_15623) ;  /* 0x0000049000007945 */ /* 0x000fe20003800200 */
[----:B------:R-:W-:Y:S01]  /*e3d0*/  MOV R27, 0x2 ;  /* 0x00000002001b7802 */ /* 0x000fe20000000f00 */
        /* <DEDUP_REMOVED lines=14> */
.L_x_15625:
        /* <DEDUP_REMOVED lines=13> */
.L_x_15627:
[----:B------:R-:W-:Y:S05]  /*e590*/  BSYNC.RECONVERGENT B1 ;  /* 0x0000000000017941 */ /* 0x000fea0003800200 */
.L_x_15626:
        /* <DEDUP_REMOVED lines=43> */
.L_x_15624:
[----:B------:R-:W-:Y:S05]  /*e850*/  BSYNC.RECONVERGENT B0 ;  /* 0x0000000000007941 */ /* 0x000fea0003800200 */
.L_x_15623:
[----:B------:R-:W-:Y:S01]  /*e860*/  ISETP.NE.AND P2, PT, R27, 0x1, PT ;  /* 0x000000011b00780c */ /* 0x000fe20003f45270 */
[C---:B------:R-:W-:Y:S01]  /*e870*/  IMAD.U32 R24, R17.reuse, 0x10000, RZ ;  /* 0x0001000011187824 */ /* 0x040fe200078e00ff */
[----:B------:R-:W-:Y:S01]  /*e880*/  I2FP.F32.U32 R25, R16 ;  /* 0x0000001000197245 */ /* 0x000fe20000201000 */
[----:B------:R-:W-:Y:S01]  /*e890*/  BSSY.RECONVERGENT B0, `(.L_x_15628) ;  /* 0x000004a000007945 */ /* 0x000fe20003800200 */
[----:B------:R-:W-:Y:S01]  /*e8a0*/  PRMT R31, R17, 0x7632, R31 ;  /* 0x00007632111f7816 */ /* 0x000fe2000000001f */
[----:B------:R-:W-:Y:S01]  /*e8b0*/  IMAD.MOV.U32 R17, RZ, RZ, R4 ;  /* 0x000000ffff117224 */ /* 0x000fe200078e0004 */
[----:B------:R-:W-:Y:S01]  /*e8c0*/  MOV R26, 0x2 ;  /* 0x00000002001a7802 */ /* 0x000fe20000000f00 */
[----:B------:R-:W-:Y:S01]  /*e8d0*/  FFMA.FTZ R16, R25, R132, 1.1641532182693481445e-10 ;  /* 0x2f00000019107423 */ /* 0x000fe20000010084 */
[----:B------:R-:W-:-:S04]  /*e8e0*/  FMUL.FTZ R25, R24, R133 ;  /* 0x0000008518197220 */ /* 0x000fc80000410000 */
        /* <DEDUP_REMOVED lines=11> */
.L_x_15630:
        /* <DEDUP_REMOVED lines=13> */
.L_x_15632:
[----:B------:R-:W-:Y:S05]  /*ea70*/  BSYNC.RECONVERGENT B1 ;  /* 0x0000000000017941 */ /* 0x000fea0003800200 */
.L_x_15631:
        /* <DEDUP_REMOVED lines=43> */
.L_x_15629:
[----:B------:R-:W-:Y:S05]  /*ed30*/  BSYNC.RECONVERGENT B0 ;  /* 0x0000000000007941 */ /* 0x000fea0003800200 */
.L_x_15628:
[----:B------:R-:W-:Y:S01]  /*ed40*/  ISETP.NE.AND P3, PT, R26, 0x1, PT ;  /* 0x000000011a00780c */ /* 0x000fe20003f65270 */
[----:B------:R-:W-:Y:S01]  /*ed50*/  IMAD.U32 R24, R31, 0x10000, RZ ;  /* 0x000100001f187824 */ /* 0x000fe200078e00ff */
[----:B------:R-:W-:Y:S01]  /*ed60*/  I2FP.F32.U32 R17, R17 ;  /* 0x0000001100117245 */ /* 0x000fe20000201000 */
[----:B------:R-:W-:Y:S01]  /*ed70*/  BSSY.RECONVERGENT B0, `(.L_x_15633) ;  /* 0x0000049000007945 */ /* 0x000fe20003800200 */
[----:B------:R-:W-:Y:S01]  /*ed80*/  MOV R25, 0x2 ;  /* 0x0000000200197802 */ /* 0x000fe20000000f00 */
[----:B------:R-:W-:Y:S02]  /*ed90*/  FMUL.FTZ R31, R24, R133 ;  /* 0x00000085181f7220 */ /* 0x000fe40000410000 */
        /* <DEDUP_REMOVED lines=13> */
.L_x_15635:
        /* <DEDUP_REMOVED lines=13> */
.L_x_15637:
[----:B------:R-:W-:Y:S05]  /*ef40*/  BSYNC.RECONVERGENT B1 ;  /* 0x0000000000017941 */ /* 0x000fea0003800200 */
.L_x_15636:
        /* <DEDUP_REMOVED lines=43> */
.L_x_15634:
[----:B------:R-:W-:Y:S05]  /*f200*/  BSYNC.RECONVERGENT B0 ;  /* 0x0000000000007941 */ /* 0x000fea0003800200 */
.L_x_15633:
[----:B------:R-:W-:Y:S01]  /*f210*/  ISETP.NE.AND P4, PT, R25, 0x1, PT ;  /* 0x000000011900780c */ /* 0x000fe20003f85270 */
[C---:B------:R-:W-:Y:S01]  /*f220*/  IMAD.U32 R24, R18.reuse, 0x10000, RZ ;  /* 0x0001000012187824 */ /* 0x040fe200078e00ff */
        /* <DEDUP_REMOVED lines=18> */
.L_x_15640:
        /* <DEDUP_REMOVED lines=13> */
.L_x_15642:
[----:B------:R-:W-:Y:S05]  /*f420*/  BSYNC.RECONVERGENT B1 ;  /* 0x0000000000017941 */ /* 0x000fea0003800200 */
.L_x_15641:
        /* <DEDUP_REMOVED lines=43> */
.L_x_15639:
[----:B------:R-:W-:Y:S05]  /*f6e0*/  BSYNC.RECONVERGENT B0 ;  /* 0x0000000000007941 */ /* 0x000fea0003800200 */
.L_x_15638:
[----:B------:R-:W-:Y:S01]  /*f6f0*/  ISETP.NE.AND P5, PT, R24, 0x1, PT ;  /* 0x000000011800780c */ /* 0x000fe20003fa5270 */
[----:B------:R-:W-:Y:S01]  /*f700*/  IMAD.U32 R18, R18, 0x10000, RZ ;  /* 0x0001000012127824 */ /* 0x000fe200078e00ff */
[----:B------:R-:W-:Y:S01]  /*f710*/  I2FP.F32.U32 R17, R17 ;  /* 0x0000001100117245 */ /* 0x000fe20000201000 */
[----:B------:R-:W-:Y:S01]  /*f720*/  BSSY.RECONVERGENT B0, `(.L_x_15643) ;  /* 0x0000049000007945 */ /* 0x000fe20003800200 */
[----:B------:R-:W-:-:S03]  /*f730*/  MOV R114, 0x2 ;  /* 0x0000000200727802 */ /* 0x000fc60000000f00 */
[----:B------:R-:W-:Y:S01]  /*f740*/  FFMA.FTZ R16, R17, R132, 1.1641532182693481445e-10 ;  /* 0x2f00000011107423 */ /* 0x000fe20000010084 */
[----:B------:R-:W-:Y:S01]  /*f750*/  FMUL.FTZ R17, R18, R133 ;  /* 0x0000008512117220 */ /* 0x000fe20000410000 */
[----:B------:R-:W-:-:S03]  /*f760*/  IMAD.MOV.U32 R18, RZ, RZ, R4 ;  /* 0x000000ffff127224 */ /* 0x000fc600078e0004 */
[----:B------:R-:W-:Y:S01]  /*f770*/  FMUL.FTZ R26, R17, R130 ;  /* 0x00000082111a7220 */ /* 0x000fe20000410000 */
        /* <DEDUP_REMOVED lines=10> */
.L_x_15645:
        /* <DEDUP_REMOVED lines=13> */
.L_x_15647:
[----:B------:R-:W-:Y:S05]  /*f8f0*/  BSYNC.RECONVERGENT B1 ;  /* 0x0000000000017941 */ /* 0x000fea0003800200 */
.L_x_15646:
        /* <DEDUP_REMOVED lines=43> */
.L_x_15644:
[----:B------:R-:W-:Y:S05]  /*fbb0*/  BSYNC.RECONVERGENT B0 ;  /* 0x0000000000007941 */ /* 0x000fea0003800200 */
.L_x_15643:
[----:B------:R-:W-:Y:S01]  /*fbc0*/  ISETP.NE.AND P6, PT, R114, 0x1, PT ;  /* 0x000000017200780c */ /* 0x000fe20003fc5270 */
[----:B------:R-:W-:Y:S01]  /*fbd0*/  BSSY.RECONVERGENT B0, `(.L_x_15648) ;  /* 0x000004e000007945 */ /* 0x000fe20003800200 */
[----:B------:R-:W-:Y:S01]  /*fbe0*/  I2FP.F32.U32 R17, R18 ;  /* 0x0000001200117245 */ /* 0x000fe20000201000 */
[C---:B------:R-:W-:Y:S01]  /*fbf0*/  IMAD.U32 R18, R19.reuse, 0x10000, RZ ;  /* 0x0001000013127824 */ /* 0x040fe200078e00ff */
[----:B------:R-:W-:Y:S02]  /*fc00*/  PRMT R27, R19, 0x7632, R27 ;  /* 0x00007632131b7816 */ /* 0x000fe4000000001b */
[----:B------:R-:W-:Y:S01]  /*fc10*/  MOV R146, 0x2 ;  /* 0x0000000200927802 */ /* 0x000fe20000000f00 */
        /* <DEDUP_REMOVED lines=14> */
.L_x_15650:
        /* <DEDUP_REMOVED lines=15> */
.L_x_15652:
[----:B------:R-:W-:Y:S05]  /*fdf0*/  BSYNC.RECONVERGENT B1 ;  /* 0x0000000000017941 */ /* 0x000fea0003800200 */
.L_x_15651:
        /* <DEDUP_REMOVED lines=43> */
.L_x_15649:
[----:B------:R-:W-:Y:S05]  /*100b0*/  BSYNC.RECONVERGENT B0 ;  /* 0x0000000000007941 */ /* 0x000fea0003800200 */
.L_x_15648:
        /* <DEDUP_REMOVED lines=16> */
.L_x_15612:
[----:B------:R-:W-:Y:S01]  /*101c0*/  SEL R19, RZ, 0x1000000, !P6 ;  /* 0x01000000ff137807 */ /* 0x000fe20007000000 */
[C---:B------:R-:W-:Y:S01]  /*101d0*/  IMAD.WIDE.U32 R114, R135.reuse, 0x20, R140 ;  /* 0x0000002087727825 */ /* 0x040fe200078e008c */
[----:B------:R-:W-:Y:S02]  /*101e0*/  ISETP.NE.AND P6, PT, R20, RZ, PT ;  /* 0x000000ff1400720c */ /* 0x000fe40003fc5270 */
[----:B------:R-:W-:Y:S01]  /*101f0*/  SEL R20, RZ, 0x10000, !P5 ;  /* 0x00010000ff147807 */ /* 0x000fe20006800000 */
[----:B------:R-:W-:Y:S01]  /*10200*/  IMAD.WIDE.U32 R112, R135, 0x8, R138 ;  /* 0x0000000887707825 */ /* 0x000fe200078e008a */
[----:B------:R-:W-:Y:S01]  /*10210*/  ISETP.NE.AND P5, PT, R21, RZ, PT ;  /* 0x000000ff1500720c */ /* 0x000fe20003fa5270 */
[----:B------:R0:W-:Y:S01]  /*10220*/  STG.E.128 desc[UR6][R114.64], R28 ;  /* 0x0000001c72007986 */ /* 0x0001e2000c101d06 */
[----:B------:R-:W-:Y:S02]  /*10230*/  SEL R21, RZ, 0x100, !P4 ;  /* 0x00000100ff157807 */ /* 0x000fe40006000000 */
[----:B------:R-:W-:Y:S01]  /*10240*/  SEL R18, RZ, 0x1000000, !P2 ;  /* 0x01000000ff127807 */ /* 0x000fe20005000000 */
[----:B------:R0:W-:Y:S01]  /*10250*/  STG.E.128 desc[UR6][R114.64+0x10], R24 ;  /* 0x0000101872007986 */ /* 0x0001e2000c101d06 */
[----:B------:R-:W-:-:S02]  /*10260*/  SEL R17, RZ, 0x10000, !P1 ;  /* 0x00010000ff117807 */ /* 0x000fc40004800000 */
[----:B------:R-:W-:Y:S02]  /*10270*/  SEL R16, RZ, 0x100, !P0 ;  /* 0x00000100ff107807 */ /* 0x000fe40004000000 */
[----:B------:R-:W-:Y:S02]  /*10280*/  LOP3.LUT R21, R21, R19, R20, 0xfe, !PT ;  /* 0x0000001315157212 */ /* 0x000fe400078efe14 */
[----:B------:R-:W-:Y:S02]  /*10290*/  SEL R20, RZ, 0x1, !P3 ;  /* 0x00000001ff147807 */ /* 0x000fe40005800000 */
[----:B------:R-:W-:Y:S02]  /*102a0*/  LOP3.LUT R16, R16, R18, R17, 0xfe, !PT ;  /* 0x0000001210107212 */ /* 0x000fe400078efe11 */
[----:B------:R-:W-:Y:S02]  /*102b0*/  SEL R17, RZ, 0x1, !P5 ;  /* 0x00000001ff117807 */ /* 0x000fe40006800000 */
[----:B------:R-:W-:-:S02]  /*102c0*/  IADD3 R143, PT, PT, R0, 0x60, RZ ;  /* 0x00000060008f7810 */ /* 0x000fc40007ffe0ff */
[----:B------:R-:W-:Y:S02]  /*102d0*/  LOP3.LUT R21, R21, R20, RZ, 0xfc, !PT ;  /* 0x0000001415157212 */ /* 0x000fe400078efcff */
[----:B------:R-:W-:Y:S01]  /*102e0*/  LOP3.LUT R20, R16, R17, RZ, 0xfc, !PT ;  /* 0x0000001110147212 */ /* 0x000fe200078efcff */
[----:B------:R-:W-:-:S04]  /*102f0*/  IMAD.WIDE.U32 R16, R143, 0x10, R22 ;  /* 0x000000108f107825 */ /* 0x000fc800078e0016 */
        /* <DEDUP_REMOVED lines=23> */
.L_x_15656:
        /* <DEDUP_REMOVED lines=13> */
.L_x_15658:
[----:B------:R-:W-:Y:S05]  /*10540*/  BSYNC.RECONVERGENT B1 ;  /* 0x0000000000017941 */ /* 0x000fea0003800200 */
.L_x_15657:
        /* <DEDUP_REMOVED lines=43> */
.L_x_15655:
[----:B------:R-:W-:Y:S05]  /*10800*/  BSYNC.RECONVERGENT B0 ;  /* 0x0000000000007941 */ /* 0x000fea0003800200 */
.L_x_15654:
        /* <DEDUP_REMOVED lines=24> */
.L_x_15661:
        /* <DEDUP_REMOVED lines=13> */
.L_x_15663:
[----:B------:R-:W-:Y:S05]  /*10a60*/  BSYNC.RECONVERGENT B1 ;  /* 0x0000000000017941 */ /* 0x000fea0003800200 */
.L_x_15662:
        /* <DEDUP_REMOVED lines=43> */
.L_x_15660:
[----:B------:R-:W-:Y:S05]  /*10d20*/  BSYNC.RECONVERGENT B0 ;  /* 0x0000000000007941 */ /* 0x000fea0003800200 */
.L_x_15659:
        /* <DEDUP_REMOVED lines=22> */
.L_x_15666:
        /* <DEDUP_REMOVED lines=13> */
.L_x_15668:
[----:B------:R-:W-:Y:S05]  /*10f60*/  BSYNC.RECONVERGENT B1 ;  /* 0x0000000000017941 */ /* 0x000fea0003800200 */
.L_x_15667:
        /* <DEDUP_REMOVED lines=43> */
.L_x_15665:
[----:B------:R-:W-:Y:S05]  /*11220*/  BSYNC.RECONVERGENT B0 ;  /* 0x0000000000007941 */ /* 0x000fea0003800200 */
.L_x_15664:
        /* <DEDUP_REMOVED lines=23> */
.L_x_15671:
        /* <DEDUP_REMOVED lines=13> */
.L_x_15673:
[----:B------:R-:W-:Y:S05]  /*11470*/  BSYNC.RECONVERGENT B1 ;  /* 0x0000000000017941 */ /* 0x000fea0003800200 */
.L_x_15672:
        /* <DEDUP_REMOVED lines=43> */
.L_x_15670:
[----:B------:R-:W-:Y:S05]  /*11730*/  BSYNC.RECONVERGENT B0 ;  /* 0x0000000000007941 */ /* 0x000fea0003800200 */
.L_x_15669:
        /* <DEDUP_REMOVED lines=22> */
.L_x_15676:
        /* <DEDUP_REMOVED lines=13> */
.L_x_15678:
[----:B------:R-:W-:Y:S05]  /*11970*/  BSYNC.RECONVERGENT B1 ;  /* 0x0000000000017941 */ /* 0x000fea0003800200 */
.L_x_15677:
        /* <DEDUP_REMOVED lines=43> */
.L_x_15675:
[----:B------:R-:W-:Y:S05]  /*11c30*/  BSYNC.RECONVERGENT B0 ;  /* 0x0000000000007941 */ /* 0x000fea0003800200 */
.L_x_15674:
        /* <DEDUP_REMOVED lines=23> */
.L_x_15681:
        /* <DEDUP_REMOVED lines=13> */
.L_x_15683:
[----:B------:R-:W-:Y:S05]  /*11e80*/  BSYNC.RECONVERGENT B1 ;  /* 0x0000000000017941 */ /* 0x000fea0003800200 */
.L_x_15682:
        /* <DEDUP_REMOVED lines=43> */
.L_x_15680:
[----:B------:R-:W-:Y:S05]  /*12140*/  BSYNC.RECONVERGENT B0 ;  /* 0x0000000000007941 */ /* 0x000fea0003800200 */
.L_x_15679:
        /* <DEDUP_REMOVED lines=22> */
.L_x_15686:
        /* <DEDUP_REMOVED lines=13> */
.L_x_15688:
[----:B------:R-:W-:Y:S05]  /*12380*/  BSYNC.RECONVERGENT B1 ;  /* 0x0000000000017941 */ /* 0x000fea0003800200 */
.L_x_15687:
        /* <DEDUP_REMOVED lines=43> */
.L_x_15685:
[----:B------:R-:W-:Y:S05]  /*12640*/  BSYNC.RECONVERGENT B0 ;  /* 0x0000000000007941 */ /* 0x000fea0003800200 */
.L_x_15684:
        /* <DEDUP_REMOVED lines=23> */
.L_x_15691:
        /* <DEDUP_REMOVED lines=15> */
.L_x_15693:
[----:B------:R-:W-:Y:S05]  /*128b0*/  BSYNC.RECONVERGENT B1 ;  /* 0x0000000000017941 */ /* 0x000fea0003800200 */
.L_x_15692:
        /* <DEDUP_REMOVED lines=43> */
.L_x_15690:
[----:B------:R-:W-:Y:S05]  /*12b70*/  BSYNC.RECONVERGENT B0 ;  /* 0x0000000000007941 */ /* 0x000fea0003800200 */
.L_x_15689:
        /* <DEDUP_REMOVED lines=10> */
.L_x_15653:
        /* <DEDUP_REMOVED lines=16> */
.L_x_15697:
        /* <DEDUP_REMOVED lines=13> */
.L_x_15699:
[----:B------:R-:W-:Y:S05]  /*12df0*/  BSYNC.RECONVERGENT B1 ;  /* 0x0000000000017941 */ /* 0x000fea0003800200 */
.L_x_15698:
        /* <DEDUP_REMOVED lines=39> */
[----:B------:R-:W-:Y:S01]  /*13070*/  MOV R4, R112 ;  /* 0x0000007000047202 */ /* 0x000fe20000000f00 */
[----:B------:R-:W-:Y:S01]  /*13080*/  IMAD.MOV.U32 R142, RZ, RZ, R20 ;  /* 0x000000ffff8e7224 */ /* 0x000fe200078e0014 */
[----:B------:R-:W-:Y:S02]  /*13090*/  LOP3.LUT R7, R126, R22, R21, 0x96, !PT ;  /* 0x000000167e077212 */ /* 0x000fe400078e9615 */
[----:B------:R-:W-:-:S07]  /*130a0*/  MOV R20, R150 ;  /* 0x0000009600147202 */ /* 0x000fce0000000f00 */
.L_x_15696:
[----:B------:R-:W-:Y:S05]  /*130b0*/  BSYNC.RECONVERGENT B0 ;  /* 0x0000000000007941 */ /* 0x000fea0003800200 */
.L_x_15695:
[----:B------:R-:W-:Y:S01]  /*130c0*/  ISETP.NE.AND P0, PT, R23, 0x1, PT ;  /* 0x000000011700780c */ /* 0x000fe20003f05270 */
[----:B------:R-:W-:Y:S01]  /*130d0*/  BSSY.RECONVERGENT B0, `(.L_x_15700) ;  /* 0x000004d000007945 */ /* 0x000fe20003800200 */
[----:B------:R-:W-:Y:S01]  /*130e0*/  I2FP.F32.U32 R21, R20 ;  /* 0x0000001400157245 */ /* 0x000fe20000201000 */
[----:B------:R-:W-:Y:S01]  /*130f0*/  IMAD.MOV.U32 R112, RZ, RZ, 0x2 ;  /* 0x00000002ff707424 */ /* 0x000fe200078e00ff */
[C---:B-----5:R-:W-:Y:S02]  /*13100*/  SHF.L.U32 R22, R16.reuse, 0x10, RZ ;  /* 0x0000001010167819 */ /* 0x060fe400000006ff */
[----:B------:R-:W-:Y:S01]  /*13110*/  PRMT R114, R16, 0x7632, R114 ;  /* 0x0000763210727816 */ /* 0x000fe20000000072 */
[----:B------:R-:W-:Y:S01]  /*13120*/  FFMA.FTZ R20, R21, R132, 1.1641532182693481445e-10 ;  /* 0x2f00000015147423 */ /* 0x000fe20000010084 */
[----:B------:R-:W-:Y:S01]  /*13130*/  MOV R21, R4 ;  /* 0x0000000400157202 */ /* 0x000fe20000000f00 */
[----:B------:R-:W-:-:S03]  /*13140*/  FMUL.FTZ R145, R22, R133 ;  /* 0x0000008516917220 */ /* 0x000fc60000410000 */
        /* <DEDUP_REMOVED lines=12> */
.L_x_15702:
        /* <DEDUP_REMOVED lines=13> */
.L_x_15704:
[----:B------:R-:W-:Y:S05]  /*132e0*/  BSYNC.RECONVERGENT B1 ;  /* 0x0000000000017941 */ /* 0x000fea0003800200 */
.L_x_15703:
        /* <DEDUP_REMOVED lines=43> */
.L_x_15701:
[----:B------:R-:W-:Y:S05]  /*135a0*/  BSYNC.RECONVERGENT B0 ;  /* 0x0000000000007941 */ /* 0x000fea0003800200 */
.L_x_15700:
        /* <DEDUP_REMOVED lines=19> */
.L_x_15707:
        /* <DEDUP_REMOVED lines=13> */
.L_x_15709:
[----:B------:R-:W-:Y:S05]  /*137b0*/  BSYNC.RECONVERGENT B1 ;  /* 0x0000000000017941 */ /* 0x000fea0003800200 */
.L_x_15708:
        /* <DEDUP_REMOVED lines=40> */
[----:B------:R-:W-:Y:S01]  /*13a40*/  LOP3.LUT R7, R126, R22, R21, 0x96, !PT ;  /* 0x000000167e077212 */ /* 0x000fe200078e9615 */
[----:B------:R-:W-:Y:S01]  /*13a50*/  IMAD.MOV.U32 R22, RZ, RZ, R142 ;  /* 0x000000ffff167224 */ /* 0x000fe200078e008e */
[----:B------:R-:W-:-:S07]  /*13a60*/  MOV R142, R20 ;  /* 0x00000014008e7202 */ /* 0x000fce0000000f00 */
.L_x_15706:
[----:B------:R-:W-:Y:S05]  /*13a70*/  BSYNC.RECONVERGENT B0 ;  /* 0x0000000000007941 */ /* 0x000fea0003800200 */
.L_x_15705:
        /* <DEDUP_REMOVED lines=20> */
.L_x_15712:
        /* <DEDUP_REMOVED lines=13> */
.L_x_15714:
[----:B------:R-:W-:Y:S05]  /*13c90*/  BSYNC.RECONVERGENT B1 ;  /* 0x0000000000017941 */ /* 0x000fea0003800200 */
.L_x_15713:
        /* <DEDUP_REMOVED lines=43> */
.L_x_15711:
[----:B------:R-:W-:Y:S05]  /*13f50*/  BSYNC.RECONVERGENT B0 ;  /* 0x0000000000007941 */ /* 0x000fea0003800200 */
.L_x_15710:
        /* <DEDUP_REMOVED lines=19> */
.L_x_15717:
        /* <DEDUP_REMOVED lines=13> */
.L_x_15719:
[----:B------:R-:W-:Y:S05]  /*14160*/  BSYNC.RECONVERGENT B1 ;  /* 0x0000000000017941 */ /* 0x000fea0003800200 */
.L_x_15718:
        /* <DEDUP_REMOVED lines=41> */
[----:B------:R-:W-:Y:S02]  /*14400*/  LOP3.LUT R7, R126, R22, R21, 0x96, !PT ;  /* 0x000000167e077212 */ /* 0x000fe400078e9615 */
[----:B------:R-:W-:-:S07]  /*14410*/  MOV R142, R20 ;  /* 0x00000014008e7202 */ /* 0x000fce0000000f00 */
.L_x_15716:
[----:B------:R-:W-:Y:S05]  /*14420*/  BSYNC.RECONVERGENT B0 ;  /* 0x0000000000007941 */ /* 0x000fea0003800200 */
.L_x_15715:
        /* <DEDUP_REMOVED lines=20> */
.L_x_15722:
        /* <DEDUP_REMOVED lines=13> */
.L_x_15724:
[----:B------:R-:W-:Y:S05]  /*14640*/  BSYNC.RECONVERGENT B1 ;  /* 0x0000000000017941 */ /* 0x000fea0003800200 */
.L_x_15723:
        /* <DEDUP_REMOVED lines=43> */
.L_x_15721:
[----:B------:R-:W-:Y:S05]  /*14900*/  BSYNC.RECONVERGENT B0 ;  /* 0x0000000000007941 */ /* 0x000fea0003800200 */
.L_x_15720:
        /* <DEDUP_REMOVED lines=19> */
.L_x_15727:
        /* <DEDUP_REMOVED lines=13> */
.L_x_15729:
[----:B------:R-:W-:Y:S05]  /*14b10*/  BSYNC.RECONVERGENT B1 ;  /* 0x0000000000017941 */ /* 0x000fea0003800200 */
.L_x_15728:
        /* <DEDUP_REMOVED lines=43> */
.L_x_15726:
[----:B------:R-:W-:Y:S05]  /*14dd0*/  BSYNC.RECONVERGENT B0 ;  /* 0x0000000000007941 */ /* 0x000fea0003800200 */
.L_x_15725:
        /* <DEDUP_REMOVED lines=20> */
.L_x_15732:
        /* <DEDUP_REMOVED lines=15> */
.L_x_15734:
[----:B------:R-:W-:Y:S05]  /*15010*/  BSYNC.RECONVERGENT B1 ;  /* 0x0000000000017941 */ /* 0x000fea0003800200 */
.L_x_15733:
        /* <DEDUP_REMOVED lines=42> */
[----:B------:R-:W-:-:S07]  /*152c0*/  MOV R142, R20 ;  /* 0x00000014008e7202 */ /* 0x000fce0000000f00 */
.L_x_15731:
[----:B------:R-:W-:Y:S05]  /*152d0*/  BSYNC.RECONVERGENT B0 ;  /* 0x0000000000007941 */ /* 0x000fea0003800200 */
.L_x_15730:
        /* <DEDUP_REMOVED lines=16> */
.L_x_15694:
        /* <DEDUP_REMOVED lines=138> */
.L_x_15748:
[----:B------:R-:W-:Y:S01]  /*15c80*/  FMUL.FTZ R2, R119, R119 ;  /* 0x0000007777027220 */ /* 0x000fe20000410000 */
[----:B-1----:R-:W-:Y:S01]  /*15c90*/  FADD.FTZ R121, R120, R121 ;  /* 0x0000007978797221 */ /* 0x002fe20000010000 */
[----:B------:R-:W-:Y:S01]  /*15ca0*/  ISETP.NE.AND P1, PT, RZ, UR12, PT ;  /* 0x0000000cff007c0c */ /* 0x000fe2000bf25270 */
[----:B------:R-:W1:Y:S02]  /*15cb0*/  @!P0 LDC.64 R18, c[0x0][0x3c0] ;  /* 0x0000f000ff128b82 */ /* 0x000e640000000a00 */
[----:B------:R-:W-:Y:S01]  /*15cc0*/  FFMA.FTZ R16, R121, R16, UR11 ;  /* 0x0000000b79107e23 */ /* 0x000fe20008010010 */
[----:B------:R-:W-:Y:S02]  /*15cd0*/  FSEL R17, R2, RZ, P1 ;  /* 0x000000ff02117208 */ /* 0x000fe40000800000 */
[----:B------:R-:W-:-:S03]  /*15ce0*/  FSEL R161, R119, RZ, !P1 ;  /* 0x000000ff77a17208 */ /* 0x000fc60004800000 */
[----:B------:R-:W-:Y:S02]  /*15cf0*/  FADD.FTZ R2, R16, R17 ;  /* 0x0000001110027221 */ /* 0x000fe40000010000 */
[----:B------:R-:W2:Y:S01]  /*15d00*/  LDC.64 R16, c[0x0][0x428] ;  /* 0x00010a00ff107b82 */ /* 0x000ea20000000a00 */
[C---:B------:R-:W-:Y:S01]  /*15d10*/  FADD.FTZ R163, -R161.reuse, R40 ;  /* 0x00000028a1a37221 */ /* 0x040fe20000010100 */
        /* <DEDUP_REMOVED lines=16> */
[C---:B------:R-:W-:Y:S01]  /*15e20*/  FADD.FTZ R149, -R161.reuse, R20 ;  /* 0x00000014a1957221 */ /* 0x040fe20000010100 */
[----:B------:R1:W-:Y:S01]  /*15e30*/  @!P0 STG.E desc[UR6][R18.64], R119 ;  /* 0x0000007712008986 */ /* 0x0003e2000c101906 */
[----:B------:R-:W-:Y:S01]  /*15e40*/  FADD.FTZ R41, -R161, R36 ;  /* 0x00000024a1297221 */ /* 0x000fe20000010100 */
[C---:B---3--:R-:W-:Y:S01]  /*15e50*/  FMUL.FTZ R163, R2.reuse, R163 ;  /* 0x000000a302a37220 */ /* 0x048fe20000410000 */
[C---:B------:R-:W-:Y:S01]  /*15e60*/  FMUL.FTZ R21, R2.reuse, R42 ;  /* 0x0000002a02157220 */ /* 0x040fe20000410000 */
[----:B------:R-:W-:Y:S01]  /*15e70*/  FMUL.FTZ R40, R2, R40 ;  /* 0x0000002802287220 */ /* 0x000fe20000410000 */
[----:B--2---:R-:W-:-:S04]  /*15e80*/  IMAD.WIDE.U32 R32, R0, 0x10, R16 ;  /* 0x0000001000207825 */ /* 0x004fc800078e0010 */
[----:B------:R-:W-:Y:S01]  /*15e90*/  FMUL.FTZ R0, R2, R165 ;  /* 0x000000a502007220 */ /* 0x000fe20000410000 */
[----:B------:R-:W-:Y:S01]  /*15ea0*/  FFMA.FTZ R163, R163, R104, R72 ;  /* 0x00000068a3a37223 */ /* 0x000fe20000010048 */
[----:B------:R-:W-:Y:S01]  /*15eb0*/  FFMA.FTZ R21, R21, R106, R74 ;  /* 0x0000006a15157223 */ /* 0x000fe2000001004a */
[----:B------:R-:W-:Y:S01]  /*15ec0*/  FFMA.FTZ R40, R40, R107, R75 ;  /* 0x0000006b28287223 */ /* 0x000fe2000001004b */
[----:B------:R-:W-:Y:S01]  /*15ed0*/  FFMA.FTZ R0, R0, R105, R73 ;  /* 0x0000006900007223 */ /* 0x000fe20000010049 */
[C---:B------:R-:W-:Y:S01]  /*15ee0*/  FMUL.FTZ R123, R2.reuse, R123 ;  /* 0x0000007b027b7220 */ /* 0x040fe20000410000 */
[----:B------:R-:W-:Y:S01]  /*15ef0*/  FMUL.FTZ R20, R2, R47 ;  /* 0x0000002f02147220 */ /* 0x000fe20000410000 */
[C---:B------:R-:W-:Y:S01]  /*15f00*/  FADD.FTZ R153, -R161.reuse, R34 ;  /* 0x00000022a1997221 */ /* 0x040fe20000010100 */
[----:B-1----:R-:W-:Y:S01]  /*15f10*/  F2FP.BF16.F32.PACK_AB R19, R40, R21 ;  /* 0x000000152813723e */ /* 0x002fe200000010ff */
[C---:B------:R-:W-:Y:S01]  /*15f20*/  FADD.FTZ R157, -R161.reuse, R35 ;  /* 0x00000023a19d7221 */ /* 0x040fe20000010100 */
[----:B------:R-:W-:Y:S01]  /*15f30*/  F2FP.BF16.F32.PACK_AB R18, R0, R163 ;  /* 0x000000a30012723e */ /* 0x000fe200000010ff */
[C---:B------:R-:W-:Y:S01]  /*15f40*/  FMUL.FTZ R0, R2.reuse, R45 ;  /* 0x0000002d02007220 */ /* 0x040fe20000410000 */
[C---:B------:R-:W-:Y:S01]  /*15f50*/  FMUL.FTZ R147, R2.reuse, R147 ;  /* 0x0000009302937220 */ /* 0x040fe20000410000 */
[C---:B------:R-:W-:Y:S01]  /*15f60*/  FMUL.FTZ R40, R2.reuse, R27 ;  /* 0x0000001b02287220 */ /* 0x040fe20000410000 */
[C---:B------:R-:W-:Y:S01]  /*15f70*/  FADD.FTZ R43, -R161.reuse, R37 ;  /* 0x00000025a12b7221 */ /* 0x040fe20000010100 */
[----:B------:R-:W-:Y:S01]  /*15f80*/  FADD.FTZ R159, -R161, R22 ;  /* 0x00000016a19f7221 */ /* 0x000fe20000010100 */
[----:B------:R-:W-:Y:S01]  /*15f90*/  FMUL.FTZ R121, R2, R121 ;  /* 0x0000007902797220 */ /* 0x000fe20000410000 */
[----:B------:R-:W1:Y:S01]  /*15fa0*/  @!P0 LDC.64 R44, c[0x0][0x3c8] ;  /* 0x0000f200ff2c8b82 */ /* 0x000e620000000a00 */
        /* <DEDUP_REMOVED lines=8> */
[----:B------:R-:W-:-:S04]  /*16030*/  IMAD.WIDE.U32 R38, R143, 0x10, R16 ;  /* 0x000000108f267825 */ /* 0x000fc800078e0010 */
[----:B------:R-:W-:Y:S01]  /*16040*/  FFMA.FTZ R17, R123, R110, R78 ;  /* 0x0000006e7b117223 */ /* 0x000fe2000001004e */
[----:B------:R-:W-:Y:S01]  /*16050*/  FFMA.FTZ R27, R147, R90, R58 ;  /* 0x0000005a931b7223 */ /* 0x000fe2000001003a */
[----:B------:R-:W-:Y:S01]  /*16060*/  FFMA.FTZ R40, R40, R91, R59 ;  /* 0x0000005b28287223 */ /* 0x000fe2000001003b */
[----:B------:R-:W-:Y:S01]  /*16070*/  FADD.FTZ R129, -R161, R31 ;  /* 0x0000001fa1817221 */ /* 0x000fe20000010100 */
        /* <DEDUP_REMOVED lines=16> */
[----:B------:R-:W-:Y:S01]  /*16180*/  FFMA.FTZ R23, R153, R98, R66 ;  /* 0x0000006299177223 */ /* 0x000fe20000010042 */
[----:B------:R-:W-:Y:S01]  /*16190*/  FFMA.FTZ R26, R26, R99, R67 ;  /* 0x000000631a1a7223 */ /* 0x000fe20000010043 */
[----:B------:R-:W-:Y:S01]  /*161a0*/  F2FP.BF16.F32.PACK_AB R17, R20, R17 ;  /* 0x000000111411723e */ /* 0x000fe200000010ff */
[----:B------:R-:W-:Y:S01]  /*161b0*/  FFMA.FTZ R20, R41, R100, R68 ;  /* 0x0000006429147223 */ /* 0x000fe20000010044 */
[----:B------:R-:W-:Y:S01]  /*161c0*/  F2FP.BF16.F32.PACK_AB R27, R40, R27 ;  /* 0x0000001b281b723e */ /* 0x000fe200000010ff */
[C---:B------:R-:W-:Y:S01]  /*161d0*/  FMUL.FTZ R133, R2.reuse, R133 ;  /* 0x0000008502857220 */ /* 0x040fe20000410000 */
[----:B------:R-:W-:Y:S01]  /*161e0*/  F2FP.BF16.F32.PACK_AB R16, R21, R16 ;  /* 0x000000101510723e */ /* 0x000fe200000010ff */
[----:B------:R-:W-:Y:S01]  /*161f0*/  FMUL.FTZ R30, R2, R25 ;  /* 0x00000019021e7220 */ /* 0x000fe20000410000 */
[----:B------:R-:W2:Y:S01]  /*16200*/  LDC.64 R40, c[0x0][0x380] ;  /* 0x0000e000ff287b82 */ /* 0x000ea20000000a00 */
[----:B------:R-:W-:Y:S01]  /*16210*/  F2FP.BF16.F32.PACK_AB R21, R0, R139 ;  /* 0x0000008b0015723e */ /* 0x000fe200000010ff */
[----:B------:R-:W-:Y:S01]  /*16220*/  FFMA.FTZ R145, R145, R96, R64 ;  /* 0x0000006091917223 */ /* 0x000fe20000010040 */
[----:B------:R-:W-:Y:S01]  /*16230*/  FFMA.FTZ R24, R24, R97, R65 ;  /* 0x0000006118187223 */ /* 0x000fe20000010041 */
[----:B------:R-:W-:Y:S01]  /*16240*/  FMUL.FTZ R0, R2, R43 ;  /* 0x0000002b02007220 */ /* 0x000fe20000410000 */
[----:B------:R-:W-:Y:S01]  /*16250*/  F2FP.BF16.F32.PACK_AB R23, R26, R23 ;  /* 0x000000171a17723e */ /* 0x000fe200000010ff */
        /* <DEDUP_REMOVED lines=34> */
[----:B------:R-:W-:Y:S01]  /*16480*/  F2FP.BF16.F32.PACK_AB R31, R112, R31 ;  /* 0x0000001f701f723e */ /* 0x000fe200000010ff */
[----:B--2---:R-:W-:Y:S01]  /*16490*/  IMAD R117, R40, 0x4, R117 ;  /* 0x0000000428757824 */ /* 0x004fe200078e0275 */
[----:B------:R-:W-:Y:S01]  /*164a0*/  F2FP.BF16.F32.PACK_AB R29, R42, R29 ;  /* 0x0000001d2a1d723e */ /* 0x000fe200000010ff */
[----:B------:R1:W-:Y:S01]  /*164b0*/  @!P0 STG.E desc[UR6][R44.64], R2 ;  /* 0x000000022c008986 */ /* 0x0003e2000c101906 */
[----:B------:R-:W-:Y:S02]  /*164c0*/  F2FP.BF16.F32.PACK_AB R28, R43, R28 ;  /* 0x0000001c2b1c723e */ /* 0x000fe400000010ff */
[----:B------:R-:W-:Y:S01]  /*164d0*/  ISETP.GE.AND P0, PT, R117, R41, PT ;  /* 0x000000297500720c */ /* 0x000fe20003f06270 */
[----:B------:R1:W-:Y:S04]  /*164e0*/  STG.E.128 desc[UR6][R32.64], R16 ;  /* 0x0000001020007986 */ /* 0x0003e8000c101d06 */
[----:B------:R1:W-:Y:S04]  /*164f0*/  STG.E.128 desc[UR6][R34.64], R20 ;  /* 0x0000001422007986 */ /* 0x0003e8000c101d06 */
[----:B------:R1:W-:Y:S04]  /*16500*/  STG.E.128 desc[UR6][R36.64], R24 ;  /* 0x0000001824007986 */ /* 0x0003e8000c101d06 */
[----:B------:R1:W-:Y:S01]  /*16510*/  STG.E.128 desc[UR6][R38.64], R28 ;  /* 0x0000001c26007986 */ /* 0x0003e2000c101d06 */
[----:B------:R-:W-:Y:S05]  /*16520*/  @!P0 BRA `(.L_x_15736) ;  /* 0xfffffea4005c8947 */ /* 0x000fea000383ffff */
[----:B------:R-:W-:Y:S05]  /*16530*/  EXIT ;  /* 0x000000000000794d */ /* 0x000fea0003800000 */
.L_x_15735:
        /* <DEDUP_REMOVED lines=8> */
.L_x_15738:
[----:B------:R-:W-:Y:S05]  /*165c0*/  BSYNC B0 ;  /* 0x0000000000007941 */ /* 0x000fea0003800000 */
.L_x_15737:
        /* <DEDUP_REMOVED lines=9> */
.L_x_15739:
[----:B------:R-:W-:Y:S02]  /*16660*/  IMAD.MOV.U32 R124, RZ, RZ, 0x4 ;  /* 0x00000004ff7c7424 */ /* 0x000fe400078e00ff */
[----:B------:R-:W-:-:S04]  /*16670*/  IMAD.MOV.U32 R16, RZ, RZ, R121 ;  /* 0x000000ffff107224 */ /* 0x000fc800078e0079 */
[----:B------:R-:W-:-:S05]  /*16680*/  FADD.FTZ R18, R17, R16 ;  /* 0x0000001011127221 */ /* 0x000fca0000010000 */
[----:B------:R-:W-:-:S07]  /*16690*/  MOV R123, R18 ;  /* 0x00000012007b7202 */ /* 0x000fce0000000f00 */
[----:B------:R-:W-:Y:S05]  /*166a0*/  WARPSYNC.COLLECTIVE R122, `(.L_x_15740) ;  /* 0x000000007a087348 */ /* 0x000fea0003c00000 */
[----:B------:R0:W1:Y:S02]  /*166b0*/  SHFL.BFLY P1, R121, R123, R124, R125 ;  /* 0x0c00007c7b797389 */ /* 0x000064000002007d */
[----:B01----:R-:W-:Y:S05]  /*166c0*/  ENDCOLLECTIVE ;  /* 0x000000000000791b */ /* 0x003fea0003800000 */
.L_x_15740:
[----:B------:R-:W-:Y:S01]  /*166d0*/  HFMA2 R124, -RZ, RZ, 0, 4.76837158203125e-07 ;  /* 0x00000008ff7c7431 */ /* 0x000fe200000001ff */
[----:B------:R-:W-:-:S05]  /*166e0*/  MOV R19, R121 ;  /* 0x0000007900137202 */ /* 0x000fca0000000f00 */
[----:B------:R-:W-:-:S04]  /*166f0*/  FADD.FTZ R19, R18, R19 ;  /* 0x0000001312137221 */ /* 0x000fc80000010000 */
[----:B------:R-:W-:-:S07]  /*16700*/  IMAD.MOV.U32 R123, RZ, RZ, R19 ;  /* 0x000000ffff7b7224 */ /* 0x000fce00078e0013 */
[----:B------:R-:W-:Y:S05]  /*16710*/  WARPSYNC.COLLECTIVE R122, `(.L_x_15741) ;  /* 0x000000007a087348 */ /* 0x000fea0003c00000 */
[----:B------:R0:W1:Y:S02]  /*16720*/  SHFL.BFLY P1, R121, R123, R124, R125 ;  /* 0x0c00007c7b797389 */ /* 0x000064000002007d */
[----:B01----:R-:W-:Y:S05]  /*16730*/  ENDCOLLECTIVE ;  /* 0x000000000000791b */ /* 0x003fea0003800000 */
.L_x_15741:
        /* <DEDUP_REMOVED lines=8> */
.L_x_15742:
        /* <DEDUP_REMOVED lines=72> */
.L_x_15743:
[----:B------:R-:W-:Y:S02]  /*16c40*/  IMAD.MOV.U32 R124, RZ, RZ, 0x2 ;  /* 0x00000002ff7c7424 */ /* 0x000fe400078e00ff */
[----:B------:R-:W-:-:S04]  /*16c50*/  IMAD.MOV.U32 R17, RZ, RZ, R121 ;  /* 0x000000ffff117224 */ /* 0x000fc800078e0079 */
[----:B------:R-:W-:-:S05]  /*16c60*/  FADD.FTZ R17, R2, R17 ;  /* 0x0000001102117221 */ /* 0x000fca0000010000 */
[----:B------:R-:W-:-:S07]  /*16c70*/  MOV R123, R17 ;  /* 0x00000011007b7202 */ /* 0x000fce0000000f00 */
[----:B------:R-:W-:Y:S05]  /*16c80*/  WARPSYNC.COLLECTIVE R122, `(.L_x_15744) ;  /* 0x000000007a087348 */ /* 0x000fea0003c00000 */
[----:B------:R0:W1:Y:S02]  /*16c90*/  SHFL.BFLY P1, R121, R123, R124, R125 ;  /* 0x0c00007c7b797389 */ /* 0x000064000002007d */
[----:B01----:R-:W-:Y:S05]  /*16ca0*/  ENDCOLLECTIVE ;  /* 0x000000000000791b */ /* 0x003fea0003800000 */
.L_x_15744:
[----:B------:R-:W-:Y:S01]  /*16cb0*/  HFMA2 R124, -RZ, RZ, 0, 2.384185791015625e-07 ;  /* 0x00000004ff7c7431 */ /* 0x000fe200000001ff */
[----:B------:R-:W-:-:S05]  /*16cc0*/  MOV R18, R121 ;  /* 0x0000007900127202 */ /* 0x000fca0000000f00 */
[----:B------:R-:W-:-:S04]  /*16cd0*/  FADD.FTZ R18, R17, R18 ;  /* 0x0000001211127221 */ /* 0x000fc80000010000 */
[----:B------:R-:W-:-:S07]  /*16ce0*/  IMAD.MOV.U32 R123, RZ, RZ, R18 ;  /* 0x000000ffff7b7224 */ /* 0x000fce00078e0012 */
[----:B------:R-:W-:Y:S05]  /*16cf0*/  WARPSYNC.COLLECTIVE R122, `(.L_x_15745) ;  /* 0x000000007a087348 */ /* 0x000fea0003c00000 */
[----:B------:R0:W1:Y:S02]  /*16d00*/  SHFL.BFLY P1, R121, R123, R124, R125 ;  /* 0x0c00007c7b797389 */ /* 0x000064000002007d */
[----:B01----:R-:W-:Y:S05]  /*16d10*/  ENDCOLLECTIVE ;  /* 0x000000000000791b */ /* 0x003fea0003800000 */
.L_x_15745:
[----:B------:R-:W-:Y:S02]  /*16d20*/  IMAD.MOV.U32 R124, RZ, RZ, 0x8 ;  /* 0x00000008ff7c7424 */ /* 0x000fe400078e00ff */
[----:B------:R-:W-:-:S04]  /*16d30*/  IMAD.MOV.U32 R19, RZ, RZ, R121 ;  /* 0x000000ffff137224 */ /* 0x000fc800078e0079 */
[----:B------:R-:W-:-:S05]  /*16d40*/  FADD.FTZ R19, R18, R19 ;  /* 0x0000001312137221 */ /* 0x000fca0000010000 */
[----:B------:R-:W-:-:S07]  /*16d50*/  MOV R123, R19 ;  /* 0x00000013007b7202 */ /* 0x000fce0000000f00 */
[----:B------:R-:W-:Y:S05]  /*16d60*/  WARPSYNC.COLLECTIVE R122, `(.L_x_15746) ;  /* 0x000000007a087348 */ /* 0x000fea0003c00000 */
[----:B------:R0:W1:Y:S02]  /*16d70*/  SHFL.BFLY P1, R121, R123, R124, R125 ;  /* 0x0c00007c7b797389 */ /* 0x000064000002007d */
[----:B01----:R-:W-:Y:S05]  /*16d80*/  ENDCOLLECTIVE ;  /* 0x000000000000791b */ /* 0x003fea0003800000 */
.L_x_15746:
[----:B------:R-:W-:Y:S01]  /*16d90*/  HFMA2 R124, -RZ, RZ, 0, 9.5367431640625e-07 ;  /* 0x00000010ff7c7431 */ /* 0x000fe200000001ff */
[----:B------:R-:W-:-:S05]  /*16da0*/  MOV R120, R121 ;  /* 0x0000007900787202 */ /* 0x000fca0000000f00 */
[----:B------:R-:W-:-:S04]  /*16db0*/  FADD.FTZ R120, R19, R120 ;  /* 0x0000007813787221 */ /* 0x000fc80000010000 */
[----:B------:R-:W-:-:S07]  /*16dc0*/  IMAD.MOV.U32 R123, RZ, RZ, R120 ;  /* 0x000000ffff7b7224 */ /* 0x000fce00078e0078 */
[----:B------:R-:W-:Y:S05]  /*16dd0*/  WARPSYNC.COLLECTIVE R122, `(.L_x_15747) ;  /* 0x000000007a087348 */ /* 0x000fea0003c00000 */
[----:B------:R0:W1:Y:S02]  /*16de0*/  SHFL.BFLY P1, R121, R123, R124, R125 ;  /* 0x0c00007c7b797389 */ /* 0x000064000002007d */
[----:B01----:R-:W-:Y:S05]  /*16df0*/  ENDCOLLECTIVE ;  /* 0x000000000000791b */ /* 0x003fea0003800000 */
.L_x_15747:
[----:B------:R-:W-:Y:S05]  /*16e00*/  BRA `(.L_x_15748) ;  /* 0xffffffec009c7947 */ /* 0x000fea000383ffff */
.L_x_15749:
        /* <DEDUP_REMOVED lines=15> */
.L_x_37301:


//--------------------- .text._ZN10layer_norm13ln_fwd_kernelINS_13Kernel_traitsIf13__nv_bfloat16fS2_fjLj1024ELj1ELj4ELj1ELj16ENS_18Kernel_traits_baseILj1024EfS2_fS2_fjLj128EEEEELb1ELb0ELb1ELb0EEEvNS_9FwdParamsE --------------------------
	.section	.text._ZN10layer_norm13ln_fwd_kernelINS_13Kernel_traitsIf13__nv_bfloat16fS2_fjLj1024ELj1ELj4ELj1ELj16ENS_18Kernel_traits_baseILj1024EfS2_fS2_fjLj128EEEEELb1ELb0ELb1ELb0EEEvNS_9FwdParamsE,"ax",@progbits
	.align	128
        .global         _ZN10layer_norm13ln_fwd_kernelINS_13Kernel_traitsIf13__nv_bfloat16fS2_fjLj1024ELj1ELj4ELj1ELj16ENS_18Kernel_traits_baseILj1024EfS2_fS2_fjLj128EEEEELb1ELb0ELb1ELb0EEEvNS_9FwdParamsE
        .type           _ZN10layer_norm13ln_fwd_kernelINS_13Kernel_traitsIf13__nv_bfloat16fS2_fjLj1024ELj1ELj4ELj1ELj16ENS_18Kernel_traits_baseILj1024EfS2_fS2_fjLj128EEEEELb1ELb0ELb1ELb0EEEvNS_9FwdParamsE,@function
        .size           _ZN10layer_norm13ln_fwd_kernelINS_13Kernel_traitsIf13__nv_bfloat16fS2_fjLj1024ELj1ELj4ELj1ELj16ENS_18Kernel_traits_baseILj1024EfS2_fS2_fjLj128EEEEELb1ELb0ELb1ELb0EEEvNS_9FwdParamsE,(.L_x_37302 - _ZN10layer_norm13ln_fwd_kernelINS_13Kernel_traitsIf13__nv_bfloat16fS2_fjLj1024ELj1ELj4ELj1ELj16ENS_18Kernel_traits_baseILj1024EfS2_fS2_fjLj128EEEEELb1ELb0ELb1ELb0EEEvNS_9FwdParamsE)
        .other          _ZN10layer_norm13ln_fwd_kernelINS_13Kernel_traitsIf13__nv_bfloat16fS2_fjLj1024ELj1ELj4ELj1ELj16ENS_18Kernel_traits_baseILj1024EfS2_fS2_fjLj128EEEEELb1ELb0ELb1ELb0EEEvNS_9FwdParamsE,@"STO_CUDA_ENTRY STV_DEFAULT"
_ZN10layer_norm13ln_fwd_kernelINS_13Kernel_traitsIf13__nv_bfloat16fS2_fjLj1024ELj1ELj4ELj1ELj16ENS_18Kernel_traits_baseILj1024EfS2_fS2_fjLj128EEEEELb1ELb0ELb1ELb0EEEvNS_9FwdParamsE:
.text._ZN10layer_norm13ln_fwd_kernelINS_13Kernel_traitsIf13__nv_bfloat16fS2_fjLj1024ELj1ELj4ELj1ELj16ENS_18Kernel_traits_baseILj1024EfS2_fS2_fjLj128EEEEELb1ELb0ELb1ELb0EEEvNS_9FwdParamsE:
        /* <DEDUP_REMOVED lines=21> */
[----:B------:R-:W-:Y:S02]  /*0150*/  SHF.R.U32.HI R123, RZ, 0x5, R124 ;  /* 0x00000005ff7b7819 */ /* 0x000fe4000001167c */
[----:B------:R-:W-:Y:S02]  /*0160*/  LEA.HI R0, R0, R13, RZ, 0x3 ;  /* 0x0000000d00007211 */ /* 0x000fe400078f18ff */
[----:B-1----:R-:W1:Y:S01]  /*0170*/  LDC R7, c[0x0][0x360] ;  /* 0x0000d800ff077b82 */ /* 0x002e620000000800 */
[----:B---3--:R-:W-:-:S06]  /*0180*/  USHF.L.U32 UR4, UR5, 0x2, URZ ;  /* 0x0000000205047899 */ /* 0x008fcc00080006ff */
[----:B------:R-:W-:Y:S02]  /*0190*/  LOP3.LUT R123, R123, UR4, RZ, 0xfc, !PT ;  /* 0x000000047b7b7c12 */ /* 0x000fe4000f8efcff */
[----:B--2---:R-:W-:Y:S02]  /*01a0*/  @P0 R2UR UR6, R2 ;  /* 0x00000000020602ca */ /* 0x004fe400000e0000 */
[----:B------:R-:W-:Y:S02]  /*01b0*/  @P0 R2UR UR7, R3 ;  /* 0x00000000030702ca */ /* 0x000fe400000e0000 */
[----:B0-----:R-:W-:Y:S02]  /*01c0*/  @P0 IADD3 R6, P1, PT, R4, R11, RZ ;  /* 0x0000000b04060210 */ /* 0x001fe40007f3e0ff */
[----:B------:R-:W-:-:S03]  /*01d0*/  LOP3.LUT R3, R124, 0x1f, RZ, 0xc, !PT ;  /* 0x0000001f7c037812 */ /* 0x000fc600078e0cff */
[----:B------:R-:W-:Y:S01]  /*01e0*/  @P0 IMAD.X R9, RZ, RZ, R5, P1 ;  /* 0x000000ffff090224 */ /* 0x000fe200008e0605 */
[----:B------:R-:W-:Y:S01]  /*01f0*/  LEA.HI.SX32 R122, R0, R3, 0x1d ;  /* 0x00000003007a7211 */ /* 0x000fe200078feaff */
[----:B-1----:R-:W-:Y:S01]  /*0200*/  IMAD R0, R7, UR5, R124 ;  /* 0x0000000507007c24 */ /* 0x002fe2000f8e027c */
[----:B------:R-:W-:Y:S01]  /*0210*/  LOP3.LUT R124, R124, 0x1f, RZ, 0xc0, !PT ;  /* 0x0000001f7c7c7812 */ /* 0x000fe200078ec0ff */
        /* <DEDUP_REMOVED lines=63> */
.L_x_15751:
        /* <DEDUP_REMOVED lines=13> */
[----:B-1----:R-:W-:-:S03]  /*06e0*/  @P2 IMAD.WIDE.U32 R12, R7, 0x20, R12 ;  /* 0x00000020070c2825 */ /* 0x002fc600078e000c */
[----:B------:R0:W5:Y:S01]  /*06f0*/  @P1 LDG.E.128 R36, desc[UR8][R4.64+0x10] ;  /* 0x0000100804241981 */ /* 0x000162000c1e1d00 */
[----:B------:R-:W-:-:S03]  /*0700*/  @P2 VIADD R7, R7, 0x20 ;  /* 0x0000002007072836 */ /* 0x000fc60000000000 */
        /* <DEDUP_REMOVED lines=24> */
.L_x_15752:
[----:B------:R-:W-:Y:S05]  /*0890*/  BSYNC.RECONVERGENT B0 ;  /* 0x0000000000007941 */ /* 0x000fea0003800200 */
.L_x_15750:
[----:B------:R-:W1:Y:S02]  /*08a0*/  LDCU UR4, c[0x0][0x384] ;  /* 0x00007080ff0477ac */ /* 0x000e640008000800 */
[----:B-1----:R-:W-:-:S13]  /*08b0*/  ISETP.GE.AND P0, PT, R123, UR4, PT ;  /* 0x000000047b007c0c */ /* 0x002fda000bf06270 */
[----:B------:R-:W-:Y:S05]  /*08c0*/  @P0 EXIT ;  /* 0x000000000000094d */ /* 0x000fea0003800000 */
[----:B0-----:R-:W-:Y:S01]  /*08d0*/  IMAD.HI.U32 R4, R0, -0x326172a9, RZ ;  /* 0xcd9e8d5700047827 */ /* 0x001fe200078e00ff */
[----:B------:R-:W-:Y:S01]  /*08e0*/  BSSY B0, `(.L_x_15753) ;  /* 0x0001821000007945 */ /* 0x000fe20003800000 */
[----:B------:R-:W-:Y:S01]  /*08f0*/  LOP3.LUT R6, R6, 0x3, RZ, 0xc0, !PT ;  /* 0x0000000306067812 */ /* 0x000fe200078ec0ff */
[----:B------:R-:W0:Y:S01]  /*0900*/  LDCU UR10, c[0x0][0x404] ;  /* 0x00008080ff0a77ac */ /* 0x000e220008000800 */
        /* <DEDUP_REMOVED lines=10> */
[----:B------:R-:W3:Y:S03]  /*09b0*/  LDCU.64 UR12, c[0x0][0x408] ;  /* 0x00008100ff0c77ac */ /* 0x000ee60008000a00 */
        /* <DEDUP_REMOVED lines=51> */
[----:B------:R-:W-:Y:S02]  /*0cf0*/  IMAD.MOV.U32 R7, RZ, RZ, RZ ;  /* 0x000000ffff077224 */ /* 0x000fe400078e00ff */
[----:B01234-:R-:W-:-:S07]  /*0d00*/  IMAD R8, R9, -0x2daee0ad, RZ ;  /* 0xd2511f5309087824 */ /* 0x01ffce00078e02ff */
.L_x_16229:
[----:B------:R-:W0:Y:S08]  /*0d10*/  LDC.64 R126, c[0x0][0x3f0] ;  /* 0x0000fc00ff7e7b82 */ /* 0x000e300000000a00 */
[----:B------:R-:W1:Y:S08]  /*0d20*/  LDC R118, c[0x0][0x388] ;  /* 0x0000e200ff767b82 */ /* 0x000e700000000800 */
[----:B------:R-:W2:Y:S01]  /*0d30*/  LDC.64 R116, c[0x0][0x3f8] ;  /* 0x0000fe00ff747b82 */ /* 0x000ea20000000a00 */
[----:B0-----:R-:W-:-:S05]  /*0d40*/  IMAD.WIDE R126, R123, 0x4, R126 ;  /* 0x000000047b7e7825 */ /* 0x001fca00078e027e */
[----:B------:R-:W3:Y:S01]  /*0d50*/  LDG.E R125, desc[UR8][R126.64] ;  /* 0x000000087e7d7981 */ /* 0x000ee2000c1e1900 */
[----:B------:R-:W-:Y:S01]  /*0d60*/  ISETP.GE.U32.AND P0, PT, R122, 0x20, PT ;  /* 0x000000207a00780c */ /* 0x000fe20003f06070 */
[----:B-1----:R-:W-:-:S05]  /*0d70*/  IMAD R128, R123, R118, RZ ;  /* 0x000000767b807224 */ /* 0x002fca00078e02ff */
[----:B------:R-:W-:Y:S01]  /*0d80*/  SHF.R.S32.HI R129, RZ, 0x1f, R128 ;  /* 0x0000001fff817819 */ /* 0x000fe20000011480 */
[----:B--2---:R-:W-:-:S03]  /*0d90*/  IMAD.WIDE R116, R123, 0x4, R116 ;  /* 0x000000047b747825 */ /* 0x004fc600078e0274 */
[----:B------:R-:W-:Y:S01]  /*0da0*/  LEA.HI R129, R129, R128, RZ, 0x3 ;  /* 0x0000008081817211 */ /* 0x000fe200078f18ff */
[----:B------:R-:W-:Y:S02]  /*0db0*/  BSSY.RECONVERGENT B1, `(.L_x_15754) ;  /* 0x00005b1000017945 */ /* 0x000fe40003800200 */
[----:B-----5:R0:W5:Y:S02]  /*0dc0*/  LDG.E R117, desc[UR8][R116.64] ;  /* 0x0000000874757981 */ /* 0x020164000c1e1900 */
[----:B0-----:R-:W-:Y:S02]  /*0dd0*/  LEA.HI.SX32 R116, R129, R124, 0x1d ;  /* 0x0000007c81747211 */ /* 0x001fe400078feaff */
[----:B---3--:R-:W-:-:S13]  /*0de0*/  ISETP.GE.AND P2, PT, R125, 0x1, PT ;  /* 0x000000017d00780c */ /* 0x008fda0003f46270 */
[----:B------:R-:W-:-:S05]  /*0df0*/  @P2 IADD3 R119, PT, PT, R125, -0x1, RZ ;  /* 0xffffffff7d772810 */ /* 0x000fca0007ffe0ff */
[----:B------:R-:W-:-:S05]  /*0e00*/  @P2 IMAD R119, R119, R118, RZ ;  /* 0x0000007677772224 */ /* 0x000fca00078e02ff */
[----:B------:R-:W-:-:S04]  /*0e10*/  @P2 SHF.R.S32.HI R130, RZ, 0x1f, R119 ;  /* 0x0000001fff822819 */ /* 0x000fc80000011477 */
[----:B------:R-:W-:Y:S01]  /*0e20*/  @P2 LEA.HI R127, R130, R119, RZ, 0x3 ;  /* 0x00000077827f2211 */ /* 0x000fe200078f18ff */
[----:B------:R-:W-:-:S03]  /*0e30*/  IMAD.MOV.U32 R119, RZ, RZ, RZ ;  /* 0x000000ffff777224 */ /* 0x000fc600078e00ff */
[----:B------:R-:W-:Y:S01]  /*0e40*/  @P2 LEA.HI.SX32 R119, R127, R124, 0x1d ;  /* 0x0000007c7f772211 */ /* 0x000fe200078feaff */
[----:B------:R-:W-:Y:S06]  /*0e50*/  @!P0 BRA `(.L_x_15755) ;  /* 0x0000005800988947 */ /* 0x000fec0003800000 */
[----:B------:R-:W-:Y:S04]  /*0e60*/  BSSY.RECONVERGENT B2, `(.L_x_15756) ;  /* 0x0000005000027945 */ /* 0x000fe80003800200 */
[----:B------:R-:W-:Y:S05]  /*0e70*/  @!P2 BRA `(.L_x_15757) ;  /* 0x00000000000ca947 */ /* 0x000fea0003800000 */
[----:B------:R-:W0:Y:S02]  /*0e80*/  LDC.64 R80, c[0x0][0x390] ;  /* 0x0000e400ff507b82 */ /* 0x000e240000000a00 */
[----:B0-----:R-:W-:-:S06]  /*0e90*/  IMAD.WIDE.U32 R80, R119, 0x10, R80 ;  /* 0x0000001077507825 */ /* 0x001fcc00078e0050 */
[----:B------:R-:W5:Y:S02]  /*0ea0*/  LDG.E.128 R80, desc[UR8][R80.64] ;  /* 0x0000000850507981 */ /* 0x000f64000c1e1d00 */
.L_x_15757:
[----:B------:R-:W-:Y:S05]  /*0eb0*/  BSYNC.RECONVERGENT B2 ;  /* 0x0000000000027941 */ /* 0x000fea0003800200 */
.L_x_15756:
        /* <DEDUP_REMOVED lines=29> */
.L_x_15764:
        /* <DEDUP_REMOVED lines=13> */
.L_x_15766:
[----:B------:R-:W-:Y:S05]  /*1160*/  BSYNC.RECONVERGENT B5 ;  /* 0x0000000000057941 */ /* 0x000fea0003800200 */
.L_x_15765:
        /* <DEDUP_REMOVED lines=43> */
.L_x_15763:
[----:B------:R-:W-:Y:S05]  /*1420*/  BSYNC.RECONVERGENT B4 ;  /* 0x0000000000047941 */ /* 0x000fea0003800200 */
.L_x_15762:
        /* <DEDUP_REMOVED lines=9> */
[----:B------:R-:W-:-:S07]  /*14c0*/  FADD.FTZ R84, R84, R129 ;  /* 0x0000008154547221 */ /* 0x000fce0000010000 */
.L_x_15761:
[----:B------:R-:W-:Y:S05]  /*14d0*/  BSYNC.RECONVERGENT B3 ;  /* 0x0000000000037941 */ /* 0x000fea0003800200 */
.L_x_15760:
        /* <DEDUP_REMOVED lines=20> */
.L_x_15771:
        /* <DEDUP_REMOVED lines=13> */
.L_x_15773:
[----:B------:R-:W-:Y:S05]  /*16f0*/  BSYNC.RECONVERGENT B5 ;  /* 0x0000000000057941 */ /* 0x000fea0003800200 */
.L_x_15772:
        /* <DEDUP_REMOVED lines=43> */
.L_x_15770:
[----:B------:R-:W-:Y:S05]  /*19b0*/  BSYNC.RECONVERGENT B4 ;  /* 0x0000000000047941 */ /* 0x000fea0003800200 */
.L_x_15769:
        /* <DEDUP_REMOVED lines=11> */
.L_x_15768:
[----:B------:R-:W-:Y:S05]  /*1a70*/  BSYNC.RECONVERGENT B3 ;  /* 0x0000000000037941 */ /* 0x000fea0003800200 */
.L_x_15767:
        /* <DEDUP_REMOVED lines=20> */
.L_x_15778:
        /* <DEDUP_REMOVED lines=13> */
.L_x_15780:
[----:B------:R-:W-:Y:S05]  /*1c90*/  BSYNC.RECONVERGENT B5 ;  /* 0x0000000000057941 */ /* 0x000fea0003800200 */
.L_x_15779:
        /* <DEDUP_REMOVED lines=43> */
.L_x_15777:
[----:B------:R-:W-:Y:S05]  /*1f50*/  BSYNC.RECONVERGENT B4 ;  /* 0x0000000000047941 */ /* 0x000fea0003800200 */
.L_x_15776:
        /* <DEDUP_REMOVED lines=10> */
.L_x_15775:
[----:B------:R-:W-:Y:S05]  /*2000*/  BSYNC.RECONVERGENT B3 ;  /* 0x0000000000037941 */ /* 0x000fea0003800200 */
.L_x_15774:
        /* <DEDUP_REMOVED lines=20> */
.L_x_15785:
        /* <DEDUP_REMOVED lines=13> */
.L_x_15787:
[----:B------:R-:W-:Y:S05]  /*2220*/  BSYNC.RECONVERGENT B5 ;  /* 0x0000000000057941 */ /* 0x000fea0003800200 */
.L_x_15786:
        /* <DEDUP_REMOVED lines=43> */
.L_x_15784:
[----:B------:R-:W-:Y:S05]  /*24e0*/  BSYNC.RECONVERGENT B4 ;  /* 0x0000000000047941 */ /* 0x000fea0003800200 */
.L_x_15783:
        /* <DEDUP_REMOVED lines=11> */
.L_x_15782:
[----:B------:R-:W-:Y:S05]  /*25a0*/  BSYNC.RECONVERGENT B3 ;  /* 0x0000000000037941 */ /* 0x000fea0003800200 */
.L_x_15781:
        /* <DEDUP_REMOVED lines=20> */
.L_x_15792:
        /* <DEDUP_REMOVED lines=13> */
.L_x_15794:
[----:B------:R-:W-:Y:S05]  /*27c0*/  BSYNC.RECONVERGENT B5 ;  /* 0x0000000000057941 */ /* 0x000fea0003800200 */
.L_x_15793:
        /* <DEDUP_REMOVED lines=43> */
.L_x_15791:
[----:B------:R-:W-:Y:S05]  /*2a80*/  BSYNC.RECONVERGENT B4 ;  /* 0x0000000000047941 */ /* 0x000fea0003800200 */
.L_x_15790:
        /* <DEDUP_REMOVED lines=10> */
.L_x_15789:
[----:B------:R-:W-:Y:S05]  /*2b30*/  BSYNC.RECONVERGENT B3 ;  /* 0x0000000000037941 */ /* 0x000fea0003800200 */
.L_x_15788:
        /* <DEDUP_REMOVED lines=20> */
.L_x_15799:
        /* <DEDUP_REMOVED lines=13> */
.L_x_15801:
[----:B------:R-:W-:Y:S05]  /*2d50*/  BSYNC.RECONVERGENT B5 ;  /* 0x0000000000057941 */ /* 0x000fea0003800200 */
.L_x_15800:
        /* <DEDUP_REMOVED lines=43> */
.L_x_15798:
[----:B------:R-:W-:Y:S05]  /*3010*/  BSYNC.RECONVERGENT B4 ;  /* 0x0000000000047941 */ /* 0x000fea0003800200 */
.L_x_15797:
        /* <DEDUP_REMOVED lines=11> */
.L_x_15796:
[----:B------:R-:W-:Y:S05]  /*30d0*/  BSYNC.RECONVERGENT B3 ;  /* 0x0000000000037941 */ /* 0x000fea0003800200 */
.L_x_15795:
        /* <DEDUP_REMOVED lines=20> */
.L_x_15806:
        /* <DEDUP_REMOVED lines=13> */
.L_x_15808:
[----:B------:R-:W-:Y:S05]  /*32f0*/  BSYNC.RECONVERGENT B5 ;  /* 0x0000000000057941 */ /* 0x000fea0003800200 */
.L_x_15807:
        /* <DEDUP_REMOVED lines=43> */
.L_x_15805:
[----:B------:R-:W-:Y:S05]  /*35b0*/  BSYNC.RECONVERGENT B4 ;  /* 0x0000000000047941 */ /* 0x000fea0003800200 */
.L_x_15804:
        /* <DEDUP_REMOVED lines=10> */
.L_x_15803:
[----:B------:R-:W-:Y:S05]  /*3660*/  BSYNC.RECONVERGENT B3 ;  /* 0x0000000000037941 */ /* 0x000fea0003800200 */
.L_x_15802:
        /* <DEDUP_REMOVED lines=19> */
.L_x_15812:
        /* <DEDUP_REMOVED lines=13> */
.L_x_15814:
[----:B------:R-:W-:Y:S05]  /*3870*/  BSYNC.RECONVERGENT B4 ;  /* 0x0000000000047941 */ /* 0x000fea0003800200 */
.L_x_15813:
        /* <DEDUP_REMOVED lines=43> */
.L_x_15811:
[----:B------:R-:W-:Y:S05]  /*3b30*/  BSYNC.RECONVERGENT B3 ;  /* 0x0000000000037941 */ /* 0x000fea0003800200 */
.L_x_15810:
        /* <DEDUP_REMOVED lines=12> */
.L_x_15759:
        /* <DEDUP_REMOVED lines=21> */
.L_x_15819:
        /* <DEDUP_REMOVED lines=13> */
.L_x_15821:
[----:B------:R-:W-:Y:S05]  /*3e20*/  BSYNC.RECONVERGENT B5 ;  /* 0x0000000000057941 */ /* 0x000fea0003800200 */
.L_x_15820:
        /* <DEDUP_REMOVED lines=41> */
[----:B------:R-:W-:-:S07]  /*40c0*/  LOP3.LUT R4, R4, UR32, R127, 0x96, !PT ;  /* 0x0000002004047c12 */ /* 0x000fce000f8e967f */
.L_x_15818:
[----:B------:R-:W-:Y:S05]  /*40d0*/  BSYNC.RECONVERGENT B4 ;  /* 0x0000000000047941 */ /* 0x000fea0003800200 */
.L_x_15817:
        /* <DEDUP_REMOVED lines=9> */
.L_x_15816:
[----:B------:R-:W-:Y:S05]  /*4170*/  BSYNC.RECONVERGENT B3 ;  /* 0x0000000000037941 */ /* 0x000fea0003800200 */
.L_x_15815:
        /* <DEDUP_REMOVED lines=17> */
.L_x_15826:
        /* <DEDUP_REMOVED lines=13> */
.L_x_15828:
[----:B------:R-:W-:Y:S05]  /*4360*/  BSYNC.RECONVERGENT B5 ;  /* 0x0000000000057941 */ /* 0x000fea0003800200 */
.L_x_15827:
        /* <DEDUP_REMOVED lines=43> */
.L_x_15825:
[----:B------:R-:W-:Y:S05]  /*4620*/  BSYNC.RECONVERGENT B4 ;  /* 0x0000000000047941 */ /* 0x000fea0003800200 */
.L_x_15824:
        /* <DEDUP_REMOVED lines=10> */
.L_x_15823:
[----:B------:R-:W-:Y:S05]  /*46d0*/  BSYNC.RECONVERGENT B3 ;  /* 0x0000000000037941 */ /* 0x000fea0003800200 */
.L_x_15822:
        /* <DEDUP_REMOVED lines=17> */
.L_x_15833:
        /* <DEDUP_REMOVED lines=13> */
.L_x_15835:
[----:B------:R-:W-:Y:S05]  /*48c0*/  BSYNC.RECONVERGENT B5 ;  /* 0x0000000000057941 */ /* 0x000fea0003800200 */
.L_x_15834:
        /* <DEDUP_REMOVED lines=43> */
.L_x_15832:
[----:B------:R-:W-:Y:S05]  /*4b80*/  BSYNC.RECONVERGENT B4 ;  /* 0x0000000000047941 */ /* 0x000fea0003800200 */
.L_x_15831:
        /* <DEDUP_REMOVED lines=9> */
.L_x_15830:
[----:B------:R-:W-:Y:S05]  /*4c20*/  BSYNC.RECONVERGENT B3 ;  /* 0x0000000000037941 */ /* 0x000fea0003800200 */
.L_x_15829:
        /* <DEDUP_REMOVED lines=17> */
.L_x_15840:
        /* <DEDUP_REMOVED lines=13> */
.L_x_15842:
[----:B------:R-:W-:Y:S05]  /*4e10*/  BSYNC.RECONVERGENT B5 ;  /* 0x0000000000057941 */ /* 0x000fea0003800200 */
.L_x_15841:
        /* <DEDUP_REMOVED lines=43> */
.L_x_15839:
[----:B------:R-:W-:Y:S05]  /*50d0*/  BSYNC.RECONVERGENT B4 ;  /* 0x0000000000047941 */ /* 0x000fea0003800200 */
.L_x_15838:
        /* <DEDUP_REMOVED lines=10> */
.L_x_15837:
[----:B------:R-:W-:Y:S05]  /*5180*/  BSYNC.RECONVERGENT B3 ;  /* 0x0000000000037941 */ /* 0x000fea0003800200 */
.L_x_15836:
        /* <DEDUP_REMOVED lines=17> */
.L_x_15847:
        /* <DEDUP_REMOVED lines=13> */
.L_x_15849:
[----:B------:R-:W-:Y:S05]  /*5370*/  BSYNC.RECONVERGENT B5 ;  /* 0x0000000000057941 */ /* 0x000fea0003800200 */
.L_x_15848:
        /* <DEDUP_REMOVED lines=43> */
.L_x_15846:
[----:B------:R-:W-:Y:S05]  /*5630*/  BSYNC.RECONVERGENT B4 ;  /* 0x0000000000047941 */ /* 0x000fea0003800200 */
.L_x_15845:
        /* <DEDUP_REMOVED lines=9> */
.L_x_15844:
[----:B------:R-:W-:Y:S05]  /*56d0*/  BSYNC.RECONVERGENT B3 ;  /* 0x0000000000037941 */ /* 0x000fea0003800200 */
.L_x_15843:
        /* <DEDUP_REMOVED lines=17> */
.L_x_15854:
        /* <DEDUP_REMOVED lines=13> */
.L_x_15856:
[----:B------:R-:W-:Y:S05]  /*58c0*/  BSYNC.RECONVERGENT B5 ;  /* 0x0000000000057941 */ /* 0x000fea0003800200 */
.L_x_15855:
        /* <DEDUP_REMOVED lines=43> */
.L_x_15853:
[----:B------:R-:W-:Y:S05]  /*5b80*/  BSYNC.RECONVERGENT B4 ;  /* 0x0000000000047941 */ /* 0x000fea0003800200 */
.L_x_15852:
        /* <DEDUP_REMOVED lines=10> */
.L_x_15851:
[----:B------:R-:W-:Y:S05]  /*5c30*/  BSYNC.RECONVERGENT B3 ;  /* 0x0000000000037941 */ /* 0x000fea0003800200 */
.L_x_15850:
        /* <DEDUP_REMOVED lines=17> */
.L_x_15861:
        /* <DEDUP_REMOVED lines=13> */
.L_x_15863:
[----:B------:R-:W-:Y:S05]  /*5e20*/  BSYNC.RECONVERGENT B5 ;  /* 0x0000000000057941 */ /* 0x000fea0003800200 */
.L_x_15862:
        /* <DEDUP_REMOVED lines=43> */
.L_x_15860:
[----:B------:R-:W-:Y:S05]  /*60e0*/  BSYNC.RECONVERGENT B4 ;  /* 0x0000000000047941 */ /* 0x000fea0003800200 */
.L_x_15859:
        /* <DEDUP_REMOVED lines=9> */
.L_x_15858:
[----:B------:R-:W-:Y:S05]  /*6180*/  BSYNC.RECONVERGENT B3 ;  /* 0x0000000000037941 */ /* 0x000fea0003800200 */
.L_x_15857:
[----:B------:R-:W-:Y:S01]  /*6190*/  IMAD.MOV.U32 R6, RZ, RZ, R8 ;  /* 0x000000ffff067224 */ /* 0x000fe200078e0008 */
[----:B------:R-:W-:Y:S01]  /*61a0*/  MOV R91, RZ ;  /* 0x000000ff005b7202 */ /* 0x000fe20000000f00 */
        /* <DEDUP_REMOVED lines=14> */
.L_x_15866:
        /* <DEDUP_REMOVED lines=13> */
.L_x_15868:
[----:B------:R-:W-:Y:S05]  /*6360*/  BSYNC.RECONVERGENT B4 ;  /* 0x0000000000047941 */ /* 0x000fea0003800200 */
.L_x_15867:
        /* <DEDUP_REMOVED lines=43> */
.L_x_15865:
[----:B------:R-:W-:Y:S05]  /*6620*/  BSYNC.RECONVERGENT B3 ;  /* 0x0000000000037941 */ /* 0x000fea0003800200 */
.L_x_15864:
        /* <DEDUP_REMOVED lines=10> */
.L_x_15809:
[----:B------:R-:W-:Y:S05]  /*66d0*/  BSYNC.RECONVERGENT B2 ;  /* 0x0000000000027941 */ /* 0x000fea0003800200 */
.L_x_15758:
[----:B------:R-:W0:Y:S01]  /*66e0*/  LDC.64 R128, c[0x0][0x3a8] ;  /* 0x0000ea00ff807b82 */ /* 0x000e220000000a00 */
[----:B------:R-:W-:Y:S01]  /*66f0*/  BSSY.RECONVERGENT B2, `(.L_x_15869) ;  /* 0x000001a000027945 */ /* 0x000fe20003800200 */
[----:B------:R-:W-:Y:S02]  /*6700*/  IMAD.MOV.U32 R8, RZ, RZ, R126 ;  /* 0x000000ffff087224 */ /* 0x000fe400078e007e */
[----:B0-----:R-:W-:-:S05]  /*6710*/  IMAD.WIDE.U32 R128, R116, 0x20, R128 ;  /* 0x0000002074807825 */ /* 0x001fca00078e0080 */
[----:B-----5:R0:W-:Y:S04]  /*6720*/  STG.E.128 desc[UR8][R128.64], R84 ;  /* 0x0000005480007986 */ /* 0x0201e8000c101d08 */
        /* <DEDUP_REMOVED lines=22> */
.L_x_15870:
[----:B------:R-:W-:Y:S05]  /*6890*/  BSYNC.RECONVERGENT B2 ;  /* 0x0000000000027941 */ /* 0x000fea0003800200 */
.L_x_15869:
[----:B------:R-:W-:Y:S02]  /*68a0*/  VIADD R116, R116, 0x20 ;  /* 0x0000002074747836 */ /* 0x000fe40000000000 */
[----:B------:R-:W-:-:S07]  /*68b0*/  VIADD R119, R119, 0x20 ;  /* 0x0000002077777836 */ /* 0x000fce0000000000 */
.L_x_15755:
[----:B------:R-:W-:Y:S05]  /*68c0*/  BSYNC.RECONVERGENT B1 ;  /* 0x0000000000017941 */ /* 0x000fea0003800200 */
.L_x_15754:
        /* <DEDUP_REMOVED lines=9> */
.L_x_15874:
[----:B------:R-:W-:Y:S05]  /*6960*/  BSYNC.RECONVERGENT B2 ;  /* 0x0000000000027941 */ /* 0x000fea0003800200 */
.L_x_15873:
        /* <DEDUP_REMOVED lines=29> */
.L_x_15881:
        /* <DEDUP_REMOVED lines=13> */
.L_x_15883:
[----:B------:R-:W-:Y:S05]  /*6c10*/  BSYNC.RECONVERGENT B5 ;  /* 0x0000000000057941 */ /* 0x000fea0003800200 */
.L_x_15882:
        /* <DEDUP_REMOVED lines=39> */
[----:B------:R-:W-:Y:S02]  /*6e90*/  LOP3.LUT R5, R126, UR31, R131, 0x96, !PT ;  /* 0x0000001f7e057c12 */ /* 0x000fe4000f8e9683 */
[----:B------:R-:W-:Y:S01]  /*6ea0*/  MOV R10, R130 ;  /* 0x00000082000a7202 */ /* 0x000fe20000000f00 */
[----:B------:R-:W-:Y:S01]  /*6eb0*/  IMAD.MOV.U32 R126, RZ, RZ, R128 ;  /* 0x000000ffff7e7224 */ /* 0x000fe200078e0080 */
[----:B------:R-:W-:-:S07]  /*6ec0*/  LOP3.LUT R4, R4, UR32, R129, 0x96, !PT ;  /* 0x0000002004047c12 */ /* 0x000fce000f8e9681 */
.L_x_15880:
[----:B------:R-:W-:Y:S05]  /*6ed0*/  BSYNC.RECONVERGENT B4 ;  /* 0x0000000000047941 */ /* 0x000fea0003800200 */
.L_x_15879:
        /* <DEDUP_REMOVED lines=10> */
.L_x_15878:
[----:B------:R-:W-:Y:S05]  /*6f80*/  BSYNC.RECONVERGENT B3 ;  /* 0x0000000000037941 */ /* 0x000fea0003800200 */
.L_x_15877:
        /* <DEDUP_REMOVED lines=20> */
.L_x_15888:
        /* <DEDUP_REMOVED lines=13> */
.L_x_15890:
[----:B------:R-:W-:Y:S05]  /*71a0*/  BSYNC.RECONVERGENT B5 ;  /* 0x0000000000057941 */ /* 0x000fea0003800200 */
.L_x_15889:
        /* <DEDUP_REMOVED lines=43> */
.L_x_15887:
[----:B------:R-:W-:Y:S05]  /*7460*/  BSYNC.RECONVERGENT B4 ;  /* 0x0000000000047941 */ /* 0x000fea0003800200 */
.L_x_15886:
        /* <DEDUP_REMOVED lines=11> */
.L_x_15885:
[----:B------:R-:W-:Y:S05]  /*7520*/  BSYNC.RECONVERGENT B3 ;  /* 0x0000000000037941 */ /* 0x000fea0003800200 */
.L_x_15884:
        /* <DEDUP_REMOVED lines=20> */
.L_x_15895:
        /* <DEDUP_REMOVED lines=13> */
.L_x_15897:
[----:B------:R-:W-:Y:S05]  /*7740*/  BSYNC.RECONVERGENT B5 ;  /* 0x0000000000057941 */ /* 0x000fea0003800200 */
.L_x_15896:
        /* <DEDUP_REMOVED lines=43> */
.L_x_15894:
[----:B------:R-:W-:Y:S05]  /*7a00*/  BSYNC.RECONVERGENT B4 ;  /* 0x0000000000047941 */ /* 0x000fea0003800200 */
.L_x_15893:
        /* <DEDUP_REMOVED lines=9> */
[----:B------:R-:W-:-:S07]  /*7aa0*/  FADD.FTZ R94, R94, R127 ;  /* 0x0000007f5e5e7221 */ /* 0x000fce0000010000 */
.L_x_15892:
[----:B------:R-:W-:Y:S05]  /*7ab0*/  BSYNC.RECONVERGENT B3 ;  /* 0x0000000000037941 */ /* 0x000fea0003800200 */
.L_x_15891:
        /* <DEDUP_REMOVED lines=20> */
.L_x_15902:
        /* <DEDUP_REMOVED lines=13> */
.L_x_15904:
[----:B------:R-:W-:Y:S05]  /*7cd0*/  BSYNC.RECONVERGENT B5 ;  /* 0x0000000000057941 */ /* 0x000fea0003800200 */
.L_x_15903:
        /* <DEDUP_REMOVED lines=43> */
.L_x_15901:
[----:B------:R-:W-:Y:S05]  /*7f90*/  BSYNC.RECONVERGENT B4 ;  /* 0x0000000000047941 */ /* 0x000fea0003800200 */
.L_x_15900:
        /* <DEDUP_REMOVED lines=11> */
.L_x_15899:
[----:B------:R-:W-:Y:S05]  /*8050*/  BSYNC.RECONVERGENT B3 ;  /* 0x0000000000037941 */ /* 0x000fea0003800200 */
.L_x_15898:
        /* <DEDUP_REMOVED lines=20> */
.L_x_15909:
        /* <DEDUP_REMOVED lines=13> */
.L_x_15911:
[----:B------:R-:W-:Y:S05]  /*8270*/  BSYNC.RECONVERGENT B5 ;  /* 0x0000000000057941 */ /* 0x000fea0003800200 */
.L_x_15910:
        /* <DEDUP_REMOVED lines=43> */
.L_x_15908:
[----:B------:R-:W-:Y:S05]  /*8530*/  BSYNC.RECONVERGENT B4 ;  /* 0x0000000000047941 */ /* 0x000fea0003800200 */
.L_x_15907:
        /* <DEDUP_REMOVED lines=10> */
.L_x_15906:
[----:B------:R-:W-:Y:S05]  /*85e0*/  BSYNC.RECONVERGENT B3 ;  /* 0x0000000000037941 */ /* 0x000fea0003800200 */
.L_x_15905:
        /* <DEDUP_REMOVED lines=20> */
.L_x_15916:
        /* <DEDUP_REMOVED lines=13> */
.L_x_15918:
[----:B------:R-:W-:Y:S05]  /*8800*/  BSYNC.RECONVERGENT B5 ;  /* 0x0000000000057941 */ /* 0x000fea0003800200 */
.L_x_15917:
        /* <DEDUP_REMOVED lines=43> */
.L_x_15915:
[----:B------:R-:W-:Y:S05]  /*8ac0*/  BSYNC.RECONVERGENT B4 ;  /* 0x0000000000047941 */ /* 0x000fea0003800200 */
.L_x_15914:
        /* <DEDUP_REMOVED lines=11> */
.L_x_15913:
[----:B------:R-:W-:Y:S05]  /*8b80*/  BSYNC.RECONVERGENT B3 ;  /* 0x0000000000037941 */ /* 0x000fea0003800200 */
.L_x_15912:
        /* <DEDUP_REMOVED lines=20> */
.L_x_15923:
        /* <DEDUP_REMOVED lines=13> */
.L_x_15925:
[----:B------:R-:W-:Y:S05]  /*8da0*/  BSYNC.RECONVERGENT B5 ;  /* 0x0000000000057941 */ /* 0x000fea0003800200 */
.L_x_15924:
        /* <DEDUP_REMOVED lines=43> */
.L_x_15922:
[----:B------:R-:W-:Y:S05]  /*9060*/  BSYNC.RECONVERGENT B4 ;  /* 0x0000000000047941 */ /* 0x000fea0003800200 */
.L_x_15921:
        /* <DEDUP_REMOVED lines=10> */
.L_x_15920:
[----:B------:R-:W-:Y:S05]  /*9110*/  BSYNC.RECONVERGENT B3 ;  /* 0x0000000000037941 */ /* 0x000fea0003800200 */
.L_x_15919:
        /* <DEDUP_REMOVED lines=19> */
.L_x_15929:
        /* <DEDUP_REMOVED lines=13> */
.L_x_15931:
[----:B------:R-:W-:Y:S05]  /*9320*/  BSYNC.RECONVERGENT B4 ;  /* 0x0000000000047941 */ /* 0x000fea0003800200 */
.L_x_15930:
        /* <DEDUP_REMOVED lines=43> */
.L_x_15928:
[----:B------:R-:W-:Y:S05]  /*95e0*/  BSYNC.RECONVERGENT B3 ;  /* 0x0000000000037941 */ /* 0x000fea0003800200 */
.L_x_15927:
        /* <DEDUP_REMOVED lines=12> */
.L_x_15876:
        /* <DEDUP_REMOVED lines=21> */
.L_x_15936:
        /* <DEDUP_REMOVED lines=13> */
.L_x_15938:
[----:B------:R-:W-:Y:S05]  /*98d0*/  BSYNC.RECONVERGENT B5 ;  /* 0x0000000000057941 */ /* 0x000fea0003800200 */
.L_x_15937:
        /* <DEDUP_REMOVED lines=42> */
.L_x_15935:
[----:B------:R-:W-:Y:S05]  /*9b80*/  BSYNC.RECONVERGENT B4 ;  /* 0x0000000000047941 */ /* 0x000fea0003800200 */
.L_x_15934:
        /* <DEDUP_REMOVED lines=9> */
.L_x_15933:
[----:B------:R-:W-:Y:S05]  /*9c20*/  BSYNC.RECONVERGENT B3 ;  /* 0x0000000000037941 */ /* 0x000fea0003800200 */
.L_x_15932:
        /* <DEDUP_REMOVED lines=17> */
.L_x_15943:
        /* <DEDUP_REMOVED lines=13> */
.L_x_15945:
[----:B------:R-:W-:Y:S05]  /*9e10*/  BSYNC.RECONVERGENT B5 ;  /* 0x0000000000057941 */ /* 0x000fea0003800200 */
.L_x_15944:
        /* <DEDUP_REMOVED lines=43> */
.L_x_15942:
[----:B------:R-:W-:Y:S05]  /*a0d0*/  BSYNC.RECONVERGENT B4 ;  /* 0x0000000000047941 */ /* 0x000fea0003800200 */
.L_x_15941:
        /* <DEDUP_REMOVED lines=10> */
.L_x_15940:
[----:B------:R-:W-:Y:S05]  /*a180*/  BSYNC.RECONVERGENT B3 ;  /* 0x0000000000037941 */ /* 0x000fea0003800200 */
.L_x_15939:
        /* <DEDUP_REMOVED lines=17> */
.L_x_15950:
        /* <DEDUP_REMOVED lines=13> */
.L_x_15952:
[----:B------:R-:W-:Y:S05]  /*a370*/  BSYNC.RECONVERGENT B5 ;  /* 0x0000000000057941 */ /* 0x000fea0003800200 */
.L_x_15951:
        /* <DEDUP_REMOVED lines=43> */
.L_x_15949:
[----:B------:R-:W-:Y:S05]  /*a630*/  BSYNC.RECONVERGENT B4 ;  /* 0x0000000000047941 */ /* 0x000fea0003800200 */
.L_x_15948:
        /* <DEDUP_REMOVED lines=9> */
.L_x_15947:
[----:B------:R-:W-:Y:S05]  /*a6d0*/  BSYNC.RECONVERGENT B3 ;  /* 0x0000000000037941 */ /* 0x000fea0003800200 */
.L_x_15946:
        /* <DEDUP_REMOVED lines=17> */
.L_x_15957:
        /* <DEDUP_REMOVED lines=13> */
.L_x_15959:
[----:B------:R-:W-:Y:S05]  /*a8c0*/  BSYNC.RECONVERGENT B5 ;  /* 0x0000000000057941 */ /* 0x000fea0003800200 */
.L_x_15958:
[----:B------:R-:W-:Y:S01]  /*a8d0*/  IMAD.WIDE.U32 R96, R0, -0x326172a9, RZ ;  /* 0xcd9e8d5700607825 */ /* 0x000fe200078e00ff */
[----:B0-----:R-:W-:-:S03]  /*a8e0*/  LOP3.LUT R128, R7, UR7, R5, 0x96, !PT ;  /* 0x0000000707807c12 */ /* 0x001fc6000f8e9605 */
        /* <DEDUP_REMOVED lines=41> */
.L_x_15956:
[----:B------:R-:W-:Y:S05]  /*ab80*/  BSYNC.RECONVERGENT B4 ;  /* 0x0000000000047941 */ /* 0x000fea0003800200 */
.L_x_15955:
[----:B------:R-:W-:Y:S01]  /*ab90*/  I2FP.F32.U32 R8, R13 ;  /* 0x0000000d00087245 */ /* 0x000fe20000201000 */
[----:B------:R-:W-:Y:S01]  /*aba0*/  IMAD.MOV.U32 R95, RZ, RZ, 0x2f800000 ;  /* 0x2f800000ff5f7424 */ /* 0x000fe200078e00ff */
[----:B-----5:R-:W-:-:S03]  /*abb0*/  PRMT R13, R81, 0x7632, R13 ;  /* 0x00007632510d7816 */ /* 0x020fc6000000000d */
[----:B------:R-:W-:Y:S02]  /*abc0*/  FFMA.FTZ R8, R8, R95, 1.1641532182693481445e-10 ;  /* 0x2f00000008087423 */ /* 0x000fe4000001005f */
[----:B------:R-:W-:-:S03]  /*abd0*/  IMAD.U32 R13, R13, 0x10000, RZ ;  /* 0x000100000d0d7824 */ /* 0x000fc600078e00ff */
[----:B------:R-:W-:Y:S01]  /*abe0*/  FSETP.GTU.FTZ.AND P1, PT, R8, UR10, PT ;  /* 0x0000000a08007c0b */ /* 0x000fe2000bf3c000 */
[----:B------:R-:W-:-:S04]  /*abf0*/  FMUL.FTZ R13, R13, UR13 ;  /* 0x0000000d0d0d7c20 */ /* 0x000fc80008410000 */
[----:B------:R-:W-:Y:S01]  /*ac00*/  FMUL.FTZ R95, R13, UR12 ;  /* 0x0000000c0d5f7c20 */ /* 0x000fe20008410000 */
[----:B------:R-:W-:-:S04]  /*ac10*/  SEL R13, RZ, 0x1, P1 ;  /* 0x00000001ff0d7807 */ /* 0x000fc80000800000 */
[----:B------:R-:W-:-:S07]  /*ac20*/  FSEL R95, R95, RZ, !P1 ;  /* 0x000000ff5f5f7208 */ /* 0x000fce0004800000 */
.L_x_15954:
[----:B------:R-:W-:Y:S05]  /*ac30*/  BSYNC.RECONVERGENT B3 ;  /* 0x0000000000037941 */ /* 0x000fea0003800200 */
.L_x_15953:
        /* <DEDUP_REMOVED lines=17> */
.L_x_15964:
        /* <DEDUP_REMOVED lines=13> */
.L_x_15966:
[----:B------:R-:W-:Y:S05]  /*ae20*/  BSYNC.RECONVERGENT B5 ;  /* 0x0000000000057941 */ /* 0x000fea0003800200 */
.L_x_15965:
        /* <DEDUP_REMOVED lines=43> */
.L_x_15963:
[----:B------:R-:W-:Y:S05]  /*b0e0*/  BSYNC.RECONVERGENT B4 ;  /* 0x0000000000047941 */ /* 0x000fea0003800200 */
.L_x_15962:
        /* <DEDUP_REMOVED lines=9> */
.L_x_15961:
[----:B------:R-:W-:Y:S05]  /*b180*/  BSYNC.RECONVERGENT B3 ;  /* 0x0000000000037941 */ /* 0x000fea0003800200 */
.L_x_15960:
        /* <DEDUP_REMOVED lines=17> */
.L_x_15971:
        /* <DEDUP_REMOVED lines=13> */
.L_x_15973:
[----:B------:R-:W-:Y:S05]  /*b370*/  BSYNC.RECONVERGENT B5 ;  /* 0x0000000000057941 */ /* 0x000fea0003800200 */
.L_x_15972:
[----:B------:R-:W-:Y:S01]  /*b380*/  IMAD.WIDE.U32 R98, R0, -0x326172a9, RZ ;  /* 0xcd9e8d5700627825 */ /* 0x000fe200078e00ff */
[----:B------:R-:W-:-:S03]  /*b390*/  LOP3.LUT R130, R7, UR7, R5, 0x96, !PT ;  /* 0x0000000707827c12 */ /* 0x000fc6000f8e9605 */
[----:B------:R-:W-:Y:S02]  /*b3a0*/  HFMA2 R6, -RZ, RZ, 0, 0 ;  /* 0x00000000ff067431 */ /* 0x000fe400000001ff */
[----:B------:R-:W-:Y:S01]  /*b3b0*/  IMAD.MOV.U32 R15, RZ, RZ, R126 ;  /* 0x000000ffff0f7224 */ /* 0x000fe200078e007e */
        /* <DEDUP_REMOVED lines=39> */
.L_x_15970:
[----:B------:R-:W-:Y:S05]  /*b630*/  BSYNC.RECONVERGENT B4 ;  /* 0x0000000000047941 */ /* 0x000fea0003800200 */
.L_x_15969:
        /* <DEDUP_REMOVED lines=10> */
.L_x_15968:
[----:B------:R-:W-:Y:S05]  /*b6e0*/  BSYNC.RECONVERGENT B3 ;  /* 0x0000000000037941 */ /* 0x000fea0003800200 */
.L_x_15967:
        /* <DEDUP_REMOVED lines=17> */
.L_x_15978:
        /* <DEDUP_REMOVED lines=13> */
.L_x_15980:
[----:B------:R-:W-:Y:S05]  /*b8d0*/  BSYNC.RECONVERGENT B5 ;  /* 0x0000000000057941 */ /* 0x000fea0003800200 */
.L_x_15979:
[----:B------:R-:W-:Y:S01]  /*b8e0*/  IMAD.WIDE.U32 R98, R0, -0x326172a9, RZ ;  /* 0xcd9e8d5700627825 */ /* 0x000fe200078e00ff */
[----:B------:R-:W-:-:S03]  /*b8f0*/  LOP3.LUT R130, R7, UR7, R5, 0x96, !PT ;  /* 0x0000000707827c12 */ /* 0x000fc6000f8e9605 */
[----:B------:R-:W-:Y:S01]  /*b900*/  HFMA2 R8, -RZ, RZ, 0, 0 ;  /* 0x00000000ff087431 */ /* 0x000fe200000001ff */
        /* <DEDUP_REMOVED lines=40> */
.L_x_15977:
[----:B------:R-:W-:Y:S05]  /*bb90*/  BSYNC.RECONVERGENT B4 ;  /* 0x0000000000047941 */ /* 0x000fea0003800200 */
.L_x_15976:
        /* <DEDUP_REMOVED lines=9> */
.L_x_15975:
[----:B------:R-:W-:Y:S05]  /*bc30*/  BSYNC.RECONVERGENT B3 ;  /* 0x0000000000037941 */ /* 0x000fea0003800200 */
.L_x_15974:
        /* <DEDUP_REMOVED lines=16> */
.L_x_15983:
        /* <DEDUP_REMOVED lines=13> */
.L_x_15985:
[----:B------:R-:W-:Y:S05]  /*be10*/  BSYNC.RECONVERGENT B4 ;  /* 0x0000000000047941 */ /* 0x000fea0003800200 */
.L_x_15984:
[----:B0-----:R-:W-:Y:S01]  /*be20*/  IMAD.WIDE.U32 R128, R0, -0x326172a9, RZ ;  /* 0xcd9e8d5700807825 */ /* 0x001fe200078e00ff */
        /* <DEDUP_REMOVED lines=42> */
.L_x_15982:
[----:B------:R-:W-:Y:S05]  /*c0d0*/  BSYNC.RECONVERGENT B3 ;  /* 0x0000000000037941 */ /* 0x000fea0003800200 */
.L_x_15981:
        /* <DEDUP_REMOVED lines=10> */
.L_x_15926:
[----:B------:R-:W-:Y:S05]  /*c180*/  BSYNC.RECONVERGENT B2 ;  /* 0x0000000000027941 */ /* 0x000fea0003800200 */
.L_x_15875:
[----:B0-----:R-:W0:Y:S01]  /*c190*/  LDC.64 R128, c[0x0][0x3a8] ;  /* 0x0000ea00ff807b82 */ /* 0x001e220000000a00 */
[----:B------:R-:W-:Y:S01]  /*c1a0*/  BSSY.RECONVERGENT B2, `(.L_x_15986) ;  /* 0x000001a000027945 */ /* 0x000fe20003800200 */
[----:B------:R-:W-:Y:S01]  /*c1b0*/  MOV R8, R126 ;  /* 0x0000007e00087202 */ /* 0x000fe20000000f00 */
[----:B0-----:R-:W-:-:S05]  /*c1c0*/  IMAD.WIDE.U32 R128, R116, 0x20, R128 ;  /* 0x0000002074807825 */ /* 0x001fca00078e0080 */
[----:B-----5:R0:W-:Y:S04]  /*c1d0*/  STG.E.128 desc[UR8][R128.64], R92 ;  /* 0x0000005c80007986 */ /* 0x0201e8000c101d08 */
        /* <DEDUP_REMOVED lines=22> */
.L_x_15987:
[----:B------:R-:W-:Y:S05]  /*c340*/  BSYNC.RECONVERGENT B2 ;  /* 0x0000000000027941 */ /* 0x000fea0003800200 */
.L_x_15986:
[----:B------:R-:W-:Y:S01]  /*c350*/  IADD3 R116, PT, PT, R116, 0x20, RZ ;  /* 0x0000002074747810 */ /* 0x000fe20007ffe0ff */
[----:B------:R-:W-:-:S07]  /*c360*/  VIADD R119, R119, 0x20 ;  /* 0x0000002077777836 */ /* 0x000fce0000000000 */
.L_x_15872:
[----:B------:R-:W-:Y:S05]  /*c370*/  BSYNC.RECONVERGENT B1 ;  /* 0x0000000000017941 */ /* 0x000fea0003800200 */
.L_x_15871:
        /* <DEDUP_REMOVED lines=9> */
.L_x_15991:
[----:B------:R-:W-:Y:S05]  /*c410*/  BSYNC.RECONVERGENT B2 ;  /* 0x0000000000027941 */ /* 0x000fea0003800200 */
.L_x_15990:
        /* <DEDUP_REMOVED lines=29> */
.L_x_15998:
        /* <DEDUP_REMOVED lines=13> */
.L_x_16000:
[----:B------:R-:W-:Y:S05]  /*c6c0*/  BSYNC.RECONVERGENT B5 ;  /* 0x0000000000057941 */ /* 0x000fea0003800200 */
.L_x_15999:
        /* <DEDUP_REMOVED lines=43> */
.L_x_15997:
[----:B------:R-:W-:Y:S05]  /*c980*/  BSYNC.RECONVERGENT B4 ;  /* 0x0000000000047941 */ /* 0x000fea0003800200 */
.L_x_15996:
        /* <DEDUP_REMOVED lines=10> */
.L_x_15995:
[----:B------:R-:W-:Y:S05]  /*ca30*/  BSYNC.RECONVERGENT B3 ;  /* 0x0000000000037941 */ /* 0x000fea0003800200 */
.L_x_15994:
        /* <DEDUP_REMOVED lines=20> */
.L_x_16005:
        /* <DEDUP_REMOVED lines=13> */
.L_x_16007:
[----:B------:R-:W-:Y:S05]  /*cc50*/  BSYNC.RECONVERGENT B5 ;  /* 0x0000000000057941 */ /* 0x000fea0003800200 */
.L_x_16006:
        /* <DEDUP_REMOVED lines=43> */
.L_x_16004:
[----:B------:R-:W-:Y:S05]  /*cf10*/  BSYNC.RECONVERGENT B4 ;  /* 0x0000000000047941 */ /* 0x000fea0003800200 */
.L_x_16003:
        /* <DEDUP_REMOVED lines=11> */
.L_x_16002:
[----:B------:R-:W-:Y:S05]  /*cfd0*/  BSYNC.RECONVERGENT B3 ;  /* 0x0000000000037941 */ /* 0x000fea0003800200 */
.L_x_16001:
        /* <DEDUP_REMOVED lines=20> */
.L_x_16012:
        /* <DEDUP_REMOVED lines=13> */
.L_x_16014:
[----:B------:R-:W-:Y:S05]  /*d1f0*/  BSYNC.RECONVERGENT B5 ;  /* 0x0000000000057941 */ /* 0x000fea0003800200 */
.L_x_16013:
        /* <DEDUP_REMOVED lines=43> */
.L_x_16011:
[----:B------:R-:W-:Y:S05]  /*d4b0*/  BSYNC.RECONVERGENT B4 ;  /* 0x0000000000047941 */ /* 0x000fea0003800200 */
.L_x_16010:
        /* <DEDUP_REMOVED lines=10> */
.L_x_16009:
[----:B------:R-:W-:Y:S05]  /*d560*/  BSYNC.RECONVERGENT B3 ;  /* 0x0000000000037941 */ /* 0x000fea0003800200 */
.L_x_16008:
        /* <DEDUP_REMOVED lines=20> */
.L_x_16019:
        /* <DEDUP_REMOVED lines=13> */
.L_x_16021:
[----:B------:R-:W-:Y:S05]  /*d780*/  BSYNC.RECONVERGENT B5 ;  /* 0x0000000000057941 */ /* 0x000fea0003800200 */
.L_x_16020:
        /* <DEDUP_REMOVED lines=43> */
.L_x_16018:
[----:B------:R-:W-:Y:S05]  /*da40*/  BSYNC.RECONVERGENT B4 ;  /* 0x0000000000047941 */ /* 0x000fea0003800200 */
.L_x_16017:
        /* <DEDUP_REMOVED lines=11> */
.L_x_16016:
[----:B------:R-:W-:Y:S05]  /*db00*/  BSYNC.RECONVERGENT B3 ;  /* 0x0000000000037941 */ /* 0x000fea0003800200 */
.L_x_16015:
        /* <DEDUP_REMOVED lines=20> */
.L_x_16026:
        /* <DEDUP_REMOVED lines=13> */
.L_x_16028:
[----:B------:R-:W-:Y:S05]  /*dd20*/  BSYNC.RECONVERGENT B5 ;  /* 0x0000000000057941 */ /* 0x000fea0003800200 */
.L_x_16027:
        /* <DEDUP_REMOVED lines=43> */
.L_x_16025:
[----:B------:R-:W-:Y:S05]  /*dfe0*/  BSYNC.RECONVERGENT B4 ;  /* 0x0000000000047941 */ /* 0x000fea0003800200 */
.L_x_16024:
        /* <DEDUP_REMOVED lines=10> */
.L_x_16023:
[----:B------:R-:W-:Y:S05]  /*e090*/  BSYNC.RECONVERGENT B3 ;  /* 0x0000000000037941 */ /* 0x000fea0003800200 */
.L_x_16022:
        /* <DEDUP_REMOVED lines=20> */
.L_x_16033:
        /* <DEDUP_REMOVED lines=13> */
.L_x_16035:
[----:B------:R-:W-:Y:S05]  /*e2b0*/  BSYNC.RECONVERGENT B5 ;  /* 0x0000000000057941 */ /* 0x000fea0003800200 */
.L_x_16034:
        /* <DEDUP_REMOVED lines=43> */
.L_x_16032:
[----:B------:R-:W-:Y:S05]  /*e570*/  BSYNC.RECONVERGENT B4 ;  /* 0x0000000000047941 */ /* 0x000fea0003800200 */
.L_x_16031:
        /* <DEDUP_REMOVED lines=11> */
.L_x_16030:
[----:B------:R-:W-:Y:S05]  /*e630*/  BSYNC.RECONVERGENT B3 ;  /* 0x0000000000037941 */ /* 0x000fea0003800200 */
.L_x_16029:
        /* <DEDUP_REMOVED lines=20> */
.L_x_16040:
        /* <DEDUP_REMOVED lines=13> */
.L_x_16042:
[----:B------:R-:W-:Y:S05]  /*e850*/  BSYNC.RECONVERGENT B5 ;  /* 0x0000000000057941 */ /* 0x000fea0003800200 */
.L_x_16041:
        /* <DEDUP_REMOVED lines=43> */
.L_x_16039:
[----:B------:R-:W-:Y:S05]  /*eb10*/  BSYNC.RECONVERGENT B4 ;  /* 0x0000000000047941 */ /* 0x000fea0003800200 */
.L_x_16038:
        /* <DEDUP_REMOVED lines=10> */
.L_x_16037:
[----:B------:R-:W-:Y:S05]  /*ebc0*/  BSYNC.RECONVERGENT B3 ;  /* 0x0000000000037941 */ /* 0x000fea0003800200 */
.L_x_16036:
        /* <DEDUP_REMOVED lines=19> */
.L_x_16046:
        /* <DEDUP_REMOVED lines=13> */
.L_x_16048:
[----:B------:R-:W-:Y:S05]  /*edd0*/  BSYNC.RECONVERGENT B4 ;  /* 0x0000000000047941 */ /* 0x000fea0003800200 */
.L_x_16047:
        /* <DEDUP_REMOVED lines=43> */
.L_x_16045:
[----:B------:R-:W-:Y:S05]  /*f090*/  BSYNC.RECONVERGENT B3 ;  /* 0x0000000000037941 */ /* 0x000fea0003800200 */
.L_x_16044:
        /* <DEDUP_REMOVED lines=12> */
.L_x_15993:
        /* <DEDUP_REMOVED lines=21> */
.L_x_16053:
        /* <DEDUP_REMOVED lines=13> */
.L_x_16055:
[----:B------:R-:W-:Y:S05]  /*f380*/  BSYNC.RECONVERGENT B5 ;  /* 0x0000000000057941 */ /* 0x000fea0003800200 */
.L_x_16054:
        /* <DEDUP_REMOVED lines=42> */
.L_x_16052:
[----:B------:R-:W-:Y:S05]  /*f630*/  BSYNC.RECONVERGENT B4 ;  /* 0x0000000000047941 */ /* 0x000fea0003800200 */
.L_x_16051:
        /* <DEDUP_REMOVED lines=9> */
.L_x_16050:
[----:B------:R-:W-:Y:S05]  /*f6d0*/  BSYNC.RECONVERGENT B3 ;  /* 0x0000000000037941 */ /* 0x000fea0003800200 */
.L_x_16049:
        /* <DEDUP_REMOVED lines=17> */
.L_x_16060:
        /* <DEDUP_REMOVED lines=13> */
.L_x_16062:
[----:B------:R-:W-:Y:S05]  /*f8c0*/  BSYNC.RECONVERGENT B5 ;  /* 0x0000000000057941 */ /* 0x000fea0003800200 */
.L_x_16061:
        /* <DEDUP_REMOVED lines=43> */
.L_x_16059:
[----:B------:R-:W-:Y:S05]  /*fb80*/  BSYNC.RECONVERGENT B4 ;  /* 0x0000000000047941 */ /* 0x000fea0003800200 */
.L_x_16058:
        /* <DEDUP_REMOVED lines=10> */
.L_x_16057:
[----:B------:R-:W-:Y:S05]  /*fc30*/  BSYNC.RECONVERGENT B3 ;  /* 0x0000000000037941 */ /* 0x000fea0003800200 */
.L_x_16056:
        /* <DEDUP_REMOVED lines=17> */
.L_x_16067:
        /* <DEDUP_REMOVED lines=13> */
.L_x_16069:
[----:B------:R-:W-:Y:S05]  /*fe20*/  BSYNC.RECONVERGENT B5 ;  /* 0x0000000000057941 */ /* 0x000fea0003800200 */
.L_x_16068:
        /* <DEDUP_REMOVED lines=43> */
.L_x_16066:
[----:B------:R-:W-:Y:S05]  /*100e0*/  BSYNC.RECONVERGENT B4 ;  /* 0x0000000000047941 */ /* 0x000fea0003800200 */
.L_x_16065:
        /* <DEDUP_REMOVED lines=9> */
.L_x_16064:
[----:B------:R-:W-:Y:S05]  /*10180*/  BSYNC.RECONVERGENT B3 ;  /* 0x0000000000037941 */ /* 0x000fea0003800200 */
.L_x_16063:
        /* <DEDUP_REMOVED lines=17> */
.L_x_16074:
        /* <DEDUP_REMOVED lines=13> */
.L_x_16076:
[----:B------:R-:W-:Y:S05]  /*10370*/  BSYNC.RECONVERGENT B5 ;  /* 0x0000000000057941 */ /* 0x000fea0003800200 */
.L_x_16075:
[----:B------:R-:W-:Y:S01]  /*10380*/  IMAD.WIDE.U32 R104, R0, -0x326172a9, RZ ;  /* 0xcd9e8d5700687825 */ /* 0x000fe200078e00ff */
[----:B0-----:R-:W-:-:S03]  /*10390*/  LOP3.LUT R128, R7, UR7, R5, 0x96, !PT ;  /* 0x0000000707807c12 */ /* 0x001fc6000f8e9605 */
        /* <DEDUP_REMOVED lines=41> */
.L_x_16073:
[----:B------:R-:W-:Y:S05]  /*10630*/  BSYNC.RECONVERGENT B4 ;  /* 0x0000000000047941 */ /* 0x000fea0003800200 */
.L_x_16072:
[----:B------:R-:W-:Y:S01]  /*10640*/  I2FP.F32.U32 R8, R13 ;  /* 0x0000000d00087245 */ /* 0x000fe20000201000 */
[----:B------:R-:W-:Y:S01]  /*10650*/  IMAD.MOV.U32 R103, RZ, RZ, 0x2f800000 ;  /* 0x2f800000ff677424 */ /* 0x000fe200078e00ff */
[----:B-----5:R-:W-:-:S03]  /*10660*/  PRMT R13, R81, 0x7632, R13 ;  /* 0x00007632510d7816 */ /* 0x020fc6000000000d */
[----:B------:R-:W-:Y:S01]  /*10670*/  FFMA.FTZ R8, R8, R103, 1.1641532182693481445e-10 ;  /* 0x2f00000008087423 */ /* 0x000fe20000010067 */
[----:B------:R-:W-:-:S04]  /*10680*/  SHF.L.U32 R13, R13, 0x10, RZ ;  /* 0x000000100d0d7819 */ /* 0x000fc800000006ff */
[----:B------:R-:W-:Y:S01]  /*10690*/  FSETP.GTU.FTZ.AND P1, PT, R8, UR10, PT ;  /* 0x0000000a08007c0b */ /* 0x000fe2000bf3c000 */
[----:B------:R-:W-:-:S04]  /*106a0*/  FMUL.FTZ R13, R13, UR13 ;  /* 0x0000000d0d0d7c20 */ /* 0x000fc80008410000 */
[----:B------:R-:W-:Y:S01]  /*106b0*/  FMUL.FTZ R103, R13, UR12 ;  /* 0x0000000c0d677c20 */ /* 0x000fe20008410000 */
[----:B------:R-:W-:-:S04]  /*106c0*/  SEL R13, RZ, 0x1, P1 ;  /* 0x00000001ff0d7807 */ /* 0x000fc80000800000 */
[----:B------:R-:W-:-:S07]  /*106d0*/  FSEL R103, R103, RZ, !P1 ;  /* 0x000000ff67677208 */ /* 0x000fce0004800000 */
.L_x_16071:
[----:B------:R-:W-:Y:S05]  /*106e0*/  BSYNC.RECONVERGENT B3 ;  /* 0x0000000000037941 */ /* 0x000fea0003800200 */
.L_x_16070:
        /* <DEDUP_REMOVED lines=17> */
.L_x_16081:
        /* <DEDUP_REMOVED lines=13> */
.L_x_16083:
[----:B------:R-:W-:Y:S05]  /*108d0*/  BSYNC.RECONVERGENT B5 ;  /* 0x0000000000057941 */ /* 0x000fea0003800200 */
.L_x_16082:
[----:B------:R-:W-:Y:S01]  /*108e0*/  IMAD.WIDE.U32 R104, R0, -0x326172a9, RZ ;  /* 0xcd9e8d5700687825 */ /* 0x000fe200078e00ff */
[----:B0-----:R-:W-:-:S03]  /*108f0*/  LOP3.LUT R128, R7, UR7, R5, 0x96, !PT ;  /* 0x0000000707807c12 */ /* 0x001fc6000f8e9605 */
        /* <DEDUP_REMOVED lines=41> */
.L_x_16080:
[----:B------:R-:W-:Y:S05]  /*10b90*/  BSYNC.RECONVERGENT B4 ;  /* 0x0000000000047941 */ /* 0x000fea0003800200 */
.L_x_16079:
        /* <DEDUP_REMOVED lines=9> */
.L_x_16078:
[----:B------:R-:W-:Y:S05]  /*10c30*/  BSYNC.RECONVERGENT B3 ;  /* 0x0000000000037941 */ /* 0x000fea0003800200 */
.L_x_16077:
        /* <DEDUP_REMOVED lines=17> */
.L_x_16088:
        /* <DEDUP_REMOVED lines=13> */
.L_x_16090:
[----:B------:R-:W-:Y:S05]  /*10e20*/  BSYNC.RECONVERGENT B5 ;  /* 0x0000000000057941 */ /* 0x000fea0003800200 */
.L_x_16089:
        /* <DEDUP_REMOVED lines=43> */
.L_x_16087:
[----:B------:R-:W-:Y:S05]  /*110e0*/  BSYNC.RECONVERGENT B4 ;  /* 0x0000000000047941 */ /* 0x000fea0003800200 */
.L_x_16086:
        /* <DEDUP_REMOVED lines=10> */
.L_x_16085:
[----:B------:R-:W-:Y:S05]  /*11190*/  BSYNC.RECONVERGENT B3 ;  /* 0x0000000000037941 */ /* 0x000fea0003800200 */
.L_x_16084:
        /* <DEDUP_REMOVED lines=17> */
.L_x_16095:
        /* <DEDUP_REMOVED lines=13> */
.L_x_16097:
[----:B------:R-:W-:Y:S05]  /*11380*/  BSYNC.RECONVERGENT B5 ;  /* 0x0000000000057941 */ /* 0x000fea0003800200 */
.L_x_16096:
[----:B------:R-:W-:Y:S01]  /*11390*/  IMAD.WIDE.U32 R106, R0, -0x326172a9, RZ ;  /* 0xcd9e8d57006a7825 */ /* 0x000fe200078e00ff */
[----:B------:R-:W-:-:S03]  /*113a0*/  LOP3.LUT R130, R7, UR7, R5, 0x96, !PT ;  /* 0x0000000707827c12 */ /* 0x000fc6000f8e9605 */
[----:B------:R-:W-:Y:S01]  /*113b0*/  IMAD.MOV.U32 R8, RZ, RZ, RZ ;  /* 0x000000ffff087224 */ /* 0x000fe200078e00ff */
        /* <DEDUP_REMOVED lines=40> */
.L_x_16094:
[----:B------:R-:W-:Y:S05]  /*11640*/  BSYNC.RECONVERGENT B4 ;  /* 0x0000000000047941 */ /* 0x000fea0003800200 */
.L_x_16093:
        /* <DEDUP_REMOVED lines=9> */
.L_x_16092:
[----:B------:R-:W-:Y:S05]  /*116e0*/  BSYNC.RECONVERGENT B3 ;  /* 0x0000000000037941 */ /* 0x000fea0003800200 */
.L_x_16091:
        /* <DEDUP_REMOVED lines=16> */
.L_x_16100:
        /* <DEDUP_REMOVED lines=13> */
.L_x_16102:
[----:B------:R-:W-:Y:S05]  /*118c0*/  BSYNC.RECONVERGENT B4 ;  /* 0x0000000000047941 */ /* 0x000fea0003800200 */
.L_x_16101:
[----:B0-----:R-:W-:Y:S01]  /*118d0*/  IMAD.WIDE.U32 R128, R0, -0x326172a9, RZ ;  /* 0xcd9e8d5700807825 */ /* 0x001fe200078e00ff */
        /* <DEDUP_REMOVED lines=42> */
.L_x_16099:
[----:B------:R-:W-:Y:S05]  /*11b80*/  BSYNC.RECONVERGENT B3 ;  /* 0x0000000000037941 */ /* 0x000fea0003800200 */
.L_x_16098:
        /* <DEDUP_REMOVED lines=10> */
.L_x_16043:
[----:B------:R-:W-:Y:S05]  /*11c30*/  BSYNC.RECONVERGENT B2 ;  /* 0x0000000000027941 */ /* 0x000fea0003800200 */
.L_x_15992:
[----:B0-----:R-:W0:Y:S01]  /*11c40*/  LDC.64 R128, c[0x0][0x3a8] ;  /* 0x0000ea00ff807b82 */ /* 0x001e220000000a00 */
        /* <DEDUP_REMOVED lines=26> */
.L_x_16104:
[----:B------:R-:W-:Y:S05]  /*11df0*/  BSYNC.RECONVERGENT B2 ;  /* 0x0000000000027941 */ /* 0x000fea0003800200 */
.L_x_16103:
[----:B------:R-:W-:Y:S01]  /*11e00*/  VIADD R116, R116, 0x20 ;  /* 0x0000002074747836 */ /* 0x000fe20000000000 */
[----:B------:R-:W-:-:S07]  /*11e10*/  IADD3 R119, PT, PT, R119, 0x20, RZ ;  /* 0x0000002077777810 */ /* 0x000fce0007ffe0ff */
.L_x_15989:
[----:B------:R-:W-:Y:S05]  /*11e20*/  BSYNC.RECONVERGENT B1 ;  /* 0x0000000000017941 */ /* 0x000fea0003800200 */
.L_x_15988:
        /* <DEDUP_REMOVED lines=8> */
.L_x_16108:
[----:B------:R-:W-:Y:S05]  /*11eb0*/  BSYNC.RECONVERGENT B2 ;  /* 0x0000000000027941 */ /* 0x000fea0003800200 */
.L_x_16107:
        /* <DEDUP_REMOVED lines=29> */
.L_x_16115:
        /* <DEDUP_REMOVED lines=13> */
.L_x_16117:
[----:B------:R-:W-:Y:S05]  /*12160*/  BSYNC.RECONVERGENT B5 ;  /* 0x0000000000057941 */ /* 0x000fea0003800200 */
.L_x_16116:
        /* <DEDUP_REMOVED lines=43> */
.L_x_16114:
[----:B------:R-:W-:Y:S05]  /*12420*/  BSYNC.RECONVERGENT B4 ;  /* 0x0000000000047941 */ /* 0x000fea0003800200 */
.L_x_16113:
        /* <DEDUP_REMOVED lines=10> */
.L_x_16112:
[----:B------:R-:W-:Y:S05]  /*124d0*/  BSYNC.RECONVERGENT B3 ;  /* 0x0000000000037941 */ /* 0x000fea0003800200 */
.L_x_16111:
        /* <DEDUP_REMOVED lines=20> */
.L_x_16122:
        /* <DEDUP_REMOVED lines=13> */
.L_x_16124:
[----:B------:R-:W-:Y:S05]  /*126f0*/  BSYNC.RECONVERGENT B5 ;  /* 0x0000000000057941 */ /* 0x000fea0003800200 */
.L_x_16123:
        /* <DEDUP_REMOVED lines=43> */
.L_x_16121:
[----:B------:R-:W-:Y:S05]  /*129b0*/  BSYNC.RECONVERGENT B4 ;  /* 0x0000000000047941 */ /* 0x000fea0003800200 */
.L_x_16120:
[----:B-----5:R-:W-:Y:S01]  /*129c0*/  PRMT R11, R80, 0x7632, R11 ;  /* 0x00007632500b7816 */ /* 0x020fe2000000000b */
[----:B------:R-:W-:Y:S01]  /*129d0*/  IMAD.MOV.U32 R125, RZ, RZ, 0x2f800000 ;  /* 0x2f800000ff7d7424 */ /* 0x000fe200078e00ff */
[----:B------:R-:W-:Y:S02]  /*129e0*/  I2FP.F32.U32 R8, R8 ;  /* 0x0000000800087245 */ /* 0x000fe40000201000 */
[----:B------:R-:W-:-:S03]  /*129f0*/  SHF.L.U32 R11, R11, 0x10, RZ ;  /* 0x000000100b0b7819 */ /* 0x000fc600000006ff */
[----:B------:R-:W-:Y:S02]  /*12a00*/  FFMA.FTZ R8, R8, R125, 1.1641532182693481445e-10 ;  /* 0x2f00000008087423 */ /* 0x000fe4000001007d */
[----:B------:R-:W-:-:S03]  /*12a10*/  FMUL.FTZ R11, R11, UR13 ;  /* 0x0000000d0b0b7c20 */ /* 0x000fc60008410000 */
[----:B------:R-:W-:Y:S01]  /*12a20*/  FSETP.GTU.FTZ.AND P4, PT, R8, UR10, PT ;  /* 0x0000000a08007c0b */ /* 0x000fe2000bf9c000 */
[----:B------:R-:W-:-:S05]  /*12a30*/  FMUL.FTZ R11, R11, UR12 ;  /* 0x0000000c0b0b7c20 */ /* 0x000fca0008410000 */
[----:B------:R-:W-:Y:S02]  /*12a40*/  FSEL R8, R11, RZ, !P4 ;  /* 0x000000ff0b087208 */ /* 0x000fe40006000000 */
[----:B------:R-:W-:-:S03]  /*12a50*/  SEL R11, RZ, 0x1, P4 ;  /* 0x00000001ff0b7807 */ /* 0x000fc60002000000 */
[----:B------:R-:W-:-:S07]  /*12a60*/  FADD.FTZ R109, R109, R8 ;  /* 0x000000086d6d7221 */ /* 0x000fce0000010000 */
.L_x_16119:
[----:B------:R-:W-:Y:S05]  /*12a70*/  BSYNC.RECONVERGENT B3 ;  /* 0x0000000000037941 */ /* 0x000fea0003800200 */
.L_x_16118:
        /* <DEDUP_REMOVED lines=20> */
.L_x_16129:
        /* <DEDUP_REMOVED lines=13> */
.L_x_16131:
[----:B------:R-:W-:Y:S05]  /*12c90*/  BSYNC.RECONVERGENT B5 ;  /* 0x0000000000057941 */ /* 0x000fea0003800200 */
.L_x_16130:
        /* <DEDUP_REMOVED lines=43> */
.L_x_16128:
[----:B------:R-:W-:Y:S05]  /*12f50*/  BSYNC.RECONVERGENT B4 ;  /* 0x0000000000047941 */ /* 0x000fea0003800200 */
.L_x_16127:
        /* <DEDUP_REMOVED lines=9> */
[----:B------:R-:W-:-:S07]  /*12ff0*/  FADD.FTZ R110, R110, R127 ;  /* 0x0000007f6e6e7221 */ /* 0x000fce0000010000 */
.L_x_16126:
[----:B------:R-:W-:Y:S05]  /*13000*/  BSYNC.RECONVERGENT B3 ;  /* 0x0000000000037941 */ /* 0x000fea0003800200 */
.L_x_16125:
        /* <DEDUP_REMOVED lines=20> */
.L_x_16136:
        /* <DEDUP_REMOVED lines=13> */
.L_x_16138:
[----:B------:R-:W-:Y:S05]  /*13220*/  BSYNC.RECONVERGENT B5 ;  /* 0x0000000000057941 */ /* 0x000fea0003800200 */
.L_x_16137:
        /* <DEDUP_REMOVED lines=42> */
[----:B------:R-:W-:-:S07]  /*134d0*/  MOV R6, R128 ;  /* 0x0000008000067202 */ /* 0x000fce0000000f00 */
.L_x_16135:
[----:B------:R-:W-:Y:S05]  /*134e0*/  BSYNC.RECONVERGENT B4 ;  /* 0x0000000000047941 */ /* 0x000fea0003800200 */
.L_x_16134:
[----:B-----5:R-:W-:Y:S02]  /*134f0*/  PRMT R125, R81, 0x7632, R125 ;  /* 0x00007632517d7816 */ /* 0x020fe4000000007d */
        /* <DEDUP_REMOVED lines=10> */
.L_x_16133:
[----:B------:R-:W-:Y:S05]  /*135a0*/  BSYNC.RECONVERGENT B3 ;  /* 0x0000000000037941 */ /* 0x000fea0003800200 */
.L_x_16132:
        /* <DEDUP_REMOVED lines=20> */
.L_x_16143:
        /* <DEDUP_REMOVED lines=13> */
.L_x_16145:
[----:B------:R-:W-:Y:S05]  /*137c0*/  BSYNC.RECONVERGENT B5 ;  /* 0x0000000000057941 */ /* 0x000fea0003800200 */
.L_x_16144:
        /* <DEDUP_REMOVED lines=43> */
.L_x_16142:
[----:B------:R-:W-:Y:S05]  /*13a80*/  BSYNC.RECONVERGENT B4 ;  /* 0x0000000000047941 */ /* 0x000fea0003800200 */
.L_x_16141:
        /* <DEDUP_REMOVED lines=10> */
.L_x_16140:
[----:B------:R-:W-:Y:S05]  /*13b30*/  BSYNC.RECONVERGENT B3 ;  /* 0x0000000000037941 */ /* 0x000fea0003800200 */
.L_x_16139:
        /* <DEDUP_REMOVED lines=20> */
.L_x_16150:
        /* <DEDUP_REMOVED lines=13> */
.L_x_16152:
[----:B------:R-:W-:Y:S05]  /*13d50*/  BSYNC.RECONVERGENT B5 ;  /* 0x0000000000057941 */ /* 0x000fea0003800200 */
.L_x_16151:
        /* <DEDUP_REMOVED lines=42> */
[----:B------:R-:W-:-:S07]  /*14000*/  MOV R6, R128 ;  /* 0x0000008000067202 */ /* 0x000fce0000000f00 */
.L_x_16149:
[----:B------:R-:W-:Y:S05]  /*14010*/  BSYNC.RECONVERGENT B4 ;  /* 0x0000000000047941 */ /* 0x000fea0003800200 */
.L_x_16148:
        /* <DEDUP_REMOVED lines=11> */
.L_x_16147:
[----:B------:R-:W-:Y:S05]  /*140d0*/  BSYNC.RECONVERGENT B3 ;  /* 0x0000000000037941 */ /* 0x000fea0003800200 */
.L_x_16146:
        /* <DEDUP_REMOVED lines=20> */
.L_x_16157:
        /* <DEDUP_REMOVED lines=13> */
.L_x_16159:
[----:B------:R-:W-:Y:S05]  /*142f0*/  BSYNC.RECONVERGENT B5 ;  /* 0x0000000000057941 */ /* 0x000fea0003800200 */
.L_x_16158:
        /* <DEDUP_REMOVED lines=43> */
.L_x_16156:
[----:B------:R-:W-:Y:S05]  /*145b0*/  BSYNC.RECONVERGENT B4 ;  /* 0x0000000000047941 */ /* 0x000fea0003800200 */
.L_x_16155:
        /* <DEDUP_REMOVED lines=10> */
.L_x_16154:
[----:B------:R-:W-:Y:S05]  /*14660*/  BSYNC.RECONVERGENT B3 ;  /* 0x0000000000037941 */ /* 0x000fea0003800200 */
.L_x_16153:
        /* <DEDUP_REMOVED lines=19> */
.L_x_16163:
        /* <DEDUP_REMOVED lines=13> */
.L_x_16165:
[----:B------:R-:W-:Y:S05]  /*14870*/  BSYNC.RECONVERGENT B4 ;  /* 0x0000000000047941 */ /* 0x000fea0003800200 */
.L_x_16164:
        /* <DEDUP_REMOVED lines=43> */
.L_x_16162:
[----:B------:R-:W-:Y:S05]  /*14b30*/  BSYNC.RECONVERGENT B3 ;  /* 0x0000000000037941 */ /* 0x000fea0003800200 */
.L_x_16161:
        /* <DEDUP_REMOVED lines=12> */
.L_x_16110:
[----:B------:R-:W-:Y:S01]  /*14c00*/  BSSY.RECONVERGENT B3, `(.L_x_16166) ;  /* 0x0000057000037945 */ /* 0x000fe20003800200 */
[----:B-1----:R-:W-:Y:S01]  /*14c10*/  IMAD.MOV.U32 R126, RZ, RZ, R8 ;  /* 0x000000ffff7e7224 */ /* 0x002fe200078e0008 */
        /* <DEDUP_REMOVED lines=19> */
.L_x_16170:
        /* <DEDUP_REMOVED lines=13> */
.L_x_16172:
[----:B------:R-:W-:Y:S05]  /*14e20*/  BSYNC.RECONVERGENT B5 ;  /* 0x0000000000057941 */ /* 0x000fea0003800200 */
.L_x_16171:
        /* <DEDUP_REMOVED lines=42> */
.L_x_16169:
[----:B------:R-:W-:Y:S05]  /*150d0*/  BSYNC.RECONVERGENT B4 ;  /* 0x0000000000047941 */ /* 0x000fea0003800200 */
.L_x_16168:
        /* <DEDUP_REMOVED lines=9> */
.L_x_16167:
[----:B------:R-:W-:Y:S05]  /*15170*/  BSYNC.RECONVERGENT B3 ;  /* 0x0000000000037941 */ /* 0x000fea0003800200 */
.L_x_16166:
        /* <DEDUP_REMOVED lines=17> */
.L_x_16177:
        /* <DEDUP_REMOVED lines=13> */
.L_x_16179:
[----:B------:R-:W-:Y:S05]  /*15360*/  BSYNC.RECONVERGENT B5 ;  /* 0x0000000000057941 */ /* 0x000fea0003800200 */
.L_x_16178:
        /* <DEDUP_REMOVED lines=43> */
.L_x_16176:
[----:B------:R-:W-:Y:S05]  /*15620*/  BSYNC.RECONVERGENT B4 ;  /* 0x0000000000047941 */ /* 0x000fea0003800200 */
.L_x_16175:
        /* <DEDUP_REMOVED lines=10> */
.L_x_16174:
[----:B------:R-:W-:Y:S05]  /*156d0*/  BSYNC.RECONVERGENT B3 ;  /* 0x0000000000037941 */ /* 0x000fea0003800200 */
.L_x_16173:
        /* <DEDUP_REMOVED lines=17> */
.L_x_16184:
        /* <DEDUP_REMOVED lines=13> */
.L_x_16186:
[----:B------:R-:W-:Y:S05]  /*158c0*/  BSYNC.RECONVERGENT B5 ;  /* 0x0000000000057941 */ /* 0x000fea0003800200 */
.L_x_16185:
        /* <DEDUP_REMOVED lines=43> */
.L_x_16183:
[----:B------:R-:W-:Y:S05]  /*15b80*/  BSYNC.RECONVERGENT B4 ;  /* 0x0000000000047941 */ /* 0x000fea0003800200 */
.L_x_16182:
        /* <DEDUP_REMOVED lines=9> */
.L_x_16181:
[----:B------:R-:W-:Y:S05]  /*15c20*/  BSYNC.RECONVERGENT B3 ;  /* 0x0000000000037941 */ /* 0x000fea0003800200 */
.L_x_16180:
        /* <DEDUP_REMOVED lines=17> */
.L_x_16191:
        /* <DEDUP_REMOVED lines=13> */
.L_x_16193:
[----:B------:R-:W-:Y:S05]  /*15e10*/  BSYNC.RECONVERGENT B5 ;  /* 0x0000000000057941 */ /* 0x000fea0003800200 */
.L_x_16192:
        /* <DEDUP_REMOVED lines=43> */
.L_x_16190:
[----:B------:R-:W-:Y:S05]  /*160d0*/  BSYNC.RECONVERGENT B4 ;  /* 0x0000000000047941 */ /* 0x000fea0003800200 */
.L_x_16189:
        /* <DEDUP_REMOVED lines=10> */
.L_x_16188:
[----:B------:R-:W-:Y:S05]  /*16180*/  BSYNC.RECONVERGENT B3 ;  /* 0x0000000000037941 */ /* 0x000fea0003800200 */
.L_x_16187:
        /* <DEDUP_REMOVED lines=17> */
.L_x_16198:
        /* <DEDUP_REMOVED lines=13> */
.L_x_16200:
[----:B------:R-:W-:Y:S05]  /*16370*/  BSYNC.RECONVERGENT B5 ;  /* 0x0000000000057941 */ /* 0x000fea0003800200 */
.L_x_16199:
        /* <DEDUP_REMOVED lines=43> */
.L_x_16197:
[----:B------:R-:W-:Y:S05]  /*16630*/  BSYNC.RECONVERGENT B4 ;  /* 0x0000000000047941 */ /* 0x000fea0003800200 */
.L_x_16196:
        /* <DEDUP_REMOVED lines=9> */
.L_x_16195:
[----:B------:R-:W-:Y:S05]  /*166d0*/  BSYNC.RECONVERGENT B3 ;  /* 0x0000000000037941 */ /* 0x000fea0003800200 */
.L_x_16194:
        /* <DEDUP_REMOVED lines=17> */
.L_x_16205:
        /* <DEDUP_REMOVED lines=13> */
.L_x_16207:
[----:B------:R-:W-:Y:S05]  /*168c0*/  BSYNC.RECONVERGENT B5 ;  /* 0x0000000000057941 */ /* 0x000fea0003800200 */
.L_x_16206:
[----:B------:R-:W-:Y:S01]  /*168d0*/  IMAD.WIDE.U32 R114, R0, -0x326172a9, RZ ;  /* 0xcd9e8d5700727825 */ /* 0x000fe200078e00ff */
[----:B------:R-:W-:-:S03]  /*168e0*/  LOP3.LUT R130, R7, UR7, R5, 0x96, !PT ;  /* 0x0000000707827c12 */ /* 0x000fc6000f8e9605 */
[----:B------:R-:W-:Y:S01]  /*168f0*/  IMAD.MOV.U32 R15, RZ, RZ, R126 ;  /* 0x000000ffff0f7224 */ /* 0x000fe200078e007e */
[----:B0-----:R-:W-:Y:S01]  /*16900*/  LOP3.LUT R128, R3, UR6, R115, 0x96, !PT ;  /* 0x0000000603807c12 */ /* 0x001fe2000f8e9673 */
        /* <DEDUP_REMOVED lines=39> */
.L_x_16204:
[----:B------:R-:W-:Y:S05]  /*16b80*/  BSYNC.RECONVERGENT B4 ;  /* 0x0000000000047941 */ /* 0x000fea0003800200 */
.L_x_16203:
        /* <DEDUP_REMOVED lines=10> */
.L_x_16202:
[----:B------:R-:W-:Y:S05]  /*16c30*/  BSYNC.RECONVERGENT B3 ;  /* 0x0000000000037941 */ /* 0x000fea0003800200 */
.L_x_16201:
        /* <DEDUP_REMOVED lines=17> */
.L_x_16212:
        /* <DEDUP_REMOVED lines=13> */
.L_x_16214:
[----:B------:R-:W-:Y:S05]  /*16e20*/  BSYNC.RECONVERGENT B5 ;  /* 0x0000000000057941 */ /* 0x000fea0003800200 */
.L_x_16213:
        /* <DEDUP_REMOVED lines=43> */
.L_x_16211:
[----:B------:R-:W-:Y:S05]  /*170e0*/  BSYNC.RECONVERGENT B4 ;  /* 0x0000000000047941 */ /* 0x000fea0003800200 */
.L_x_16210:
        /* <DEDUP_REMOVED lines=9> */
.L_x_16209:
[----:B------:R-:W-:Y:S05]  /*17180*/  BSYNC.RECONVERGENT B3 ;  /* 0x0000000000037941 */ /* 0x000fea0003800200 */
.L_x_16208:
        /* <DEDUP_REMOVED lines=20> */
.L_x_16217:
        /* <DEDUP_REMOVED lines=13> */
.L_x_16219:
[----:B------:R-:W-:Y:S05]  /*173a0*/  BSYNC.RECONVERGENT B4 ;  /* 0x0000000000047941 */ /* 0x000fea0003800200 */
.L_x_16218:
[----:B0-----:R-:W-:Y:S01]  /*173b0*/  IMAD.WIDE.U32 R128, R0, -0x326172a9, RZ ;  /* 0xcd9e8d5700807825 */ /* 0x001fe200078e00ff */
        /* <DEDUP_REMOVED lines=42> */
.L_x_16216:
[----:B------:R-:W-:Y:S05]  /*17660*/  BSYNC.RECONVERGENT B3 ;  /* 0x0000000000037941 */ /* 0x000fea0003800200 */
.L_x_16215:
        /* <DEDUP_REMOVED lines=10> */
.L_x_16160:
[----:B------:R-:W-:Y:S05]  /*17710*/  BSYNC.RECONVERGENT B2 ;  /* 0x0000000000027941 */ /* 0x000fea0003800200 */
.L_x_16109:
[----:B------:R-:W1:Y:S02]  /*17720*/  LDC.64 R126, c[0x0][0x3a8] ;  /* 0x0000ea00ff7e7b82 */ /* 0x000e640000000a00 */
[----:B-1----:R-:W-:-:S05]  /*17730*/  IMAD.WIDE.U32 R126, R116, 0x20, R126 ;  /* 0x00000020747e7825 */ /* 0x002fca00078e007e */
[----:B-----5:R2:W-:Y:S04]  /*17740*/  STG.E.128 desc[UR8][R126.64], R108 ;  /* 0x0000006c7e007986 */ /* 0x0205e8000c101d08 */
[----:B------:R2:W-:Y:S01]  /*17750*/  STG.E.128 desc[UR8][R126.64+0x10], R112 ;  /* 0x000010707e007986 */ /* 0x0005e2000c101d08 */
[----:B------:R-:W-:Y:S05]  /*17760*/  @!P2 BRA `(.L_x_16106) ;  /* 0x000000000050a947 */ /* 0x000fea0003800000 */
[----:B------:R-:W-:Y:S01]  /*17770*/  SHF.L.U32 R125, R120, 0x10, RZ ;  /* 0x00000010787d7819 */ /* 0x000fe200000006ff */
[----:B--2---:R-:W1:Y:S01]  /*17780*/  LDC.64 R126, c[0x0][0x3b0] ;  /* 0x0000ec00ff7e7b82 */ /* 0x004e620000000a00 */
[----:B------:R-:W-:Y:S02]  /*17790*/  LOP3.LUT R116, R121, 0xffff, RZ, 0xc0, !PT ;  /* 0x0000ffff79747812 */ /* 0x000fe400078ec0ff */
[----:B------:R-:W-:Y:S02]  /*177a0*/  LOP3.LUT R125, R125, 0xff0000, RZ, 0xc0, !PT ;  /* 0x00ff00007d7d7812 */ /* 0x000fe400078ec0ff */
[----:B0-----:R-:W-:Y:S02]  /*177b0*/  PRMT R129, R15, 0x7104, RZ ;  /* 0x000071040f817816 */ /* 0x001fe400000000ff */
        /* <DEDUP_REMOVED lines=10> */
[----:B-1----:R-:W-:Y:S01]  /*17860*/  IMAD.WIDE.U32 R126, R119, 0x8, R126 ;  /* 0x00000008777e7825 */ /* 0x002fe200078e007e */
[----:B------:R-:W-:Y:S02]  /*17870*/  LOP3.LUT R128, R132, R128, R130, 0xfe, !PT ;  /* 0x0000008084807212 */ /* 0x000fe400078efe82 */
[----:B------:R-:W-:Y:S02]  /*17880*/  LOP3.LUT R129, R125, R133, RZ, 0xfc, !PT ;  /* 0x000000857d817212 */ /* 0x000fe400078efcff */
[----:B------:R-:W-:-:S05]  /*17890*/  LOP3.LUT R128, R128, 0xff, R9, 0xf8, !PT ;  /* 0x000000ff80807812 */ /* 0x000fca00078ef809 */
[----:B------:R3:W-:Y:S02]  /*178a0*/  STG.E.64 desc[UR8][R126.64], R128 ;  /* 0x000000807e007986 */ /* 0x0007e4000c101b08 */
.L_x_16106:
[----:B------:R-:W-:Y:S05]  /*178b0*/  BSYNC.RECONVERGENT B1 ;  /* 0x0000000000017941 */ /* 0x000fea0003800200 */
.L_x_16105:
        /* <DEDUP_REMOVED lines=40> */
[----:B-123--:R-:W-:-:S05]  /*17b40*/  FADD.FTZ R126, R119, R116 ;  /* 0x00000074777e7221 */ /* 0x00efca0000010000 */
[----:B------:R-:W1:Y:S02]  /*17b50*/  SHFL.BFLY PT, R125, R126, 0x2, 0x1f ;  /* 0x0c401f007e7d7f89 */ /* 0x000e6400000e0000 */
[----:B-1----:R-:W-:-:S05]  /*17b60*/  FADD.FTZ R127, R126, R125 ;  /* 0x0000007d7e7f7221 */ /* 0x002fca0000010000 */
        /* <DEDUP_REMOVED lines=82> */
.L_x_16241:
[----:B------:R-:W-:Y:S01]  /*18090*/  FMUL.FTZ R116, R119, R119 ;  /* 0x0000007777747220 */ /* 0x000fe20000410000 */
[----:B------:R-:W-:Y:S01]  /*180a0*/  ISETP.NE.AND P2, PT, RZ, UR11, PT ;  /* 0x0000000bff007c0c */ /* 0x000fe2000bf45270 */
[----:B-1----:R-:W-:Y:S01]  /*180b0*/  FADD.FTZ R130, R128, R131 ;  /* 0x0000008380827221 */ /* 0x002fe20000010000 */
[----:B------:R-:W1:Y:S01]  /*180c0*/  @!P5 LDC.64 R126, c[0x0][0x3c8] ;  /* 0x0000f200ff7edb82 */ /* 0x000e620000000a00 */
[----:B-----5:R-:W-:Y:S01]  /*180d0*/  ISETP.GE.AND P3, PT, R117, 0x1, PT ;  /* 0x000000017500780c */ /* 0x020fe20003f66270 */
[----:B------:R-:W-:Y:S01]  /*180e0*/  BSSY.RECONVERGENT B1, `(.L_x_16221) ;  /* 0x000009c000017945 */ /* 0x000fe20003800200 */
        /* <DEDUP_REMOVED lines=18> */
[----:B------:R-:W0:Y:S01]  /*18210*/  LDC.64 R126, c[0x0][0x428] ;  /* 0x00010a00ff7e7b82 */ /* 0x000e220000000a00 */
        /* <DEDUP_REMOVED lines=31> */
.L_x_16224:
[----:B------:R-:W-:Y:S05]  /*18410*/  BSYNC.RECONVERGENT B2 ;  /* 0x0000000000027941 */ /* 0x000fea0003800200 */
.L_x_16223:
[----:B------:R-:W-:Y:S01]  /*18420*/  ISETP.GE.U32.AND P0, PT, R122, 0x40, PT ;  /* 0x000000407a00780c */ /* 0x000fe20003f06070 */
[----:B------:R-:W-:-:S12]  /*18430*/  BSSY.RECONVERGENT B2, `(.L_x_16225) ;  /* 0x0000022000027945 */ /* 0x000fd80003800200 */
[----:B------:R-:W-:Y:S05]  /*18440*/  @!P0 BRA `(.L_x_16226) ;  /* 0x0000000000808947 */ /* 0x000fea0003800000 */
[----:B0-----:R-:W0:Y:S01]  /*18450*/  LDC.64 R126, c[0x0][0x428] ;  /* 0x00010a00ff7e7b82 */ /* 0x001e220000000a00 */
        /* <DEDUP_REMOVED lines=31> */
.L_x_16226:
[----:B------:R-:W-:Y:S05]  /*18650*/  BSYNC.RECONVERGENT B2 ;  /* 0x0000000000027941 */ /* 0x000fea0003800200 */
.L_x_16225:
        /* <DEDUP_REMOVED lines=35> */
.L_x_16228:
[----:B------:R-:W-:Y:S05]  /*18890*/  BSYNC.RECONVERGENT B2 ;  /* 0x0000000000027941 */ /* 0x000fea0003800200 */
.L_x_16227:
        /* <DEDUP_REMOVED lines=32> */
.L_x_16222:
[----:B------:R-:W-:Y:S05]  /*18aa0*/  BSYNC.RECONVERGENT B1 ;  /* 0x0000000000017941 */ /* 0x000fea0003800200 */
.L_x_16221:
[----:B0123--:R-:W0:Y:S02]  /*18ab0*/  LDC.64 R116, c[0x0][0x380] ;  /* 0x0000e000ff747b82 */ /* 0x00fe240000000a00 */
[----:B0-----:R-:W-:-:S05]  /*18ac0*/  IMAD R123, R116, 0x4, R123 ;  /* 0x00000004747b7824 */ /* 0x001fca00078e027b */
[----:B------:R-:W-:-:S13]  /*18ad0*/  ISETP.GE.AND P0, PT, R123, R117, PT ;  /* 0x000000757b00720c */ /* 0x000fda0003f06270 */
[----:B------:R-:W-:Y:S05]  /*18ae0*/  @!P0 BRA `(.L_x_16229) ;  /* 0xfffffe8000888947 */ /* 0x000fea000383ffff */
[----:B------:R-:W-:Y:S05]  /*18af0*/  BSYNC B0 ;  /* 0x0000000000007941 */ /* 0x000fea0003800000 */
.L_x_15753:
[----:B------:R-:W-:Y:S05]  /*18b00*/  EXIT ;  /* 0x000000000000794d */ /* 0x000fea0003800000 */
.L_x_16220:
[----:B------:R-:W-:Y:S01]  /*18b10*/  HFMA2 R135, -RZ, RZ, 0, 1.847743988037109375e-06 ;  /* 0x0000001fff877431 */ /* 0x000fe200000001ff */
[----:B------:R-:W-:Y:S01]  /*18b20*/  BSSY B1, `(.L_x_16230) ;  /* 0x0000007000017945 */ /* 0x000fe20003800000 */
[----:B------:R-:W-:Y:S01]  /*18b30*/  MOV R133, R119 ;  /* 0x0000007700857202 */ /* 0x000fe20000000f00 */
[----:B------:R-:W-:Y:S02]  /*18b40*/  IMAD.MOV.U32 R132, RZ, RZ, 0x1 ;  /* 0x00000001ff847424 */ /* 0x000fe400078e00ff */
[----:B------:R-:W-:-:S07]  /*18b50*/  IMAD.MOV.U32 R130, RZ, RZ, -0x1 ;  /* 0xffffffffff827424 */ /* 0x000fce00078e00ff */
[----:B0123-5:R-:W-:Y:S05]  /*18b60*/  WARPSYNC.COLLECTIVE R130, `(.L_x_16231) ;  /* 0x0000000082087348 */ /* 0x02ffea0003c00000 */
[----:B------:R4:W0:Y:S02]  /*18b70*/  SHFL.BFLY P6, R131, R133, R132, R135 ;  /* 0x0c00008485837389 */ /* 0x00082400000c0087 */
[----:B012345:R-:W-:Y:S05]  /*18b80*/  ENDCOLLECTIVE ;  /* 0x000000000000791b */ /* 0x03ffea0003800000 */
.L_x_16231:
[----:B------:R-:W-:Y:S05]  /*18b90*/  BSYNC B1 ;  /* 0x0000000000017941 */ /* 0x000fea0003800000 */
.L_x_16230:
        /* <DEDUP_REMOVED lines=9> */
.L_x_16232:
[----:B------:R-:W-:Y:S02]  /*18c30*/  IMAD.MOV.U32 R132, RZ, RZ, 0x4 ;  /* 0x00000004ff847424 */ /* 0x000fe400078e00ff */
[----:B------:R-:W-:-:S04]  /*18c40*/  IMAD.MOV.U32 R125, RZ, RZ, R131 ;  /* 0x000000ffff7d7224 */ /* 0x000fc800078e0083 */
[----:B------:R-:W-:-:S05]  /*18c50*/  FADD.FTZ R127, R126, R125 ;  /* 0x0000007d7e7f7221 */ /* 0x000fca0000010000 */
[----:B------:R-:W-:-:S07]  /*18c60*/  MOV R133, R127 ;  /* 0x0000007f00857202 */ /* 0x000fce0000000f00 */
[----:B------:R-:W-:Y:S05]  /*18c70*/  WARPSYNC.COLLECTIVE R130, `(.L_x_16233) ;  /* 0x0000000082087348 */ /* 0x000fea0003c00000 */
[----:B------:R0:W1:Y:S02]  /*18c80*/  SHFL.BFLY P6, R131, R133, R132, R135 ;  /* 0x0c00008485837389 */ /* 0x00006400000c0087 */
[----:B01----:R-:W-:Y:S05]  /*18c90*/  ENDCOLLECTIVE ;  /* 0x000000000000791b */ /* 0x003fea0003800000 */
.L_x_16233:
[----:B------:R-:W-:Y:S01]  /*18ca0*/  HFMA2 R132, -RZ, RZ, 0, 4.76837158203125e-07 ;  /* 0x00000008ff847431 */ /* 0x000fe200000001ff */
[----:B------:R-:W-:-:S05]  /*18cb0*/  MOV R116, R131 ;  /* 0x0000008300747202 */ /* 0x000fca0000000f00 */
[----:B------:R-:W-:-:S04]  /*18cc0*/  FADD.FTZ R128, R127, R116 ;  /* 0x000000747f807221 */ /* 0x000fc80000010000 */
[----:B------:R-:W-:-:S07]  /*18cd0*/  IMAD.MOV.U32 R133, RZ, RZ, R128 ;  /* 0x000000ffff857224 */ /* 0x000fce00078e0080 */
[----:B------:R-:W-:Y:S05]  /*18ce0*/  WARPSYNC.COLLECTIVE R130, `(.L_x_16234) ;  /* 0x0000000082087348 */ /* 0x000fea0003c00000 */
[----:B------:R0:W1:Y:S02]  /*18cf0*/  SHFL.BFLY P6, R131, R133, R132, R135 ;  /* 0x0c00008485837389 */ /* 0x00006400000c0087 */
[----:B01----:R-:W-:Y:S05]  /*18d00*/  ENDCOLLECTIVE ;  /* 0x000000000000791b */ /* 0x003fea0003800000 */
.L_x_16234:
        /* <DEDUP_REMOVED lines=8> */
.L_x_16235:
        /* <DEDUP_REMOVED lines=73> */
.L_x_16236:
[----:B------:R-:W-:Y:S02]  /*19220*/  IMAD.MOV.U32 R132, RZ, RZ, 0x2 ;  /* 0x00000002ff847424 */ /* 0x000fe400078e00ff */
[----:B------:R-:W-:-:S04]  /*19230*/  IMAD.MOV.U32 R127, RZ, RZ, R131 ;  /* 0x000000ffff7f7224 */ /* 0x000fc800078e0083 */
[----:B------:R-:W-:-:S05]  /*19240*/  FADD.FTZ R127, R116, R127 ;  /* 0x0000007f747f7221 */ /* 0x000fca0000010000 */
[----:B------:R-:W-:-:S07]  /*19250*/  MOV R133, R127 ;  /* 0x0000007f00857202 */ /* 0x000fce0000000f00 */
[----:B------:R-:W-:Y:S05]  /*19260*/  WARPSYNC.COLLECTIVE R130, `(.L_x_16237) ;  /* 0x0000000082087348 */ /* 0x000fea0003c00000 */
[----:B------:R0:W1:Y:S02]  /*19270*/  SHFL.BFLY P6, R131, R133, R132, R135 ;  /* 0x0c00008485837389 */ /* 0x00006400000c0087 */
[----:B01----:R-:W-:Y:S05]  /*19280*/  ENDCOLLECTIVE ;  /* 0x000000000000791b */ /* 0x003fea0003800000 */
.L_x_16237:
[----:B------:R-:W-:Y:S01]  /*19290*/  HFMA2 R132, -RZ, RZ, 0, 2.384185791015625e-07 ;  /* 0x00000004ff847431 */ /* 0x000fe200000001ff */
[----:B------:R-:W-:-:S05]  /*192a0*/  MOV R126, R131 ;  /* 0x00000083007e7202 */ /* 0x000fca0000000f00 */
[----:B------:R-:W-:-:S04]  /*192b0*/  FADD.FTZ R126, R127, R126 ;  /* 0x0000007e7f7e7221 */ /* 0x000fc80000010000 */
[----:B------:R-:W-:-:S07]  /*192c0*/  IMAD.MOV.U32 R133, RZ, RZ, R126 ;  /* 0x000000ffff857224 */ /* 0x000fce00078e007e */
[----:B------:R-:W-:Y:S05]  /*192d0*/  WARPSYNC.COLLECTIVE R130, `(.L_x_16238) ;  /* 0x0000000082087348 */ /* 0x000fea0003c00000 */
[----:B------:R0:W1:Y:S02]  /*192e0*/  SHFL.BFLY P6, R131, R133, R132, R135 ;  /* 0x0c00008485837389 */ /* 0x00006400000c0087 */
[----:B01----:R-:W-:Y:S05]  /*192f0*/  ENDCOLLECTIVE ;  /* 0x000000000000791b */ /* 0x003fea0003800000 */
.L_x_16238:
[----:B------:R-:W-:Y:S02]  /*19300*/  IMAD.MOV.U32 R132, RZ, RZ, 0x8 ;  /* 0x00000008ff847424 */ /* 0x000fe400078e00ff */
[----:B------:R-:W-:-:S04]  /*19310*/  IMAD.MOV.U32 R129, RZ, RZ, R131 ;  /* 0x000000ffff817224 */ /* 0x000fc800078e0083 */
[----:B------:R-:W-:-:S05]  /*19320*/  FADD.FTZ R129, R126, R129 ;  /* 0x000000817e817221 */ /* 0x000fca0000010000 */
[----:B------:R-:W-:-:S07]  /*19330*/  MOV R133, R129 ;  /* 0x0000008100857202 */ /* 0x000fce0000000f00 */
[----:B------:R-:W-:Y:S05]  /*19340*/  WARPSYNC.COLLECTIVE R130, `(.L_x_16239) ;  /* 0x0000000082087348 */ /* 0x000fea0003c00000 */
[----:B------:R0:W1:Y:S02]  /*19350*/  SHFL.BFLY P6, R131, R133, R132, R135 ;  /* 0x0c00008485837389 */ /* 0x00006400000c0087 */
[----:B01----:R-:W-:Y:S05]  /*19360*/  ENDCOLLECTIVE ;  /* 0x000000000000791b */ /* 0x003fea0003800000 */
.L_x_16239:
[----:B------:R-:W-:Y:S01]  /*19370*/  HFMA2 R132, -RZ, RZ, 0, 9.5367431640625e-07 ;  /* 0x00000010ff847431 */ /* 0x000fe200000001ff */
[----:B------:R-:W-:-:S05]  /*19380*/  MOV R128, R131 ;  /* 0x0000008300807202 */ /* 0x000fca0000000f00 */
[----:B------:R-:W-:-:S04]  /*19390*/  FADD.FTZ R128, R129, R128 ;  /* 0x0000008081807221 */ /* 0x000fc80000010000 */
[----:B------:R-:W-:-:S07]  /*193a0*/  IMAD.MOV.U32 R133, RZ, RZ, R128 ;  /* 0x000000ffff857224 */ /* 0x000fce00078e0080 */
[----:B------:R-:W-:Y:S05]  /*193b0*/  WARPSYNC.COLLECTIVE R130, `(.L_x_16240) ;  /* 0x0000000082087348 */ /* 0x000fea0003c00000 */
[----:B------:R0:W1:Y:S02]  /*193c0*/  SHFL.BFLY P6, R131, R133, R132, R135 ;  /* 0x0c00008485837389 */ /* 0x00006400000c0087 */
[----:B01----:R-:W-:Y:S05]  /*193d0*/  ENDCOLLECTIVE ;  /* 0x000000000000791b */ /* 0x003fea0003800000 */
.L_x_16240:
[----:B------:R-:W-:Y:S05]  /*193e0*/  BRA `(.L_x_16241) ;  /* 0xffffffec00287947 */ /* 0x000fea000383ffff */
.L_x_16242:
        /* <DEDUP_REMOVED lines=9> */
.L_x_37302:


//--------------------- .text._ZN10layer_norm13ln_fwd_kernelINS_13Kernel_traitsIf13__nv_bfloat16fS2_fjLj1024ELj1ELj4ELj1ELj16ENS_18Kernel_traits_baseILj1024EfS2_fS2_fjLj128EEEEELb1ELb0ELb1ELb1EEEvNS_9FwdParamsE --------------------------
	.section	.text._ZN10layer_norm13ln_fwd_kernelINS_13Kernel_traitsIf13__nv_bfloat16fS2_fjLj1024ELj1ELj4ELj1ELj16ENS_18Kernel_traits_baseILj1024EfS2_fS2_fjLj128EEEEELb1ELb0ELb1ELb1EEEvNS_9FwdParamsE,"ax",@progbits
	.align	128
        .global         _ZN10layer_norm13ln_fwd_kernelINS_13Kernel_traitsIf13__nv_bfloat16fS2_fjLj1024ELj1ELj4ELj1ELj16ENS_18Kernel_traits_baseILj1024EfS2_fS2_fjLj128EEEEELb1ELb0ELb1ELb1EEEvNS_9FwdParamsE
        .type           _ZN10layer_norm13ln_fwd_kernelINS_13Kernel_traitsIf13__nv_bfloat16fS2_fjLj1024ELj1ELj4ELj1ELj16ENS_18Kernel_traits_baseILj1024EfS2_fS2_fjLj128EEEEELb1ELb0ELb1ELb1EEEvNS_9FwdParamsE,@function
        .size           _ZN10layer_norm13ln_fwd_kernelINS_13Kernel_traitsIf13__nv_bfloat16fS2_fjLj1024ELj1ELj4ELj1ELj16ENS_18Kernel_traits_baseILj1024EfS2_fS2_fjLj128EEEEELb1ELb0ELb1ELb1EEEvNS_9FwdParamsE,(.L_x_37303 - _ZN10layer_norm13ln_fwd_kernelINS_13Kernel_traitsIf13__nv_bfloat16fS2_fjLj1024ELj1ELj4ELj1ELj16ENS_18Kernel_traits_baseILj1024EfS2_fS2_fjLj128EEEEELb1ELb0ELb1ELb1EEEvNS_9FwdParamsE)
        .other          _ZN10layer_norm13ln_fwd_kernelINS_13Kernel_traitsIf13__nv_bfloat16fS2_fjLj1024ELj1ELj4ELj1ELj16ENS_18Kernel_traits_baseILj1024EfS2_fS2_fjLj128EEEEELb1ELb0ELb1ELb1EEEvNS_9FwdParamsE,@"STO_CUDA_ENTRY STV_DEFAULT"
_ZN10layer_norm13ln_fwd_kernelINS_13Kernel_traitsIf13__nv_bfloat16fS2_fjLj1024ELj1ELj4ELj1ELj16ENS_18Kernel_traits_baseILj1024EfS2_fS2_fjLj128EEEEELb1ELb0ELb1ELb1EEEvNS_9FwdParamsE:
.text._ZN10layer_norm13ln_fwd_kernelINS_13Kernel_traitsIf13__nv_bfloat16fS2_fjLj1024ELj1ELj4ELj1ELj16ENS_18Kernel_traits_baseILj1024EfS2_fS2_fjLj128EEEEELb1ELb0ELb1ELb1EEEvNS_9FwdParamsE:
[----:B------:R-:W-:Y:S01]  /*0000*/  LDC R1, c[0x0][0x37c] ;  /* 0x0000df00ff017b82 */ /* 0x000fe20000000800 */
[----:B------:R-:W0:Y:S01]  /*0010*/  LDCU.U8 UR4, c[0x0][0x464] ;  /* 0x00008c80ff0477ac */ /* 0x000e220008000000 */
[----:B------:R-:W1:Y:S01]  /*0020*/  LDCU.64 UR6, c[0x0][0x450] ;  /* 0x00008a00ff0677ac */ /* 0x000e620008000a00 */
[----:B------:R-:W2:Y:S05]  /*0030*/  LDCU.64 UR8, c[0x0][0x358] ;  /* 0x00006b00ff0877ac */ /* 0x000eaa0008000a00 */
[----:B------:R-:W3:Y:S01]  /*0040*/  LDC R121, c[0x0][0x458] ;  /* 0x00011600ff797b82 */ /* 0x000ee20000000800 */
[----:B------:R-:W4:Y:S07]  /*0050*/  LDCU.64 UR10, c[0x0][0x438] ;  /* 0x00008700ff0a77ac */ /* 0x000f2e0008000a00 */
[----:B------:R-:W5:Y:S01]  /*0060*/  LDC R6, c[0x0][0x45c] ;  /* 0x00011700ff067b82 */ /* 0x000f620000000800 */
[----:B0-----:R-:W-:Y:S01]  /*0070*/  ISETP.NE.AND P0, PT, RZ, UR4, PT ;  /* 0x00000004ff007c0c */ /* 0x001fe2000bf05270 */
[----:B-1----:R-:W-:-:S02]  /*0080*/  IMAD.U32 R2, RZ, RZ, UR6 ;  /* 0x00000006ff027e24 */ /* 0x002fc4000f8e00ff */
[----:B------:R-:W-:-:S10]  /*0090*/  IMAD.U32 R3, RZ, RZ, UR7 ;  /* 0x00000007ff037e24 */ /* 0x000fd4000f8e00ff */
[----:B--2---:R-:W2:Y:S01]  /*00a0*/  @P0 LDG.E.64 R2, desc[UR8][R2.64] ;  /* 0x0000000802020981 */ /* 0x004ea2000c1e1b00 */
[----:B------:R-:W0:Y:S01]  /*00b0*/  @P0 LDC R7, c[0x0][0x460] ;  /* 0x00011800ff070b82 */ /* 0x000e220000000800 */
[----:B---3--:R-:W-:Y:S01]  /*00c0*/  @P0 MOV R4, R121 ;  /* 0x0000007900040202 */ /* 0x008fe20000000f00 */
[----:B-----5:R-:W-:-:S06]  /*00d0*/  @P0 IMAD.MOV.U32 R5, RZ, RZ, R6 ;  /* 0x000000ffff050224 */ /* 0x020fcc00078e0006 */
[----:B------:R-:W0:Y:S01]  /*00e0*/  @P0 LDG.E.64 R4, desc[UR8][R4.64] ;  /* 0x0000000804040981 */ /* 0x000e22000c1e1b00 */
[----:B------:R-:W1:Y:S01]  /*00f0*/  S2UR UR5, SR_CTAID.X ;  /* 0x00000000000579c3 */ /* 0x000e620000002500 */
[----:B----4-:R-:W-:Y:S01]  /*0100*/  UISETP.NE.U32.AND UP0, UPT, UR10, URZ, UPT ;  /* 0x000000ff0a00728c */ /* 0x010fe2000bf05070 */
[----:B------:R-:W3:Y:S03]  /*0110*/  S2R R0, SR_TID.X ;  /* 0x0000000000007919 */ /* 0x000ee60000002100 */
[----:B------:R-:W-:Y:S02]  /*0120*/  UISETP.NE.AND.EX UP0, UPT, UR11, URZ, UPT, UP0 ;  /* 0x000000ff0b00728c */ /* 0x000fe4000bf05300 */
[----:B-1----:R-:W-:Y:S01]  /*0130*/  USHF.L.U32 UR4, UR5, 0x2, URZ ;  /* 0x0000000205047899 */ /* 0x002fe200080006ff */
[----:B---3--:R-:W-:-:S05]  /*0140*/  SHF.R.U32.HI R104, RZ, 0x5, R0 ;  /* 0x00000005ff687819 */ /* 0x008fca0000011600 */
[----:B------:R-:W-:Y:S02]  /*0150*/  LOP3.LUT R104, R104, UR4, RZ, 0xfc, !PT ;  /* 0x0000000468687c12 */ /* 0x000fe4000f8efcff */
[----:B--2---:R-:W-:Y:S02]  /*0160*/  @P0 R2UR UR7, R3 ;  /* 0x00000000030702ca */ /* 0x004fe400000e0000 */
[----:B------:R-:W1:Y:S01]  /*0170*/  LDC R3, c[0x0][0x360] ;  /* 0x0000d800ff037b82 */ /* 0x000e620000000800 */
[----:B------:R-:W-:-:S10]  /*0180*/  @P0 R2UR UR6, R2 ;  /* 0x00000000020602ca */ /* 0x000fd400000e0000 */
[----:B------:R-:W-:Y:S02]  /*0190*/  UIADD3 UR16, UPT, UPT, UR7, -0x4498517b, URZ ;  /* 0xbb67ae8507107890 */ /* 0x000fe4000fffe0ff */
[----:B------:R-:W-:Y:S01]  /*01a0*/  UIADD3 UR18, UPT, UPT, UR7, 0x76cf5d0a, URZ ;  /* 0x76cf5d0a07127890 */ /* 0x000fe2000fffe0ff */
[----:B0-----:R-:W-:Y:S01]  /*01b0*/  @P0 IADD3 R121, P1, PT, R4, R7, RZ ;  /* 0x0000000704790210 */ /* 0x001fe20007f3e0ff */
[----:B------:R-:W-:Y:S02]  /*01c0*/  UIADD3 UR15, UPT, UPT, UR6, -0x61c88647, URZ ;  /* 0x9e3779b9060f7890 */ /* 0x000fe4000fffe0ff */
[----:B------:R-:W-:Y:S02]  /*01d0*/  UIADD3 UR17, UPT, UPT, UR6, 0x3c6ef372, URZ ;  /* 0x3c6ef37206117890 */ /* 0x000fe4000fffe0ff */
[----:B------:R-:W-:Y:S01]  /*01e0*/  @P0 IMAD.X R6, RZ, RZ, R5, P1 ;  /* 0x000000ffff060224 */ /* 0x000fe200008e0605 */
[----:B------:R-:W-:Y:S02]  /*01f0*/  UIADD3 UR19, UPT, UPT, UR6, -0x255992d5, URZ ;  /* 0xdaa66d2b06137890 */ /* 0x000fe4000fffe0ff */
[----:B------:R-:W-:Y:S01]  /*0200*/  UIADD3 UR20, UPT, UPT, UR7, 0x32370b8f, URZ ;  /* 0x32370b8f07147890 */ /* 0x000fe2000fffe0ff */
[----:B-1----:R-:W-:Y:S01]  /*0210*/  IMAD R2, R3, UR5, R0 ;  /* 0x0000000503027c24 */ /* 0x002fe2000f8e0200 */
[----:B------:R-:W-:Y:S01]  /*0220*/  LOP3.LUT R3, R0, 0x1f, RZ, 0xc0, !PT ;  /* 0x0000001f00037812 */ /* 0x000fe200078ec0ff */
[----:B------:R-:W-:Y:S01]  /*0230*/  UIADD3 UR21, UPT, UPT, UR6, 0x78dde6e4, URZ ;  /* 0x78dde6e406157890 */ /* 0x000fe2000fffe0ff */
[--C-:B------:R-:W-:Y:S01]  /*0240*/  SHF.R.U64 R120, R121, 0x2, R6.reuse ;  /* 0x0000000279787819 */ /* 0x100fe20000001206 */
[----:B------:R-:W-:Y:S01]  /*0250*/  UIADD3 UR22, UPT, UPT, UR7, -0x126145ec, URZ ;  /* 0xed9eba1407167890 */ /* 0x000fe2000fffe0ff */
[----:B------:R-:W-:Y:S01]  /*0260*/  SHF.R.U32.HI R105, RZ, 0x2, R6 ;  /* 0x00000002ff697819 */ /* 0x000fe20000011606 */
[----:B------:R-:W-:-:S02]  /*0270*/  UIADD3 UR23, UPT, UPT, UR6, 0x1715609d, URZ ;  /* 0x1715609d06177890 */ /* 0x000fc4000fffe0ff */
[----:B------:R-:W-:Y:S02]  /*0280*/  UIADD3 UR24, UPT, UPT, UR7, -0x56f99767, URZ ;  /* 0xa906689907187890 */ /* 0x000fe4000fffe0ff */
[----:B------:R-:W-:Y:S02]  /*0290*/  UIADD3 UR25, UPT, UPT, UR6, -0x4ab325aa, URZ ;  /* 0xb54cda5606197890 */ /* 0x000fe4000fffe0ff */
[----:B------:R-:W-:Y:S02]  /*02a0*/  UIADD3 UR26, UPT, UPT, UR7, 0x646e171e, URZ ;  /* 0x646e171e071a7890 */ /* 0x000fe4000fffe0ff */
[----:B------:R-:W-:Y:S02]  /*02b0*/  UIADD3 UR27, UPT, UPT, UR6, 0x5384540f, URZ ;  /* 0x5384540f061b7890 */ /* 0x000fe4000fffe0ff */
[----:B------:R-:W-:Y:S02]  /*02c0*/  UIADD3 UR28, UPT, UPT, UR7, 0x1fd5c5a3, URZ ;  /* 0x1fd5c5a3071c7890 */ /* 0x000fe4000fffe0ff */
[----:B------:R-:W-:-:S02]  /*02d0*/  UIADD3 UR29, UPT, UPT, UR6, -0xe443238, URZ ;  /* 0xf1bbcdc8061d7890 */ /* 0x000fc4000fffe0ff */
[----:B------:R-:W-:Y:S02]  /*02e0*/  UIADD3 UR30, UPT, UPT, UR7, -0x24c28bd8, URZ ;  /* 0xdb3d7428071e7890 */ /* 0x000fe4000fffe0ff */
[----:B------:R-:W-:Y:S02]  /*02f0*/  UIADD3 UR31, UPT, UPT, UR6, -0x700cb87f, URZ ;  /* 0x8ff34781061f7890 */ /* 0x000fe4000fffe0ff */
        /* <DEDUP_REMOVED lines=23> */
.L_x_16243:
        /* <DEDUP_REMOVED lines=26> */
.L_x_16244:
[----:B------:R-:W1:Y:S02]  /*0610*/  LDCU UR4, c[0x0][0x384] ;  /* 0x00007080ff0477ac */ /* 0x000e640008000800 */
[----:B-1----:R-:W-:-:S13]  /*0620*/  ISETP.GE.AND P0, PT, R104, UR4, PT ;  /* 0x0000000468007c0c */ /* 0x002fda000bf06270 */
[----:B------:R-:W-:Y:S05]  /*0630*/  @P0 EXIT ;  /* 0x000000000000094d */ /* 0x000fea0003800000 */
[----:B------:R-:W-:Y:S01]  /*0640*/  IMAD.HI.U32 R0, R2, -0x326172a9, RZ ;  /* 0xcd9e8d5702007827 */ /* 0x000fe200078e00ff */
[----:B------:R-:W1:Y:S03]  /*0650*/  LDCU.U8 UR4, c[0x0][0x410] ;  /* 0x00008200ff0477ac */ /* 0x000e660008000000 */
[----:B------:R-:W-:Y:S01]  /*0660*/  HFMA2 R108, -RZ, RZ, 0, 0 ;  /* 0x00000000ff6c7431 */ /* 0x000fe200000001ff */
[----:B------:R-:W-:Y:S01]  /*0670*/  BSSY B0, `(.L_x_16245) ;  /* 0x00017d9000007945 */ /* 0x000fe20003800000 */
[----:B0-----:R-:W-:Y:S01]  /*0680*/  IMAD.HI.U32 R68, R120, -0x2daee0ad, RZ ;  /* 0xd2511f5378447827 */ /* 0x001fe200078e00ff */
[----:B------:R-:W-:Y:S01]  /*0690*/  LOP3.LUT R0, R105, UR6, R0, 0x96, !PT ;  /* 0x0000000669007c12 */ /* 0x000fe2000f8e9600 */
[----:B------:R-:W0:Y:S01]  /*06a0*/  LDCU UR5, c[0x0][0x404] ;  /* 0x00008080ff0577ac */ /* 0x000e220008000800 */
[----:B------:R-:W-:Y:S01]  /*06b0*/  LOP3.LUT R121, R121, 0x3, RZ, 0xc0, !PT ;  /* 0x0000000379797812 */ /* 0x000fe200078ec0ff */
        /* <DEDUP_REMOVED lines=8> */
[----:B-1----:R-:W-:Y:S01]  /*0740*/  ISETP.NE.AND P2, PT, RZ, UR4, PT ;  /* 0x00000004ff007c0c */ /* 0x002fe2000bf45270 */
[----:B------:R-:W-:Y:S01]  /*0750*/  IMAD R73, R68, -0x326172a9, RZ ;  /* 0xcd9e8d5744497824 */ /* 0x000fe200078e02ff */
[----:B------:R-:W-:Y:S01]  /*0760*/  LOP3.LUT R69, R70, UR15, R69, 0x96, !PT ;  /* 0x0000000f46457c12 */ /* 0x000fe2000f8e9645 */
[----:B------:R-:W-:Y:S01]  /*0770*/  IMAD R75, R0, -0x2daee0ad, RZ ;  /* 0xd2511f53004b7824 */ /* 0x000fe200078e02ff */
[----:B------:R-:W1:Y:S01]  /*0780*/  LDCU.64 UR10, c[0x0][0x3a0] ;  /* 0x00007400ff0a77ac */ /* 0x000e620008000a00 */
        /* <DEDUP_REMOVED lines=48> */
.L_x_16707:
[----:B------:R-:W0:Y:S08]  /*0a90*/  LDC.64 R72, c[0x0][0x3f0] ;  /* 0x0000fc00ff487b82 */ /* 0x000e300000000a00 */
[----:B------:R-:W1:Y:S01]  /*0aa0*/  LDC R125, c[0x0][0x388] ;  /* 0x0000e200ff7d7b82 */ /* 0x000e620000000800 */
[----:B0-----:R-:W-:-:S05]  /*0ab0*/  IMAD.WIDE R72, R104, 0x4, R72 ;  /* 0x0000000468487825 */ /* 0x001fca00078e0248 */
        /* <DEDUP_REMOVED lines=51> */
.L_x_16252:
        /* <DEDUP_REMOVED lines=13> */
.L_x_16254:
[----:B------:R-:W-:Y:S05]  /*0ec0*/  BSYNC.RECONVERGENT B4 ;  /* 0x0000000000047941 */ /* 0x000fea0003800200 */
.L_x_16253:
        /* <DEDUP_REMOVED lines=41> */
[----:B------:R-:W-:Y:S01]  /*1160*/  LOP3.LUT R106, R106, UR32, R87, 0x96, !PT ;  /* 0x000000206a6a7c12 */ /* 0x000fe2000f8e9657 */
[----:B------:R-:W-:-:S07]  /*1170*/  IMAD.MOV.U32 R86, RZ, RZ, R122 ;  /* 0x000000ffff567224 */ /* 0x000fce00078e007a */
.L_x_16251:
[----:B------:R-:W-:Y:S05]  /*1180*/  BSYNC.RECONVERGENT B3 ;  /* 0x0000000000037941 */ /* 0x000fea0003800200 */
.L_x_16250:
        /* <DEDUP_REMOVED lines=9> */
[----:B-----5:R-:W-:-:S07]  /*1220*/  FADD.FTZ R72, R72, R87 ;  /* 0x0000005748487221 */ /* 0x020fce0000010000 */
.L_x_16249:
[----:B------:R-:W-:Y:S05]  /*1230*/  BSYNC.RECONVERGENT B2 ;  /* 0x0000000000027941 */ /* 0x000fea0003800200 */
.L_x_16248:
        /* <DEDUP_REMOVED lines=20> */
.L_x_16259:
        /* <DEDUP_REMOVED lines=13> */
.L_x_16261:
[----:B------:R-:W-:Y:S05]  /*1450*/  BSYNC.RECONVERGENT B4 ;  /* 0x0000000000047941 */ /* 0x000fea0003800200 */
.L_x_16260:
        /* <DEDUP_REMOVED lines=42> */
.L_x_16258:
[----:B------:R-:W-:Y:S05]  /*1700*/  BSYNC.RECONVERGENT B3 ;  /* 0x0000000000037941 */ /* 0x000fea0003800200 */
.L_x_16257:
        /* <DEDUP_REMOVED lines=10> */
.L_x_16256:
[----:B------:R-:W-:Y:S05]  /*17b0*/  BSYNC.RECONVERGENT B2 ;  /* 0x0000000000027941 */ /* 0x000fea0003800200 */
.L_x_16255:
        /* <DEDUP_REMOVED lines=20> */
.L_x_16266:
        /* <DEDUP_REMOVED lines=13> */
.L_x_16268:
[----:B------:R-:W-:Y:S05]  /*19d0*/  BSYNC.RECONVERGENT B4 ;  /* 0x0000000000047941 */ /* 0x000fea0003800200 */
.L_x_16267:
        /* <DEDUP_REMOVED lines=43> */
.L_x_16265:
[----:B------:R-:W-:Y:S05]  /*1c90*/  BSYNC.RECONVERGENT B3 ;  /* 0x0000000000037941 */ /* 0x000fea0003800200 */
.L_x_16264:
        /* <DEDUP_REMOVED lines=10> */
.L_x_16263:
[----:B------:R-:W-:Y:S05]  /*1d40*/  BSYNC.RECONVERGENT B2 ;  /* 0x0000000000027941 */ /* 0x000fea0003800200 */
.L_x_16262:
        /* <DEDUP_REMOVED lines=20> */
.L_x_16273:
        /* <DEDUP_REMOVED lines=13> */
.L_x_16275:
[----:B------:R-:W-:Y:S05]  /*1f60*/  BSYNC.RECONVERGENT B4 ;  /* 0x0000000000047941 */ /* 0x000fea0003800200 */
.L_x_16274:
        /* <DEDUP_REMOVED lines=43> */
.L_x_16272:
[----:B------:R-:W-:Y:S05]  /*2220*/  BSYNC.RECONVERGENT B3 ;  /* 0x0000000000037941 */ /* 0x000fea0003800200 */
.L_x_16271:
        /* <DEDUP_REMOVED lines=10> */
.L_x_16270:
[----:B------:R-:W-:Y:S05]  /*22d0*/  BSYNC.RECONVERGENT B2 ;  /* 0x0000000000027941 */ /* 0x000fea0003800200 */
.L_x_16269:
        /* <DEDUP_REMOVED lines=20> */
.L_x_16280:
        /* <DEDUP_REMOVED lines=13> */
.L_x_16282:
[----:B------:R-:W-:Y:S05]  /*24f0*/  BSYNC.RECONVERGENT B4 ;  /* 0x0000000000047941 */ /* 0x000fea0003800200 */
.L_x_16281:
        /* <DEDUP_REMOVED lines=43> */
.L_x_16279:
[----:B------:R-:W-:Y:S05]  /*27b0*/  BSYNC.RECONVERGENT B3 ;  /* 0x0000000000037941 */ /* 0x000fea0003800200 */
.L_x_16278:
        /* <DEDUP_REMOVED lines=10> */
.L_x_16277:
[----:B------:R-:W-:Y:S05]  /*2860*/  BSYNC.RECONVERGENT B2 ;  /* 0x0000000000027941 */ /* 0x000fea0003800200 */
.L_x_16276:
        /* <DEDUP_REMOVED lines=20> */
.L_x_16287:
        /* <DEDUP_REMOVED lines=13> */
.L_x_16289:
[----:B------:R-:W-:Y:S05]  /*2a80*/  BSYNC.RECONVERGENT B4 ;  /* 0x0000000000047941 */ /* 0x000fea0003800200 */
.L_x_16288:
        /* <DEDUP_REMOVED lines=43> */
.L_x_16286:
[----:B------:R-:W-:Y:S05]  /*2d40*/  BSYNC.RECONVERGENT B3 ;  /* 0x0000000000037941 */ /* 0x000fea0003800200 */
.L_x_16285:
        /* <DEDUP_REMOVED lines=10> */
.L_x_16284:
[----:B------:R-:W-:Y:S05]  /*2df0*/  BSYNC.RECONVERGENT B2 ;  /* 0x0000000000027941 */ /* 0x000fea0003800200 */
.L_x_16283:
        /* <DEDUP_REMOVED lines=20> */
.L_x_16294:
        /* <DEDUP_REMOVED lines=13> */
.L_x_16296:
[----:B------:R-:W-:Y:S05]  /*3010*/  BSYNC.RECONVERGENT B4 ;  /* 0x0000000000047941 */ /* 0x000fea0003800200 */
.L_x_16295:
        /* <DEDUP_REMOVED lines=43> */
.L_x_16293:
[----:B------:R-:W-:Y:S05]  /*32d0*/  BSYNC.RECONVERGENT B3 ;  /* 0x0000000000037941 */ /* 0x000fea0003800200 */
.L_x_16292:
        /* <DEDUP_REMOVED lines=10> */
.L_x_16291:
[----:B------:R-:W-:Y:S05]  /*3380*/  BSYNC.RECONVERGENT B2 ;  /* 0x0000000000027941 */ /* 0x000fea0003800200 */
.L_x_16290:
        /* <DEDUP_REMOVED lines=19> */
.L_x_16300:
        /* <DEDUP_REMOVED lines=13> */
.L_x_16302:
[----:B------:R-:W-:Y:S05]  /*3590*/  BSYNC.RECONVERGENT B3 ;  /* 0x0000000000037941 */ /* 0x000fea0003800200 */
.L_x_16301:
        /* <DEDUP_REMOVED lines=42> */
.L_x_16299:
[----:B------:R-:W-:Y:S05]  /*3840*/  BSYNC.RECONVERGENT B2 ;  /* 0x0000000000027941 */ /* 0x000fea0003800200 */
.L_x_16298:
        /* <DEDUP_REMOVED lines=11> */
.L_x_16247:
        /* <DEDUP_REMOVED lines=21> */
.L_x_16307:
        /* <DEDUP_REMOVED lines=13> */
.L_x_16309:
[----:B------:R-:W-:Y:S05]  /*3b20*/  BSYNC.RECONVERGENT B4 ;  /* 0x0000000000047941 */ /* 0x000fea0003800200 */
.L_x_16308:
        /* <DEDUP_REMOVED lines=42> */
.L_x_16306:
[----:B------:R-:W-:Y:S05]  /*3dd0*/  BSYNC.RECONVERGENT B3 ;  /* 0x0000000000037941 */ /* 0x000fea0003800200 */
.L_x_16305:
        /* <DEDUP_REMOVED lines=9> */
.L_x_16304:
[----:B------:R-:W-:Y:S05]  /*3e70*/  BSYNC.RECONVERGENT B2 ;  /* 0x0000000000027941 */ /* 0x000fea0003800200 */
.L_x_16303:
        /* <DEDUP_REMOVED lines=17> */
.L_x_16314:
        /* <DEDUP_REMOVED lines=13> */
.L_x_16316:
[----:B------:R-:W-:Y:S05]  /*4060*/  BSYNC.RECONVERGENT B4 ;  /* 0x0000000000047941 */ /* 0x000fea0003800200 */
.L_x_16315:
        /* <DEDUP_REMOVED lines=41> */
[----:B------:R-:W-:-:S07]  /*4300*/  LOP3.LUT R106, R106, UR32, R77, 0x96, !PT ;  /* 0x000000206a6a7c12 */ /* 0x000fce000f8e964d */
.L_x_16313:
[----:B------:R-:W-:Y:S05]  /*4310*/  BSYNC.RECONVERGENT B3 ;  /* 0x0000000000037941 */ /* 0x000fea0003800200 */
.L_x_16312:
        /* <DEDUP_REMOVED lines=9> */
.L_x_16311:
[----:B------:R-:W-:Y:S05]  /*43b0*/  BSYNC.RECONVERGENT B2 ;  /* 0x0000000000027941 */ /* 0x000fea0003800200 */
.L_x_16310:
        /* <DEDUP_REMOVED lines=17> */
.L_x_16321:
        /* <DEDUP_REMOVED lines=13> */
.L_x_16323:
[----:B------:R-:W-:Y:S05]  /*45a0*/  BSYNC.RECONVERGENT B4 ;  /* 0x0000000000047941 */ /* 0x000fea0003800200 */
.L_x_16322:
        /* <DEDUP_REMOVED lines=41> */
[----:B------:R-:W-:Y:S02]  /*4840*/  IMAD.MOV.U32 R88, RZ, RZ, R76 ;  /* 0x000000ffff587224 */ /* 0x000fe400078e004c */
[----:B------:R-:W-:-:S07]  /*4850*/  HFMA2 R76, -RZ, RZ, 0, 0 ;  /* 0x00000000ff4c7431 */ /* 0x000fce00000001ff */
.L_x_16320:
[----:B------:R-:W-:Y:S05]  /*4860*/  BSYNC.RECONVERGENT B3 ;  /* 0x0000000000037941 */ /* 0x000fea0003800200 */
.L_x_16319:
        /* <DEDUP_REMOVED lines=9> */
.L_x_16318:
[----:B------:R-:W-:Y:S05]  /*4900*/  BSYNC.RECONVERGENT B2 ;  /* 0x0000000000027941 */ /* 0x000fea0003800200 */
.L_x_16317:
        /* <DEDUP_REMOVED lines=17> */
.L_x_16328:
        /* <DEDUP_REMOVED lines=13> */
.L_x_16330:
[----:B------:R-:W-:Y:S05]  /*4af0*/  BSYNC.RECONVERGENT B4 ;  /* 0x0000000000047941 */ /* 0x000fea0003800200 */
.L_x_16329:
        /* <DEDUP_REMOVED lines=43> */
.L_x_16327:
[----:B------:R-:W-:Y:S05]  /*4db0*/  BSYNC.RECONVERGENT B3 ;  /* 0x0000000000037941 */ /* 0x000fea0003800200 */
.L_x_16326:
        /* <DEDUP_REMOVED lines=9> */
.L_x_16325:
[----:B------:R-:W-:Y:S05]  /*4e50*/  BSYNC.RECONVERGENT B2 ;  /* 0x0000000000027941 */ /* 0x000fea0003800200 */
.L_x_16324:
        /* <DEDUP_REMOVED lines=17> */
.L_x_16335:
        /* <DEDUP_REMOVED lines=13> */
.L_x_16337:
[----:B------:R-:W-:Y:S05]  /*5040*/  BSYNC.RECONVERGENT B4 ;  /* 0x0000000000047941 */ /* 0x000fea0003800200 */
.L_x_16336:
        /* <DEDUP_REMOVED lines=43> */
.L_x_16334:
[----:B------:R-:W-:Y:S05]  /*5300*/  BSYNC.RECONVERGENT B3 ;  /* 0x0000000000037941 */ /* 0x000fea0003800200 */
.L_x_16333:
        /* <DEDUP_REMOVED lines=9> */
.L_x_16332:
[----:B------:R-:W-:Y:S05]  /*53a0*/  BSYNC.RECONVERGENT B2 ;  /* 0x0000000000027941 */ /* 0x000fea0003800200 */
.L_x_16331:
        /* <DEDUP_REMOVED lines=17> */
.L_x_16342:
        /* <DEDUP_REMOVED lines=13> */
.L_x_16344:
[----:B------:R-:W-:Y:S05]  /*5590*/  BSYNC.RECONVERGENT B4 ;  /* 0x0000000000047941 */ /* 0x000fea0003800200 */
.L_x_16343:
        /* <DEDUP_REMOVED lines=43> */
.L_x_16341:
[----:B------:R-:W-:Y:S05]  /*5850*/  BSYNC.RECONVERGENT B3 ;  /* 0x0000000000037941 */ /* 0x000fea0003800200 */
.L_x_16340:
        /* <DEDUP_REMOVED lines=9> */
.L_x_16339:
[----:B------:R-:W-:Y:S05]  /*58f0*/  BSYNC.RECONVERGENT B2 ;  /* 0x0000000000027941 */ /* 0x000fea0003800200 */
.L_x_16338:
        /* <DEDUP_REMOVED lines=17> */
.L_x_16349:
        /* <DEDUP_REMOVED lines=13> */
.L_x_16351:
[----:B------:R-:W-:Y:S05]  /*5ae0*/  BSYNC.RECONVERGENT B4 ;  /* 0x0000000000047941 */ /* 0x000fea0003800200 */
.L_x_16350:
        /* <DEDUP_REMOVED lines=43> */
.L_x_16348:
[----:B------:R-:W-:Y:S05]  /*5da0*/  BSYNC.RECONVERGENT B3 ;  /* 0x0000000000037941 */ /* 0x000fea0003800200 */
.L_x_16347:
        /* <DEDUP_REMOVED lines=9> */
.L_x_16346:
[----:B------:R-:W-:Y:S05]  /*5e40*/  BSYNC.RECONVERGENT B2 ;  /* 0x0000000000027941 */ /* 0x000fea0003800200 */
.L_x_16345:
        /* <DEDUP_REMOVED lines=16> */
.L_x_16354:
        /* <DEDUP_REMOVED lines=13> */
.L_x_16356:
[----:B------:R-:W-:Y:S05]  /*6020*/  BSYNC.RECONVERGENT B3 ;  /* 0x0000000000037941 */ /* 0x000fea0003800200 */
.L_x_16355:
        /* <DEDUP_REMOVED lines=43> */
.L_x_16353:
[----:B------:R-:W-:Y:S05]  /*62e0*/  BSYNC.RECONVERGENT B2 ;  /* 0x0000000000027941 */ /* 0x000fea0003800200 */
.L_x_16352:
        /* <DEDUP_REMOVED lines=9> */
.L_x_16297:
[----:B------:R-:W-:Y:S05]  /*6380*/  BSYNC.RECONVERGENT B1 ;  /* 0x0000000000017941 */ /* 0x000fea0003800200 */
.L_x_16246:
[----:B------:R-:W0:Y:S01]  /*6390*/  LDC.64 R118, c[0x0][0x3a8] ;  /* 0x0000ea00ff767b82 */ /* 0x000e220000000a00 */
[----:B------:R-:W-:Y:S01]  /*63a0*/  BSSY.RECONVERGENT B1, `(.L_x_16357) ;  /* 0x000001b000017945 */ /* 0x000fe20003800200 */
[C---:B------:R-:W-:Y:S01]  /*63b0*/  IADD3 R91, PT, PT, R97.reuse, 0x20, RZ ;  /* 0x00000020615b7810 */ /* 0x040fe20007ffe0ff */
[----:B------:R-:W-:Y:S02]  /*63c0*/  VIADD R89, R96, 0x20 ;  /* 0x0000002060597836 */ /* 0x000fe40000000000 */
[----:B0-----:R-:W-:-:S05]  /*63d0*/  IMAD.WIDE.U32 R80, R97, 0x20, R118 ;  /* 0x0000002061507825 */ /* 0x001fca00078e0076 */
[----:B-----5:R0:W-:Y:S04]  /*63e0*/  STG.E.128 desc[UR8][R80.64], R72 ;  /* 0x0000004850007986 */ /* 0x0201e8000c101d08 */
[----:B------:R0:W-:Y:S01]  /*63f0*/  STG.E.128 desc[UR8][R80.64+0x10], R76 ;  /* 0x0000104c50007986 */ /* 0x0001e2000c101d08 */
[----:B------:R-:W-:Y:S05]  /*6400*/  @!P1 BRA `(.L_x_16358) ;  /* 0x0000000000509947 */ /* 0x000fea0003800000 */
        /* <DEDUP_REMOVED lines=20> */
.L_x_16358:
[----:B------:R-:W-:Y:S05]  /*6550*/  BSYNC.RECONVERGENT B1 ;  /* 0x0000000000017941 */ /* 0x000fea0003800200 */
.L_x_16357:
[----:B------:R-:W-:Y:S04]  /*6560*/  BSSY.RECONVERGENT B1, `(.L_x_16359) ;  /* 0x0000005000017945 */ /* 0x000fe80003800200 */
[----:B------:R-:W-:Y:S05]  /*6570*/  @!P1 BRA `(.L_x_16360) ;  /* 0x00000000000c9947 */ /* 0x000fea0003800000 */
[----:B------:R-:W2:Y:S02]  /*6580*/  LDC.64 R68, c[0x0][0x390] ;  /* 0x0000e400ff447b82 */ /* 0x000ea40000000a00 */
[----:B--2---:R-:W-:-:S06]  /*6590*/  IMAD.WIDE.U32 R68, R89, 0x10, R68 ;  /* 0x0000001059447825 */ /* 0x004fcc00078e0044 */
[----:B------:R-:W5:Y:S02]  /*65a0*/  LDG.E.128 R68, desc[UR8][R68.64] ;  /* 0x0000000844447981 */ /* 0x000f64000c1e1d00 */
.L_x_16360:
[----:B------:R-:W-:Y:S05]  /*65b0*/  BSYNC.RECONVERGENT B1 ;  /* 0x0000000000017941 */ /* 0x000fea0003800200 */
.L_x_16359:
[----:B------:R-:W-:Y:S01]  /*65c0*/  BSSY.RECONVERGENT B1, `(.L_x_16361) ;  /* 0x0000578000017945 */ /* 0x000fe20003800200 */
[----:B-----5:R-:W-:Y:S02]  /*65d0*/  PRMT R90, R71, 0x7632, R90 ;  /* 0x00007632475a7816 */ /* 0x020fe4000000005a */
[----:B------:R-:W-:Y:S02]  /*65e0*/  PRMT R92, R70, 0x7632, R92 ;  /* 0x00007632465c7816 */ /* 0x000fe4000000005c */
[----:B------:R-:W-:Y:S02]  /*65f0*/  PRMT R93, R69, 0x7632, R93 ;  /* 0x00007632455d7816 */ /* 0x000fe4000000005d */
[----:B------:R-:W-:Y:S01]  /*6600*/  PRMT R94, R68, 0x7632, R94 ;  /* 0x00007632445e7816 */ /* 0x000fe2000000005e */
[----:B------:R-:W-:Y:S06]  /*6610*/  @!P0 BRA `(.L_x_16362) ;  /* 0x0000002c00288947 */ /* 0x000fec0003800000 */
[----:B------:R-:W2:Y:S02]  /*6620*/  LDC.64 R100, c[0x0][0x3a0] ;  /* 0x0000e800ff647b82 */ /* 0x000ea40000000a00 */
[----:B--2---:R-:W-:-:S05]  /*6630*/  IMAD.WIDE.U32 R100, R91, 0x20, R100 ;  /* 0x000000205b647825 */ /* 0x004fca00078e0064 */
[----:B01----:R0:W5:Y:S04]  /*6640*/  LDG.E.128 R80, desc[UR8][R100.64] ;  /* 0x0000000864507981 */ /* 0x003168000c1e1d00 */
        /* <DEDUP_REMOVED lines=22> */
.L_x_16367:
        /* <DEDUP_REMOVED lines=13> */
.L_x_16369:
[----:B------:R-:W-:Y:S05]  /*6880*/  BSYNC.RECONVERGENT B4 ;  /* 0x0000000000047941 */ /* 0x000fea0003800200 */
.L_x_16368:
        /* <DEDUP_REMOVED lines=43> */
.L_x_16366:
[----:B------:R-:W-:Y:S05]  /*6b40*/  BSYNC.RECONVERGENT B3 ;  /* 0x0000000000037941 */ /* 0x000fea0003800200 */
.L_x_16365:
        /* <DEDUP_REMOVED lines=10> */
.L_x_16364:
[----:B------:R-:W-:Y:S05]  /*6bf0*/  BSYNC.RECONVERGENT B2 ;  /* 0x0000000000027941 */ /* 0x000fea0003800200 */
.L_x_16363:
        /* <DEDUP_REMOVED lines=20> */
.L_x_16374:
        /* <DEDUP_REMOVED lines=13> */
.L_x_16376:
[----:B------:R-:W-:Y:S05]  /*6e10*/  BSYNC.RECONVERGENT B4 ;  /* 0x0000000000047941 */ /* 0x000fea0003800200 */
.L_x_16375:
        /* <DEDUP_REMOVED lines=42> */
.L_x_16373:
[----:B------:R-:W-:Y:S05]  /*70c0*/  BSYNC.RECONVERGENT B3 ;  /* 0x0000000000037941 */ /* 0x000fea0003800200 */
.L_x_16372:
        /* <DEDUP_REMOVED lines=10> */
.L_x_16371:
[----:B------:R-:W-:Y:S05]  /*7170*/  BSYNC.RECONVERGENT B2 ;  /* 0x0000000000027941 */ /* 0x000fea0003800200 */
.L_x_16370:
        /* <DEDUP_REMOVED lines=20> */
.L_x_16381:
        /* <DEDUP_REMOVED lines=13> */
.L_x_16383:
[----:B------:R-:W-:Y:S05]  /*7390*/  BSYNC.RECONVERGENT B4 ;  /* 0x0000000000047941 */ /* 0x000fea0003800200 */
.L_x_16382:
        /* <DEDUP_REMOVED lines=43> */
.L_x_16380:
[----:B------:R-:W-:Y:S05]  /*7650*/  BSYNC.RECONVERGENT B3 ;  /* 0x0000000000037941 */ /* 0x000fea0003800200 */
.L_x_16379:
        /* <DEDUP_REMOVED lines=10> */
.L_x_16378:
[----:B------:R-:W-:Y:S05]  /*7700*/  BSYNC.RECONVERGENT B2 ;  /* 0x0000000000027941 */ /* 0x000fea0003800200 */
.L_x_16377:
        /* <DEDUP_REMOVED lines=20> */
.L_x_16388:
        /* <DEDUP_REMOVED lines=13> */
.L_x_16390:
[----:B------:R-:W-:Y:S05]  /*7920*/  BSYNC.RECONVERGENT B4 ;  /* 0x0000000000047941 */ /* 0x000fea0003800200 */
.L_x_16389:
        /* <DEDUP_REMOVED lines=43> */
.L_x_16387:
[----:B------:R-:W-:Y:S05]  /*7be0*/  BSYNC.RECONVERGENT B3 ;  /* 0x0000000000037941 */ /* 0x000fea0003800200 */
.L_x_16386:
[----:B------:R-:W-:Y:S01]  /*7bf0*/  I2FP.F32.U32 R94, R99 ;  /* 0x00000063005e7245 */ /* 0x000fe20000201000 */
[----:B------:R-:W-:Y:S02]  /*7c00*/  HFMA2 R99, -RZ, RZ, 0.1171875, 0 ;  /* 0x2f800000ff637431 */ /* 0x000fe400000001ff */
[----:B------:R-:W-:-:S04]  /*7c10*/  IMAD.U32 R93, R93, 0x10000, RZ ;  /* 0x000100005d5d7824 */ /* 0x000fc800078e00ff */
[----:B------:R-:W-:-:S04]  /*7c20*/  FMUL.FTZ R93, R93, UR13 ;  /* 0x0000000d5d5d7c20 */ /* 0x000fc80008410000 */
[----:B------:R-:W-:Y:S01]  /*7c30*/  FMUL.FTZ R93, R93, UR12 ;  /* 0x0000000c5d5d7c20 */ /* 0x000fe20008410000 */
[----:B------:R-:W-:-:S05]  /*7c40*/  FFMA.FTZ R94, R94, R99, 1.1641532182693481445e-10 ;  /* 0x2f0000005e5e7423 */ /* 0x000fca0000010063 */
[----:B------:R-:W-:-:S04]  /*7c50*/  FSETP.GTU.FTZ.AND P4, PT, R94, UR5, PT ;  /* 0x000000055e007c0b */ /* 0x000fc8000bf9c000 */
[----:B------:R-:W-:Y:S02]  /*7c60*/  FSEL R94, R93, RZ, !P4 ;  /* 0x000000ff5d5e7208 */ /* 0x000fe40006000000 */
[----:B------:R-:W-:-:S03]  /*7c70*/  SEL R113, RZ, 0x1, P4 ;  /* 0x00000001ff717807 */ /* 0x000fc60002000000 */
[----:B-----5:R-:W-:-:S07]  /*7c80*/  FADD.FTZ R83, R83, R94 ;  /* 0x0000005e53537221 */ /* 0x020fce0000010000 */
.L_x_16385:
[----:B------:R-:W-:Y:S05]  /*7c90*/  BSYNC.RECONVERGENT B2 ;  /* 0x0000000000027941 */ /* 0x000fea0003800200 */
.L_x_16384:
        /* <DEDUP_REMOVED lines=20> */
.L_x_16395:
        /* <DEDUP_REMOVED lines=13> */
.L_x_16397:
[----:B------:R-:W-:Y:S05]  /*7eb0*/  BSYNC.RECONVERGENT B4 ;  /* 0x0000000000047941 */ /* 0x000fea0003800200 */
.L_x_16396:
        /* <DEDUP_REMOVED lines=43> */
.L_x_16394:
[----:B------:R-:W-:Y:S05]  /*8170*/  BSYNC.RECONVERGENT B3 ;  /* 0x0000000000037941 */ /* 0x000fea0003800200 */
.L_x_16393:
        /* <DEDUP_REMOVED lines=10> */
.L_x_16392:
[----:B------:R-:W-:Y:S05]  /*8220*/  BSYNC.RECONVERGENT B2 ;  /* 0x0000000000027941 */ /* 0x000fea0003800200 */
.L_x_16391:
        /* <DEDUP_REMOVED lines=20> */
.L_x_16402:
        /* <DEDUP_REMOVED lines=13> */
.L_x_16404:
[----:B------:R-:W-:Y:S05]  /*8440*/  BSYNC.RECONVERGENT B4 ;  /* 0x0000000000047941 */ /* 0x000fea0003800200 */
.L_x_16403:
        /* <DEDUP_REMOVED lines=43> */
.L_x_16401:
[----:B------:R-:W-:Y:S05]  /*8700*/  BSYNC.RECONVERGENT B3 ;  /* 0x0000000000037941 */ /* 0x000fea0003800200 */
.L_x_16400:
        /* <DEDUP_REMOVED lines=10> */
.L_x_16399:
[----:B------:R-:W-:Y:S05]  /*87b0*/  BSYNC.RECONVERGENT B2 ;  /* 0x0000000000027941 */ /* 0x000fea0003800200 */
.L_x_16398:
        /* <DEDUP_REMOVED lines=20> */
.L_x_16409:
        /* <DEDUP_REMOVED lines=13> */
.L_x_16411:
[----:B------:R-:W-:Y:S05]  /*89d0*/  BSYNC.RECONVERGENT B4 ;  /* 0x0000000000047941 */ /* 0x000fea0003800200 */
.L_x_16410:
        /* <DEDUP_REMOVED lines=43> */
.L_x_16408:
[----:B------:R-:W-:Y:S05]  /*8c90*/  BSYNC.RECONVERGENT B3 ;  /* 0x0000000000037941 */ /* 0x000fea0003800200 */
.L_x_16407:
        /* <DEDUP_REMOVED lines=10> */
.L_x_16406:
[----:B------:R-:W-:Y:S05]  /*8d40*/  BSYNC.RECONVERGENT B2 ;  /* 0x0000000000027941 */ /* 0x000fea0003800200 */
.L_x_16405:
        /* <DEDUP_REMOVED lines=19> */
.L_x_16415:
        /* <DEDUP_REMOVED lines=13> */
.L_x_16417:
[----:B------:R-:W-:Y:S05]  /*8f50*/  BSYNC.RECONVERGENT B3 ;  /* 0x0000000000037941 */ /* 0x000fea0003800200 */
.L_x_16416:
        /* <DEDUP_REMOVED lines=42> */
.L_x_16414:
[----:B------:R-:W-:Y:S05]  /*9200*/  BSYNC.RECONVERGENT B2 ;  /* 0x0000000000027941 */ /* 0x000fea0003800200 */
.L_x_16413:
        /* <DEDUP_REMOVED lines=11> */
.L_x_16362:
[----:B------:R-:W-:Y:S01]  /*92c0*/  BSSY.RECONVERGENT B2, `(.L_x_16418) ;  /* 0x0000057000027945 */ /* 0x000fe20003800200 */
[----:B01----:R-:W-:Y:S02]  /*92d0*/  HFMA2 R80, -RZ, RZ, 0, 0 ;  /* 0x00000000ff507431 */ /* 0x003fe400000001ff */
        /* <DEDUP_REMOVED lines=19> */
.L_x_16422:
        /* <DEDUP_REMOVED lines=13> */
.L_x_16424:
[----:B------:R-:W-:Y:S05]  /*94e0*/  BSYNC.RECONVERGENT B4 ;  /* 0x0000000000047941 */ /* 0x000fea0003800200 */
.L_x_16423:
        /* <DEDUP_REMOVED lines=42> */
.L_x_16421:
[----:B------:R-:W-:Y:S05]  /*9790*/  BSYNC.RECONVERGENT B3 ;  /* 0x0000000000037941 */ /* 0x000fea0003800200 */
.L_x_16420:
        /* <DEDUP_REMOVED lines=9> */
.L_x_16419:
[----:B------:R-:W-:Y:S05]  /*9830*/  BSYNC.RECONVERGENT B2 ;  /* 0x0000000000027941 */ /* 0x000fea0003800200 */
.L_x_16418:
        /* <DEDUP_REMOVED lines=17> */
.L_x_16429:
        /* <DEDUP_REMOVED lines=13> */
.L_x_16431:
[----:B------:R-:W-:Y:S05]  /*9a20*/  BSYNC.RECONVERGENT B4 ;  /* 0x0000000000047941 */ /* 0x000fea0003800200 */
.L_x_16430:
        /* <DEDUP_REMOVED lines=42> */
.L_x_16428:
[----:B------:R-:W-:Y:S05]  /*9cd0*/  BSYNC.RECONVERGENT B3 ;  /* 0x0000000000037941 */ /* 0x000fea0003800200 */
.L_x_16427:
        /* <DEDUP_REMOVED lines=9> */
.L_x_16426:
[----:B------:R-:W-:Y:S05]  /*9d70*/  BSYNC.RECONVERGENT B2 ;  /* 0x0000000000027941 */ /* 0x000fea0003800200 */
.L_x_16425:
        /* <DEDUP_REMOVED lines=17> */
.L_x_16436:
        /* <DEDUP_REMOVED lines=13> */
.L_x_16438:
[----:B------:R-:W-:Y:S05]  /*9f60*/  BSYNC.RECONVERGENT B4 ;  /* 0x0000000000047941 */ /* 0x000fea0003800200 */
.L_x_16437:
        /* <DEDUP_REMOVED lines=43> */
.L_x_16435:
[----:B------:R-:W-:Y:S05]  /*a220*/  BSYNC.RECONVERGENT B3 ;  /* 0x0000000000037941 */ /* 0x000fea0003800200 */
.L_x_16434:
        /* <DEDUP_REMOVED lines=9> */
.L_x_16433:
[----:B------:R-:W-:Y:S05]  /*a2c0*/  BSYNC.RECONVERGENT B2 ;  /* 0x0000000000027941 */ /* 0x000fea0003800200 */
.L_x_16432:
        /* <DEDUP_REMOVED lines=17> */
.L_x_16443:
        /* <DEDUP_REMOVED lines=13> */
.L_x_16445:
[----:B------:R-:W-:Y:S05]  /*a4b0*/  BSYNC.RECONVERGENT B4 ;  /* 0x0000000000047941 */ /* 0x000fea0003800200 */
.L_x_16444:
        /* <DEDUP_REMOVED lines=42> */
[----:B------:R-:W-:-:S07]  /*a760*/  IMAD.MOV.U32 R98, RZ, RZ, R86 ;  /* 0x000000ffff627224 */ /* 0x000fce00078e0056 */
.L_x_16442:
[----:B------:R-:W-:Y:S05]  /*a770*/  BSYNC.RECONVERGENT B3 ;  /* 0x0000000000037941 */ /* 0x000fea0003800200 */
.L_x_16441:
        /* <DEDUP_REMOVED lines=9> */
.L_x_16440:
[----:B------:R-:W-:Y:S05]  /*a810*/  BSYNC.RECONVERGENT B2 ;  /* 0x0000000000027941 */ /* 0x000fea0003800200 */
.L_x_16439:
        /* <DEDUP_REMOVED lines=17> */
.L_x_16450:
        /* <DEDUP_REMOVED lines=13> */
.L_x_16452:
[----:B------:R-:W-:Y:S05]  /*aa00*/  BSYNC.RECONVERGENT B4 ;  /* 0x0000000000047941 */ /* 0x000fea0003800200 */
.L_x_16451:
        /* <DEDUP_REMOVED lines=40> */
[----:B------:R-:W-:Y:S01]  /*ac90*/  MOV R98, R86 ;  /* 0x0000005600627202 */ /* 0x000fe20000000f00 */
[----:B------:R-:W-:Y:S01]  /*aca0*/  IMAD.MOV.U32 R86, RZ, RZ, RZ ;  /* 0x000000ffff567224 */ /* 0x000fe200078e00ff */
[----:B------:R-:W-:-:S07]  /*acb0*/  LOP3.LUT R106, R106, UR32, R87, 0x96, !PT ;  /* 0x000000206a6a7c12 */ /* 0x000fce000f8e9657 */
.L_x_16449:
[----:B------:R-:W-:Y:S05]  /*acc0*/  BSYNC.RECONVERGENT B3 ;  /* 0x0000000000037941 */ /* 0x000fea0003800200 */
.L_x_16448:
        /* <DEDUP_REMOVED lines=9> */
.L_x_16447:
[----:B------:R-:W-:Y:S05]  /*ad60*/  BSYNC.RECONVERGENT B2 ;  /* 0x0000000000027941 */ /* 0x000fea0003800200 */
.L_x_16446:
        /* <DEDUP_REMOVED lines=17> */
.L_x_16457:
        /* <DEDUP_REMOVED lines=13> */
.L_x_16459:
[----:B------:R-:W-:Y:S05]  /*af50*/  BSYNC.RECONVERGENT B4 ;  /* 0x0000000000047941 */ /* 0x000fea0003800200 */
.L_x_16458:
        /* <DEDUP_REMOVED lines=43> */
.L_x_16456:
[----:B------:R-:W-:Y:S05]  /*b210*/  BSYNC.RECONVERGENT B3 ;  /* 0x0000000000037941 */ /* 0x000fea0003800200 */
.L_x_16455:
        /* <DEDUP_REMOVED lines=9> */
.L_x_16454:
[----:B------:R-:W-:Y:S05]  /*b2b0*/  BSYNC.RECONVERGENT B2 ;  /* 0x0000000000027941 */ /* 0x000fea0003800200 */
.L_x_16453:
        /* <DEDUP_REMOVED lines=17> */
.L_x_16464:
        /* <DEDUP_REMOVED lines=13> */
.L_x_16466:
[----:B------:R-:W-:Y:S05]  /*b4a0*/  BSYNC.RECONVERGENT B4 ;  /* 0x0000000000047941 */ /* 0x000fea0003800200 */
.L_x_16465:
        /* <DEDUP_REMOVED lines=43> */
.L_x_16463:
[----:B------:R-:W-:Y:S05]  /*b760*/  BSYNC.RECONVERGENT B3 ;  /* 0x0000000000037941 */ /* 0x000fea0003800200 */
.L_x_16462:
        /* <DEDUP_REMOVED lines=9> */
.L_x_16461:
[----:B------:R-:W-:Y:S05]  /*b800*/  BSYNC.RECONVERGENT B2 ;  /* 0x0000000000027941 */ /* 0x000fea0003800200 */
.L_x_16460:
        /* <DEDUP_REMOVED lines=16> */
.L_x_16469:
        /* <DEDUP_REMOVED lines=13> */
.L_x_16471:
[----:B------:R-:W-:Y:S05]  /*b9e0*/  BSYNC.RECONVERGENT B3 ;  /* 0x0000000000037941 */ /* 0x000fea0003800200 */
.L_x_16470:
        /* <DEDUP_REMOVED lines=43> */
.L_x_16468:
[----:B------:R-:W-:Y:S05]  /*bca0*/  BSYNC.RECONVERGENT B2 ;  /* 0x0000000000027941 */ /* 0x000fea0003800200 */
.L_x_16467:
        /* <DEDUP_REMOVED lines=9> */
.L_x_16412:
[----:B------:R-:W-:Y:S05]  /*bd40*/  BSYNC.RECONVERGENT B1 ;  /* 0x0000000000017941 */ /* 0x000fea0003800200 */
.L_x_16361:
[----:B------:R-:W-:Y:S01]  /*bd50*/  IMAD.WIDE.U32 R90, R91, 0x20, R118 ;  /* 0x000000205b5a7825 */ /* 0x000fe200078e0076 */
[----:B------:R-:W-:Y:S01]  /*bd60*/  BSSY.RECONVERGENT B1, `(.L_x_16472) ;  /* 0x000001a000017945 */ /* 0x000fe20003800200 */
[----:B------:R-:W-:Y:S02]  /*bd70*/  IADD3 R99, PT, PT, R96, 0x40, RZ ;  /* 0x0000004060637810 */ /* 0x000fe40007ffe0ff */
[----:B------:R-:W-:Y:S01]  /*bd80*/  VIADD R101, R97, 0x40 ;  /* 0x0000004061657836 */ /* 0x000fe20000000000 */
        /* <DEDUP_REMOVED lines=23> */
.L_x_16473:
[----:B------:R-:W-:Y:S05]  /*bf00*/  BSYNC.RECONVERGENT B1 ;  /* 0x0000000000017941 */ /* 0x000fea0003800200 */
.L_x_16472:
[----:B------:R-:W-:Y:S04]  /*bf10*/  BSSY.RECONVERGENT B1, `(.L_x_16474) ;  /* 0x0000005000017945 */ /* 0x000fe80003800200 */
[----:B------:R-:W-:Y:S05]  /*bf20*/  @!P1 BRA `(.L_x_16475) ;  /* 0x00000000000c9947 */ /* 0x000fea0003800000 */
[----:B------:R-:W2:Y:S02]  /*bf30*/  LDC.64 R68, c[0x0][0x390] ;  /* 0x0000e400ff447b82 */ /* 0x000ea40000000a00 */
[----:B--2---:R-:W-:-:S06]  /*bf40*/  IMAD.WIDE.U32 R68, R99, 0x10, R68 ;  /* 0x0000001063447825 */ /* 0x004fcc00078e0044 */
[----:B------:R-:W5:Y:S02]  /*bf50*/  LDG.E.128 R68, desc[UR8][R68.64] ;  /* 0x0000000844447981 */ /* 0x000f64000c1e1d00 */
.L_x_16475:
[----:B------:R-:W-:Y:S05]  /*bf60*/  BSYNC.RECONVERGENT B1 ;  /* 0x0000000000017941 */ /* 0x000fea0003800200 */
.L_x_16474:
[----:B------:R-:W-:Y:S01]  /*bf70*/  BSSY.RECONVERGENT B1, `(.L_x_16476) ;  /* 0x000057e000017945 */ /* 0x000fe20003800200 */
[----:B-----5:R-:W-:Y:S02]  /*bf80*/  PRMT R100, R71, 0x7632, R100 ;  /* 0x0000763247647816 */ /* 0x020fe40000000064 */
[----:B------:R-:W-:Y:S02]  /*bf90*/  PRMT R94, R70, 0x7632, R94 ;  /* 0x00007632465e7816 */ /* 0x000fe4000000005e */
[----:B-1----:R-:W-:Y:S02]  /*bfa0*/  PRMT R92, R69, 0x7632, R92 ;  /* 0x00007632455c7816 */ /* 0x002fe4000000005c */
[----:B0-----:R-:W-:Y:S01]  /*bfb0*/  PRMT R90, R68, 0x7632, R90 ;  /* 0x00007632445a7816 */ /* 0x001fe2000000005a */
[----:B------:R-:W-:Y:S06]  /*bfc0*/  @!P0 BRA `(.L_x_16477) ;  /* 0x0000002c003c8947 */ /* 0x000fec0003800000 */
        /* <DEDUP_REMOVED lines=25> */
.L_x_16482:
        /* <DEDUP_REMOVED lines=13> */
.L_x_16484:
[----:B------:R-:W-:Y:S05]  /*c230*/  BSYNC.RECONVERGENT B4 ;  /* 0x0000000000047941 */ /* 0x000fea0003800200 */
.L_x_16483:
        /* <DEDUP_REMOVED lines=43> */
.L_x_16481:
[----:B------:R-:W-:Y:S05]  /*c4f0*/  BSYNC.RECONVERGENT B3 ;  /* 0x0000000000037941 */ /* 0x000fea0003800200 */
.L_x_16480:
        /* <DEDUP_REMOVED lines=10> */
.L_x_16479:
[----:B------:R-:W-:Y:S05]  /*c5a0*/  BSYNC.RECONVERGENT B2 ;  /* 0x0000000000027941 */ /* 0x000fea0003800200 */
.L_x_16478:
        /* <DEDUP_REMOVED lines=20> */
.L_x_16489:
        /* <DEDUP_REMOVED lines=13> */
.L_x_16491:
[----:B------:R-:W-:Y:S05]  /*c7c0*/  BSYNC.RECONVERGENT B4 ;  /* 0x0000000000047941 */ /* 0x000fea0003800200 */
.L_x_16490:
        /* <DEDUP_REMOVED lines=42> */
.L_x_16488:
[----:B------:R-:W-:Y:S05]  /*ca70*/  BSYNC.RECONVERGENT B3 ;  /* 0x0000000000037941 */ /* 0x000fea0003800200 */
.L_x_16487:
[----:B------:R-:W-:Y:S02]  /*ca80*/  PRMT R103, R68, 0x7632, R103 ;  /* 0x0000763244677816 */ /* 0x000fe40000000067 */
        /* <DEDUP_REMOVED lines=10> */
.L_x_16486:
[----:B------:R-:W-:Y:S05]  /*cb30*/  BSYNC.RECONVERGENT B2 ;  /* 0x0000000000027941 */ /* 0x000fea0003800200 */
.L_x_16485:
        /* <DEDUP_REMOVED lines=20> */
.L_x_16496:
        /* <DEDUP_REMOVED lines=13> */
.L_x_16498:
[----:B------:R-:W-:Y:S05]  /*cd50*/  BSYNC.RECONVERGENT B4 ;  /* 0x0000000000047941 */ /* 0x000fea0003800200 */
.L_x_16497:
        /* <DEDUP_REMOVED lines=43> */
.L_x_16495:
[----:B------:R-:W-:Y:S05]  /*d010*/  BSYNC.RECONVERGENT B3 ;  /* 0x0000000000037941 */ /* 0x000fea0003800200 */
.L_x_16494:
        /* <DEDUP_REMOVED lines=10> */
.L_x_16493:
[----:B------:R-:W-:Y:S05]  /*d0c0*/  BSYNC.RECONVERGENT B2 ;  /* 0x0000000000027941 */ /* 0x000fea0003800200 */
.L_x_16492:
        /* <DEDUP_REMOVED lines=20> */
.L_x_16503:
        /* <DEDUP_REMOVED lines=13> */
.L_x_16505:
[----:B------:R-:W-:Y:S05]  /*d2e0*/  BSYNC.RECONVERGENT B4 ;  /* 0x0000000000047941 */ /* 0x000fea0003800200 */
.L_x_16504:
        /* <DEDUP_REMOVED lines=43> */
.L_x_16502:
[----:B------:R-:W-:Y:S05]  /*d5a0*/  BSYNC.RECONVERGENT B3 ;  /* 0x0000000000037941 */ /* 0x000fea0003800200 */
.L_x_16501:
        /* <DEDUP_REMOVED lines=11> */
.L_x_16500:
[----:B------:R-:W-:Y:S05]  /*d660*/  BSYNC.RECONVERGENT B2 ;  /* 0x0000000000027941 */ /* 0x000fea0003800200 */
.L_x_16499:
        /* <DEDUP_REMOVED lines=20> */
.L_x_16510:
        /* <DEDUP_REMOVED lines=13> */
.L_x_16512:
[----:B------:R-:W-:Y:S05]  /*d880*/  BSYNC.RECONVERGENT B4 ;  /* 0x0000000000047941 */ /* 0x000fea0003800200 */
.L_x_16511:
        /* <DEDUP_REMOVED lines=43> */
.L_x_16509:
[----:B------:R-:W-:Y:S05]  /*db40*/  BSYNC.RECONVERGENT B3 ;  /* 0x0000000000037941 */ /* 0x000fea0003800200 */
.L_x_16508:
        /* <DEDUP_REMOVED lines=10> */
.L_x_16507:
[----:B------:R-:W-:Y:S05]  /*dbf0*/  BSYNC.RECONVERGENT B2 ;  /* 0x0000000000027941 */ /* 0x000fea0003800200 */
.L_x_16506:
        /* <DEDUP_REMOVED lines=20> */
.L_x_16517:
        /* <DEDUP_REMOVED lines=13> */
.L_x_16519:
[----:B------:R-:W-:Y:S05]  /*de10*/  BSYNC.RECONVERGENT B4 ;  /* 0x0000000000047941 */ /* 0x000fea0003800200 */
.L_x_16518:
        /* <DEDUP_REMOVED lines=43> */
.L_x_16516:
[----:B------:R-:W-:Y:S05]  /*e0d0*/  BSYNC.RECONVERGENT B3 ;  /* 0x0000000000037941 */ /* 0x000fea0003800200 */
.L_x_16515:
        /* <DEDUP_REMOVED lines=11> */
.L_x_16514:
[----:B------:R-:W-:Y:S05]  /*e190*/  BSYNC.RECONVERGENT B2 ;  /* 0x0000000000027941 */ /* 0x000fea0003800200 */
.L_x_16513:
        /* <DEDUP_REMOVED lines=20> */
.L_x_16524:
        /* <DEDUP_REMOVED lines=13> */
.L_x_16526:
[----:B------:R-:W-:Y:S05]  /*e3b0*/  BSYNC.RECONVERGENT B4 ;  /* 0x0000000000047941 */ /* 0x000fea0003800200 */
.L_x_16525:
        /* <DEDUP_REMOVED lines=43> */
.L_x_16523:
[----:B------:R-:W-:Y:S05]  /*e670*/  BSYNC.RECONVERGENT B3 ;  /* 0x0000000000037941 */ /* 0x000fea0003800200 */
.L_x_16522:
        /* <DEDUP_REMOVED lines=10> */
.L_x_16521:
[----:B------:R-:W-:Y:S05]  /*e720*/  BSYNC.RECONVERGENT B2 ;  /* 0x0000000000027941 */ /* 0x000fea0003800200 */
.L_x_16520:
        /* <DEDUP_REMOVED lines=19> */
.L_x_16530:
        /* <DEDUP_REMOVED lines=13> */
.L_x_16532:
[----:B------:R-:W-:Y:S05]  /*e930*/  BSYNC.RECONVERGENT B3 ;  /* 0x0000000000037941 */ /* 0x000fea0003800200 */
.L_x_16531:
        /* <DEDUP_REMOVED lines=43> */
.L_x_16529:
[----:B------:R-:W-:Y:S05]  /*ebf0*/  BSYNC.RECONVERGENT B2 ;  /* 0x0000000000027941 */ /* 0x000fea0003800200 */
.L_x_16528:
        /* <DEDUP_REMOVED lines=12> */
.L_x_16477:
        /* <DEDUP_REMOVED lines=21> */
.L_x_16537:
        /* <DEDUP_REMOVED lines=13> */
.L_x_16539:
[----:B------:R-:W-:Y:S05]  /*eee0*/  BSYNC.RECONVERGENT B4 ;  /* 0x0000000000047941 */ /* 0x000fea0003800200 */
.L_x_16538:
        /* <DEDUP_REMOVED lines=41> */
[----:B------:R-:W-:Y:S02]  /*f180*/  LOP3.LUT R106, R88, UR32, R127, 0x96, !PT ;  /* 0x00000020586a7c12 */ /* 0x000fe4000f8e967f */
[----:B------:R-:W-:-:S07]  /*f190*/  MOV R88, R98 ;  /* 0x0000006200587202 */ /* 0x000fce0000000f00 */
.L_x_16536:
[----:B------:R-:W-:Y:S05]  /*f1a0*/  BSYNC.RECONVERGENT B3 ;  /* 0x0000000000037941 */ /* 0x000fea0003800200 */
.L_x_16535:
        /* <DEDUP_REMOVED lines=9> */
.L_x_16534:
[----:B------:R-:W-:Y:S05]  /*f240*/  BSYNC.RECONVERGENT B2 ;  /* 0x0000000000027941 */ /* 0x000fea0003800200 */
.L_x_16533:
        /* <DEDUP_REMOVED lines=17> */
.L_x_16544:
        /* <DEDUP_REMOVED lines=13> */
.L_x_16546:
[----:B------:R-:W-:Y:S05]  /*f430*/  BSYNC.RECONVERGENT B4 ;  /* 0x0000000000047941 */ /* 0x000fea0003800200 */
.L_x_16545:
        /* <DEDUP_REMOVED lines=42> */
.L_x_16543:
[----:B------:R-:W-:Y:S05]  /*f6e0*/  BSYNC.RECONVERGENT B3 ;  /* 0x0000000000037941 */ /* 0x000fea0003800200 */
.L_x_16542:
        /* <DEDUP_REMOVED lines=9> */
.L_x_16541:
[----:B------:R-:W-:Y:S05]  /*f780*/  BSYNC.RECONVERGENT B2 ;  /* 0x0000000000027941 */ /* 0x000fea0003800200 */
.L_x_16540:
        /* <DEDUP_REMOVED lines=17> */
.L_x_16551:
        /* <DEDUP_REMOVED lines=13> */
.L_x_16553:
[----:B------:R-:W-:Y:S05]  /*f970*/  BSYNC.RECONVERGENT B4 ;  /* 0x0000000000047941 */ /* 0x000fea0003800200 */
.L_x_16552:
        /* <DEDUP_REMOVED lines=43> */
.L_x_16550:
[----:B------:R-:W-:Y:S05]  /*fc30*/  BSYNC.RECONVERGENT B3 ;  /* 0x0000000000037941 */ /* 0x000fea0003800200 */
.L_x_16549:
        /* <DEDUP_REMOVED lines=9> */
.L_x_16548:
[----:B------:R-:W-:Y:S05]  /*fcd0*/  BSYNC.RECONVERGENT B2 ;  /* 0x0000000000027941 */ /* 0x000fea0003800200 */
.L_x_16547:
        /* <DEDUP_REMOVED lines=17> */
.L_x_16558:
        /* <DEDUP_REMOVED lines=13> */
.L_x_16560:
[----:B------:R-:W-:Y:S05]  /*fec0*/  BSYNC.RECONVERGENT B4 ;  /* 0x0000000000047941 */ /* 0x000fea0003800200 */
.L_x_16559:
        /* <DEDUP_REMOVED lines=43> */
.L_x_16557:
[----:B------:R-:W-:Y:S05]  /*10180*/  BSYNC.RECONVERGENT B3 ;  /* 0x0000000000037941 */ /* 0x000fea0003800200 */
.L_x_16556:
        /* <DEDUP_REMOVED lines=9> */
.L_x_16555:
[----:B------:R-:W-:Y:S05]  /*10220*/  BSYNC.RECONVERGENT B2 ;  /* 0x0000000000027941 */ /* 0x000fea0003800200 */
.L_x_16554:
        /* <DEDUP_REMOVED lines=17> */
.L_x_16565:
        /* <DEDUP_REMOVED lines=13> */
.L_x_16567:
[----:B------:R-:W-:Y:S05]  /*10410*/  BSYNC.RECONVERGENT B4 ;  /* 0x0000000000047941 */ /* 0x000fea0003800200 */
.L_x_16566:
        /* <DEDUP_REMOVED lines=43> */
.L_x_16564:
[----:B------:R-:W-:Y:S05]  /*106d0*/  BSYNC.RECONVERGENT B3 ;  /* 0x0000000000037941 */ /* 0x000fea0003800200 */
.L_x_16563:
        /* <DEDUP_REMOVED lines=9> */
.L_x_16562:
[----:B------:R-:W-:Y:S05]  /*10770*/  BSYNC.RECONVERGENT B2 ;  /* 0x0000000000027941 */ /* 0x000fea0003800200 */
.L_x_16561:
        /* <DEDUP_REMOVED lines=17> */
.L_x_16572:
        /* <DEDUP_REMOVED lines=13> */
.L_x_16574:
[----:B------:R-:W-:Y:S05]  /*10960*/  BSYNC.RECONVERGENT B4 ;  /* 0x0000000000047941 */ /* 0x000fea0003800200 */
.L_x_16573:
        /* <DEDUP_REMOVED lines=43> */
.L_x_16571:
[----:B------:R-:W-:Y:S05]  /*10c20*/  BSYNC.RECONVERGENT B3 ;  /* 0x0000000000037941 */ /* 0x000fea0003800200 */
.L_x_16570:
        /* <DEDUP_REMOVED lines=9> */
.L_x_16569:
[----:B------:R-:W-:Y:S05]  /*10cc0*/  BSYNC.RECONVERGENT B2 ;  /* 0x0000000000027941 */ /* 0x000fea0003800200 */
.L_x_16568:
        /* <DEDUP_REMOVED lines=17> */
.L_x_16579:
        /* <DEDUP_REMOVED lines=13> */
.L_x_16581:
[----:B------:R-:W-:Y:S05]  /*10eb0*/  BSYNC.RECONVERGENT B4 ;  /* 0x0000000000047941 */ /* 0x000fea0003800200 */
.L_x_16580:
        /* <DEDUP_REMOVED lines=43> */
.L_x_16578:
[----:B------:R-:W-:Y:S05]  /*11170*/  BSYNC.RECONVERGENT B3 ;  /* 0x0000000000037941 */ /* 0x000fea0003800200 */
.L_x_16577:
        /* <DEDUP_REMOVED lines=9> */
.L_x_16576:
[----:B------:R-:W-:Y:S05]  /*11210*/  BSYNC.RECONVERGENT B2 ;  /* 0x0000000000027941 */ /* 0x000fea0003800200 */
.L_x_16575:
        /* <DEDUP_REMOVED lines=16> */
.L_x_16584:
        /* <DEDUP_REMOVED lines=13> */
.L_x_16586:
[----:B------:R-:W-:Y:S05]  /*113f0*/  BSYNC.RECONVERGENT B3 ;  /* 0x0000000000037941 */ /* 0x000fea0003800200 */
.L_x_16585:
        /* <DEDUP_REMOVED lines=43> */
.L_x_16583:
[----:B------:R-:W-:Y:S05]  /*116b0*/  BSYNC.RECONVERGENT B2 ;  /* 0x0000000000027941 */ /* 0x000fea0003800200 */
.L_x_16582:
        /* <DEDUP_REMOVED lines=9> */
.L_x_16527:
[----:B------:R-:W-:Y:S05]  /*11750*/  BSYNC.RECONVERGENT B1 ;  /* 0x0000000000017941 */ /* 0x000fea0003800200 */
.L_x_16476:
[----:B------:R-:W-:Y:S01]  /*11760*/  IMAD.WIDE.U32 R100, R101, 0x20, R118 ;  /* 0x0000002065647825 */ /* 0x000fe200078e0076 */
[----:B------:R-:W-:Y:S01]  /*11770*/  BSSY.RECONVERGENT B1, `(.L_x_16587) ;  /* 0x0000019000017945 */ /* 0x000fe20003800200 */
[----:B------:R-:W-:-:S03]  /*11780*/  IADD3 R126, PT, PT, R96, 0x60, RZ ;  /* 0x00000060607e7810 */ /* 0x000fc60007ffe0ff */
        /* <DEDUP_REMOVED lines=23> */
.L_x_16588:
[----:B------:R-:W-:Y:S05]  /*11900*/  BSYNC.RECONVERGENT B1 ;  /* 0x0000000000017941 */ /* 0x000fea0003800200 */
.L_x_16587:
[----:B------:R-:W-:Y:S04]  /*11910*/  BSSY.RECONVERGENT B1, `(.L_x_16589) ;  /* 0x0000005000017945 */ /* 0x000fe80003800200 */
[----:B------:R-:W-:Y:S05]  /*11920*/  @!P1 BRA `(.L_x_16590) ;  /* 0x00000000000c9947 */ /* 0x000fea0003800000 */
[----:B------:R-:W2:Y:S02]  /*11930*/  LDC.64 R68, c[0x0][0x390] ;  /* 0x0000e400ff447b82 */ /* 0x000ea40000000a00 */
[----:B--2---:R-:W-:-:S06]  /*11940*/  IMAD.WIDE.U32 R68, R126, 0x10, R68 ;  /* 0x000000107e447825 */ /* 0x004fcc00078e0044 */
[----:B------:R-:W5:Y:S02]  /*11950*/  LDG.E.128 R68, desc[UR8][R68.64] ;  /* 0x0000000844447981 */ /* 0x000f64000c1e1d00 */
.L_x_16590:
[----:B------:R-:W-:Y:S05]  /*11960*/  BSYNC.RECONVERGENT B1 ;  /* 0x0000000000017941 */ /* 0x000fea0003800200 */
.L_x_16589:
[----:B------:R-:W-:Y:S01]  /*11970*/  BSSY.RECONVERGENT B1, `(.L_x_16591) ;  /* 0x0000580000017945 */ /* 0x000fe20003800200 */
[----:B------:R-:W-:-:S03]  /*11980*/  IADD3 R127, PT, PT, R97, 0x60, RZ ;  /* 0x00000060617f7810 */ /* 0x000fc60007ffe0ff */
[----:B------:R-:W-:Y:S05]  /*11990*/  @!P0 BRA `(.L_x_16592) ;  /* 0x0000002c00408947 */ /* 0x000fea0003800000 */
[----:B------:R-:W2:Y:S02]  /*119a0*/  LDC.64 R128, c[0x0][0x3a0] ;  /* 0x0000e800ff807b82 */ /* 0x000ea40000000a00 */
[----:B--2---:R-:W-:-:S05]  /*119b0*/  IMAD.WIDE.U32 R128, R127, 0x20, R128 ;  /* 0x000000207f807825 */ /* 0x004fca00078e0080 */
[----:B------:R2:W5:Y:S04]  /*119c0*/  LDG.E.128 R96, desc[UR8][R128.64] ;  /* 0x0000000880607981 */ /* 0x000568000c1e1d00 */
[----:B01----:R2:W5:Y:S01]  /*119d0*/  LDG.E.128 R100, desc[UR8][R128.64+0x10] ;  /* 0x0000100880647981 */ /* 0x003562000c1e1d00 */
[----:B------:R-:W-:Y:S01]  /*119e0*/  ISETP.GT.AND P0, PT, R0, RZ, PT ;  /* 0x000000ff0000720c */ /* 0x000fe20003f04270 */
[----:B------:R-:W-:-:S12]  /*119f0*/  BSSY.RECONVERGENT B2, `(.L_x_16593) ;  /* 0x0000058000027945 */ /* 0x000fd80003800200 */
[----:B------:R-:W-:Y:S01]  /*11a00*/  @!P0 IMAD.MOV.U32 R0, RZ, RZ, R124 ;  /* 0x000000ffff008224 */ /* 0x000fe200078e007c */
[----:B------:R-:W-:Y:S01]  /*11a10*/  @!P0 MOV R130, R121 ;  /* 0x0000007900828202 */ /* 0x000fe20000000f00 */
[----:B--2---:R-:W-:Y:S06]  /*11a20*/  @!P0 BRA `(.L_x_16594) ;  /* 0x0000000400508947 */ /* 0x004fec0003800000 */
        /* <DEDUP_REMOVED lines=16> */
.L_x_16597:
        /* <DEDUP_REMOVED lines=13> */
.L_x_16599:
[----:B------:R-:W-:Y:S05]  /*11c00*/  BSYNC.RECONVERGENT B4 ;  /* 0x0000000000047941 */ /* 0x000fea0003800200 */
.L_x_16598:
        /* <DEDUP_REMOVED lines=43> */
.L_x_16596:
[----:B------:R-:W-:Y:S05]  /*11ec0*/  BSYNC.RECONVERGENT B3 ;  /* 0x0000000000037941 */ /* 0x000fea0003800200 */
.L_x_16595:
        /* <DEDUP_REMOVED lines=10> */
.L_x_16594:
[----:B------:R-:W-:Y:S05]  /*11f70*/  BSYNC.RECONVERGENT B2 ;  /* 0x0000000000027941 */ /* 0x000fea0003800200 */
.L_x_16593:
        /* <DEDUP_REMOVED lines=20> */
.L_x_16604:
        /* <DEDUP_REMOVED lines=13> */
.L_x_16606:
[----:B------:R-:W-:Y:S05]  /*12190*/  BSYNC.RECONVERGENT B4 ;  /* 0x0000000000047941 */ /* 0x000fea0003800200 */
.L_x_16605:
        /* <DEDUP_REMOVED lines=43> */
.L_x_16603:
[----:B------:R-:W-:Y:S05]  /*12450*/  BSYNC.RECONVERGENT B3 ;  /* 0x0000000000037941 */ /* 0x000fea0003800200 */
.L_x_16602:
        /* <DEDUP_REMOVED lines=11> */
.L_x_16601:
[----:B------:R-:W-:Y:S05]  /*12510*/  BSYNC.RECONVERGENT B2 ;  /* 0x0000000000027941 */ /* 0x000fea0003800200 */
.L_x_16600:
        /* <DEDUP_REMOVED lines=20> */
.L_x_16611:
        /* <DEDUP_REMOVED lines=13> */
.L_x_16613:
[----:B------:R-:W-:Y:S05]  /*12730*/  BSYNC.RECONVERGENT B4 ;  /* 0x0000000000047941 */ /* 0x000fea0003800200 */
.L_x_16612:
        /* <DEDUP_REMOVED lines=43> */
.L_x_16610:
[----:B------:R-:W-:Y:S05]  /*129f0*/  BSYNC.RECONVERGENT B3 ;  /* 0x0000000000037941 */ /* 0x000fea0003800200 */
.L_x_16609:
        /* <DEDUP_REMOVED lines=10> */
.L_x_16608:
[----:B------:R-:W-:Y:S05]  /*12aa0*/  BSYNC.RECONVERGENT B2 ;  /* 0x0000000000027941 */ /* 0x000fea0003800200 */
.L_x_16607:
        /* <DEDUP_REMOVED lines=20> */
.L_x_16618:
        /* <DEDUP_REMOVED lines=13> */
.L_x_16620:
[----:B------:R-:W-:Y:S05]  /*12cc0*/  BSYNC.RECONVERGENT B4 ;  /* 0x0000000000047941 */ /* 0x000fea0003800200 */
.L_x_16619:
        /* <DEDUP_REMOVED lines=43> */
.L_x_16617:
[----:B------:R-:W-:Y:S05]  /*12f80*/  BSYNC.RECONVERGENT B3 ;  /* 0x0000000000037941 */ /* 0x000fea0003800200 */
.L_x_16616:
        /* <DEDUP_REMOVED lines=11> */
.L_x_16615:
[----:B------:R-:W-:Y:S05]  /*13040*/  BSYNC.RECONVERGENT B2 ;  /* 0x0000000000027941 */ /* 0x000fea0003800200 */
.L_x_16614:
        /* <DEDUP_REMOVED lines=20> */
.L_x_16625:
        /* <DEDUP_REMOVED lines=13> */
.L_x_16627:
[----:B------:R-:W-:Y:S05]  /*13260*/  BSYNC.RECONVERGENT B4 ;  /* 0x0000000000047941 */ /* 0x000fea0003800200 */
.L_x_16626:
        /* <DEDUP_REMOVED lines=43> */
.L_x_16624:
[----:B------:R-:W-:Y:S05]  /*13520*/  BSYNC.RECONVERGENT B3 ;  /* 0x0000000000037941 */ /* 0x000fea0003800200 */
.L_x_16623:
        /* <DEDUP_REMOVED lines=10> */
.L_x_16622:
[----:B------:R-:W-:Y:S05]  /*135d0*/  BSYNC.RECONVERGENT B2 ;  /* 0x0000000000027941 */ /* 0x000fea0003800200 */
.L_x_16621:
        /* <DEDUP_REMOVED lines=20> */
.L_x_16632:
        /* <DEDUP_REMOVED lines=13> */
.L_x_16634:
[----:B------:R-:W-:Y:S05]  /*137f0*/  BSYNC.RECONVERGENT B4 ;  /* 0x0000000000047941 */ /* 0x000fea0003800200 */
.L_x_16633:
        /* <DEDUP_REMOVED lines=43> */
.L_x_16631:
[----:B------:R-:W-:Y:S05]  /*13ab0*/  BSYNC.RECONVERGENT B3 ;  /* 0x0000000000037941 */ /* 0x000fea0003800200 */
.L_x_16630:
        /* <DEDUP_REMOVED lines=11> */
.L_x_16629:
[----:B------:R-:W-:Y:S05]  /*13b70*/  BSYNC.RECONVERGENT B2 ;  /* 0x0000000000027941 */ /* 0x000fea0003800200 */
.L_x_16628:
        /* <DEDUP_REMOVED lines=20> */
.L_x_16639:
        /* <DEDUP_REMOVED lines=13> */
.L_x_16641:
[----:B------:R-:W-:Y:S05]  /*13d90*/  BSYNC.RECONVERGENT B4 ;  /* 0x0000000000047941 */ /* 0x000fea0003800200 */
.L_x_16640:
        /* <DEDUP_REMOVED lines=43> */
.L_x_16638:
[----:B------:R-:W-:Y:S05]  /*14050*/  BSYNC.RECONVERGENT B3 ;  /* 0x0000000000037941 */ /* 0x000fea0003800200 */
.L_x_16637:
        /* <DEDUP_REMOVED lines=10> */
.L_x_16636:
[----:B------:R-:W-:Y:S05]  /*14100*/  BSYNC.RECONVERGENT B2 ;  /* 0x0000000000027941 */ /* 0x000fea0003800200 */
.L_x_16635:
        /* <DEDUP_REMOVED lines=19> */
.L_x_16645:
        /* <DEDUP_REMOVED lines=13> */
.L_x_16647:
[----:B------:R-:W-:Y:S05]  /*14310*/  BSYNC.RECONVERGENT B3 ;  /* 0x0000000000037941 */ /* 0x000fea0003800200 */
.L_x_16646:
        /* <DEDUP_REMOVED lines=43> */
.L_x_16644:
[----:B------:R-:W-:Y:S05]  /*145d0*/  BSYNC.RECONVERGENT B2 ;  /* 0x0000000000027941 */ /* 0x000fea0003800200 */
.L_x_16643:
        /* <DEDUP_REMOVED lines=12> */
.L_x_16592:
        /* <DEDUP_REMOVED lines=21> */
.L_x_16652:
        /* <DEDUP_REMOVED lines=13> */
.L_x_16654:
[----:B------:R-:W-:Y:S05]  /*148c0*/  BSYNC.RECONVERGENT B4 ;  /* 0x0000000000047941 */ /* 0x000fea0003800200 */
.L_x_16653:
[----:B------:R-:W-:Y:S01]  /*148d0*/  IMAD.WIDE.U32 R98, R2, -0x326172a9, RZ ;  /* 0xcd9e8d5702627825 */ /* 0x000fe200078e00ff */
[----:B-1----:R-:W-:-:S03]  /*148e0*/  LOP3.LUT R102, R108, UR7, R97, 0x96, !PT ;  /* 0x000000076c667c12 */ /* 0x002fc6000f8e9661 */
        /* <DEDUP_REMOVED lines=41> */
.L_x_16651:
[----:B------:R-:W-:Y:S05]  /*14b80*/  BSYNC.RECONVERGENT B3 ;  /* 0x0000000000037941 */ /* 0x000fea0003800200 */
.L_x_16650:
        /* <DEDUP_REMOVED lines=9> */
.L_x_16649:
[----:B------:R-:W-:Y:S05]  /*14c20*/  BSYNC.RECONVERGENT B2 ;  /* 0x0000000000027941 */ /* 0x000fea0003800200 */
.L_x_16648:
        /* <DEDUP_REMOVED lines=17> */
.L_x_16659:
        /* <DEDUP_REMOVED lines=13> */
.L_x_16661:
[----:B------:R-:W-:Y:S05]  /*14e10*/  BSYNC.RECONVERGENT B4 ;  /* 0x0000000000047941 */ /* 0x000fea0003800200 */
.L_x_16660:
[----:B01----:R-:W-:Y:S01]  /*14e20*/  IMAD.WIDE.U32 R100, R2, -0x326172a9, RZ ;  /* 0xcd9e8d5702647825 */ /* 0x003fe200078e00ff */
        /* <DEDUP_REMOVED lines=41> */
.L_x_16658:
[----:B------:R-:W-:Y:S05]  /*150c0*/  BSYNC.RECONVERGENT B3 ;  /* 0x0000000000037941 */ /* 0x000fea0003800200 */
.L_x_16657:
[----:B------:R-:W-:Y:S01]  /*150d0*/  I2FP.F32.U32 R0, R97 ;  /* 0x0000006100007245 */ /* 0x000fe20000201000 */
[----:B01----:R-:W-:Y:S01]  /*150e0*/  HFMA2 R101, -RZ, RZ, 0.1171875, 0 ;  /* 0x2f800000ff657431 */ /* 0x003fe200000001ff */
        /* <DEDUP_REMOVED lines=8> */
.L_x_16656:
[----:B------:R-:W-:Y:S05]  /*15170*/  BSYNC.RECONVERGENT B2 ;  /* 0x0000000000027941 */ /* 0x000fea0003800200 */
.L_x_16655:
        /* <DEDUP_REMOVED lines=17> */
.L_x_16666:
        /* <DEDUP_REMOVED lines=13> */
.L_x_16668:
[----:B------:R-:W-:Y:S05]  /*15360*/  BSYNC.RECONVERGENT B4 ;  /* 0x0000000000047941 */ /* 0x000fea0003800200 */
.L_x_16667:
[----:B01----:R-:W-:Y:S01]  /*15370*/  IMAD.WIDE.U32 R100, R2, -0x326172a9, RZ ;  /* 0xcd9e8d5702647825 */ /* 0x003fe200078e00ff */
        /* <DEDUP_REMOVED lines=42> */
.L_x_16665:
[----:B------:R-:W-:Y:S05]  /*15620*/  BSYNC.RECONVERGENT B3 ;  /* 0x0000000000037941 */ /* 0x000fea0003800200 */
.L_x_16664:
[----:B------:R-:W-:Y:S01]  /*15630*/  I2FP.F32.U32 R98, R98 ;  /* 0x0000006200627245 */ /* 0x000fe20000201000 */
[----:B------:R-:W-:Y:S01]  /*15640*/  IMAD.MOV.U32 R99, RZ, RZ, 0x2f800000 ;  /* 0x2f800000ff637424 */ /* 0x000fe200078e00ff */
[----:B01---5:R-:W-:-:S03]  /*15650*/  SHF.L.U32 R100, R69, 0x10, RZ ;  /* 0x0000001045647819 */ /* 0x023fc600000006ff */
[----:B------:R-:W-:Y:S02]  /*15660*/  FFMA.FTZ R98, R98, R99, 1.1641532182693481445e-10 ;  /* 0x2f00000062627423 */ /* 0x000fe40000010063 */
[----:B------:R-:W-:-:S03]  /*15670*/  FMUL.FTZ R100, R100, UR13 ;  /* 0x0000000d64647c20 */ /* 0x000fc60008410000 */
[----:B------:R-:W-:Y:S01]  /*15680*/  FSETP.GTU.FTZ.AND P0, PT, R98, UR5, PT ;  /* 0x0000000562007c0b */ /* 0x000fe2000bf1c000 */
[----:B------:R-:W-:-:S03]  /*15690*/  FMUL.FTZ R100, R100, UR12 ;  /* 0x0000000c64647c20 */ /* 0x000fc60008410000 */
[----:B------:R-:W-:Y:S02]  /*156a0*/  SEL R112, RZ, 0x1, P0 ;  /* 0x00000001ff707807 */ /* 0x000fe40000000000 */
[----:B------:R-:W-:-:S07]  /*156b0*/  FSEL R98, R100, RZ, !P0 ;  /* 0x000000ff64627208 */ /* 0x000fce0004000000 */
.L_x_16663:
[----:B------:R-:W-:Y:S05]  /*156c0*/  BSYNC.RECONVERGENT B2 ;  /* 0x0000000000027941 */ /* 0x000fea0003800200 */
.L_x_16662:
        /* <DEDUP_REMOVED lines=17> */
.L_x_16673:
        /* <DEDUP_REMOVED lines=13> */
.L_x_16675:
[----:B------:R-:W-:Y:S05]  /*158b0*/  BSYNC.RECONVERGENT B4 ;  /* 0x0000000000047941 */ /* 0x000fea0003800200 */
.L_x_16674:
        /* <DEDUP_REMOVED lines=39> */
[----:B------:R-:W-:Y:S02]  /*15b30*/  MOV R110, R106 ;  /* 0x0000006a006e7202 */ /* 0x000fe40000000f00 */
[----:B------:R-:W-:Y:S02]  /*15b40*/  LOP3.LUT R107, R102, UR31, R107, 0x96, !PT ;  /* 0x0000001f666b7c12 */ /* 0x000fe4000f8e966b */
[----:B------:R-:W-:Y:S02]  /*15b50*/  LOP3.LUT R106, R100, UR32, R129, 0x96, !PT ;  /* 0x00000020646a7c12 */ /* 0x000fe4000f8e9681 */
[----:B------:R-:W-:-:S07]  /*15b60*/  MOV R122, R128 ;  /* 0x00000080007a7202 */ /* 0x000fce0000000f00 */
.L_x_16672:
[----:B------:R-:W-:Y:S05]  /*15b70*/  BSYNC.RECONVERGENT B3 ;  /* 0x0000000000037941 */ /* 0x000fea0003800200 */
.L_x_16671:
        /* <DEDUP_REMOVED lines=10> */
.L_x_16670:
[----:B------:R-:W-:Y:S05]  /*15c20*/  BSYNC.RECONVERGENT B2 ;  /* 0x0000000000027941 */ /* 0x000fea0003800200 */
.L_x_16669:
        /* <DEDUP_REMOVED lines=17> */
.L_x_16680:
        /* <DEDUP_REMOVED lines=13> */
.L_x_16682:
[----:B------:R-:W-:Y:S05]  /*15e10*/  BSYNC.RECONVERGENT B4 ;  /* 0x0000000000047941 */ /* 0x000fea0003800200 */
.L_x_16681:
        /* <DEDUP_REMOVED lines=43> */
.L_x_16679:
[----:B------:R-:W-:Y:S05]  /*160d0*/  BSYNC.RECONVERGENT B3 ;  /* 0x0000000000037941 */ /* 0x000fea0003800200 */
.L_x_16678:
        /* <DEDUP_REMOVED lines=9> */
.L_x_16677:
[----:B------:R-:W-:Y:S05]  /*16170*/  BSYNC.RECONVERGENT B2 ;  /* 0x0000000000027941 */ /* 0x000fea0003800200 */
.L_x_16676:
        /* <DEDUP_REMOVED lines=17> */
.L_x_16687:
        /* <DEDUP_REMOVED lines=13> */
.L_x_16689:
[----:B------:R-:W-:Y:S05]  /*16360*/  BSYNC.RECONVERGENT B4 ;  /* 0x0000000000047941 */ /* 0x000fea0003800200 */
.L_x_16688:
        /* <DEDUP_REMOVED lines=42> */
[----:B------:R-:W-:-:S07]  /*16610*/  MOV R122, R128 ;  /* 0x00000080007a7202 */ /* 0x000fce0000000f00 */
.L_x_16686:
[----:B------:R-:W-:Y:S05]  /*16620*/  BSYNC.RECONVERGENT B3 ;  /* 0x0000000000037941 */ /* 0x000fea0003800200 */
.L_x_16685:
        /* <DEDUP_REMOVED lines=10> */
.L_x_16684:
[----:B------:R-:W-:Y:S05]  /*166d0*/  BSYNC.RECONVERGENT B2 ;  /* 0x0000000000027941 */ /* 0x000fea0003800200 */
.L_x_16683:
        /* <DEDUP_REMOVED lines=17> */
.L_x_16694:
        /* <DEDUP_REMOVED lines=13> */
.L_x_16696:
[----:B------:R-:W-:Y:S05]  /*168c0*/  BSYNC.RECONVERGENT B4 ;  /* 0x0000000000047941 */ /* 0x000fea0003800200 */
.L_x_16695:
        /* <DEDUP_REMOVED lines=43> */
.L_x_16693:
[----:B------:R-:W-:Y:S05]  /*16b80*/  BSYNC.RECONVERGENT B3 ;  /* 0x0000000000037941 */ /* 0x000fea0003800200 */
.L_x_16692:
        /* <DEDUP_REMOVED lines=9> */
.L_x_16691:
[----:B------:R-:W-:Y:S05]  /*16c20*/  BSYNC.RECONVERGENT B2 ;  /* 0x0000000000027941 */ /* 0x000fea0003800200 */
.L_x_16690:
        /* <DEDUP_REMOVED lines=16> */
.L_x_16699:
        /* <DEDUP_REMOVED lines=13> */
.L_x_16701:
[----:B------:R-:W-:Y:S05]  /*16e00*/  BSYNC.RECONVERGENT B3 ;  /* 0x0000000000037941 */ /* 0x000fea0003800200 */
.L_x_16700:
        /* <DEDUP_REMOVED lines=43> */
.L_x_16698:
[----:B------:R-:W-:Y:S05]  /*170c0*/  BSYNC.RECONVERGENT B2 ;  /* 0x0000000000027941 */ /* 0x000fea0003800200 */
.L_x_16697:
        /* <DEDUP_REMOVED lines=10> */
.L_x_16642:
[----:B------:R-:W-:Y:S05]  /*17170*/  BSYNC.RECONVERGENT B1 ;  /* 0x0000000000017941 */ /* 0x000fea0003800200 */
.L_x_16591:
        /* <DEDUP_REMOVED lines=57> */
.L_x_16703:
[----:B------:R-:W-:Y:S05]  /*17510*/  BSYNC.RECONVERGENT B1 ;  /* 0x0000000000017941 */ /* 0x000fea0003800200 */
.L_x_16702:
        /* <DEDUP_REMOVED lines=88> */
.L_x_16719:
        /* <DEDUP_REMOVED lines=15> */
[----:B------:R-:W-:Y:S01]  /*17b90*/  FSEL R118, R118, RZ, !P2 ;  /* 0x000000ff76767208 */ /* 0x000fe20005000000 */
[----:B------:R-:W-:-:S04]  /*17ba0*/  VIADD R124, R123, 0xffffffff ;  /* 0xffffffff7b7c7836 */ /* 0x000fc80000000000 */
[C---:B------:R-:W-:Y:S01]  /*17bb0*/  FADD.FTZ R147, -R118.reuse, R94 ;  /* 0x0000005e76937221 */ /* 0x040fe20000010100 */
[----:B------:R-:W-:Y:S01]  /*17bc0*/  FADD.FTZ R149, -R118, R95 ;  /* 0x0000005f76957221 */ /* 0x000fe20000010100 */
[----:B------:R-:W-:Y:S01]  /*17bd0*/  IMAD R124, R124, R125, RZ ;  /* 0x0000007d7c7c7224 */ /* 0x000fe200078e02ff */
[----:B------:R-:W0:Y:S01]  /*17be0*/  LDC.64 R94, c[0x0][0x428] ;  /* 0x00010a00ff5e7b82 */ /* 0x000e220000000a00 */
[C---:B------:R-:W-:Y:S01]  /*17bf0*/  FADD.FTZ R123, -R118.reuse, R73 ;  /* 0x00000049767b7221 */ /* 0x040fe20000010100 */
[C---:B------:R-:W-:Y:S01]  /*17c00*/  FADD.FTZ R89, -R118.reuse, R89 ;  /* 0x0000005976597221 */ /* 0x040fe20000010100 */
[C---:B------:R-:W-:Y:S01]  /*17c10*/  FADD.FTZ R129, -R118.reuse, R78 ;  /* 0x0000004e76817221 */ /* 0x040fe20000010100 */
[----:B------:R-:W-:Y:S01]  /*17c20*/  SHF.R.S32.HI R73, RZ, 0x1f, R124 ;  /* 0x0000001fff497819 */ /* 0x000fe2000001147c */
[C---:B------:R-:W-:Y:S01]  /*17c30*/  FADD.FTZ R131, -R118.reuse, R79 ;  /* 0x0000004f76837221 */ /* 0x040fe20000010100 */
[C---:B------:R-:W-:Y:S01]  /*17c40*/  FADD.FTZ R133, -R118.reuse, R80 ;  /* 0x0000005076857221 */ /* 0x040fe20000010100 */
[----:B------:R-:W-:Y:S01]  /*17c50*/  FADD.FTZ R91, -R118, R91 ;  /* 0x0000005b765b7221 */ /* 0x000fe20000010100 */
[----:B------:R-:W-:Y:S01]  /*17c60*/  LEA.HI R124, R73, R124, RZ, 0x3 ;  /* 0x0000007c497c7211 */ /* 0x000fe200078f18ff */
[----:B------:R-:W-:Y:S01]  /*17c70*/  FMUL.FTZ R80, R0, R89 ;  /* 0x0000005900507220 */ /* 0x000fe20000410000 */
[C---:B------:R-:W-:Y:S01]  /*17c80*/  FADD.FTZ R125, -R118.reuse, R74 ;  /* 0x0000004a767d7221 */ /* 0x040fe20000010100 */
[C---:B------:R-:W-:Y:S01]  /*17c90*/  FADD.FTZ R75, -R118.reuse, R75 ;  /* 0x0000004b764b7221 */ /* 0x040fe20000010100 */
[C---:B------:R-:W-:Y:S01]  /*17ca0*/  FADD.FTZ R141, -R118.reuse, R88 ;  /* 0x00000058768d7221 */ /* 0x040fe20000010100 */
[----:B------:R-:W-:Y:S01]  /*17cb0*/  FADD.FTZ R93, -R118, R93 ;  /* 0x0000005d765d7221 */ /* 0x000fe20000010100 */
[----:B------:R-:W-:Y:S01]  /*17cc0*/  LEA.HI.SX32 R89, R124, R3, 0x1d ;  /* 0x000000037c597211 */ /* 0x000fe200078feaff */
[C---:B------:R-:W-:Y:S01]  /*17cd0*/  FMUL.FTZ R129, R0.reuse, R129 ;  /* 0x0000008100817220 */ /* 0x040fe20000410000 */
[----:B------:R-:W-:Y:S01]  /*17ce0*/  FMUL.FTZ R88, R0, R131 ;  /* 0x0000008300587220 */ /* 0x000fe20000410000 */
[C---:B------:R-:W-:Y:S01]  /*17cf0*/  FADD.FTZ R153, -R118.reuse, R98 ;  /* 0x0000006276997221 */ /* 0x040fe20000010100 */
[C---:B------:R-:W-:Y:S01]  /*17d00*/  FADD.FTZ R119, -R118.reuse, R72 ;  /* 0x0000004876777221 */ /* 0x040fe20000010100 */
[----:B------:R-:W-:Y:S01]  /*17d10*/  FADD.FTZ R155, -R118, R100 ;  /* 0x00000064769b7221 */ /* 0x000fe20000010100 */
        /* <DEDUP_REMOVED lines=21> */
[----:B------:R-:W-:Y:S01]  /*17e70*/  IADD3 R91, PT, PT, R89, 0x20, RZ ;  /* 0x00000020595b7810 */ /* 0x000fe20007ffe0ff */
[----:B------:R-:W-:Y:S01]  /*17e80*/  FFMA.FTZ R75, R129, R10, R42 ;  /* 0x0000000a814b7223 */ /* 0x000fe2000001002a */
[C---:B------:R-:W-:Y:S01]  /*17e90*/  VIADD R93, R89.reuse, 0x40 ;  /* 0x00000040595d7836 */ /* 0x040fe20000000000 */
[C---:B------:R-:W-:Y:S01]  /*17ea0*/  IADD3 R125, PT, PT, R89.reuse, 0x60, RZ ;  /* 0x00000060597d7810 */ /* 0x040fe20007ffe0ff */
[----:B------:R-:W-:Y:S01]  /*17eb0*/  FFMA.FTZ R118, R88, R11, R43 ;  /* 0x0000000b58767223 */ /* 0x000fe2000001002b */
[C---:B------:R-:W-:Y:S01]  /*17ec0*/  FMUL.FTZ R73, R0.reuse, R119 ;  /* 0x0000007700497220 */ /* 0x040fe20000410000 */
[C---:B------:R-:W-:Y:S01]  /*17ed0*/  FMUL.FTZ R72, R0.reuse, R123 ;  /* 0x0000007b00487220 */ /* 0x040fe20000410000 */
[C---:B------:R-:W-:Y:S01]  /*17ee0*/  FMUL.FTZ R103, R0.reuse, R127 ;  /* 0x0000007f00677220 */ /* 0x040fe20000410000 */
[----:B------:R-:W-:Y:S01]  /*17ef0*/  FMUL.FTZ R78, R0, R77 ;  /* 0x0000004d004e7220 */ /* 0x000fe20000410000 */
[----:B0-----:R-:W-:-:S04]  /*17f00*/  IMAD.WIDE.U32 R88, R89, 0x10, R94 ;  /* 0x0000001059587825 */ /* 0x001fc800078e005e */
[C---:B------:R-:W-:Y:S01]  /*17f10*/  FMUL.FTZ R137, R0.reuse, R137 ;  /* 0x0000008900897220 */ /* 0x040fe20000410000 */
[----:B------:R-:W-:Y:S01]  /*17f20*/  FMUL.FTZ R126, R0, R85 ;  /* 0x00000055007e7220 */ /* 0x000fe20000410000 */
[----:B------:R-:W-:Y:S01]  /*17f30*/  F2FP.BF16.F32.PACK_AB R75, R118, R75 ;  /* 0x0000004b764b723e */ /* 0x000fe200000010ff */
[----:B------:R-:W-:-:S04]  /*17f40*/  IMAD.WIDE.U32 R90, R91, 0x10, R94 ;  /* 0x000000105b5a7825 */ /* 0x000fc800078e005e */
[----:B------:R-:W-:Y:S01]  /*17f50*/  FFMA.FTZ R118, R73, R4, R36 ;  /* 0x0000000449767223 */ /* 0x000fe20000010024 */
[----:B------:R-:W-:Y:S01]  /*17f60*/  FFMA.FTZ R73, R79, R6, R38 ;  /* 0x000000064f497223 */ /* 0x000fe20000010026 */
[----:B------:R-:W-:Y:S01]  /*17f70*/  FFMA.FTZ R79, R78, R9, R41 ;  /* 0x000000094e4f7223 */ /* 0x000fe20000010029 */
[----:B------:R-:W-:-:S04]  /*17f80*/  IMAD.WIDE.U32 R92, R93, 0x10, R94 ;  /* 0x000000105d5c7825 */ /* 0x000fc800078e005e */
[----:B------:R-:W-:Y:S01]  /*17f90*/  FFMA.FTZ R78, R137, R16, R48 ;  /* 0x00000010894e7223 */ /* 0x000fe20000010030 */
[C---:B------:R-:W-:Y:S01]  /*17fa0*/  FMUL.FTZ R77, R0.reuse, R133 ;  /* 0x00000085004d7220 */ /* 0x040fe20000410000 */
[----:B------:R-:W-:Y:S01]  /*17fb0*/  FMUL.FTZ R76, R0, R81 ;  /* 0x00000051004c7220 */ /* 0x000fe20000410000 */
[----:B------:R-:W-:-:S04]  /*17fc0*/  IMAD.WIDE.U32 R94, R125, 0x10, R94 ;  /* 0x000000107d5e7825 */ /* 0x000fc800078e005e */
        /* <DEDUP_REMOVED lines=60> */
[----:B------:R-:W-:-:S05]  /*18390*/  F2FP.BF16.F32.PACK_AB R84, R97, R98 ;  /* 0x000000626154723e */ /* 0x000fca00000010ff */
[----:B------:R0:W-:Y:S02]  /*183a0*/  STG.E.128 desc[UR8][R94.64], R84 ;  /* 0x000000545e007986 */ /* 0x0001e4000c101d08 */
.L_x_16706:
[----:B------:R-:W-:Y:S05]  /*183b0*/  BSYNC.RECONVERGENT B1 ;  /* 0x0000000000017941 */ /* 0x000fea0003800200 */
.L_x_16705:
[----:B0-----:R-:W0:Y:S02]  /*183c0*/  LDC.64 R72, c[0x0][0x380] ;  /* 0x0000e000ff487b82 */ /* 0x001e240000000a00 */
[----:B0-----:R-:W-:-:S05]  /*183d0*/  IMAD R104, R72, 0x4, R104 ;  /* 0x0000000448687824 */ /* 0x001fca00078e0268 */
[----:B------:R-:W-:-:S13]  /*183e0*/  ISETP.GE.AND P0, PT, R104, R73, PT ;  /* 0x000000496800720c */ /* 0x000fda0003f06270 */
[----:B------:R-:W-:Y:S05]  /*183f0*/  @!P0 BRA `(.L_x_16707) ;  /* 0xfffffe8400a48947 */ /* 0x000fea000383ffff */
[----:B------:R-:W-:Y:S05]  /*18400*/  BSYNC B0 ;  /* 0x0000000000007941 */ /* 0x000fea0003800000 */
.L_x_16245:
[----:B------:R-:W-:Y:S05]  /*18410*/  EXIT ;  /* 0x000000000000794d */ /* 0x000fea0003800000 */
.L_x_16704:
[----:B------:R-:W-:Y:S01]  /*18420*/  HFMA2 R135, -RZ, RZ, 0, 1.847743988037109375e-06 ;  /* 0x0000001fff877431 */ /* 0x000fe200000001ff */
[----:B------:R-:W-:Y:S01]  /*18430*/  BSSY B1, `(.L_x_16708) ;  /* 0x0000007000017945 */ /* 0x000fe20003800000 */
[----:B------:R-:W-:Y:S01]  /*18440*/  MOV R133, R0 ;  /* 0x0000000000857202 */ /* 0x000fe20000000f00 */
[----:B------:R-:W-:Y:S02]  /*18450*/  IMAD.MOV.U32 R132, RZ, RZ, 0x1 ;  /* 0x00000001ff847424 */ /* 0x000fe400078e00ff */
[----:B------:R-:W-:-:S07]  /*18460*/  IMAD.MOV.U32 R130, RZ, RZ, -0x1 ;  /* 0xffffffffff827424 */ /* 0x000fce00078e00ff */
[----:B0-----:R-:W-:Y:S05]  /*18470*/  WARPSYNC.COLLECTIVE R130, `(.L_x_16709) ;  /* 0x0000000082087348 */ /* 0x001fea0003c00000 */
[----:B------:R1:W2:Y:S02]  /*18480*/  SHFL.BFLY P1, R131, R133, R132, R135 ;  /* 0x0c00008485837389 */ /* 0x0002a40000020087 */
[----:B012---:R-:W-:Y:S05]  /*18490*/  ENDCOLLECTIVE ;  /* 0x000000000000791b */ /* 0x007fea0003800000 */
.L_x_16709:
[----:B------:R-:W-:Y:S05]  /*184a0*/  BSYNC B1 ;  /* 0x0000000000017941 */ /* 0x000fea0003800000 */
.L_x_16708:
        /* <DEDUP_REMOVED lines=9> */
.L_x_16710:
[----:B------:R-:W-:Y:S02]  /*18540*/  IMAD.MOV.U32 R132, RZ, RZ, 0x4 ;  /* 0x00000004ff847424 */ /* 0x000fe400078e00ff */
[----:B------:R-:W-:-:S04]  /*18550*/  IMAD.MOV.U32 R119, RZ, RZ, R131 ;  /* 0x000000ffff777224 */ /* 0x000fc800078e0083 */
[----:B------:R-:W-:-:S05]  /*18560*/  FADD.FTZ R126, R124, R119 ;  /* 0x000000777c7e7221 */ /* 0x000fca0000010000 */
[----:B------:R-:W-:-:S07]  /*18570*/  MOV R133, R126 ;  /* 0x0000007e00857202 */ /* 0x000fce0000000f00 */
[----:B------:R-:W-:Y:S05]  /*18580*/  WARPSYNC.COLLECTIVE R130, `(.L_x_16711) ;  /* 0x0000000082087348 */ /* 0x000fea0003c00000 */
[----:B------:R0:W1:Y:S02]  /*18590*/  SHFL.BFLY P1, R131, R133, R132, R135 ;  /* 0x0c00008485837389 */ /* 0x0000640000020087 */
[----:B01----:R-:W-:Y:S05]  /*185a0*/  ENDCOLLECTIVE ;  /* 0x000000000000791b */ /* 0x003fea0003800000 */
.L_x_16711:
        /* <DEDUP_REMOVED lines=8> */
.L_x_16712:
[----:B------:R-:W-:Y:S02]  /*18630*/  IMAD.MOV.U32 R132, RZ, RZ, 0x10 ;  /* 0x00000010ff847424 */ /* 0x000fe400078e00ff */
[----:B------:R-:W-:-:S04]  /*18640*/  IMAD.MOV.U32 R118, RZ, RZ, R131 ;  /* 0x000000ffff767224 */ /* 0x000fc800078e0083 */
[----:B------:R-:W-:-:S05]  /*18650*/  FADD.FTZ R128, R127, R118 ;  /* 0x000000767f807221 */ /* 0x000fca0000010000 */
[----:B------:R-:W-:-:S07]  /*18660*/  MOV R133, R128 ;  /* 0x0000008000857202 */ /* 0x000fce0000000f00 */
[----:B------:R-:W-:Y:S05]  /*18670*/  WARPSYNC.COLLECTIVE R130, `(.L_x_16713) ;  /* 0x0000000082087348 */ /* 0x000fea0003c00000 */
[----:B------:R0:W1:Y:S02]  /*18680*/  SHFL.BFLY P1, R131, R133, R132, R135 ;  /* 0x0c00008485837389 */ /* 0x0000640000020087 */
[----:B01----:R-:W-:Y:S05]  /*18690*/  ENDCOLLECTIVE ;  /* 0x000000000000791b */ /* 0x003fea0003800000 */
.L_x_16713:
        /* <DEDUP_REMOVED lines=72> */
.L_x_16714:
[----:B------:R-:W-:Y:S02]  /*18b20*/  IMAD.MOV.U32 R132, RZ, RZ, 0x2 ;  /* 0x00000002ff847424 */ /* 0x000fe400078e00ff */
[----:B------:R-:W-:-:S04]  /*18b30*/  IMAD.MOV.U32 R127, RZ, RZ, R131 ;  /* 0x000000ffff7f7224 */ /* 0x000fc800078e0083 */
[----:B------:R-:W-:-:S05]  /*18b40*/  FADD.FTZ R127, R0, R127 ;  /* 0x0000007f007f7221 */ /* 0x000fca0000010000 */
[----:B------:R-:W-:-:S07]  /*18b50*/  MOV R133, R127 ;  /* 0x0000007f00857202 */ /* 0x000fce0000000f00 */
[----:B------:R-:W-:Y:S05]  /*18b60*/  WARPSYNC.COLLECTIVE R130, `(.L_x_16715) ;  /* 0x0000000082087348 */ /* 0x000fea0003c00000 */
[----:B------:R0:W1:Y:S02]  /*18b70*/  SHFL.BFLY P1, R131, R133, R132, R135 ;  /* 0x0c00008485837389 */ /* 0x0000640000020087 */
[----:B01----:R-:W-:Y:S05]  /*18b80*/  ENDCOLLECTIVE ;  /* 0x000000000000791b */ /* 0x003fea0003800000 */
.L_x_16715:
[----:B------:R-:W-:Y:S01]  /*18b90*/  HFMA2 R132, -RZ, RZ, 0, 2.384185791015625e-07 ;  /* 0x00000004ff847431 */ /* 0x000fe200000001ff */
[----:B------:R-:W-:-:S05]  /*18ba0*/  MOV R124, R131 ;  /* 0x00000083007c7202 */ /* 0x000fca0000000f00 */
[----:B------:R-:W-:-:S04]  /*18bb0*/  FADD.FTZ R124, R127, R124 ;  /* 0x0000007c7f7c7221 */ /* 0x000fc80000010000 */
[----:B------:R-:W-:-:S07]  /*18bc0*/  IMAD.MOV.U32 R133, RZ, RZ, R124 ;  /* 0x000000ffff857224 */ /* 0x000fce00078e007c */
[----:B------:R-:W-:Y:S05]  /*18bd0*/  WARPSYNC.COLLECTIVE R130, `(.L_x_16716) ;  /* 0x0000000082087348 */ /* 0x000fea0003c00000 */
[----:B------:R0:W1:Y:S02]  /*18be0*/  SHFL.BFLY P1, R131, R133, R132, R135 ;  /* 0x0c00008485837389 */ /* 0x0000640000020087 */
[----:B01----:R-:W-:Y:S05]  /*18bf0*/  ENDCOLLECTIVE ;  /* 0x000000000000791b */ /* 0x003fea0003800000 */
.L_x_16716:
[----:B------:R-:W-:Y:S02]  /*18c00*/  IMAD.MOV.U32 R132, RZ, RZ, 0x8 ;  /* 0x00000008ff847424 */ /* 0x000fe400078e00ff */
[----:B------:R-:W-:-:S04]  /*18c10*/  IMAD.MOV.U32 R129, RZ, RZ, R131 ;  /* 0x000000ffff817224 */ /* 0x000fc800078e0083 */
[----:B------:R-:W-:-:S05]  /*18c20*/  FADD.FTZ R129, R124, R129 ;  /* 0x000000817c817221 */ /* 0x000fca0000010000 */
[----:B------:R-:W-:-:S07]  /*18c30*/  MOV R133, R129 ;  /* 0x0000008100857202 */ /* 0x000fce0000000f00 */
[----:B------:R-:W-:Y:S05]  /*18c40*/  WARPSYNC.COLLECTIVE R130, `(.L_x_16717) ;  /* 0x0000000082087348 */ /* 0x000fea0003c00000 */
[----:B------:R0:W1:Y:S02]  /*18c50*/  SHFL.BFLY P1, R131, R133, R132, R135 ;  /* 0x0c00008485837389 */ /* 0x0000640000020087 */
[----:B01----:R-:W-:Y:S05]  /*18c60*/  ENDCOLLECTIVE ;  /* 0x000000000000791b */ /* 0x003fea0003800000 */
.L_x_16717:
[----:B------:R-:W-:Y:S01]  /*18c70*/  HFMA2 R132, -RZ, RZ, 0, 9.5367431640625e-07 ;  /* 0x00000010ff847431 */ /* 0x000fe200000001ff */
[----:B------:R-:W-:-:S05]  /*18c80*/  MOV R126, R131 ;  /* 0x00000083007e7202 */ /* 0x000fca0000000f00 */
[----:B------:R-:W-:-:S04]  /*18c90*/  FADD.FTZ R126, R129, R126 ;  /* 0x0000007e817e7221 */ /* 0x000fc80000010000 */
[----:B------:R-:W-:-:S07]  /*18ca0*/  IMAD.MOV.U32 R133, RZ, RZ, R126 ;  /* 0x000000ffff857224 */ /* 0x000fce00078e007e */
[----:B------:R-:W-:Y:S05]  /*18cb0*/  WARPSYNC.COLLECTIVE R130, `(.L_x_16718) ;  /* 0x0000000082087348 */ /* 0x000fea0003c00000 */
[----:B------:R0:W1:Y:S02]  /*18cc0*/  SHFL.BFLY P1, R131, R133, R132, R135 ;  /* 0x0c00008485837389 */ /* 0x0000640000020087 */
[----:B01----:R-:W-:Y:S05]  /*18cd0*/  ENDCOLLECTIVE ;  /* 0x000000000000791b */ /* 0x003fea0003800000 */
.L_x_16718:
[----:B------:R-:W-:Y:S05]  /*18ce0*/  BRA `(.L_x_16719) ;  /* 0xffffffec006c7947 */ /* 0x000fea000383ffff */
.L_x_16720:
        /* <DEDUP_REMOVED lines=9> */
.L_x_37303:


//--------------------- .text._ZN10layer_norm13ln_fwd_kernelINS_13Kernel_traitsIf13__nv_bfloat16fS2_fjLj1024ELj1ELj4ELj1ELj16ENS_18Kernel_traits_baseILj1024EfS2_fS2_fjLj128EEEEELb1ELb1ELb0ELb0EEEvNS_9FwdParamsE --------------------------
	.section	.text._ZN10layer_norm13ln_fwd_kernelINS_13Kernel_traitsIf13__nv_bfloat16fS2_fjLj1024ELj1ELj4ELj1ELj16ENS_18Kernel_traits_baseILj1024EfS2_fS2_fjLj128EEEEELb1ELb1ELb0ELb0EEEvNS_9FwdParamsE,"ax",@progbits
	.align	128
        .global         _ZN10layer_norm13ln_fwd_kernelINS_13Kernel_traitsIf13__nv_bfloat16fS2_fjLj1024ELj1ELj4ELj1ELj16ENS_18Kernel_traits_baseILj1024EfS2_fS2_fjLj128EEEEELb1ELb1ELb0ELb0EEEvNS_9FwdParamsE
        .type           _ZN10layer_norm13ln_fwd_kernelINS_13Kernel_traitsIf13__nv_bfloat16fS2_fjLj1024ELj1ELj4ELj1ELj16ENS_18Kernel_traits_baseILj1024EfS2_fS2_fjLj128EEEEELb1ELb1ELb0ELb0EEEvNS_9FwdParamsE,@function
        .size           _ZN10layer_norm13ln_fwd_kernelINS_13Kernel_traitsIf13__nv_bfloat16fS2_fjLj1024ELj1ELj4ELj1ELj16ENS_18Kernel_traits_baseILj1024EfS2_fS2_fjLj128EEEEELb1ELb1ELb0ELb0EEEvNS_9FwdParamsE,(.L_x_37304 - _ZN10layer_norm13ln_fwd_kernelINS_13Kernel_traitsIf13__nv_bfloat16fS2_fjLj1024ELj1ELj4ELj1ELj16ENS_18Kernel_traits_baseILj1024EfS2_fS2_fjLj128EEEEELb1ELb1ELb0ELb0EEEvNS_9FwdParamsE)
        .other          _ZN10layer_norm13ln_fwd_kernelINS_13Kernel_traitsIf13__nv_bfloat16fS2_fjLj1024ELj1ELj4ELj1ELj16ENS_18Kernel_traits_baseILj1024EfS2_fS2_fjLj128EEEEELb1ELb1ELb0ELb0EEEvNS_9FwdParamsE,@"STO_CUDA_ENTRY STV_DEFAULT"
_ZN10layer_norm13ln_fwd_kernelINS_13Kernel_traitsIf13__nv_bfloat16fS2_fjLj1024ELj1ELj4ELj1ELj16ENS_18Kernel_traits_baseILj1024EfS2_fS2_fjLj128EEEEELb1ELb1ELb0ELb0EEEvNS_9FwdParamsE:
.text._ZN10layer_norm13ln_fwd_kernelINS_13Kernel_traitsIf13__nv_bfloat16fS2_fjLj1024ELj1ELj4ELj1ELj16ENS_18Kernel_traits_baseILj1024EfS2_fS2_fjLj128EEEEELb1ELb1ELb0ELb0EEEvNS_9FwdParamsE:
        /* <DEDUP_REMOVED lines=19> */
[----:B------:R-:W1:Y:S02]  /*0130*/  S2UR UR9, SR_CTAID.X ;  /* 0x00000000000979c3 */ /* 0x000e640000002500 */
[----:B------:R-:W-:-:S06]  /*0140*/  UISETP.NE.AND.EX UP0, UPT, UR15, URZ, UPT, UP0 ;  /* 0x000000ff0f00728c */ /* 0x000fcc000bf05300 */
[----:B------:R-:W5:Y:S01]  /*0150*/  LDC R151, c[0x0][0x360] ;  /* 0x0000d800ff977b82 */ /* 0x000f620000000800 */
[----:B-1----:R-:W-:Y:S02]  /*0160*/  USHF.L.U32 UR8, UR9, 0x2, URZ ;  /* 0x0000000209087899 */ /* 0x002fe400080006ff */
[----:B-----5:R-:W-:Y:S01]  /*0170*/  IMAD R151, R151, UR9, R152 ;  /* 0x0000000997977c24 */ /* 0x020fe2000f8e0298 */
[----:B--2---:R-:W-:Y:S02]  /*0180*/  @P0 R2UR UR4, R2 ;  /* 0x00000000020402ca */ /* 0x004fe400000e0000 */
[----:B------:R-:W-:Y:S02]  /*0190*/  SHF.R.S32.HI R2, RZ, 0x1f, R9 ;  /* 0x0000001fff027819 */ /* 0x000fe40000011409 */
[----:B------:R-:W-:Y:S02]  /*01a0*/  @P0 R2UR UR5, R3 ;  /* 0x00000000030502ca */ /* 0x000fe400000e0000 */
[----:B------:R-:W-:-:S02]  /*01b0*/  LEA.HI R6, R2, R9, RZ, 0x3 ;  /* 0x0000000902067211 */ /* 0x000fc400078f18ff */
[----:B0-----:R-:W-:Y:S02]  /*01c0*/  @P0 IADD3 R0, P1, PT, R4, R7, RZ ;  /* 0x0000000704000210 */ /* 0x001fe40007f3e0ff */
[----:B------:R-:W-:Y:S02]  /*01d0*/  LOP3.LUT R2, R152, 0x1f, RZ, 0xc0, !PT ;  /* 0x0000001f98027812 */ /* 0x000fe400078ec0ff */
[----:B------:R-:W-:Y:S01]  /*01e0*/  SHF.R.U32.HI R152, RZ, 0x5, R152 ;  /* 0x00000005ff987819 */ /* 0x000fe20000011698 */
[----:B------:R-:W-:Y:S01]  /*01f0*/  @P0 IMAD.X R149, RZ, RZ, R5, P1 ;  /* 0x000000ffff950224 */ /* 0x000fe200008e0605 */
[----:B------:R-:W-:Y:S01]  /*0200*/  LOP3.LUT R3, R2, 0x1f, RZ, 0x3c, !PT ;  /* 0x0000001f02037812 */ /* 0x000fe200078e3cff */
[----:B------:R-:W-:Y:S01]  /*0210*/  UIADD3 UR14, UPT, UPT, UR4, -0x61c88647, URZ ;  /* 0x9e3779b9040e7890 */ /* 0x000fe2000fffe0ff */
[----:B------:R-:W-:Y:S01]  /*0220*/  LOP3.LUT R152, R152, UR8, RZ, 0xfc, !PT ;  /* 0x0000000898987c12 */ /* 0x000fe2000f8efcff */
[----:B------:R-:W-:Y:S01]  /*0230*/  UIADD3 UR16, UPT, UPT, UR5, -0x4498517b, URZ ;  /* 0xbb67ae8505107890 */ /* 0x000fe2000fffe0ff */
[--C-:B------:R-:W-:Y:S01]  /*0240*/  SHF.R.U64 R150, R0, 0x2, R149.reuse ;  /* 0x0000000200967819 */ /* 0x100fe20000001295 */
[----:B------:R-:W-:Y:S01]  /*0250*/  UIADD3 UR17, UPT, UPT, UR4, 0x3c6ef372, URZ ;  /* 0x3c6ef37204117890 */ /* 0x000fe2000fffe0ff */
[----:B------:R-:W-:Y:S01]  /*0260*/  LEA.HI.SX32 R6, R6, R3, 0x1d ;  /* 0x0000000306067211 */ /* 0x000fe200078feaff */
[----:B------:R-:W-:Y:S01]  /*0270*/  UIADD3 UR18, UPT, UPT, UR5, 0x76cf5d0a, URZ ;  /* 0x76cf5d0a05127890 */ /* 0x000fe2000fffe0ff */
[----:B------:R-:W-:Y:S01]  /*0280*/  SHF.R.U32.HI R149, RZ, 0x2, R149 ;  /* 0x00000002ff957819 */ /* 0x000fe20000011695 */
        /* <DEDUP_REMOVED lines=41> */
[----:B------:R-:W-:Y:S01]  /*0520*/  @P1 IADD3 R2, PT, PT, R2, 0x20, RZ ;  /* 0x0000002002021810 */ /* 0x000fe20007ffe0ff */
[----:B------:R3:W5:Y:S04]  /*0530*/  @P1 LDG.E.128 R36, desc[UR6][R84.64+0x10] ;  /* 0x0000100654241981 */ /* 0x000768000c1e1d00 */
[C---:B--2---:R-:W-:Y:S01]  /*0540*/  @P2 IMAD.WIDE.U32 R90, R2.reuse, 0x20, R90 ;  /* 0x00000020025a2825 */ /* 0x044fe200078e005a */
[----:B------:R3:W5:Y:S03]  /*0550*/  @P1 LD.E.128 R40, desc[UR6][R86.64] ;  /* 0x0000000656281980 */ /* 0x000766000c101d00 */
[C---:B0-----:R-:W-:Y:S01]  /*0560*/  @P2 IMAD.WIDE.U32 R92, R2.reuse, 0x20, R92 ;  /* 0x00000020025c2825 */ /* 0x041fe200078e005c */
[----:B------:R3:W5:Y:S03]  /*0570*/  @P1 LD.E.128 R44, desc[UR6][R86.64+0x10] ;  /* 0x00001006562c1980 */ /* 0x000766000c101d00 */
[----:B------:R-:W-:Y:S01]  /*0580*/  @P2 IMAD.WIDE.U32 R94, R2, 0x20, R94 ;  /* 0x00000020025e2825 */ /* 0x000fe200078e005e */
[----:B------:R3:W5:Y:S04]  /*0590*/  @P1 LDG.E.128 R48, desc[UR6][R88.64] ;  /* 0x0000000658301981 */ /* 0x000768000c1e1d00 */
        /* <DEDUP_REMOVED lines=15> */
[----:B-1----:R-:W-:-:S05]  /*0690*/  IMAD.WIDE.U32 R104, R2, 0x20, R104 ;  /* 0x0000002002687825 */ /* 0x002fca00078e0068 */
[----:B------:R0:W5:Y:S01]  /*06a0*/  LD.E.128 R88, desc[UR6][R104.64] ;  /* 0x0000000668587980 */ /* 0x000162000c101d00 */
[----:B--2---:R-:W-:-:S03]  /*06b0*/  IMAD.WIDE.U32 R2, R2, 0x20, R80 ;  /* 0x0000002002027825 */ /* 0x004fc600078e0050 */
[----:B------:R0:W5:Y:S04]  /*06c0*/  LD.E.128 R92, desc[UR6][R104.64+0x10] ;  /* 0x00001006685c7980 */ /* 0x000168000c101d00 */
[----:B------:R0:W5:Y:S04]  /*06d0*/  LDG.E.128 R80, desc[UR6][R4.64] ;  /* 0x0000000604507981 */ /* 0x000168000c1e1d00 */
[----:B------:R0:W5:Y:S04]  /*06e0*/  LDG.E.128 R96, desc[UR6][R2.64] ;  /* 0x0000000602607981 */ /* 0x000168000c1e1d00 */
[----:B------:R0:W5:Y:S01]  /*06f0*/  LDG.E.128 R100, desc[UR6][R2.64+0x10] ;  /* 0x0000100602647981 */ /* 0x000162000c1e1d00 */
[----:B------:R-:W-:Y:S05]  /*0700*/  BRA `(.L_x_16723) ;  /* 0x0000000000dc7947 */ /* 0x000fea0003800000 */
.L_x_16722:
        /* <DEDUP_REMOVED lines=15> */
[----:B------:R-:W5:Y:S01]  /*0800*/  @P0 LDG.E.128 R12, desc[UR6][R16.64+0x10] ;  /* 0x00001006100c0981 */ /* 0x000f62000c1e1d00 */
[----:B------:R-:W-:-:S02]  /*0810*/  CS2R R70, SRZ ;  /* 0x0000000000467805 */ /* 0x000fc4000001ff00 */
[----:B------:R-:W-:Y:S02]  /*0820*/  CS2R R68, SRZ ;  /* 0x0000000000447805 */ /* 0x000fe4000001ff00 */
[----:B------:R-:W-:Y:S01]  /*0830*/  CS2R R66, SRZ ;  /* 0x0000000000427805 */ /* 0x000fe2000001ff00 */
[----:B------:R-:W5:Y:S01]  /*0840*/  @P0 LDG.E.128 R24, desc[UR6][R18.64] ;  /* 0x0000000612180981 */ /* 0x000f62000c1e1d00 */
[----:B------:R-:W2:Y:S01]  /*0850*/  @P3 LDC.64 R44, c[0x0][0x3d0] ;  /* 0x0000f400ff2c3b82 */ /* 0x000ea20000000a00 */
[C---:B---3--:R-:W-:Y:S02]  /*0860*/  @P1 IMAD.WIDE.U32 R22, R2.reuse, 0x20, R22 ;  /* 0x0000002002161825 */ /* 0x048fe400078e0016 */
[----:B------:R3:W5:Y:S02]  /*0870*/  @P0 LDG.E.128 R28, desc[UR6][R18.64+0x10] ;  /* 0x00001006121c0981 */ /* 0x000764000c1e1d00 */
[----:B------:R-:W-:Y:S02]  /*0880*/  @P1 VIADD R2, R2, 0x20 ;  /* 0x0000002002021836 */ /* 0x000fe40000000000 */
[----:B------:R-:W5:Y:S01]  /*0890*/  @P1 LDG.E.128 R32, desc[UR6][R20.64] ;  /* 0x0000000614201981 */ /* 0x000f62000c1e1d00 */
[----:B------:R-:W4:Y:S01]  /*08a0*/  @P3 LDC.64 R46, c[0x0][0x3e8] ;  /* 0x0000fa00ff2e3b82 */ /* 0x000f220000000a00 */
[----:B0-----:R-:W-:-:S02]  /*08b0*/  @P2 IMAD.WIDE.U32 R40, R2, 0x20, R40 ;  /* 0x0000002002282825 */ /* 0x001fc400078e0028 */
[----:B------:R0:W5:Y:S01]  /*08c0*/  @P1 LDG.E.128 R36, desc[UR6][R20.64+0x10] ;  /* 0x0000100614241981 */ /* 0x000162000c1e1d00 */
[----:B------:R-:W-:Y:S02]  /*08d0*/  CS2R R64, SRZ ;  /* 0x0000000000407805 */ /* 0x000fe4000001ff00 */
[----:B---3--:R-:W-:Y:S02]  /*08e0*/  CS2R R18, SRZ ;  /* 0x0000000000127805 */ /* 0x008fe4000001ff00 */
[----:B------:R-:W-:Y:S01]  /*08f0*/  CS2R R16, SRZ ;  /* 0x0000000000107805 */ /* 0x000fe2000001ff00 */
[----:B------:R-:W5:Y:S01]  /*0900*/  @P1 LDG.E.128 R48, desc[UR6][R22.64] ;  /* 0x0000000616301981 */ /* 0x000f62000c1e1d00 */
[C---:B-1----:R-:W-:Y:S01]  /*0910*/  @P2 IMAD.WIDE.U32 R42, R2.reuse, 0x20, R42 ;  /* 0x00000020022a2825 */ /* 0x042fe200078e002a */
[----:B------:R-:W-:Y:S02]  /*0920*/  @P2 IADD3 R2, PT, PT, R2, 0x20, RZ ;  /* 0x0000002002022810 */ /* 0x000fe40007ffe0ff */
[----:B------:R-:W5:Y:S01]  /*0930*/  @P1 LDG.E.128 R52, desc[UR6][R22.64+0x10] ;  /* 0x0000100616341981 */ /* 0x000f62000c1e1d00 */
[----:B------:R-:W-:-:S02]  /*0940*/  @P3 CS2R R94, SRZ ;  /* 0x00000000005e3805 */ /* 0x000fc4000001ff00 */
[----:B0-----:R-:W-:Y:S02]  /*0950*/  CS2R R20, SRZ ;  /* 0x0000000000147805 */ /* 0x001fe4000001ff00 */
[----:B------:R-:W-:Y:S01]  /*0960*/  @P3 CS2R R92, SRZ ;  /* 0x00000000005c3805 */ /* 0x000fe2000001ff00 */
[----:B------:R-:W5:Y:S01]  /*0970*/  @P2 LDG.E.128 R56, desc[UR6][R40.64] ;  /* 0x0000000628382981 */ /* 0x000f62000c1e1d00 */
[C---:B--2---:R-:W-:Y:S01]  /*0980*/  @P3 IMAD.WIDE.U32 R4, R2.reuse, 0x20, R44 ;  /* 0x0000002002043825 */ /* 0x044fe200078e002c */
[----:B------:R-:W-:Y:S02]  /*0990*/  @P3 CS2R R90, SRZ ;  /* 0x00000000005a3805 */ /* 0x000fe4000001ff00 */
[----:B------:R0:W5:Y:S04]  /*09a0*/  @P2 LDG.E.128 R60, desc[UR6][R40.64+0x10] ;  /* 0x00001006283c2981 */ /* 0x000168000c1e1d00 */
[----:B------:R-:W5:Y:S01]  /*09b0*/  @P3 LDG.E.128 R80, desc[UR6][R4.64] ;  /* 0x0000000604503981 */ /* 0x000f62000c1e1d00 */
[----:B----4-:R-:W-:-:S03]  /*09c0*/  @P3 IMAD.WIDE.U32 R2, R2, 0x20, R46 ;  /* 0x0000002002023825 */ /* 0x010fc600078e002e */
[----:B------:R-:W5:Y:S04]  /*09d0*/  @P3 LDG.E.128 R84, desc[UR6][R4.64+0x10] ;  /* 0x0000100604543981 */ /* 0x000f68000c1e1d00 */
[----:B------:R-:W5:Y:S04]  /*09e0*/  @P3 LDG.E.128 R96, desc[UR6][R2.64] ;  /* 0x0000000602603981 */ /* 0x000f68000c1e1d00 */
[----:B------:R-:W5:Y:S01]  /*09f0*/  @P3 LDG.E.128 R100, desc[UR6][R2.64+0x10] ;  /* 0x0000100602643981 */ /* 0x000f62000c1e1d00 */
[----:B------:R-:W-:Y:S02]  /*0a00*/  CS2R R46, SRZ ;  /* 0x00000000002e7805 */ /* 0x000fe4000001ff00 */
[----:B------:R-:W-:-:S02]  /*0a10*/  CS2R R44, SRZ ;  /* 0x00000000002c7805 */ /* 0x000fc4000001ff00 */
[----:B0-----:R-:W-:Y:S01]  /*0a20*/  CS2R R40, SRZ ;  /* 0x0000000000287805 */ /* 0x001fe2000001ff00 */
[----:B------:R-:W5:Y:S01]  /*0a30*/  @P2 LDG.E.128 R72, desc[UR6][R42.64] ;  /* 0x000000062a482981 */ /* 0x000f62000c1e1d00 */
[----:B------:R-:W-:Y:S02]  /*0a40*/  CS2R R22, SRZ ;  /* 0x0000000000167805 */ /* 0x000fe4000001ff00 */
[----:B------:R-:W-:Y:S01]  /*0a50*/  @P3 CS2R R88, SRZ ;  /* 0x0000000000583805 */ /* 0x000fe2000001ff00 */
[----:B------:R0:W5:Y:S02]  /*0a60*/  @P2 LDG.E.128 R76, desc[UR6][R42.64+0x10] ;  /* 0x000010062a4c2981 */ /* 0x000164000c1e1d00 */
[----:B0-----:R-:W-:-:S07]  /*0a70*/  CS2R R42, SRZ ;  /* 0x00000000002a7805 */ /* 0x001fce000001ff00 */
.L_x_16723:
[----:B------:R-:W-:Y:S05]  /*0a80*/  BSYNC.RECONVERGENT B0 ;  /* 0x0000000000007941 */ /* 0x000fea0003800200 */
.L_x_16721:
[----:B------:R-:W1:Y:S02]  /*0a90*/  LDCU UR8, c[0x0][0x384] ;  /* 0x00007080ff0877ac */ /* 0x000e640008000800 */
[----:B-1----:R-:W-:-:S13]  /*0aa0*/  ISETP.GE.AND P0, PT, R152, UR8, PT ;  /* 0x0000000898007c0c */ /* 0x002fda000bf06270 */
[----:B------:R-:W-:Y:S05]  /*0ab0*/  @P0 EXIT ;  /* 0x000000000000094d */ /* 0x000fea0003800000 */
[----:B0-----:R-:W-:Y:S01]  /*0ac0*/  IMAD.HI.U32 R2, R151, -0x326172a9, RZ ;  /* 0xcd9e8d5797027827 */ /* 0x001fe200078e00ff */
[----:B------:R-:W-:Y:S01]  /*0ad0*/  BSSY B0, `(.L_x_16724) ;  /* 0x00019ef000007945 */ /* 0x000fe20003800000 */
[----:B------:R-:W0:Y:S02]  /*0ae0*/  LDCU.U8 UR15, c[0x0][0x410] ;  /* 0x00008200ff0f77ac */ /* 0x000e240008000000 */
[----:B------:R-:W-:Y:S01]  /*0af0*/  IMAD.HI.U32 R3, R150, -0x2daee0ad, RZ ;  /* 0xd2511f5396037827 */ /* 0x000fe200078e00ff */
[----:B------:R-:W-:-:S03]  /*0b00*/  LOP3.LUT R2, R149, UR4, R2, 0x96, !PT ;  /* 0x0000000495027c12 */ /* 0x000fc6000f8e9602 */
[----:B------:R-:W-:Y:S01]  /*0b10*/  IMAD R104, R150, -0x2daee0ad, RZ ;  /* 0xd2511f5396687824 */ /* 0x000fe200078e02ff */
[----:B------:R-:W-:Y:S01]  /*0b20*/  LOP3.LUT R3, R3, UR5, RZ, 0x3c, !PT ;  /* 0x0000000503037c12 */ /* 0x000fe2000f8e3cff */
[----:B------:R-:W-:-:S04]  /*0b30*/  IMAD.HI.U32 R7, R2, -0x2daee0ad, RZ ;  /* 0xd2511f5302077827 */ /* 0x000fc800078e00ff */
[----:B------:R-:W-:Y:S01]  /*0b40*/  IMAD R5, R151, -0x326172a9, RZ ;  /* 0xcd9e8d5797057824 */ /* 0x000fe200078e02ff */
[----:B------:R-:W-:Y:S01]  /*0b50*/  LOP3.LUT R7, R104, UR16, R7, 0x96, !PT ;  /* 0x0000001068077c12 */ /* 0x000fe2000f8e9607 */
[----:B------:R-:W-:Y:S01]  /*0b60*/  IMAD.HI.U32 R4, R3, -0x326172a9, RZ ;  /* 0xcd9e8d5703047827 */ /* 0x000fe200078e00ff */
[----:B------:R-:W1:Y:S03]  /*0b70*/  LDCU UR16, c[0x0][0x448] ;  /* 0x00008900ff1077ac */ /* 0x000e660008000800 */
[----:B------:R-:W-:Y:S01]  /*0b80*/  IMAD R104, R2, -0x2daee0ad, RZ ;  /* 0xd2511f5302687824 */ /* 0x000fe200078e02ff */
[----:B------:R-:W-:Y:S01]  /*0b90*/  LOP3.LUT R4, R5, UR14, R4, 0x96, !PT ;  /* 0x0000000e05047c12 */ /* 0x000fe2000f8e9604 */
[----:B------:R-:W-:Y:S01]  /*0ba0*/  IMAD R3, R3, -0x326172a9, RZ ;  /* 0xcd9e8d5703037824 */ /* 0x000fe200078e02ff */
[----:B------:R-:W2:Y:S01]  /*0bb0*/  LDCU UR14, c[0x0][0x388] ;  /* 0x00007100ff0e77ac */ /* 0x000ea20008000800 */
[----:B------:R-:W-:-:S04]  /*0bc0*/  IMAD.HI.U32 R2, R7, -0x326172a9, RZ ;  /* 0xcd9e8d5707027827 */ /* 0x000fc800078e00ff */
[----:B------:R-:W-:Y:S01]  /*0bd0*/  IMAD.HI.U32 R5, R4, -0x2daee0ad, RZ ;  /* 0xd2511f5304057827 */ /* 0x000fe200078e00ff */
[----:B------:R-:W-:-:S04]  /*0be0*/  LOP3.LUT R2, R3, UR17, R2, 0x96, !PT ;  /* 0x0000001103027c12 */ /* 0x000fc8000f8e9602 */
[----:B------:R-:W-:Y:S01]  /*0bf0*/  LOP3.LUT R5, R104, UR18, R5, 0x96, !PT ;  /* 0x0000001268057c12 */ /* 0x000fe2000f8e9605 */
[----:B------:R-:W-:Y:S02]  /*0c00*/  IMAD R104, R7, -0x326172a9, RZ ;  /* 0xcd9e8d5707687824 */ /* 0x000fe400078e02ff */
        /* <DEDUP_REMOVED lines=16> */
[C---:B------:R-:W-:Y:S01]  /*0d10*/  IMAD.HI.U32 R3, R7.reuse, -0x326172a9, RZ ;  /* 0xcd9e8d5707037827 */ /* 0x040fe200078e00ff */
        /* <DEDUP_REMOVED lines=23> */
[----:B------:R-:W-:-:S04]  /*0e90*/  IMAD.HI.U32 R148, R2, -0x2daee0ad, RZ ;  /* 0xd2511f5302947827 */ /* 0x000fc800078e00ff */
[----:B------:R-:W-:Y:S01]  /*0ea0*/  IMAD R4, R5, -0x326172a9, RZ ;  /* 0xcd9e8d5705047824 */ /* 0x000fe200078e02ff */
[----:B------:R-:W-:Y:S01]  /*0eb0*/  LOP3.LUT R148, R3, UR13, R148, 0x96, !PT ;  /* 0x0000000d03947c12 */ /* 0x000fe2000f8e9694 */
[----:B------:R-:W-:Y:S01]  /*0ec0*/  IMAD.HI.U32 R7, R105, -0x326172a9, RZ ;  /* 0xcd9e8d5769077827 */ /* 0x000fe200078e00ff */
[----:B------:R-:W-:-:S03]  /*0ed0*/  LOP3.LUT R5, R0, 0x3, RZ, 0xc0, !PT ;  /* 0x0000000300057812 */ /* 0x000fc600078ec0ff */
[----:B------:R-:W-:Y:S01]  /*0ee0*/  IMAD R3, R2, -0x2daee0ad, RZ ;  /* 0xd2511f5302037824 */ /* 0x000fe200078e02ff */
[----:B------:R-:W-:Y:S01]  /*0ef0*/  LOP3.LUT R7, R4, UR27, R7, 0x96, !PT ;  /* 0x0000001b04077c12 */ /* 0x000fe2000f8e9607 */
[----:B------:R-:W-:Y:S02]  /*0f00*/  IMAD.MOV.U32 R4, RZ, RZ, RZ ;  /* 0x000000ffff047224 */ /* 0x000fe400078e00ff */
[----:B0123--:R-:W-:-:S07]  /*0f10*/  IMAD R2, R105, -0x326172a9, RZ ;  /* 0xcd9e8d5769027824 */ /* 0x00ffce00078e02ff */
.L_x_17069:
[----:B------:R-:W0:Y:S01]  /*0f20*/  @UP0 LDCU.64 UR18, c[0x0][0x3e0] ;  /* 0x00007c00ff1207ac */ /* 0x000e220008000a00 */
[----:B------:R-:W-:Y:S01]  /*0f30*/  PLOP3.LUT P0, PT, PT, PT, UP0, 0x80, 0x8 ;  /* 0x000000000008781c */ /* 0x000fe20003f0f008 */
[----:B------:R-:W-:Y:S01]  /*0f40*/  IMAD.MOV.U32 R147, RZ, RZ, 0x2 ;  /* 0x00000002ff937424 */ /* 0x000fe200078e00ff */
[----:B------:R-:W-:-:S11]  /*0f50*/  PLOP3.LUT P1, PT, PT, PT, UP0, 0x80, 0x8 ;  /* 0x000000000008781c */ /* 0x000fd60003f2f008 */
[----:B0-----:R-:W-:-:S06]  /*0f60*/  @P0 IMAD.WIDE R146, R152, R147, UR18 ;  /* 0x0000001298920e25 */ /* 0x001fcc000f8e0293 */
[----:B------:R0:W2:Y:S01]  /*0f70*/  @P1 LDG.E.U16 R146, desc[UR6][R146.64] ;  /* 0x0000000692921981 */ /* 0x0000a2000c1e1500 */
[----:B------:R-:W-:Y:S01]  /*0f80*/  IMAD R0, R152, UR14, RZ ;  /* 0x0000000e98007c24 */ /* 0x000fe2000f8e02ff */
[----:B------:R-:W-:Y:S01]  /*0f90*/  ISETP.GE.U32.AND P2, PT, R6, 0x20, PT ;  /* 0x000000200600780c */ /* 0x000fe20003f46070 */
[----:B------:R-:W-:Y:S01]  /*0fa0*/  BSSY.RECONVERGENT B1, `(.L_x_16725) ;  /* 0x0000629000017945 */ /* 0x000fe20003800200 */
[----:B------:R-:W1:Y:S01]  /*0fb0*/  S2R R144, SR_TID.X ;  /* 0x0000000000907919 */ /* 0x000e620000002100 */
[----:B------:R-:W-:Y:S02]  /*0fc0*/  PLOP3.LUT P0, PT, PT, PT, UP0, 0x80, 0x8 ;  /* 0x000000000008781c */ /* 0x000fe40003f0f008 */
[----:B------:R-:W-:-:S04]  /*0fd0*/  SHF.R.S32.HI R145, RZ, 0x1f, R0 ;  /* 0x0000001fff917819 */ /* 0x000fc80000011400 */
[----:B------:R-:W-:Y:S02]  /*0fe0*/  LEA.HI R0, R145, R0, RZ, 0x3 ;  /* 0x0000000091007211 */ /* 0x000fe400078f18ff */
[----:B-1----:R-:W-:-:S04]  /*0ff0*/  LOP3.LUT R145, R144, 0x1f, RZ, 0xc0, !PT ;  /* 0x0000001f90917812 */ /* 0x002fc800078ec0ff */
[----:B------:R-:W-:Y:S01]  /*1000*/  LEA.HI.SX32 R0, R0, R145, 0x1d ;  /* 0x0000009100007211 */ /* 0x000fe200078feaff */
[----:B------:R-:W-:-:S04]  /*1010*/  HFMA2 R145, -RZ, RZ, 1.875, 0 ;  /* 0x3f800000ff917431 */ /* 0x000fc800000001ff */
[----:B0-----:R-:W-:Y:S02]  /*1020*/  IMAD.MOV.U32 R147, RZ, RZ, R0 ;  /* 0x000000ffff937224 */ /* 0x001fe400078e0000 */
[----:B--2---:R-:W-:Y:S01]  /*1030*/  @P0 IMAD.U32 R145, R146, 0x10000, RZ ;  /* 0x0001000092910824 */ /* 0x004fe200078e00ff */
[----:B------:R-:W-:Y:S01]  /*1040*/  P2R R146, PR, RZ, 0x4 ;  /* 0x00000004ff927803 */ /* 0x000fe20000000000 */
        /* <DEDUP_REMOVED lines=22> */
.L_x_37140:
[----:B------:R-:W-:Y:S05]  /*11b0*/  BRX R112 -0x11c0                                       (*"BRANCH_TARGETS .L_x_37141,.L_x_37142,.L_x_37143"*) ;  /* 0xffffffec70907949 */ /* 0x000fea000383ffff */
.L_x_37143:
[----:B------:R-:W-:Y:S01]  /*11c0*/  VIADD R114, R5, 0x1 ;  /* 0x0000000105727836 */ /* 0x000fe20000000000 */
[----:B------:R-:W-:Y:S01]  /*11d0*/  MOV R154, R3 ;  /* 0x00000003009a7202 */ /* 0x000fe20000000f00 */
[----:B------:R-:W-:Y:S01]  /*11e0*/  IMAD.MOV.U32 R115, RZ, RZ, R7 ;  /* 0x000000ffff737224 */ /* 0x000fe200078e0007 */
[----:B------:R-:W-:Y:S06]  /*11f0*/  BRA `(.L_x_16729) ;  /* 0x0000000400287947 */ /* 0x000fec0003800000 */
.L_x_37141:
[----:B------:R-:W-:Y:S01]  /*1200*/  IMAD.MOV.U32 R154, RZ, RZ, R3 ;  /* 0x000000ffff9a7224 */ /* 0x000fe200078e0003 */
[----:B------:R-:W-:Y:S01]  /*1210*/  MOV R114, 0x3 ;  /* 0x0000000300727802 */ /* 0x000fe20000000f00 */
[----:B------:R-:W-:Y:S01]  /*1220*/  IMAD.MOV.U32 R115, RZ, RZ, R148 ;  /* 0x000000ffff737224 */ /* 0x000fe200078e0094 */
[----:B------:R-:W-:Y:S06]  /*1230*/  BRA `(.L_x_16729) ;  /* 0x0000000400187947 */ /* 0x000fec0003800000 */
.L_x_37142:
        /* <DEDUP_REMOVED lines=13> */
.L_x_16731:
[----:B------:R-:W-:Y:S05]  /*1310*/  BSYNC.RECONVERGENT B3 ;  /* 0x0000000000037941 */ /* 0x000fea0003800200 */
.L_x_16730:
        /* <DEDUP_REMOVED lines=56> */
.L_x_16729:
[----:B------:R-:W-:Y:S05]  /*16a0*/  BSYNC.RECONVERGENT B2 ;  /* 0x0000000000027941 */ /* 0x000fea0003800200 */
.L_x_16728:
        /* <DEDUP_REMOVED lines=9> */
[----:B------:R-:W-:Y:S01]  /*1740*/  IMAD.MOV.U32 R115, RZ, RZ, 0x2 ;  /* 0x00000002ff737424 */ /* 0x000fe200078e00ff */
[----:B------:R-:W-:Y:S01]  /*1750*/  MOV R5, R2 ;  /* 0x0000000200057202 */ /* 0x000fe20000000f00 */
[----:B------:R-:W-:Y:S01]  /*1760*/  FFMA.FTZ R112, R112, R155, 1.1641532182693481445e-10 ;  /* 0x2f00000070707423 */ /* 0x000fe2000001009b */
[----:B0-----:R-:W-:-:S04]  /*1770*/  FMUL.FTZ R156, R156, R153 ;  /* 0x000000999c9c7220 */ /* 0x001fc80000410000 */
[----:B-1----:R-:W-:-:S04]  /*1780*/  FSETP.GTU.FTZ.AND P0, PT, R112, R147, PT ;  /* 0x000000937000720b */ /* 0x002fc80003f1c000 */
        /* <DEDUP_REMOVED lines=13> */
.L_x_16734:
        /* <DEDUP_REMOVED lines=13> */
.L_x_16736:
[----:B------:R-:W-:Y:S05]  /*1930*/  BSYNC.RECONVERGENT B3 ;  /* 0x0000000000037941 */ /* 0x000fea0003800200 */
.L_x_16735:
        /* <DEDUP_REMOVED lines=50> */
[----:B------:R-:W-:Y:S02]  /*1c60*/  LOP3.LUT R7, R158, UR17, R115, 0x96, !PT ;  /* 0x000000119e077c12 */ /* 0x000fe4000f8e9673 */
[----:B------:R-:W-:Y:S01]  /*1c70*/  MOV R2, R114 ;  /* 0x0000007200027202 */ /* 0x000fe20000000f00 */
[----:B------:R-:W-:-:S04]  /*1c80*/  IMAD.WIDE.U32 R114, R5, -0x2daee0ad, RZ ;  /* 0xd2511f5305727825 */ /* 0x000fc800078e00ff */
[----:B------:R-:W-:Y:S01]  /*1c90*/  IMAD.MOV.U32 R5, RZ, RZ, R154 ;  /* 0x000000ffff057224 */ /* 0x000fe200078e009a */
[----:B------:R-:W-:Y:S01]  /*1ca0*/  LOP3.LUT R148, R156, UR13, R115, 0x96, !PT ;  /* 0x0000000d9c947c12 */ /* 0x000fe2000f8e9673 */
[----:B------:R-:W-:Y:S02]  /*1cb0*/  HFMA2 R115, -RZ, RZ, 0, 0 ;  /* 0x00000000ff737431 */ /* 0x000fe400000001ff */
[----:B------:R-:W-:-:S07]  /*1cc0*/  IMAD.MOV.U32 R154, RZ, RZ, R114 ;  /* 0x000000ffff9a7224 */ /* 0x000fce00078e0072 */
.L_x_16733:
[----:B------:R-:W-:Y:S05]  /*1cd0*/  BSYNC.RECONVERGENT B2 ;  /* 0x0000000000027941 */ /* 0x000fea0003800200 */
.L_x_16732:
        /* <DEDUP_REMOVED lines=22> */
.L_x_16739:
        /* <DEDUP_REMOVED lines=13> */
.L_x_16741:
[----:B------:R-:W-:Y:S05]  /*1f10*/  BSYNC.RECONVERGENT B3 ;  /* 0x0000000000037941 */ /* 0x000fea0003800200 */
.L_x_16740:
        /* <DEDUP_REMOVED lines=57> */
.L_x_16738:
[----:B------:R-:W-:Y:S05]  /*22b0*/  BSYNC.RECONVERGENT B2 ;  /* 0x0000000000027941 */ /* 0x000fea0003800200 */
.L_x_16737:
        /* <DEDUP_REMOVED lines=23> */
.L_x_16744:
        /* <DEDUP_REMOVED lines=13> */
.L_x_16746:
[----:B------:R-:W-:Y:S05]  /*2500*/  BSYNC.RECONVERGENT B3 ;  /* 0x0000000000037941 */ /* 0x000fea0003800200 */
.L_x_16745:
        /* <DEDUP_REMOVED lines=57> */
.L_x_16743:
[----:B------:R-:W-:Y:S05]  /*28a0*/  BSYNC.RECONVERGENT B2 ;  /* 0x0000000000027941 */ /* 0x000fea0003800200 */
.L_x_16742:
        /* <DEDUP_REMOVED lines=22> */
.L_x_16749:
        /* <DEDUP_REMOVED lines=13> */
.L_x_16751:
[----:B------:R-:W-:Y:S05]  /*2ae0*/  BSYNC.RECONVERGENT B3 ;  /* 0x0000000000037941 */ /* 0x000fea0003800200 */
.L_x_16750:
        /* <DEDUP_REMOVED lines=56> */
[----:B------:R-:W-:-:S07]  /*2e70*/  IMAD.MOV.U32 R154, RZ, RZ, R116 ;  /* 0x000000ffff9a7224 */ /* 0x000fce00078e0074 */
.L_x_16748:
[----:B------:R-:W-:Y:S05]  /*2e80*/  BSYNC.RECONVERGENT B2 ;  /* 0x0000000000027941 */ /* 0x000fea0003800200 */
.L_x_16747:
        /* <DEDUP_REMOVED lines=23> */
.L_x_16754:
        /* <DEDUP_REMOVED lines=13> */
.L_x_16756:
[----:B------:R-:W-:Y:S05]  /*30d0*/  BSYNC.RECONVERGENT B3 ;  /* 0x0000000000037941 */ /* 0x000fea0003800200 */
.L_x_16755:
        /* <DEDUP_REMOVED lines=57> */
.L_x_16753:
[----:B------:R-:W-:Y:S05]  /*3470*/  BSYNC.RECONVERGENT B2 ;  /* 0x0000000000027941 */ /* 0x000fea0003800200 */
.L_x_16752:
        /* <DEDUP_REMOVED lines=22> */
.L_x_16759:
        /* <DEDUP_REMOVED lines=13> */
.L_x_16761:
[----:B------:R-:W-:Y:S05]  /*36b0*/  BSYNC.RECONVERGENT B3 ;  /* 0x0000000000037941 */ /* 0x000fea0003800200 */
.L_x_16760:
        /* <DEDUP_REMOVED lines=57> */
.L_x_16758:
[----:B------:R-:W-:Y:S05]  /*3a50*/  BSYNC.RECONVERGENT B2 ;  /* 0x0000000000027941 */ /* 0x000fea0003800200 */
.L_x_16757:
        /* <DEDUP_REMOVED lines=23> */
.L_x_16764:
        /* <DEDUP_REMOVED lines=15> */
.L_x_16766:
[----:B------:R-:W-:Y:S05]  /*3cc0*/  BSYNC.RECONVERGENT B3 ;  /* 0x0000000000037941 */ /* 0x000fea0003800200 */
.L_x_16765:
        /* <DEDUP_REMOVED lines=53> */
[----:B------:R-:W-:Y:S01]  /*4020*/  HFMA2 R5, -RZ, RZ, 0, 0 ;  /* 0x00000000ff057431 */ /* 0x000fe200000001ff */
[----:B------:R-:W-:Y:S01]  /*4030*/  LOP3.LUT R148, R158, UR13, R157, 0x96, !PT ;  /* 0x0000000d9e947c12 */ /* 0x000fe2000f8e969d */
[----:B------:R-:W-:Y:S02]  /*4040*/  IMAD.MOV.U32 R157, RZ, RZ, R154 ;  /* 0x000000ffff9d7224 */ /* 0x000fe400078e009a */
[----:B------:R-:W-:-:S07]  /*4050*/  IMAD.MOV.U32 R154, RZ, RZ, R156 ;  /* 0x000000ffff9a7224 */ /* 0x000fce00078e009c */
.L_x_16763:
[----:B------:R-:W-:Y:S05]  /*4060*/  BSYNC.RECONVERGENT B2 ;  /* 0x0000000000027941 */ /* 0x000fea0003800200 */
.L_x_16762:
        /* <DEDUP_REMOVED lines=10> */
.L_x_16727:
        /* <DEDUP_REMOVED lines=16> */
.L_x_16770:
        /* <DEDUP_REMOVED lines=13> */
.L_x_16772:
[----:B------:R-:W-:Y:S05]  /*42e0*/  BSYNC.RECONVERGENT B3 ;  /* 0x0000000000037941 */ /* 0x000fea0003800200 */
.L_x_16771:
        /* <DEDUP_REMOVED lines=47> */
[----:B------:R-:W-:Y:S01]  /*45e0*/  IMAD.MOV.U32 R113, RZ, RZ, RZ ;  /* 0x000000ffff717224 */ /* 0x000fe200078e00ff */
[----:B------:R-:W-:Y:S01]  /*45f0*/  LOP3.LUT R154, R154, UR17, R115, 0x96, !PT ;  /* 0x000000119a9a7c12 */ /* 0x000fe2000f8e9673 */
[----:B------:R-:W-:Y:S01]  /*4600*/  UIADD3 UR17, UPT, UPT, UR4, -0x700cb87f, URZ ;  /* 0x8ff3478104117890 */ /* 0x000fe2000fffe0ff */
[----:B------:R-:W-:-:S04]  /*4610*/  IMAD.WIDE.U32 R156, R156, -0x326172a9, RZ ;  /* 0xcd9e8d579c9c7825 */ /* 0x000fc800078e00ff */
[----:B------:R-:W-:Y:S01]  /*4620*/  IMAD.WIDE.U32 R154, R154, -0x2daee0ad, RZ ;  /* 0xd2511f539a9a7825 */ /* 0x000fe200078e00ff */
[----:B------:R-:W-:Y:S02]  /*4630*/  LOP3.LUT R7, R114, UR17, R157, 0x96, !PT ;  /* 0x0000001172077c12 */ /* 0x000fe4000f8e969d */
[----:B------:R-:W-:Y:S02]  /*4640*/  MOV R2, R156 ;  /* 0x0000009c00027202 */ /* 0x000fe40000000f00 */
[----:B------:R-:W-:Y:S01]  /*4650*/  LOP3.LUT R148, R112, UR13, R155, 0x96, !PT ;  /* 0x0000000d70947c12 */ /* 0x000fe2000f8e969b */
[----:B------:R-:W-:-:S07]  /*4660*/  IMAD.MOV.U32 R112, RZ, RZ, R3 ;  /* 0x000000ffff707224 */ /* 0x000fce00078e0003 */
.L_x_16769:
[----:B------:R-:W-:Y:S05]  /*4670*/  BSYNC.RECONVERGENT B2 ;  /* 0x0000000000027941 */ /* 0x000fea0003800200 */
.L_x_16768:
[----:B------:R-:W0:Y:S01]  /*4680*/  LDC R114, c[0x0][0x404] ;  /* 0x00010100ff727b82 */ /* 0x000e220000000800 */
[----:B------:R-:W-:Y:S01]  /*4690*/  HFMA2 R115, -RZ, RZ, 0.1171875, 0 ;  /* 0x2f800000ff737431 */ /* 0x000fe200000001ff */
[----:B------:R-:W-:Y:S01]  /*46a0*/  I2FP.F32.U32 R112, R112 ;  /* 0x0000007000707245 */ /* 0x000fe20000201000 */
[----:B------:R-:W-:Y:S01]  /*46b0*/  BSSY.RECONVERGENT B2, `(.L_x_16773) ;  /* 0x000005e000027945 */ /* 0x000fe20003800200 */
[----:B------:R-:W-:Y:S01]  /*46c0*/  ISETP.NE.AND P1, PT, R113, 0x1, PT ;  /* 0x000000017100780c */ /* 0x000fe20003f25270 */
[----:B------:R-:W-:Y:S01]  /*46d0*/  IMAD.MOV.U32 R147, RZ, RZ, 0x2 ;  /* 0x00000002ff937424 */ /* 0x000fe200078e00ff */
[----:B------:R-:W-:Y:S02]  /*46e0*/  MOV R5, R2 ;  /* 0x0000000200057202 */ /* 0x000fe40000000f00 */
[----:B------:R-:W1:Y:S01]  /*46f0*/  LDC R153, c[0x0][0x408] ;  /* 0x00010200ff997b82 */ /* 0x000e620000000800 */
[----:B------:R-:W-:Y:S01]  /*4700*/  FFMA.FTZ R3, R112, R115, 1.1641532182693481445e-10 ;  /* 0x2f00000070037423 */ /* 0x000fe20000010073 */
[C---:B-----5:R-:W-:Y:S01]  /*4710*/  IMAD.U32 R112, R116.reuse, 0x10000, RZ ;  /* 0x0001000074707824 */ /* 0x060fe200078e00ff */
[----:B------:R-:W-:-:S03]  /*4720*/  PRMT R116, R116, 0x7632, R116 ;  /* 0x0000763274747816 */ /* 0x000fc60000000074 */
[----:B------:R-:W-:Y:S01]  /*4730*/  FMUL.FTZ R112, R112, R145 ;  /* 0x0000009170707220 */ /* 0x000fe20000410000 */
        /* <DEDUP_REMOVED lines=14> */
.L_x_16775:
        /* <DEDUP_REMOVED lines=13> */
.L_x_16777:
[----:B------:R-:W-:Y:S05]  /*48f0*/  BSYNC.RECONVERGENT B3 ;  /* 0x0000000000037941 */ /* 0x000fea0003800200 */
.L_x_16776:
        /* <DEDUP_REMOVED lines=57> */
.L_x_16774:
[----:B------:R-:W-:Y:S05]  /*4c90*/  BSYNC.RECONVERGENT B2 ;  /* 0x0000000000027941 */ /* 0x000fea0003800200 */
.L_x_16773:
        /* <DEDUP_REMOVED lines=21> */
.L_x_16780:
        /* <DEDUP_REMOVED lines=13> */
.L_x_16782:
[----:B------:R-:W-:Y:S05]  /*4ec0*/  BSYNC.RECONVERGENT B3 ;  /* 0x0000000000037941 */ /* 0x000fea0003800200 */
.L_x_16781:
        /* <DEDUP_REMOVED lines=57> */
.L_x_16779:
[----:B------:R-:W-:Y:S05]  /*5260*/  BSYNC.RECONVERGENT B2 ;  /* 0x0000000000027941 */ /* 0x000fea0003800200 */
.L_x_16778:
[----:B------:R-:W-:Y:S01]  /*5270*/  I2FP.F32.U32 R112, R5 ;  /* 0x0000000500707245 */ /* 0x000fe20000201000 */
[----:B------:R-:W-:Y:S01]  /*5280*/  BSSY.RECONVERGENT B2, `(.L_x_16783) ;  /* 0x000005c000027945 */ /* 0x000fe20003800200 */
[----:B------:R-:W-:Y:S02]  /*5290*/  ISETP.NE.AND P3, PT, R116, 0x1, PT ;  /* 0x000000017400780c */ /* 0x000fe40003f65270 */
[----:B------:R-:W-:Y:S01]  /*52a0*/  MOV R113, R2 ;  /* 0x0000000200717202 */ /* 0x000fe20000000f00 */
[----:B------:R-:W-:Y:S01]  /*52b0*/  FFMA.FTZ R5, R112, R115, 1.1641532182693481445e-10 ;  /* 0x2f00000070057423 */ /* 0x000fe20000010073 */
[----:B------:R-:W-:-:S04]  /*52c0*/  IMAD.U32 R112, R117, 0x10000, RZ ;  /* 0x0001000075707824 */ /* 0x000fc800078e00ff */
[----:B------:R-:W-:Y:S01]  /*52d0*/  FMUL.FTZ R112, R112, R145 ;  /* 0x0000009170707220 */ /* 0x000fe20000410000 */
[----:B------:R-:W-:Y:S02]  /*52e0*/  FSETP.GTU.FTZ.AND P2, PT, R5, R114, PT ;  /* 0x000000720500720b */ /* 0x000fe40003f5c000 */
[----:B------:R-:W-:Y:S01]  /*52f0*/  PRMT R5, R117, 0x7632, R5 ;  /* 0x0000763275057816 */ /* 0x000fe20000000005 */
[----:B------:R-:W-:Y:S01]  /*5300*/  FMUL.FTZ R112, R112, R153 ;  /* 0x0000009970707220 */ /* 0x000fe20000410000 */
[----:B------:R-:W-:Y:S01]  /*5310*/  PLOP3.LUT P1, PT, P2, PT, PT, 0x8, 0x80 ;  /* 0x000000000080781c */ /* 0x000fe2000172e170 */
[----:B------:R-:W-:-:S03]  /*5320*/  IMAD.MOV.U32 R117, RZ, RZ, 0x2 ;  /* 0x00000002ff757424 */ /* 0x000fc600078e00ff */
[----:B------:R-:W-:Y:S01]  /*5330*/  FSEL R155, R112, RZ, !P2 ;  /* 0x000000ff709b7208 */ /* 0x000fe20005000000 */
        /* <DEDUP_REMOVED lines=9> */
.L_x_16785:
        /* <DEDUP_REMOVED lines=13> */
.L_x_16787:
[----:B------:R-:W-:Y:S05]  /*54a0*/  BSYNC.RECONVERGENT B3 ;  /* 0x0000000000037941 */ /* 0x000fea0003800200 */
.L_x_16786:
        /* <DEDUP_REMOVED lines=57> */
.L_x_16784:
[----:B------:R-:W-:Y:S05]  /*5840*/  BSYNC.RECONVERGENT B2 ;  /* 0x0000000000027941 */ /* 0x000fea0003800200 */
.L_x_16783:
[----:B------:R-:W-:Y:S01]  /*5850*/  I2FP.F32.U32 R112, R113 ;  /* 0x0000007100707245 */ /* 0x000fe20000201000 */
[----:B------:R-:W-:Y:S01]  /*5860*/  BSSY.RECONVERGENT B2, `(.L_x_16788) ;  /* 0x000005b000027945 */ /* 0x000fe20003800200 */
[----:B------:R-:W-:-:S03]  /*5870*/  ISETP.NE.AND P4, PT, R117, 0x1, PT ;  /* 0x000000017500780c */ /* 0x000fc60003f85270 */
[----:B------:R-:W-:Y:S01]  /*5880*/  FFMA.FTZ R113, R112, R115, 1.1641532182693481445e-10 ;  /* 0x2f00000070717423 */ /* 0x000fe20000010073 */
[----:B------:R-:W-:Y:S01]  /*5890*/  IMAD.U32 R112, R5, 0x10000, RZ ;  /* 0x0001000005707824 */ /* 0x000fe200078e00ff */
[----:B------:R-:W-:-:S03]  /*58a0*/  MOV R5, R2 ;  /* 0x0000000200057202 */ /* 0x000fc60000000f00 */
[----:B------:R-:W-:Y:S01]  /*58b0*/  FMUL.FTZ R112, R112, R145 ;  /* 0x0000009170707220 */ /* 0x000fe20000410000 */
[----:B------:R-:W-:Y:S01]  /*58c0*/  FSETP.GTU.FTZ.AND P3, PT, R113, R114, PT ;  /* 0x000000727100720b */ /* 0x000fe20003f7c000 */
[----:B------:R-:W-:Y:S02]  /*58d0*/  IMAD.MOV.U32 R113, RZ, RZ, 0x2 ;  /* 0x00000002ff717424 */ /* 0x000fe400078e00ff */
[----:B------:R-:W-:Y:S01]  /*58e0*/  FMUL.FTZ R112, R112, R153 ;  /* 0x0000009970707220 */ /* 0x000fe20000410000 */
[----:B------:R-:W-:-:S04]  /*58f0*/  PLOP3.LUT P2, PT, P3, PT, PT, 0x8, 0x80 ;  /* 0x000000000080781c */ /* 0x000fc80001f4e170 */
        /* <DEDUP_REMOVED lines=10> */
.L_x_16790:
        /* <DEDUP_REMOVED lines=13> */
.L_x_16792:
[----:B------:R-:W-:Y:S05]  /*5a70*/  BSYNC.RECONVERGENT B3 ;  /* 0x0000000000037941 */ /* 0x000fea0003800200 */
.L_x_16791:
        /* <DEDUP_REMOVED lines=57> */
.L_x_16789:
[----:B------:R-:W-:Y:S05]  /*5e10*/  BSYNC.RECONVERGENT B2 ;  /* 0x0000000000027941 */ /* 0x000fea0003800200 */
.L_x_16788:
        /* <DEDUP_REMOVED lines=22> */
.L_x_16795:
        /* <DEDUP_REMOVED lines=13> */
.L_x_16797:
[----:B------:R-:W-:Y:S05]  /*6050*/  BSYNC.RECONVERGENT B3 ;  /* 0x0000000000037941 */ /* 0x000fea0003800200 */
.L_x_16796:
        /* <DEDUP_REMOVED lines=57> */
.L_x_16794:
[----:B------:R-:W-:Y:S05]  /*63f0*/  BSYNC.RECONVERGENT B2 ;  /* 0x0000000000027941 */ /* 0x000fea0003800200 */
.L_x_16793:
        /* <DEDUP_REMOVED lines=21> */
.L_x_16800:
        /* <DEDUP_REMOVED lines=13> */
.L_x_16802:
[----:B------:R-:W-:Y:S05]  /*6620*/  BSYNC.RECONVERGENT B3 ;  /* 0x0000000000037941 */ /* 0x000fea0003800200 */
.L_x_16801:
        /* <DEDUP_REMOVED lines=57> */
.L_x_16799:
[----:B------:R-:W-:Y:S05]  /*69c0*/  BSYNC.RECONVERGENT B2 ;  /* 0x0000000000027941 */ /* 0x000fea0003800200 */
.L_x_16798:
        /* <DEDUP_REMOVED lines=22> */
.L_x_16805:
        /* <DEDUP_REMOVED lines=15> */
.L_x_16807:
[----:B------:R-:W-:Y:S05]  /*6c20*/  BSYNC.RECONVERGENT B3 ;  /* 0x0000000000037941 */ /* 0x000fea0003800200 */
.L_x_16806:
        /* <DEDUP_REMOVED lines=57> */
.L_x_16804:
[----:B------:R-:W-:Y:S05]  /*6fc0*/  BSYNC.RECONVERGENT B2 ;  /* 0x0000000000027941 */ /* 0x000fea0003800200 */
.L_x_16803:
[----:B------:R-:W-:Y:S01]  /*6fd0*/  I2FP.F32.U32 R112, R113 ;  /* 0x0000007100707245 */ /* 0x000fe20000201000 */
[----:B------:R-:W-:Y:S02]  /*6fe0*/  IMAD.U32 R118, R161, 0x10000, RZ ;  /* 0x00010000a1767824 */ /* 0x000fe400078e00ff */
[----:B------:R-:W-:Y:S02]  /*6ff0*/  FMUL.FTZ R113, R160, R25 ;  /* 0x00000019a0717220 */ /* 0x000fe40000410000 */
[----:B------:R-:W-:Y:S01]  /*7000*/  FFMA.FTZ R115, R112, R115, 1.1641532182693481445e-10 ;  /* 0x2f00000070737423 */ /* 0x000fe20000010073 */
[----:B------:R-:W-:Y:S01]  /*7010*/  FMUL.FTZ R118, R118, R145 ;  /* 0x0000009176767220 */ /* 0x000fe20000410000 */
[----:B------:R-:W-:-:S03]  /*7020*/  FMUL.FTZ R112, R157, R24 ;  /* 0x000000189d707220 */ /* 0x000fc60000410000 */
[----:B------:R-:W-:Y:S01]  /*7030*/  FMUL.FTZ R118, R118, R153 ;  /* 0x0000009976767220 */ /* 0x000fe20000410000 */
[----:B------:R-:W-:Y:S01]  /*7040*/  FSETP.GTU.FTZ.AND P6, PT, R115, R114, PT ;  /* 0x000000727300720b */ /* 0x000fe20003fdc000 */
[----:B------:R-:W-:Y:S01]  /*7050*/  FMUL.FTZ R115, R116, R27 ;  /* 0x0000001b74737220 */ /* 0x000fe20000410000 */
[----:B------:R-:W-:Y:S01]  /*7060*/  FMUL.FTZ R116, R117, R28 ;  /* 0x0000001c75747220 */ /* 0x000fe20000410000 */
[----:B------:R-:W-:Y:S01]  /*7070*/  FMUL.FTZ R114, R155, R26 ;  /* 0x0000001a9b727220 */ /* 0x000fe20000410000 */
[----:B------:R-:W-:Y:S01]  /*7080*/  FSEL R158, R118, RZ, !P6 ;  /* 0x000000ff769e7208 */ /* 0x000fe20007000000 */
[----:B------:R-:W-:Y:S01]  /*7090*/  FMUL.FTZ R117, R156, R29 ;  /* 0x0000001d9c757220 */ /* 0x000fe20000410000 */
[----:B------:R-:W-:Y:S01]  /*70a0*/  PLOP3.LUT P6, PT, P6, PT, PT, 0x8, 0x80 ;  /* 0x000000000080781c */ /* 0x000fe200037ce170 */
[----:B------:R-:W-:Y:S02]  /*70b0*/  FMUL.FTZ R118, R147, R30 ;  /* 0x0000001e93767220 */ /* 0x000fe40000410000 */
[----:B------:R-:W-:-:S10]  /*70c0*/  FMUL.FTZ R119, R158, R31 ;  /* 0x0000001f9e777220 */ /* 0x000fd40000410000 */
.L_x_16767:
[----:B------:R-:W0:Y:S01]  /*70d0*/  LDC.64 R156, c[0x0][0x3a8] ;  /* 0x0000ea00ff9c7b82 */ /* 0x000e220000000a00 */
[----:B------:R-:W-:Y:S02]  /*70e0*/  SEL R147, RZ, 0x1000000, !P6 ;  /* 0x01000000ff937807 */ /* 0x000fe40007000000 */
[----:B------:R-:W-:Y:S02]  /*70f0*/  SEL R158, RZ, 0x10000, !P5 ;  /* 0x00010000ff9e7807 */ /* 0x000fe40006800000 */
[----:B------:R-:W-:Y:S02]  /*7100*/  SEL R159, RZ, 0x100, !P4 ;  /* 0x00000100ff9f7807 */ /* 0x000fe40006000000 */
[----:B------:R-:W-:Y:S02]  /*7110*/  ISETP.NE.AND P6, PT, R3, RZ, PT ;  /* 0x000000ff0300720c */ /* 0x000fe40003fc5270 */
[----:B------:R-:W-:Y:S02]  /*7120*/  LOP3.LUT R159, R159, R147, R158, 0xfe, !PT ;  /* 0x000000939f9f7212 */ /* 0x000fe400078efe9e */
[----:B------:R-:W-:-:S02]  /*7130*/  SEL R147, RZ, 0x1000000, !P2 ;  /* 0x01000000ff937807 */ /* 0x000fc40005000000 */
[----:B------:R-:W-:Y:S02]  /*7140*/  SEL R158, RZ, 0x10000, !P1 ;  /* 0x00010000ff9e7807 */ /* 0x000fe40004800000 */
[----:B------:R-:W-:-:S04]  /*7150*/  SEL R3, RZ, 0x100, !P0 ;  /* 0x00000100ff037807 */ /* 0x000fc80004000000 */
[----:B------:R-:W-:Y:S02]  /*7160*/  LOP3.LUT R3, R3, R147, R158, 0xfe, !PT ;  /* 0x0000009303037212 */ /* 0x000fe400078efe9e */
[----:B------:R-:W-:Y:S02]  /*7170*/  SEL R158, RZ, 0x1, !P3 ;  /* 0x00000001ff9e7807 */ /* 0x000fe40005800000 */
[C---:B------:R-:W-:Y:S01]  /*7180*/  IADD3 R147, PT, PT, R0.reuse, 0x20, RZ ;  /* 0x0000002000937810 */ /* 0x040fe20007ffe0ff */
[C---:B0-----:R-:W-:Y:S01]  /*7190*/  IMAD.WIDE.U32 R160, R0.reuse, 0x20, R156 ;  /* 0x0000002000a07825 */ /* 0x041fe200078e009c */
[----:B------:R-:W-:Y:S01]  /*71a0*/  LOP3.LUT R159, R159, R158, RZ, 0xfc, !PT ;  /* 0x0000009e9f9f7212 */ /* 0x000fe200078efcff */
[----:B------:R-:W0:Y:S01]  /*71b0*/  LDC.64 R156, c[0x0][0x3b0] ;  /* 0x0000ec00ff9c7b82 */ /* 0x000e220000000a00 */
[----:B------:R-:W-:Y:S02]  /*71c0*/  SEL R158, RZ, 0x1, !P6 ;  /* 0x00000001ff9e7807 */ /* 0x000fe40007000000 */
[----:B------:R1:W-:Y:S02]  /*71d0*/  STG.E.128 desc[UR6][R160.64], R112 ;  /* 0x00000070a0007986 */ /* 0x0003e4000c101d06 */
[----:B------:R-:W-:Y:S01]  /*71e0*/  LOP3.LUT R158, R3, R158, RZ, 0xfc, !PT ;  /* 0x0000009e039e7212 */ /* 0x000fe200078efcff */
[----:B------:R-:W-:Y:S01]  /*71f0*/  IMAD.MOV.U32 R3, RZ, RZ, R154 ;  /* 0x000000ffff037224 */ /* 0x000fe200078e009a */
[----:B------:R1:W-:Y:S01]  /*7200*/  STG.E.128 desc[UR6][R160.64+0x10], R116 ;  /* 0x00001074a0007986 */ /* 0x0003e2000c101d06 */
[----:B0-----:R-:W-:-:S05]  /*7210*/  IMAD.WIDE.U32 R156, R0, 0x8, R156 ;  /* 0x00000008009c7825 */ /* 0x001fca00078e009c */
[----:B------:R1:W-:Y:S02]  /*7220*/  STG.E.64 desc[UR6][R156.64], R158 ;  /* 0x0000009e9c007986 */ /* 0x0003e4000c101b06 */
.L_x_16726:
[----:B------:R-:W-:Y:S05]  /*7230*/  BSYNC.RECONVERGENT B1 ;  /* 0x0000000000017941 */ /* 0x000fea0003800200 */
.L_x_16725:
[----:B------:R-:W-:Y:S01]  /*7240*/  ISETP.GE.U32.AND P0, PT, R6, 0x40, PT ;  /* 0x000000400600780c */ /* 0x000fe20003f06070 */
[----:B------:R-:W-:Y:S03]  /*7250*/  BSSY.RECONVERGENT B1, `(.L_x_16808) ;  /* 0x000061c000017945 */ /* 0x000fe60003800200 */
[----:B------:R-:W-:-:S09]  /*7260*/  P2R R154, PR, RZ, 0x1 ;  /* 0x00000001ff9a7803 */ /* 0x000fd20000000000 */
[----:B------:R-:W-:Y:S05]  /*7270*/  @!P0 BRA `(.L_x_16809) ;  /* 0x0000006000648947 */ /* 0x000fea0003800000 */
[----:B------:R-:W-:Y:S01]  /*7280*/  ISETP.NE.U32.AND P0, PT, RZ, UR8, PT ;  /* 0x00000008ff007c0c */ /* 0x000fe2000bf05070 */
[----:B------:R-:W0:Y:S03]  /*7290*/  LDC.64 R124, c[0x0][0x390] ;  /* 0x0000e400ff7c7b82 */ /* 0x000e260000000a00 */
[----:B------:R-:W-:-:S13]  /*72a0*/  ISETP.NE.AND.EX P0, PT, RZ, UR9, PT, P0 ;  /* 0x00000009ff007c0c */ /* 0x000fda000bf05300 */
[----:B------:R-:W2:Y:S01]  /*72b0*/  @P0 LDC.64 R120, c[0x0][0x3a0] ;  /* 0x0000e800ff780b82 */ /* 0x000ea20000000a00 */
[----:B0-----:R-:W-:-:S06]  /*72c0*/  IMAD.WIDE.U32 R124, R147, 0x10, R124 ;  /* 0x00000010937c7825 */ /* 0x001fcc00078e007c */
[----:B------:R-:W5:Y:S01]  /*72d0*/  LDG.E.128 R124, desc[UR6][R124.64] ;  /* 0x000000067c7c7981 */ /* 0x000f62000c1e1d00 */
[----:B--2---:R-:W-:-:S05]  /*72e0*/  @P0 IMAD.WIDE.U32 R120, R147, 0x20, R120 ;  /* 0x0000002093780825 */ /* 0x004fca00078e0078 */
[----:B------:R0:W5:Y:S04]  /*72f0*/  @P0 LDG.E.128 R104, desc[UR6][R120.64] ;  /* 0x0000000678680981 */ /* 0x000168000c1e1d00 */
[----:B------:R0:W5:Y:S01]  /*7300*/  @P0 LDG.E.128 R108, desc[UR6][R120.64+0x10] ;  /* 0x00001006786c0981 */ /* 0x000162000c1e1d00 */
[----:B------:R-:W-:Y:S05]  /*7310*/  @!P0 BRA `(.L_x_16810) ;  /* 0x0000002c00f48947 */ /* 0x000fea0003800000 */
[----:B------:R-:W-:Y:S01]  /*7320*/  ISETP.NE.AND P0, PT, R5, 0x1, PT ;  /* 0x000000010500780c */ /* 0x000fe20003f05270 */
[----:B------:R-:W-:Y:S01]  /*7330*/  BSSY.RECONVERGENT B2, `(.L_x_16811) ;  /* 0x0000055000027945 */ /* 0x000fe20003800200 */
[----:B0-----:R-:W-:Y:S01]  /*7340*/  IMAD.MOV.U32 R121, RZ, RZ, 0x2 ;  /* 0x00000002ff797424 */ /* 0x001fe200078e00ff */
[----:B-1----:R-:W-:Y:S01]  /*7350*/  MOV R156, R3 ;  /* 0x00000003009c7202 */ /* 0x002fe20000000f00 */
        /* <DEDUP_REMOVED lines=12> */
.L_x_16813:
        /* <DEDUP_REMOVED lines=13> */
.L_x_16815:
[----:B------:R-:W-:Y:S05]  /*74f0*/  BSYNC.RECONVERGENT B3 ;  /* 0x0000000000037941 */ /* 0x000fea0003800200 */
.L_x_16814:
        /* <DEDUP_REMOVED lines=56> */
.L_x_16812:
[----:B------:R-:W-:Y:S05]  /*7880*/  BSYNC.RECONVERGENT B2 ;  /* 0x0000000000027941 */ /* 0x000fea0003800200 */
.L_x_16811:
        /* <DEDUP_REMOVED lines=10> */
[----:B------:R-:W-:-:S02]  /*7930*/  IMAD.MOV.U32 R123, RZ, RZ, 0x2 ;  /* 0x00000002ff7b7424 */ /* 0x000fc400078e00ff */
[----:B------:R-:W-:Y:S02]  /*7940*/  IMAD.MOV.U32 R5, RZ, RZ, R2 ;  /* 0x000000ffff057224 */ /* 0x000fe400078e0002 */
[----:B0-----:R-:W-:Y:S01]  /*7950*/  FMUL.FTZ R122, R122, R155 ;  /* 0x0000009b7a7a7220 */ /* 0x001fe20000410000 */
        /* <DEDUP_REMOVED lines=14> */
.L_x_16818:
        /* <DEDUP_REMOVED lines=13> */
.L_x_16820:
[----:B------:R-:W-:Y:S05]  /*7b10*/  BSYNC.RECONVERGENT B3 ;  /* 0x0000000000037941 */ /* 0x000fea0003800200 */
.L_x_16819:
        /* <DEDUP_REMOVED lines=52> */
[----:B------:R-:W-:Y:S01]  /*7e60*/  IMAD.WIDE.U32 R122, R5, -0x2daee0ad, RZ ;  /* 0xd2511f53057a7825 */ /* 0x000fe200078e00ff */
[----:B------:R-:W-:-:S03]  /*7e70*/  MOV R5, R156 ;  /* 0x0000009c00057202 */ /* 0x000fc60000000f00 */
[----:B------:R-:W-:Y:S01]  /*7e80*/  IMAD.MOV.U32 R156, RZ, RZ, R122 ;  /* 0x000000ffff9c7224 */ /* 0x000fe200078e007a */
[----:B------:R-:W-:Y:S01]  /*7e90*/  LOP3.LUT R148, R158, UR13, R123, 0x96, !PT ;  /* 0x0000000d9e947c12 */ /* 0x000fe2000f8e967b */
[----:B------:R-:W-:-:S07]  /*7ea0*/  IMAD.MOV.U32 R123, RZ, RZ, RZ ;  /* 0x000000ffff7b7224 */ /* 0x000fce00078e00ff */
.L_x_16817:
[----:B------:R-:W-:Y:S05]  /*7eb0*/  BSYNC.RECONVERGENT B2 ;  /* 0x0000000000027941 */ /* 0x000fea0003800200 */
.L_x_16816:
        /* <DEDUP_REMOVED lines=22> */
.L_x_16823:
        /* <DEDUP_REMOVED lines=13> */
.L_x_16825:
[----:B------:R-:W-:Y:S05]  /*80f0*/  BSYNC.RECONVERGENT B3 ;  /* 0x0000000000037941 */ /* 0x000fea0003800200 */
.L_x_16824:
        /* <DEDUP_REMOVED lines=57> */
.L_x_16822:
[----:B------:R-:W-:Y:S05]  /*8490*/  BSYNC.RECONVERGENT B2 ;  /* 0x0000000000027941 */ /* 0x000fea0003800200 */
.L_x_16821:
        /* <DEDUP_REMOVED lines=23> */
.L_x_16828:
        /* <DEDUP_REMOVED lines=13> */
.L_x_16830:
[----:B------:R-:W-:Y:S05]  /*86e0*/  BSYNC.RECONVERGENT B3 ;  /* 0x0000000000037941 */ /* 0x000fea0003800200 */
.L_x_16829:
        /* <DEDUP_REMOVED lines=47> */
[----:B------:R-:W-:Y:S01]  /*89e0*/  IMAD.MOV.U32 R159, RZ, RZ, RZ ;  /* 0x000000ffff9f7224 */ /* 0x000fe200078e00ff */
        /* <DEDUP_REMOVED lines=8> */
[----:B------:R-:W-:-:S07]  /*8a70*/  LOP3.LUT R148, R158, UR13, R125, 0x96, !PT ;  /* 0x0000000d9e947c12 */ /* 0x000fce000f8e967d */
.L_x_16827:
[----:B------:R-:W-:Y:S05]  /*8a80*/  BSYNC.RECONVERGENT B2 ;  /* 0x0000000000027941 */ /* 0x000fea0003800200 */
.L_x_16826:
        /* <DEDUP_REMOVED lines=22> */
.L_x_16833:
        /* <DEDUP_REMOVED lines=13> */
.L_x_16835:
[----:B------:R-:W-:Y:S05]  /*8cc0*/  BSYNC.RECONVERGENT B3 ;  /* 0x0000000000037941 */ /* 0x000fea0003800200 */
.L_x_16834:
        /* <DEDUP_REMOVED lines=57> */
.L_x_16832:
[----:B------:R-:W-:Y:S05]  /*9060*/  BSYNC.RECONVERGENT B2 ;  /* 0x0000000000027941 */ /* 0x000fea0003800200 */
.L_x_16831:
        /* <DEDUP_REMOVED lines=23> */
.L_x_16838:
        /* <DEDUP_REMOVED lines=13> */
.L_x_16840:
[----:B------:R-:W-:Y:S05]  /*92b0*/  BSYNC.RECONVERGENT B3 ;  /* 0x0000000000037941 */ /* 0x000fea0003800200 */
.L_x_16839:
        /* <DEDUP_REMOVED lines=57> */
.L_x_16837:
[----:B------:R-:W-:Y:S05]  /*9650*/  BSYNC.RECONVERGENT B2 ;  /* 0x0000000000027941 */ /* 0x000fea0003800200 */
.L_x_16836:
        /* <DEDUP_REMOVED lines=22> */
.L_x_16843:
        /* <DEDUP_REMOVED lines=13> */
.L_x_16845:
[----:B------:R-:W-:Y:S05]  /*9890*/  BSYNC.RECONVERGENT B3 ;  /* 0x0000000000037941 */ /* 0x000fea0003800200 */
.L_x_16844:
        /* <DEDUP_REMOVED lines=57> */
.L_x_16842:
[----:B------:R-:W-:Y:S05]  /*9c30*/  BSYNC.RECONVERGENT B2 ;  /* 0x0000000000027941 */ /* 0x000fea0003800200 */
.L_x_16841:
[----:B------:R-:W-:Y:S01]  /*9c40*/  I2FP.F32.U32 R126, R5 ;  /* 0x00000005007e7245 */ /* 0x000fe20000201000 */
[----:B------:R-:W-:Y:S01]  /*9c50*/  BSSY.RECONVERGENT B2, `(.L_x_16846) ;  /* 0x000005f000027945 */ /* 0x000fe20003800200 */
[C---:B------:R-:W-:Y:S01]  /*9c60*/  SHF.L.U32 R158, R127.reuse, 0x10, RZ ;  /* 0x000000107f9e7819 */ /* 0x040fe200000006ff */
[----:B------:R-:W-:Y:S01]  /*9c70*/  IMAD.MOV.U32 R159, RZ, RZ, R2 ;  /* 0x000000ffff9f7224 */ /* 0x000fe200078e0002 */
        /* <DEDUP_REMOVED lines=19> */
.L_x_16848:
[----:B------:R-:W-:Y:S01]  /*9db0*/  VIADD R150, R150, 0x1 ;  /* 0x0000000196967836 */ /* 0x000fe20000000000 */
[----:B------:R-:W-:Y:S04]  /*9dc0*/  BSSY.RECONVERGENT B3, `(.L_x_16849) ;  /* 0x000000d000037945 */ /* 0x000fe80003800200 */
        /* <DEDUP_REMOVED lines=12> */
.L_x_16850:
[----:B------:R-:W-:Y:S05]  /*9e90*/  BSYNC.RECONVERGENT B3 ;  /* 0x0000000000037941 */ /* 0x000fea0003800200 */
.L_x_16849:
        /* <DEDUP_REMOVED lines=58> */
.L_x_16847:
[----:B------:R-:W-:Y:S05]  /*a240*/  BSYNC.RECONVERGENT B2 ;  /* 0x0000000000027941 */ /* 0x000fea0003800200 */
.L_x_16846:
        /* <DEDUP_REMOVED lines=10> */
.L_x_16810:
        /* <DEDUP_REMOVED lines=16> */
.L_x_16854:
        /* <DEDUP_REMOVED lines=13> */
.L_x_16856:
[----:B------:R-:W-:Y:S05]  /*a4c0*/  BSYNC.RECONVERGENT B3 ;  /* 0x0000000000037941 */ /* 0x000fea0003800200 */
.L_x_16855:
        /* <DEDUP_REMOVED lines=56> */
.L_x_16853:
[----:B------:R-:W-:Y:S05]  /*a850*/  BSYNC.RECONVERGENT B2 ;  /* 0x0000000000027941 */ /* 0x000fea0003800200 */
.L_x_16852:
        /* <DEDUP_REMOVED lines=16> */
[----:B------:R-:W-:Y:S01]  /*a960*/  IMAD.MOV.U32 R122, RZ, RZ, 0x2 ;  /* 0x00000002ff7a7424 */ /* 0x000fe200078e00ff */
        /* <DEDUP_REMOVED lines=9> */
.L_x_16859:
        /* <DEDUP_REMOVED lines=13> */
.L_x_16861:
[----:B------:R-:W-:Y:S05]  /*aad0*/  BSYNC.RECONVERGENT B3 ;  /* 0x0000000000037941 */ /* 0x000fea0003800200 */
.L_x_16860:
        /* <DEDUP_REMOVED lines=57> */
.L_x_16858:
[----:B------:R-:W-:Y:S05]  /*ae70*/  BSYNC.RECONVERGENT B2 ;  /* 0x0000000000027941 */ /* 0x000fea0003800200 */
.L_x_16857:
        /* <DEDUP_REMOVED lines=8> */
[----:B------:R-:W-:Y:S01]  /*af00*/  FSETP.GTU.FTZ.AND P1, PT, R120, R153, PT ;  /* 0x000000997800720b */ /* 0x000fe20003f3c000 */
[----:B------:R-:W-:-:S03]  /*af10*/  FMUL.FTZ R124, R124, R157 ;  /* 0x0000009d7c7c7220 */ /* 0x000fc60000410000 */
        /* <DEDUP_REMOVED lines=11> */
.L_x_16864:
        /* <DEDUP_REMOVED lines=13> */
.L_x_16866:
[----:B------:R-:W-:Y:S05]  /*b0a0*/  BSYNC.RECONVERGENT B3 ;  /* 0x0000000000037941 */ /* 0x000fea0003800200 */
.L_x_16865:
        /* <DEDUP_REMOVED lines=57> */
.L_x_16863:
[----:B------:R-:W-:Y:S05]  /*b440*/  BSYNC.RECONVERGENT B2 ;  /* 0x0000000000027941 */ /* 0x000fea0003800200 */
.L_x_16862:
[----:B------:R-:W-:Y:S01]  /*b450*/  I2FP.F32.U32 R120, R5 ;  /* 0x0000000500787245 */ /* 0x000fe20000201000 */
[----:B------:R-:W-:Y:S01]  /*b460*/  BSSY.RECONVERGENT B2, `(.L_x_16867) ;  /* 0x000005c000027945 */ /* 0x000fe20003800200 */
[----:B------:R-:W-:Y:S01]  /*b470*/  ISETP.NE.AND P3, PT, R123, 0x1, PT ;  /* 0x000000017b00780c */ /* 0x000fe20003f65270 */
[----:B------:R-:W-:Y:S01]  /*b480*/  IMAD.MOV.U32 R121, RZ, RZ, R2 ;  /* 0x000000ffff797224 */ /* 0x000fe200078e0002 */
[----:B------:R-:W-:Y:S01]  /*b490*/  PRMT R5, R125, 0x7632, R5 ;  /* 0x000076327d057816 */ /* 0x000fe20000000005 */
[----:B------:R-:W-:-:S05]  /*b4a0*/  FFMA.FTZ R120, R120, R155, 1.1641532182693481445e-10 ;  /* 0x2f00000078787423 */ /* 0x000fca000001009b */
[----:B------:R-:W-:Y:S02]  /*b4b0*/  FSETP.GTU.FTZ.AND P2, PT, R120, R153, PT ;  /* 0x000000997800720b */ /* 0x000fe40003f5c000 */
[----:B------:R-:W-:Y:S01]  /*b4c0*/  SHF.L.U32 R120, R125, 0x10, RZ ;  /* 0x000000107d787819 */ /* 0x000fe200000006ff */
[----:B------:R-:W-:Y:S01]  /*b4d0*/  IMAD.MOV.U32 R125, RZ, RZ, 0x2 ;  /* 0x00000002ff7d7424 */ /* 0x000fe200078e00ff */
[----:B------:R-:W-:-:S03]  /*b4e0*/  PLOP3.LUT P1, PT, P2, PT, PT, 0x8, 0x80 ;  /* 0x000000000080781c */ /* 0x000fc6000172e170 */
[----:B------:R-:W-:-:S04]  /*b4f0*/  FMUL.FTZ R120, R120, R145 ;  /* 0x0000009178787220 */ /* 0x000fc80000410000 */
[----:B------:R-:W-:-:S05]  /*b500*/  FMUL.FTZ R120, R120, R157 ;  /* 0x0000009d78787220 */ /* 0x000fca0000410000 */
        /* <DEDUP_REMOVED lines=10> */
.L_x_16869:
        /* <DEDUP_REMOVED lines=13> */
.L_x_16871:
[----:B------:R-:W-:Y:S05]  /*b680*/  BSYNC.RECONVERGENT B3 ;  /* 0x0000000000037941 */ /* 0x000fea0003800200 */
.L_x_16870:
        /* <DEDUP_REMOVED lines=57> */
.L_x_16868:
[----:B------:R-:W-:Y:S05]  /*ba20*/  BSYNC.RECONVERGENT B2 ;  /* 0x0000000000027941 */ /* 0x000fea0003800200 */
.L_x_16867:
        /* <DEDUP_REMOVED lines=21> */
.L_x_16874:
        /* <DEDUP_REMOVED lines=13> */
.L_x_16876:
[----:B------:R-:W-:Y:S05]  /*bc50*/  BSYNC.RECONVERGENT B3 ;  /* 0x0000000000037941 */ /* 0x000fea0003800200 */
.L_x_16875:
        /* <DEDUP_REMOVED lines=57> */
.L_x_16873:
[----:B------:R-:W-:Y:S05]  /*bff0*/  BSYNC.RECONVERGENT B2 ;  /* 0x0000000000027941 */ /* 0x000fea0003800200 */
.L_x_16872:
        /* <DEDUP_REMOVED lines=22> */
.L_x_16879:
        /* <DEDUP_REMOVED lines=13> */
.L_x_16881:
[----:B------:R-:W-:Y:S05]  /*c230*/  BSYNC.RECONVERGENT B3 ;  /* 0x0000000000037941 */ /* 0x000fea0003800200 */
.L_x_16880:
        /* <DEDUP_REMOVED lines=57> */
.L_x_16878:
[----:B------:R-:W-:Y:S05]  /*c5d0*/  BSYNC.RECONVERGENT B2 ;  /* 0x0000000000027941 */ /* 0x000fea0003800200 */
.L_x_16877:
        /* <DEDUP_REMOVED lines=21> */
.L_x_16884:
        /* <DEDUP_REMOVED lines=13> */
.L_x_16886:
[----:B------:R-:W-:Y:S05]  /*c800*/  BSYNC.RECONVERGENT B3 ;  /* 0x0000000000037941 */ /* 0x000fea0003800200 */
.L_x_16885:
        /* <DEDUP_REMOVED lines=57> */
.L_x_16883:
[----:B------:R-:W-:Y:S05]  /*cba0*/  BSYNC.RECONVERGENT B2 ;  /* 0x0000000000027941 */ /* 0x000fea0003800200 */
.L_x_16882:
        /* <DEDUP_REMOVED lines=22> */
.L_x_16889:
        /* <DEDUP_REMOVED lines=14> */
.L_x_16891:
[----:B------:R-:W-:Y:S05]  /*cdf0*/  BSYNC.RECONVERGENT B3 ;  /* 0x0000000000037941 */ /* 0x000fea0003800200 */
.L_x_16890:
        /* <DEDUP_REMOVED lines=58> */
.L_x_16888:
[----:B------:R-:W-:Y:S05]  /*d1a0*/  BSYNC.RECONVERGENT B2 ;  /* 0x0000000000027941 */ /* 0x000fea0003800200 */
.L_x_16887:
[----:B------:R-:W-:Y:S01]  /*d1b0*/  I2FP.F32.U32 R120, R121 ;  /* 0x0000007900787245 */ /* 0x000fe20000201000 */
[----:B------:R-:W-:Y:S01]  /*d1c0*/  FMUL.FTZ R123, R124, R51 ;  /* 0x000000337c7b7220 */ /* 0x000fe20000410000 */
[----:B------:R-:W-:Y:S01]  /*d1d0*/  SHF.L.U32 R160, R160, 0x10, RZ ;  /* 0x00000010a0a07819 */ /* 0x000fe200000006ff */
[----:B------:R-:W-:Y:S01]  /*d1e0*/  FMUL.FTZ R124, R125, R52 ;  /* 0x000000347d7c7220 */ /* 0x000fe20000410000 */
[----:B------:R-:W-:Y:S01]  /*d1f0*/  FMUL.FTZ R125, R126, R53 ;  /* 0x000000357e7d7220 */ /* 0x000fe20000410000 */
[----:B------:R-:W-:Y:S01]  /*d200*/  FFMA.FTZ R122, R120, R155, 1.1641532182693481445e-10 ;  /* 0x2f000000787a7423 */ /* 0x000fe2000001009b */
[----:B------:R-:W-:Y:S01]  /*d210*/  FMUL.FTZ R126, R127, R54 ;  /* 0x000000367f7e7220 */ /* 0x000fe20000410000 */
[----:B------:R-:W-:Y:S01]  /*d220*/  FMUL.FTZ R160, R160, R145 ;  /* 0x00000091a0a07220 */ /* 0x000fe20000410000 */
[----:B------:R-:W-:Y:S01]  /*d230*/  FMUL.FTZ R120, R161, R48 ;  /* 0x00000030a1787220 */ /* 0x000fe20000410000 */
[----:B------:R-:W-:Y:S01]  /*d240*/  FMUL.FTZ R121, R158, R49 ;  /* 0x000000319e797220 */ /* 0x000fe20000410000 */
[----:B------:R-:W-:Y:S01]  /*d250*/  FSETP.GTU.FTZ.AND P6, PT, R122, R153, PT ;  /* 0x000000997a00720b */ /* 0x000fe20003fdc000 */
[----:B------:R-:W-:Y:S01]  /*d260*/  FMUL.FTZ R160, R160, R157 ;  /* 0x0000009da0a07220 */ /* 0x000fe20000410000 */
[----:B------:R-:W-:-:S04]  /*d270*/  FMUL.FTZ R122, R159, R50 ;  /* 0x000000329f7a7220 */ /* 0x000fc80000410000 */
[----:B------:R-:W-:Y:S02]  /*d280*/  FSEL R160, R160, RZ, !P6 ;  /* 0x000000ffa0a07208 */ /* 0x000fe40007000000 */
[----:B------:R-:W-:-:S03]  /*d290*/  PLOP3.LUT P6, PT, P6, PT, PT, 0x8, 0x80 ;  /* 0x000000000080781c */ /* 0x000fc600037ce170 */
[----:B------:R-:W-:-:S10]  /*d2a0*/  FMUL.FTZ R127, R160, R55 ;  /* 0x00000037a07f7220 */ /* 0x000fd40000410000 */
.L_x_16851:
        /* <DEDUP_REMOVED lines=10> */
[----:B------:R-:W-:Y:S01]  /*d350*/  SEL R160, RZ, 0x1, !P3 ;  /* 0x00000001ffa07807 */ /* 0x000fe20005800000 */
[----:B0-----:R-:W-:-:S03]  /*d360*/  IMAD.WIDE.U32 R162, R147, 0x20, R158 ;  /* 0x0000002093a27825 */ /* 0x001fc600078e009e */
[----:B------:R-:W-:Y:S01]  /*d370*/  LOP3.LUT R161, R161, R160, RZ, 0xfc, !PT ;  /* 0x000000a0a1a17212 */ /* 0x000fe200078efcff */
[----:B------:R-:W0:Y:S01]  /*d380*/  LDC.64 R158, c[0x0][0x3b0] ;  /* 0x0000ec00ff9e7b82 */ /* 0x000e220000000a00 */
[----:B------:R-:W-:Y:S01]  /*d390*/  SEL R160, RZ, 0x1, !P6 ;  /* 0x00000001ffa07807 */ /* 0x000fe20007000000 */
[----:B------:R2:W-:Y:S03]  /*d3a0*/  STG.E.128 desc[UR6][R162.64], R120 ;  /* 0x00000078a2007986 */ /* 0x0005e6000c101d06 */
[----:B------:R-:W-:Y:S01]  /*d3b0*/  LOP3.LUT R160, R3, R160, RZ, 0xfc, !PT ;  /* 0x000000a003a07212 */ /* 0x000fe200078efcff */
[----:B------:R-:W-:Y:S01]  /*d3c0*/  IMAD.MOV.U32 R3, RZ, RZ, R156 ;  /* 0x000000ffff037224 */ /* 0x000fe200078e009c */
[----:B------:R2:W-:Y:S01]  /*d3d0*/  STG.E.128 desc[UR6][R162.64+0x10], R124 ;  /* 0x0000107ca2007986 */ /* 0x0005e2000c101d06 */
[----:B0-----:R-:W-:-:S04]  /*d3e0*/  IMAD.WIDE.U32 R158, R147, 0x8, R158 ;  /* 0x00000008939e7825 */ /* 0x001fc800078e009e */
[----:B------:R-:W-:Y:S01]  /*d3f0*/  VIADD R147, R147, 0x20 ;  /* 0x0000002093937836 */ /* 0x000fe20000000000 */
[----:B------:R2:W-:Y:S06]  /*d400*/  STG.E.64 desc[UR6][R158.64], R160 ;  /* 0x000000a09e007986 */ /* 0x0005ec000c101b06 */
.L_x_16809:
[----:B------:R-:W-:Y:S05]  /*d410*/  BSYNC.RECONVERGENT B1 ;  /* 0x0000000000017941 */ /* 0x000fea0003800200 */
.L_x_16808:
[----:B------:R-:W-:Y:S01]  /*d420*/  ISETP.GE.U32.AND P0, PT, R6, 0x60, PT ;  /* 0x000000600600780c */ /* 0x000fe20003f06070 */
[----:B------:R-:W-:Y:S03]  /*d430*/  BSSY.RECONVERGENT B1, `(.L_x_16892) ;  /* 0x000061c000017945 */ /* 0x000fe60003800200 */
[----:B------:R-:W-:-:S09]  /*d440*/  P2R R153, PR, RZ, 0x1 ;  /* 0x00000001ff997803 */ /* 0x000fd20000000000 */
[----:B------:R-:W-:Y:S05]  /*d450*/  @!P0 BRA `(.L_x_16893) ;  /* 0x0000006000648947 */ /* 0x000fea0003800000 */
[----:B------:R-:W-:Y:S01]  /*d460*/  ISETP.NE.U32.AND P0, PT, RZ, UR8, PT ;  /* 0x00000008ff007c0c */ /* 0x000fe2000bf05070 */
[----:B------:R-:W0:Y:S03]  /*d470*/  LDC.64 R132, c[0x0][0x390] ;  /* 0x0000e400ff847b82 */ /* 0x000e260000000a00 */
[----:B------:R-:W-:-:S13]  /*d480*/  ISETP.NE.AND.EX P0, PT, RZ, UR9, PT, P0 ;  /* 0x00000009ff007c0c */ /* 0x000fda000bf05300 */
[----:B------:R-:W3:Y:S01]  /*d490*/  @P0 LDC.64 R128, c[0x0][0x3a0] ;  /* 0x0000e800ff800b82 */ /* 0x000ee20000000a00 */
[----:B0-----:R-:W-:-:S06]  /*d4a0*/  IMAD.WIDE.U32 R132, R147, 0x10, R132 ;  /* 0x0000001093847825 */ /* 0x001fcc00078e0084 */
[----:B------:R-:W5:Y:S01]  /*d4b0*/  LDG.E.128 R132, desc[UR6][R132.64] ;  /* 0x0000000684847981 */ /* 0x000f62000c1e1d00 */
[----:B---3--:R-:W-:-:S05]  /*d4c0*/  @P0 IMAD.WIDE.U32 R128, R147, 0x20, R128 ;  /* 0x0000002093800825 */ /* 0x008fca00078e0080 */
[----:B------:R0:W5:Y:S04]  /*d4d0*/  @P0 LDG.E.128 R104, desc[UR6][R128.64] ;  /* 0x0000000680680981 */ /* 0x000168000c1e1d00 */
[----:B------:R0:W5:Y:S01]  /*d4e0*/  @P0 LDG.E.128 R108, desc[UR6][R128.64+0x10] ;  /* 0x00001006806c0981 */ /* 0x000162000c1e1d00 */
[----:B------:R-:W-:Y:S05]  /*d4f0*/  @!P0 BRA `(.L_x_16894) ;  /* 0x0000002c00f48947 */ /* 0x000fea0003800000 */
[----:B------:R-:W-:Y:S01]  /*d500*/  ISETP.NE.AND P0, PT, R5, 0x1, PT ;  /* 0x000000010500780c */ /* 0x000fe20003f05270 */
[----:B------:R-:W-:Y:S01]  /*d510*/  BSSY.RECONVERGENT B2, `(.L_x_16895) ;  /* 0x0000055000027945 */ /* 0x000fe20003800200 */
[----:B0-----:R-:W-:Y:S02]  /*d520*/  HFMA2 R129, -RZ, RZ, 0, 1.1920928955078125e-07 ;  /* 0x00000002ff817431 */ /* 0x001fe400000001ff */
[----:B------:R-:W-:Y:S02]  /*d530*/  IMAD.MOV.U32 R128, RZ, RZ, R2 ;  /* 0x000000ffff807224 */ /* 0x000fe400078e0002 */
[----:B-1----:R-:W-:-:S07]  /*d540*/  IMAD.MOV.U32 R156, RZ, RZ, R3 ;  /* 0x000000ffff9c7224 */ /* 0x002fce00078e0003 */
        /* <DEDUP_REMOVED lines=11> */
.L_x_16897:
[----:B------:R-:W-:Y:S01]  /*d600*/  IADD3 R150, PT, PT, R150, 0x1, RZ ;  /* 0x0000000196967810 */ /* 0x000fe20007ffe0ff */
[----:B------:R-:W-:Y:S03]  /*d610*/  BSSY.RECONVERGENT B3, `(.L_x_16898) ;  /* 0x000000c000037945 */ /* 0x000fe60003800200 */
[C---:B------:R-:W-:Y:S01]  /*d620*/  ISETP.NE.AND P0, PT, R150.reuse, RZ, PT ;  /* 0x000000ff9600720c */ /* 0x040fe20003f05270 */
[----:B--2---:R-:W-:-:S12]  /*d630*/  IMAD.WIDE.U32 R158, R150, -0x2daee0ad, RZ ;  /* 0xd2511f53969e7825 */ /* 0x004fd800078e00ff */
        /* <DEDUP_REMOVED lines=9> */
.L_x_16899:
[----:B------:R-:W-:Y:S05]  /*d6d0*/  BSYNC.RECONVERGENT B3 ;  /* 0x0000000000037941 */ /* 0x000fea0003800200 */
.L_x_16898:
        /* <DEDUP_REMOVED lines=56> */
.L_x_16896:
[----:B------:R-:W-:Y:S05]  /*da60*/  BSYNC.RECONVERGENT B2 ;  /* 0x0000000000027941 */ /* 0x000fea0003800200 */
.L_x_16895:
[----:B------:R-:W0:Y:S01]  /*da70*/  LDC R157, c[0x0][0x408] ;  /* 0x00010200ff9d7b82 */ /* 0x000e220000000800 */
[----:B------:R-:W-:Y:S01]  /*da80*/  I2FP.F32.U32 R3, R128 ;  /* 0x0000008000037245 */ /* 0x000fe20000201000 */
[----:B--2---:R-:W-:Y:S01]  /*da90*/  IMAD.MOV.U32 R162, RZ, RZ, 0x2f800000 ;  /* 0x2f800000ffa27424 */ /* 0x004fe200078e00ff */
[----:B------:R-:W-:Y:S01]  /*daa0*/  ISETP.NE.AND P1, PT, R129, 0x1, PT ;  /* 0x000000018100780c */ /* 0x000fe20003f25270 */
[----:B-----5:R-:W-:Y:S01]  /*dab0*/  IMAD.U32 R130, R132, 0x10000, RZ ;  /* 0x0001000084827824 */ /* 0x020fe200078e00ff */
[----:B------:R-:W-:Y:S01]  /*dac0*/  BSSY.RECONVERGENT B2, `(.L_x_16900) ;  /* 0x000005d000027945 */ /* 0x000fe20003800200 */
[----:B------:R-:W-:Y:S01]  /*dad0*/  FFMA.FTZ R128, R3, R162, 1.1641532182693481445e-10 ;  /* 0x2f00000003807423 */ /* 0x000fe200000100a2 */
[----:B------:R-:W-:Y:S01]  /*dae0*/  HFMA2 R131, -RZ, RZ, 0, 1.1920928955078125e-07 ;  /* 0x00000002ff837431 */ /* 0x000fe200000001ff */
[----:B------:R-:W1:Y:S01]  /*daf0*/  LDC R155, c[0x0][0x404] ;  /* 0x00010100ff9b7b82 */ /* 0x000e620000000800 */
[----:B------:R-:W-:Y:S01]  /*db00*/  FMUL.FTZ R130, R130, R145 ;  /* 0x0000009182827220 */ /* 0x000fe20000410000 */
[----:B------:R-:W-:Y:S01]  /*db10*/  PRMT R132, R132, 0x7632, R132 ;  /* 0x0000763284847816 */ /* 0x000fe20000000084 */
[----:B------:R-:W-:-:S02]  /*db20*/  IMAD.MOV.U32 R5, RZ, RZ, R2 ;  /* 0x000000ffff057224 */ /* 0x000fc400078e0002 */
        /* <DEDUP_REMOVED lines=15> */
.L_x_16902:
        /* <DEDUP_REMOVED lines=13> */
.L_x_16904:
[----:B------:R-:W-:Y:S05]  /*dcf0*/  BSYNC.RECONVERGENT B3 ;  /* 0x0000000000037941 */ /* 0x000fea0003800200 */
.L_x_16903:
        /* <DEDUP_REMOVED lines=57> */
.L_x_16901:
[----:B------:R-:W-:Y:S05]  /*e090*/  BSYNC.RECONVERGENT B2 ;  /* 0x0000000000027941 */ /* 0x000fea0003800200 */
.L_x_16900:
        /* <DEDUP_REMOVED lines=22> */
.L_x_16907:
        /* <DEDUP_REMOVED lines=13> */
.L_x_16909:
[----:B------:R-:W-:Y:S05]  /*e2d0*/  BSYNC.RECONVERGENT B3 ;  /* 0x0000000000037941 */ /* 0x000fea0003800200 */
.L_x_16908:
        /* <DEDUP_REMOVED lines=57> */
.L_x_16906:
[----:B------:R-:W-:Y:S05]  /*e670*/  BSYNC.RECONVERGENT B2 ;  /* 0x0000000000027941 */ /* 0x000fea0003800200 */
.L_x_16905:
        /* <DEDUP_REMOVED lines=23> */
.L_x_16912:
        /* <DEDUP_REMOVED lines=13> */
.L_x_16914:
[----:B------:R-:W-:Y:S05]  /*e8c0*/  BSYNC.RECONVERGENT B3 ;  /* 0x0000000000037941 */ /* 0x000fea0003800200 */
.L_x_16913:
        /* <DEDUP_REMOVED lines=57> */
.L_x_16911:
[----:B------:R-:W-:Y:S05]  /*ec60*/  BSYNC.RECONVERGENT B2 ;  /* 0x0000000000027941 */ /* 0x000fea0003800200 */
.L_x_16910:
        /* <DEDUP_REMOVED lines=22> */
.L_x_16917:
        /* <DEDUP_REMOVED lines=13> */
.L_x_16919:
[----:B------:R-:W-:Y:S05]  /*eea0*/  BSYNC.RECONVERGENT B3 ;  /* 0x0000000000037941 */ /* 0x000fea0003800200 */
.L_x_16918:
        /* <DEDUP_REMOVED lines=53> */
[----:B------:R-:W-:-:S04]  /*f200*/  IMAD.WIDE.U32 R132, R5, -0x2daee0ad, RZ ;  /* 0xd2511f5305847825 */ /* 0x000fc800078e00ff */
[----:B------:R-:W-:Y:S01]  /*f210*/  IMAD.MOV.U32 R5, RZ, RZ, R156 ;  /* 0x000000ffff057224 */ /* 0x000fe200078e009c */
[----:B------:R-:W-:Y:S02]  /*f220*/  LOP3.LUT R148, R158, UR13, R133, 0x96, !PT ;  /* 0x0000000d9e947c12 */ /* 0x000fe4000f8e9685 */
[----:B------:R-:W-:-:S07]  /*f230*/  MOV R156, R132 ;  /* 0x00000084009c7202 */ /* 0x000fce0000000f00 */
.L_x_16916:
[----:B------:R-:W-:Y:S05]  /*f240*/  BSYNC.RECONVERGENT B2 ;  /* 0x0000000000027941 */ /* 0x000fea0003800200 */
.L_x_16915:
        /* <DEDUP_REMOVED lines=23> */
.L_x_16922:
        /* <DEDUP_REMOVED lines=13> */
.L_x_16924:
[----:B------:R-:W-:Y:S05]  /*f490*/  BSYNC.RECONVERGENT B3 ;  /* 0x0000000000037941 */ /* 0x000fea0003800200 */
.L_x_16923:
        /* <DEDUP_REMOVED lines=56> */
[----:B------:R-:W-:-:S07]  /*f820*/  HFMA2 R160, -RZ, RZ, 0, 0 ;  /* 0x00000000ffa07431 */ /* 0x000fce00000001ff */
.L_x_16921:
[----:B------:R-:W-:Y:S05]  /*f830*/  BSYNC.RECONVERGENT B2 ;  /* 0x0000000000027941 */ /* 0x000fea0003800200 */
.L_x_16920:
        /* <DEDUP_REMOVED lines=22> */
.L_x_16927:
        /* <DEDUP_REMOVED lines=13> */
.L_x_16929:
[----:B------:R-:W-:Y:S05]  /*fa70*/  BSYNC.RECONVERGENT B3 ;  /* 0x0000000000037941 */ /* 0x000fea0003800200 */
.L_x_16928:
        /* <DEDUP_REMOVED lines=57> */
.L_x_16926:
[----:B------:R-:W-:Y:S05]  /*fe10*/  BSYNC.RECONVERGENT B2 ;  /* 0x0000000000027941 */ /* 0x000fea0003800200 */
.L_x_16925:
        /* <DEDUP_REMOVED lines=23> */
.L_x_16932:
        /* <DEDUP_REMOVED lines=14> */
.L_x_16934:
[----:B------:R-:W-:Y:S05]  /*10070*/  BSYNC.RECONVERGENT B3 ;  /* 0x0000000000037941 */ /* 0x000fea0003800200 */
.L_x_16933:
        /* <DEDUP_REMOVED lines=58> */
.L_x_16931:
[----:B------:R-:W-:Y:S05]  /*10420*/  BSYNC.RECONVERGENT B2 ;  /* 0x0000000000027941 */ /* 0x000fea0003800200 */
.L_x_16930:
        /* <DEDUP_REMOVED lines=10> */
.L_x_16894:
[----:B------:R-:W-:Y:S01]  /*104d0*/  ISETP.NE.AND P0, PT, R5, 0x1, PT ;  /* 0x000000010500780c */ /* 0x000fe20003f05270 */
[----:B------:R-:W-:Y:S01]  /*104e0*/  BSSY.RECONVERGENT B2, `(.L_x_16936) ;  /* 0x0000055000027945 */ /* 0x000fe20003800200 */
[----:B0-----:R-:W-:Y:S02]  /*104f0*/  HFMA2 R129, -RZ, RZ, 0, 1.1920928955078125e-07 ;  /* 0x00000002ff817431 */ /* 0x001fe400000001ff */
[----:B------:R-:W-:Y:S01]  /*10500*/  IMAD.MOV.U32 R128, RZ, RZ, R2 ;  /* 0x000000ffff807224 */ /* 0x000fe200078e0002 */
[----:B-1----:R-:W-:-:S08]  /*10510*/  MOV R156, R3 ;  /* 0x00000003009c7202 */ /* 0x002fd00000000f00 */
        /* <DEDUP_REMOVED lines=11> */
.L_x_16938:
        /* <DEDUP_REMOVED lines=13> */
.L_x_16940:
[----:B------:R-:W-:Y:S05]  /*106a0*/  BSYNC.RECONVERGENT B3 ;  /* 0x0000000000037941 */ /* 0x000fea0003800200 */
.L_x_16939:
        /* <DEDUP_REMOVED lines=56> */
.L_x_16937:
[----:B------:R-:W-:Y:S05]  /*10a30*/  BSYNC.RECONVERGENT B2 ;  /* 0x0000000000027941 */ /* 0x000fea0003800200 */
.L_x_16936:
[----:B------:R-:W0:Y:S01]  /*10a40*/  LDC R155, c[0x0][0x404] ;  /* 0x00010100ff9b7b82 */ /* 0x000e220000000800 */
[----:B------:R-:W-:Y:S01]  /*10a50*/  I2FP.F32.U32 R128, R128 ;  /* 0x0000008000807245 */ /* 0x000fe20000201000 */
[----:B--2---:R-:W-:Y:S01]  /*10a60*/  IMAD.MOV.U32 R159, RZ, RZ, 0x2f800000 ;  /* 0x2f800000ff9f7424 */ /* 0x004fe200078e00ff */
[----:B-----5:R-:W-:Y:S01]  /*10a70*/  SHF.L.U32 R130, R132, 0x10, RZ ;  /* 0x0000001084827819 */ /* 0x020fe200000006ff */
[----:B------:R-:W-:Y:S01]  /*10a80*/  BSSY.RECONVERGENT B2, `(.L_x_16941) ;  /* 0x000005d000027945 */ /* 0x000fe20003800200 */
[----:B------:R-:W-:Y:S01]  /*10a90*/  ISETP.NE.AND P1, PT, R129, 0x1, PT ;  /* 0x000000018100780c */ /* 0x000fe20003f25270 */
[----:B------:R-:W-:Y:S01]  /*10aa0*/  FFMA.FTZ R128, R128, R159, 1.1641532182693481445e-10 ;  /* 0x2f00000080807423 */ /* 0x000fe2000001009f */
[----:B------:R-:W-:Y:S01]  /*10ab0*/  PRMT R132, R132, 0x7632, R132 ;  /* 0x0000763284847816 */ /* 0x000fe20000000084 */
[----:B------:R-:W1:Y:S01]  /*10ac0*/  LDC R158, c[0x0][0x408] ;  /* 0x00010200ff9e7b82 */ /* 0x000e620000000800 */
[----:B------:R-:W-:Y:S01]  /*10ad0*/  FMUL.FTZ R3, R130, R145 ;  /* 0x0000009182037220 */ /* 0x000fe20000410000 */
[----:B------:R-:W-:Y:S01]  /*10ae0*/  IMAD.MOV.U32 R130, RZ, RZ, 0x2 ;  /* 0x00000002ff827424 */ /* 0x000fe200078e00ff */
[----:B------:R-:W-:-:S02]  /*10af0*/  MOV R5, R2 ;  /* 0x0000000200057202 */ /* 0x000fc40000000f00 */
[----:B0-----:R-:W-:-:S04]  /*10b00*/  FSETP.GTU.FTZ.AND P0, PT, R128, R155, PT ;  /* 0x0000009b8000720b */ /* 0x001fc80003f1c000 */
[----:B------:R-:W-:Y:S01]  /*10b10*/  PLOP3.LUT P2, PT, P0, PT, PT, 0x8, 0x80 ;  /* 0x000000000080781c */ /* 0x000fe2000074e170 */
[----:B-1----:R-:W-:-:S05]  /*10b20*/  FMUL.FTZ R3, R3, R158 ;  /* 0x0000009e03037220 */ /* 0x002fca0000410000 */
[----:B------:R-:W-:Y:S02]  /*10b30*/  FSEL R161, R3, RZ, !P0 ;  /* 0x000000ff03a17208 */ /* 0x000fe40004000000 */
[----:B------:R-:W-:Y:S01]  /*10b40*/  P2R R3, PR, RZ, 0x4 ;  /* 0x00000004ff037803 */ /* 0x000fe20000000000 */
        /* <DEDUP_REMOVED lines=9> */
.L_x_16943:
        /* <DEDUP_REMOVED lines=13> */
.L_x_16945:
[----:B------:R-:W-:Y:S05]  /*10cb0*/  BSYNC.RECONVERGENT B3 ;  /* 0x0000000000037941 */ /* 0x000fea0003800200 */
.L_x_16944:
        /* <DEDUP_REMOVED lines=55> */
[----:B------:R-:W-:Y:S01]  /*11030*/  IMAD.MOV.U32 R130, RZ, RZ, RZ ;  /* 0x000000ffff827224 */ /* 0x000fe200078e00ff */
[----:B------:R-:W-:-:S07]  /*11040*/  MOV R156, R128 ;  /* 0x00000080009c7202 */ /* 0x000fce0000000f00 */
.L_x_16942:
[----:B------:R-:W-:Y:S05]  /*11050*/  BSYNC.RECONVERGENT B2 ;  /* 0x0000000000027941 */ /* 0x000fea0003800200 */
.L_x_16941:
        /* <DEDUP_REMOVED lines=21> */
.L_x_16948:
        /* <DEDUP_REMOVED lines=13> */
.L_x_16950:
[----:B------:R-:W-:Y:S05]  /*11280*/  BSYNC.RECONVERGENT B3 ;  /* 0x0000000000037941 */ /* 0x000fea0003800200 */
.L_x_16949:
        /* <DEDUP_REMOVED lines=50> */
[----:B------:R-:W-:-:S05]  /*115b0*/  IMAD.WIDE.U32 R128, R129, -0x326172a9, RZ ;  /* 0xcd9e8d5781807825 */ /* 0x000fca00078e00ff */
[----:B------:R-:W-:Y:S02]  /*115c0*/  LOP3.LUT R7, R162, UR17, R129, 0x96, !PT ;  /* 0x00000011a2077c12 */ /* 0x000fe4000f8e9681 */
[----:B------:R-:W-:Y:S01]  /*115d0*/  MOV R2, R128 ;  /* 0x0000008000027202 */ /* 0x000fe20000000f00 */
[----:B------:R-:W-:-:S04]  /*115e0*/  IMAD.WIDE.U32 R128, R5, -0x2daee0ad, RZ ;  /* 0xd2511f5305807825 */ /* 0x000fc800078e00ff */
[----:B------:R-:W-:Y:S01]  /*115f0*/  IMAD.MOV.U32 R5, RZ, RZ, R156 ;  /* 0x000000ffff057224 */ /* 0x000fe200078e009c */
[----:B------:R-:W-:Y:S02]  /*11600*/  LOP3.LUT R148, R130, UR13, R129, 0x96, !PT ;  /* 0x0000000d82947c12 */ /* 0x000fe4000f8e9681 */
[----:B------:R-:W-:-:S07]  /*11610*/  MOV R156, R128 ;  /* 0x00000080009c7202 */ /* 0x000fce0000000f00 */
.L_x_16947:
[----:B------:R-:W-:Y:S05]  /*11620*/  BSYNC.RECONVERGENT B2 ;  /* 0x0000000000027941 */ /* 0x000fea0003800200 */
.L_x_16946:
[----:B------:R-:W-:Y:S01]  /*11630*/  I2FP.F32.U32 R128, R5 ;  /* 0x0000000500807245 */ /* 0x000fe20000201000 */
[----:B------:R-:W-:Y:S01]  /*11640*/  BSSY.RECONVERGENT B2, `(.L_x_16951) ;  /* 0x000005c000027945 */ /* 0x000fe20003800200 */
[----:B------:R-:W-:Y:S02]  /*11650*/  SHF.L.U32 R130, R133, 0x10, RZ ;  /* 0x0000001085827819 */ /* 0x000fe400000006ff */
[----:B------:R-:W-:Y:S01]  /*11660*/  ISETP.NE.AND P2, PT, R131, 0x1, PT ;  /* 0x000000018300780c */ /* 0x000fe20003f45270 */
[----:B------:R-:W-:Y:S01]  /*11670*/  FFMA.FTZ R128, R128, R159, 1.1641532182693481445e-10 ;  /* 0x2f00000080807423 */ /* 0x000fe2000001009f */
[----:B------:R-:W-:Y:S01]  /*11680*/  MOV R129, R2 ;  /* 0x0000000200817202 */ /* 0x000fe20000000f00 */
[----:B------:R-:W-:-:S03]  /*11690*/  FMUL.FTZ R5, R130, R145 ;  /* 0x0000009182057220 */ /* 0x000fc60000410000 */
[----:B------:R-:W-:Y:S01]  /*116a0*/  FSETP.GTU.FTZ.AND P1, PT, R128, R155, PT ;  /* 0x0000009b8000720b */ /* 0x000fe20003f3c000 */
[----:B------:R-:W-:-:S05]  /*116b0*/  FMUL.FTZ R5, R5, R158 ;  /* 0x0000009e05057220 */ /* 0x000fca0000410000 */
[----:B------:R-:W-:Y:S02]  /*116c0*/  FSEL R157, R5, RZ, !P1 ;  /* 0x000000ff059d7208 */ /* 0x000fe40004800000 */
[----:B------:R-:W-:Y:S01]  /*116d0*/  PRMT R5, R133, 0x7632, R5 ;  /* 0x0000763285057816 */ /* 0x000fe20000000005 */
        /* <DEDUP_REMOVED lines=11> */
.L_x_16953:
        /* <DEDUP_REMOVED lines=13> */
.L_x_16955:
[----:B------:R-:W-:Y:S05]  /*11860*/  BSYNC.RECONVERGENT B3 ;  /* 0x0000000000037941 */ /* 0x000fea0003800200 */
.L_x_16954:
        /* <DEDUP_REMOVED lines=57> */
.L_x_16952:
[----:B------:R-:W-:Y:S05]  /*11c00*/  BSYNC.RECONVERGENT B2 ;  /* 0x0000000000027941 */ /* 0x000fea0003800200 */
.L_x_16951:
        /* <DEDUP_REMOVED lines=21> */
.L_x_16958:
        /* <DEDUP_REMOVED lines=13> */
.L_x_16960:
[----:B------:R-:W-:Y:S05]  /*11e30*/  BSYNC.RECONVERGENT B3 ;  /* 0x0000000000037941 */ /* 0x000fea0003800200 */
.L_x_16959:
        /* <DEDUP_REMOVED lines=57> */
.L_x_16957:
[----:B------:R-:W-:Y:S05]  /*121d0*/  BSYNC.RECONVERGENT B2 ;  /* 0x0000000000027941 */ /* 0x000fea0003800200 */
.L_x_16956:
        /* <DEDUP_REMOVED lines=22> */
.L_x_16963:
        /* <DEDUP_REMOVED lines=13> */
.L_x_16965:
[----:B------:R-:W-:Y:S05]  /*12410*/  BSYNC.RECONVERGENT B3 ;  /* 0x0000000000037941 */ /* 0x000fea0003800200 */
.L_x_16964:
        /* <DEDUP_REMOVED lines=57> */
.L_x_16962:
[----:B------:R-:W-:Y:S05]  /*127b0*/  BSYNC.RECONVERGENT B2 ;  /* 0x0000000000027941 */ /* 0x000fea0003800200 */
.L_x_16961:
        /* <DEDUP_REMOVED lines=21> */
.L_x_16968:
        /* <DEDUP_REMOVED lines=13> */
.L_x_16970:
[----:B------:R-:W-:Y:S05]  /*129e0*/  BSYNC.RECONVERGENT B3 ;  /* 0x0000000000037941 */ /* 0x000fea0003800200 */
.L_x_16969:
        /* <DEDUP_REMOVED lines=57> */
.L_x_16967:
[----:B------:R-:W-:Y:S05]  /*12d80*/  BSYNC.RECONVERGENT B2 ;  /* 0x0000000000027941 */ /* 0x000fea0003800200 */
.L_x_16966:
[----:B------:R-:W-:Y:S01]  /*12d90*/  I2FP.F32.U32 R128, R5 ;  /* 0x0000000500807245 */ /* 0x000fe20000201000 */
[----:B------:R-:W-:Y:S01]  /*12da0*/  BSSY.RECONVERGENT B2, `(.L_x_16971) ;  /* 0x000005e000027945 */ /* 0x000fe20003800200 */
[C---:B------:R-:W-:Y:S02]  /*12db0*/  SHF.L.U32 R162, R135.reuse, 0x10, RZ ;  /* 0x0000001087a27819 */ /* 0x040fe400000006ff */
[----:B------:R-:W-:Y:S01]  /*12dc0*/  ISETP.NE.AND P6, PT, R130, 0x1, PT ;  /* 0x000000018200780c */ /* 0x000fe20003fc5270 */
[----:B------:R-:W-:Y:S01]  /*12dd0*/  FFMA.FTZ R128, R128, R159, 1.1641532182693481445e-10 ;  /* 0x2f00000080807423 */ /* 0x000fe2000001009f */
[----:B------:R-:W-:Y:S01]  /*12de0*/  MOV R129, R2 ;  /* 0x0000000200817202 */ /* 0x000fe20000000f00 */
[----:B------:R-:W-:Y:S01]  /*12df0*/  FMUL.FTZ R5, R162, R145 ;  /* 0x00000091a2057220 */ /* 0x000fe20000410000 */
[----:B------:R-:W-:Y:S02]  /*12e00*/  PRMT R162, R135, 0x7632, R162 ;  /* 0x0000763287a27816 */ /* 0x000fe400000000a2 */
[----:B------:R-:W-:Y:S01]  /*12e10*/  FSETP.GTU.FTZ.AND P5, PT, R128, R155, PT ;  /* 0x0000009b8000720b */ /* 0x000fe20003fbc000 */
[----:B------:R-:W-:-:S05]  /*12e20*/  FMUL.FTZ R5, R5, R158 ;  /* 0x0000009e05057220 */ /* 0x000fca0000410000 */
        /* <DEDUP_REMOVED lines=12> */
.L_x_16973:
        /* <DEDUP_REMOVED lines=14> */
.L_x_16975:
[----:B------:R-:W-:Y:S05]  /*12fd0*/  BSYNC.RECONVERGENT B3 ;  /* 0x0000000000037941 */ /* 0x000fea0003800200 */
.L_x_16974:
        /* <DEDUP_REMOVED lines=54> */
[----:B------:R-:W-:Y:S01]  /*13340*/  IMAD.MOV.U32 R5, RZ, RZ, RZ ;  /* 0x000000ffff057224 */ /* 0x000fe200078e00ff */
[----:B------:R-:W-:Y:S01]  /*13350*/  LOP3.LUT R148, R130, UR13, R129, 0x96, !PT ;  /* 0x0000000d82947c12 */ /* 0x000fe2000f8e9681 */
[----:B------:R-:W-:Y:S01]  /*13360*/  IMAD.MOV.U32 R129, RZ, RZ, R156 ;  /* 0x000000ffff817224 */ /* 0x000fe200078e009c */
[----:B------:R-:W-:-:S07]  /*13370*/  MOV R156, R128 ;  /* 0x00000080009c7202 */ /* 0x000fce0000000f00 */
.L_x_16972:
[----:B------:R-:W-:Y:S05]  /*13380*/  BSYNC.RECONVERGENT B2 ;  /* 0x0000000000027941 */ /* 0x000fea0003800200 */
.L_x_16971:
        /* <DEDUP_REMOVED lines=8> */
[----:B------:R-:W-:Y:S02]  /*13410*/  FMUL.FTZ R128, R161, R72 ;  /* 0x00000048a1807220 */ /* 0x000fe40000410000 */
[----:B------:R-:W-:Y:S01]  /*13420*/  FSETP.GTU.FTZ.AND P6, PT, R130, R155, PT ;  /* 0x0000009b8200720b */ /* 0x000fe20003fdc000 */
[----:B------:R-:W-:Y:S01]  /*13430*/  FMUL.FTZ R158, R129, R158 ;  /* 0x0000009e819e7220 */ /* 0x000fe20000410000 */
[----:B------:R-:W-:Y:S01]  /*13440*/  FMUL.FTZ R129, R160, R73 ;  /* 0x00000049a0817220 */ /* 0x000fe20000410000 */
[----:B------:R-:W-:-:S03]  /*13450*/  FMUL.FTZ R130, R157, R74 ;  /* 0x0000004a9d827220 */ /* 0x000fc60000410000 */
[----:B------:R-:W-:Y:S02]  /*13460*/  FSEL R158, R158, RZ, !P6 ;  /* 0x000000ff9e9e7208 */ /* 0x000fe40007000000 */
[----:B------:R-:W-:-:S03]  /*13470*/  PLOP3.LUT P6, PT, P6, PT, PT, 0x8, 0x80 ;  /* 0x000000000080781c */ /* 0x000fc600037ce170 */
[----:B------:R-:W-:-:S10]  /*13480*/  FMUL.FTZ R135, R158, R79 ;  /* 0x0000004f9e877220 */ /* 0x000fd40000410000 */
.L_x_16935:
[----:B------:R-:W-:Y:S01]  /*13490*/  SEL R158, RZ, 0x10000, !P5 ;  /* 0x00010000ff9e7807 */ /* 0x000fe20006800000 */
[----:B------:R-:W0:Y:S01]  /*134a0*/  LDC.64 R162, c[0x0][0x3a8] ;  /* 0x0000ea00ffa27b82 */ /* 0x000e220000000a00 */
[----:B------:R-:W-:Y:S02]  /*134b0*/  SEL R155, RZ, 0x1000000, !P6 ;  /* 0x01000000ff9b7807 */ /* 0x000fe40007000000 */
[----:B------:R-:W-:Y:S02]  /*134c0*/  SEL R161, RZ, 0x100, !P4 ;  /* 0x00000100ffa17807 */ /* 0x000fe40006000000 */
[----:B------:R-:W-:Y:S02]  /*134d0*/  ISETP.NE.AND P6, PT, R3, RZ, PT ;  /* 0x000000ff0300720c */ /* 0x000fe40003fc5270 */
[----:B------:R-:W-:Y:S02]  /*134e0*/  LOP3.LUT R161, R161, R155, R158, 0xfe, !PT ;  /* 0x0000009ba1a17212 */ /* 0x000fe400078efe9e */
[----:B------:R-:W1:Y:S01]  /*134f0*/  LDC.64 R158, c[0x0][0x3b0] ;  /* 0x0000ec00ff9e7b82 */ /* 0x000e620000000a00 */
[----:B------:R-:W-:-:S02]  /*13500*/  SEL R3, RZ, 0x1000000, !P2 ;  /* 0x01000000ff037807 */ /* 0x000fc40005000000 */
[----:B------:R-:W-:Y:S02]  /*13510*/  SEL R155, RZ, 0x10000, !P1 ;  /* 0x00010000ff9b7807 */ /* 0x000fe40004800000 */
[----:B------:R-:W-:-:S04]  /*13520*/  SEL R160, RZ, 0x100, !P0 ;  /* 0x00000100ffa07807 */ /* 0x000fc80004000000 */
[----:B------:R-:W-:Y:S02]  /*13530*/  LOP3.LUT R3, R160, R3, R155, 0xfe, !PT ;  /* 0x00000003a0037212 */ /* 0x000fe400078efe9b */
[----:B------:R-:W-:-:S04]  /*13540*/  SEL R160, RZ, 0x1, !P3 ;  /* 0x00000001ffa07807 */ /* 0x000fc80005800000 */
[----:B------:R-:W-:Y:S01]  /*13550*/  LOP3.LUT R161, R161, R160, RZ, 0xfc, !PT ;  /* 0x000000a0a1a17212 */ /* 0x000fe200078efcff */
[----:B0-----:R-:W-:Y:S01]  /*13560*/  IMAD.WIDE.U32 R162, R147, 0x20, R162 ;  /* 0x0000002093a27825 */ /* 0x001fe200078e00a2 */
[----:B------:R-:W-:-:S04]  /*13570*/  SEL R160, RZ, 0x1, !P6 ;  /* 0x00000001ffa07807 */ /* 0x000fc80007000000 */
[----:B------:R-:W-:Y:S01]  /*13580*/  LOP3.LUT R160, R3, R160, RZ, 0xfc, !PT ;  /* 0x000000a003a07212 */ /* 0x000fe200078efcff */
[----:B------:R0:W-:Y:S01]  /*13590*/  STG.E.128 desc[UR6][R162.64], R128 ;  /* 0x00000080a2007986 */ /* 0x0001e2000c101d06 */
[----:B------:R-:W-:Y:S02]  /*135a0*/  IMAD.MOV.U32 R3, RZ, RZ, R156 ;  /* 0x000000ffff037224 */ /* 0x000fe400078e009c */
[C---:B-1----:R-:W-:Y:S01]  /*135b0*/  IMAD.WIDE.U32 R158, R147.reuse, 0x8, R158 ;  /* 0x00000008939e7825 */ /* 0x042fe200078e009e */
[----:B------:R0:W-:Y:S01]  /*135c0*/  STG.E.128 desc[UR6][R162.64+0x10], R132 ;  /* 0x00001084a2007986 */ /* 0x0001e2000c101d06 */
[----:B------:R-:W-:-:S03]  /*135d0*/  IADD3 R147, PT, PT, R147, 0x20, RZ ;  /* 0x0000002093937810 */ /* 0x000fc60007ffe0ff */
[----:B------:R0:W-:Y:S04]  /*135e0*/  STG.E.64 desc[UR6][R158.64], R160 ;  /* 0x000000a09e007986 */ /* 0x0001e8000c101b06 */
.L_x_16893:
[----:B------:R-:W-:Y:S05]  /*135f0*/  BSYNC.RECONVERGENT B1 ;  /* 0x0000000000017941 */ /* 0x000fea0003800200 */
.L_x_16892:
        /* <DEDUP_REMOVED lines=13> */
[----:B------:R-:W-:Y:S01]  /*136d0*/  ISETP.NE.AND P1, PT, R5, 0x1, PT ;  /* 0x000000010500780c */ /* 0x000fe20003f25270 */
[----:B------:R-:W-:Y:S01]  /*136e0*/  BSSY.RECONVERGENT B2, `(.L_x_16979) ;  /* 0x0000055000027945 */ /* 0x000fe20003800200 */
[----:B---3--:R-:W-:Y:S01]  /*136f0*/  IMAD.MOV.U32 R137, RZ, RZ, 0x2 ;  /* 0x00000002ff897424 */ /* 0x008fe200078e00ff */
[----:B------:R-:W-:Y:S01]  /*13700*/  MOV R136, R2 ;  /* 0x0000000200887202 */ /* 0x000fe20000000f00 */
[----:B-1----:R-:W-:-:S09]  /*13710*/  IMAD.MOV.U32 R156, RZ, RZ, R3 ;  /* 0x000000ffff9c7224 */ /* 0x002fd200078e0003 */
        /* <DEDUP_REMOVED lines=11> */
.L_x_16981:
        /* <DEDUP_REMOVED lines=13> */
.L_x_16983:
[----:B------:R-:W-:Y:S05]  /*138a0*/  BSYNC.RECONVERGENT B3 ;  /* 0x0000000000037941 */ /* 0x000fea0003800200 */
.L_x_16982:
        /* <DEDUP_REMOVED lines=56> */
.L_x_16980:
[----:B------:R-:W-:Y:S05]  /*13c30*/  BSYNC.RECONVERGENT B2 ;  /* 0x0000000000027941 */ /* 0x000fea0003800200 */
.L_x_16979:
[----:B0-2---:R-:W0:Y:S01]  /*13c40*/  LDC R160, c[0x0][0x408] ;  /* 0x00010200ffa07b82 */ /* 0x005e220000000800 */
        /* <DEDUP_REMOVED lines=9> */
[----:B------:R-:W-:-:S02]  /*13ce0*/  IMAD.MOV.U32 R5, RZ, RZ, R2 ;  /* 0x000000ffff057224 */ /* 0x000fc400078e0002 */
        /* <DEDUP_REMOVED lines=16> */
.L_x_16986:
        /* <DEDUP_REMOVED lines=13> */
.L_x_16988:
[----:B------:R-:W-:Y:S05]  /*13ec0*/  BSYNC.RECONVERGENT B3 ;  /* 0x0000000000037941 */ /* 0x000fea0003800200 */
.L_x_16987:
        /* <DEDUP_REMOVED lines=57> */
.L_x_16985:
[----:B------:R-:W-:Y:S05]  /*14260*/  BSYNC.RECONVERGENT B2 ;  /* 0x0000000000027941 */ /* 0x000fea0003800200 */
.L_x_16984:
        /* <DEDUP_REMOVED lines=23> */
.L_x_16991:
        /* <DEDUP_REMOVED lines=13> */
.L_x_16993:
[----:B------:R-:W-:Y:S05]  /*144b0*/  BSYNC.RECONVERGENT B3 ;  /* 0x0000000000037941 */ /* 0x000fea0003800200 */
.L_x_16992:
        /* <DEDUP_REMOVED lines=57> */
.L_x_16990:
[----:B------:R-:W-:Y:S05]  /*14850*/  BSYNC.RECONVERGENT B2 ;  /* 0x0000000000027941 */ /* 0x000fea0003800200 */
.L_x_16989:
        /* <DEDUP_REMOVED lines=8> */
[----:B------:R-:W-:Y:S02]  /*148e0*/  FSEL R139, R5, RZ, !P1 ;  /* 0x000000ff058b7208 */ /* 0x000fe40004800000 */
[----:B------:R-:W-:Y:S01]  /*148f0*/  PRMT R5, R141, 0x7632, R5 ;  /* 0x000076328d057816 */ /* 0x000fe20000000005 */
[----:B------:R-:W-:Y:S01]  /*14900*/  HFMA2 R141, -RZ, RZ, 0, 1.1920928955078125e-07 ;  /* 0x00000002ff8d7431 */ /* 0x000fe200000001ff */
[----:B------:R-:W-:Y:S01]  /*14910*/  PLOP3.LUT P1, PT, P1, PT, PT, 0x8, 0x80 ;  /* 0x000000000080781c */ /* 0x000fe20000f2e170 */
[----:B------:R-:W-:Y:S01]  /*14920*/  FFMA.FTZ R138, R139, R98, R106 ;  /* 0x000000628b8a7223 */ /* 0x000fe2000001006a */
        /* <DEDUP_REMOVED lines=10> */
.L_x_16996:
        /* <DEDUP_REMOVED lines=13> */
.L_x_16998:
[----:B------:R-:W-:Y:S05]  /*14aa0*/  BSYNC.RECONVERGENT B3 ;  /* 0x0000000000037941 */ /* 0x000fea0003800200 */
.L_x_16997:
        /* <DEDUP_REMOVED lines=57> */
.L_x_16995:
[----:B------:R-:W-:Y:S05]  /*14e40*/  BSYNC.RECONVERGENT B2 ;  /* 0x0000000000027941 */ /* 0x000fea0003800200 */
.L_x_16994:
        /* <DEDUP_REMOVED lines=22> */
.L_x_17001:
        /* <DEDUP_REMOVED lines=13> */
.L_x_17003:
[----:B------:R-:W-:Y:S05]  /*15080*/  BSYNC.RECONVERGENT B3 ;  /* 0x0000000000037941 */ /* 0x000fea0003800200 */
.L_x_17002:
        /* <DEDUP_REMOVED lines=57> */
.L_x_17000:
[----:B------:R-:W-:Y:S05]  /*15420*/  BSYNC.RECONVERGENT B2 ;  /* 0x0000000000027941 */ /* 0x000fea0003800200 */
.L_x_16999:
        /* <DEDUP_REMOVED lines=23> */
.L_x_17006:
        /* <DEDUP_REMOVED lines=13> */
.L_x_17008:
[----:B------:R-:W-:Y:S05]  /*15670*/  BSYNC.RECONVERGENT B3 ;  /* 0x0000000000037941 */ /* 0x000fea0003800200 */
.L_x_17007:
        /* <DEDUP_REMOVED lines=57> */
.L_x_17005:
[----:B------:R-:W-:Y:S05]  /*15a10*/  BSYNC.RECONVERGENT B2 ;  /* 0x0000000000027941 */ /* 0x000fea0003800200 */
.L_x_17004:
        /* <DEDUP_REMOVED lines=22> */
.L_x_17011:
        /* <DEDUP_REMOVED lines=13> */
.L_x_17013:
[----:B------:R-:W-:Y:S05]  /*15c50*/  BSYNC.RECONVERGENT B3 ;  /* 0x0000000000037941 */ /* 0x000fea0003800200 */
.L_x_17012:
        /* <DEDUP_REMOVED lines=54> */
[----:B------:R-:W-:Y:S02]  /*15fc0*/  IMAD.MOV.U32 R156, RZ, RZ, R158 ;  /* 0x000000ffff9c7224 */ /* 0x000fe400078e009e */
[----:B------:R-:W-:Y:S01]  /*15fd0*/  HFMA2 R158, -RZ, RZ, 0, 0 ;  /* 0x00000000ff9e7431 */ /* 0x000fe200000001ff */
[----:B------:R-:W-:-:S07]  /*15fe0*/  LOP3.LUT R148, R162, UR13, R159, 0x96, !PT ;  /* 0x0000000da2947c12 */ /* 0x000fce000f8e969f */
.L_x_17010:
[----:B------:R-:W-:Y:S05]  /*15ff0*/  BSYNC.RECONVERGENT B2 ;  /* 0x0000000000027941 */ /* 0x000fea0003800200 */
.L_x_17009:
        /* <DEDUP_REMOVED lines=23> */
.L_x_17016:
        /* <DEDUP_REMOVED lines=14> */
.L_x_17018:
[----:B------:R-:W-:Y:S05]  /*16250*/  BSYNC.RECONVERGENT B3 ;  /* 0x0000000000037941 */ /* 0x000fea0003800200 */
.L_x_17017:
        /* <DEDUP_REMOVED lines=58> */
.L_x_17015:
[----:B------:R-:W-:Y:S05]  /*16600*/  BSYNC.RECONVERGENT B2 ;  /* 0x0000000000027941 */ /* 0x000fea0003800200 */
.L_x_17014:
        /* <DEDUP_REMOVED lines=10> */
.L_x_16978:
[----:B------:R-:W-:Y:S01]  /*166b0*/  ISETP.NE.AND P1, PT, R5, 0x1, PT ;  /* 0x000000010500780c */ /* 0x000fe20003f25270 */
[----:B------:R-:W-:Y:S01]  /*166c0*/  BSSY.RECONVERGENT B2, `(.L_x_17020) ;  /* 0x0000055000027945 */ /* 0x000fe20003800200 */
[----:B---3--:R-:W-:Y:S02]  /*166d0*/  HFMA2 R137, -RZ, RZ, 0, 1.1920928955078125e-07 ;  /* 0x00000002ff897431 */ /* 0x008fe400000001ff */
        /* <DEDUP_REMOVED lines=13> */
.L_x_17022:
        /* <DEDUP_REMOVED lines=13> */
.L_x_17024:
[----:B------:R-:W-:Y:S05]  /*16880*/  BSYNC.RECONVERGENT B3 ;  /* 0x0000000000037941 */ /* 0x000fea0003800200 */
.L_x_17023:
        /* <DEDUP_REMOVED lines=56> */
.L_x_17021:
[----:B------:R-:W-:Y:S05]  /*16c10*/  BSYNC.RECONVERGENT B2 ;  /* 0x0000000000027941 */ /* 0x000fea0003800200 */
.L_x_17020:
[----:B------:R-:W1:Y:S01]  /*16c20*/  LDC R157, c[0x0][0x404] ;  /* 0x00010100ff9d7b82 */ /* 0x000e620000000800 */
[----:B------:R-:W-:Y:S01]  /*16c30*/  I2FP.F32.U32 R3, R136 ;  /* 0x0000008800037245 */ /* 0x000fe20000201000 */
[----:B0-2---:R-:W-:Y:S01]  /*16c40*/  IMAD.MOV.U32 R158, RZ, RZ, 0x2f800000 ;  /* 0x2f800000ff9e7424 */ /* 0x005fe200078e00ff */
[C---:B-----5:R-:W-:Y:S01]  /*16c50*/  SHF.L.U32 R138, R140.reuse, 0x10, RZ ;  /* 0x000000108c8a7819 */ /* 0x060fe200000006ff */
[----:B------:R-:W-:Y:S01]  /*16c60*/  BSSY.RECONVERGENT B2, `(.L_x_17025) ;  /* 0x000005d000027945 */ /* 0x000fe20003800200 */
[----:B------:R-:W-:Y:S01]  /*16c70*/  ISETP.NE.AND P2, PT, R137, 0x1, PT ;  /* 0x000000018900780c */ /* 0x000fe20003f45270 */
[----:B------:R-:W-:Y:S01]  /*16c80*/  FFMA.FTZ R136, R3, R158, 1.1641532182693481445e-10 ;  /* 0x2f00000003887423 */ /* 0x000fe2000001009e */
[----:B------:R-:W-:Y:S01]  /*16c90*/  PRMT R140, R140, 0x7632, R140 ;  /* 0x000076328c8c7816 */ /* 0x000fe2000000008c */
[----:B------:R-:W0:Y:S01]  /*16ca0*/  LDC R159, c[0x0][0x408] ;  /* 0x00010200ff9f7b82 */ /* 0x000e220000000800 */
[----:B------:R-:W-:Y:S01]  /*16cb0*/  FMUL.FTZ R138, R138, R145 ;  /* 0x000000918a8a7220 */ /* 0x000fe20000410000 */
[----:B------:R-:W-:-:S02]  /*16cc0*/  MOV R5, R2 ;  /* 0x0000000200057202 */ /* 0x000fc40000000f00 */
[----:B-1----:R-:W-:-:S04]  /*16cd0*/  FSETP.GTU.FTZ.AND P1, PT, R136, R157, PT ;  /* 0x0000009d8800720b */ /* 0x002fc80003f3c000 */
[----:B------:R-:W-:Y:S01]  /*16ce0*/  PLOP3.LUT P3, PT, P1, PT, PT, 0x8, 0x80 ;  /* 0x000000000080781c */ /* 0x000fe20000f6e170 */
[----:B0-----:R-:W-:-:S03]  /*16cf0*/  FMUL.FTZ R138, R138, R159 ;  /* 0x0000009f8a8a7220 */ /* 0x001fc60000410000 */
[----:B------:R-:W-:Y:S02]  /*16d00*/  P2R R3, PR, RZ, 0x8 ;  /* 0x00000008ff037803 */ /* 0x000fe40000000000 */
[----:B------:R-:W-:Y:S01]  /*16d10*/  FSEL R163, R138, RZ, !P1 ;  /* 0x000000ff8aa37208 */ /* 0x000fe20004800000 */
[----:B------:R-:W-:Y:S01]  /*16d20*/  IMAD.MOV.U32 R138, RZ, RZ, 0x2 ;  /* 0x00000002ff8a7424 */ /* 0x000fe200078e00ff */
        /* <DEDUP_REMOVED lines=9> */
.L_x_17027:
        /* <DEDUP_REMOVED lines=13> */
.L_x_17029:
[----:B------:R-:W-:Y:S05]  /*16e90*/  BSYNC.RECONVERGENT B3 ;  /* 0x0000000000037941 */ /* 0x000fea0003800200 */
.L_x_17028:
        /* <DEDUP_REMOVED lines=57> */
.L_x_17026:
[----:B------:R-:W-:Y:S05]  /*17230*/  BSYNC.RECONVERGENT B2 ;  /* 0x0000000000027941 */ /* 0x000fea0003800200 */
.L_x_17025:
        /* <DEDUP_REMOVED lines=9> */
[----:B------:R-:W-:Y:S01]  /*172d0*/  FSEL R160, R140, RZ, !P2 ;  /* 0x000000ff8ca07208 */ /* 0x000fe20005000000 */
[----:B------:R-:W-:Y:S01]  /*172e0*/  IMAD.MOV.U32 R140, RZ, RZ, 0x2 ;  /* 0x00000002ff8c7424 */ /* 0x000fe200078e00ff */
        /* <DEDUP_REMOVED lines=11> */
.L_x_17032:
        /* <DEDUP_REMOVED lines=13> */
.L_x_17034:
[----:B------:R-:W-:Y:S05]  /*17470*/  BSYNC.RECONVERGENT B3 ;  /* 0x0000000000037941 */ /* 0x000fea0003800200 */
.L_x_17033:
        /* <DEDUP_REMOVED lines=57> */
.L_x_17031:
[----:B------:R-:W-:Y:S05]  /*17810*/  BSYNC.RECONVERGENT B2 ;  /* 0x0000000000027941 */ /* 0x000fea0003800200 */
.L_x_17030:
        /* <DEDUP_REMOVED lines=22> */
.L_x_17037:
        /* <DEDUP_REMOVED lines=13> */
.L_x_17039:
[----:B------:R-:W-:Y:S05]  /*17a50*/  BSYNC.RECONVERGENT B3 ;  /* 0x0000000000037941 */ /* 0x000fea0003800200 */
.L_x_17038:
        /* <DEDUP_REMOVED lines=57> */
.L_x_17036:
[----:B------:R-:W-:Y:S05]  /*17df0*/  BSYNC.RECONVERGENT B2 ;  /* 0x0000000000027941 */ /* 0x000fea0003800200 */
.L_x_17035:
        /* <DEDUP_REMOVED lines=21> */
.L_x_17042:
        /* <DEDUP_REMOVED lines=13> */
.L_x_17044:
[----:B------:R-:W-:Y:S05]  /*18020*/  BSYNC.RECONVERGENT B3 ;  /* 0x0000000000037941 */ /* 0x000fea0003800200 */
.L_x_17043:
        /* <DEDUP_REMOVED lines=57> */
.L_x_17041:
[----:B------:R-:W-:Y:S05]  /*183c0*/  BSYNC.RECONVERGENT B2 ;  /* 0x0000000000027941 */ /* 0x000fea0003800200 */
.L_x_17040:
        /* <DEDUP_REMOVED lines=22> */
.L_x_17047:
        /* <DEDUP_REMOVED lines=13> */
.L_x_17049:
[----:B------:R-:W-:Y:S05]  /*18600*/  BSYNC.RECONVERGENT B3 ;  /* 0x0000000000037941 */ /* 0x000fea0003800200 */
.L_x_17048:
        /* <DEDUP_REMOVED lines=57> */
.L_x_17046:
[----:B------:R-:W-:Y:S05]  /*189a0*/  BSYNC.RECONVERGENT B2 ;  /* 0x0000000000027941 */ /* 0x000fea0003800200 */
.L_x_17045:
        /* <DEDUP_REMOVED lines=21> */
.L_x_17052:
        /* <DEDUP_REMOVED lines=13> */
.L_x_17054:
[----:B------:R-:W-:Y:S05]  /*18bd0*/  BSYNC.RECONVERGENT B3 ;  /* 0x0000000000037941 */ /* 0x000fea0003800200 */
.L_x_17053:
        /* <DEDUP_REMOVED lines=57> */
.L_x_17051:
[----:B------:R-:W-:Y:S05]  /*18f70*/  BSYNC.RECONVERGENT B2 ;  /* 0x0000000000027941 */ /* 0x000fea0003800200 */
.L_x_17050:
[----:B------:R-:W-:Y:S01]  /*18f80*/  I2FP.F32.U32 R5, R5 ;  /* 0x0000000500057245 */ /* 0x000fe20000201000 */
[----:B------:R-:W-:Y:S01]  /*18f90*/  BSSY.RECONVERGENT B2, `(.L_x_17055) ;  /* 0x000005e000027945 */ /* 0x000fe20003800200 */
[----:B------:R-:W-:Y:S02]  /*18fa0*/  SHF.L.U32 R162, R143, 0x10, RZ ;  /* 0x000000108fa27819 */ /* 0x000fe400000006ff */
[----:B------:R-:W-:Y:S01]  /*18fb0*/  ISETP.NE.AND P6, PT, R138, 0x1, PT ;  /* 0x000000018a00780c */ /* 0x000fe20003fc5270 */
[----:B------:R-:W-:Y:S01]  /*18fc0*/  FFMA.FTZ R136, R5, R158, 1.1641532182693481445e-10 ;  /* 0x2f00000005887423 */ /* 0x000fe2000001009e */
[----:B------:R-:W-:Y:S02]  /*18fd0*/  IMAD.MOV.U32 R5, RZ, RZ, 0x2 ;  /* 0x00000002ff057424 */ /* 0x000fe400078e00ff */
[----:B------:R-:W-:Y:S01]  /*18fe0*/  FMUL.FTZ R164, R162, R145 ;  /* 0x00000091a2a47220 */ /* 0x000fe20000410000 */
[----:B------:R-:W-:Y:S02]  /*18ff0*/  PRMT R162, R143, 0x7632, R162 ;  /* 0x000076328fa27816 */ /* 0x000fe400000000a2 */
        /* <DEDUP_REMOVED lines=14> */
.L_x_17057:
        /* <DEDUP_REMOVED lines=14> */
.L_x_17059:
[----:B------:R-:W-:Y:S05]  /*191c0*/  BSYNC.RECONVERGENT B3 ;  /* 0x0000000000037941 */ /* 0x000fea0003800200 */
.L_x_17058:
        /* <DEDUP_REMOVED lines=58> */
.L_x_17056:
[----:B------:R-:W-:Y:S05]  /*19570*/  BSYNC.RECONVERGENT B2 ;  /* 0x0000000000027941 */ /* 0x000fea0003800200 */
.L_x_17055:
[----:B------:R-:W-:Y:S01]  /*19580*/  SHF.L.U32 R162, R162, 0x10, RZ ;  /* 0x00000010a2a27819 */ /* 0x000fe200000006ff */
[----:B------:R-:W-:Y:S01]  /*19590*/  FMUL.FTZ R139, R140, R99 ;  /* 0x000000638c8b7220 */ /* 0x000fe20000410000 */
[----:B------:R-:W-:Y:S01]  /*195a0*/  I2FP.F32.U32 R137, R137 ;  /* 0x0000008900897245 */ /* 0x000fe20000201000 */
[----:B------:R-:W-:Y:S01]  /*195b0*/  FMUL.FTZ R140, R141, R100 ;  /* 0x000000648d8c7220 */ /* 0x000fe20000410000 */
[----:B------:R-:W-:Y:S01]  /*195c0*/  FMUL.FTZ R141, R142, R101 ;  /* 0x000000658e8d7220 */ /* 0x000fe20000410000 */
[----:B------:R-:W-:Y:S01]  /*195d0*/  FMUL.FTZ R162, R162, R145 ;  /* 0x00000091a2a27220 */ /* 0x000fe20000410000 */
[----:B------:R-:W-:Y:S01]  /*195e0*/  FMUL.FTZ R142, R143, R102 ;  /* 0x000000668f8e7220 */ /* 0x000fe20000410000 */
[----:B------:R-:W-:Y:S01]  /*195f0*/  FFMA.FTZ R158, R137, R158, 1.1641532182693481445e-10 ;  /* 0x2f000000899e7423 */ /* 0x000fe2000001009e */
[----:B------:R-:W-:Y:S01]  /*19600*/  FMUL.FTZ R136, R163, R96 ;  /* 0x00000060a3887220 */ /* 0x000fe20000410000 */
[----:B------:R-:W-:Y:S01]  /*19610*/  FMUL.FTZ R162, R162, R159 ;  /* 0x0000009fa2a27220 */ /* 0x000fe20000410000 */
[----:B------:R-:W-:Y:S01]  /*19620*/  FMUL.FTZ R137, R160, R97 ;  /* 0x00000061a0897220 */ /* 0x000fe20000410000 */
[----:B------:R-:W-:Y:S01]  /*19630*/  FMUL.FTZ R138, R161, R98 ;  /* 0x00000062a18a7220 */ /* 0x000fe20000410000 */
[----:B------:R-:W-:-:S04]  /*19640*/  FSETP.GTU.FTZ.AND P6, PT, R158, R157, PT ;  /* 0x0000009d9e00720b */ /* 0x000fc80003fdc000 */
[----:B------:R-:W-:Y:S02]  /*19650*/  FSEL R162, R162, RZ, !P6 ;  /* 0x000000ffa2a27208 */ /* 0x000fe40007000000 */
[----:B------:R-:W-:-:S03]  /*19660*/  PLOP3.LUT P6, PT, P6, PT, PT, 0x8, 0x80 ;  /* 0x000000000080781c */ /* 0x000fc600037ce170 */
[----:B------:R-:W-:-:S10]  /*19670*/  FMUL.FTZ R143, R162, R103 ;  /* 0x00000067a28f7220 */ /* 0x000fd40000410000 */
.L_x_17019:
        /* <DEDUP_REMOVED lines=12> */
[----:B------:R-:W-:Y:S01]  /*19740*/  SEL R162, RZ, 0x1, !P3 ;  /* 0x00000001ffa27807 */ /* 0x000fe20005800000 */
[----:B0-----:R-:W-:-:S03]  /*19750*/  IMAD.WIDE.U32 R160, R147, 0x20, R160 ;  /* 0x0000002093a07825 */ /* 0x001fc600078e00a0 */
[----:B------:R-:W-:Y:S02]  /*19760*/  LOP3.LUT R163, R163, R162, RZ, 0xfc, !PT ;  /* 0x000000a2a3a37212 */ /* 0x000fe400078efcff */
[----:B------:R-:W-:Y:S01]  /*19770*/  SEL R162, RZ, 0x1, !P6 ;  /* 0x00000001ffa27807 */ /* 0x000fe20007000000 */
[----:B------:R3:W-:Y:S03]  /*19780*/  STG.E.128 desc[UR6][R160.64], R136 ;  /* 0x00000088a0007986 */ /* 0x0007e6000c101d06 */
[----:B------:R-:W-:Y:S01]  /*19790*/  LOP3.LUT R162, R3, R162, RZ, 0xfc, !PT ;  /* 0x000000a203a27212 */ /* 0x000fe200078efcff */
[----:B-1----:R-:W-:Y:S01]  /*197a0*/  IMAD.WIDE.U32 R158, R147, 0x8, R158 ;  /* 0x00000008939e7825 */ /* 0x002fe200078e009e */
[----:B------:R3:W-:Y:S03]  /*197b0*/  STG.E.128 desc[UR6][R160.64+0x10], R140 ;  /* 0x0000108ca0007986 */ /* 0x0007e6000c101d06 */
[----:B------:R-:W-:Y:S01]  /*197c0*/  IMAD.MOV.U32 R3, RZ, RZ, R156 ;  /* 0x000000ffff037224 */ /* 0x000fe200078e009c */
[----:B------:R3:W-:Y:S06]  /*197d0*/  STG.E.64 desc[UR6][R158.64], R162 ;  /* 0x000000a29e007986 */ /* 0x0007ec000c101b06 */
.L_x_16977:
[----:B------:R-:W-:Y:S05]  /*197e0*/  BSYNC.RECONVERGENT B1 ;  /* 0x0000000000017941 */ /* 0x000fea0003800200 */
.L_x_16976:
[----:B------:R-:W-:Y:S01]  /*197f0*/  ISETP.NE.AND P6, PT, R146, RZ, PT ;  /* 0x000000ff9200720c */ /* 0x000fe20003fc5270 */
[----:B------:R-:W-:Y:S01]  /*19800*/  FADD.FTZ R146, RZ, R112 ;  /* 0x00000070ff927221 */ /* 0x000fe20000010000 */
[C---:B------:R-:W-:Y:S01]  /*19810*/  ISETP.GT.U32.AND P1, PT, R6.reuse, 0x3f, PT ;  /* 0x0000003f0600780c */ /* 0x040fe20003f24070 */
[----:B------:R-:W-:Y:S01]  /*19820*/  UMOV UR17, 0xffffffff ;  /* 0xffffffff00117882 */ /* 0x000fe20000000000 */
[C---:B------:R-:W-:Y:S01]  /*19830*/  ISETP.GT.U32.AND P2, PT, R6.reuse, 0x5f, PT ;  /* 0x0000005f0600780c */ /* 0x040fe20003f44070 */
[----:B------:R-:W-:Y:S01]  /*19840*/  FADD.FTZ R145, R113, R146 ;  /* 0x0000009271917221 */ /* 0x000fe20000010000 */
[----:B------:R-:W-:Y:S02]  /*19850*/  ISETP.GT.U32.AND P3, PT, R6, 0x7f, PT ;  /* 0x0000007f0600780c */ /* 0x000fe40003f64070 */
[----:B------:R-:W-:Y:S01]  /*19860*/  LOP3.LUT P4, RZ, R144, 0x1f, RZ, 0xc0, !PT ;  /* 0x0000001f90ff7812 */ /* 0x000fe2000788c0ff */
        /* <DEDUP_REMOVED lines=33> */
[----:B------:R-:W4:Y:S01]  /*19a80*/  LDC R146, c[0x0][0x400] ;  /* 0x00010000ff927b82 */ /* 0x000f220000000800 */
[----:B0123--:R-:W-:-:S05]  /*19a90*/  FADD.FTZ R158, R145, R144 ;  /* 0x00000090919e7221 */ /* 0x00ffca0000010000 */
        /* <DEDUP_REMOVED lines=83> */
.L_x_17081:
[----:B-1----:R-:W-:Y:S01]  /*19fd0*/  FADD.FTZ R155, R160, R161 ;  /* 0x000000a1a09b7221 */ /* 0x002fe20000010000 */
[----:B------:R-:W-:Y:S01]  /*19fe0*/  FMUL.FTZ R144, R157, R157 ;  /* 0x0000009d9d907220 */ /* 0x000fe20000410000 */
[----:B------:R-:W-:Y:S01]  /*19ff0*/  ISETP.NE.AND P1, PT, RZ, UR15, PT ;  /* 0x0000000fff007c0c */ /* 0x000fe2000bf25270 */
[----:B------:R-:W-:Y:S01]  /*1a000*/  BSSY.RECONVERGENT B1, `(.L_x_17061) ;  /* 0x000002d000017945 */ /* 0x000fe20003800200 */
[----:B------:R-:W-:Y:S02]  /*1a010*/  FFMA.FTZ R155, R155, R146, UR16 ;  /* 0x000000109b9b7e23 */ /* 0x000fe40008010092 */
[----:B------:R-:W1:Y:S01]  /*1a020*/  @!P4 LDC.64 R146, c[0x0][0x3c0] ;  /* 0x0000f000ff92cb82 */ /* 0x000e620000000a00 */
[----:B------:R-:W-:-:S05]  /*1a030*/  FSEL R156, R144, RZ, P1 ;  /* 0x000000ff909c7208 */ /* 0x000fca0000800000 */
[----:B------:R-:W-:Y:S01]  /*1a040*/  FADD.FTZ R155, R155, R156 ;  /* 0x0000009c9b9b7221 */ /* 0x000fe20000010000 */
[----:B------:R-:W-:Y:S01]  /*1a050*/  FSEL R156, R157, RZ, !P1 ;  /* 0x000000ff9d9c7208 */ /* 0x000fe20004800000 */
[----:B------:R-:W2:Y:S04]  /*1a060*/  @!P4 LDC.64 R144, c[0x0][0x3c8] ;  /* 0x0000f200ff90cb82 */ /* 0x000ea80000000a00 */
        /* <DEDUP_REMOVED lines=16> */
[----:B------:R-:W-:Y:S01]  /*1a170*/  FADD.FTZ R146, R114, -R156 ;  /* 0x8000009c72927221 */ /* 0x000fe20000010000 */
[C---:B------:R-:W-:Y:S01]  /*1a180*/  FMUL.FTZ R160, R155.reuse, R160 ;  /* 0x000000a09ba07220 */ /* 0x040fe20000410000 */
[----:B------:R-:W-:-:S02]  /*1a190*/  FMUL.FTZ R162, R155, R162 ;  /* 0x000000a29ba27220 */ /* 0x000fc40000410000 */
[----:B------:R-:W-:Y:S01]  /*1a1a0*/  FMUL.FTZ R147, R155, R146 ;  /* 0x000000929b937220 */ /* 0x000fe20000410000 */
[----:B------:R-:W-:Y:S01]  /*1a1b0*/  FADD.FTZ R146, R116, -R156 ;  /* 0x8000009c74927221 */ /* 0x000fe20000010000 */
[----:B------:R-:W-:Y:S01]  /*1a1c0*/  F2FP.BF16.F32.PACK_AB R144, R145, R144 ;  /* 0x000000909190723e */ /* 0x000fe200000010ff */
[----:B------:R-:W-:Y:S01]  /*1a1d0*/  FFMA.FTZ R160, R160, R11, R19 ;  /* 0x0000000ba0a07223 */ /* 0x000fe20000010013 */
[----:B------:R-:W-:Y:S01]  /*1a1e0*/  FFMA.FTZ R147, R147, R10, R18 ;  /* 0x0000000a93937223 */ /* 0x000fe20000010012 */
[----:B------:R-:W-:Y:S01]  /*1a1f0*/  FMUL.FTZ R145, R155, R146 ;  /* 0x000000929b917220 */ /* 0x000fe20000410000 */
[----:B------:R-:W-:Y:S01]  /*1a200*/  FADD.FTZ R146, R118, -R156 ;  /* 0x8000009c76927221 */ /* 0x000fe20000010000 */
[----:B------:R-:W-:Y:S02]  /*1a210*/  FFMA.FTZ R162, R162, R13, R21 ;  /* 0x0000000da2a27223 */ /* 0x000fe40000010015 */
[----:B------:R-:W-:Y:S01]  /*1a220*/  FFMA.FTZ R161, R145, R12, R20 ;  /* 0x0000000c91a17223 */ /* 0x000fe20000010014 */
[C---:B------:R-:W-:Y:S01]  /*1a230*/  FMUL.FTZ R157, R155.reuse, R146 ;  /* 0x000000929b9d7220 */ /* 0x040fe20000410000 */
[----:B------:R-:W-:Y:S01]  /*1a240*/  FMUL.FTZ R146, R155, R164 ;  /* 0x000000a49b927220 */ /* 0x000fe20000410000 */
[----:B------:R-:W-:Y:S01]  /*1a250*/  F2FP.BF16.F32.PACK_AB R145, R160, R147 ;  /* 0x00000093a091723e */ /* 0x000fe200000010ff */
[----:B-1----:R-:W-:-:S04]  /*1a260*/  IMAD.WIDE.U32 R158, R0, 0x10, R158 ;  /* 0x00000010009e7825 */ /* 0x002fc800078e009e */
[----:B------:R-:W-:Y:S01]  /*1a270*/  FFMA.FTZ R157, R157, R14, R22 ;  /* 0x0000000e9d9d7223 */ /* 0x000fe20000010016 */
[----:B------:R-:W-:Y:S01]  /*1a280*/  FFMA.FTZ R164, R146, R15, R23 ;  /* 0x0000000f92a47223 */ /* 0x000fe20000010017 */
[----:B------:R-:W-:Y:S02]  /*1a290*/  F2FP.BF16.F32.PACK_AB R146, R162, R161 ;  /* 0x000000a1a292723e */ /* 0x000fe400000010ff */
[----:B------:R-:W-:Y:S02]  /*1a2a0*/  IADD3 R0, PT, PT, R0, 0x20, RZ ;  /* 0x0000002000007810 */ /* 0x000fe40007ffe0ff */
[----:B------:R-:W-:-:S05]  /*1a2b0*/  F2FP.BF16.F32.PACK_AB R147, R164, R157 ;  /* 0x0000009da493723e */ /* 0x000fca00000010ff */
[----:B------:R2:W-:Y:S02]  /*1a2c0*/  STG.E.128 desc[UR6][R158.64], R144 ;  /* 0x000000909e007986 */ /* 0x0005e4000c101d06 */
.L_x_17062:
[----:B------:R-:W-:Y:S05]  /*1a2d0*/  BSYNC.RECONVERGENT B1 ;  /* 0x0000000000017941 */ /* 0x000fea0003800200 */
.L_x_17061:
        /* <DEDUP_REMOVED lines=8> */
[C---:B------:R-:W-:Y:S01]  /*1a360*/  FMUL.FTZ R146, R155.reuse, R146 ;  /* 0x000000929b927220 */ /* 0x040fe20000410000 */
[----:B0-----:R-:W-:Y:S01]  /*1a370*/  FADD.FTZ R160, R126, -R156 ;  /* 0x8000009c7ea07221 */ /* 0x001fe20000010000 */
[----:B------:R-:W-:Y:S01]  /*1a380*/  FMUL.FTZ R147, R155, R154 ;  /* 0x0000009a9b937220 */ /* 0x000fe20000410000 */
[----:B-----5:R-:W-:Y:S01]  /*1a390*/  FFMA.FTZ R144, R145, R32, R40 ;  /* 0x0000002091907223 */ /* 0x020fe20000010028 */
[----:B------:R-:W-:Y:S01]  /*1a3a0*/  FFMA.FTZ R145, R146, R33, R41 ;  /* 0x0000002192917223 */ /* 0x000fe20000010029 */
[--C-:B------:R-:W-:Y:S01]  /*1a3b0*/  FADD.FTZ R146, R122, -R156.reuse ;  /* 0x8000009c7a927221 */ /* 0x100fe20000010000 */
[--C-:B------:R-:W-:Y:S01]  /*1a3c0*/  FADD.FTZ R154, R125, -R156.reuse ;  /* 0x8000009c7d9a7221 */ /* 0x100fe20000010000 */
[--C-:B------:R-:W-:Y:S01]  /*1a3d0*/  FADD.FTZ R162, R127, -R156.reuse ;  /* 0x8000009c7fa27221 */ /* 0x100fe20000010000 */
[----:B------:R-:W-:Y:S01]  /*1a3e0*/  FMUL.FTZ R157, R155, R160 ;  /* 0x000000a09b9d7220 */ /* 0x000fe20000410000 */
[----:B------:R-:W-:Y:S01]  /*1a3f0*/  F2FP.BF16.F32.PACK_AB R144, R145, R144 ;  /* 0x000000909190723e */ /* 0x000fe200000010ff */
[----:B------:R-:W-:Y:S01]  /*1a400*/  FMUL.FTZ R145, R155, R146 ;  /* 0x000000929b917220 */ /* 0x000fe20000410000 */
        /* <DEDUP_REMOVED lines=10> */
[----:B-1----:R-:W-:-:S03]  /*1a4b0*/  IMAD.WIDE.U32 R158, R0, 0x10, R158 ;  /* 0x00000010009e7825 */ /* 0x002fc600078e009e */
[----:B------:R-:W-:Y:S01]  /*1a4c0*/  F2FP.BF16.F32.PACK_AB R145, R146, R145 ;  /* 0x000000919291723e */ /* 0x000fe200000010ff */
[----:B------:R-:W-:Y:S01]  /*1a4d0*/  VIADD R0, R0, 0x20 ;  /* 0x0000002000007836 */ /* 0x000fe20000000000 */
[----:B------:R-:W-:Y:S02]  /*1a4e0*/  F2FP.BF16.F32.PACK_AB R146, R154, R147 ;  /* 0x000000939a92723e */ /* 0x000fe400000010ff */
[----:B------:R-:W-:-:S05]  /*1a4f0*/  F2FP.BF16.F32.PACK_AB R147, R162, R157 ;  /* 0x0000009da293723e */ /* 0x000fca00000010ff */
[----:B------:R3:W-:Y:S02]  /*1a500*/  STG.E.128 desc[UR6][R158.64], R144 ;  /* 0x000000909e007986 */ /* 0x0007e4000c101d06 */
.L_x_17064:
[----:B------:R-:W-:Y:S05]  /*1a510*/  BSYNC.RECONVERGENT B1 ;  /* 0x0000000000017941 */ /* 0x000fea0003800200 */
.L_x_17063:
        /* <DEDUP_REMOVED lines=29> */
[C---:B-1----:R-:W-:Y:S01]  /*1a6f0*/  IMAD.WIDE.U32 R158, R0.reuse, 0x10, R158 ;  /* 0x00000010009e7825 */ /* 0x042fe200078e009e */
[----:B------:R-:W-:-:S02]  /*1a700*/  IADD3 R0, PT, PT, R0, 0x20, RZ ;  /* 0x0000002000007810 */ /* 0x000fc40007ffe0ff */
[----:B------:R-:W-:Y:S02]  /*1a710*/  F2FP.BF16.F32.PACK_AB R145, R146, R145 ;  /* 0x000000919291723e */ /* 0x000fe400000010ff */
[----:B------:R-:W-:Y:S02]  /*1a720*/  F2FP.BF16.F32.PACK_AB R146, R154, R147 ;  /* 0x000000939a92723e */ /* 0x000fe400000010ff */
[----:B------:R-:W-:-:S05]  /*1a730*/  F2FP.BF16.F32.PACK_AB R147, R162, R153 ;  /* 0x00000099a293723e */ /* 0x000fca00000010ff */
[----:B------:R4:W-:Y:S02]  /*1a740*/  STG.E.128 desc[UR6][R158.64], R144 ;  /* 0x000000909e007986 */ /* 0x0009e4000c101d06 */
.L_x_17066:
[----:B------:R-:W-:Y:S05]  /*1a750*/  BSYNC.RECONVERGENT B1 ;  /* 0x0000000000017941 */ /* 0x000fea0003800200 */
.L_x_17065:
[----:B------:R-:W-:Y:S04]  /*1a760*/  BSSY.RECONVERGENT B1, `(.L_x_17067) ;  /* 0x0000021000017945 */ /* 0x000fe80003800200 */
[----:B------:R-:W-:Y:S05]  /*1a770*/  @!P0 BRA `(.L_x_17068) ;  /* 0x00000000007c8947 */ /* 0x000fea0003800000 */
[--C-:B-1234-:R-:W-:Y:S01]  /*1a780*/  FADD.FTZ R144, R136, -R156.reuse ;  /* 0x8000009c88907221 */ /* 0x11efe20000010000 */
[--C-:B------:R-:W-:Y:S01]  /*1a790*/  FADD.FTZ R162, R137, -R156.reuse ;  /* 0x8000009c89a27221 */ /* 0x100fe20000010000 */
[--C-:B0-----:R-:W-:Y:S01]  /*1a7a0*/  FADD.FTZ R160, R138, -R156.reuse ;  /* 0x8000009c8aa07221 */ /* 0x101fe20000010000 */
[--C-:B------:R-:W-:Y:S01]  /*1a7b0*/  FADD.FTZ R158, R139, -R156.reuse ;  /* 0x8000009c8b9e7221 */ /* 0x100fe20000010000 */
[--C-:B------:R-:W-:Y:S01]  /*1a7c0*/  FADD.FTZ R164, R142, -R156.reuse ;  /* 0x8000009c8ea47221 */ /* 0x100fe20000010000 */
[--C-:B------:R-:W-:Y:S01]  /*1a7d0*/  FADD.FTZ R145, R143, -R156.reuse ;  /* 0x8000009c8f917221 */ /* 0x100fe20000010000 */
[--C-:B------:R-:W-:Y:S01]  /*1a7e0*/  FADD.FTZ R146, R140, -R156.reuse ;  /* 0x8000009c8c927221 */ /* 0x100fe20000010000 */
[----:B------:R-:W-:Y:S01]  /*1a7f0*/  FADD.FTZ R154, R141, -R156 ;  /* 0x8000009c8d9a7221 */ /* 0x000fe20000010000 */
[C---:B------:R-:W-:Y:S01]  /*1a800*/  FMUL.FTZ R147, R155.reuse, R164 ;  /* 0x000000a49b937220 */ /* 0x040fe20000410000 */
[----:B------:R-:W0:Y:S01]  /*1a810*/  LDC.64 R156, c[0x0][0x428] ;  /* 0x00010a00ff9c7b82 */ /* 0x000e220000000a00 */
        /* <DEDUP_REMOVED lines=19> */
[----:B0-----:R-:W-:-:S05]  /*1a950*/  IMAD.WIDE.U32 R156, R0, 0x10, R156 ;  /* 0x00000010009c7825 */ /* 0x001fca00078e009c */
[----:B------:R0:W-:Y:S02]  /*1a960*/  STG.E.128 desc[UR6][R156.64], R144 ;  /* 0x000000909c007986 */ /* 0x0001e4000c101d06 */
.L_x_17068:
[----:B------:R-:W-:Y:S05]  /*1a970*/  BSYNC.RECONVERGENT B1 ;  /* 0x0000000000017941 */ /* 0x000fea0003800200 */
.L_x_17067:
[----:B01234-:R-:W0:Y:S02]  /*1a980*/  LDC.64 R144, c[0x0][0x380] ;  /* 0x0000e000ff907b82 */ /* 0x01fe240000000a00 */
[----:B0-----:R-:W-:-:S05]  /*1a990*/  IMAD R152, R144, 0x4, R152 ;  /* 0x0000000490987824 */ /* 0x001fca00078e0298 */
[----:B------:R-:W-:-:S13]  /*1a9a0*/  ISETP.GE.AND P0, PT, R152, R145, PT ;  /* 0x000000919800720c */ /* 0x000fda0003f06270 */
[----:B------:R-:W-:Y:S05]  /*1a9b0*/  @!P0 BRA `(.L_x_17069) ;  /* 0xfffffe6400588947 */ /* 0x000fea000383ffff */
[----:B------:R-:W-:Y:S05]  /*1a9c0*/  BSYNC B0 ;  /* 0x0000000000007941 */ /* 0x000fea0003800000 */
.L_x_16724:
[----:B------:R-:W-:Y:S05]  /*1a9d0*/  EXIT ;  /* 0x000000000000794d */ /* 0x000fea0003800000 */
.L_x_17060:
[----:B-1----:R-:W-:Y:S01]  /*1a9e0*/  HFMA2 R156, -RZ, RZ, 0, 1.847743988037109375e-06 ;  /* 0x0000001fff9c7431 */ /* 0x002fe200000001ff */
[----:B------:R-:W-:Y:S01]  /*1a9f0*/  BSSY B1, `(.L_x_17070) ;  /* 0x0000007000017945 */ /* 0x000fe20003800000 */
[----:B------:R-:W-:Y:S01]  /*1aa00*/  MOV R164, R145 ;  /* 0x0000009100a47202 */ /* 0x000fe20000000f00 */
[----:B------:R-:W-:Y:S02]  /*1aa10*/  IMAD.MOV.U32 R147, RZ, RZ, 0x1 ;  /* 0x00000001ff937424 */ /* 0x000fe400078e00ff */
[----:B------:R-:W-:-:S07]  /*1aa20*/  IMAD.MOV.U32 R155, RZ, RZ, -0x1 ;  /* 0xffffffffff9b7424 */ /* 0x000fce00078e00ff */
[----:B0-23-5:R-:W-:Y:S05]  /*1aa30*/  WARPSYNC.COLLECTIVE R155, `(.L_x_17071) ;  /* 0x000000009b087348 */ /* 0x02dfea0003c00000 */
[----:B0-23--:R0:W1:Y:S02]  /*1aa40*/  SHFL.BFLY P5, R162, R164, R147, R156 ;  /* 0x0c000093a4a27389 */ /* 0x00d06400000a009c */
[----:B01---5:R-:W-:Y:S05]  /*1aa50*/  ENDCOLLECTIVE ;  /* 0x000000000000791b */ /* 0x023fea0003800000 */
.L_x_17071:
[----:B------:R-:W-:Y:S05]  /*1aa60*/  BSYNC B1 ;  /* 0x0000000000017941 */ /* 0x000fea0003800000 */
.L_x_17070:
        /* <DEDUP_REMOVED lines=10> */
.L_x_17072:
[----:B------:R-:W-:Y:S02]  /*1ab10*/  IMAD.MOV.U32 R147, RZ, RZ, 0x4 ;  /* 0x00000004ff937424 */ /* 0x000fe400078e00ff */
[----:B------:R-:W-:-:S04]  /*1ab20*/  IMAD.MOV.U32 R157, RZ, RZ, R162 ;  /* 0x000000ffff9d7224 */ /* 0x000fc800078e00a2 */
[----:B------:R-:W-:-:S05]  /*1ab30*/  FADD.FTZ R159, R158, R157 ;  /* 0x0000009d9e9f7221 */ /* 0x000fca0000010000 */
[----:B------:R-:W-:-:S07]  /*1ab40*/  MOV R164, R159 ;  /* 0x0000009f00a47202 */ /* 0x000fce0000000f00 */
[----:B------:R-:W-:Y:S05]  /*1ab50*/  WARPSYNC.COLLECTIVE R155, `(.L_x_17073) ;  /* 0x000000009b087348 */ /* 0x000fea0003c00000 */
[----:B------:R0:W1:Y:S02]  /*1ab60*/  SHFL.BFLY P5, R162, R164, R147, R156 ;  /* 0x0c000093a4a27389 */ /* 0x00006400000a009c */
[----:B01----:R-:W-:Y:S05]  /*1ab70*/  ENDCOLLECTIVE ;  /* 0x000000000000791b */ /* 0x003fea0003800000 */
.L_x_17073:
[----:B------:R-:W-:Y:S01]  /*1ab80*/  HFMA2 R147, -RZ, RZ, 0, 4.76837158203125e-07 ;  /* 0x00000008ff937431 */ /* 0x000fe200000001ff */
[----:B------:R-:W-:-:S05]  /*1ab90*/  MOV R144, R162 ;  /* 0x000000a200907202 */ /* 0x000fca0000000f00 */
[----:B------:R-:W-:-:S04]  /*1aba0*/  FADD.FTZ R160, R159, R144 ;  /* 0x000000909fa07221 */ /* 0x000fc80000010000 */
[----:B------:R-:W-:-:S07]  /*1abb0*/  IMAD.MOV.U32 R164, RZ, RZ, R160 ;  /* 0x000000ffffa47224 */ /* 0x000fce00078e00a0 */
[----:B------:R-:W-:Y:S05]  /*1abc0*/  WARPSYNC.COLLECTIVE R155, `(.L_x_17074) ;  /* 0x000000009b087348 */ /* 0x000fea0003c00000 */
[----:B------:R0:W1:Y:S02]  /*1abd0*/  SHFL.BFLY P5, R162, R164, R147, R156 ;  /* 0x0c000093a4a27389 */ /* 0x00006400000a009c */
[----:B01----:R-:W-:Y:S05]  /*1abe0*/  ENDCOLLECTIVE ;  /* 0x000000000000791b */ /* 0x003fea0003800000 */
.L_x_17074:
[----:B------:R-:W-:Y:S02]  /*1abf0*/  IMAD.MOV.U32 R147, RZ, RZ, 0x10 ;  /* 0x00000010ff937424 */ /* 0x000fe400078e00ff */
[----:B------:R-:W-:-:S04]  /*1ac00*/  IMAD.MOV.U32 R157, RZ, RZ, R162 ;  /* 0x000000ffff9d7224 */ /* 0x000fc800078e00a2 */
[----:B------:R-:W-:-:S05]  /*1ac10*/  FADD.FTZ R161, R160, R157 ;  /* 0x0000009da0a17221 */ /* 0x000fca0000010000 */
[----:B------:R-:W-:-:S07]  /*1ac20*/  MOV R164, R161 ;  /* 0x000000a100a47202 */ /* 0x000fce0000000f00 */
[----:B------:R-:W-:Y:S05]  /*1ac30*/  WARPSYNC.COLLECTIVE R155, `(.L_x_17075) ;  /* 0x000000009b087348 */ /* 0x000fea0003c00000 */
[----:B------:R0:W1:Y:S02]  /*1ac40*/  SHFL.BFLY P5, R162, R164, R147, R156 ;  /* 0x0c000093a4a27389 */ /* 0x00006400000a009c */
[----:B01----:R-:W-:Y:S05]  /*1ac50*/  ENDCOLLECTIVE ;  /* 0x000000000000791b */ /* 0x003fea0003800000 */
.L_x_17075:
        /* <DEDUP_REMOVED lines=74> */
.L_x_17076:
[----:B------:R-:W-:Y:S01]  /*1b100*/  HFMA2 R147, -RZ, RZ, 0, 1.1920928955078125e-07 ;  /* 0x00000002ff937431 */ /* 0x000fe200000001ff */
[----:B------:R-:W-:-:S05]  /*1b110*/  MOV R145, R162 ;  /* 0x000000a200917202 */ /* 0x000fca0000000f00 */
[----:B------:R-:W-:-:S04]  /*1b120*/  FADD.FTZ R145, R144, R145 ;  /* 0x0000009190917221 */ /* 0x000fc80000010000 */
[----:B------:R-:W-:-:S07]  /*1b130*/  IMAD.MOV.U32 R164, RZ, RZ, R145 ;  /* 0x000000ffffa47224 */ /* 0x000fce00078e0091 */
[----:B------:R-:W-:Y:S05]  /*1b140*/  WARPSYNC.COLLECTIVE R155, `(.L_x_17077) ;  /* 0x000000009b087348 */ /* 0x000fea0003c00000 */
[----:B------:R0:W1:Y:S02]  /*1b150*/  SHFL.BFLY P5, R162, R164, R147, R156 ;  /* 0x0c000093a4a27389 */ /* 0x00006400000a009c */
[----:B01----:R-:W-:Y:S05]  /*1b160*/  ENDCOLLECTIVE ;  /* 0x000000000000791b */ /* 0x003fea0003800000 */
.L_x_17077:
[----:B------:R-:W-:Y:S02]  /*1b170*/  IMAD.MOV.U32 R147, RZ, RZ, 0x4 ;  /* 0x00000004ff937424 */ /* 0x000fe400078e00ff */
[----:B------:R-:W-:-:S04]  /*1b180*/  IMAD.MOV.U32 R158, RZ, RZ, R162 ;  /* 0x000000ffff9e7224 */ /* 0x000fc800078e00a2 */
[----:B------:R-:W-:-:S05]  /*1b190*/  FADD.FTZ R158, R145, R158 ;  /* 0x0000009e919e7221 */ /* 0x000fca0000010000 */
[----:B------:R-:W-:-:S07]  /*1b1a0*/  MOV R164, R158 ;  /* 0x0000009e00a47202 */ /* 0x000fce0000000f00 */
[----:B------:R-:W-:Y:S05]  /*1b1b0*/  WARPSYNC.COLLECTIVE R155, `(.L_x_17078) ;  /* 0x000000009b087348 */ /* 0x000fea0003c00000 */
[----:B------:R0:W1:Y:S02]  /*1b1c0*/  SHFL.BFLY P5, R162, R164, R147, R156 ;  /* 0x0c000093a4a27389 */ /* 0x00006400000a009c */
[----:B01----:R-:W-:Y:S05]  /*1b1d0*/  ENDCOLLECTIVE ;  /* 0x000000000000791b */ /* 0x003fea0003800000 */
.L_x_17078:
[----:B------:R-:W-:Y:S01]  /*1b1e0*/  HFMA2 R147, -RZ, RZ, 0, 4.76837158203125e-07 ;  /* 0x00000008ff937431 */ /* 0x000fe200000001ff */
[----:B------:R-:W-:-:S05]  /*1b1f0*/  MOV R159, R162 ;  /* 0x000000a2009f7202 */ /* 0x000fca0000000f00 */
[----:B------:R-:W-:-:S04]  /*1b200*/  FADD.FTZ R159, R158, R159 ;  /* 0x0000009f9e9f7221 */ /* 0x000fc80000010000 */
[----:B------:R-:W-:-:S07]  /*1b210*/  IMAD.MOV.U32 R164, RZ, RZ, R159 ;  /* 0x000000ffffa47224 */ /* 0x000fce00078e009f */
[----:B------:R-:W-:Y:S05]  /*1b220*/  WARPSYNC.COLLECTIVE R155, `(.L_x_17079) ;  /* 0x000000009b087348 */ /* 0x000fea0003c00000 */
[----:B------:R0:W1:Y:S02]  /*1b230*/  SHFL.BFLY P5, R162, R164, R147, R156 ;  /* 0x0c000093a4a27389 */ /* 0x00006400000a009c */
[----:B01----:R-:W-:Y:S05]  /*1b240*/  ENDCOLLECTIVE ;  /* 0x000000000000791b */ /* 0x003fea0003800000 */
.L_x_17079:
[----:B------:R-:W-:Y:S02]  /*1b250*/  IMAD.MOV.U32 R147, RZ, RZ, 0x10 ;  /* 0x00000010ff937424 */ /* 0x000fe400078e00ff */
[----:B------:R-:W-:-:S04]  /*1b260*/  IMAD.MOV.U32 R160, RZ, RZ, R162 ;  /* 0x000000ffffa07224 */ /* 0x000fc800078e00a2 */
[----:B------:R-:W-:-:S05]  /*1b270*/  FADD.FTZ R160, R159, R160 ;  /* 0x000000a09fa07221 */ /* 0x000fca0000010000 */
[----:B------:R-:W-:-:S07]  /*1b280*/  MOV R164, R160 ;  /* 0x000000a000a47202 */ /* 0x000fce0000000f00 */
[----:B------:R-:W-:Y:S05]  /*1b290*/  WARPSYNC.COLLECTIVE R155, `(.L_x_17080) ;  /* 0x000000009b087348 */ /* 0x000fea0003c00000 */
[----:B------:R0:W1:Y:S02]  /*1b2a0*/  SHFL.BFLY P5, R162, R164, R147, R156 ;  /* 0x0c000093a4a27389 */ /* 0x00006400000a009c */
[----:B01----:R-:W-:Y:S05]  /*1b2b0*/  ENDCOLLECTIVE ;  /* 0x000000000000791b */ /* 0x003fea0003800000 */
.L_x_17080:
[----:B------:R-:W-:Y:S01]  /*1b2c0*/  MOV R161, R162 ;  /* 0x000000a200a17202 */ /* 0x000fe20000000f00 */
[----:B------:R-:W-:Y:S06]  /*1b2d0*/  BRA `(.L_x_17081) ;  /* 0xffffffec003c7947 */ /* 0x000fec000383ffff */
.L_x_17082:
        /* <DEDUP_REMOVED lines=10> */
.L_x_37304:


//--------------------- .text._ZN10layer_norm13ln_fwd_kernelINS_13Kernel_traitsIf13__nv_bfloat16fS2_fjLj1024ELj1ELj4ELj1ELj16ENS_18Kernel_traits_baseILj1024EfS2_fS2_fjLj128EEEEELb1ELb1ELb0ELb1EEEvNS_9FwdParamsE --------------------------
	.section	.text._ZN10layer_norm13ln_fwd_kernelINS_13Kernel_traitsIf13__nv_bfloat16fS2_fjLj1024ELj1ELj4ELj1ELj16ENS_18Kernel_traits_baseILj1024EfS2_fS2_fjLj128EEEEELb1ELb1ELb0ELb1EEEvNS_9FwdParamsE,"ax",@progbits
	.align	128
        .global         _ZN10layer_norm13ln_fwd_kernelINS_13Kernel_traitsIf13__nv_bfloat16fS2_fjLj1024ELj1ELj4ELj1ELj16ENS_18Kernel_traits_baseILj1024EfS2_fS2_fjLj128EEEEELb1ELb1ELb0ELb1EEEvNS_9FwdParamsE
        .type           _ZN10layer_norm13ln_fwd_kernelINS_13Kernel_traitsIf13__nv_bfloat16fS2_fjLj1024ELj1ELj4ELj1ELj16ENS_18Kernel_traits_baseILj1024EfS2_fS2_fjLj128EEEEELb1ELb1ELb0ELb1EEEvNS_9FwdParamsE,@function
        .size           _ZN10layer_norm13ln_fwd_kernelINS_13Kernel_traitsIf13__nv_bfloat16fS2_fjLj1024ELj1ELj4ELj1ELj16ENS_18Kernel_traits_baseILj1024EfS2_fS2_fjLj128EEEEELb1ELb1ELb0ELb1EEEvNS_9FwdParamsE,(.L_x_37305 - _ZN10layer_norm13ln_fwd_kernelINS_13Kernel_traitsIf13__nv_bfloat16fS2_fjLj1024ELj1ELj4ELj1ELj16ENS_18Kernel_traits_baseILj1024EfS2_fS2_fjLj128EEEEELb1ELb1ELb0ELb1EEEvNS_9FwdParamsE)
        .other          _ZN10layer_norm13ln_fwd_kernelINS_13Kernel_traitsIf13__nv_bfloat16fS2_fjLj1024ELj1ELj4ELj1ELj16ENS_18Kernel_traits_baseILj1024EfS2_fS2_fjLj128EEEEELb1ELb1ELb0ELb1EEEvNS_9FwdParamsE,@"STO_CUDA_ENTRY STV_DEFAULT"
_ZN10layer_norm13ln_fwd_kernelINS_13Kernel_traitsIf13__nv_bfloat16fS2_fjLj1024ELj1ELj4ELj1ELj16ENS_18Kernel_traits_baseILj1024EfS2_fS2_fjLj128EEEEELb1ELb1ELb0ELb1EEEvNS_9FwdParamsE:
.text._ZN10layer_norm13ln_fwd_kernelINS_13Kernel_traitsIf13__nv_bfloat16fS2_fjLj1024ELj1ELj4ELj1ELj16ENS_18Kernel_traits_baseILj1024EfS2_fS2_fjLj128EEEEELb1ELb1ELb0ELb1EEEvNS_9FwdParamsE:
        /* <DEDUP_REMOVED lines=79> */
.L_x_17083:
        /* <DEDUP_REMOVED lines=18> */
[----:B------:R-:W5:Y:S01]  /*0610*/  LDG.E.128 R92, desc[UR6][R36.64+0x10] ;  /* 0x00001006245c7981 */ /* 0x000f62000c1e1d00 */
[----:B------:R-:W-:-:S03]  /*0620*/  CS2R R64, SRZ ;  /* 0x0000000000407805 */ /* 0x000fc6000001ff00 */
        /* <DEDUP_REMOVED lines=16> */
.L_x_17084:
[----:B------:R-:W1:Y:S02]  /*0730*/  LDCU UR4, c[0x0][0x384] ;  /* 0x00007080ff0477ac */ /* 0x000e640008000800 */
[----:B-1----:R-:W-:-:S13]  /*0740*/  ISETP.GE.AND P0, PT, R156, UR4, PT ;  /* 0x000000049c007c0c */ /* 0x002fda000bf06270 */
[----:B------:R-:W-:Y:S05]  /*0750*/  @P0 EXIT ;  /* 0x000000000000094d */ /* 0x000fea0003800000 */
[----:B------:R-:W-:Y:S01]  /*0760*/  IMAD.HI.U32 R0, R157, -0x326172a9, RZ ;  /* 0xcd9e8d579d007827 */ /* 0x000fe200078e00ff */
[----:B------:R-:W1:Y:S01]  /*0770*/  LDCU.64 UR4, c[0x0][0x3e0] ;  /* 0x00007c00ff0477ac */ /* 0x000e620008000a00 */
[----:B------:R-:W-:Y:S02]  /*0780*/  LOP3.LUT R178, R178, 0xfffffff7, RZ, 0xc0, !PT ;  /* 0xfffffff7b2b27812 */ /* 0x000fe400078ec0ff */
[----:B------:R-:W-:Y:S02]  /*0790*/  HFMA2 R145, -RZ, RZ, 0, 0 ;  /* 0x00000000ff917431 */ /* 0x000fe400000001ff */
[----:B0-----:R-:W-:Y:S01]  /*07a0*/  IMAD.HI.U32 R101, R179, -0x2daee0ad, RZ ;  /* 0xd2511f53b3657827 */ /* 0x001fe200078e00ff */
[----:B------:R-:W-:Y:S01]  /*07b0*/  LOP3.LUT R0, R149, R0, R2, 0x96, !PT ;  /* 0x0000000095007212 */ /* 0x000fe200078e9602 */
[----:B------:R-:W0:Y:S01]  /*07c0*/  LDCU UR13, c[0x0][0x404] ;  /* 0x00008080ff0d77ac */ /* 0x000e220008000800 */
[----:B------:R-:W-:Y:S01]  /*07d0*/  LOP3.LUT R176, R176, 0x3, RZ, 0xc0, !PT ;  /* 0x00000003b0b07812 */ /* 0x000fe200078ec0ff */
[----:B------:R-:W-:Y:S01]  /*07e0*/  IMAD R105, R179, -0x2daee0ad, RZ ;  /* 0xd2511f53b3697824 */ /* 0x000fe200078e02ff */
[----:B------:R-:W-:Y:S01]  /*07f0*/  LOP3.LUT R101, R101, R3, RZ, 0x3c, !PT ;  /* 0x0000000365657212 */ /* 0x000fe200078e3cff */
[----:B------:R-:W-:Y:S01]  /*0800*/  IMAD R103, R157, -0x326172a9, RZ ;  /* 0xcd9e8d579d677824 */ /* 0x000fe200078e02ff */
[----:B------:R-:W2:Y:S01]  /*0810*/  LDCU UR14, c[0x0][0x408] ;  /* 0x00008100ff0e77ac */ /* 0x000ea20008000800 */
[----:B------:R-:W-:Y:S01]  /*0820*/  IMAD.HI.U32 R102, R0, -0x2daee0ad, RZ ;  /* 0xd2511f5300667827 */ /* 0x000fe200078e00ff */
[----:B------:R-:W3:Y:S03]  /*0830*/  LDCU UR10, c[0x0][0x388] ;  /* 0x00007100ff0a77ac */ /* 0x000ee60008000800 */
[----:B------:R-:W-:Y:S01]  /*0840*/  IMAD.HI.U32 R100, R101, -0x326172a9, RZ ;  /* 0xcd9e8d5765647827 */ /* 0x000fe200078e00ff */
[----:B------:R-:W-:-:S02]  /*0850*/  LOP3.LUT R102, R106, R105, R102, 0x96, !PT ;  /* 0x000000696a667212 */ /* 0x000fc400078e9666 */
[----:B-1----:R-:W-:Y:S01]  /*0860*/  ISETP.NE.U32.AND P0, PT, RZ, UR4, PT ;  /* 0x00000004ff007c0c */ /* 0x002fe2000bf05070 */
[----:B------:R-:W-:Y:S01]  /*0870*/  IMAD R101, R101, -0x326172a9, RZ ;  /* 0xcd9e8d5765657824 */ /* 0x000fe200078e02ff */
[----:B------:R-:W-:Y:S01]  /*0880*/  LOP3.LUT R100, R104, R103, R100, 0x96, !PT ;  /* 0x0000006768647212 */ /* 0x000fe200078e9664 */
[----:B------:R-:W-:Y:S01]  /*0890*/  IMAD R104, R0, -0x2daee0ad, RZ ;  /* 0xd2511f5300687824 */ /* 0x000fe200078e02ff */
[----:B------:R-:W-:Y:S01]  /*08a0*/  ISETP.NE.AND.EX P0, PT, RZ, UR5, PT, P0 ;  /* 0x00000005ff007c0c */ /* 0x000fe2000bf05300 */
[----:B------:R-:W-:Y:S01]  /*08b0*/  IMAD.HI.U32 R0, R102, -0x326172a9, RZ ;  /* 0xcd9e8d5766007827 */ /* 0x000fe200078e00ff */
[----:B------:R-:W1:Y:S03]  /*08c0*/  LDCU.U8 UR12, c[0x0][0x410] ;  /* 0x00008200ff0c77ac */ /* 0x000e660008000000 */
[----:B------:R-:W-:Y:S01]  /*08d0*/  IMAD.HI.U32 R103, R100, -0x2daee0ad, RZ ;  /* 0xd2511f5364677827 */ /* 0x000fe200078e00ff */
[----:B------:R-:W-:Y:S01]  /*08e0*/  LOP3.LUT R0, R155, R101, R0, 0x96, !PT ;  /* 0x000000659b007212 */ /* 0x000fe200078e9600 */
[----:B------:R-:W4:Y:S02]  /*08f0*/  LDCU UR11, c[0x0][0x448] ;  /* 0x00008900ff0b77ac */ /* 0x000f240008000800 */
        /* <DEDUP_REMOVED lines=46> */
[----:B01234-:R-:W-:-:S07]  /*0be0*/  IMAD R172, R0, -0x2daee0ad, RZ ;  /* 0xd2511f5300ac7824 */ /* 0x01ffce00078e02ff */
.L_x_17413:
[----:B------:R-:W-:Y:S01]  /*0bf0*/  LOP3.LUT P1, RZ, R178, 0x8, RZ, 0xc0, !PT ;  /* 0x00000008b2ff7812 */ /* 0x000fe2000782c0ff */
[----:B0-----:R-:W0:Y:S01]  /*0c00*/  S2R R184, SR_TID.X ;  /* 0x0000000000b87919 */ /* 0x001e220000002100 */
[----:B------:R-:W1:Y:S01]  /*0c10*/  LDC.64 R132, c[0x0][0x390] ;  /* 0x0000e400ff847b82 */ /* 0x000e620000000a00 */
[----:B------:R-:W-:-:S10]  /*0c20*/  IMAD R0, R156, UR10, RZ ;  /* 0x0000000a9c007c24 */ /* 0x000fd4000f8e02ff */
[----:B------:R-:W2:Y:S01]  /*0c30*/  @P1 LDC.64 R108, c[0x0][0x3e0] ;  /* 0x0000f800ff6c1b82 */ /* 0x000ea20000000a00 */
[----:B------:R-:W-:-:S04]  /*0c40*/  SHF.R.S32.HI R111, RZ, 0x1f, R0 ;  /* 0x0000001fff6f7819 */ /* 0x000fc80000011400 */
        /* <DEDUP_REMOVED lines=13> */
[C---:B------:R-:W-:Y:S01]  /*0d20*/  IADD3 R167, PT, PT, R2.reuse, 0x78dde6e4, RZ ;  /* 0x78dde6e402a77810 */ /* 0x040fe20007ffe0ff */
[C---:B------:R-:W-:Y:S01]  /*0d30*/  VIADD R166, R3.reuse, 0xa9066899 ;  /* 0xa906689903a67836 */ /* 0x040fe20000000000 */
[C---:B------:R-:W-:Y:S01]  /*0d40*/  IADD3 R164, PT, PT, R3.reuse, 0x32370b8f, RZ ;  /* 0x32370b8f03a47810 */ /* 0x040fe20007ffe0ff */
[----:B------:R-:W-:Y:S01]  /*0d50*/  VIADD R165, R2, 0x9e3779b9 ;  /* 0x9e3779b902a57836 */ /* 0x000fe20000000000 */
[C---:B------:R-:W-:Y:S01]  /*0d60*/  IADD3 R160, PT, PT, R3.reuse, -0x695add53, RZ ;  /* 0x96a522ad03a07810 */ /* 0x040fe20007ffe0ff */
[----:B------:R-:W-:-:S02]  /*0d70*/  VIADD R163, R3, 0x1fd5c5a3 ;  /* 0x1fd5c5a303a37836 */ /* 0x000fc40000000000 */
[C---:B------:R-:W-:Y:S02]  /*0d80*/  VIADD R162, R3.reuse, 0xbb67ae85 ;  /* 0xbb67ae8503a27836 */ /* 0x040fe40000000000 */
[----:B------:R-:W-:Y:S02]  /*0d90*/  VIADD R158, R3, 0xed9eba14 ;  /* 0xed9eba14039e7836 */ /* 0x000fe40000000000 */
[----:B------:R-:W-:Y:S02]  /*0da0*/  IMAD.MOV.U32 R0, RZ, RZ, 0x2f800000 ;  /* 0x2f800000ff007424 */ /* 0x000fe400078e00ff */
[----:B--2---:R-:W-:Y:S01]  /*0db0*/  @P1 IMAD.U32 R171, R108, 0x10000, RZ ;  /* 0x000100006cab1824 */ /* 0x004fe200078e00ff */
        /* <DEDUP_REMOVED lines=16> */
.L_x_37144:
[----:B------:R-:W-:Y:S05]  /*0ec0*/  BRX R108 -0xed0                                        (*"BRANCH_TARGETS .L_x_37145,.L_x_37146,.L_x_37147"*) ;  /* 0xfffffff06c4c7949 */ /* 0x000fea000383ffff */
.L_x_37147:
[----:B------:R-:W-:Y:S01]  /*0ed0*/  VIADD R110, R176, 0x1 ;  /* 0x00000001b06e7836 */ /* 0x000fe20000000000 */
[----:B------:R-:W-:Y:S01]  /*0ee0*/  MOV R116, R172 ;  /* 0x000000ac00747202 */ /* 0x000fe20000000f00 */
[----:B------:R-:W-:Y:S01]  /*0ef0*/  IMAD.MOV.U32 R111, RZ, RZ, R146 ;  /* 0x000000ffff6f7224 */ /* 0x000fe200078e0092 */
[----:B------:R-:W-:Y:S06]  /*0f00*/  BRA `(.L_x_17087) ;  /* 0x0000000000f07947 */ /* 0x000fec0003800000 */
.L_x_37145:
[----:B------:R-:W-:Y:S01]  /*0f10*/  IMAD.MOV.U32 R116, RZ, RZ, R172 ;  /* 0x000000ffff747224 */ /* 0x000fe200078e00ac */
[----:B------:R-:W-:Y:S01]  /*0f20*/  MOV R110, 0x3 ;  /* 0x00000003006e7802 */ /* 0x000fe20000000f00 */
[----:B------:R-:W-:Y:S01]  /*0f30*/  IMAD.MOV.U32 R111, RZ, RZ, R147 ;  /* 0x000000ffff6f7224 */ /* 0x000fe200078e0093 */
[----:B------:R-:W-:Y:S06]  /*0f40*/  BRA `(.L_x_17087) ;  /* 0x0000000000e07947 */ /* 0x000fec0003800000 */
.L_x_37146:
        /* <DEDUP_REMOVED lines=13> */
.L_x_17089:
[----:B------:R-:W-:Y:S05]  /*1020*/  BSYNC.RECONVERGENT B1 ;  /* 0x0000000000017941 */ /* 0x000fea0003800200 */
.L_x_17088:
        /* <DEDUP_REMOVED lines=42> */
.L_x_17087:
[----:B------:R-:W-:Y:S05]  /*12d0*/  BSYNC.RECONVERGENT B0 ;  /* 0x0000000000007941 */ /* 0x000fea0003800200 */
.L_x_17086:
        /* <DEDUP_REMOVED lines=12> */
[----:B------:R-:W-:Y:S01]  /*13a0*/  PRMT R112, R112, 0x7632, R112 ;  /* 0x0000763270707816 */ /* 0x000fe20000000070 */
[----:B------:R-:W-:Y:S01]  /*13b0*/  IMAD.MOV.U32 R111, RZ, RZ, R144 ;  /* 0x000000ffff6f7224 */ /* 0x000fe200078e0090 */
[----:B------:R-:W-:-:S02]  /*13c0*/  PLOP3.LUT P3, PT, P1, PT, PT, 0x8, 0x80 ;  /* 0x000000000080781c */ /* 0x000fc40000f6e170 */
[----:B------:R-:W-:-:S05]  /*13d0*/  FSEL R109, R109, RZ, !P1 ;  /* 0x000000ff6d6d7208 */ /* 0x000fca0004800000 */
[----:B------:R-:W-:-:S06]  /*13e0*/  FFMA.FTZ R108, R109, R32, R100 ;  /* 0x000000206d6c7223 */ /* 0x000fcc0000010064 */
        /* <DEDUP_REMOVED lines=10> */
.L_x_17092:
        /* <DEDUP_REMOVED lines=13> */
.L_x_17094:
[----:B------:R-:W-:Y:S05]  /*1560*/  BSYNC.RECONVERGENT B1 ;  /* 0x0000000000017941 */ /* 0x000fea0003800200 */
.L_x_17093:
        /* <DEDUP_REMOVED lines=41> */
[----:B------:R-:W-:Y:S02]  /*1800*/  LOP3.LUT R147, R160, R110, R119, 0x96, !PT ;  /* 0x0000006ea0937212 */ /* 0x000fe400078e9677 */
[----:B------:R-:W-:-:S07]  /*1810*/  MOV R116, R118 ;  /* 0x0000007600747202 */ /* 0x000fce0000000f00 */
.L_x_17091:
[----:B------:R-:W-:Y:S05]  /*1820*/  BSYNC.RECONVERGENT B0 ;  /* 0x0000000000007941 */ /* 0x000fea0003800200 */
.L_x_17090:
[----:B------:R-:W-:Y:S01]  /*1830*/  I2FP.F32.U32 R109, R111 ;  /* 0x0000006f006d7245 */ /* 0x000fe20000201000 */
[----:B------:R-:W-:Y:S01]  /*1840*/  IMAD.U32 R112, R112, 0x10000, RZ ;  /* 0x0001000070707824 */ /* 0x000fe200078e00ff */
[----:B------:R-:W-:Y:S01]  /*1850*/  ISETP.NE.AND P2, PT, R117, 0x1, PT ;  /* 0x000000017500780c */ /* 0x000fe20003f45270 */
[----:B------:R-:W-:Y:S01]  /*1860*/  BSSY.RECONVERGENT B0, `(.L_x_17095) ;  /* 0x000004e000007945 */ /* 0x000fe20003800200 */
[----:B------:R-:W-:Y:S01]  /*1870*/  LOP3.LUT R178, R178, 0xfffffffd, RZ, 0xc0, !PT ;  /* 0xfffffffdb2b27812 */ /* 0x000fe200078ec0ff */
[----:B------:R-:W-:Y:S01]  /*1880*/  FFMA.FTZ R110, R109, R0, 1.1641532182693481445e-10 ;  /* 0x2f0000006d6e7423 */ /* 0x000fe20000010000 */
[----:B------:R-:W-:Y:S01]  /*1890*/  FMUL.FTZ R109, R112, R171 ;  /* 0x000000ab706d7220 */ /* 0x000fe20000410000 */
[----:B------:R-:W-:Y:S02]  /*18a0*/  HFMA2 R118, -RZ, RZ, 0, 1.1920928955078125e-07 ;  /* 0x00000002ff767431 */ /* 0x000fe400000001ff */
[----:B------:R-:W-:Y:S01]  /*18b0*/  IMAD.MOV.U32 R111, RZ, RZ, R144 ;  /* 0x000000ffff6f7224 */ /* 0x000fe200078e0090 */
[----:B------:R-:W-:Y:S01]  /*18c0*/  FSETP.GTU.FTZ.AND P1, PT, R110, R173, PT ;  /* 0x000000ad6e00720b */ /* 0x000fe20003f3c000 */
[----:B------:R-:W-:-:S03]  /*18d0*/  FMUL.FTZ R109, R109, R174 ;  /* 0x000000ae6d6d7220 */ /* 0x000fc60000410000 */
[----:B------:R-:W-:Y:S02]  /*18e0*/  PLOP3.LUT P3, PT, P1, PT, PT, 0x8, 0x80 ;  /* 0x000000000080781c */ /* 0x000fe40000f6e170 */
        /* <DEDUP_REMOVED lines=12> */
.L_x_17097:
        /* <DEDUP_REMOVED lines=13> */
.L_x_17099:
[----:B------:R-:W-:Y:S05]  /*1a80*/  BSYNC.RECONVERGENT B1 ;  /* 0x0000000000017941 */ /* 0x000fea0003800200 */
.L_x_17098:
        /* <DEDUP_REMOVED lines=43> */
.L_x_17096:
[----:B------:R-:W-:Y:S05]  /*1d40*/  BSYNC.RECONVERGENT B0 ;  /* 0x0000000000007941 */ /* 0x000fea0003800200 */
.L_x_17095:
        /* <DEDUP_REMOVED lines=23> */
.L_x_17102:
        /* <DEDUP_REMOVED lines=13> */
.L_x_17104:
[----:B------:R-:W-:Y:S05]  /*1f90*/  BSYNC.RECONVERGENT B1 ;  /* 0x0000000000017941 */ /* 0x000fea0003800200 */
.L_x_17103:
        /* <DEDUP_REMOVED lines=43> */
.L_x_17101:
[----:B------:R-:W-:Y:S05]  /*2250*/  BSYNC.RECONVERGENT B0 ;  /* 0x0000000000007941 */ /* 0x000fea0003800200 */
.L_x_17100:
        /* <DEDUP_REMOVED lines=22> */
.L_x_17107:
        /* <DEDUP_REMOVED lines=13> */
.L_x_17109:
[----:B------:R-:W-:Y:S05]  /*2490*/  BSYNC.RECONVERGENT B1 ;  /* 0x0000000000017941 */ /* 0x000fea0003800200 */
.L_x_17108:
        /* <DEDUP_REMOVED lines=43> */
.L_x_17106:
[----:B------:R-:W-:Y:S05]  /*2750*/  BSYNC.RECONVERGENT B0 ;  /* 0x0000000000007941 */ /* 0x000fea0003800200 */
.L_x_17105:
        /* <DEDUP_REMOVED lines=23> */
.L_x_17112:
        /* <DEDUP_REMOVED lines=13> */
.L_x_17114:
[----:B------:R-:W-:Y:S05]  /*29a0*/  BSYNC.RECONVERGENT B1 ;  /* 0x0000000000017941 */ /* 0x000fea0003800200 */
.L_x_17113:
        /* <DEDUP_REMOVED lines=43> */
.L_x_17111:
[----:B------:R-:W-:Y:S05]  /*2c60*/  BSYNC.RECONVERGENT B0 ;  /* 0x0000000000007941 */ /* 0x000fea0003800200 */
.L_x_17110:
        /* <DEDUP_REMOVED lines=22> */
.L_x_17117:
        /* <DEDUP_REMOVED lines=13> */
.L_x_17119:
[----:B------:R-:W-:Y:S05]  /*2ea0*/  BSYNC.RECONVERGENT B1 ;  /* 0x0000000000017941 */ /* 0x000fea0003800200 */
.L_x_17118:
        /* <DEDUP_REMOVED lines=43> */
.L_x_17116:
[----:B------:R-:W-:Y:S05]  /*3160*/  BSYNC.RECONVERGENT B0 ;  /* 0x0000000000007941 */ /* 0x000fea0003800200 */
.L_x_17115:
        /* <DEDUP_REMOVED lines=23> */
.L_x_17122:
        /* <DEDUP_REMOVED lines=15> */
.L_x_17124:
[----:B------:R-:W-:Y:S05]  /*33d0*/  BSYNC.RECONVERGENT B1 ;  /* 0x0000000000017941 */ /* 0x000fea0003800200 */
.L_x_17123:
        /* <DEDUP_REMOVED lines=43> */
.L_x_17121:
[----:B------:R-:W-:Y:S05]  /*3690*/  BSYNC.RECONVERGENT B0 ;  /* 0x0000000000007941 */ /* 0x000fea0003800200 */
.L_x_17120:
        /* <DEDUP_REMOVED lines=10> */
.L_x_17085:
        /* <DEDUP_REMOVED lines=16> */
.L_x_17128:
        /* <DEDUP_REMOVED lines=13> */
.L_x_17130:
[----:B------:R-:W-:Y:S05]  /*3910*/  BSYNC.RECONVERGENT B1 ;  /* 0x0000000000017941 */ /* 0x000fea0003800200 */
.L_x_17129:
        /* <DEDUP_REMOVED lines=42> */
.L_x_17127:
[----:B------:R-:W-:Y:S05]  /*3bc0*/  BSYNC.RECONVERGENT B0 ;  /* 0x0000000000007941 */ /* 0x000fea0003800200 */
.L_x_17126:
[----:B------:R-:W-:Y:S01]  /*3bd0*/  I2FP.F32.U32 R109, R108 ;  /* 0x0000006c006d7245 */ /* 0x000fe20000201000 */
[----:B------:R-:W-:Y:S01]  /*3be0*/  IMAD.U32 R173, RZ, RZ, UR13 ;  /* 0x0000000dffad7e24 */ /* 0x000fe2000f8e00ff */
[----:B------:R-:W-:Y:S01]  /*3bf0*/  ISETP.NE.AND P2, PT, R111, 0x1, PT ;  /* 0x000000016f00780c */ /* 0x000fe20003f45270 */
[----:B-----5:R-:W-:Y:S01]  /*3c00*/  IMAD.U32 R110, R112, 0x10000, RZ ;  /* 0x00010000706e7824 */ /* 0x020fe200078e00ff */
[----:B------:R-:W-:Y:S01]  /*3c10*/  MOV R174, UR14 ;  /* 0x0000000e00ae7c02 */ /* 0x000fe20008000f00 */
[----:B------:R-:W-:Y:S01]  /*3c20*/  FFMA.FTZ R108, R109, R0, 1.1641532182693481445e-10 ;  /* 0x2f0000006d6c7423 */ /* 0x000fe20000010000 */
[----:B------:R-:W-:Y:S01]  /*3c30*/  LOP3.LUT R178, R178, 0xfffffffb, RZ, 0xc0, !PT ;  /* 0xfffffffbb2b27812 */ /* 0x000fe200078ec0ff */
[----:B------:R-:W-:Y:S01]  /*3c40*/  FMUL.FTZ R109, R110, R171 ;  /* 0x000000ab6e6d7220 */ /* 0x000fe20000410000 */
[----:B------:R-:W-:Y:S01]  /*3c50*/  BSSY.RECONVERGENT B0, `(.L_x_17131) ;  /* 0x000004b000007945 */ /* 0x000fe20003800200 */
[----:B------:R-:W-:Y:S01]  /*3c60*/  PRMT R112, R112, 0x7632, R112 ;  /* 0x0000763270707816 */ /* 0x000fe20000000070 */
[----:B------:R-:W-:Y:S01]  /*3c70*/  IMAD.MOV.U32 R117, RZ, RZ, 0x2 ;  /* 0x00000002ff757424 */ /* 0x000fe200078e00ff */
[----:B------:R-:W-:Y:S01]  /*3c80*/  FSETP.GTU.FTZ.AND P1, PT, R108, R173, PT ;  /* 0x000000ad6c00720b */ /* 0x000fe20003f3c000 */
[----:B------:R-:W-:Y:S01]  /*3c90*/  FMUL.FTZ R109, R109, R174 ;  /* 0x000000ae6d6d7220 */ /* 0x000fe20000410000 */
[----:B------:R-:W-:-:S02]  /*3ca0*/  IMAD.MOV.U32 R108, RZ, RZ, R144 ;  /* 0x000000ffff6c7224 */ /* 0x000fc400078e0090 */
[----:B------:R-:W-:Y:S02]  /*3cb0*/  PLOP3.LUT P3, PT, P1, PT, PT, 0x8, 0x80 ;  /* 0x000000000080781c */ /* 0x000fe40000f6e170 */
[----:B------:R-:W-:-:S11]  /*3cc0*/  FSEL R109, R109, RZ, !P1 ;  /* 0x000000ff6d6d7208 */ /* 0x000fd60004800000 */
[----:B------:R-:W-:Y:S01]  /*3cd0*/  @P3 LOP3.LUT R178, R178, 0x4, RZ, 0xfc, !PT ;  /* 0x00000004b2b23812 */ /* 0x000fe200078efcff */
        /* <DEDUP_REMOVED lines=9> */
.L_x_17133:
        /* <DEDUP_REMOVED lines=13> */
.L_x_17135:
[----:B------:R-:W-:Y:S05]  /*3e40*/  BSYNC.RECONVERGENT B1 ;  /* 0x0000000000017941 */ /* 0x000fea0003800200 */
.L_x_17134:
        /* <DEDUP_REMOVED lines=43> */
.L_x_17132:
[----:B------:R-:W-:Y:S05]  /*4100*/  BSYNC.RECONVERGENT B0 ;  /* 0x0000000000007941 */ /* 0x000fea0003800200 */
.L_x_17131:
[----:B------:R-:W-:Y:S01]  /*4110*/  I2FP.F32.U32 R111, R108 ;  /* 0x0000006c006f7245 */ /* 0x000fe20000201000 */
[----:B------:R-:W-:Y:S01]  /*4120*/  BSSY.RECONVERGENT B0, `(.L_x_17136) ;  /* 0x000004f000007945 */ /* 0x000fe20003800200 */
[----:B------:R-:W-:Y:S01]  /*4130*/  ISETP.NE.AND P2, PT, R117, 0x1, PT ;  /* 0x000000017500780c */ /* 0x000fe20003f45270 */
[----:B------:R-:W-:Y:S01]  /*4140*/  IMAD.MOV.U32 R118, RZ, RZ, 0x2 ;  /* 0x00000002ff767424 */ /* 0x000fe200078e00ff */
[----:B------:R-:W-:Y:S01]  /*4150*/  SHF.L.U32 R112, R112, 0x10, RZ ;  /* 0x0000001070707819 */ /* 0x000fe200000006ff */
[----:B------:R-:W-:Y:S01]  /*4160*/  FFMA.FTZ R108, R111, R0, 1.1641532182693481445e-10 ;  /* 0x2f0000006f6c7423 */ /* 0x000fe20000010000 */
[----:B------:R-:W-:-:S03]  /*4170*/  LOP3.LUT R178, R178, 0xfffffffd, RZ, 0xc0, !PT ;  /* 0xfffffffdb2b27812 */ /* 0x000fc600078ec0ff */
[----:B------:R-:W-:Y:S01]  /*4180*/  FMUL.FTZ R111, R112, R171 ;  /* 0x000000ab706f7220 */ /* 0x000fe20000410000 */
[----:B------:R-:W-:Y:S01]  /*4190*/  FSETP.GTU.FTZ.AND P1, PT, R108, R173, PT ;  /* 0x000000ad6c00720b */ /* 0x000fe20003f3c000 */
[----:B------:R-:W-:Y:S02]  /*41a0*/  IMAD.MOV.U32 R108, RZ, RZ, R144 ;  /* 0x000000ffff6c7224 */ /* 0x000fe400078e0090 */
[----:B------:R-:W-:Y:S01]  /*41b0*/  FMUL.FTZ R110, R111, R174 ;  /* 0x000000ae6f6e7220 */ /* 0x000fe20000410000 */
[----:B------:R-:W-:-:S04]  /*41c0*/  PLOP3.LUT P3, PT, P1, PT, PT, 0x8, 0x80 ;  /* 0x000000000080781c */ /* 0x000fc80000f6e170 */
[----:B------:R-:W-:-:S09]  /*41d0*/  FSEL R110, R110, RZ, !P1 ;  /* 0x000000ff6e6e7208 */ /* 0x000fd20004800000 */
        /* <DEDUP_REMOVED lines=10> */
.L_x_17138:
        /* <DEDUP_REMOVED lines=13> */
.L_x_17140:
[----:B------:R-:W-:Y:S05]  /*4350*/  BSYNC.RECONVERGENT B1 ;  /* 0x0000000000017941 */ /* 0x000fea0003800200 */
.L_x_17139:
        /* <DEDUP_REMOVED lines=43> */
.L_x_17137:
[----:B------:R-:W-:Y:S05]  /*4610*/  BSYNC.RECONVERGENT B0 ;  /* 0x0000000000007941 */ /* 0x000fea0003800200 */
.L_x_17136:
[----:B------:R-:W-:Y:S01]  /*4620*/  I2FP.F32.U32 R111, R108 ;  /* 0x0000006c006f7245 */ /* 0x000fe20000201000 */
[----:B------:R-:W-:Y:S01]  /*4630*/  BSSY.RECONVERGENT B0, `(.L_x_17141) ;  /* 0x000004e000007945 */ /* 0x000fe20003800200 */
[----:B------:R-:W-:Y:S01]  /*4640*/  ISETP.NE.AND P3, PT, R118, 0x1, PT ;  /* 0x000000017600780c */ /* 0x000fe20003f65270 */
[----:B------:R-:W-:Y:S01]  /*4650*/  IMAD.MOV.U32 R117, RZ, RZ, 0x2 ;  /* 0x00000002ff757424 */ /* 0x000fe200078e00ff */
[----:B------:R-:W-:Y:S01]  /*4660*/  SHF.L.U32 R112, R113, 0x10, RZ ;  /* 0x0000001071707819 */ /* 0x000fe200000006ff */
[----:B------:R-:W-:-:S04]  /*4670*/  FFMA.FTZ R108, R111, R0, 1.1641532182693481445e-10 ;  /* 0x2f0000006f6c7423 */ /* 0x000fc80000010000 */
[----:B------:R-:W-:Y:S01]  /*4680*/  FMUL.FTZ R111, R112, R171 ;  /* 0x000000ab706f7220 */ /* 0x000fe20000410000 */
[----:B------:R-:W-:Y:S01]  /*4690*/  FSETP.GTU.FTZ.AND P2, PT, R108, R173, PT ;  /* 0x000000ad6c00720b */ /* 0x000fe20003f5c000 */
[----:B------:R-:W-:Y:S01]  /*46a0*/  IMAD.MOV.U32 R112, RZ, RZ, R144 ;  /* 0x000000ffff707224 */ /* 0x000fe200078e0090 */
[----:B------:R-:W-:Y:S01]  /*46b0*/  PRMT R108, R113, 0x7632, R108 ;  /* 0x00007632716c7816 */ /* 0x000fe2000000006c */
        /* <DEDUP_REMOVED lines=12> */
.L_x_17143:
        /* <DEDUP_REMOVED lines=13> */
.L_x_17145:
[----:B------:R-:W-:Y:S05]  /*4850*/  BSYNC.RECONVERGENT B1 ;  /* 0x0000000000017941 */ /* 0x000fea0003800200 */
.L_x_17144:
        /* <DEDUP_REMOVED lines=43> */
.L_x_17142:
[----:B------:R-:W-:Y:S05]  /*4b10*/  BSYNC.RECONVERGENT B0 ;  /* 0x0000000000007941 */ /* 0x000fea0003800200 */
.L_x_17141:
        /* <DEDUP_REMOVED lines=21> */
.L_x_17148:
        /* <DEDUP_REMOVED lines=13> */
.L_x_17150:
[----:B------:R-:W-:Y:S05]  /*4d40*/  BSYNC.RECONVERGENT B1 ;  /* 0x0000000000017941 */ /* 0x000fea0003800200 */
.L_x_17149:
        /* <DEDUP_REMOVED lines=43> */
.L_x_17147:
[----:B------:R-:W-:Y:S05]  /*5000*/  BSYNC.RECONVERGENT B0 ;  /* 0x0000000000007941 */ /* 0x000fea0003800200 */
.L_x_17146:
        /* <DEDUP_REMOVED lines=22> */
.L_x_17153:
        /* <DEDUP_REMOVED lines=13> */
.L_x_17155:
[----:B------:R-:W-:Y:S05]  /*5240*/  BSYNC.RECONVERGENT B1 ;  /* 0x0000000000017941 */ /* 0x000fea0003800200 */
.L_x_17154:
        /* <DEDUP_REMOVED lines=43> */
.L_x_17152:
[----:B------:R-:W-:Y:S05]  /*5500*/  BSYNC.RECONVERGENT B0 ;  /* 0x0000000000007941 */ /* 0x000fea0003800200 */
.L_x_17151:
        /* <DEDUP_REMOVED lines=21> */
.L_x_17158:
        /* <DEDUP_REMOVED lines=13> */
.L_x_17160:
[----:B------:R-:W-:Y:S05]  /*5730*/  BSYNC.RECONVERGENT B1 ;  /* 0x0000000000017941 */ /* 0x000fea0003800200 */
.L_x_17159:
        /* <DEDUP_REMOVED lines=43> */
.L_x_17157:
[----:B------:R-:W-:Y:S05]  /*59f0*/  BSYNC.RECONVERGENT B0 ;  /* 0x0000000000007941 */ /* 0x000fea0003800200 */
.L_x_17156:
        /* <DEDUP_REMOVED lines=22> */
.L_x_17163:
        /* <DEDUP_REMOVED lines=15> */
.L_x_17165:
[----:B------:R-:W-:Y:S05]  /*5c50*/  BSYNC.RECONVERGENT B1 ;  /* 0x0000000000017941 */ /* 0x000fea0003800200 */
.L_x_17164:
        /* <DEDUP_REMOVED lines=43> */
.L_x_17162:
[----:B------:R-:W-:Y:S05]  /*5f10*/  BSYNC.RECONVERGENT B0 ;  /* 0x0000000000007941 */ /* 0x000fea0003800200 */
.L_x_17161:
[----:B------:R-:W-:Y:S02]  /*5f20*/  I2FP.F32.U32 R117, R117 ;  /* 0x0000007500757245 */ /* 0x000fe40000201000 */
[----:B------:R-:W-:-:S03]  /*5f30*/  SHF.L.U32 R108, R115, 0x10, RZ ;  /* 0x00000010736c7819 */ /* 0x000fc600000006ff */
[----:B------:R-:W-:Y:S02]  /*5f40*/  FFMA.FTZ R118, R117, R0, 1.1641532182693481445e-10 ;  /* 0x2f00000075767423 */ /* 0x000fe40000010000 */
[----:B------:R-:W-:Y:S01]  /*5f50*/  FMUL.FTZ R115, R108, R171 ;  /* 0x000000ab6c737220 */ /* 0x000fe20000410000 */
[----:B------:R-:W-:Y:S01]  /*5f60*/  FMUL.FTZ R108, R109, R32 ;  /* 0x000000206d6c7220 */ /* 0x000fe20000410000 */
[----:B------:R-:W-:Y:S01]  /*5f70*/  FMUL.FTZ R109, R110, R33 ;  /* 0x000000216e6d7220 */ /* 0x000fe20000410000 */
[----:B------:R-:W-:Y:S01]  /*5f80*/  FSETP.GTU.FTZ.AND P6, PT, R118, R173, PT ;  /* 0x000000ad7600720b */ /* 0x000fe20003fdc000 */
[----:B------:R-:W-:Y:S01]  /*5f90*/  FMUL.FTZ R115, R115, R174 ;  /* 0x000000ae73737220 */ /* 0x000fe20000410000 */
[----:B------:R-:W-:Y:S01]  /*5fa0*/  FMUL.FTZ R110, R111, R34 ;  /* 0x000000226f6e7220 */ /* 0x000fe20000410000 */
[----:B------:R-:W-:Y:S01]  /*5fb0*/  FMUL.FTZ R111, R112, R35 ;  /* 0x00000023706f7220 */ /* 0x000fe20000410000 */
[----:B------:R-:W-:Y:S01]  /*5fc0*/  FMUL.FTZ R112, R113, R28 ;  /* 0x0000001c71707220 */ /* 0x000fe20000410000 */
[----:B------:R-:W-:Y:S01]  /*5fd0*/  FMUL.FTZ R113, R114, R29 ;  /* 0x0000001d72717220 */ /* 0x000fe20000410000 */
[----:B------:R-:W-:Y:S01]  /*5fe0*/  FSEL R118, R115, RZ, !P6 ;  /* 0x000000ff73767208 */ /* 0x000fe20007000000 */
[----:B------:R-:W-:Y:S01]  /*5ff0*/  FMUL.FTZ R114, R127, R30 ;  /* 0x0000001e7f727220 */ /* 0x000fe20000410000 */
[----:B------:R-:W-:-:S03]  /*6000*/  PLOP3.LUT P6, PT, P6, PT, PT, 0x8, 0x80 ;  /* 0x000000000080781c */ /* 0x000fc600037ce170 */
[----:B------:R-:W-:-:S10]  /*6010*/  FMUL.FTZ R115, R118, R31 ;  /* 0x0000001f76737220 */ /* 0x000fd40000410000 */
.L_x_17125:
[----:B------:R-:W0:Y:S01]  /*6020*/  LDC.64 R142, c[0x0][0x3a8] ;  /* 0x0000ea00ff8e7b82 */ /* 0x000e220000000a00 */
[----:B------:R-:W-:Y:S01]  /*6030*/  SEL R120, RZ, 0x10000, !P5 ;  /* 0x00010000ff787807 */ /* 0x000fe20006800000 */
[----:B------:R-:W-:Y:S01]  /*6040*/  VIADD R161, R159, 0x20 ;  /* 0x000000209fa17836 */ /* 0x000fe20000000000 */
[C---:B------:R-:W-:Y:S02]  /*6050*/  LOP3.LUT P5, RZ, R178.reuse, 0x2, RZ, 0xc0, !PT ;  /* 0x00000002b2ff7812 */ /* 0x040fe400078ac0ff */
[----:B------:R-:W-:Y:S02]  /*6060*/  SEL R121, RZ, 0x1000000, !P6 ;  /* 0x01000000ff797807 */ /* 0x000fe40007000000 */
[----:B------:R-:W-:Y:S01]  /*6070*/  SEL R129, RZ, 0x100, !P4 ;  /* 0x00000100ff817807 */ /* 0x000fe20006000000 */
[----:B------:R-:W1:Y:S01]  /*6080*/  LDC.64 R140, c[0x0][0x3b0] ;  /* 0x0000ec00ff8c7b82 */ /* 0x000e620000000a00 */
[----:B------:R-:W-:Y:S02]  /*6090*/  LOP3.LUT P6, RZ, R178, 0x4, RZ, 0xc0, !PT ;  /* 0x00000004b2ff7812 */ /* 0x000fe400078cc0ff */
[----:B------:R-:W-:-:S02]  /*60a0*/  SEL R119, RZ, 0x1000000, !P2 ;  /* 0x01000000ff777807 */ /* 0x000fc40005000000 */
[----:B------:R-:W-:Y:S02]  /*60b0*/  SEL R118, RZ, 0x10000, !P1 ;  /* 0x00010000ff767807 */ /* 0x000fe40004800000 */
[----:B------:R-:W-:Y:S01]  /*60c0*/  SEL R117, RZ, 0x100, !P5 ;  /* 0x00000100ff757807 */ /* 0x000fe20006800000 */
[----:B------:R-:W2:Y:S01]  /*60d0*/  @P0 LDC.64 R126, c[0x0][0x3a0] ;  /* 0x0000e800ff7e0b82 */ /* 0x000ea20000000a00 */
[----:B------:R-:W-:Y:S02]  /*60e0*/  LOP3.LUT R129, R129, R121, R120, 0xfe, !PT ;  /* 0x0000007981817212 */ /* 0x000fe400078efe78 */
[----:B------:R-:W-:Y:S02]  /*60f0*/  SEL R128, RZ, 0x1, !P3 ;  /* 0x00000001ff807807 */ /* 0x000fe40005800000 */
[----:B------:R-:W-:Y:S02]  /*6100*/  LOP3.LUT R117, R117, R119, R118, 0xfe, !PT ;  /* 0x0000007775757212 */ /* 0x000fe400078efe76 */
[----:B------:R-:W-:Y:S01]  /*6110*/  SEL R120, RZ, 0x1, !P6 ;  /* 0x00000001ff787807 */ /* 0x000fe20007000000 */
[----:B0-----:R-:W-:Y:S01]  /*6120*/  IMAD.WIDE.U32 R118, R159, 0x20, R142 ;  /* 0x000000209f767825 */ /* 0x001fe200078e008e */
[----:B------:R-:W-:-:S02]  /*6130*/  LOP3.LUT R129, R129, R128, RZ, 0xfc, !PT ;  /* 0x0000008081817212 */ /* 0x000fc400078efcff */
[----:B------:R-:W-:Y:S01]  /*6140*/  LOP3.LUT R128, R117, R120, RZ, 0xfc, !PT ;  /* 0x0000007875807212 */ /* 0x000fe200078efcff */
[----:B------:R-:W-:Y:S01]  /*6150*/  IMAD.WIDE.U32 R120, R161, 0x10, R132 ;  /* 0x00000010a1787825 */ /* 0x000fe200078e0084 */
[----:B------:R0:W-:Y:S03]  /*6160*/  STG.E.128 desc[UR6][R118.64], R108 ;  /* 0x0000006c76007986 */ /* 0x0001e6000c101d06 */
[----:B-1----:R-:W-:Y:S01]  /*6170*/  IMAD.WIDE.U32 R124, R159, 0x8, R140 ;  /* 0x000000089f7c7825 */ /* 0x002fe200078e008c */
[----:B------:R0:W-:Y:S04]  /*6180*/  STG.E.128 desc[UR6][R118.64+0x10], R112 ;  /* 0x0000107076007986 */ /* 0x0001e8000c101d06 */
[----:B------:R0:W-:Y:S01]  /*6190*/  STG.E.64 desc[UR6][R124.64], R128 ;  /* 0x000000807c007986 */ /* 0x0001e2000c101b06 */
[----:B--2---:R-:W-:-:S03]  /*61a0*/  @P0 IMAD.WIDE.U32 R126, R161, 0x20, R126 ;  /* 0x00000020a17e0825 */ /* 0x004fc600078e007e */
[----:B------:R-:W5:Y:S04]  /*61b0*/  LDG.E.128 R120, desc[UR6][R120.64] ;  /* 0x0000000678787981 */ /* 0x000f68000c1e1d00 */
[----:B------:R0:W5:Y:S04]  /*61c0*/  @P0 LDG.E.128 R100, desc[UR6][R126.64] ;  /* 0x000000067e640981 */ /* 0x000168000c1e1d00 */
        /* <DEDUP_REMOVED lines=18> */
.L_x_17169:
        /* <DEDUP_REMOVED lines=13> */
.L_x_17171:
[----:B------:R-:W-:Y:S05]  /*63c0*/  BSYNC.RECONVERGENT B1 ;  /* 0x0000000000017941 */ /* 0x000fea0003800200 */
.L_x_17170:
        /* <DEDUP_REMOVED lines=41> */
[----:B------:R-:W-:-:S07]  /*6660*/  LOP3.LUT R147, R160, R118, R125, 0x96, !PT ;  /* 0x00000076a0937212 */ /* 0x000fce00078e967d */
.L_x_17168:
[----:B------:R-:W-:Y:S05]  /*6670*/  BSYNC.RECONVERGENT B0 ;  /* 0x0000000000007941 */ /* 0x000fea0003800200 */
.L_x_17167:
[----:B------:R-:W-:Y:S01]  /*6680*/  I2FP.F32.U32 R117, R117 ;  /* 0x0000007500757245 */ /* 0x000fe20000201000 */
[----:B------:R-:W-:Y:S01]  /*6690*/  BSSY.RECONVERGENT B0, `(.L_x_17172) ;  /* 0x0000051000007945 */ /* 0x000fe20003800200 */
[----:B-----5:R-:W-:Y:S01]  /*66a0*/  SHF.L.U32 R118, R120, 0x10, RZ ;  /* 0x0000001078767819 */ /* 0x020fe200000006ff */
[----:B------:R-:W-:Y:S01]  /*66b0*/  IMAD.MOV.U32 R125, RZ, RZ, 0x2 ;  /* 0x00000002ff7d7424 */ /* 0x000fe200078e00ff */
[----:B------:R-:W-:Y:S01]  /*66c0*/  ISETP.NE.AND P2, PT, R119, 0x1, PT ;  /* 0x000000017700780c */ /* 0x000fe20003f45270 */
[----:B------:R-:W-:Y:S01]  /*66d0*/  FFMA.FTZ R116, R117, R0, 1.1641532182693481445e-10 ;  /* 0x2f00000075747423 */ /* 0x000fe20000010000 */
[----:B------:R-:W-:Y:S01]  /*66e0*/  LOP3.LUT R178, R178, 0xfffffffb, RZ, 0xc0, !PT ;  /* 0xfffffffbb2b27812 */ /* 0x000fe200078ec0ff */
[----:B------:R-:W-:Y:S01]  /*66f0*/  FMUL.FTZ R117, R118, R171 ;  /* 0x000000ab76757220 */ /* 0x000fe20000410000 */
[----:B------:R-:W-:Y:S01]  /*6700*/  PRMT R120, R120, 0x7632, R120 ;  /* 0x0000763278787816 */ /* 0x000fe20000000078 */
        /* <DEDUP_REMOVED lines=16> */
.L_x_17174:
        /* <DEDUP_REMOVED lines=13> */
.L_x_17176:
[----:B------:R-:W-:Y:S05]  /*68e0*/  BSYNC.RECONVERGENT B1 ;  /* 0x0000000000017941 */ /* 0x000fea0003800200 */
.L_x_17175:
        /* <DEDUP_REMOVED lines=43> */
.L_x_17173:
[----:B------:R-:W-:Y:S05]  /*6ba0*/  BSYNC.RECONVERGENT B0 ;  /* 0x0000000000007941 */ /* 0x000fea0003800200 */
.L_x_17172:
[----:B------:R-:W-:Y:S01]  /*6bb0*/  I2FP.F32.U32 R117, R118 ;  /* 0x0000007600757245 */ /* 0x000fe20000201000 */
[----:B------:R-:W-:Y:S01]  /*6bc0*/  BSSY.RECONVERGENT B0, `(.L_x_17177) ;  /* 0x0000050000007945 */ /* 0x000fe20003800200 */
[----:B------:R-:W-:Y:S01]  /*6bd0*/  SHF.L.U32 R120, R120, 0x10, RZ ;  /* 0x0000001078787819 */ /* 0x000fe200000006ff */
[----:B------:R-:W-:Y:S01]  /*6be0*/  IMAD.MOV.U32 R126, RZ, RZ, 0x2 ;  /* 0x00000002ff7e7424 */ /* 0x000fe200078e00ff */
[----:B------:R-:W-:Y:S01]  /*6bf0*/  ISETP.NE.AND P2, PT, R125, 0x1, PT ;  /* 0x000000017d00780c */ /* 0x000fe20003f45270 */
[----:B------:R-:W-:Y:S01]  /*6c00*/  FFMA.FTZ R118, R117, R0, 1.1641532182693481445e-10 ;  /* 0x2f00000075767423 */ /* 0x000fe20000010000 */
[----:B------:R-:W-:Y:S01]  /*6c10*/  LOP3.LUT R178, R178, 0xfffffffd, RZ, 0xc0, !PT ;  /* 0xfffffffdb2b27812 */ /* 0x000fe200078ec0ff */
[----:B------:R-:W-:Y:S01]  /*6c20*/  FMUL.FTZ R117, R120, R171 ;  /* 0x000000ab78757220 */ /* 0x000fe20000410000 */
[----:B------:R-:W-:Y:S02]  /*6c30*/  IMAD.MOV.U32 R119, RZ, RZ, R144 ;  /* 0x000000ffff777224 */ /* 0x000fe400078e0090 */
        /* <DEDUP_REMOVED lines=15> */
.L_x_17179:
        /* <DEDUP_REMOVED lines=13> */
.L_x_17181:
[----:B------:R-:W-:Y:S05]  /*6e00*/  BSYNC.RECONVERGENT B1 ;  /* 0x0000000000017941 */ /* 0x000fea0003800200 */
.L_x_17180:
        /* <DEDUP_REMOVED lines=43> */
.L_x_17178:
[----:B------:R-:W-:Y:S05]  /*70c0*/  BSYNC.RECONVERGENT B0 ;  /* 0x0000000000007941 */ /* 0x000fea0003800200 */
.L_x_17177:
        /* <DEDUP_REMOVED lines=10> */
[----:B------:R-:W-:-:S03]  /*7170*/  FMUL.FTZ R119, R119, R174 ;  /* 0x000000ae77777220 */ /* 0x000fc60000410000 */
[----:B------:R-:W-:Y:S02]  /*7180*/  PLOP3.LUT P1, PT, P2, PT, PT, 0x8, 0x80 ;  /* 0x000000000080781c */ /* 0x000fe4000172e170 */
[----:B------:R-:W-:-:S05]  /*7190*/  FSEL R119, R119, RZ, !P2 ;  /* 0x000000ff77777208 */ /* 0x000fca0005000000 */
[----:B------:R-:W-:Y:S01]  /*71a0*/  FFMA.FTZ R118, R119, R26, R102 ;  /* 0x0000001a77767223 */ /* 0x000fe20000010066 */
        /* <DEDUP_REMOVED lines=9> */
.L_x_17184:
        /* <DEDUP_REMOVED lines=13> */
.L_x_17186:
[----:B------:R-:W-:Y:S05]  /*7310*/  BSYNC.RECONVERGENT B1 ;  /* 0x0000000000017941 */ /* 0x000fea0003800200 */
.L_x_17185:
        /* <DEDUP_REMOVED lines=43> */
.L_x_17183:
[----:B------:R-:W-:Y:S05]  /*75d0*/  BSYNC.RECONVERGENT B0 ;  /* 0x0000000000007941 */ /* 0x000fea0003800200 */
.L_x_17182:
        /* <DEDUP_REMOVED lines=22> */
.L_x_17189:
        /* <DEDUP_REMOVED lines=13> */
.L_x_17191:
[----:B------:R-:W-:Y:S05]  /*7810*/  BSYNC.RECONVERGENT B1 ;  /* 0x0000000000017941 */ /* 0x000fea0003800200 */
.L_x_17190:
        /* <DEDUP_REMOVED lines=43> */
.L_x_17188:
[----:B------:R-:W-:Y:S05]  /*7ad0*/  BSYNC.RECONVERGENT B0 ;  /* 0x0000000000007941 */ /* 0x000fea0003800200 */
.L_x_17187:
        /* <DEDUP_REMOVED lines=23> */
.L_x_17194:
        /* <DEDUP_REMOVED lines=13> */
.L_x_17196:
[----:B------:R-:W-:Y:S05]  /*7d20*/  BSYNC.RECONVERGENT B1 ;  /* 0x0000000000017941 */ /* 0x000fea0003800200 */
.L_x_17195:
        /* <DEDUP_REMOVED lines=43> */
.L_x_17193:
[----:B------:R-:W-:Y:S05]  /*7fe0*/  BSYNC.RECONVERGENT B0 ;  /* 0x0000000000007941 */ /* 0x000fea0003800200 */
.L_x_17192:
        /* <DEDUP_REMOVED lines=22> */
.L_x_17199:
        /* <DEDUP_REMOVED lines=13> */
.L_x_17201:
[----:B------:R-:W-:Y:S05]  /*8220*/  BSYNC.RECONVERGENT B1 ;  /* 0x0000000000017941 */ /* 0x000fea0003800200 */
.L_x_17200:
        /* <DEDUP_REMOVED lines=43> */
.L_x_17198:
[----:B------:R-:W-:Y:S05]  /*84e0*/  BSYNC.RECONVERGENT B0 ;  /* 0x0000000000007941 */ /* 0x000fea0003800200 */
.L_x_17197:
        /* <DEDUP_REMOVED lines=23> */
.L_x_17204:
        /* <DEDUP_REMOVED lines=15> */
.L_x_17206:
[----:B------:R-:W-:Y:S05]  /*8750*/  BSYNC.RECONVERGENT B1 ;  /* 0x0000000000017941 */ /* 0x000fea0003800200 */
.L_x_17205:
        /* <DEDUP_REMOVED lines=43> */
.L_x_17203:
[----:B------:R-:W-:Y:S05]  /*8a10*/  BSYNC.RECONVERGENT B0 ;  /* 0x0000000000007941 */ /* 0x000fea0003800200 */
.L_x_17202:
        /* <DEDUP_REMOVED lines=10> */
.L_x_17166:
        /* <DEDUP_REMOVED lines=16> */
.L_x_17210:
        /* <DEDUP_REMOVED lines=13> */
.L_x_17212:
[----:B------:R-:W-:Y:S05]  /*8c90*/  BSYNC.RECONVERGENT B1 ;  /* 0x0000000000017941 */ /* 0x000fea0003800200 */
.L_x_17211:
        /* <DEDUP_REMOVED lines=42> */
.L_x_17209:
[----:B------:R-:W-:Y:S05]  /*8f40*/  BSYNC.RECONVERGENT B0 ;  /* 0x0000000000007941 */ /* 0x000fea0003800200 */
.L_x_17208:
        /* <DEDUP_REMOVED lines=24> */
.L_x_17215:
        /* <DEDUP_REMOVED lines=13> */
.L_x_17217:
[----:B------:R-:W-:Y:S05]  /*91a0*/  BSYNC.RECONVERGENT B1 ;  /* 0x0000000000017941 */ /* 0x000fea0003800200 */
.L_x_17216:
        /* <DEDUP_REMOVED lines=43> */
.L_x_17214:
[----:B------:R-:W-:Y:S05]  /*9460*/  BSYNC.RECONVERGENT B0 ;  /* 0x0000000000007941 */ /* 0x000fea0003800200 */
.L_x_17213:
[----:B------:R-:W-:Y:S01]  /*9470*/  I2FP.F32.U32 R119, R116 ;  /* 0x0000007400777245 */ /* 0x000fe20000201000 */
[----:B------:R-:W-:Y:S01]  /*9480*/  IMAD.U32 R120, R120, 0x10000, RZ ;  /* 0x0001000078787824 */ /* 0x000fe200078e00ff */
[----:B------:R-:W-:Y:S01]  /*9490*/  ISETP.NE.AND P2, PT, R125, 0x1, PT ;  /* 0x000000017d00780c */ /* 0x000fe20003f45270 */
[----:B------:R-:W-:Y:S01]  /*94a0*/  BSSY.RECONVERGENT B0, `(.L_x_17218) ;  /* 0x000004d000007945 */ /* 0x000fe20003800200 */
[----:B------:R-:W-:Y:S01]  /*94b0*/  LOP3.LUT R178, R178, 0xfffffffd, RZ, 0xc0, !PT ;  /* 0xfffffffdb2b27812 */ /* 0x000fe200078ec0ff */
[----:B------:R-:W-:Y:S01]  /*94c0*/  FFMA.FTZ R116, R119, R0, 1.1641532182693481445e-10 ;  /* 0x2f00000077747423 */ /* 0x000fe20000010000 */
[----:B------:R-:W-:Y:S01]  /*94d0*/  FMUL.FTZ R119, R120, R171 ;  /* 0x000000ab78777220 */ /* 0x000fe20000410000 */
[----:B------:R-:W-:-:S03]  /*94e0*/  HFMA2 R126, -RZ, RZ, 0, 1.1920928955078125e-07 ;  /* 0x00000002ff7e7431 */ /* 0x000fc600000001ff */
[----:B------:R-:W-:Y:S01]  /*94f0*/  FSETP.GTU.FTZ.AND P1, PT, R116, R173, PT ;  /* 0x000000ad7400720b */ /* 0x000fe20003f3c000 */
[----:B------:R-:W-:Y:S01]  /*9500*/  FMUL.FTZ R118, R119, R174 ;  /* 0x000000ae77767220 */ /* 0x000fe20000410000 */
[----:B------:R-:W-:Y:S02]  /*9510*/  IMAD.MOV.U32 R116, RZ, RZ, R144 ;  /* 0x000000ffff747224 */ /* 0x000fe400078e0090 */
        /* <DEDUP_REMOVED lines=12> */
.L_x_17220:
        /* <DEDUP_REMOVED lines=13> */
.L_x_17222:
[----:B------:R-:W-:Y:S05]  /*96b0*/  BSYNC.RECONVERGENT B1 ;  /* 0x0000000000017941 */ /* 0x000fea0003800200 */
.L_x_17221:
        /* <DEDUP_REMOVED lines=43> */
.L_x_17219:
[----:B------:R-:W-:Y:S05]  /*9970*/  BSYNC.RECONVERGENT B0 ;  /* 0x0000000000007941 */ /* 0x000fea0003800200 */
.L_x_17218:
        /* <DEDUP_REMOVED lines=22> */
.L_x_17225:
        /* <DEDUP_REMOVED lines=13> */
.L_x_17227:
[----:B------:R-:W-:Y:S05]  /*9bb0*/  BSYNC.RECONVERGENT B1 ;  /* 0x0000000000017941 */ /* 0x000fea0003800200 */
.L_x_17226:
        /* <DEDUP_REMOVED lines=43> */
.L_x_17224:
[----:B------:R-:W-:Y:S05]  /*9e70*/  BSYNC.RECONVERGENT B0 ;  /* 0x0000000000007941 */ /* 0x000fea0003800200 */
.L_x_17223:
        /* <DEDUP_REMOVED lines=21> */
.L_x_17230:
        /* <DEDUP_REMOVED lines=13> */
.L_x_17232:
[----:B------:R-:W-:Y:S05]  /*a0a0*/  BSYNC.RECONVERGENT B1 ;  /* 0x0000000000017941 */ /* 0x000fea0003800200 */
.L_x_17231:
        /* <DEDUP_REMOVED lines=43> */
.L_x_17229:
[----:B------:R-:W-:Y:S05]  /*a360*/  BSYNC.RECONVERGENT B0 ;  /* 0x0000000000007941 */ /* 0x000fea0003800200 */
.L_x_17228:
        /* <DEDUP_REMOVED lines=22> */
.L_x_17235:
        /* <DEDUP_REMOVED lines=13> */
.L_x_17237:
[----:B------:R-:W-:Y:S05]  /*a5a0*/  BSYNC.RECONVERGENT B1 ;  /* 0x0000000000017941 */ /* 0x000fea0003800200 */
.L_x_17236:
        /* <DEDUP_REMOVED lines=43> */
.L_x_17234:
[----:B------:R-:W-:Y:S05]  /*a860*/  BSYNC.RECONVERGENT B0 ;  /* 0x0000000000007941 */ /* 0x000fea0003800200 */
.L_x_17233:
        /* <DEDUP_REMOVED lines=21> */
.L_x_17240:
        /* <DEDUP_REMOVED lines=13> */
.L_x_17242:
[----:B------:R-:W-:Y:S05]  /*aa90*/  BSYNC.RECONVERGENT B1 ;  /* 0x0000000000017941 */ /* 0x000fea0003800200 */
.L_x_17241:
        /* <DEDUP_REMOVED lines=43> */
.L_x_17239:
[----:B------:R-:W-:Y:S05]  /*ad50*/  BSYNC.RECONVERGENT B0 ;  /* 0x0000000000007941 */ /* 0x000fea0003800200 */
.L_x_17238:
        /* <DEDUP_REMOVED lines=22> */
.L_x_17245:
        /* <DEDUP_REMOVED lines=15> */
.L_x_17247:
[----:B------:R-:W-:Y:S05]  /*afb0*/  BSYNC.RECONVERGENT B1 ;  /* 0x0000000000017941 */ /* 0x000fea0003800200 */
.L_x_17246:
        /* <DEDUP_REMOVED lines=43> */
.L_x_17244:
[----:B------:R-:W-:Y:S05]  /*b270*/  BSYNC.RECONVERGENT B0 ;  /* 0x0000000000007941 */ /* 0x000fea0003800200 */
.L_x_17243:
[----:B------:R-:W-:Y:S01]  /*b280*/  I2FP.F32.U32 R125, R125 ;  /* 0x0000007d007d7245 */ /* 0x000fe20000201000 */
[----:B------:R-:W-:-:S04]  /*b290*/  IMAD.U32 R116, R123, 0x10000, RZ ;  /* 0x000100007b747824 */ /* 0x000fc800078e00ff */
[----:B------:R-:W-:Y:S01]  /*b2a0*/  FFMA.FTZ R126, R125, R0, 1.1641532182693481445e-10 ;  /* 0x2f0000007d7e7423 */ /* 0x000fe20000010000 */
[----:B------:R-:W-:Y:S01]  /*b2b0*/  FMUL.FTZ R123, R116, R171 ;  /* 0x000000ab747b7220 */ /* 0x000fe20000410000 */
[----:B------:R-:W-:Y:S01]  /*b2c0*/  FMUL.FTZ R116, R117, R24 ;  /* 0x0000001875747220 */ /* 0x000fe20000410000 */
[----:B------:R-:W-:Y:S01]  /*b2d0*/  FMUL.FTZ R117, R118, R25 ;  /* 0x0000001976757220 */ /* 0x000fe20000410000 */
[----:B------:R-:W-:Y:S01]  /*b2e0*/  FMUL.FTZ R118, R119, R26 ;  /* 0x0000001a77767220 */ /* 0x000fe20000410000 */
[----:B------:R-:W-:Y:S01]  /*b2f0*/  FMUL.FTZ R123, R123, R174 ;  /* 0x000000ae7b7b7220 */ /* 0x000fe20000410000 */
[----:B------:R-:W-:Y:S01]  /*b300*/  FSETP.GTU.FTZ.AND P6, PT, R126, R173, PT ;  /* 0x000000ad7e00720b */ /* 0x000fe20003fdc000 */
[----:B------:R-:W-:Y:S01]  /*b310*/  FMUL.FTZ R119, R120, R27 ;  /* 0x0000001b78777220 */ /* 0x000fe20000410000 */
[----:B------:R-:W-:Y:S01]  /*b320*/  FMUL.FTZ R120, R121, R20 ;  /* 0x0000001479787220 */ /* 0x000fe20000410000 */
[----:B------:R-:W-:Y:S01]  /*b330*/  FMUL.FTZ R121, R122, R21 ;  /* 0x000000157a797220 */ /* 0x000fe20000410000 */
[----:B------:R-:W-:Y:S01]  /*b340*/  FSEL R126, R123, RZ, !P6 ;  /* 0x000000ff7b7e7208 */ /* 0x000fe20007000000 */
[----:B------:R-:W-:Y:S01]  /*b350*/  FMUL.FTZ R122, R137, R22 ;  /* 0x00000016897a7220 */ /* 0x000fe20000410000 */
[----:B------:R-:W-:-:S03]  /*b360*/  PLOP3.LUT P6, PT, P6, PT, PT, 0x8, 0x80 ;  /* 0x000000000080781c */ /* 0x000fc600037ce170 */
[----:B------:R-:W-:-:S10]  /*b370*/  FMUL.FTZ R123, R126, R23 ;  /* 0x000000177e7b7220 */ /* 0x000fd40000410000 */
.L_x_17207:
[----:B------:R-:W0:Y:S01]  /*b380*/  @P0 LDC.64 R136, c[0x0][0x3a0] ;  /* 0x0000e800ff880b82 */ /* 0x000e220000000a00 */
[----:B------:R-:W-:Y:S01]  /*b390*/  SEL R128, RZ, 0x10000, !P5 ;  /* 0x00010000ff807807 */ /* 0x000fe20006800000 */
[----:B------:R-:W-:Y:S01]  /*b3a0*/  IMAD.WIDE.U32 R134, R161, 0x8, R140 ;  /* 0x00000008a1867825 */ /* 0x000fe200078e008c */
[C---:B------:R-:W-:Y:S02]  /*b3b0*/  LOP3.LUT P5, RZ, R178.reuse, 0x2, RZ, 0xc0, !PT ;  /* 0x00000002b2ff7812 */ /* 0x040fe400078ac0ff */
[----:B------:R-:W-:Y:S02]  /*b3c0*/  SEL R129, RZ, 0x1000000, !P6 ;  /* 0x01000000ff817807 */ /* 0x000fe40007000000 */
[----:B------:R-:W-:Y:S02]  /*b3d0*/  SEL R139, RZ, 0x100, !P4 ;  /* 0x00000100ff8b7807 */ /* 0x000fe40006000000 */
[----:B------:R-:W-:Y:S02]  /*b3e0*/  LOP3.LUT P6, RZ, R178, 0x4, RZ, 0xc0, !PT ;  /* 0x00000004b2ff7812 */ /* 0x000fe400078cc0ff */
[----:B------:R-:W-:-:S02]  /*b3f0*/  SEL R127, RZ, 0x1000000, !P2 ;  /* 0x01000000ff7f7807 */ /* 0x000fc40005000000 */
[----:B------:R-:W-:Y:S02]  /*b400*/  SEL R126, RZ, 0x10000, !P1 ;  /* 0x00010000ff7e7807 */ /* 0x000fe40004800000 */
[----:B------:R-:W-:Y:S02]  /*b410*/  SEL R125, RZ, 0x100, !P5 ;  /* 0x00000100ff7d7807 */ /* 0x000fe40006800000 */
[----:B------:R-:W-:Y:S02]  /*b420*/  LOP3.LUT R139, R139, R129, R128, 0xfe, !PT ;  /* 0x000000818b8b7212 */ /* 0x000fe400078efe80 */
[----:B------:R-:W-:Y:S02]  /*b430*/  SEL R138, RZ, 0x1, !P3 ;  /* 0x00000001ff8a7807 */ /* 0x000fe40005800000 */
[----:B------:R-:W-:Y:S01]  /*b440*/  LOP3.LUT R125, R125, R127, R126, 0xfe, !PT ;  /* 0x0000007f7d7d7212 */ /* 0x000fe200078efe7e */
[----:B------:R-:W-:Y:S01]  /*b450*/  IMAD.WIDE.U32 R126, R161, 0x20, R142 ;  /* 0x00000020a17e7825 */ /* 0x000fe200078e008e */
[----:B------:R-:W-:-:S02]  /*b460*/  SEL R128, RZ, 0x1, !P6 ;  /* 0x00000001ff807807 */ /* 0x000fc40007000000 */
[----:B------:R-:W-:Y:S02]  /*b470*/  IADD3 R175, PT, PT, R159, 0x40, RZ ;  /* 0x000000409faf7810 */ /* 0x000fe40007ffe0ff */
[----:B------:R-:W-:Y:S01]  /*b480*/  LOP3.LUT R139, R139, R138, RZ, 0xfc, !PT ;  /* 0x0000008a8b8b7212 */ /* 0x000fe200078efcff */
[----:B------:R1:W-:Y:S01]  /*b490*/  STG.E.128 desc[UR6][R126.64], R116 ;  /* 0x000000747e007986 */ /* 0x0003e2000c101d06 */
[----:B------:R-:W-:Y:S01]  /*b4a0*/  LOP3.LUT R138, R125, R128, RZ, 0xfc, !PT ;  /* 0x000000807d8a7212 */ /* 0x000fe200078efcff */
[C---:B------:R-:W-:Y:S02]  /*b4b0*/  IMAD.WIDE.U32 R128, R175.reuse, 0x10, R132 ;  /* 0x00000010af807825 */ /* 0x040fe400078e0084 */
[----:B------:R1:W-:Y:S02]  /*b4c0*/  STG.E.128 desc[UR6][R126.64+0x10], R120 ;  /* 0x000010787e007986 */ /* 0x0003e4000c101d06 */
[----:B0-----:R-:W-:Y:S02]  /*b4d0*/  @P0 IMAD.WIDE.U32 R136, R175, 0x20, R136 ;  /* 0x00000020af880825 */ /* 0x001fe400078e0088 */
        /* <DEDUP_REMOVED lines=21> */
.L_x_17251:
        /* <DEDUP_REMOVED lines=13> */
.L_x_17253:
[----:B------:R-:W-:Y:S05]  /*b700*/  BSYNC.RECONVERGENT B1 ;  /* 0x0000000000017941 */ /* 0x000fea0003800200 */
.L_x_17252:
        /* <DEDUP_REMOVED lines=43> */
.L_x_17250:
[----:B------:R-:W-:Y:S05]  /*b9c0*/  BSYNC.RECONVERGENT B0 ;  /* 0x0000000000007941 */ /* 0x000fea0003800200 */
.L_x_17249:
        /* <DEDUP_REMOVED lines=25> */
.L_x_17256:
        /* <DEDUP_REMOVED lines=13> */
.L_x_17258:
[----:B------:R-:W-:Y:S05]  /*bc30*/  BSYNC.RECONVERGENT B1 ;  /* 0x0000000000017941 */ /* 0x000fea0003800200 */
.L_x_17257:
        /* <DEDUP_REMOVED lines=43> */
.L_x_17255:
[----:B------:R-:W-:Y:S05]  /*bef0*/  BSYNC.RECONVERGENT B0 ;  /* 0x0000000000007941 */ /* 0x000fea0003800200 */
.L_x_17254:
        /* <DEDUP_REMOVED lines=24> */
.L_x_17261:
        /* <DEDUP_REMOVED lines=13> */
.L_x_17263:
[----:B------:R-:W-:Y:S05]  /*c150*/  BSYNC.RECONVERGENT B1 ;  /* 0x0000000000017941 */ /* 0x000fea0003800200 */
.L_x_17262:
        /* <DEDUP_REMOVED lines=43> */
.L_x_17260:
[----:B------:R-:W-:Y:S05]  /*c410*/  BSYNC.RECONVERGENT B0 ;  /* 0x0000000000007941 */ /* 0x000fea0003800200 */
.L_x_17259:
        /* <DEDUP_REMOVED lines=23> */
.L_x_17266:
        /* <DEDUP_REMOVED lines=13> */
.L_x_17268:
[----:B------:R-:W-:Y:S05]  /*c660*/  BSYNC.RECONVERGENT B1 ;  /* 0x0000000000017941 */ /* 0x000fea0003800200 */
.L_x_17267:
        /* <DEDUP_REMOVED lines=43> */
.L_x_17265:
[----:B------:R-:W-:Y:S05]  /*c920*/  BSYNC.RECONVERGENT B0 ;  /* 0x0000000000007941 */ /* 0x000fea0003800200 */
.L_x_17264:
        /* <DEDUP_REMOVED lines=22> */
.L_x_17271:
        /* <DEDUP_REMOVED lines=13> */
.L_x_17273:
[----:B------:R-:W-:Y:S05]  /*cb60*/  BSYNC.RECONVERGENT B1 ;  /* 0x0000000000017941 */ /* 0x000fea0003800200 */
.L_x_17272:
        /* <DEDUP_REMOVED lines=39> */
[----:B------:R-:W-:Y:S02]  /*cde0*/  IMAD.MOV.U32 R134, RZ, RZ, R138 ;  /* 0x000000ffff867224 */ /* 0x000fe400078e008a */
[----:B------:R-:W-:Y:S02]  /*cdf0*/  HFMA2 R138, -RZ, RZ, 0, 0 ;  /* 0x00000000ff8a7431 */ /* 0x000fe400000001ff */
[----:B------:R-:W-:Y:S01]  /*ce00*/  IMAD.MOV.U32 R144, RZ, RZ, R176 ;  /* 0x000000ffff907224 */ /* 0x000fe200078e00b0 */
[----:B------:R-:W-:-:S07]  /*ce10*/  LOP3.LUT R147, R160, R128, R139, 0x96, !PT ;  /* 0x00000080a0937212 */ /* 0x000fce00078e968b */
.L_x_17270:
[----:B------:R-:W-:Y:S05]  /*ce20*/  BSYNC.RECONVERGENT B0 ;  /* 0x0000000000007941 */ /* 0x000fea0003800200 */
.L_x_17269:
[----:B------:R-:W-:Y:S01]  /*ce30*/  I2FP.F32.U32 R129, R129 ;  /* 0x0000008100817245 */ /* 0x000fe20000201000 */
[----:B------:R-:W-:Y:S01]  /*ce40*/  IMAD.U32 R136, R130, 0x10000, RZ ;  /* 0x0001000082887824 */ /* 0x000fe200078e00ff */
[----:B------:R-:W-:Y:S01]  /*ce50*/  ISETP.NE.AND P4, PT, R138, 0x1, PT ;  /* 0x000000018a00780c */ /* 0x000fe20003f85270 */
[----:B------:R-:W-:Y:S01]  /*ce60*/  BSSY.RECONVERGENT B0, `(.L_x_17274) ;  /* 0x000004d000007945 */ /* 0x000fe20003800200 */
[----:B------:R-:W-:Y:S01]  /*ce70*/  PRMT R130, R130, 0x7632, R130 ;  /* 0x0000763282827816 */ /* 0x000fe20000000082 */
        /* <DEDUP_REMOVED lines=18> */
.L_x_17276:
        /* <DEDUP_REMOVED lines=13> */
.L_x_17278:
[----:B------:R-:W-:Y:S05]  /*d070*/  BSYNC.RECONVERGENT B1 ;  /* 0x0000000000017941 */ /* 0x000fea0003800200 */
.L_x_17277:
        /* <DEDUP_REMOVED lines=43> */
.L_x_17275:
[----:B------:R-:W-:Y:S05]  /*d330*/  BSYNC.RECONVERGENT B0 ;  /* 0x0000000000007941 */ /* 0x000fea0003800200 */
.L_x_17274:
[----:B------:R-:W-:Y:S01]  /*d340*/  I2FP.F32.U32 R129, R135 ;  /* 0x0000008700817245 */ /* 0x000fe20000201000 */
[----:B------:R-:W-:Y:S01]  /*d350*/  IMAD.U32 R136, R130, 0x10000, RZ ;  /* 0x0001000082887824 */ /* 0x000fe200078e00ff */
[----:B------:R-:W-:Y:S01]  /*d360*/  ISETP.NE.AND P5, PT, R137, 0x1, PT ;  /* 0x000000018900780c */ /* 0x000fe20003fa5270 */
[----:B------:R-:W-:Y:S01]  /*d370*/  BSSY.RECONVERGENT B0, `(.L_x_17279) ;  /* 0x000004c000007945 */ /* 0x000fe20003800200 */
[----:B------:R-:W-:Y:S01]  /*d380*/  MOV R138, 0x2 ;  /* 0x00000002008a7802 */ /* 0x000fe20000000f00 */
        /* <DEDUP_REMOVED lines=17> */
.L_x_17281:
        /* <DEDUP_REMOVED lines=13> */
.L_x_17283:
[----:B------:R-:W-:Y:S05]  /*d570*/  BSYNC.RECONVERGENT B1 ;  /* 0x0000000000017941 */ /* 0x000fea0003800200 */
.L_x_17282:
        /* <DEDUP_REMOVED lines=43> */
.L_x_17280:
[----:B------:R-:W-:Y:S05]  /*d830*/  BSYNC.RECONVERGENT B0 ;  /* 0x0000000000007941 */ /* 0x000fea0003800200 */
.L_x_17279:
[----:B------:R-:W-:Y:S01]  /*d840*/  I2FP.F32.U32 R135, R135 ;  /* 0x0000008700877245 */ /* 0x000fe20000201000 */
[C---:B------:R-:W-:Y:S01]  /*d850*/  IMAD.U32 R136, R131.reuse, 0x10000, RZ ;  /* 0x0001000083887824 */ /* 0x040fe200078e00ff */
        /* <DEDUP_REMOVED lines=21> */
.L_x_17286:
        /* <DEDUP_REMOVED lines=15> */
.L_x_17288:
[----:B------:R-:W-:Y:S05]  /*daa0*/  BSYNC.RECONVERGENT B1 ;  /* 0x0000000000017941 */ /* 0x000fea0003800200 */
.L_x_17287:
        /* <DEDUP_REMOVED lines=43> */
.L_x_17285:
[----:B------:R-:W-:Y:S05]  /*dd60*/  BSYNC.RECONVERGENT B0 ;  /* 0x0000000000007941 */ /* 0x000fea0003800200 */
.L_x_17284:
        /* <DEDUP_REMOVED lines=10> */
.L_x_17248:
        /* <DEDUP_REMOVED lines=16> */
.L_x_17292:
        /* <DEDUP_REMOVED lines=13> */
.L_x_17294:
[----:B------:R-:W-:Y:S05]  /*dfe0*/  BSYNC.RECONVERGENT B1 ;  /* 0x0000000000017941 */ /* 0x000fea0003800200 */
.L_x_17293:
        /* <DEDUP_REMOVED lines=41> */
[----:B------:R-:W-:-:S07]  /*e280*/  LOP3.LUT R147, R160, R126, R135, 0x96, !PT ;  /* 0x0000007ea0937212 */ /* 0x000fce00078e9687 */
.L_x_17291:
[----:B------:R-:W-:Y:S05]  /*e290*/  BSYNC.RECONVERGENT B0 ;  /* 0x0000000000007941 */ /* 0x000fea0003800200 */
.L_x_17290:
        /* <DEDUP_REMOVED lines=24> */
.L_x_17297:
        /* <DEDUP_REMOVED lines=13> */
.L_x_17299:
[----:B------:R-:W-:Y:S05]  /*e4f0*/  BSYNC.RECONVERGENT B1 ;  /* 0x0000000000017941 */ /* 0x000fea0003800200 */
.L_x_17298:
        /* <DEDUP_REMOVED lines=43> */
.L_x_17296:
[----:B------:R-:W-:Y:S05]  /*e7b0*/  BSYNC.RECONVERGENT B0 ;  /* 0x0000000000007941 */ /* 0x000fea0003800200 */
.L_x_17295:
        /* <DEDUP_REMOVED lines=23> */
.L_x_17302:
        /* <DEDUP_REMOVED lines=13> */
.L_x_17304:
[----:B------:R-:W-:Y:S05]  /*ea00*/  BSYNC.RECONVERGENT B1 ;  /* 0x0000000000017941 */ /* 0x000fea0003800200 */
.L_x_17303:
        /* <DEDUP_REMOVED lines=43> */
.L_x_17301:
[----:B------:R-:W-:Y:S05]  /*ecc0*/  BSYNC.RECONVERGENT B0 ;  /* 0x0000000000007941 */ /* 0x000fea0003800200 */
.L_x_17300:
        /* <DEDUP_REMOVED lines=22> */
.L_x_17307:
        /* <DEDUP_REMOVED lines=13> */
.L_x_17309:
[----:B------:R-:W-:Y:S05]  /*ef00*/  BSYNC.RECONVERGENT B1 ;  /* 0x0000000000017941 */ /* 0x000fea0003800200 */
.L_x_17308:
        /* <DEDUP_REMOVED lines=43> */
.L_x_17306:
[----:B------:R-:W-:Y:S05]  /*f1c0*/  BSYNC.RECONVERGENT B0 ;  /* 0x0000000000007941 */ /* 0x000fea0003800200 */
.L_x_17305:
        /* <DEDUP_REMOVED lines=21> */
.L_x_17312:
        /* <DEDUP_REMOVED lines=13> */
.L_x_17314:
[----:B------:R-:W-:Y:S05]  /*f3f0*/  BSYNC.RECONVERGENT B1 ;  /* 0x0000000000017941 */ /* 0x000fea0003800200 */
.L_x_17313:
        /* <DEDUP_REMOVED lines=43> */
.L_x_17311:
[----:B------:R-:W-:Y:S05]  /*f6b0*/  BSYNC.RECONVERGENT B0 ;  /* 0x0000000000007941 */ /* 0x000fea0003800200 */
.L_x_17310:
        /* <DEDUP_REMOVED lines=22> */
.L_x_17317:
        /* <DEDUP_REMOVED lines=13> */
.L_x_17319:
[----:B------:R-:W-:Y:S05]  /*f8f0*/  BSYNC.RECONVERGENT B1 ;  /* 0x0000000000017941 */ /* 0x000fea0003800200 */
.L_x_17318:
        /* <DEDUP_REMOVED lines=43> */
.L_x_17316:
[----:B------:R-:W-:Y:S05]  /*fbb0*/  BSYNC.RECONVERGENT B0 ;  /* 0x0000000000007941 */ /* 0x000fea0003800200 */
.L_x_17315:
        /* <DEDUP_REMOVED lines=21> */
.L_x_17322:
        /* <DEDUP_REMOVED lines=13> */
.L_x_17324:
[----:B------:R-:W-:Y:S05]  /*fde0*/  BSYNC.RECONVERGENT B1 ;  /* 0x0000000000017941 */ /* 0x000fea0003800200 */
.L_x_17323:
        /* <DEDUP_REMOVED lines=43> */
.L_x_17321:
[----:B------:R-:W-:Y:S05]  /*100a0*/  BSYNC.RECONVERGENT B0 ;  /* 0x0000000000007941 */ /* 0x000fea0003800200 */
.L_x_17320:
        /* <DEDUP_REMOVED lines=22> */
.L_x_17327:
        /* <DEDUP_REMOVED lines=15> */
.L_x_17329:
[----:B------:R-:W-:Y:S05]  /*10300*/  BSYNC.RECONVERGENT B1 ;  /* 0x0000000000017941 */ /* 0x000fea0003800200 */
.L_x_17328:
        /* <DEDUP_REMOVED lines=43> */
.L_x_17326:
[----:B------:R-:W-:Y:S05]  /*105c0*/  BSYNC.RECONVERGENT B0 ;  /* 0x0000000000007941 */ /* 0x000fea0003800200 */
.L_x_17325:
        /* <DEDUP_REMOVED lines=16> */
.L_x_17289:
        /* <DEDUP_REMOVED lines=9> */
[----:B------:R-:W-:Y:S01]  /*10760*/  SEL R136, RZ, 0x10000, !P1 ;  /* 0x00010000ff887807 */ /* 0x000fe20004800000 */
[----:B------:R1:W-:Y:S01]  /*10770*/  STG.E.128 desc[UR6][R180.64+0x10], R128 ;  /* 0x00001080b4007986 */ /* 0x0003e2000c101d06 */
[----:B------:R-:W-:-:S02]  /*10780*/  SEL R135, RZ, 0x100, !P5 ;  /* 0x00000100ff877807 */ /* 0x000fc40006800000 */
[----:B------:R-:W-:Y:S02]  /*10790*/  LOP3.LUT P6, RZ, R178, 0x4, RZ, 0xc0, !PT ;  /* 0x00000004b2ff7812 */ /* 0x000fe400078cc0ff */
[----:B------:R-:W-:Y:S02]  /*107a0*/  LOP3.LUT R189, R189, R139, R138, 0xfe, !PT ;  /* 0x0000008bbdbd7212 */ /* 0x000fe400078efe8a */
[----:B------:R-:W-:Y:S02]  /*107b0*/  LOP3.LUT R135, R135, R137, R136, 0xfe, !PT ;  /* 0x0000008987877212 */ /* 0x000fe400078efe88 */
[----:B------:R-:W-:Y:S02]  /*107c0*/  SEL R188, RZ, 0x1, !P3 ;  /* 0x00000001ffbc7807 */ /* 0x000fe40005800000 */
[----:B------:R-:W-:Y:S02]  /*107d0*/  SEL R136, RZ, 0x1, !P6 ;  /* 0x00000001ff887807 */ /* 0x000fe40007000000 */
[----:B------:R-:W-:-:S02]  /*107e0*/  IADD3 R177, PT, PT, R159, 0x60, RZ ;  /* 0x000000609fb17810 */ /* 0x000fc40007ffe0ff */
[----:B------:R-:W-:Y:S02]  /*107f0*/  LOP3.LUT R189, R189, R188, RZ, 0xfc, !PT ;  /* 0x000000bcbdbd7212 */ /* 0x000fe400078efcff */
[----:B------:R-:W-:Y:S01]  /*10800*/  LOP3.LUT R188, R135, R136, RZ, 0xfc, !PT ;  /* 0x0000008887bc7212 */ /* 0x000fe200078efcff */
[----:B------:R-:W-:-:S04]  /*10810*/  IMAD.WIDE.U32 R136, R177, 0x10, R132 ;  /* 0x00000010b1887825 */ /* 0x000fc800078e0084 */
[----:B0-----:R-:W-:Y:S01]  /*10820*/  @P0 IMAD.WIDE.U32 R186, R177, 0x20, R186 ;  /* 0x00000020b1ba0825 */ /* 0x001fe200078e00ba */
[----:B------:R1:W-:Y:S04]  /*10830*/  STG.E.64 desc[UR6][R182.64], R188 ;  /* 0x000000bcb6007986 */ /* 0x0003e8000c101b06 */
[----:B------:R1:W5:Y:S04]  /*10840*/  @P0 LDG.E.128 R100, desc[UR6][R186.64] ;  /* 0x00000006ba640981 */ /* 0x000368000c1e1d00 */
        /* <DEDUP_REMOVED lines=19> */
.L_x_17333:
        /* <DEDUP_REMOVED lines=13> */
.L_x_17335:
[----:B------:R-:W-:Y:S05]  /*10a50*/  BSYNC.RECONVERGENT B1 ;  /* 0x0000000000017941 */ /* 0x000fea0003800200 */
.L_x_17334:
[----:B------:R-:W-:Y:S01]  /*10a60*/  IMAD.WIDE.U32 R146, R157, -0x326172a9, RZ ;  /* 0xcd9e8d579d927825 */ /* 0x000fe200078e00ff */
[----:B-1----:R-:W-:-:S03]  /*10a70*/  LOP3.LUT R182, R145, R133, R3, 0x96, !PT ;  /* 0x0000008591b67212 */ /* 0x002fc600078e9603 */
        /* <DEDUP_REMOVED lines=41> */
.L_x_17332:
[----:B------:R-:W-:Y:S05]  /*10d10*/  BSYNC.RECONVERGENT B0 ;  /* 0x0000000000007941 */ /* 0x000fea0003800200 */
.L_x_17331:
        /* <DEDUP_REMOVED lines=25> */
.L_x_17338:
        /* <DEDUP_REMOVED lines=13> */
.L_x_17340:
[----:B------:R-:W-:Y:S05]  /*10f80*/  BSYNC.RECONVERGENT B1 ;  /* 0x0000000000017941 */ /* 0x000fea0003800200 */
.L_x_17339:
        /* <DEDUP_REMOVED lines=43> */
.L_x_17337:
[----:B------:R-:W-:Y:S05]  /*11240*/  BSYNC.RECONVERGENT B0 ;  /* 0x0000000000007941 */ /* 0x000fea0003800200 */
.L_x_17336:
[----:B------:R-:W-:Y:S01]  /*11250*/  I2FP.F32.U32 R133, R134 ;  /* 0x0000008600857245 */ /* 0x000fe20000201000 */
[----:B------:R-:W-:Y:S01]  /*11260*/  IMAD.U32 R136, R136, 0x10000, RZ ;  /* 0x0001000088887824 */ /* 0x000fe200078e00ff */
[----:B------:R-:W-:Y:S01]  /*11270*/  ISETP.NE.AND P2, PT, R176, 0x1, PT ;  /* 0x00000001b000780c */ /* 0x000fe20003f45270 */
[----:B------:R-:W-:Y:S01]  /*11280*/  BSSY.RECONVERGENT B0, `(.L_x_17341) ;  /* 0x000004c000007945 */ /* 0x000fe20003800200 */
[----:B-1----:R-:W-:Y:S02]  /*11290*/  HFMA2 R180, -RZ, RZ, 0, 1.1920928955078125e-07 ;  /* 0x00000002ffb47431 */ /* 0x002fe400000001ff */
        /* <DEDUP_REMOVED lines=17> */
.L_x_17343:
        /* <DEDUP_REMOVED lines=13> */
.L_x_17345:
[----:B------:R-:W-:Y:S05]  /*11480*/  BSYNC.RECONVERGENT B1 ;  /* 0x0000000000017941 */ /* 0x000fea0003800200 */
.L_x_17344:
        /* <DEDUP_REMOVED lines=43> */
.L_x_17342:
[----:B------:R-:W-:Y:S05]  /*11740*/  BSYNC.RECONVERGENT B0 ;  /* 0x0000000000007941 */ /* 0x000fea0003800200 */
.L_x_17341:
        /* <DEDUP_REMOVED lines=23> */
.L_x_17348:
        /* <DEDUP_REMOVED lines=13> */
.L_x_17350:
[----:B------:R-:W-:Y:S05]  /*11990*/  BSYNC.RECONVERGENT B1 ;  /* 0x0000000000017941 */ /* 0x000fea0003800200 */
.L_x_17349:
        /* <DEDUP_REMOVED lines=43> */
.L_x_17347:
[----:B------:R-:W-:Y:S05]  /*11c50*/  BSYNC.RECONVERGENT B0 ;  /* 0x0000000000007941 */ /* 0x000fea0003800200 */
.L_x_17346:
        /* <DEDUP_REMOVED lines=22> */
.L_x_17353:
        /* <DEDUP_REMOVED lines=13> */
.L_x_17355:
[----:B------:R-:W-:Y:S05]  /*11e90*/  BSYNC.RECONVERGENT B1 ;  /* 0x0000000000017941 */ /* 0x000fea0003800200 */
.L_x_17354:
        /* <DEDUP_REMOVED lines=43> */
.L_x_17352:
[----:B------:R-:W-:Y:S05]  /*12150*/  BSYNC.RECONVERGENT B0 ;  /* 0x0000000000007941 */ /* 0x000fea0003800200 */
.L_x_17351:
        /* <DEDUP_REMOVED lines=23> */
.L_x_17358:
        /* <DEDUP_REMOVED lines=13> */
.L_x_17360:
[----:B------:R-:W-:Y:S05]  /*123a0*/  BSYNC.RECONVERGENT B1 ;  /* 0x0000000000017941 */ /* 0x000fea0003800200 */
.L_x_17359:
        /* <DEDUP_REMOVED lines=43> */
.L_x_17357:
[----:B------:R-:W-:Y:S05]  /*12660*/  BSYNC.RECONVERGENT B0 ;  /* 0x0000000000007941 */ /* 0x000fea0003800200 */
.L_x_17356:
        /* <DEDUP_REMOVED lines=22> */
.L_x_17363:
        /* <DEDUP_REMOVED lines=13> */
.L_x_17365:
[----:B------:R-:W-:Y:S05]  /*128a0*/  BSYNC.RECONVERGENT B1 ;  /* 0x0000000000017941 */ /* 0x000fea0003800200 */
.L_x_17364:
        /* <DEDUP_REMOVED lines=43> */
.L_x_17362:
[----:B------:R-:W-:Y:S05]  /*12b60*/  BSYNC.RECONVERGENT B0 ;  /* 0x0000000000007941 */ /* 0x000fea0003800200 */
.L_x_17361:
        /* <DEDUP_REMOVED lines=23> */
.L_x_17368:
        /* <DEDUP_REMOVED lines=15> */
.L_x_17370:
[----:B------:R-:W-:Y:S05]  /*12dd0*/  BSYNC.RECONVERGENT B1 ;  /* 0x0000000000017941 */ /* 0x000fea0003800200 */
.L_x_17369:
        /* <DEDUP_REMOVED lines=37> */
[----:B------:R-:W-:-:S03]  /*13030*/  MOV R180, R172 ;  /* 0x000000ac00b47202 */ /* 0x000fc60000000f00 */
[----:B------:R-:W-:Y:S01]  /*13040*/  IMAD.WIDE.U32 R164, R164, -0x2daee0ad, RZ ;  /* 0xd2511f53a4a47825 */ /* 0x000fe200078e00ff */
[----:B------:R-:W-:-:S03]  /*13050*/  LOP3.LUT R146, R168, R146, R167, 0x96, !PT ;  /* 0x00000092a8927212 */ /* 0x000fc600078e96a7 */
[----:B------:R-:W-:Y:S01]  /*13060*/  IMAD.MOV.U32 R144, RZ, RZ, R166 ;  /* 0x000000ffff907224 */ /* 0x000fe200078e00a6 */
[----:B------:R-:W-:Y:S01]  /*13070*/  LOP3.LUT R147, R160, R162, R165, 0x96, !PT ;  /* 0x000000a2a0937212 */ /* 0x000fe200078e96a5 */
[----:B------:R-:W-:-:S07]  /*13080*/  IMAD.MOV.U32 R172, RZ, RZ, R164 ;  /* 0x000000ffffac7224 */ /* 0x000fce00078e00a4 */
.L_x_17367:
[----:B------:R-:W-:Y:S05]  /*13090*/  BSYNC.RECONVERGENT B0 ;  /* 0x0000000000007941 */ /* 0x000fea0003800200 */
.L_x_17366:
        /* <DEDUP_REMOVED lines=10> */
.L_x_17330:
        /* <DEDUP_REMOVED lines=16> */
.L_x_17374:
        /* <DEDUP_REMOVED lines=13> */
.L_x_17376:
[----:B------:R-:W-:Y:S05]  /*13310*/  BSYNC.RECONVERGENT B1 ;  /* 0x0000000000017941 */ /* 0x000fea0003800200 */
.L_x_17375:
[----:B------:R-:W-:Y:S01]  /*13320*/  IMAD.WIDE.U32 R146, R157, -0x326172a9, RZ ;  /* 0xcd9e8d579d927825 */ /* 0x000fe200078e00ff */
[----:B-1----:R-:W-:-:S03]  /*13330*/  LOP3.LUT R182, R145, R133, R3, 0x96, !PT ;  /* 0x0000008591b67212 */ /* 0x002fc600078e9603 */
        /* <DEDUP_REMOVED lines=41> */
.L_x_17373:
[----:B------:R-:W-:Y:S05]  /*135d0*/  BSYNC.RECONVERGENT B0 ;  /* 0x0000000000007941 */ /* 0x000fea0003800200 */
.L_x_17372:
[----:B------:R-:W-:Y:S01]  /*135e0*/  I2FP.F32.U32 R133, R132 ;  /* 0x0000008400857245 */ /* 0x000fe20000201000 */
[----:B------:R-:W-:Y:S01]  /*135f0*/  BSSY.RECONVERGENT B0, `(.L_x_17377) ;  /* 0x0000050000007945 */ /* 0x000fe20003800200 */
[----:B------:R-:W-:Y:S01]  /*13600*/  ISETP.NE.AND P1, PT, R135, 0x1, PT ;  /* 0x000000018700780c */ /* 0x000fe20003f25270 */
[----:B------:R-:W-:Y:S01]  /*13610*/  IMAD.MOV.U32 R176, RZ, RZ, 0x2 ;  /* 0x00000002ffb07424 */ /* 0x000fe200078e00ff */
[----:B-----5:R-:W-:Y:S01]  /*13620*/  SHF.L.U32 R134, R136, 0x10, RZ ;  /* 0x0000001088867819 */ /* 0x020fe200000006ff */
[----:B------:R-:W-:Y:S01]  /*13630*/  FFMA.FTZ R132, R133, R0, 1.1641532182693481445e-10 ;  /* 0x2f00000085847423 */ /* 0x000fe20000010000 */
[----:B------:R-:W-:Y:S02]  /*13640*/  LOP3.LUT R178, R178, 0xfffffffd, RZ, 0xc0, !PT ;  /* 0xfffffffdb2b27812 */ /* 0x000fe400078ec0ff */
[----:B------:R-:W-:Y:S01]  /*13650*/  PRMT R136, R136, 0x7632, R136 ;  /* 0x0000763288887816 */ /* 0x000fe20000000088 */
[----:B------:R-:W-:Y:S01]  /*13660*/  FMUL.FTZ R133, R134, R171 ;  /* 0x000000ab86857220 */ /* 0x000fe20000410000 */
[----:B------:R-:W-:-:S02]  /*13670*/  FSETP.GTU.FTZ.AND P0, PT, R132, R173, PT ;  /* 0x000000ad8400720b */ /* 0x000fc40003f1c000 */
[----:B------:R-:W-:Y:S01]  /*13680*/  MOV R132, R144 ;  /* 0x0000009000847202 */ /* 0x000fe20000000f00 */
        /* <DEDUP_REMOVED lines=13> */
.L_x_17379:
        /* <DEDUP_REMOVED lines=13> */
.L_x_17381:
[----:B------:R-:W-:Y:S05]  /*13830*/  BSYNC.RECONVERGENT B1 ;  /* 0x0000000000017941 */ /* 0x000fea0003800200 */
.L_x_17380:
[----:B------:R-:W-:Y:S01]  /*13840*/  IMAD.WIDE.U32 R146, R157, -0x326172a9, RZ ;  /* 0xcd9e8d579d927825 */ /* 0x000fe200078e00ff */
[----:B-1----:R-:W-:-:S03]  /*13850*/  LOP3.LUT R182, R145, R135, R3, 0x96, !PT ;  /* 0x0000008791b67212 */ /* 0x002fc600078e9603 */
        /* <DEDUP_REMOVED lines=41> */
.L_x_17378:
[----:B------:R-:W-:Y:S05]  /*13af0*/  BSYNC.RECONVERGENT B0 ;  /* 0x0000000000007941 */ /* 0x000fea0003800200 */
.L_x_17377:
[----:B------:R-:W-:Y:S01]  /*13b00*/  I2FP.F32.U32 R135, R132 ;  /* 0x0000008400877245 */ /* 0x000fe20000201000 */
[----:B------:R-:W-:Y:S01]  /*13b10*/  BSSY.RECONVERGENT B0, `(.L_x_17382) ;  /* 0x000004d000007945 */ /* 0x000fe20003800200 */
[----:B------:R-:W-:Y:S01]  /*13b20*/  ISETP.NE.AND P2, PT, R176, 0x1, PT ;  /* 0x00000001b000780c */ /* 0x000fe20003f45270 */
[----:B-1----:R-:W-:Y:S01]  /*13b30*/  IMAD.MOV.U32 R180, RZ, RZ, 0x2 ;  /* 0x00000002ffb47424 */ /* 0x002fe200078e00ff */
[----:B------:R-:W-:Y:S01]  /*13b40*/  SHF.L.U32 R136, R136, 0x10, RZ ;  /* 0x0000001088887819 */ /* 0x000fe200000006ff */
[----:B------:R-:W-:-:S04]  /*13b50*/  FFMA.FTZ R132, R135, R0, 1.1641532182693481445e-10 ;  /* 0x2f00000087847423 */ /* 0x000fc80000010000 */
[----:B------:R-:W-:Y:S01]  /*13b60*/  FMUL.FTZ R135, R136, R171 ;  /* 0x000000ab88877220 */ /* 0x000fe20000410000 */
[----:B------:R-:W-:Y:S02]  /*13b70*/  FSETP.GTU.FTZ.AND P1, PT, R132, R173, PT ;  /* 0x000000ad8400720b */ /* 0x000fe40003f3c000 */
[----:B------:R-:W-:Y:S01]  /*13b80*/  MOV R132, R144 ;  /* 0x0000009000847202 */ /* 0x000fe20000000f00 */
        /* <DEDUP_REMOVED lines=12> */
.L_x_17384:
        /* <DEDUP_REMOVED lines=13> */
.L_x_17386:
[----:B------:R-:W-:Y:S05]  /*13d20*/  BSYNC.RECONVERGENT B1 ;  /* 0x0000000000017941 */ /* 0x000fea0003800200 */
.L_x_17385:
        /* <DEDUP_REMOVED lines=43> */
.L_x_17383:
[----:B------:R-:W-:Y:S05]  /*13fe0*/  BSYNC.RECONVERGENT B0 ;  /* 0x0000000000007941 */ /* 0x000fea0003800200 */
.L_x_17382:
[----:B------:R-:W-:Y:S01]  /*13ff0*/  I2FP.F32.U32 R135, R132 ;  /* 0x0000008400877245 */ /* 0x000fe20000201000 */
[----:B------:R-:W-:Y:S01]  /*14000*/  BSSY.RECONVERGENT B0, `(.L_x_17387) ;  /* 0x000004e000007945 */ /* 0x000fe20003800200 */
[----:B------:R-:W-:Y:S01]  /*14010*/  ISETP.NE.AND P3, PT, R180, 0x1, PT ;  /* 0x00000001b400780c */ /* 0x000fe20003f65270 */
[----:B------:R-:W-:Y:S01]  /*14020*/  IMAD.MOV.U32 R176, RZ, RZ, 0x2 ;  /* 0x00000002ffb07424 */ /* 0x000fe200078e00ff */
[----:B------:R-:W-:Y:S01]  /*14030*/  SHF.L.U32 R136, R137, 0x10, RZ ;  /* 0x0000001089887819 */ /* 0x000fe200000006ff */
[----:B------:R-:W-:-:S04]  /*14040*/  FFMA.FTZ R132, R135, R0, 1.1641532182693481445e-10 ;  /* 0x2f00000087847423 */ /* 0x000fc80000010000 */
[----:B------:R-:W-:Y:S01]  /*14050*/  FMUL.FTZ R135, R136, R171 ;  /* 0x000000ab88877220 */ /* 0x000fe20000410000 */
[----:B------:R-:W-:Y:S02]  /*14060*/  FSETP.GTU.FTZ.AND P2, PT, R132, R173, PT ;  /* 0x000000ad8400720b */ /* 0x000fe40003f5c000 */
[----:B------:R-:W-:Y:S01]  /*14070*/  PRMT R132, R137, 0x7632, R132 ;  /* 0x0000763289847816 */ /* 0x000fe20000000084 */
[----:B------:R-:W-:Y:S01]  /*14080*/  FMUL.FTZ R135, R135, R174 ;  /* 0x000000ae87877220 */ /* 0x000fe20000410000 */
[----:B------:R-:W-:Y:S02]  /*14090*/  PLOP3.LUT P1, PT, P2, PT, PT, 0x8, 0x80 ;  /* 0x000000000080781c */ /* 0x000fe4000172e170 */
[----:B------:R-:W-:Y:S02]  /*140a0*/  MOV R136, R144 ;  /* 0x0000009000887202 */ /* 0x000fe40000000f00 */
        /* <DEDUP_REMOVED lines=10> */
.L_x_17389:
        /* <DEDUP_REMOVED lines=13> */
.L_x_17391:
[----:B------:R-:W-:Y:S05]  /*14220*/  BSYNC.RECONVERGENT B1 ;  /* 0x0000000000017941 */ /* 0x000fea0003800200 */
.L_x_17390:
        /* <DEDUP_REMOVED lines=43> */
.L_x_17388:
[----:B------:R-:W-:Y:S05]  /*144e0*/  BSYNC.RECONVERGENT B0 ;  /* 0x0000000000007941 */ /* 0x000fea0003800200 */
.L_x_17387:
        /* <DEDUP_REMOVED lines=21> */
.L_x_17394:
        /* <DEDUP_REMOVED lines=13> */
.L_x_17396:
[----:B------:R-:W-:Y:S05]  /*14710*/  BSYNC.RECONVERGENT B1 ;  /* 0x0000000000017941 */ /* 0x000fea0003800200 */
.L_x_17395:
        /* <DEDUP_REMOVED lines=43> */
.L_x_17393:
[----:B------:R-:W-:Y:S05]  /*149d0*/  BSYNC.RECONVERGENT B0 ;  /* 0x0000000000007941 */ /* 0x000fea0003800200 */
.L_x_17392:
[----:B------:R-:W-:Y:S01]  /*149e0*/  I2FP.F32.U32 R137, R132 ;  /* 0x0000008400897245 */ /* 0x000fe20000201000 */
[----:B------:R-:W-:Y:S01]  /*149f0*/  BSSY.RECONVERGENT B0, `(.L_x_17397) ;  /* 0x000004e000007945 */ /* 0x000fe20003800200 */
[----:B------:R-:W-:Y:S02]  /*14a00*/  SHF.L.U32 R176, R138, 0x10, RZ ;  /* 0x000000108ab07819 */ /* 0x000fe400000006ff */
        /* <DEDUP_REMOVED lines=19> */
.L_x_17399:
        /* <DEDUP_REMOVED lines=13> */
.L_x_17401:
[----:B------:R-:W-:Y:S05]  /*14c10*/  BSYNC.RECONVERGENT B1 ;  /* 0x0000000000017941 */ /* 0x000fea0003800200 */
.L_x_17400:
        /* <DEDUP_REMOVED lines=43> */
.L_x_17398:
[----:B------:R-:W-:Y:S05]  /*14ed0*/  BSYNC.RECONVERGENT B0 ;  /* 0x0000000000007941 */ /* 0x000fea0003800200 */
.L_x_17397:
        /* <DEDUP_REMOVED lines=21> */
.L_x_17404:
        /* <DEDUP_REMOVED lines=13> */
.L_x_17406:
[----:B------:R-:W-:Y:S05]  /*15100*/  BSYNC.RECONVERGENT B1 ;  /* 0x0000000000017941 */ /* 0x000fea0003800200 */
.L_x_17405:
        /* <DEDUP_REMOVED lines=40> */
[----:B------:R-:W-:Y:S01]  /*15390*/  MOV R172, R182 ;  /* 0x000000b600ac7202 */ /* 0x000fe20000000f00 */
[----:B------:R-:W-:Y:S01]  /*153a0*/  IMAD.MOV.U32 R182, RZ, RZ, RZ ;  /* 0x000000ffffb67224 */ /* 0x000fe200078e00ff */
[----:B------:R-:W-:-:S07]  /*153b0*/  LOP3.LUT R147, R160, R180, R183, 0x96, !PT ;  /* 0x000000b4a0937212 */ /* 0x000fce00078e96b7 */
.L_x_17403:
[----:B------:R-:W-:Y:S05]  /*153c0*/  BSYNC.RECONVERGENT B0 ;  /* 0x0000000000007941 */ /* 0x000fea0003800200 */
.L_x_17402:
[----:B------:R-:W-:Y:S01]  /*153d0*/  I2FP.F32.U32 R181, R132 ;  /* 0x0000008400b57245 */ /* 0x000fe20000201000 */
[----:B------:R-:W-:Y:S01]  /*153e0*/  BSSY.RECONVERGENT B0, `(.L_x_17407) ;  /* 0x0000050000007945 */ /* 0x000fe20003800200 */
[----:B------:R-:W-:Y:S02]  /*153f0*/  SHF.L.U32 R176, R139, 0x10, RZ ;  /* 0x000000108bb07819 */ /* 0x000fe400000006ff */
        /* <DEDUP_REMOVED lines=19> */
.L_x_17409:
        /* <DEDUP_REMOVED lines=15> */
.L_x_17411:
[----:B------:R-:W-:Y:S05]  /*15620*/  BSYNC.RECONVERGENT B1 ;  /* 0x0000000000017941 */ /* 0x000fea0003800200 */
.L_x_17410:
        /* <DEDUP_REMOVED lines=43> */
.L_x_17408:
[----:B------:R-:W-:Y:S05]  /*158e0*/  BSYNC.RECONVERGENT B0 ;  /* 0x0000000000007941 */ /* 0x000fea0003800200 */
.L_x_17407:
[----:B------:R-:W-:Y:S02]  /*158f0*/  SHF.L.U32 R132, R185, 0x10, RZ ;  /* 0x00000010b9847819 */ /* 0x000fe400000006ff */
[----:B------:R-:W-:-:S03]  /*15900*/  I2FP.F32.U32 R163, R180 ;  /* 0x000000b400a37245 */ /* 0x000fc60000201000 */
        /* <DEDUP_REMOVED lines=11> */
[----:B------:R-:W-:-:S02]  /*159c0*/  FSEL R0, R171, RZ, !P6 ;  /* 0x000000ffab007208 */ /* 0x000fc40007000000 */
[----:B------:R-:W-:-:S03]  /*159d0*/  PLOP3.LUT P6, PT, P6, PT, PT, 0x8, 0x80 ;  /* 0x000000000080781c */ /* 0x000fc600037ce170 */
[----:B------:R-:W-:-:S10]  /*159e0*/  FMUL.FTZ R139, R0, R7 ;  /* 0x00000007008b7220 */ /* 0x000fd40000410000 */
.L_x_17371:
        /* <DEDUP_REMOVED lines=138> */
.L_x_17425:
[----:B------:R-:W-:Y:S01]  /*16290*/  FMUL.FTZ R0, R140, R140 ;  /* 0x0000008c8c007220 */ /* 0x000fe20000410000 */
[----:B------:R-:W-:Y:S01]  /*162a0*/  ISETP.NE.AND P1, PT, RZ, UR12, PT ;  /* 0x0000000cff007c0c */ /* 0x000fe2000bf25270 */
[----:B01----:R-:W-:-:S03]  /*162b0*/  FADD.FTZ R158, R158, R165 ;  /* 0x000000a59e9e7221 */ /* 0x003fc60000010000 */
[----:B------:R-:W-:Y:S01]  /*162c0*/  FSEL R0, R0, RZ, P1 ;  /* 0x000000ff00007208 */ /* 0x000fe20000800000 */
[----:B------:R-:W-:Y:S01]  /*162d0*/  FFMA.FTZ R141, R158, R141, UR11 ;  /* 0x0000000b9e8d7e23 */ /* 0x000fe2000801008d */
[----:B------:R-:W-:-:S03]  /*162e0*/  FSEL R142, R140, RZ, !P1 ;  /* 0x000000ff8c8e7208 */ /* 0x000fc60004800000 */
[----:B------:R-:W-:Y:S02]  /*162f0*/  FADD.FTZ R0, R141, R0 ;  /* 0x000000008d007221 */ /* 0x000fe40000010000 */
[C---:B------:R-:W-:Y:S01]  /*16300*/  FADD.FTZ R163, -R142.reuse, R110 ;  /* 0x0000006e8ea37221 */ /* 0x040fe20000010100 */
[C---:B------:R-:W-:Y:S01]  /*16310*/  FADD.FTZ R165, -R142.reuse, R111 ;  /* 0x0000006f8ea57221 */ /* 0x040fe20000010100 */
[C---:B------:R-:W-:Y:S01]  /*16320*/  FADD.FTZ R141, -R142.reuse, R108 ;  /* 0x0000006c8e8d7221 */ /* 0x040fe20000010100 */
[----:B------:R-:W0:Y:S01]  /*16330*/  @!P0 LDC.64 R110, c[0x0][0x3c0] ;  /* 0x0000f000ff6e8b82 */ /* 0x000e220000000a00 */
[----:B------:R-:W1:Y:S01]  /*16340*/  MUFU.RSQ R0, R0 ;  /* 0x0000000000007308 */ /* 0x000e620000001400 */
[C---:B------:R-:W-:Y:S01]  /*16350*/  FADD.FTZ R143, -R142.reuse, R109 ;  /* 0x0000006d8e8f7221 */ /* 0x040fe20000010100 */
[C---:B------:R-:W-:Y:S01]  /*16360*/  FADD.FTZ R167, -R142.reuse, R112 ;  /* 0x000000708ea77221 */ /* 0x040fe20000010100 */
[C---:B------:R-:W-:Y:S01]  /*16370*/  FADD.FTZ R113, -R142.reuse, R113 ;  /* 0x000000718e717221 */ /* 0x040fe20000010100 */
[C---:B------:R-:W-:Y:S01]  /*16380*/  FADD.FTZ R169, -R142.reuse, R114 ;  /* 0x000000728ea97221 */ /* 0x040fe20000010100 */
[C---:B------:R-:W-:Y:S01]  /*16390*/  FADD.FTZ R115, -R142.reuse, R115 ;  /* 0x000000738e737221 */ /* 0x040fe20000010100 */
[C---:B------:R-:W-:Y:S01]  /*163a0*/  FADD.FTZ R189, -R142.reuse, R122 ;  /* 0x0000007a8ebd7221 */ /* 0x040fe20000010100 */
[----:B------:R-:W2:Y:S01]  /*163b0*/  LDC.64 R108, c[0x0][0x428] ;  /* 0x00010a00ff6c7b82 */ /* 0x000ea20000000a00 */
        /* <DEDUP_REMOVED lines=9> */
[C---:B-1----:R-:W-:Y:S01]  /*16450*/  FMUL.FTZ R167, R0.reuse, R167 ;  /* 0x000000a700a77220 */ /* 0x042fe20000410000 */
[C---:B------:R-:W-:Y:S01]  /*16460*/  FMUL.FTZ R112, R0.reuse, R113 ;  /* 0x0000007100707220 */ /* 0x040fe20000410000 */
[C---:B------:R-:W-:Y:S01]  /*16470*/  FMUL.FTZ R169, R0.reuse, R169 ;  /* 0x000000a900a97220 */ /* 0x040fe20000410000 */
        /* <DEDUP_REMOVED lines=8> */
[----:B------:R-:W-:Y:S01]  /*16500*/  FFMA.FTZ R115, R189, R86, R54 ;  /* 0x00000056bd737223 */ /* 0x000fe20000010036 */
[----:B------:R-:W-:Y:S01]  /*16510*/  FFMA.FTZ R128, R128, R87, R55 ;  /* 0x0000005780807223 */ /* 0x000fe20000010037 */
[----:B------:R0:W-:Y:S01]  /*16520*/  @!P0 STG.E desc[UR6][R110.64], R140 ;  /* 0x0000008c6e008986 */ /* 0x0001e2000c101906 */
[C---:B------:R-:W-:Y:S01]  /*16530*/  FMUL.FTZ R141, R0.reuse, R141 ;  /* 0x0000008d008d7220 */ /* 0x040fe20000410000 */
[C---:B------:R-:W-:Y:S01]  /*16540*/  FMUL.FTZ R181, R0.reuse, R181 ;  /* 0x000000b500b57220 */ /* 0x040fe20000410000 */
[----:B------:R-:W-:Y:S01]  /*16550*/  FMUL.FTZ R124, R0, R183 ;  /* 0x000000b7007c7220 */ /* 0x000fe20000410000 */
[----:B------:R-:W-:Y:S01]  /*16560*/  FADD.FTZ R199, -R142, R129 ;  /* 0x000000818ec77221 */ /* 0x000fe20000010100 */
[----:B------:R-:W-:Y:S01]  /*16570*/  F2FP.BF16.F32.PACK_AB R115, R128, R115 ;  /* 0x000000738073723e */ /* 0x000fe200000010ff */
[----:B------:R-:W-:Y:S01]  /*16580*/  FADD.FTZ R195, -R142, R126 ;  /* 0x0000007e8ec37221 */ /* 0x000fe20000010100 */
[----:B--2---:R-:W-:-:S04]  /*16590*/  IMAD.WIDE.U32 R116, R159, 0x10, R108 ;  /* 0x000000109f747825 */ /* 0x004fc800078e006c */
[C---:B------:R-:W-:Y:S01]  /*165a0*/  FMUL.FTZ R163, R0.reuse, R163 ;  /* 0x000000a300a37220 */ /* 0x040fe20000410000 */
[----:B------:R-:W1:Y:S01]  /*165b0*/  @!P0 LDC.64 R128, c[0x0][0x3c8] ;  /* 0x0000f200ff808b82 */ /* 0x000e620000000a00 */
[----:B------:R-:W-:Y:S01]  /*165c0*/  FMUL.FTZ R185, R0, R185 ;  /* 0x000000b900b97220 */ /* 0x000fe20000410000 */
[----:B------:R-:W-:Y:S01]  /*165d0*/  IMAD.WIDE.U32 R118, R161, 0x10, R108 ;  /* 0x00000010a1767825 */ /* 0x000fe200078e006c */
[----:B0-----:R-:W-:-:S03]  /*165e0*/  F2FP.BF16.F32.PACK_AB R110, R112, R167 ;  /* 0x000000a7706e723e */ /* 0x001fc600000010ff */
[----:B------:R-:W-:Y:S01]  /*165f0*/  FMUL.FTZ R112, R0, R143 ;  /* 0x0000008f00707220 */ /* 0x000fe20000410000 */
[----:B------:R-:W-:Y:S01]  /*16600*/  F2FP.BF16.F32.PACK_AB R111, R114, R169 ;  /* 0x000000a9726f723e */ /* 0x000fe200000010ff */
[----:B------:R-:W-:-:S04]  /*16610*/  IMAD.WIDE.U32 R120, R175, 0x10, R108 ;  /* 0x00000010af787825 */ /* 0x000fc800078e006c */
        /* <DEDUP_REMOVED lines=8> */
[----:B------:R-:W-:Y:S01]  /*166a0*/  FFMA.FTZ R114, R114, R99, R67 ;  /* 0x0000006372727223 */ /* 0x000fe20000010043 */
[C---:B------:R-:W-:Y:S01]  /*166b0*/  FADD.FTZ R127, -R142.reuse, R127 ;  /* 0x0000007f8e7f7221 */ /* 0x040fe20000010100 */
[C---:B------:R-:W-:Y:S01]  /*166c0*/  FADD.FTZ R201, -R142.reuse, R130 ;  /* 0x000000828ec97221 */ /* 0x040fe20000010100 */
[----:B------:R-:W-:Y:S01]  /*166d0*/  FADD.FTZ R131, -R142, R131 ;  /* 0x000000838e837221 */ /* 0x000fe20000010100 */
[----:B------:R-:W-:Y:S01]  /*166e0*/  FFMA.FTZ R185, R185, R84, R52 ;  /* 0x00000054b9b97223 */ /* 0x000fe20000010034 */
[----:B------:R-:W-:Y:S01]  /*166f0*/  FFMA.FTZ R126, R126, R85, R53 ;  /* 0x000000557e7e7223 */ /* 0x000fe20000010035 */
[----:B------:R-:W-:Y:S01]  /*16700*/  F2FP.BF16.F32.PACK_AB R108, R113, R108 ;  /* 0x0000006c716c723e */ /* 0x000fe200000010ff */
[C---:B------:R-:W-:Y:S01]  /*16710*/  FADD.FTZ R125, -R142.reuse, R125 ;  /* 0x0000007d8e7d7221 */ /* 0x040fe20000010100 */
[----:B------:R-:W-:Y:S01]  /*16720*/  FADD.FTZ R203, -R142, R132 ;  /* 0x000000848ecb7221 */ /* 0x000fe20000010100 */
[----:B------:R-:W-:Y:S01]  /*16730*/  F2FP.BF16.F32.PACK_AB R113, R124, R181 ;  /* 0x000000b57c71723e */ /* 0x000fe200000010ff */
[----:B------:R-:W-:Y:S01]  /*16740*/  FADD.FTZ R205, -R142, R134 ;  /* 0x000000868ecd7221 */ /* 0x000fe20000010100 */
[C---:B------:R-:W-:Y:S01]  /*16750*/  FMUL.FTZ R171, R0.reuse, R171 ;  /* 0x000000ab00ab7220 */ /* 0x040fe20000410000 */
[C---:B------:R-:W-:Y:S01]  /*16760*/  FMUL.FTZ R124, R0.reuse, R173 ;  /* 0x000000ad007c7220 */ /* 0x040fe20000410000 */
[C---:B------:R-:W-:Y:S01]  /*16770*/  FMUL.FTZ R197, R0.reuse, R197 ;  /* 0x000000c500c57220 */ /* 0x040fe20000410000 */
[----:B------:R-:W-:Y:S01]  /*16780*/  FMUL.FTZ R132, R0, R199 ;  /* 0x000000c700847220 */ /* 0x000fe20000410000 */
[----:B------:R-:W-:Y:S01]  /*16790*/  F2FP.BF16.F32.PACK_AB R109, R114, R109 ;  /* 0x0000006d726d723e */ /* 0x000fe200000010ff */
[C---:B------:R-:W-:Y:S01]  /*167a0*/  FMUL.FTZ R195, R0.reuse, R195 ;  /* 0x000000c300c37220 */ /* 0x040fe20000410000 */
[C---:B------:R-:W-:Y:S01]  /*167b0*/  FMUL.FTZ R130, R0.reuse, R127 ;  /* 0x0000007f00827220 */ /* 0x040fe20000410000 */
[C---:B------:R-:W-:Y:S01]  /*167c0*/  FMUL.FTZ R201, R0.reuse, R201 ;  /* 0x000000c900c97220 */ /* 0x040fe20000410000 */
[----:B------:R-:W-:Y:S01]  /*167d0*/  FMUL.FTZ R134, R0, R131 ;  /* 0x0000008300867220 */ /* 0x000fe20000410000 */
[----:B------:R-:W0:Y:S01]  /*167e0*/  LDC.64 R140, c[0x0][0x380] ;  /* 0x0000e000ff8c7b82 */ /* 0x000e220000000a00 */
        /* <DEDUP_REMOVED lines=15> */
[----:B------:R-:W-:Y:S01]  /*168e0*/  FADD.FTZ R139, -R142, R139 ;  /* 0x0000008b8e8b7221 */ /* 0x000fe20000010100 */
[----:B------:R-:W-:Y:S01]  /*168f0*/  FFMA.FTZ R131, R126, R81, R49 ;  /* 0x000000517e837223 */ /* 0x000fe20000010031 */
[----:B------:R-:W-:Y:S01]  /*16900*/  F2FP.BF16.F32.PACK_AB R112, R125, R112 ;  /* 0x000000707d70723e */ /* 0x000fe200000010ff */
[----:B------:R-:W-:Y:S01]  /*16910*/  FMUL.FTZ R193, R0, R193 ;  /* 0x000000c100c17220 */ /* 0x000fe20000410000 */
[----:B------:R-:W-:Y:S01]  /*16920*/  F2FP.BF16.F32.PACK_AB R126, R132, R197 ;  /* 0x000000c5847e723e */ /* 0x000fe200000010ff */
        /* <DEDUP_REMOVED lines=22> */
[----:B0-----:R-:W-:Y:S01]  /*16a90*/  IMAD R156, R140, 0x4, R156 ;  /* 0x000000048c9c7824 */ /* 0x001fe200078e029c */
[----:B------:R-:W-:Y:S01]  /*16aa0*/  F2FP.BF16.F32.PACK_AB R135, R136, R209 ;  /* 0x000000d18887723e */ /* 0x000fe200000010ff */
[----:B------:R0:W-:Y:S01]  /*16ab0*/  @!P0 STG.E desc[UR6][R128.64], R0 ;  /* 0x0000000080008986 */ /* 0x0001e2000c101906 */
[----:B------:R-:W-:Y:S02]  /*16ac0*/  F2FP.BF16.F32.PACK_AB R134, R134, R207 ;  /* 0x000000cf8686723e */ /* 0x000fe400000010ff */
[----:B------:R-:W-:Y:S01]  /*16ad0*/  F2FP.BF16.F32.PACK_AB R132, R130, R203 ;  /* 0x000000cb8284723e */ /* 0x000fe200000010ff */
[----:B------:R0:W-:Y:S01]  /*16ae0*/  STG.E.128 desc[UR6][R116.64], R108 ;  /* 0x0000006c74007986 */ /* 0x0001e2000c101d06 */
[----:B------:R-:W-:-:S03]  /*16af0*/  ISETP.GE.AND P0, PT, R156, R141, PT ;  /* 0x0000008d9c00720c */ /* 0x000fc60003f06270 */
[----:B------:R0:W-:Y:S04]  /*16b00*/  STG.E.128 desc[UR6][R118.64], R112 ;  /* 0x0000007076007986 */ /* 0x0001e8000c101d06 */
[----:B------:R0:W-:Y:S04]  /*16b10*/  STG.E.128 desc[UR6][R120.64], R124 ;  /* 0x0000007c78007986 */ /* 0x0001e8000c101d06 */
[----:B------:R0:W-:Y:S02]  /*16b20*/  STG.E.128 desc[UR6][R122.64], R132 ;  /* 0x000000847a007986 */ /* 0x0001e4000c101d06 */
[----:B------:R-:W-:Y:S05]  /*16b30*/  @!P0 BRA `(.L_x_17413) ;  /* 0xfffffea0002c8947 */ /* 0x000fea000383ffff */
[----:B------:R-:W-:Y:S05]  /*16b40*/  EXIT ;  /* 0x000000000000794d */ /* 0x000fea0003800000 */
.L_x_17412:
        /* <DEDUP_REMOVED lines=8> */
.L_x_17415:
[----:B------:R-:W-:Y:S05]  /*16bd0*/  BSYNC B0 ;  /* 0x0000000000007941 */ /* 0x000fea0003800000 */
.L_x_17414:
        /* <DEDUP_REMOVED lines=9> */
.L_x_17416:
[----:B------:R-:W-:Y:S02]  /*16c70*/  IMAD.MOV.U32 R164, RZ, RZ, 0x4 ;  /* 0x00000004ffa47424 */ /* 0x000fe400078e00ff */
[----:B------:R-:W-:-:S04]  /*16c80*/  IMAD.MOV.U32 R141, RZ, RZ, R165 ;  /* 0x000000ffff8d7224 */ /* 0x000fc800078e00a5 */
[----:B------:R-:W-:-:S05]  /*16c90*/  FADD.FTZ R143, R142, R141 ;  /* 0x0000008d8e8f7221 */ /* 0x000fca0000010000 */
[----:B------:R-:W-:-:S07]  /*16ca0*/  MOV R167, R143 ;  /* 0x0000008f00a77202 */ /* 0x000fce0000000f00 */
[----:B------:R-:W-:Y:S05]  /*16cb0*/  WARPSYNC.COLLECTIVE R162, `(.L_x_17417) ;  /* 0x00000000a2087348 */ /* 0x000fea0003c00000 */
[----:B------:R0:W1:Y:S02]  /*16cc0*/  SHFL.BFLY P1, R165, R167, R164, R169 ;  /* 0x0c0000a4a7a57389 */ /* 0x00006400000200a9 */
[----:B01----:R-:W-:Y:S05]  /*16cd0*/  ENDCOLLECTIVE ;  /* 0x000000000000791b */ /* 0x003fea0003800000 */
.L_x_17417:
[----:B------:R-:W-:Y:S01]  /*16ce0*/  HFMA2 R164, -RZ, RZ, 0, 4.76837158203125e-07 ;  /* 0x00000008ffa47431 */ /* 0x000fe200000001ff */
[----:B------:R-:W-:-:S05]  /*16cf0*/  MOV R140, R165 ;  /* 0x000000a5008c7202 */ /* 0x000fca0000000f00 */
[----:B------:R-:W-:-:S04]  /*16d00*/  FADD.FTZ R158, R143, R140 ;  /* 0x0000008c8f9e7221 */ /* 0x000fc80000010000 */
[----:B------:R-:W-:-:S07]  /*16d10*/  IMAD.MOV.U32 R167, RZ, RZ, R158 ;  /* 0x000000ffffa77224 */ /* 0x000fce00078e009e */
[----:B------:R-:W-:Y:S05]  /*16d20*/  WARPSYNC.COLLECTIVE R162, `(.L_x_17418) ;  /* 0x00000000a2087348 */ /* 0x000fea0003c00000 */
[----:B------:R0:W1:Y:S02]  /*16d30*/  SHFL.BFLY P1, R165, R167, R164, R169 ;  /* 0x0c0000a4a7a57389 */ /* 0x00006400000200a9 */
[----:B01----:R-:W-:Y:S05]  /*16d40*/  ENDCOLLECTIVE ;  /* 0x000000000000791b */ /* 0x003fea0003800000 */
.L_x_17418:
        /* <DEDUP_REMOVED lines=8> */
.L_x_17419:
        /* <DEDUP_REMOVED lines=72> */
.L_x_17420:
[----:B------:R-:W-:Y:S02]  /*17250*/  IMAD.MOV.U32 R164, RZ, RZ, 0x2 ;  /* 0x00000002ffa47424 */ /* 0x000fe400078e00ff */
[----:B------:R-:W-:-:S04]  /*17260*/  IMAD.MOV.U32 R143, RZ, RZ, R165 ;  /* 0x000000ffff8f7224 */ /* 0x000fc800078e00a5 */
[----:B------:R-:W-:-:S05]  /*17270*/  FADD.FTZ R143, R0, R143 ;  /* 0x0000008f008f7221 */ /* 0x000fca0000010000 */
[----:B------:R-:W-:-:S07]  /*17280*/  MOV R167, R143 ;  /* 0x0000008f00a77202 */ /* 0x000fce0000000f00 */
[----:B------:R-:W-:Y:S05]  /*17290*/  WARPSYNC.COLLECTIVE R162, `(.L_x_17421) ;  /* 0x00000000a2087348 */ /* 0x000fea0003c00000 */
[----:B------:R0:W1:Y:S02]  /*172a0*/  SHFL.BFLY P1, R165, R167, R164, R169 ;  /* 0x0c0000a4a7a57389 */ /* 0x00006400000200a9 */
[----:B01----:R-:W-:Y:S05]  /*172b0*/  ENDCOLLECTIVE ;  /* 0x000000000000791b */ /* 0x003fea0003800000 */
.L_x_17421:
[----:B------:R-:W-:Y:S01]  /*172c0*/  HFMA2 R164, -RZ, RZ, 0, 2.384185791015625e-07 ;  /* 0x00000004ffa47431 */ /* 0x000fe200000001ff */
[----:B------:R-:W-:-:S05]  /*172d0*/  MOV R142, R165 ;  /* 0x000000a5008e7202 */ /* 0x000fca0000000f00 */
[----:B------:R-:W-:-:S04]  /*172e0*/  FADD.FTZ R142, R143, R142 ;  /* 0x0000008e8f8e7221 */ /* 0x000fc80000010000 */
[----:B------:R-:W-:-:S07]  /*172f0*/  IMAD.MOV.U32 R167, RZ, RZ, R142 ;  /* 0x000000ffffa77224 */ /* 0x000fce00078e008e */
[----:B------:R-:W-:Y:S05]  /*17300*/  WARPSYNC.COLLECTIVE R162, `(.L_x_17422) ;  /* 0x00000000a2087348 */ /* 0x000fea0003c00000 */
[----:B------:R0:W1:Y:S02]  /*17310*/  SHFL.BFLY P1, R165, R167, R164, R169 ;  /* 0x0c0000a4a7a57389 */ /* 0x00006400000200a9 */
[----:B01----:R-:W-:Y:S05]  /*17320*/  ENDCOLLECTIVE ;  /* 0x000000000000791b */ /* 0x003fea0003800000 */
.L_x_17422:
[----:B------:R-:W-:Y:S02]  /*17330*/  IMAD.MOV.U32 R164, RZ, RZ, 0x8 ;  /* 0x00000008ffa47424 */ /* 0x000fe400078e00ff */
[----:B------:R-:W-:-:S04]  /*17340*/  IMAD.MOV.U32 R163, RZ, RZ, R165 ;  /* 0x000000ffffa37224 */ /* 0x000fc800078e00a5 */
[----:B------:R-:W-:-:S05]  /*17350*/  FADD.FTZ R163, R142, R163 ;  /* 0x000000a38ea37221 */ /* 0x000fca0000010000 */
[----:B------:R-:W-:-:S07]  /*17360*/  MOV R167, R163 ;  /* 0x000000a300a77202 */ /* 0x000fce0000000f00 */
[----:B------:R-:W-:Y:S05]  /*17370*/  WARPSYNC.COLLECTIVE R162, `(.L_x_17423) ;  /* 0x00000000a2087348 */ /* 0x000fea0003c00000 */
[----:B------:R0:W1:Y:S02]  /*17380*/  SHFL.BFLY P1, R165, R167, R164, R169 ;  /* 0x0c0000a4a7a57389 */ /* 0x00006400000200a9 */
[----:B01----:R-:W-:Y:S05]  /*17390*/  ENDCOLLECTIVE ;  /* 0x000000000000791b */ /* 0x003fea0003800000 */
.L_x_17423:
[----:B------:R-:W-:Y:S01]  /*173a0*/  HFMA2 R164, -RZ, RZ, 0, 9.5367431640625e-07 ;  /* 0x00000010ffa47431 */ /* 0x000fe200000001ff */
[----:B------:R-:W-:-:S05]  /*173b0*/  MOV R158, R165 ;  /* 0x000000a5009e7202 */ /* 0x000fca0000000f00 */
[----:B------:R-:W-:-:S04]  /*173c0*/  FADD.FTZ R158, R163, R158 ;  /* 0x0000009ea39e7221 */ /* 0x000fc80000010000 */
[----:B------:R-:W-:-:S07]  /*173d0*/  IMAD.MOV.U32 R167, RZ, RZ, R158 ;  /* 0x000000ffffa77224 */ /* 0x000fce00078e009e */
[----:B------:R-:W-:Y:S05]  /*173e0*/  WARPSYNC.COLLECTIVE R162, `(.L_x_17424) ;  /* 0x00000000a2087348 */ /* 0x000fea0003c00000 */
[----:B------:R0:W1:Y:S02]  /*173f0*/  SHFL.BFLY P1, R165, R167, R164, R169 ;  /* 0x0c0000a4a7a57389 */ /* 0x00006400000200a9 */
[----:B01----:R-:W-:Y:S05]  /*17400*/  ENDCOLLECTIVE ;  /* 0x000000000000791b */ /* 0x003fea0003800000 */
.L_x_17424:
[----:B------:R-:W-:Y:S05]  /*17410*/  BRA `(.L_x_17425) ;  /* 0xffffffec009c7947 */ /* 0x000fea000383ffff */
.L_x_17426:
        /* <DEDUP_REMOVED lines=14> */
.L_x_37305:


//--------------------- .text._ZN10layer_norm13ln_fwd_kernelINS_13Kernel_traitsIf13__nv_bfloat16fS2_fjLj1024ELj1ELj4ELj1ELj16ENS_18Kernel_traits_baseILj1024EfS2_fS2_fjLj128EEEEELb1ELb1ELb1ELb0EEEvNS_9FwdParamsE --------------------------
	.section	.text._ZN10layer_norm13ln_fwd_kernelINS_13Kernel_traitsIf13__nv_bfloat16fS2_fjLj1024ELj1ELj4ELj1ELj16ENS_18Kernel_traits_baseILj1024EfS2_fS2_fjLj128EEEEELb1ELb1ELb1ELb0EEEvNS_9FwdParamsE,"ax",@progbits
	.align	128
        .global         _ZN10layer_norm13ln_fwd_kernelINS_13Kernel_traitsIf13__nv_bfloat16fS2_fjLj1024ELj1ELj4ELj1ELj16ENS_18Kernel_traits_baseILj1024EfS2_fS2_fjLj128EEEEELb1ELb1ELb1ELb0EEEvNS_9FwdParamsE
        .type           _ZN10layer_norm13ln_fwd_kernelINS_13Kernel_traitsIf13__nv_bfloat16fS2_fjLj1024ELj1ELj4ELj1ELj16ENS_18Kernel_traits_baseILj1024EfS2_fS2_fjLj128EEEEELb1ELb1ELb1ELb0EEEvNS_9FwdParamsE,@function
        .size           _ZN10layer_norm13ln_fwd_kernelINS_13Kernel_traitsIf13__nv_bfloat16fS2_fjLj1024ELj1ELj4ELj1ELj16ENS_18Kernel_traits_baseILj1024EfS2_fS2_fjLj128EEEEELb1ELb1ELb1ELb0EEEvNS_9FwdParamsE,(.L_x_37306 - _ZN10layer_norm13ln_fwd_kernelINS_13Kernel_traitsIf13__nv_bfloat16fS2_fjLj1024ELj1ELj4ELj1ELj16ENS_18Kernel_traits_baseILj1024EfS2_fS2_fjLj128EEEEELb1ELb1ELb1ELb0EEEvNS_9FwdParamsE)
        .other          _ZN10layer_norm13ln_fwd_kernelINS_13Kernel_traitsIf13__nv_bfloat16fS2_fjLj1024ELj1ELj4ELj1ELj16ENS_18Kernel_traits_baseILj1024EfS2_fS2_fjLj128EEEEELb1ELb1ELb1ELb0EEEvNS_9FwdParamsE,@"STO_CUDA_ENTRY STV_DEFAULT"
_ZN10layer_norm13ln_fwd_kernelINS_13Kernel_traitsIf13__nv_bfloat16fS2_fjLj1024ELj1ELj4ELj1ELj16ENS_18Kernel_traits_baseILj1024EfS2_fS2_fjLj128EEEEELb1ELb1ELb1ELb0EEEvNS_9FwdParamsE:
.text._ZN10layer_norm13ln_fwd_kernelINS_13Kernel_traitsIf13__nv_bfloat16fS2_fjLj1024ELj1ELj4ELj1ELj16ENS_18Kernel_traits_baseILj1024EfS2_fS2_fjLj128EEEEELb1ELb1ELb1ELb0EEEvNS_9FwdParamsE:
        /* <DEDUP_REMOVED lines=112> */
.L_x_17428:
        /* <DEDUP_REMOVED lines=38> */
[----:B0-----:R-:W-:-:S02]  /*0960*/  CS2R R40, SRZ ;  /* 0x0000000000287805 */ /* 0x001fc4000001ff00 */
[----:B------:R-:W5:Y:S04]  /*0970*/  @P2 LDG.E.128 R48, desc[UR6][R62.64] ;  /* 0x000000063e302981 */ /* 0x000f68000c1e1d00 */
[----:B------:R0:W5:Y:S01]  /*0980*/  @P2 LDG.E.128 R44, desc[UR6][R62.64+0x10] ;  /* 0x000010063e2c2981 */ /* 0x000162000c1e1d00 */
[----:B------:R-:W-:Y:S01]  /*0990*/  @P3 IMAD.WIDE.U32 R64, R109, 0x20, R86 ;  /* 0x000000206d403825 */ /* 0x000fe200078e0056 */
[----:B-1----:R-:W-:Y:S02]  /*09a0*/  CS2R R42, SRZ ;  /* 0x00000000002a7805 */ /* 0x002fe4000001ff00 */
[----:B------:R-:W5:Y:S01]  /*09b0*/  @P2 LDG.E.128 R32, desc[UR6][R66.64] ;  /* 0x0000000642202981 */ /* 0x000f62000c1e1d00 */
[----:B------:R-:W-:Y:S02]  /*09c0*/  CS2R R86, SRZ ;  /* 0x0000000000567805 */ /* 0x000fe4000001ff00 */
[----:B------:R-:W-:Y:S01]  /*09d0*/  CS2R R84, SRZ ;  /* 0x0000000000547805 */ /* 0x000fe2000001ff00 */
        /* <DEDUP_REMOVED lines=9> */
.L_x_17429:
[----:B------:R-:W-:Y:S05]  /*0a70*/  BSYNC.RECONVERGENT B0 ;  /* 0x0000000000007941 */ /* 0x000fea0003800200 */
.L_x_17427:
        /* <DEDUP_REMOVED lines=70> */
.L_x_17899:
[----:B0-----:R-:W0:Y:S08]  /*0ee0*/  LDC.64 R164, c[0x0][0x3f0] ;  /* 0x0000fc00ffa47b82 */ /* 0x001e300000000a00 */
[----:B-12---:R-:W1:Y:S08]  /*0ef0*/  LDC.64 R168, c[0x0][0x3f8] ;  /* 0x0000fe00ffa87b82 */ /* 0x006e700000000a00 */
[----:B------:R-:W2:Y:S01]  /*0f00*/  LDC R159, c[0x0][0x388] ;  /* 0x0000e200ff9f7b82 */ /* 0x000ea20000000800 */
[----:B0-----:R-:W-:-:S05]  /*0f10*/  IMAD.WIDE R164, R146, 0x4, R164 ;  /* 0x0000000492a47825 */ /* 0x001fca00078e02a4 */
[----:B------:R0:W3:Y:S01]  /*0f20*/  LDG.E R0, desc[UR6][R164.64] ;  /* 0x00000006a4007981 */ /* 0x0000e2000c1e1900 */
[----:B-1----:R-:W-:-:S05]  /*0f30*/  IMAD.WIDE R168, R146, 0x4, R168 ;  /* 0x0000000492a87825 */ /* 0x002fca00078e02a8 */
[----:B-----5:R1:W5:Y:S01]  /*0f40*/  LDG.E R157, desc[UR6][R168.64] ;  /* 0x00000006a89d7981 */ /* 0x020362000c1e1900 */
[----:B------:R-:W-:Y:S01]  /*0f50*/  ISETP.GE.U32.AND P5, PT, R148, 0x20, PT ;  /* 0x000000209400780c */ /* 0x000fe20003fa6070 */
[----:B------:R-:W-:Y:S01]  /*0f60*/  BSSY.RECONVERGENT B0, `(.L_x_17430) ;  /* 0x00006c6000007945 */ /* 0x000fe20003800200 */
[----:B--2---:R-:W-:Y:S02]  /*0f70*/  IMAD R166, R146, R159, RZ ;  /* 0x0000009f92a67224 */ /* 0x004fe400078e02ff */
[----:B0-----:R-:W-:-:S03]  /*0f80*/  IMAD.MOV.U32 R164, RZ, RZ, RZ ;  /* 0x000000ffffa47224 */ /* 0x001fc600078e00ff */
[----:B------:R-:W-:-:S04]  /*0f90*/  SHF.R.S32.HI R171, RZ, 0x1f, R166 ;  /* 0x0000001fffab7819 */ /* 0x000fc800000114a6 */
[----:B------:R-:W-:-:S04]  /*0fa0*/  LEA.HI R171, R171, R166, RZ, 0x3 ;  /* 0x000000a6abab7211 */ /* 0x000fc800078f18ff */
[----:B------:R-:W-:Y:S02]  /*0fb0*/  LEA.HI.SX32 R165, R171, R144, 0x1d ;  /* 0x00000090aba57211 */ /* 0x000fe400078feaff */
        /* <DEDUP_REMOVED lines=8> */
[----:B-1----:R-:W-:Y:S06]  /*1040*/  @!P5 BRA `(.L_x_17431) ;  /* 0x0000006800dcd947 */ /* 0x002fec0003800000 */
[----:B------:R-:W-:Y:S04]  /*1050*/  BSSY.RECONVERGENT B1, `(.L_x_17432) ;  /* 0x0000005000017945 */ /* 0x000fe80003800200 */
[----:B------:R-:W-:Y:S05]  /*1060*/  @!P0 BRA `(.L_x_17433) ;  /* 0x00000000000c8947 */ /* 0x000fea0003800000 */
[----:B------:R-:W0:Y:S02]  /*1070*/  LDC.64 R100, c[0x0][0x390] ;  /* 0x0000e400ff647b82 */ /* 0x000e240000000a00 */
[----:B0-----:R-:W-:-:S06]  /*1080*/  IMAD.WIDE.U32 R100, R164, 0x10, R100 ;  /* 0x00000010a4647825 */ /* 0x001fcc00078e0064 */
[----:B------:R-:W5:Y:S02]  /*1090*/  LDG.E.128 R100, desc[UR6][R100.64] ;  /* 0x0000000664647981 */ /* 0x000f64000c1e1d00 */
.L_x_17433:
[----:B------:R-:W-:Y:S05]  /*10a0*/  BSYNC.RECONVERGENT B1 ;  /* 0x0000000000017941 */ /* 0x000fea0003800200 */
.L_x_17432:
        /* <DEDUP_REMOVED lines=30> */
.L_x_17440:
        /* <DEDUP_REMOVED lines=13> */
.L_x_17442:
[----:B------:R-:W-:Y:S05]  /*1360*/  BSYNC.RECONVERGENT B4 ;  /* 0x0000000000047941 */ /* 0x000fea0003800200 */
.L_x_17441:
        /* <DEDUP_REMOVED lines=40> */
[----:B------:R-:W-:Y:S02]  /*15f0*/  VIADD R115, R3, 0x1fd5c5a3 ;  /* 0x1fd5c5a303737836 */ /* 0x000fe40000000000 */
        /* <DEDUP_REMOVED lines=9> */
[----:B------:R-:W-:-:S03]  /*1690*/  VIADD R161, R3, 0x96a522ad ;  /* 0x96a522ad03a17836 */ /* 0x000fc60000000000 */
[----:B------:R-:W-:Y:S01]  /*16a0*/  LOP3.LUT R162, R117, R116, R113, 0x96, !PT ;  /* 0x0000007475a27212 */ /* 0x000fe200078e9671 */
[----:B------:R-:W-:-:S04]  /*16b0*/  IMAD.WIDE.U32 R166, R166, -0x2daee0ad, RZ ;  /* 0xd2511f53a6a67825 */ /* 0x000fc800078e00ff */
[----:B------:R-:W-:Y:S01]  /*16c0*/  IMAD.WIDE.U32 R162, R162, -0x326172a9, RZ ;  /* 0xcd9e8d57a2a27825 */ /* 0x000fe200078e00ff */
[----:B------:R-:W-:Y:S02]  /*16d0*/  LOP3.LUT R161, R161, R112, R167, 0x96, !PT ;  /* 0x00000070a1a17212 */ /* 0x000fe400078e96a7 */
[----:B------:R-:W-:Y:S01]  /*16e0*/  MOV R112, R158 ;  /* 0x0000009e00707202 */ /* 0x000fe20000000f00 */
[----:B------:R-:W-:Y:S02]  /*16f0*/  VIADD R113, R2, 0x8ff34781 ;  /* 0x8ff3478102717836 */ /* 0x000fe40000000000 */
[----:B------:R-:W-:-:S03]  /*1700*/  IMAD.MOV.U32 R116, RZ, RZ, RZ ;  /* 0x000000ffff747224 */ /* 0x000fc600078e00ff */
[----:B------:R-:W-:-:S07]  /*1710*/  LOP3.LUT R160, R113, R160, R163, 0x96, !PT ;  /* 0x000000a071a07212 */ /* 0x000fce00078e96a3 */
.L_x_17439:
[----:B------:R-:W-:Y:S05]  /*1720*/  BSYNC.RECONVERGENT B3 ;  /* 0x0000000000037941 */ /* 0x000fea0003800200 */
.L_x_17438:
        /* <DEDUP_REMOVED lines=9> */
[----:B------:R-:W-:-:S07]  /*17c0*/  FFMA.FTZ R112, R113, R80, R104 ;  /* 0x0000005071707223 */ /* 0x000fce0000010068 */
.L_x_17437:
[----:B------:R-:W-:Y:S05]  /*17d0*/  BSYNC.RECONVERGENT B2 ;  /* 0x0000000000027941 */ /* 0x000fea0003800200 */
.L_x_17436:
[----:B------:R-:W-:Y:S01]  /*17e0*/  BSSY.RECONVERGENT B2, `(.L_x_17443) ;  /* 0x0000068000027945 */ /* 0x000fe20003800200 */
[----:B------:R-:W-:Y:S02]  /*17f0*/  IMAD.MOV.U32 R115, RZ, RZ, R116 ;  /* 0x000000ffff737224 */ /* 0x000fe400078e0074 */
        /* <DEDUP_REMOVED lines=15> */
.L_x_17447:
        /* <DEDUP_REMOVED lines=13> */
.L_x_17449:
[----:B------:R-:W-:Y:S05]  /*19c0*/  BSYNC.RECONVERGENT B4 ;  /* 0x0000000000047941 */ /* 0x000fea0003800200 */
.L_x_17448:
[----:B------:R-:W-:Y:S01]  /*19d0*/  IMAD.WIDE.U32 R116, R145, -0x326172a9, RZ ;  /* 0xcd9e8d5791747825 */ /* 0x000fe200078e00ff */
[----:B------:R-:W-:-:S03]  /*19e0*/  LOP3.LUT R160, R149, R115, R3, 0x96, !PT ;  /* 0x0000007395a07212 */ /* 0x000fc600078e9603 */
[----:B------:R-:W-:Y:S01]  /*19f0*/  VIADD R113, R2, 0x9e3779b9 ;  /* 0x9e3779b902717836 */ /* 0x000fe20000000000 */
        /* <DEDUP_REMOVED lines=50> */
[----:B------:R-:W-:Y:S02]  /*1d20*/  VIADD R115, R2, 0x8ff34781 ;  /* 0x8ff3478102737836 */ /* 0x000fe40000000000 */
[----:B------:R-:W-:Y:S02]  /*1d30*/  IMAD.MOV.U32 R162, RZ, RZ, R168 ;  /* 0x000000ffffa27224 */ /* 0x000fe400078e00a8 */
[----:B------:R-:W-:Y:S01]  /*1d40*/  IMAD.WIDE.U32 R118, R113, -0x2daee0ad, RZ ;  /* 0xd2511f5371767825 */ /* 0x000fe200078e00ff */
[----:B------:R-:W-:-:S03]  /*1d50*/  LOP3.LUT R160, R115, R116, R169, 0x96, !PT ;  /* 0x0000007473a07212 */ /* 0x000fc600078e96a9 */
[----:B------:R-:W-:Y:S01]  /*1d60*/  IMAD.MOV.U32 R113, RZ, RZ, R166 ;  /* 0x000000ffff717224 */ /* 0x000fe200078e00a6 */
[----:B------:R-:W-:Y:S01]  /*1d70*/  LOP3.LUT R161, R161, R114, R119, 0x96, !PT ;  /* 0x00000072a1a17212 */ /* 0x000fe200078e9677 */
[----:B------:R-:W-:Y:S01]  /*1d80*/  IMAD.MOV.U32 R115, RZ, RZ, RZ ;  /* 0x000000ffff737224 */ /* 0x000fe200078e00ff */
[----:B------:R-:W-:-:S07]  /*1d90*/  MOV R166, R118 ;  /* 0x0000007600a67202 */ /* 0x000fce0000000f00 */
.L_x_17446:
[----:B------:R-:W-:Y:S05]  /*1da0*/  BSYNC.RECONVERGENT B3 ;  /* 0x0000000000037941 */ /* 0x000fea0003800200 */
.L_x_17445:
        /* <DEDUP_REMOVED lines=10> */
[----:B------:R-:W-:-:S07]  /*1e50*/  FFMA.FTZ R113, R114, R81, R105 ;  /* 0x0000005172717223 */ /* 0x000fce0000010069 */
.L_x_17444:
[----:B------:R-:W-:Y:S05]  /*1e60*/  BSYNC.RECONVERGENT B2 ;  /* 0x0000000000027941 */ /* 0x000fea0003800200 */
.L_x_17443:
        /* <DEDUP_REMOVED lines=17> */
.L_x_17454:
        /* <DEDUP_REMOVED lines=13> */
.L_x_17456:
[----:B------:R-:W-:Y:S05]  /*2050*/  BSYNC.RECONVERGENT B4 ;  /* 0x0000000000047941 */ /* 0x000fea0003800200 */
.L_x_17455:
        /* <DEDUP_REMOVED lines=8> */
[----:B------:R-:W-:-:S04]  /*20e0*/  LOP3.LUT R115, R115, R116, R161, 0x96, !PT ;  /* 0x0000007473737212 */ /* 0x000fc800078e96a1 */
        /* <DEDUP_REMOVED lines=32> */
[----:B------:R-:W-:Y:S01]  /*22f0*/  IMAD.WIDE.U32 R160, R151, -0x326172a9, RZ ;  /* 0xcd9e8d5797a07825 */ /* 0x000fe200078e00ff */
[----:B------:R-:W-:-:S03]  /*2300*/  IADD3 R151, PT, PT, R3, -0x24c28bd8, RZ ;  /* 0xdb3d742803977810 */ /* 0x000fc60007ffe0ff */
        /* <DEDUP_REMOVED lines=18> */
.L_x_17453:
[----:B------:R-:W-:Y:S05]  /*2430*/  BSYNC.RECONVERGENT B3 ;  /* 0x0000000000037941 */ /* 0x000fea0003800200 */
.L_x_17452:
        /* <DEDUP_REMOVED lines=10> */
.L_x_17451:
[----:B------:R-:W-:Y:S05]  /*24e0*/  BSYNC.RECONVERGENT B2 ;  /* 0x0000000000027941 */ /* 0x000fea0003800200 */
.L_x_17450:
        /* <DEDUP_REMOVED lines=17> */
.L_x_17461:
        /* <DEDUP_REMOVED lines=13> */
.L_x_17463:
[----:B------:R-:W-:Y:S05]  /*26d0*/  BSYNC.RECONVERGENT B4 ;  /* 0x0000000000047941 */ /* 0x000fea0003800200 */
.L_x_17462:
        /* <DEDUP_REMOVED lines=50> */
[----:B------:R-:W-:Y:S01]  /*2a00*/  IMAD.WIDE.U32 R170, R161, -0x326172a9, RZ ;  /* 0xcd9e8d57a1aa7825 */ /* 0x000fe200078e00ff */
[----:B------:R-:W-:Y:S02]  /*2a10*/  IADD3 R161, PT, PT, R3, -0x695add53, RZ ;  /* 0x96a522ad03a17810 */ /* 0x000fe40007ffe0ff */
        /* <DEDUP_REMOVED lines=9> */
.L_x_17460:
[----:B------:R-:W-:Y:S05]  /*2ab0*/  BSYNC.RECONVERGENT B3 ;  /* 0x0000000000037941 */ /* 0x000fea0003800200 */
.L_x_17459:
        /* <DEDUP_REMOVED lines=11> */
.L_x_17458:
[----:B------:R-:W-:Y:S05]  /*2b70*/  BSYNC.RECONVERGENT B2 ;  /* 0x0000000000027941 */ /* 0x000fea0003800200 */
.L_x_17457:
[----:B------:R-:W-:Y:S01]  /*2b80*/  BSSY.RECONVERGENT B2, `(.L_x_17464) ;  /* 0x0000067000027945 */ /* 0x000fe20003800200 */
[----:B------:R-:W-:Y:S02]  /*2b90*/  IMAD.MOV.U32 R118, RZ, RZ, R117 ;  /* 0x000000ffff767224 */ /* 0x000fe400078e0075 */
[----:B-----5:R-:W-:Y:S01]  /*2ba0*/  IMAD.MOV.U32 R116, RZ, RZ, R108 ;  /* 0x000000ffff747224 */ /* 0x020fe200078e006c */
        /* <DEDUP_REMOVED lines=14> */
.L_x_17468:
        /* <DEDUP_REMOVED lines=13> */
.L_x_17470:
[----:B------:R-:W-:Y:S05]  /*2d60*/  BSYNC.RECONVERGENT B4 ;  /* 0x0000000000047941 */ /* 0x000fea0003800200 */
.L_x_17469:
        /* <DEDUP_REMOVED lines=61> */
.L_x_17467:
[----:B------:R-:W-:Y:S05]  /*3140*/  BSYNC.RECONVERGENT B3 ;  /* 0x0000000000037941 */ /* 0x000fea0003800200 */
.L_x_17466:
        /* <DEDUP_REMOVED lines=10> */
.L_x_17465:
[----:B------:R-:W-:Y:S05]  /*31f0*/  BSYNC.RECONVERGENT B2 ;  /* 0x0000000000027941 */ /* 0x000fea0003800200 */
.L_x_17464:
        /* <DEDUP_REMOVED lines=17> */
.L_x_17475:
        /* <DEDUP_REMOVED lines=13> */
.L_x_17477:
[----:B------:R-:W-:Y:S05]  /*33e0*/  BSYNC.RECONVERGENT B4 ;  /* 0x0000000000047941 */ /* 0x000fea0003800200 */
.L_x_17476:
        /* <DEDUP_REMOVED lines=36> */
[C---:B------:R-:W-:Y:S02]  /*3630*/  IADD3 R117, PT, PT, R2.reuse, -0x4ab325aa, RZ ;  /* 0xb54cda5602757810 */ /* 0x040fe40007ffe0ff */
[----:B------:R-:W-:Y:S01]  /*3640*/  LOP3.LUT R167, R167, R168, R119, 0x96, !PT ;  /* 0x000000a8a7a77212 */ /* 0x000fe200078e9677 */
[----:B------:R-:W-:Y:S01]  /*3650*/  VIADD R119, R2, 0x5384540f ;  /* 0x5384540f02777836 */ /* 0x000fe20000000000 */
[----:B------:R-:W-:-:S03]  /*3660*/  LOP3.LUT R117, R117, R170, R161, 0x96, !PT ;  /* 0x000000aa75757212 */ /* 0x000fc600078e96a1 */
        /* <DEDUP_REMOVED lines=21> */
.L_x_17474:
[----:B------:R-:W-:Y:S05]  /*37c0*/  BSYNC.RECONVERGENT B3 ;  /* 0x0000000000037941 */ /* 0x000fea0003800200 */
.L_x_17473:
        /* <DEDUP_REMOVED lines=11> */
.L_x_17472:
[----:B------:R-:W-:Y:S05]  /*3880*/  BSYNC.RECONVERGENT B2 ;  /* 0x0000000000027941 */ /* 0x000fea0003800200 */
.L_x_17471:
        /* <DEDUP_REMOVED lines=17> */
.L_x_17482:
        /* <DEDUP_REMOVED lines=13> */
.L_x_17484:
[----:B------:R-:W-:Y:S05]  /*3a70*/  BSYNC.RECONVERGENT B4 ;  /* 0x0000000000047941 */ /* 0x000fea0003800200 */
.L_x_17483:
        /* <DEDUP_REMOVED lines=8> */
[----:B------:R-:W-:Y:S01]  /*3b00*/  LOP3.LUT R155, R155, R118, R169, 0x96, !PT ;  /* 0x000000769b9b7212 */ /* 0x000fe200078e96a9 */
[----:B------:R-:W-:-:S03]  /*3b10*/  IMAD.MOV.U32 R158, RZ, RZ, RZ ;  /* 0x000000ffff9e7224 */ /* 0x000fc600078e00ff */
        /* <DEDUP_REMOVED lines=35> */
[----:B------:R-:W-:-:S05]  /*3d50*/  VIADD R119, R2, 0x5384540f ;  /* 0x5384540f02777836 */ /* 0x000fca0000000000 */
        /* <DEDUP_REMOVED lines=10> */
[----:B------:R-:W-:-:S03]  /*3e00*/  LOP3.LUT R161, R161, R118, R169, 0x96, !PT ;  /* 0x00000076a1a17212 */ /* 0x000fc600078e96a9 */
[----:B------:R-:W-:Y:S01]  /*3e10*/  IMAD.MOV.U32 R118, RZ, RZ, R166 ;  /* 0x000000ffff767224 */ /* 0x000fe200078e00a6 */
[----:B------:R-:W-:Y:S01]  /*3e20*/  LOP3.LUT R160, R119, R160, R171, 0x96, !PT ;  /* 0x000000a077a07212 */ /* 0x000fe200078e96ab */
[----:B------:R-:W-:Y:S01]  /*3e30*/  IMAD.MOV.U32 R162, RZ, RZ, R170 ;  /* 0x000000ffffa27224 */ /* 0x000fe200078e00aa */
[----:B------:R-:W-:-:S07]  /*3e40*/  MOV R166, R168 ;  /* 0x000000a800a67202 */ /* 0x000fce0000000f00 */
.L_x_17481:
[----:B------:R-:W-:Y:S05]  /*3e50*/  BSYNC.RECONVERGENT B3 ;  /* 0x0000000000037941 */ /* 0x000fea0003800200 */
.L_x_17480:
        /* <DEDUP_REMOVED lines=10> */
.L_x_17479:
[----:B------:R-:W-:Y:S05]  /*3f00*/  BSYNC.RECONVERGENT B2 ;  /* 0x0000000000027941 */ /* 0x000fea0003800200 */
.L_x_17478:
        /* <DEDUP_REMOVED lines=16> */
.L_x_17488:
        /* <DEDUP_REMOVED lines=13> */
.L_x_17490:
[----:B------:R-:W-:Y:S05]  /*40e0*/  BSYNC.RECONVERGENT B3 ;  /* 0x0000000000037941 */ /* 0x000fea0003800200 */
.L_x_17489:
        /* <DEDUP_REMOVED lines=61> */
.L_x_17487:
[----:B------:R-:W-:Y:S05]  /*44c0*/  BSYNC.RECONVERGENT B2 ;  /* 0x0000000000027941 */ /* 0x000fea0003800200 */
.L_x_17486:
        /* <DEDUP_REMOVED lines=12> */
.L_x_17435:
        /* <DEDUP_REMOVED lines=21> */
.L_x_17495:
        /* <DEDUP_REMOVED lines=13> */
.L_x_17497:
[----:B------:R-:W-:Y:S05]  /*47b0*/  BSYNC.RECONVERGENT B4 ;  /* 0x0000000000047941 */ /* 0x000fea0003800200 */
.L_x_17496:
        /* <DEDUP_REMOVED lines=44> */
[----:B------:R-:W-:Y:S01]  /*4a80*/  HFMA2 R114, -RZ, RZ, 0, 0 ;  /* 0x00000000ff727431 */ /* 0x000fe200000001ff */
[----:B------:R-:W-:Y:S01]  /*4a90*/  LOP3.LUT R115, R115, R112, R117, 0x96, !PT ;  /* 0x0000007073737212 */ /* 0x000fe200078e9675 */
[----:B------:R-:W-:-:S04]  /*4aa0*/  IMAD.WIDE.U32 R112, R113, -0x2daee0ad, RZ ;  /* 0xd2511f5371707825 */ /* 0x000fc800078e00ff */
[----:B------:R-:W-:-:S04]  /*4ab0*/  IMAD.WIDE.U32 R160, R115, -0x326172a9, RZ ;  /* 0xcd9e8d5773a07825 */ /* 0x000fc800078e00ff */
[----:B------:R-:W-:Y:S02]  /*4ac0*/  VIADD R115, R2, 0xf1bbcdc8 ;  /* 0xf1bbcdc802737836 */ /* 0x000fe40000000000 */
[----:B------:R-:W-:-:S03]  /*4ad0*/  VIADD R117, R3, 0xdb3d7428 ;  /* 0xdb3d742803757836 */ /* 0x000fc60000000000 */
        /* <DEDUP_REMOVED lines=8> */
[----:B------:R-:W-:-:S07]  /*4b60*/  LOP3.LUT R160, R113, R160, R163, 0x96, !PT ;  /* 0x000000a071a07212 */ /* 0x000fce00078e96a3 */
.L_x_17494:
[----:B------:R-:W-:Y:S05]  /*4b70*/  BSYNC.RECONVERGENT B3 ;  /* 0x0000000000037941 */ /* 0x000fea0003800200 */
.L_x_17493:
        /* <DEDUP_REMOVED lines=10> */
.L_x_17492:
[----:B------:R-:W-:Y:S05]  /*4c20*/  BSYNC.RECONVERGENT B2 ;  /* 0x0000000000027941 */ /* 0x000fea0003800200 */
.L_x_17491:
        /* <DEDUP_REMOVED lines=17> */
.L_x_17502:
        /* <DEDUP_REMOVED lines=13> */
.L_x_17504:
[----:B------:R-:W-:Y:S05]  /*4e10*/  BSYNC.RECONVERGENT B4 ;  /* 0x0000000000047941 */ /* 0x000fea0003800200 */
.L_x_17503:
        /* <DEDUP_REMOVED lines=56> */
[----:B------:R-:W-:Y:S01]  /*51a0*/  HFMA2 R115, -RZ, RZ, 0, 0 ;  /* 0x00000000ff737431 */ /* 0x000fe200000001ff */
[----:B------:R-:W-:Y:S01]  /*51b0*/  MOV R162, R168 ;  /* 0x000000a800a27202 */ /* 0x000fe20000000f00 */
[----:B------:R-:W-:Y:S01]  /*51c0*/  IMAD.MOV.U32 R113, RZ, RZ, R166 ;  /* 0x000000ffff717224 */ /* 0x000fe200078e00a6 */
[----:B------:R-:W-:Y:S01]  /*51d0*/  LOP3.LUT R161, R161, R114, R119, 0x96, !PT ;  /* 0x00000072a1a17212 */ /* 0x000fe200078e9677 */
[----:B------:R-:W-:-:S07]  /*51e0*/  IMAD.MOV.U32 R166, RZ, RZ, R118 ;  /* 0x000000ffffa67224 */ /* 0x000fce00078e0076 */
.L_x_17501:
[----:B------:R-:W-:Y:S05]  /*51f0*/  BSYNC.RECONVERGENT B3 ;  /* 0x0000000000037941 */ /* 0x000fea0003800200 */
.L_x_17500:
        /* <DEDUP_REMOVED lines=11> */
.L_x_17499:
[----:B------:R-:W-:Y:S05]  /*52b0*/  BSYNC.RECONVERGENT B2 ;  /* 0x0000000000027941 */ /* 0x000fea0003800200 */
.L_x_17498:
        /* <DEDUP_REMOVED lines=17> */
.L_x_17509:
        /* <DEDUP_REMOVED lines=13> */
.L_x_17511:
[----:B------:R-:W-:Y:S05]  /*54a0*/  BSYNC.RECONVERGENT B4 ;  /* 0x0000000000047941 */ /* 0x000fea0003800200 */
.L_x_17510:
        /* <DEDUP_REMOVED lines=44> */
[C---:B------:R-:W-:Y:S02]  /*5770*/  VIADD R151, R3.reuse, 0xdb3d7428 ;  /* 0xdb3d742803977836 */ /* 0x040fe40000000000 */
        /* <DEDUP_REMOVED lines=16> */
.L_x_17508:
[----:B------:R-:W-:Y:S05]  /*5880*/  BSYNC.RECONVERGENT B3 ;  /* 0x0000000000037941 */ /* 0x000fea0003800200 */
.L_x_17507:
        /* <DEDUP_REMOVED lines=10> */
.L_x_17506:
[----:B------:R-:W-:Y:S05]  /*5930*/  BSYNC.RECONVERGENT B2 ;  /* 0x0000000000027941 */ /* 0x000fea0003800200 */
.L_x_17505:
        /* <DEDUP_REMOVED lines=17> */
.L_x_17516:
        /* <DEDUP_REMOVED lines=13> */
.L_x_17518:
[----:B------:R-:W-:Y:S05]  /*5b20*/  BSYNC.RECONVERGENT B4 ;  /* 0x0000000000047941 */ /* 0x000fea0003800200 */
.L_x_17517:
        /* <DEDUP_REMOVED lines=50> */
[----:B------:R-:W-:Y:S01]  /*5e50*/  HFMA2 R117, -RZ, RZ, 0, 0 ;  /* 0x00000000ff757431 */ /* 0x000fe200000001ff */
[----:B------:R-:W-:Y:S01]  /*5e60*/  LOP3.LUT R168, R115, R168, R119, 0x96, !PT ;  /* 0x000000a873a87212 */ /* 0x000fe200078e9677 */
[----:B------:R-:W-:Y:S02]  /*5e70*/  VIADD R115, R2, 0x8ff34781 ;  /* 0x8ff3478102737836 */ /* 0x000fe40000000000 */
[----:B------:R-:W-:-:S04]  /*5e80*/  IMAD.WIDE.U32 R170, R161, -0x326172a9, RZ ;  /* 0xcd9e8d57a1aa7825 */ /* 0x000fc800078e00ff */
[----:B------:R-:W-:Y:S01]  /*5e90*/  IMAD.WIDE.U32 R168, R168, -0x2daee0ad, RZ ;  /* 0xd2511f53a8a87825 */ /* 0x000fe200078e00ff */
[----:B------:R-:W-:Y:S02]  /*5ea0*/  LOP3.LUT R160, R115, R118, R171, 0x96, !PT ;  /* 0x0000007673a07212 */ /* 0x000fe400078e96ab */
[----:B------:R-:W-:Y:S01]  /*5eb0*/  MOV R162, R170 ;  /* 0x000000aa00a27202 */ /* 0x000fe20000000f00 */
[----:B------:R-:W-:Y:S02]  /*5ec0*/  VIADD R161, R3, 0x96a522ad ;  /* 0x96a522ad03a17836 */ /* 0x000fe40000000000 */
[----:B------:R-:W-:Y:S02]  /*5ed0*/  IMAD.MOV.U32 R115, RZ, RZ, R166 ;  /* 0x000000ffff737224 */ /* 0x000fe400078e00a6 */
[----:B------:R-:W-:Y:S01]  /*5ee0*/  IMAD.MOV.U32 R166, RZ, RZ, R168 ;  /* 0x000000ffffa67224 */ /* 0x000fe200078e00a8 */
[----:B------:R-:W-:-:S07]  /*5ef0*/  LOP3.LUT R161, R161, R116, R169, 0x96, !PT ;  /* 0x00000074a1a17212 */ /* 0x000fce00078e96a9 */
.L_x_17515:
[----:B------:R-:W-:Y:S05]  /*5f00*/  BSYNC.RECONVERGENT B3 ;  /* 0x0000000000037941 */ /* 0x000fea0003800200 */
.L_x_17514:
        /* <DEDUP_REMOVED lines=11> */
.L_x_17513:
[----:B------:R-:W-:Y:S05]  /*5fc0*/  BSYNC.RECONVERGENT B2 ;  /* 0x0000000000027941 */ /* 0x000fea0003800200 */
.L_x_17512:
        /* <DEDUP_REMOVED lines=17> */
.L_x_17523:
        /* <DEDUP_REMOVED lines=13> */
.L_x_17525:
[----:B------:R-:W-:Y:S05]  /*61b0*/  BSYNC.RECONVERGENT B4 ;  /* 0x0000000000047941 */ /* 0x000fea0003800200 */
.L_x_17524:
        /* <DEDUP_REMOVED lines=57> */
[----:B------:R-:W-:-:S05]  /*6550*/  VIADD R161, R3, 0x96a522ad ;  /* 0x96a522ad03a17836 */ /* 0x000fca0000000000 */
[----:B------:R-:W-:Y:S01]  /*6560*/  LOP3.LUT R161, R161, R116, R169, 0x96, !PT ;  /* 0x00000074a1a17212 */ /* 0x000fe200078e96a9 */
[----:B------:R-:W-:Y:S02]  /*6570*/  IMAD.MOV.U32 R116, RZ, RZ, R166 ;  /* 0x000000ffff747224 */ /* 0x000fe400078e00a6 */
[----:B------:R-:W-:-:S07]  /*6580*/  IMAD.MOV.U32 R166, RZ, RZ, R168 ;  /* 0x000000ffffa67224 */ /* 0x000fce00078e00a8 */
.L_x_17522:
[----:B------:R-:W-:Y:S05]  /*6590*/  BSYNC.RECONVERGENT B3 ;  /* 0x0000000000037941 */ /* 0x000fea0003800200 */
.L_x_17521:
        /* <DEDUP_REMOVED lines=10> */
.L_x_17520:
[----:B------:R-:W-:Y:S05]  /*6640*/  BSYNC.RECONVERGENT B2 ;  /* 0x0000000000027941 */ /* 0x000fea0003800200 */
.L_x_17519:
        /* <DEDUP_REMOVED lines=17> */
.L_x_17530:
        /* <DEDUP_REMOVED lines=13> */
.L_x_17532:
[----:B------:R-:W-:Y:S05]  /*6830*/  BSYNC.RECONVERGENT B4 ;  /* 0x0000000000047941 */ /* 0x000fea0003800200 */
.L_x_17531:
        /* <DEDUP_REMOVED lines=61> */
.L_x_17529:
[----:B------:R-:W-:Y:S05]  /*6c10*/  BSYNC.RECONVERGENT B3 ;  /* 0x0000000000037941 */ /* 0x000fea0003800200 */
.L_x_17528:
        /* <DEDUP_REMOVED lines=11> */
.L_x_17527:
[----:B------:R-:W-:Y:S05]  /*6cd0*/  BSYNC.RECONVERGENT B2 ;  /* 0x0000000000027941 */ /* 0x000fea0003800200 */
.L_x_17526:
        /* <DEDUP_REMOVED lines=17> */
.L_x_17537:
        /* <DEDUP_REMOVED lines=13> */
.L_x_17539:
[----:B------:R-:W-:Y:S05]  /*6ec0*/  BSYNC.RECONVERGENT B4 ;  /* 0x0000000000047941 */ /* 0x000fea0003800200 */
.L_x_17538:
        /* <DEDUP_REMOVED lines=58> */
[----:B------:R-:W-:Y:S02]  /*7270*/  LOP3.LUT R161, R161, R118, R169, 0x96, !PT ;  /* 0x00000076a1a17212 */ /* 0x000fe400078e96a9 */
[----:B------:R-:W-:Y:S01]  /*7280*/  MOV R118, R166 ;  /* 0x000000a600767202 */ /* 0x000fe20000000f00 */
[----:B------:R-:W-:-:S07]  /*7290*/  IMAD.MOV.U32 R166, RZ, RZ, R168 ;  /* 0x000000ffffa67224 */ /* 0x000fce00078e00a8 */
.L_x_17536:
[----:B------:R-:W-:Y:S05]  /*72a0*/  BSYNC.RECONVERGENT B3 ;  /* 0x0000000000037941 */ /* 0x000fea0003800200 */
.L_x_17535:
        /* <DEDUP_REMOVED lines=10> */
.L_x_17534:
[----:B------:R-:W-:Y:S05]  /*7350*/  BSYNC.RECONVERGENT B2 ;  /* 0x0000000000027941 */ /* 0x000fea0003800200 */
.L_x_17533:
        /* <DEDUP_REMOVED lines=16> */
.L_x_17542:
        /* <DEDUP_REMOVED lines=13> */
.L_x_17544:
[----:B------:R-:W-:Y:S05]  /*7530*/  BSYNC.RECONVERGENT B3 ;  /* 0x0000000000037941 */ /* 0x000fea0003800200 */
.L_x_17543:
        /* <DEDUP_REMOVED lines=61> */
.L_x_17541:
[----:B------:R-:W-:Y:S05]  /*7910*/  BSYNC.RECONVERGENT B2 ;  /* 0x0000000000027941 */ /* 0x000fea0003800200 */
.L_x_17540:
        /* <DEDUP_REMOVED lines=11> */
.L_x_17485:
[----:B------:R-:W-:Y:S05]  /*79d0*/  BSYNC.RECONVERGENT B1 ;  /* 0x0000000000017941 */ /* 0x000fea0003800200 */
.L_x_17434:
[----:B------:R-:W0:Y:S01]  /*79e0*/  LDC.64 R168, c[0x0][0x3a8] ;  /* 0x0000ea00ffa87b82 */ /* 0x000e220000000a00 */
[----:B------:R-:W-:Y:S01]  /*79f0*/  BSSY.RECONVERGENT B1, `(.L_x_17545) ;  /* 0x000001a000017945 */ /* 0x000fe20003800200 */
[----:B------:R-:W-:Y:S01]  /*7a00*/  MOV R158, R166 ;  /* 0x000000a6009e7202 */ /* 0x000fe20000000f00 */
[----:B0-----:R-:W-:-:S05]  /*7a10*/  IMAD.WIDE.U32 R168, R165, 0x20, R168 ;  /* 0x00000020a5a87825 */ /* 0x001fca00078e00a8 */
[----:B------:R0:W-:Y:S04]  /*7a20*/  STG.E.128 desc[UR6][R168.64], R112 ;  /* 0x00000070a8007986 */ /* 0x0001e8000c101d06 */
        /* <DEDUP_REMOVED lines=17> */
[----:B------:R-:W-:Y:S02]  /*7b40*/  LOP3.LUT R170, R172, R168, R170, 0xfe, !PT ;  /* 0x000000a8acaa7212 */ /* 0x000fe400078efeaa */
[----:B------:R-:W-:Y:S01]  /*7b50*/  LOP3.LUT R171, R169, R173, RZ, 0xfc, !PT ;  /* 0x000000ada9ab7212 */ /* 0x000fe200078efcff */
[----:B0-----:R-:W-:Y:S01]  /*7b60*/  IMAD.WIDE.U32 R168, R164, 0x8, R176 ;  /* 0x00000008a4a87825 */ /* 0x001fe200078e00b0 */
[----:B------:R-:W-:-:S05]  /*7b70*/  LOP3.LUT R170, R170, 0xff, R163, 0xf8, !PT ;  /* 0x000000ffaaaa7812 */ /* 0x000fca00078ef8a3 */
[----:B------:R1:W-:Y:S02]  /*7b80*/  STG.E.64 desc[UR6][R168.64], R170 ;  /* 0x000000aaa8007986 */ /* 0x0003e4000c101b06 */
.L_x_17546:
[----:B------:R-:W-:Y:S05]  /*7b90*/  BSYNC.RECONVERGENT B1 ;  /* 0x0000000000017941 */ /* 0x000fea0003800200 */
.L_x_17545:
[----:B------:R-:W-:Y:S01]  /*7ba0*/  IADD3 R165, PT, PT, R165, 0x20, RZ ;  /* 0x00000020a5a57810 */ /* 0x000fe20007ffe0ff */
[----:B------:R-:W-:-:S07]  /*7bb0*/  VIADD R164, R164, 0x20 ;  /* 0x00000020a4a47836 */ /* 0x000fce0000000000 */
.L_x_17431:
[----:B------:R-:W-:Y:S05]  /*7bc0*/  BSYNC.RECONVERGENT B0 ;  /* 0x0000000000007941 */ /* 0x000fea0003800200 */
.L_x_17430:
        /* <DEDUP_REMOVED lines=37> */
.L_x_17555:
        /* <DEDUP_REMOVED lines=13> */
.L_x_17557:
[----:B------:R-:W-:Y:S05]  /*7ef0*/  BSYNC.RECONVERGENT B4 ;  /* 0x0000000000047941 */ /* 0x000fea0003800200 */
.L_x_17556:
        /* <DEDUP_REMOVED lines=50> */
[----:B------:R-:W-:Y:S02]  /*8220*/  LOP3.LUT R123, R123, R126, R161, 0x96, !PT ;  /* 0x0000007e7b7b7212 */ /* 0x000fe400078e96a1 */
[----:B------:R-:W-:Y:S02]  /*8230*/  IADD3 R161, PT, PT, R3, -0x695add53, RZ ;  /* 0x96a522ad03a17810 */ /* 0x000fe40007ffe0ff */
[----:B------:R-:W-:Y:S01]  /*8240*/  LOP3.LUT R125, R125, R124, R121, 0x96, !PT ;  /* 0x0000007c7d7d7212 */ /* 0x000fe200078e9679 */
[----:B------:R-:W-:-:S04]  /*8250*/  IMAD.WIDE.U32 R166, R123, -0x2daee0ad, RZ ;  /* 0xd2511f537ba67825 */ /* 0x000fc800078e00ff */
[----:B------:R-:W-:Y:S01]  /*8260*/  IMAD.WIDE.U32 R162, R125, -0x326172a9, RZ ;  /* 0xcd9e8d577da27825 */ /* 0x000fe200078e00ff */
[----:B------:R-:W-:-:S03]  /*8270*/  LOP3.LUT R161, R161, R120, R167, 0x96, !PT ;  /* 0x00000078a1a17212 */ /* 0x000fc600078e96a7 */
[----:B------:R-:W-:Y:S02]  /*8280*/  VIADD R121, R2, 0x8ff34781 ;  /* 0x8ff3478102797836 */ /* 0x000fe40000000000 */
[----:B------:R-:W-:-:S03]  /*8290*/  IMAD.MOV.U32 R120, RZ, RZ, R158 ;  /* 0x000000ffff787224 */ /* 0x000fc600078e009e */
[----:B------:R-:W-:-:S07]  /*82a0*/  LOP3.LUT R160, R121, R160, R163, 0x96, !PT ;  /* 0x000000a079a07212 */ /* 0x000fce00078e96a3 */
.L_x_17554:
[----:B------:R-:W-:Y:S05]  /*82b0*/  BSYNC.RECONVERGENT B3 ;  /* 0x0000000000037941 */ /* 0x000fea0003800200 */
.L_x_17553:
        /* <DEDUP_REMOVED lines=10> */
.L_x_17552:
[----:B------:R-:W-:Y:S05]  /*8360*/  BSYNC.RECONVERGENT B2 ;  /* 0x0000000000027941 */ /* 0x000fea0003800200 */
.L_x_17551:
        /* <DEDUP_REMOVED lines=17> */
.L_x_17562:
        /* <DEDUP_REMOVED lines=13> */
.L_x_17564:
[----:B------:R-:W-:Y:S05]  /*8550*/  BSYNC.RECONVERGENT B4 ;  /* 0x0000000000047941 */ /* 0x000fea0003800200 */
.L_x_17563:
        /* <DEDUP_REMOVED lines=49> */
[----:B------:R-:W-:Y:S02]  /*8870*/  LOP3.LUT R127, R127, R126, R123, 0x96, !PT ;  /* 0x0000007e7f7f7212 */ /* 0x000fe400078e967b */
[C---:B------:R-:W-:Y:S01]  /*8880*/  IADD3 R123, PT, PT, R2.reuse, -0x700cb87f, RZ ;  /* 0x8ff34781027b7810 */ /* 0x040fe20007ffe0ff */
[----:B------:R-:W-:Y:S02]  /*8890*/  VIADD R121, R2, 0xf1bbcdc8 ;  /* 0xf1bbcdc802797836 */ /* 0x000fe40000000000 */
[----:B01----:R-:W-:-:S03]  /*88a0*/  IMAD.WIDE.U32 R168, R127, -0x326172a9, RZ ;  /* 0xcd9e8d577fa87825 */ /* 0x003fc600078e00ff */
[----:B------:R-:W-:Y:S02]  /*88b0*/  LOP3.LUT R121, R121, R160, R125, 0x96, !PT ;  /* 0x000000a079797212 */ /* 0x000fe400078e967d */
[----:B------:R-:W-:Y:S01]  /*88c0*/  LOP3.LUT R160, R123, R124, R169, 0x96, !PT ;  /* 0x0000007c7ba07212 */ /* 0x000fe200078e96a9 */
[----:B------:R-:W-:Y:S01]  /*88d0*/  IMAD.MOV.U32 R123, RZ, RZ, RZ ;  /* 0x000000ffff7b7224 */ /* 0x000fe200078e00ff */
[----:B------:R-:W-:Y:S01]  /*88e0*/  MOV R162, R168 ;  /* 0x000000a800a27202 */ /* 0x000fe20000000f00 */
[----:B------:R-:W-:-:S04]  /*88f0*/  IMAD.WIDE.U32 R126, R121, -0x2daee0ad, RZ ;  /* 0xd2511f53797e7825 */ /* 0x000fc800078e00ff */
[----:B------:R-:W-:Y:S01]  /*8900*/  IMAD.MOV.U32 R121, RZ, RZ, R166 ;  /* 0x000000ffff797224 */ /* 0x000fe200078e00a6 */
[----:B------:R-:W-:Y:S02]  /*8910*/  LOP3.LUT R161, R161, R122, R127, 0x96, !PT ;  /* 0x0000007aa1a17212 */ /* 0x000fe400078e967f */
[----:B------:R-:W-:-:S07]  /*8920*/  MOV R166, R126 ;  /* 0x0000007e00a67202 */ /* 0x000fce0000000f00 */
.L_x_17561:
[----:B------:R-:W-:Y:S05]  /*8930*/  BSYNC.RECONVERGENT B3 ;  /* 0x0000000000037941 */ /* 0x000fea0003800200 */
.L_x_17560:
[----:B------:R-:W-:Y:S01]  /*8940*/  HFMA2 R124, -RZ, RZ, 0.1171875, 0 ;  /* 0x2f800000ff7c7431 */ /* 0x000fe200000001ff */
[----:B------:R-:W-:Y:S02]  /*8950*/  PRMT R122, R100, 0x7632, R122 ;  /* 0x00007632647a7816 */ /* 0x000fe4000000007a */
        /* <DEDUP_REMOVED lines=8> */
[----:B------:R-:W-:-:S07]  /*89e0*/  FFMA.FTZ R121, R122, R57, R105 ;  /* 0x000000397a797223 */ /* 0x000fce0000010069 */
.L_x_17559:
[----:B------:R-:W-:Y:S05]  /*89f0*/  BSYNC.RECONVERGENT B2 ;  /* 0x0000000000027941 */ /* 0x000fea0003800200 */
.L_x_17558:
        /* <DEDUP_REMOVED lines=17> */
.L_x_17569:
        /* <DEDUP_REMOVED lines=13> */
.L_x_17571:
[----:B------:R-:W-:Y:S05]  /*8be0*/  BSYNC.RECONVERGENT B4 ;  /* 0x0000000000047941 */ /* 0x000fea0003800200 */
.L_x_17570:
        /* <DEDUP_REMOVED lines=44> */
[C---:B------:R-:W-:Y:S01]  /*8eb0*/  IADD3 R161, PT, PT, R3.reuse, -0x695add53, RZ ;  /* 0x96a522ad03a17810 */ /* 0x040fe20007ffe0ff */
        /* <DEDUP_REMOVED lines=8> */
[----:B01----:R-:W-:-:S04]  /*8f40*/  IMAD.WIDE.U32 R168, R151, -0x326172a9, RZ ;  /* 0xcd9e8d5797a87825 */ /* 0x003fc800078e00ff */
[----:B------:R-:W-:Y:S01]  /*8f50*/  IMAD.WIDE.U32 R126, R127, -0x2daee0ad, RZ ;  /* 0xd2511f537f7e7825 */ /* 0x000fe200078e00ff */
[----:B------:R-:W-:-:S03]  /*8f60*/  LOP3.LUT R160, R123, R124, R169, 0x96, !PT ;  /* 0x0000007c7ba07212 */ /* 0x000fc600078e96a9 */
[----:B------:R-:W-:Y:S02]  /*8f70*/  HFMA2 R124, -RZ, RZ, 0, 0 ;  /* 0x00000000ff7c7431 */ /* 0x000fe400000001ff */
[----:B------:R-:W-:Y:S01]  /*8f80*/  IMAD.MOV.U32 R162, RZ, RZ, R168 ;  /* 0x000000ffffa27224 */ /* 0x000fe200078e00a8 */
[----:B------:R-:W-:Y:S02]  /*8f90*/  LOP3.LUT R161, R161, R122, R127, 0x96, !PT ;  /* 0x0000007aa1a17212 */ /* 0x000fe400078e967f */
[----:B------:R-:W-:Y:S01]  /*8fa0*/  MOV R122, R166 ;  /* 0x000000a6007a7202 */ /* 0x000fe20000000f00 */
[----:B------:R-:W-:-:S07]  /*8fb0*/  IMAD.MOV.U32 R166, RZ, RZ, R126 ;  /* 0x000000ffffa67224 */ /* 0x000fce00078e007e */
.L_x_17568:
[----:B------:R-:W-:Y:S05]  /*8fc0*/  BSYNC.RECONVERGENT B3 ;  /* 0x0000000000037941 */ /* 0x000fea0003800200 */
.L_x_17567:
        /* <DEDUP_REMOVED lines=10> */
.L_x_17566:
[----:B------:R-:W-:Y:S05]  /*9070*/  BSYNC.RECONVERGENT B2 ;  /* 0x0000000000027941 */ /* 0x000fea0003800200 */
.L_x_17565:
        /* <DEDUP_REMOVED lines=17> */
.L_x_17576:
        /* <DEDUP_REMOVED lines=13> */
.L_x_17578:
[----:B------:R-:W-:Y:S05]  /*9260*/  BSYNC.RECONVERGENT B4 ;  /* 0x0000000000047941 */ /* 0x000fea0003800200 */
.L_x_17577:
[----:B------:R-:W-:Y:S01]  /*9270*/  IMAD.WIDE.U32 R126, R145, -0x326172a9, RZ ;  /* 0xcd9e8d57917e7825 */ /* 0x000fe200078e00ff */
[----:B01----:R-:W-:Y:S02]  /*9280*/  LOP3.LUT R168, R149, R125, R3, 0x96, !PT ;  /* 0x0000007d95a87212 */ /* 0x003fe400078e9603 */
        /* <DEDUP_REMOVED lines=51> */
[----:B------:R-:W-:Y:S01]  /*95c0*/  IADD3 R123, PT, PT, R2, -0x700cb87f, RZ ;  /* 0x8ff34781027b7810 */ /* 0x000fe20007ffe0ff */
[----:B------:R-:W-:Y:S01]  /*95d0*/  IMAD.MOV.U32 R125, RZ, RZ, RZ ;  /* 0x000000ffff7d7224 */ /* 0x000fe200078e00ff */
[----:B------:R-:W-:Y:S01]  /*95e0*/  MOV R162, R170 ;  /* 0x000000aa00a27202 */ /* 0x000fe20000000f00 */
[----:B------:R-:W-:Y:S01]  /*95f0*/  IMAD.WIDE.U32 R168, R168, -0x2daee0ad, RZ ;  /* 0xd2511f53a8a87825 */ /* 0x000fe200078e00ff */
[----:B------:R-:W-:-:S03]  /*9600*/  LOP3.LUT R160, R123, R126, R171, 0x96, !PT ;  /* 0x0000007e7ba07212 */ /* 0x000fc600078e96ab */
[----:B------:R-:W-:Y:S01]  /*9610*/  IMAD.MOV.U32 R123, RZ, RZ, R166 ;  /* 0x000000ffff7b7224 */ /* 0x000fe200078e00a6 */
[----:B------:R-:W-:Y:S02]  /*9620*/  LOP3.LUT R161, R161, R124, R169, 0x96, !PT ;  /* 0x0000007ca1a17212 */ /* 0x000fe400078e96a9 */
[----:B------:R-:W-:-:S07]  /*9630*/  MOV R166, R168 ;  /* 0x000000a800a67202 */ /* 0x000fce0000000f00 */
.L_x_17575:
[----:B------:R-:W-:Y:S05]  /*9640*/  BSYNC.RECONVERGENT B3 ;  /* 0x0000000000037941 */ /* 0x000fea0003800200 */
.L_x_17574:
        /* <DEDUP_REMOVED lines=11> */
.L_x_17573:
[----:B------:R-:W-:Y:S05]  /*9700*/  BSYNC.RECONVERGENT B2 ;  /* 0x0000000000027941 */ /* 0x000fea0003800200 */
.L_x_17572:
        /* <DEDUP_REMOVED lines=17> */
.L_x_17583:
        /* <DEDUP_REMOVED lines=13> */
.L_x_17585:
[----:B------:R-:W-:Y:S05]  /*98f0*/  BSYNC.RECONVERGENT B4 ;  /* 0x0000000000047941 */ /* 0x000fea0003800200 */
.L_x_17584:
[----:B------:R-:W-:Y:S01]  /*9900*/  IMAD.WIDE.U32 R126, R145, -0x326172a9, RZ ;  /* 0xcd9e8d57917e7825 */ /* 0x000fe200078e00ff */
[----:B01----:R-:W-:Y:S02]  /*9910*/  LOP3.LUT R168, R149, R125, R3, 0x96, !PT ;  /* 0x0000007d95a87212 */ /* 0x003fe400078e9603 */
[C---:B------:R-:W-:Y:S01]  /*9920*/  IADD3 R153, PT, PT, R2.reuse, 0x3c6ef372, RZ ;  /* 0x3c6ef37202997810 */ /* 0x040fe20007ffe0ff */
[----:B------:R-:W-:Y:S01]  /*9930*/  VIADD R125, R2, 0x9e3779b9 ;  /* 0x9e3779b9027d7836 */ /* 0x000fe20000000000 */
[----:B------:R-:W-:Y:S01]  /*9940*/  LOP3.LUT R160, R147, R127, R2, 0x96, !PT ;  /* 0x0000007f93a07212 */ /* 0x000fe200078e9602 */
[----:B------:R-:W-:Y:S01]  /*9950*/  IMAD.WIDE.U32 R168, R168, -0x326172a9, RZ ;  /* 0xcd9e8d57a8a87825 */ /* 0x000fe200078e00ff */
[----:B------:R-:W-:-:S03]  /*9960*/  IADD3 R127, PT, PT, R3, -0x4498517b, RZ ;  /* 0xbb67ae85037f7810 */ /* 0x000fc60007ffe0ff */
[----:B------:R-:W-:Y:S01]  /*9970*/  IMAD.WIDE.U32 R160, R160, -0x2daee0ad, RZ ;  /* 0xd2511f53a0a07825 */ /* 0x000fe200078e00ff */
[----:B------:R-:W-:-:S04]  /*9980*/  LOP3.LUT R125, R125, R126, R169, 0x96, !PT ;  /* 0x0000007e7d7d7212 */ /* 0x000fc800078e96a9 */
        /* <DEDUP_REMOVED lines=46> */
[----:B------:R-:W-:-:S03]  /*9c70*/  LOP3.LUT R160, R125, R126, R171, 0x96, !PT ;  /* 0x0000007e7da07212 */ /* 0x000fc600078e96ab */
[----:B------:R-:W-:Y:S02]  /*9c80*/  HFMA2 R126, -RZ, RZ, 0, 0 ;  /* 0x00000000ff7e7431 */ /* 0x000fe400000001ff */
[----:B------:R-:W-:Y:S01]  /*9c90*/  IMAD.MOV.U32 R162, RZ, RZ, R170 ;  /* 0x000000ffffa27224 */ /* 0x000fe200078e00aa */
[----:B------:R-:W-:Y:S02]  /*9ca0*/  LOP3.LUT R161, R161, R124, R169, 0x96, !PT ;  /* 0x0000007ca1a17212 */ /* 0x000fe400078e96a9 */
[----:B------:R-:W-:Y:S01]  /*9cb0*/  MOV R124, R166 ;  /* 0x000000a6007c7202 */ /* 0x000fe20000000f00 */
[----:B------:R-:W-:-:S07]  /*9cc0*/  IMAD.MOV.U32 R166, RZ, RZ, R168 ;  /* 0x000000ffffa67224 */ /* 0x000fce00078e00a8 */
.L_x_17582:
[----:B------:R-:W-:Y:S05]  /*9cd0*/  BSYNC.RECONVERGENT B3 ;  /* 0x0000000000037941 */ /* 0x000fea0003800200 */
.L_x_17581:
        /* <DEDUP_REMOVED lines=10> */
.L_x_17580:
[----:B------:R-:W-:Y:S05]  /*9d80*/  BSYNC.RECONVERGENT B2 ;  /* 0x0000000000027941 */ /* 0x000fea0003800200 */
.L_x_17579:
        /* <DEDUP_REMOVED lines=17> */
.L_x_17590:
        /* <DEDUP_REMOVED lines=13> */
.L_x_17592:
[----:B------:R-:W-:Y:S05]  /*9f70*/  BSYNC.RECONVERGENT B4 ;  /* 0x0000000000047941 */ /* 0x000fea0003800200 */
.L_x_17591:
[----:B------:R-:W-:Y:S01]  /*9f80*/  IMAD.WIDE.U32 R160, R145, -0x326172a9, RZ ;  /* 0xcd9e8d5791a07825 */ /* 0x000fe200078e00ff */
[----:B-1----:R-:W-:Y:S02]  /*9f90*/  LOP3.LUT R170, R149, R127, R3, 0x96, !PT ;  /* 0x0000007f95aa7212 */ /* 0x002fe400078e9603 */
[----:B------:R-:W-:Y:S01]  /*9fa0*/  IADD3 R125, PT, PT, R2, -0x61c88647, RZ ;  /* 0x9e3779b9027d7810 */ /* 0x000fe20007ffe0ff */
[----:B------:R-:W-:Y:S01]  /*9fb0*/  VIADD R127, R3, 0xbb67ae85 ;  /* 0xbb67ae85037f7836 */ /* 0x000fe20000000000 */
[----:B0-----:R-:W-:Y:S01]  /*9fc0*/  LOP3.LUT R168, R147, R161, R2, 0x96, !PT ;  /* 0x000000a193a87212 */ /* 0x001fe200078e9602 */
        /* <DEDUP_REMOVED lines=56> */
.L_x_17589:
[----:B------:R-:W-:Y:S05]  /*a350*/  BSYNC.RECONVERGENT B3 ;  /* 0x0000000000037941 */ /* 0x000fea0003800200 */
.L_x_17588:
        /* <DEDUP_REMOVED lines=11> */
.L_x_17587:
[----:B------:R-:W-:Y:S05]  /*a410*/  BSYNC.RECONVERGENT B2 ;  /* 0x0000000000027941 */ /* 0x000fea0003800200 */
.L_x_17586:
        /* <DEDUP_REMOVED lines=17> */
.L_x_17597:
        /* <DEDUP_REMOVED lines=13> */
.L_x_17599:
[----:B------:R-:W-:Y:S05]  /*a600*/  BSYNC.RECONVERGENT B4 ;  /* 0x0000000000047941 */ /* 0x000fea0003800200 */
.L_x_17598:
[----:B------:R-:W-:Y:S01]  /*a610*/  IMAD.WIDE.U32 R160, R145, -0x326172a9, RZ ;  /* 0xcd9e8d5791a07825 */ /* 0x000fe200078e00ff */
[----:B-1----:R-:W-:-:S03]  /*a620*/  LOP3.LUT R170, R149, R127, R3, 0x96, !PT ;  /* 0x0000007f95aa7212 */ /* 0x002fc600078e9603 */
[----:B------:R-:W-:Y:S01]  /*a630*/  HFMA2 R158, -RZ, RZ, 0, 0 ;  /* 0x00000000ff9e7431 */ /* 0x000fe200000001ff */
[----:B------:R-:W-:Y:S01]  /*a640*/  IADD3 R155, PT, PT, R3, -0x4498517b, RZ ;  /* 0xbb67ae85039b7810 */ /* 0x000fe20007ffe0ff */
[----:B------:R-:W-:Y:S01]  /*a650*/  VIADD R127, R2, 0x9e3779b9 ;  /* 0x9e3779b9027f7836 */ /* 0x000fe20000000000 */
[----:B0-----:R-:W-:Y:S01]  /*a660*/  LOP3.LUT R168, R147, R161, R2, 0x96, !PT ;  /* 0x000000a193a87212 */ /* 0x001fe200078e9602 */
        /* <DEDUP_REMOVED lines=55> */
.L_x_17596:
[----:B------:R-:W-:Y:S05]  /*a9e0*/  BSYNC.RECONVERGENT B3 ;  /* 0x0000000000037941 */ /* 0x000fea0003800200 */
.L_x_17595:
        /* <DEDUP_REMOVED lines=10> */
.L_x_17594:
[----:B------:R-:W-:Y:S05]  /*aa90*/  BSYNC.RECONVERGENT B2 ;  /* 0x0000000000027941 */ /* 0x000fea0003800200 */
.L_x_17593:
        /* <DEDUP_REMOVED lines=16> */
.L_x_17603:
        /* <DEDUP_REMOVED lines=13> */
.L_x_17605:
[----:B------:R-:W-:Y:S05]  /*ac70*/  BSYNC.RECONVERGENT B3 ;  /* 0x0000000000037941 */ /* 0x000fea0003800200 */
.L_x_17604:
[----:B01----:R-:W-:Y:S01]  /*ac80*/  IMAD.WIDE.U32 R168, R145, -0x326172a9, RZ ;  /* 0xcd9e8d5791a87825 */ /* 0x003fe200078e00ff */
        /* <DEDUP_REMOVED lines=60> */
.L_x_17602:
[----:B------:R-:W-:Y:S05]  /*b050*/  BSYNC.RECONVERGENT B2 ;  /* 0x0000000000027941 */ /* 0x000fea0003800200 */
.L_x_17601:
[----:B------:R-:W-:Y:S01]  /*b060*/  HFMA2 R158, -RZ, RZ, 0.1171875, 0 ;  /* 0x2f800000ff9e7431 */ /* 0x000fe200000001ff */
[----:B------:R-:W-:Y:S02]  /*b070*/  PRMT R156, R103, 0x7632, R156 ;  /* 0x00007632679c7816 */ /* 0x000fe4000000009c */
        /* <DEDUP_REMOVED lines=10> */
.L_x_17550:
        /* <DEDUP_REMOVED lines=21> */
.L_x_17610:
        /* <DEDUP_REMOVED lines=13> */
.L_x_17612:
[----:B------:R-:W-:Y:S05]  /*b340*/  BSYNC.RECONVERGENT B4 ;  /* 0x0000000000047941 */ /* 0x000fea0003800200 */
.L_x_17611:
        /* <DEDUP_REMOVED lines=59> */
.L_x_17609:
[----:B------:R-:W-:Y:S05]  /*b700*/  BSYNC.RECONVERGENT B3 ;  /* 0x0000000000037941 */ /* 0x000fea0003800200 */
.L_x_17608:
        /* <DEDUP_REMOVED lines=10> */
.L_x_17607:
[----:B------:R-:W-:Y:S05]  /*b7b0*/  BSYNC.RECONVERGENT B2 ;  /* 0x0000000000027941 */ /* 0x000fea0003800200 */
.L_x_17606:
        /* <DEDUP_REMOVED lines=17> */
.L_x_17617:
        /* <DEDUP_REMOVED lines=13> */
.L_x_17619:
[----:B------:R-:W-:Y:S05]  /*b9a0*/  BSYNC.RECONVERGENT B4 ;  /* 0x0000000000047941 */ /* 0x000fea0003800200 */
.L_x_17618:
        /* <DEDUP_REMOVED lines=61> */
.L_x_17616:
[----:B------:R-:W-:Y:S05]  /*bd80*/  BSYNC.RECONVERGENT B3 ;  /* 0x0000000000037941 */ /* 0x000fea0003800200 */
.L_x_17615:
        /* <DEDUP_REMOVED lines=11> */
.L_x_17614:
[----:B------:R-:W-:Y:S05]  /*be40*/  BSYNC.RECONVERGENT B2 ;  /* 0x0000000000027941 */ /* 0x000fea0003800200 */
.L_x_17613:
        /* <DEDUP_REMOVED lines=17> */
.L_x_17624:
        /* <DEDUP_REMOVED lines=13> */
.L_x_17626:
[----:B------:R-:W-:Y:S05]  /*c030*/  BSYNC.RECONVERGENT B4 ;  /* 0x0000000000047941 */ /* 0x000fea0003800200 */
.L_x_17625:
        /* <DEDUP_REMOVED lines=61> */
.L_x_17623:
[----:B------:R-:W-:Y:S05]  /*c410*/  BSYNC.RECONVERGENT B3 ;  /* 0x0000000000037941 */ /* 0x000fea0003800200 */
.L_x_17622:
        /* <DEDUP_REMOVED lines=10> */
.L_x_17621:
[----:B------:R-:W-:Y:S05]  /*c4c0*/  BSYNC.RECONVERGENT B2 ;  /* 0x0000000000027941 */ /* 0x000fea0003800200 */
.L_x_17620:
        /* <DEDUP_REMOVED lines=17> */
.L_x_17631:
        /* <DEDUP_REMOVED lines=13> */
.L_x_17633:
[----:B------:R-:W-:Y:S05]  /*c6b0*/  BSYNC.RECONVERGENT B4 ;  /* 0x0000000000047941 */ /* 0x000fea0003800200 */
.L_x_17632:
        /* <DEDUP_REMOVED lines=61> */
.L_x_17630:
[----:B------:R-:W-:Y:S05]  /*ca90*/  BSYNC.RECONVERGENT B3 ;  /* 0x0000000000037941 */ /* 0x000fea0003800200 */
.L_x_17629:
        /* <DEDUP_REMOVED lines=11> */
.L_x_17628:
[----:B------:R-:W-:Y:S05]  /*cb50*/  BSYNC.RECONVERGENT B2 ;  /* 0x0000000000027941 */ /* 0x000fea0003800200 */
.L_x_17627:
        /* <DEDUP_REMOVED lines=17> */
.L_x_17638:
        /* <DEDUP_REMOVED lines=13> */
.L_x_17640:
[----:B------:R-:W-:Y:S05]  /*cd40*/  BSYNC.RECONVERGENT B4 ;  /* 0x0000000000047941 */ /* 0x000fea0003800200 */
.L_x_17639:
        /* <DEDUP_REMOVED lines=61> */
.L_x_17637:
[----:B------:R-:W-:Y:S05]  /*d120*/  BSYNC.RECONVERGENT B3 ;  /* 0x0000000000037941 */ /* 0x000fea0003800200 */
.L_x_17636:
        /* <DEDUP_REMOVED lines=10> */
.L_x_17635:
[----:B------:R-:W-:Y:S05]  /*d1d0*/  BSYNC.RECONVERGENT B2 ;  /* 0x0000000000027941 */ /* 0x000fea0003800200 */
.L_x_17634:
        /* <DEDUP_REMOVED lines=17> */
.L_x_17645:
        /* <DEDUP_REMOVED lines=13> */
.L_x_17647:
[----:B------:R-:W-:Y:S05]  /*d3c0*/  BSYNC.RECONVERGENT B4 ;  /* 0x0000000000047941 */ /* 0x000fea0003800200 */
.L_x_17646:
        /* <DEDUP_REMOVED lines=61> */
.L_x_17644:
[----:B------:R-:W-:Y:S05]  /*d7a0*/  BSYNC.RECONVERGENT B3 ;  /* 0x0000000000037941 */ /* 0x000fea0003800200 */
.L_x_17643:
        /* <DEDUP_REMOVED lines=11> */
.L_x_17642:
[----:B------:R-:W-:Y:S05]  /*d860*/  BSYNC.RECONVERGENT B2 ;  /* 0x0000000000027941 */ /* 0x000fea0003800200 */
.L_x_17641:
        /* <DEDUP_REMOVED lines=17> */
.L_x_17652:
        /* <DEDUP_REMOVED lines=13> */
.L_x_17654:
[----:B------:R-:W-:Y:S05]  /*da50*/  BSYNC.RECONVERGENT B4 ;  /* 0x0000000000047941 */ /* 0x000fea0003800200 */
.L_x_17653:
        /* <DEDUP_REMOVED lines=61> */
.L_x_17651:
[----:B------:R-:W-:Y:S05]  /*de30*/  BSYNC.RECONVERGENT B3 ;  /* 0x0000000000037941 */ /* 0x000fea0003800200 */
.L_x_17650:
        /* <DEDUP_REMOVED lines=10> */
.L_x_17649:
[----:B------:R-:W-:Y:S05]  /*dee0*/  BSYNC.RECONVERGENT B2 ;  /* 0x0000000000027941 */ /* 0x000fea0003800200 */
.L_x_17648:
        /* <DEDUP_REMOVED lines=16> */
.L_x_17657:
        /* <DEDUP_REMOVED lines=13> */
.L_x_17659:
[----:B------:R-:W-:Y:S05]  /*e0c0*/  BSYNC.RECONVERGENT B3 ;  /* 0x0000000000037941 */ /* 0x000fea0003800200 */
.L_x_17658:
        /* <DEDUP_REMOVED lines=61> */
.L_x_17656:
[----:B------:R-:W-:Y:S05]  /*e4a0*/  BSYNC.RECONVERGENT B2 ;  /* 0x0000000000027941 */ /* 0x000fea0003800200 */
.L_x_17655:
        /* <DEDUP_REMOVED lines=11> */
.L_x_17600:
[----:B------:R-:W-:Y:S05]  /*e560*/  BSYNC.RECONVERGENT B0 ;  /* 0x0000000000007941 */ /* 0x000fea0003800200 */
.L_x_17549:
[----:B01----:R-:W0:Y:S01]  /*e570*/  LDC.64 R168, c[0x0][0x3a8] ;  /* 0x0000ea00ffa87b82 */ /* 0x003e220000000a00 */
        /* <DEDUP_REMOVED lines=26> */
.L_x_17661:
[----:B------:R-:W-:Y:S05]  /*e720*/  BSYNC.RECONVERGENT B0 ;  /* 0x0000000000007941 */ /* 0x000fea0003800200 */
.L_x_17660:
[----:B------:R-:W-:Y:S01]  /*e730*/  IADD3 R165, PT, PT, R165, 0x20, RZ ;  /* 0x00000020a5a57810 */ /* 0x000fe20007ffe0ff */
[----:B------:R-:W-:-:S07]  /*e740*/  VIADD R164, R164, 0x20 ;  /* 0x00000020a4a47836 */ /* 0x000fce0000000000 */
.L_x_17548:
[----:B------:R-:W-:Y:S05]  /*e750*/  BSYNC.RECONVERGENT B1 ;  /* 0x0000000000017941 */ /* 0x000fea0003800200 */
.L_x_17547:
        /* <DEDUP_REMOVED lines=36> */
.L_x_17670:
        /* <DEDUP_REMOVED lines=13> */
.L_x_17672:
[----:B------:R-:W-:Y:S05]  /*ea70*/  BSYNC.RECONVERGENT B4 ;  /* 0x0000000000047941 */ /* 0x000fea0003800200 */
.L_x_17671:
        /* <DEDUP_REMOVED lines=59> */
.L_x_17669:
[----:B------:R-:W-:Y:S05]  /*ee30*/  BSYNC.RECONVERGENT B3 ;  /* 0x0000000000037941 */ /* 0x000fea0003800200 */
.L_x_17668:
        /* <DEDUP_REMOVED lines=10> */
.L_x_17667:
[----:B------:R-:W-:Y:S05]  /*eee0*/  BSYNC.RECONVERGENT B2 ;  /* 0x0000000000027941 */ /* 0x000fea0003800200 */
.L_x_17666:
        /* <DEDUP_REMOVED lines=17> */
.L_x_17677:
        /* <DEDUP_REMOVED lines=13> */
.L_x_17679:
[----:B------:R-:W-:Y:S05]  /*f0d0*/  BSYNC.RECONVERGENT B4 ;  /* 0x0000000000047941 */ /* 0x000fea0003800200 */
.L_x_17678:
        /* <DEDUP_REMOVED lines=61> */
.L_x_17676:
[----:B------:R-:W-:Y:S05]  /*f4b0*/  BSYNC.RECONVERGENT B3 ;  /* 0x0000000000037941 */ /* 0x000fea0003800200 */
.L_x_17675:
        /* <DEDUP_REMOVED lines=11> */
.L_x_17674:
[----:B------:R-:W-:Y:S05]  /*f570*/  BSYNC.RECONVERGENT B2 ;  /* 0x0000000000027941 */ /* 0x000fea0003800200 */
.L_x_17673:
        /* <DEDUP_REMOVED lines=17> */
.L_x_17684:
        /* <DEDUP_REMOVED lines=13> */
.L_x_17686:
[----:B------:R-:W-:Y:S05]  /*f760*/  BSYNC.RECONVERGENT B4 ;  /* 0x0000000000047941 */ /* 0x000fea0003800200 */
.L_x_17685:
        /* <DEDUP_REMOVED lines=61> */
.L_x_17683:
[----:B------:R-:W-:Y:S05]  /*fb40*/  BSYNC.RECONVERGENT B3 ;  /* 0x0000000000037941 */ /* 0x000fea0003800200 */
.L_x_17682:
        /* <DEDUP_REMOVED lines=10> */
.L_x_17681:
[----:B------:R-:W-:Y:S05]  /*fbf0*/  BSYNC.RECONVERGENT B2 ;  /* 0x0000000000027941 */ /* 0x000fea0003800200 */
.L_x_17680:
        /* <DEDUP_REMOVED lines=17> */
.L_x_17691:
        /* <DEDUP_REMOVED lines=13> */
.L_x_17693:
[----:B------:R-:W-:Y:S05]  /*fde0*/  BSYNC.RECONVERGENT B4 ;  /* 0x0000000000047941 */ /* 0x000fea0003800200 */
.L_x_17692:
        /* <DEDUP_REMOVED lines=61> */
.L_x_17690:
[----:B------:R-:W-:Y:S05]  /*101c0*/  BSYNC.RECONVERGENT B3 ;  /* 0x0000000000037941 */ /* 0x000fea0003800200 */
.L_x_17689:
        /* <DEDUP_REMOVED lines=11> */
.L_x_17688:
[----:B------:R-:W-:Y:S05]  /*10280*/  BSYNC.RECONVERGENT B2 ;  /* 0x0000000000027941 */ /* 0x000fea0003800200 */
.L_x_17687:
        /* <DEDUP_REMOVED lines=17> */
.L_x_17698:
        /* <DEDUP_REMOVED lines=13> */
.L_x_17700:
[----:B------:R-:W-:Y:S05]  /*10470*/  BSYNC.RECONVERGENT B4 ;  /* 0x0000000000047941 */ /* 0x000fea0003800200 */
.L_x_17699:
        /* <DEDUP_REMOVED lines=61> */
.L_x_17697:
[----:B------:R-:W-:Y:S05]  /*10850*/  BSYNC.RECONVERGENT B3 ;  /* 0x0000000000037941 */ /* 0x000fea0003800200 */
.L_x_17696:
        /* <DEDUP_REMOVED lines=10> */
.L_x_17695:
[----:B------:R-:W-:Y:S05]  /*10900*/  BSYNC.RECONVERGENT B2 ;  /* 0x0000000000027941 */ /* 0x000fea0003800200 */
.L_x_17694:
        /* <DEDUP_REMOVED lines=17> */
.L_x_17705:
        /* <DEDUP_REMOVED lines=13> */
.L_x_17707:
[----:B------:R-:W-:Y:S05]  /*10af0*/  BSYNC.RECONVERGENT B4 ;  /* 0x0000000000047941 */ /* 0x000fea0003800200 */
.L_x_17706:
        /* <DEDUP_REMOVED lines=61> */
.L_x_17704:
[----:B------:R-:W-:Y:S05]  /*10ed0*/  BSYNC.RECONVERGENT B3 ;  /* 0x0000000000037941 */ /* 0x000fea0003800200 */
.L_x_17703:
        /* <DEDUP_REMOVED lines=11> */
.L_x_17702:
[----:B------:R-:W-:Y:S05]  /*10f90*/  BSYNC.RECONVERGENT B2 ;  /* 0x0000000000027941 */ /* 0x000fea0003800200 */
.L_x_17701:
        /* <DEDUP_REMOVED lines=17> */
.L_x_17712:
        /* <DEDUP_REMOVED lines=13> */
.L_x_17714:
[----:B------:R-:W-:Y:S05]  /*11180*/  BSYNC.RECONVERGENT B4 ;  /* 0x0000000000047941 */ /* 0x000fea0003800200 */
.L_x_17713:
        /* <DEDUP_REMOVED lines=61> */
.L_x_17711:
[----:B------:R-:W-:Y:S05]  /*11560*/  BSYNC.RECONVERGENT B3 ;  /* 0x0000000000037941 */ /* 0x000fea0003800200 */
.L_x_17710:
        /* <DEDUP_REMOVED lines=10> */
.L_x_17709:
[----:B------:R-:W-:Y:S05]  /*11610*/  BSYNC.RECONVERGENT B2 ;  /* 0x0000000000027941 */ /* 0x000fea0003800200 */
.L_x_17708:
        /* <DEDUP_REMOVED lines=16> */
.L_x_17718:
        /* <DEDUP_REMOVED lines=13> */
.L_x_17720:
[----:B------:R-:W-:Y:S05]  /*117f0*/  BSYNC.RECONVERGENT B3 ;  /* 0x0000000000037941 */ /* 0x000fea0003800200 */
.L_x_17719:
        /* <DEDUP_REMOVED lines=61> */
.L_x_17717:
[----:B------:R-:W-:Y:S05]  /*11bd0*/  BSYNC.RECONVERGENT B2 ;  /* 0x0000000000027941 */ /* 0x000fea0003800200 */
.L_x_17716:
        /* <DEDUP_REMOVED lines=12> */
.L_x_17665:
        /* <DEDUP_REMOVED lines=21> */
.L_x_17725:
        /* <DEDUP_REMOVED lines=13> */
.L_x_17727:
[----:B------:R-:W-:Y:S05]  /*11ec0*/  BSYNC.RECONVERGENT B4 ;  /* 0x0000000000047941 */ /* 0x000fea0003800200 */
.L_x_17726:
        /* <DEDUP_REMOVED lines=59> */
.L_x_17724:
[----:B------:R-:W-:Y:S05]  /*12280*/  BSYNC.RECONVERGENT B3 ;  /* 0x0000000000037941 */ /* 0x000fea0003800200 */
.L_x_17723:
        /* <DEDUP_REMOVED lines=10> */
.L_x_17722:
[----:B------:R-:W-:Y:S05]  /*12330*/  BSYNC.RECONVERGENT B2 ;  /* 0x0000000000027941 */ /* 0x000fea0003800200 */
.L_x_17721:
        /* <DEDUP_REMOVED lines=17> */
.L_x_17732:
        /* <DEDUP_REMOVED lines=13> */
.L_x_17734:
[----:B------:R-:W-:Y:S05]  /*12520*/  BSYNC.RECONVERGENT B4 ;  /* 0x0000000000047941 */ /* 0x000fea0003800200 */
.L_x_17733:
        /* <DEDUP_REMOVED lines=61> */
.L_x_17731:
[----:B------:R-:W-:Y:S05]  /*12900*/  BSYNC.RECONVERGENT B3 ;  /* 0x0000000000037941 */ /* 0x000fea0003800200 */
.L_x_17730:
        /* <DEDUP_REMOVED lines=11> */
.L_x_17729:
[----:B------:R-:W-:Y:S05]  /*129c0*/  BSYNC.RECONVERGENT B2 ;  /* 0x0000000000027941 */ /* 0x000fea0003800200 */
.L_x_17728:
        /* <DEDUP_REMOVED lines=17> */
.L_x_17739:
        /* <DEDUP_REMOVED lines=13> */
.L_x_17741:
[----:B------:R-:W-:Y:S05]  /*12bb0*/  BSYNC.RECONVERGENT B4 ;  /* 0x0000000000047941 */ /* 0x000fea0003800200 */
.L_x_17740:
        /* <DEDUP_REMOVED lines=61> */
.L_x_17738:
[----:B------:R-:W-:Y:S05]  /*12f90*/  BSYNC.RECONVERGENT B3 ;  /* 0x0000000000037941 */ /* 0x000fea0003800200 */
.L_x_17737:
        /* <DEDUP_REMOVED lines=10> */
.L_x_17736:
[----:B------:R-:W-:Y:S05]  /*13040*/  BSYNC.RECONVERGENT B2 ;  /* 0x0000000000027941 */ /* 0x000fea0003800200 */
.L_x_17735:
        /* <DEDUP_REMOVED lines=17> */
.L_x_17746:
        /* <DEDUP_REMOVED lines=13> */
.L_x_17748:
[----:B------:R-:W-:Y:S05]  /*13230*/  BSYNC.RECONVERGENT B4 ;  /* 0x0000000000047941 */ /* 0x000fea0003800200 */
.L_x_17747:
        /* <DEDUP_REMOVED lines=61> */
.L_x_17745:
[----:B------:R-:W-:Y:S05]  /*13610*/  BSYNC.RECONVERGENT B3 ;  /* 0x0000000000037941 */ /* 0x000fea0003800200 */
.L_x_17744:
        /* <DEDUP_REMOVED lines=11> */
.L_x_17743:
[----:B------:R-:W-:Y:S05]  /*136d0*/  BSYNC.RECONVERGENT B2 ;  /* 0x0000000000027941 */ /* 0x000fea0003800200 */
.L_x_17742:
        /* <DEDUP_REMOVED lines=17> */
.L_x_17753:
        /* <DEDUP_REMOVED lines=13> */
.L_x_17755:
[----:B------:R-:W-:Y:S05]  /*138c0*/  BSYNC.RECONVERGENT B4 ;  /* 0x0000000000047941 */ /* 0x000fea0003800200 */
.L_x_17754:
        /* <DEDUP_REMOVED lines=61> */
.L_x_17752:
[----:B------:R-:W-:Y:S05]  /*13ca0*/  BSYNC.RECONVERGENT B3 ;  /* 0x0000000000037941 */ /* 0x000fea0003800200 */
.L_x_17751:
        /* <DEDUP_REMOVED lines=10> */
.L_x_17750:
[----:B------:R-:W-:Y:S05]  /*13d50*/  BSYNC.RECONVERGENT B2 ;  /* 0x0000000000027941 */ /* 0x000fea0003800200 */
.L_x_17749:
        /* <DEDUP_REMOVED lines=17> */
.L_x_17760:
        /* <DEDUP_REMOVED lines=13> */
.L_x_17762:
[----:B------:R-:W-:Y:S05]  /*13f40*/  BSYNC.RECONVERGENT B4 ;  /* 0x0000000000047941 */ /* 0x000fea0003800200 */
.L_x_17761:
        /* <DEDUP_REMOVED lines=61> */
.L_x_17759:
[----:B------:R-:W-:Y:S05]  /*14320*/  BSYNC.RECONVERGENT B3 ;  /* 0x0000000000037941 */ /* 0x000fea0003800200 */
.L_x_17758:
        /* <DEDUP_REMOVED lines=11> */
.L_x_17757:
[----:B------:R-:W-:Y:S05]  /*143e0*/  BSYNC.RECONVERGENT B2 ;  /* 0x0000000000027941 */ /* 0x000fea0003800200 */
.L_x_17756:
        /* <DEDUP_REMOVED lines=17> */
.L_x_17767:
        /* <DEDUP_REMOVED lines=13> */
.L_x_17769:
[----:B------:R-:W-:Y:S05]  /*145d0*/  BSYNC.RECONVERGENT B4 ;  /* 0x0000000000047941 */ /* 0x000fea0003800200 */
.L_x_17768:
        /* <DEDUP_REMOVED lines=61> */
.L_x_17766:
[----:B------:R-:W-:Y:S05]  /*149b0*/  BSYNC.RECONVERGENT B3 ;  /* 0x0000000000037941 */ /* 0x000fea0003800200 */
.L_x_17765:
        /* <DEDUP_REMOVED lines=10> */
.L_x_17764:
[----:B------:R-:W-:Y:S05]  /*14a60*/  BSYNC.RECONVERGENT B2 ;  /* 0x0000000000027941 */ /* 0x000fea0003800200 */
.L_x_17763:
        /* <DEDUP_REMOVED lines=16> */
.L_x_17772:
        /* <DEDUP_REMOVED lines=13> */
.L_x_17774:
[----:B------:R-:W-:Y:S05]  /*14c40*/  BSYNC.RECONVERGENT B3 ;  /* 0x0000000000037941 */ /* 0x000fea0003800200 */
.L_x_17773:
        /* <DEDUP_REMOVED lines=61> */
.L_x_17771:
[----:B------:R-:W-:Y:S05]  /*15020*/  BSYNC.RECONVERGENT B2 ;  /* 0x0000000000027941 */ /* 0x000fea0003800200 */
.L_x_17770:
        /* <DEDUP_REMOVED lines=11> */
.L_x_17715:
[----:B------:R-:W-:Y:S05]  /*150e0*/  BSYNC.RECONVERGENT B0 ;  /* 0x0000000000007941 */ /* 0x000fea0003800200 */
.L_x_17664:
        /* <DEDUP_REMOVED lines=27> */
.L_x_17776:
[----:B------:R-:W-:Y:S05]  /*152a0*/  BSYNC.RECONVERGENT B0 ;  /* 0x0000000000007941 */ /* 0x000fea0003800200 */
.L_x_17775:
[----:B------:R-:W-:Y:S01]  /*152b0*/  IADD3 R165, PT, PT, R165, 0x20, RZ ;  /* 0x00000020a5a57810 */ /* 0x000fe20007ffe0ff */
[----:B------:R-:W-:-:S07]  /*152c0*/  VIADD R164, R164, 0x20 ;  /* 0x00000020a4a47836 */ /* 0x000fce0000000000 */
.L_x_17663:
[----:B------:R-:W-:Y:S05]  /*152d0*/  BSYNC.RECONVERGENT B1 ;  /* 0x0000000000017941 */ /* 0x000fea0003800200 */
.L_x_17662:
        /* <DEDUP_REMOVED lines=36> */
.L_x_17785:
        /* <DEDUP_REMOVED lines=13> */
.L_x_17787:
[----:B------:R-:W-:Y:S05]  /*155f0*/  BSYNC.RECONVERGENT B4 ;  /* 0x0000000000047941 */ /* 0x000fea0003800200 */
.L_x_17786:
        /* <DEDUP_REMOVED lines=54> */
[----:B------:R-:W-:Y:S02]  /*15960*/  LOP3.LUT R161, R161, R136, R139, 0x96, !PT ;  /* 0x00000088a1a17212 */ /* 0x000fe400078e968b */
[----:B------:R-:W-:Y:S01]  /*15970*/  MOV R136, R158 ;  /* 0x0000009e00887202 */ /* 0x000fe20000000f00 */
[----:B------:R-:W-:Y:S02]  /*15980*/  VIADD R137, R2, 0x8ff34781 ;  /* 0x8ff3478102897836 */ /* 0x000fe40000000000 */
[----:B------:R-:W-:Y:S02]  /*15990*/  IMAD.MOV.U32 R0, RZ, RZ, R138 ;  /* 0x000000ffff007224 */ /* 0x000fe400078e008a */
[----:B------:R-:W-:Y:S01]  /*159a0*/  IMAD.MOV.U32 R138, RZ, RZ, RZ ;  /* 0x000000ffff8a7224 */ /* 0x000fe200078e00ff */
[----:B------:R-:W-:-:S07]  /*159b0*/  LOP3.LUT R160, R137, R160, R163, 0x96, !PT ;  /* 0x000000a089a07212 */ /* 0x000fce00078e96a3 */
.L_x_17784:
[----:B------:R-:W-:Y:S05]  /*159c0*/  BSYNC.RECONVERGENT B3 ;  /* 0x0000000000037941 */ /* 0x000fea0003800200 */
.L_x_17783:
        /* <DEDUP_REMOVED lines=9> */
[----:B------:R-:W-:-:S07]  /*15a60*/  FFMA.FTZ R136, R137, R8, R104 ;  /* 0x0000000889887223 */ /* 0x000fce0000010068 */
.L_x_17782:
[----:B------:R-:W-:Y:S05]  /*15a70*/  BSYNC.RECONVERGENT B2 ;  /* 0x0000000000027941 */ /* 0x000fea0003800200 */
.L_x_17781:
        /* <DEDUP_REMOVED lines=17> */
.L_x_17792:
        /* <DEDUP_REMOVED lines=13> */
.L_x_17794:
[----:B------:R-:W-:Y:S05]  /*15c60*/  BSYNC.RECONVERGENT B4 ;  /* 0x0000000000047941 */ /* 0x000fea0003800200 */
.L_x_17793:
        /* <DEDUP_REMOVED lines=45> */
[C---:B------:R-:W-:Y:S01]  /*15f40*/  VIADD R143, R3.reuse, 0xdb3d7428 ;  /* 0xdb3d7428038f7836 */ /* 0x040fe20000000000 */
[----:B------:R-:W-:Y:S01]  /*15f50*/  IADD3 R161, PT, PT, R3, -0x695add53, RZ ;  /* 0x96a522ad03a17810 */ /* 0x000fe20007ffe0ff */
        /* <DEDUP_REMOVED lines=14> */
.L_x_17791:
[----:B------:R-:W-:Y:S05]  /*16040*/  BSYNC.RECONVERGENT B3 ;  /* 0x0000000000037941 */ /* 0x000fea0003800200 */
.L_x_17790:
        /* <DEDUP_REMOVED lines=11> */
.L_x_17789:
[----:B------:R-:W-:Y:S05]  /*16100*/  BSYNC.RECONVERGENT B2 ;  /* 0x0000000000027941 */ /* 0x000fea0003800200 */
.L_x_17788:
        /* <DEDUP_REMOVED lines=17> */
.L_x_17799:
        /* <DEDUP_REMOVED lines=13> */
.L_x_17801:
[----:B------:R-:W-:Y:S05]  /*162f0*/  BSYNC.RECONVERGENT B4 ;  /* 0x0000000000047941 */ /* 0x000fea0003800200 */
.L_x_17800:
[----:B------:R-:W-:Y:S01]  /*16300*/  IMAD.WIDE.U32 R140, R145, -0x326172a9, RZ ;  /* 0xcd9e8d57918c7825 */ /* 0x000fe200078e00ff */
[----:B------:R-:W-:Y:S02]  /*16310*/  LOP3.LUT R160, R149, R139, R3, 0x96, !PT ;  /* 0x0000008b95a07212 */ /* 0x000fe400078e9603 */
[----:B------:R-:W-:Y:S02]  /*16320*/  IADD3 R139, PT, PT, R2, -0x61c88647, RZ ;  /* 0x9e3779b9028b7810 */ /* 0x000fe40007ffe0ff */
[----:B------:R-:W-:Y:S01]  /*16330*/  LOP3.LUT R142, R147, R141, R2, 0x96, !PT ;  /* 0x0000008d938e7212 */ /* 0x000fe200078e9602 */
[C---:B------:R-:W-:Y:S01]  /*16340*/  VIADD R141, R3.reuse, 0xbb67ae85 ;  /* 0xbb67ae85038d7836 */ /* 0x040fe20000000000 */
[----:B------:R-:W-:Y:S01]  /*16350*/  IADD3 R151, PT, PT, R3, 0x76cf5d0a, RZ ;  /* 0x76cf5d0a03977810 */ /* 0x000fe20007ffe0ff */
[----:B------:R-:W-:-:S04]  /*16360*/  IMAD.WIDE.U32 R160, R160, -0x326172a9, RZ ;  /* 0xcd9e8d57a0a07825 */ /* 0x000fc800078e00ff */
[----:B------:R-:W-:Y:S01]  /*16370*/  IMAD.WIDE.U32 R142, R142, -0x2daee0ad, RZ ;  /* 0xd2511f538e8e7825 */ /* 0x000fe200078e00ff */
[----:B------:R-:W-:-:S04]  /*16380*/  LOP3.LUT R139, R139, R140, R161, 0x96, !PT ;  /* 0x0000008c8b8b7212 */ /* 0x000fc800078e96a1 */
        /* <DEDUP_REMOVED lines=11> */
[----:B------:R-:W-:-:S04]  /*16440*/  LOP3.LUT R139, R139, R140, R161, 0x96, !PT ;  /* 0x0000008c8b8b7212 */ /* 0x000fc800078e96a1 */
        /* <DEDUP_REMOVED lines=40> */
.L_x_17798:
[----:B------:R-:W-:Y:S05]  /*166d0*/  BSYNC.RECONVERGENT B3 ;  /* 0x0000000000037941 */ /* 0x000fea0003800200 */
.L_x_17797:
        /* <DEDUP_REMOVED lines=10> */
.L_x_17796:
[----:B------:R-:W-:Y:S05]  /*16780*/  BSYNC.RECONVERGENT B2 ;  /* 0x0000000000027941 */ /* 0x000fea0003800200 */
.L_x_17795:
        /* <DEDUP_REMOVED lines=17> */
.L_x_17806:
        /* <DEDUP_REMOVED lines=13> */
.L_x_17808:
[----:B------:R-:W-:Y:S05]  /*16970*/  BSYNC.RECONVERGENT B4 ;  /* 0x0000000000047941 */ /* 0x000fea0003800200 */
.L_x_17807:
        /* <DEDUP_REMOVED lines=48> */
[C---:B------:R-:W-:Y:S02]  /*16c80*/  IADD3 R139, PT, PT, R2.reuse, -0xe443238, RZ ;  /* 0xf1bbcdc8028b7810 */ /* 0x040fe40007ffe0ff */
[----:B------:R-:W-:Y:S01]  /*16c90*/  LOP3.LUT R161, R161, R160, R141, 0x96, !PT ;  /* 0x000000a0a1a17212 */ /* 0x000fe200078e968d */
[----:B------:R-:W-:Y:S01]  /*16ca0*/  HFMA2 R141, -RZ, RZ, 0, 0 ;  /* 0x00000000ff8d7431 */ /* 0x000fe200000001ff */
[----:B------:R-:W-:Y:S01]  /*16cb0*/  LOP3.LUT R166, R139, R166, R143, 0x96, !PT ;  /* 0x000000a68ba67212 */ /* 0x000fe200078e968f */
[----:B------:R-:W-:Y:S02]  /*16cc0*/  VIADD R139, R2, 0x8ff34781 ;  /* 0x8ff34781028b7836 */ /* 0x000fe40000000000 */
[----:B01----:R-:W-:Y:S01]  /*16cd0*/  IMAD.WIDE.U32 R168, R161, -0x326172a9, RZ ;  /* 0xcd9e8d57a1a87825 */ /* 0x003fe200078e00ff */
[----:B------:R-:W-:-:S03]  /*16ce0*/  IADD3 R161, PT, PT, R3, -0x695add53, RZ ;  /* 0x96a522ad03a17810 */ /* 0x000fc60007ffe0ff */
[----:B------:R-:W-:Y:S01]  /*16cf0*/  IMAD.WIDE.U32 R166, R166, -0x2daee0ad, RZ ;  /* 0xd2511f53a6a67825 */ /* 0x000fe200078e00ff */
[----:B------:R-:W-:Y:S02]  /*16d00*/  LOP3.LUT R160, R139, R142, R169, 0x96, !PT ;  /* 0x0000008e8ba07212 */ /* 0x000fe400078e96a9 */
[----:B------:R-:W-:Y:S01]  /*16d10*/  MOV R139, R0 ;  /* 0x00000000008b7202 */ /* 0x000fe20000000f00 */
[----:B------:R-:W-:Y:S01]  /*16d20*/  IMAD.MOV.U32 R162, RZ, RZ, R168 ;  /* 0x000000ffffa27224 */ /* 0x000fe200078e00a8 */
[----:B------:R-:W-:Y:S01]  /*16d30*/  LOP3.LUT R161, R161, R140, R167, 0x96, !PT ;  /* 0x0000008ca1a17212 */ /* 0x000fe200078e96a7 */
[----:B------:R-:W-:-:S07]  /*16d40*/  IMAD.MOV.U32 R0, RZ, RZ, R166 ;  /* 0x000000ffff007224 */ /* 0x000fce00078e00a6 */
.L_x_17805:
[----:B------:R-:W-:Y:S05]  /*16d50*/  BSYNC.RECONVERGENT B3 ;  /* 0x0000000000037941 */ /* 0x000fea0003800200 */
.L_x_17804:
        /* <DEDUP_REMOVED lines=11> */
.L_x_17803:
[----:B------:R-:W-:Y:S05]  /*16e10*/  BSYNC.RECONVERGENT B2 ;  /* 0x0000000000027941 */ /* 0x000fea0003800200 */
.L_x_17802:
        /* <DEDUP_REMOVED lines=17> */
.L_x_17813:
        /* <DEDUP_REMOVED lines=13> */
.L_x_17815:
[----:B------:R-:W-:Y:S05]  /*17000*/  BSYNC.RECONVERGENT B4 ;  /* 0x0000000000047941 */ /* 0x000fea0003800200 */
.L_x_17814:
        /* <DEDUP_REMOVED lines=14> */
[----:B------:R-:W-:Y:S02]  /*170f0*/  IADD3 R141, PT, PT, R2, -0x255992d5, RZ ;  /* 0xdaa66d2b028d7810 */ /* 0x000fe40007ffe0ff */
        /* <DEDUP_REMOVED lines=35> */
[----:B------:R-:W-:Y:S02]  /*17330*/  IADD3 R141, PT, PT, R2, -0x700cb87f, RZ ;  /* 0x8ff34781028d7810 */ /* 0x000fe40007ffe0ff */
[----:B------:R-:W-:Y:S01]  /*17340*/  LOP3.LUT R166, R153, R166, R143, 0x96, !PT ;  /* 0x000000a699a67212 */ /* 0x000fe200078e968f */
[----:B01----:R-:W-:-:S04]  /*17350*/  IMAD.WIDE.U32 R168, R161, -0x326172a9, RZ ;  /* 0xcd9e8d57a1a87825 */ /* 0x003fc800078e00ff */
        /* <DEDUP_REMOVED lines=8> */
.L_x_17812:
[----:B------:R-:W-:Y:S05]  /*173e0*/  BSYNC.RECONVERGENT B3 ;  /* 0x0000000000037941 */ /* 0x000fea0003800200 */
.L_x_17811:
        /* <DEDUP_REMOVED lines=10> */
.L_x_17810:
[----:B------:R-:W-:Y:S05]  /*17490*/  BSYNC.RECONVERGENT B2 ;  /* 0x0000000000027941 */ /* 0x000fea0003800200 */
.L_x_17809:
        /* <DEDUP_REMOVED lines=17> */
.L_x_17820:
        /* <DEDUP_REMOVED lines=13> */
.L_x_17822:
[----:B------:R-:W-:Y:S05]  /*17680*/  BSYNC.RECONVERGENT B4 ;  /* 0x0000000000047941 */ /* 0x000fea0003800200 */
.L_x_17821:
        /* <DEDUP_REMOVED lines=61> */
.L_x_17819:
[----:B------:R-:W-:Y:S05]  /*17a60*/  BSYNC.RECONVERGENT B3 ;  /* 0x0000000000037941 */ /* 0x000fea0003800200 */
.L_x_17818:
        /* <DEDUP_REMOVED lines=11> */
.L_x_17817:
[----:B------:R-:W-:Y:S05]  /*17b20*/  BSYNC.RECONVERGENT B2 ;  /* 0x0000000000027941 */ /* 0x000fea0003800200 */
.L_x_17816:
        /* <DEDUP_REMOVED lines=17> */
.L_x_17827:
        /* <DEDUP_REMOVED lines=13> */
.L_x_17829:
[----:B------:R-:W-:Y:S05]  /*17d10*/  BSYNC.RECONVERGENT B4 ;  /* 0x0000000000047941 */ /* 0x000fea0003800200 */
.L_x_17828:
        /* <DEDUP_REMOVED lines=56> */
[----:B------:R-:W-:-:S05]  /*180a0*/  VIADD R161, R3, 0x96a522ad ;  /* 0x96a522ad03a17836 */ /* 0x000fca0000000000 */
[----:B------:R-:W-:Y:S01]  /*180b0*/  LOP3.LUT R161, R161, R142, R167, 0x96, !PT ;  /* 0x0000008ea1a17212 */ /* 0x000fe200078e96a7 */
[----:B------:R-:W-:Y:S01]  /*180c0*/  IMAD.MOV.U32 R142, RZ, RZ, R0 ;  /* 0x000000ffff8e7224 */ /* 0x000fe200078e0000 */
[----:B------:R-:W-:Y:S01]  /*180d0*/  MOV R0, R166 ;  /* 0x000000a600007202 */ /* 0x000fe20000000f00 */
[----:B------:R-:W-:-:S07]  /*180e0*/  IMAD.MOV.U32 R166, RZ, RZ, RZ ;  /* 0x000000ffffa67224 */ /* 0x000fce00078e00ff */
.L_x_17826:
[----:B------:R-:W-:Y:S05]  /*180f0*/  BSYNC.RECONVERGENT B3 ;  /* 0x0000000000037941 */ /* 0x000fea0003800200 */
.L_x_17825:
        /* <DEDUP_REMOVED lines=10> */
.L_x_17824:
[----:B------:R-:W-:Y:S05]  /*181a0*/  BSYNC.RECONVERGENT B2 ;  /* 0x0000000000027941 */ /* 0x000fea0003800200 */
.L_x_17823:
[----:B------:R-:W-:Y:S01]  /*181b0*/  MOV R158, R0 ;  /* 0x00000000009e7202 */ /* 0x000fe20000000f00 */
        /* <DEDUP_REMOVED lines=19> */
.L_x_17833:
        /* <DEDUP_REMOVED lines=13> */
.L_x_17835:
[----:B------:R-:W-:Y:S05]  /*183c0*/  BSYNC.RECONVERGENT B3 ;  /* 0x0000000000037941 */ /* 0x000fea0003800200 */
.L_x_17834:
[----:B------:R-:W-:Y:S01]  /*183d0*/  IMAD.WIDE.U32 R166, R145, -0x326172a9, RZ ;  /* 0xcd9e8d5791a67825 */ /* 0x000fe200078e00ff */
[----:B-1----:R-:W-:Y:S02]  /*183e0*/  LOP3.LUT R170, R149, R161, R3, 0x96, !PT ;  /* 0x000000a195aa7212 */ /* 0x002fe400078e9603 */
[----:B------:R-:W-:Y:S01]  /*183f0*/  IADD3 R161, PT, PT, R3, -0x4498517b, RZ ;  /* 0xbb67ae8503a17810 */ /* 0x000fe20007ffe0ff */
[----:B------:R-:W-:Y:S01]  /*18400*/  VIADD R143, R2, 0x9e3779b9 ;  /* 0x9e3779b9028f7836 */ /* 0x000fe20000000000 */
[----:B0-----:R-:W-:Y:S01]  /*18410*/  LOP3.LUT R168, R147, R167, R2, 0x96, !PT ;  /* 0x000000a793a87212 */ /* 0x001fe200078e9602 */
        /* <DEDUP_REMOVED lines=44> */
[----:B------:R-:W-:-:S03]  /*186e0*/  LOP3.LUT R169, R169, R168, R167, 0x96, !PT ;  /* 0x000000a8a9a97212 */ /* 0x000fc600078e96a7 */
[----:B------:R-:W-:Y:S01]  /*186f0*/  HFMA2 R167, -RZ, RZ, 0, 0 ;  /* 0x00000000ffa77431 */ /* 0x000fe200000001ff */
        /* <DEDUP_REMOVED lines=9> */
[----:B------:R-:W-:-:S07]  /*18790*/  MOV R158, R168 ;  /* 0x000000a8009e7202 */ /* 0x000fce0000000f00 */
.L_x_17832:
[----:B------:R-:W-:Y:S05]  /*187a0*/  BSYNC.RECONVERGENT B2 ;  /* 0x0000000000027941 */ /* 0x000fea0003800200 */
.L_x_17831:
        /* <DEDUP_REMOVED lines=12> */
.L_x_17780:
        /* <DEDUP_REMOVED lines=21> */
.L_x_17840:
        /* <DEDUP_REMOVED lines=13> */
.L_x_17842:
[----:B------:R-:W-:Y:S05]  /*18a90*/  BSYNC.RECONVERGENT B4 ;  /* 0x0000000000047941 */ /* 0x000fea0003800200 */
.L_x_17841:
        /* <DEDUP_REMOVED lines=55> */
[----:B------:R-:W-:-:S03]  /*18e10*/  IMAD.WIDE.U32 R138, R139, -0x2daee0ad, RZ ;  /* 0xd2511f538b8a7825 */ /* 0x000fc600078e00ff */
[----:B------:R-:W-:Y:S01]  /*18e20*/  MOV R0, R138 ;  /* 0x0000008a00007202 */ /* 0x000fe20000000f00 */
[----:B------:R-:W-:Y:S01]  /*18e30*/  HFMA2 R138, -RZ, RZ, 0, 0 ;  /* 0x00000000ff8a7431 */ /* 0x000fe200000001ff */
[----:B------:R-:W-:Y:S01]  /*18e40*/  LOP3.LUT R161, R161, R136, R139, 0x96, !PT ;  /* 0x00000088a1a17212 */ /* 0x000fe200078e968b */
[----:B------:R-:W-:-:S07]  /*18e50*/  IMAD.MOV.U32 R136, RZ, RZ, R158 ;  /* 0x000000ffff887224 */ /* 0x000fce00078e009e */
.L_x_17839:
[----:B------:R-:W-:Y:S05]  /*18e60*/  BSYNC.RECONVERGENT B3 ;  /* 0x0000000000037941 */ /* 0x000fea0003800200 */
.L_x_17838:
        /* <DEDUP_REMOVED lines=10> */
.L_x_17837:
[----:B------:R-:W-:Y:S05]  /*18f10*/  BSYNC.RECONVERGENT B2 ;  /* 0x0000000000027941 */ /* 0x000fea0003800200 */
.L_x_17836:
        /* <DEDUP_REMOVED lines=17> */
.L_x_17847:
        /* <DEDUP_REMOVED lines=13> */
.L_x_17849:
[----:B------:R-:W-:Y:S05]  /*19100*/  BSYNC.RECONVERGENT B4 ;  /* 0x0000000000047941 */ /* 0x000fea0003800200 */
.L_x_17848:
        /* <DEDUP_REMOVED lines=61> */
.L_x_17846:
[----:B------:R-:W-:Y:S05]  /*194e0*/  BSYNC.RECONVERGENT B3 ;  /* 0x0000000000037941 */ /* 0x000fea0003800200 */
.L_x_17845:
        /* <DEDUP_REMOVED lines=11> */
.L_x_17844:
[----:B------:R-:W-:Y:S05]  /*195a0*/  BSYNC.RECONVERGENT B2 ;  /* 0x0000000000027941 */ /* 0x000fea0003800200 */
.L_x_17843:
        /* <DEDUP_REMOVED lines=17> */
.L_x_17854:
        /* <DEDUP_REMOVED lines=13> */
.L_x_17856:
[----:B------:R-:W-:Y:S05]  /*19790*/  BSYNC.RECONVERGENT B4 ;  /* 0x0000000000047941 */ /* 0x000fea0003800200 */
.L_x_17855:
        /* <DEDUP_REMOVED lines=56> */
[----:B------:R-:W-:Y:S02]  /*19b20*/  HFMA2 R140, -RZ, RZ, 0, 0 ;  /* 0x00000000ff8c7431 */ /* 0x000fe400000001ff */
[----:B------:R-:W-:Y:S01]  /*19b30*/  IMAD.MOV.U32 R162, RZ, RZ, R166 ;  /* 0x000000ffffa27224 */ /* 0x000fe200078e00a6 */
[----:B------:R-:W-:Y:S02]  /*19b40*/  LOP3.LUT R161, R161, R138, R143, 0x96, !PT ;  /* 0x0000008aa1a17212 */ /* 0x000fe400078e968f */
[----:B------:R-:W-:Y:S01]  /*19b50*/  MOV R138, R0 ;  /* 0x00000000008a7202 */ /* 0x000fe20000000f00 */
[----:B------:R-:W-:-:S07]  /*19b60*/  IMAD.MOV.U32 R0, RZ, RZ, R142 ;  /* 0x000000ffff007224 */ /* 0x000fce00078e008e */
.L_x_17853:
[----:B------:R-:W-:Y:S05]  /*19b70*/  BSYNC.RECONVERGENT B3 ;  /* 0x0000000000037941 */ /* 0x000fea0003800200 */
.L_x_17852:
        /* <DEDUP_REMOVED lines=10> */
.L_x_17851:
[----:B------:R-:W-:Y:S05]  /*19c20*/  BSYNC.RECONVERGENT B2 ;  /* 0x0000000000027941 */ /* 0x000fea0003800200 */
.L_x_17850:
        /* <DEDUP_REMOVED lines=17> */
.L_x_17861:
        /* <DEDUP_REMOVED lines=13> */
.L_x_17863:
[----:B------:R-:W-:Y:S05]  /*19e10*/  BSYNC.RECONVERGENT B4 ;  /* 0x0000000000047941 */ /* 0x000fea0003800200 */
.L_x_17862:
        /* <DEDUP_REMOVED lines=50> */
[----:B01----:R-:W-:-:S03]  /*1a140*/  IMAD.WIDE.U32 R168, R161, -0x326172a9, RZ ;  /* 0xcd9e8d57a1a87825 */ /* 0x003fc600078e00ff */
        /* <DEDUP_REMOVED lines=10> */
.L_x_17860:
[----:B------:R-:W-:Y:S05]  /*1a1f0*/  BSYNC.RECONVERGENT B3 ;  /* 0x0000000000037941 */ /* 0x000fea0003800200 */
.L_x_17859:
        /* <DEDUP_REMOVED lines=11> */
.L_x_17858:
[----:B------:R-:W-:Y:S05]  /*1a2b0*/  BSYNC.RECONVERGENT B2 ;  /* 0x0000000000027941 */ /* 0x000fea0003800200 */
.L_x_17857:
        /* <DEDUP_REMOVED lines=17> */
.L_x_17868:
        /* <DEDUP_REMOVED lines=13> */
.L_x_17870:
[----:B------:R-:W-:Y:S05]  /*1a4a0*/  BSYNC.RECONVERGENT B4 ;  /* 0x0000000000047941 */ /* 0x000fea0003800200 */
.L_x_17869:
        /* <DEDUP_REMOVED lines=52> */
[----:B01----:R-:W-:Y:S01]  /*1a7f0*/  IMAD.WIDE.U32 R168, R161, -0x326172a9, RZ ;  /* 0xcd9e8d57a1a87825 */ /* 0x003fe200078e00ff */
        /* <DEDUP_REMOVED lines=8> */
.L_x_17867:
[----:B------:R-:W-:Y:S05]  /*1a880*/  BSYNC.RECONVERGENT B3 ;  /* 0x0000000000037941 */ /* 0x000fea0003800200 */
.L_x_17866:
        /* <DEDUP_REMOVED lines=10> */
.L_x_17865:
[----:B------:R-:W-:Y:S05]  /*1a930*/  BSYNC.RECONVERGENT B2 ;  /* 0x0000000000027941 */ /* 0x000fea0003800200 */
.L_x_17864:
        /* <DEDUP_REMOVED lines=17> */
.L_x_17875:
        /* <DEDUP_REMOVED lines=13> */
.L_x_17877:
[----:B------:R-:W-:Y:S05]  /*1ab20*/  BSYNC.RECONVERGENT B4 ;  /* 0x0000000000047941 */ /* 0x000fea0003800200 */
.L_x_17876:
        /* <DEDUP_REMOVED lines=61> */
.L_x_17874:
[----:B------:R-:W-:Y:S05]  /*1af00*/  BSYNC.RECONVERGENT B3 ;  /* 0x0000000000037941 */ /* 0x000fea0003800200 */
.L_x_17873:
        /* <DEDUP_REMOVED lines=11> */
.L_x_17872:
[----:B------:R-:W-:Y:S05]  /*1afc0*/  BSYNC.RECONVERGENT B2 ;  /* 0x0000000000027941 */ /* 0x000fea0003800200 */
.L_x_17871:
        /* <DEDUP_REMOVED lines=17> */
.L_x_17882:
        /* <DEDUP_REMOVED lines=13> */
.L_x_17884:
[----:B------:R-:W-:Y:S05]  /*1b1b0*/  BSYNC.RECONVERGENT B4 ;  /* 0x0000000000047941 */ /* 0x000fea0003800200 */
.L_x_17883:
        /* <DEDUP_REMOVED lines=59> */
[----:B------:R-:W-:Y:S02]  /*1b570*/  IMAD.MOV.U32 R0, RZ, RZ, R166 ;  /* 0x000000ffff007224 */ /* 0x000fe400078e00a6 */
[----:B------:R-:W-:-:S07]  /*1b580*/  HFMA2 R166, -RZ, RZ, 0, 0 ;  /* 0x00000000ffa67431 */ /* 0x000fce00000001ff */
.L_x_17881:
[----:B------:R-:W-:Y:S05]  /*1b590*/  BSYNC.RECONVERGENT B3 ;  /* 0x0000000000037941 */ /* 0x000fea0003800200 */
.L_x_17880:
        /* <DEDUP_REMOVED lines=10> */
.L_x_17879:
[----:B------:R-:W-:Y:S05]  /*1b640*/  BSYNC.RECONVERGENT B2 ;  /* 0x0000000000027941 */ /* 0x000fea0003800200 */
.L_x_17878:
        /* <DEDUP_REMOVED lines=20> */
.L_x_17887:
        /* <DEDUP_REMOVED lines=13> */
.L_x_17889:
[----:B------:R-:W-:Y:S05]  /*1b860*/  BSYNC.RECONVERGENT B3 ;  /* 0x0000000000037941 */ /* 0x000fea0003800200 */
.L_x_17888:
        /* <DEDUP_REMOVED lines=49> */
[----:B------:R-:W-:-:S03]  /*1bb80*/  LOP3.LUT R169, R169, R168, R167, 0x96, !PT ;  /* 0x000000a8a9a97212 */ /* 0x000fc600078e96a7 */
[----:B------:R-:W-:Y:S01]  /*1bb90*/  IMAD.MOV.U32 R167, RZ, RZ, RZ ;  /* 0x000000ffffa77224 */ /* 0x000fe200078e00ff */
[----:B------:R-:W-:Y:S01]  /*1bba0*/  LOP3.LUT R143, R143, R170, R161, 0x96, !PT ;  /* 0x000000aa8f8f7212 */ /* 0x000fe200078e96a1 */
[----:B------:R-:W-:Y:S01]  /*1bbb0*/  IMAD.WIDE.U32 R170, R169, -0x326172a9, RZ ;  /* 0xcd9e8d57a9aa7825 */ /* 0x000fe200078e00ff */
[----:B------:R-:W-:-:S03]  /*1bbc0*/  IADD3 R161, PT, PT, R2, -0x700cb87f, RZ ;  /* 0x8ff3478102a17810 */ /* 0x000fc60007ffe0ff */
[----:B------:R-:W-:Y:S01]  /*1bbd0*/  IMAD.WIDE.U32 R168, R143, -0x2daee0ad, RZ ;  /* 0xd2511f538fa87825 */ /* 0x000fe200078e00ff */
[----:B------:R-:W-:Y:S02]  /*1bbe0*/  LOP3.LUT R160, R161, R160, R171, 0x96, !PT ;  /* 0x000000a0a1a07212 */ /* 0x000fe400078e96ab */
[----:B------:R-:W-:Y:S01]  /*1bbf0*/  MOV R162, R170 ;  /* 0x000000aa00a27202 */ /* 0x000fe20000000f00 */
[----:B------:R-:W-:Y:S02]  /*1bc00*/  VIADD R143, R3, 0x96a522ad ;  /* 0x96a522ad038f7836 */ /* 0x000fe40000000000 */
[----:B------:R-:W-:-:S03]  /*1bc10*/  IMAD.MOV.U32 R158, RZ, RZ, R168 ;  /* 0x000000ffff9e7224 */ /* 0x000fc600078e00a8 */
[----:B------:R-:W-:Y:S02]  /*1bc20*/  LOP3.LUT R161, R143, R166, R169, 0x96, !PT ;  /* 0x000000a68fa17212 */ /* 0x000fe400078e96a9 */
[----:B------:R-:W-:-:S07]  /*1bc30*/  MOV R143, R0 ;  /* 0x00000000008f7202 */ /* 0x000fce0000000f00 */
.L_x_17886:
[----:B------:R-:W-:Y:S05]  /*1bc40*/  BSYNC.RECONVERGENT B2 ;  /* 0x0000000000027941 */ /* 0x000fea0003800200 */
.L_x_17885:
[----:B------:R-:W-:Y:S01]  /*1bc50*/  I2FP.F32.U32 R0, R143 ;  /* 0x0000008f00007245 */ /* 0x000fe20000201000 */
[----:B------:R-:W-:Y:S01]  /*1bc60*/  HFMA2 R143, -RZ, RZ, 0.1171875, 0 ;  /* 0x2f800000ff8f7431 */ /* 0x000fe200000001ff */
[----:B-----5:R-:W-:-:S05]  /*1bc70*/  PRMT R156, R103, 0x7632, R156 ;  /* 0x00007632679c7816 */ /* 0x020fca000000009c */
        /* <DEDUP_REMOVED lines=8> */
.L_x_17830:
[----:B------:R-:W-:Y:S05]  /*1bd00*/  BSYNC.RECONVERGENT B0 ;  /* 0x0000000000007941 */ /* 0x000fea0003800200 */
.L_x_17779:
[----:B01----:R-:W0:Y:S02]  /*1bd10*/  LDC.64 R168, c[0x0][0x3a8] ;  /* 0x0000ea00ffa87b82 */ /* 0x003e240000000a00 */
[----:B0-----:R-:W-:-:S05]  /*1bd20*/  IMAD.WIDE.U32 R168, R165, 0x20, R168 ;  /* 0x00000020a5a87825 */ /* 0x001fca00078e00a8 */
[----:B------:R2:W-:Y:S04]  /*1bd30*/  STG.E.128 desc[UR6][R168.64], R136 ;  /* 0x00000088a8007986 */ /* 0x0005e8000c101d06 */
[----:B------:R2:W-:Y:S01]  /*1bd40*/  STG.E.128 desc[UR6][R168.64+0x10], R140 ;  /* 0x0000108ca8007986 */ /* 0x0005e2000c101d06 */
[----:B------:R-:W-:Y:S05]  /*1bd50*/  @!P0 BRA `(.L_x_17778) ;  /* 0x0000000000508947 */ /* 0x000fea0003800000 */
[----:B------:R-:W-:Y:S01]  /*1bd60*/  SHF.L.U32 R165, R155, 0x10, RZ ;  /* 0x000000109ba57819 */ /* 0x000fe200000006ff */
[----:B------:R-:W0:Y:S01]  /*1bd70*/  LDC.64 R176, c[0x0][0x3b0] ;  /* 0x0000ec00ffb07b82 */ /* 0x000e220000000a00 */
[----:B------:R-:W-:Y:S02]  /*1bd80*/  LOP3.LUT R0, R156, 0xffff, RZ, 0xc0, !PT ;  /* 0x0000ffff9c007812 */ /* 0x000fe400078ec0ff */
[----:B------:R-:W-:Y:S02]  /*1bd90*/  LOP3.LUT R165, R165, 0xff0000, RZ, 0xc0, !PT ;  /* 0x00ff0000a5a57812 */ /* 0x000fe400078ec0ff */
[----:B--2---:R-:W-:Y:S02]  /*1bda0*/  PRMT R169, R154, 0x7104, RZ ;  /* 0x000071049aa97816 */ /* 0x004fe400000000ff */
        /* <DEDUP_REMOVED lines=15> */
.L_x_17778:
[----:B------:R-:W-:Y:S05]  /*1bea0*/  BSYNC.RECONVERGENT B1 ;  /* 0x0000000000017941 */ /* 0x000fea0003800200 */
.L_x_17777:
[----:B------:R-:W-:Y:S01]  /*1beb0*/  FADD.FTZ R0, RZ, R112 ;  /* 0x00000070ff007221 */ /* 0x000fe20000010000 */
[C---:B------:R-:W-:Y:S01]  /*1bec0*/  ISETP.GT.U32.AND P2, PT, R148.reuse, 0x3f, PT ;  /* 0x0000003f9400780c */ /* 0x040fe20003f44070 */
[----:B---3--:R-:W3:Y:S01]  /*1bed0*/  S2R R164, SR_TID.X ;  /* 0x0000000000a47919 */ /* 0x008ee20000002100 */
        /* <DEDUP_REMOVED lines=11> */
[----:B---3--:R-:W-:-:S03]  /*1bf90*/  LOP3.LUT P6, RZ, R164, 0x1f, RZ, 0xc0, !PT ;  /* 0x0000001fa4ff7812 */ /* 0x008fc600078cc0ff */
        /* <DEDUP_REMOVED lines=112> */
.L_x_17911:
        /* <DEDUP_REMOVED lines=10> */
[----:B0-----:R-:W0:Y:S01]  /*1c740*/  @!P1 LDC.64 R170, c[0x0][0x3c8] ;  /* 0x0000f200ffaa9b82 */ /* 0x001e220000000a00 */
[----:B-1----:R-:W-:-:S05]  /*1c750*/  @!P1 IMAD.WIDE R168, R146, 0x4, R168 ;  /* 0x0000000492a89825 */ /* 0x002fca00078e02a8 */
[----:B------:R1:W-:Y:S01]  /*1c760*/  @!P1 STG.E desc[UR6][R168.64], R165 ;  /* 0x000000a5a8009986 */ /* 0x0003e2000c101906 */
[----:B0-----:R-:W-:-:S05]  /*1c770*/  @!P1 IMAD.WIDE R170, R146, 0x4, R170 ;  /* 0x0000000492aa9825 */ /* 0x001fca00078e02aa */
[----:B--2---:R1:W-:Y:S01]  /*1c780*/  @!P1 STG.E desc[UR6][R170.64], R0 ;  /* 0x00000000aa009986 */ /* 0x0043e2000c101906 */
[----:B-----5:R-:W-:-:S13]  /*1c790*/  ISETP.GE.AND P1, PT, R157, 0x1, PT ;  /* 0x000000019d00780c */ /* 0x020fda0003f26270 */
[----:B-1----:R-:W-:Y:S05]  /*1c7a0*/  @!P1 BRA `(.L_x_17892) ;  /* 0x0000000800449947 */ /* 0x002fea0003800000 */
[----:B------:R-:W-:Y:S01]  /*1c7b0*/  VIADD R144, R157, 0xffffffff ;  /* 0xffffffff9d907836 */ /* 0x000fe20000000000 */
[----:B------:R-:W-:Y:S01]  /*1c7c0*/  BSSY.RECONVERGENT B1, `(.L_x_17893) ;  /* 0x0000028000017945 */ /* 0x000fe20003800200 */
[----:B------:R-:W-:Y:S02]  /*1c7d0*/  FSEL R165, R165, RZ, !P0 ;  /* 0x000000ffa5a57208 */ /* 0x000fe40004000000 */
[----:B------:R-:W-:Y:S01]  /*1c7e0*/  IMAD R159, R144, R159, RZ ;  /* 0x0000009f909f7224 */ /* 0x000fe200078e02ff */
[----:B------:R-:W-:-:S04]  /*1c7f0*/  LOP3.LUT R144, R164, 0x1f, RZ, 0xc0, !PT ;  /* 0x0000001fa4907812 */ /* 0x000fc800078ec0ff */
        /* <DEDUP_REMOVED lines=36> */
.L_x_17894:
[----:B------:R-:W-:Y:S05]  /*1ca40*/  BSYNC.RECONVERGENT B1 ;  /* 0x0000000000017941 */ /* 0x000fea0003800200 */
.L_x_17893:
[----:B------:R-:W-:Y:S01]  /*1ca50*/  ISETP.NE.AND P0, PT, R175, RZ, PT ;  /* 0x000000ffaf00720c */ /* 0x000fe20003f05270 */
        /* <DEDUP_REMOVED lines=34> */
.L_x_17896:
[----:B------:R-:W-:Y:S05]  /*1cc80*/  BSYNC.RECONVERGENT B1 ;  /* 0x0000000000017941 */ /* 0x000fea0003800200 */
.L_x_17895:
[----:B------:R-:W-:Y:S04]  /*1cc90*/  BSSY.RECONVERGENT B1, `(.L_x_17897) ;  /* 0x0000022000017945 */ /* 0x000fe80003800200 */
        /* <DEDUP_REMOVED lines=33> */
.L_x_17898:
[----:B------:R-:W-:Y:S05]  /*1ceb0*/  BSYNC.RECONVERGENT B1 ;  /* 0x0000000000017941 */ /* 0x000fea0003800200 */
.L_x_17897:
        /* <DEDUP_REMOVED lines=32> */
.L_x_17892:
[----:B------:R-:W-:Y:S05]  /*1d0c0*/  BSYNC.RECONVERGENT B0 ;  /* 0x0000000000007941 */ /* 0x000fea0003800200 */
.L_x_17891:
[----:B---3--:R-:W3:Y:S02]  /*1d0d0*/  LDC.64 R164, c[0x0][0x380] ;  /* 0x0000e000ffa47b82 */ /* 0x008ee40000000a00 */
[----:B---3--:R-:W-:-:S05]  /*1d0e0*/  IMAD R146, R164, 0x4, R146 ;  /* 0x00000004a4927824 */ /* 0x008fca00078e0292 */
[----:B------:R-:W-:-:S13]  /*1d0f0*/  ISETP.GE.AND P0, PT, R146, R165, PT ;  /* 0x000000a59200720c */ /* 0x000fda0003f06270 */
[----:B------:R-:W-:Y:S05]  /*1d100*/  @!P0 BRA `(.L_x_17899) ;  /* 0xfffffe3c00748947 */ /* 0x000fea000383ffff */
[----:B------:R-:W-:Y:S05]  /*1d110*/  EXIT ;  /* 0x000000000000794d */ /* 0x000fea0003800000 */
.L_x_17890:
        /* <DEDUP_REMOVED lines=8> */
.L_x_17901:
[----:B------:R-:W-:Y:S05]  /*1d1a0*/  BSYNC B0 ;  /* 0x0000000000007941 */ /* 0x000fea0003800000 */
.L_x_17900:
        /* <DEDUP_REMOVED lines=10> */
.L_x_17902:
[----:B------:R-:W-:Y:S02]  /*1d250*/  IMAD.MOV.U32 R176, RZ, RZ, 0x4 ;  /* 0x00000004ffb07424 */ /* 0x000fe400078e00ff */
[----:B------:R-:W-:-:S04]  /*1d260*/  IMAD.MOV.U32 R169, RZ, RZ, R173 ;  /* 0x000000ffffa97224 */ /* 0x000fc800078e00ad */
[----:B------:R-:W-:-:S05]  /*1d270*/  FADD.FTZ R169, R168, R169 ;  /* 0x000000a9a8a97221 */ /* 0x000fca0000010000 */
[----:B------:R-:W-:-:S07]  /*1d280*/  MOV R177, R169 ;  /* 0x000000a900b17202 */ /* 0x000fce0000000f00 */
[----:B------:R-:W-:Y:S05]  /*1d290*/  WARPSYNC.COLLECTIVE R172, `(.L_x_17903) ;  /* 0x00000000ac087348 */ /* 0x000fea0003c00000 */
[----:B------:R0:W1:Y:S02]  /*1d2a0*/  SHFL.BFLY P6, R173, R177, R176, R179 ;  /* 0x0c0000b0b1ad7389 */ /* 0x00006400000c00b3 */
[----:B01----:R-:W-:Y:S05]  /*1d2b0*/  ENDCOLLECTIVE ;  /* 0x000000000000791b */ /* 0x003fea0003800000 */
.L_x_17903:
[----:B------:R-:W-:Y:S01]  /*1d2c0*/  HFMA2 R176, -RZ, RZ, 0, 4.76837158203125e-07 ;  /* 0x00000008ffb07431 */ /* 0x000fe200000001ff */
[----:B------:R-:W-:-:S05]  /*1d2d0*/  MOV R0, R173 ;  /* 0x000000ad00007202 */ /* 0x000fca0000000f00 */
[----:B------:R-:W-:-:S04]  /*1d2e0*/  FADD.FTZ R170, R169, R0 ;  /* 0x00000000a9aa7221 */ /* 0x000fc80000010000 */
[----:B------:R-:W-:-:S07]  /*1d2f0*/  IMAD.MOV.U32 R177, RZ, RZ, R170 ;  /* 0x000000ffffb17224 */ /* 0x000fce00078e00aa */
[----:B------:R-:W-:Y:S05]  /*1d300*/  WARPSYNC.COLLECTIVE R172, `(.L_x_17904) ;  /* 0x00000000ac087348 */ /* 0x000fea0003c00000 */
[----:B------:R0:W1:Y:S02]  /*1d310*/  SHFL.BFLY P6, R173, R177, R176, R179 ;  /* 0x0c0000b0b1ad7389 */ /* 0x00006400000c00b3 */
[----:B01----:R-:W-:Y:S05]  /*1d320*/  ENDCOLLECTIVE ;  /* 0x000000000000791b */ /* 0x003fea0003800000 */
.L_x_17904:
[----:B------:R-:W-:Y:S02]  /*1d330*/  IMAD.MOV.U32 R176, RZ, RZ, 0x10 ;  /* 0x00000010ffb07424 */ /* 0x000fe400078e00ff */
[----:B------:R-:W-:-:S04]  /*1d340*/  IMAD.MOV.U32 R171, RZ, RZ, R173 ;  /* 0x000000ffffab7224 */ /* 0x000fc800078e00ad */
[----:B------:R-:W-:-:S05]  /*1d350*/  FADD.FTZ R171, R170, R171 ;  /* 0x000000abaaab7221 */ /* 0x000fca0000010000 */
[----:B------:R-:W-:-:S07]  /*1d360*/  MOV R177, R171 ;  /* 0x000000ab00b17202 */ /* 0x000fce0000000f00 */
[----:B------:R-:W-:Y:S05]  /*1d370*/  WARPSYNC.COLLECTIVE R172, `(.L_x_17905) ;  /* 0x00000000ac087348 */ /* 0x000fea0003c00000 */
[----:B------:R0:W1:Y:S02]  /*1d380*/  SHFL.BFLY P6, R173, R177, R176, R179 ;  /* 0x0c0000b0b1ad7389 */ /* 0x00006400000c00b3 */
[----:B01----:R-:W-:Y:S05]  /*1d390*/  ENDCOLLECTIVE ;  /* 0x000000000000791b */ /* 0x003fea0003800000 */
.L_x_17905:
        /* <DEDUP_REMOVED lines=73> */
.L_x_17906:
[----:B------:R-:W-:Y:S02]  /*1d830*/  IMAD.MOV.U32 R176, RZ, RZ, 0x2 ;  /* 0x00000002ffb07424 */ /* 0x000fe400078e00ff */
[----:B------:R-:W-:-:S04]  /*1d840*/  IMAD.MOV.U32 R169, RZ, RZ, R173 ;  /* 0x000000ffffa97224 */ /* 0x000fc800078e00ad */
[----:B------:R-:W-:-:S05]  /*1d850*/  FADD.FTZ R169, R0, R169 ;  /* 0x000000a900a97221 */ /* 0x000fca0000010000 */
[----:B------:R-:W-:-:S07]  /*1d860*/  MOV R177, R169 ;  /* 0x000000a900b17202 */ /* 0x000fce0000000f00 */
[----:B------:R-:W-:Y:S05]  /*1d870*/  WARPSYNC.COLLECTIVE R172, `(.L_x_17907) ;  /* 0x00000000ac087348 */ /* 0x000fea0003c00000 */
[----:B------:R0:W1:Y:S02]  /*1d880*/  SHFL.BFLY P6, R173, R177, R176, R179 ;  /* 0x0c0000b0b1ad7389 */ /* 0x00006400000c00b3 */
[----:B01----:R-:W-:Y:S05]  /*1d890*/  ENDCOLLECTIVE ;  /* 0x000000000000791b */ /* 0x003fea0003800000 */
.L_x_17907:
[----:B------:R-:W-:Y:S01]  /*1d8a0*/  HFMA2 R176, -RZ, RZ, 0, 2.384185791015625e-07 ;  /* 0x00000004ffb07431 */ /* 0x000fe200000001ff */
[----:B------:R-:W-:-:S05]  /*1d8b0*/  MOV R168, R173 ;  /* 0x000000ad00a87202 */ /* 0x000fca0000000f00 */
[----:B------:R-:W-:-:S04]  /*1d8c0*/  FADD.FTZ R168, R169, R168 ;  /* 0x000000a8a9a87221 */ /* 0x000fc80000010000 */
[----:B------:R-:W-:-:S07]  /*1d8d0*/  IMAD.MOV.U32 R177, RZ, RZ, R168 ;  /* 0x000000ffffb17224 */ /* 0x000fce00078e00a8 */
[----:B------:R-:W-:Y:S05]  /*1d8e0*/  WARPSYNC.COLLECTIVE R172, `(.L_x_17908) ;  /* 0x00000000ac087348 */ /* 0x000fea0003c00000 */
[----:B------:R0:W1:Y:S02]  /*1d8f0*/  SHFL.BFLY P6, R173, R177, R176, R179 ;  /* 0x0c0000b0b1ad7389 */ /* 0x00006400000c00b3 */
[----:B01----:R-:W-:Y:S05]  /*1d900*/  ENDCOLLECTIVE ;  /* 0x000000000000791b */ /* 0x003fea0003800000 */
.L_x_17908:
[----:B------:R-:W-:Y:S02]  /*1d910*/  IMAD.MOV.U32 R176, RZ, RZ, 0x8 ;  /* 0x00000008ffb07424 */ /* 0x000fe400078e00ff */
[----:B------:R-:W-:-:S04]  /*1d920*/  IMAD.MOV.U32 R171, RZ, RZ, R173 ;  /* 0x000000ffffab7224 */ /* 0x000fc800078e00ad */
[----:B------:R-:W-:-:S05]  /*1d930*/  FADD.FTZ R171, R168, R171 ;  /* 0x000000aba8ab7221 */ /* 0x000fca0000010000 */
[----:B------:R-:W-:-:S07]  /*1d940*/  MOV R177, R171 ;  /* 0x000000ab00b17202 */ /* 0x000fce0000000f00 */
[----:B------:R-:W-:Y:S05]  /*1d950*/  WARPSYNC.COLLECTIVE R172, `(.L_x_17909) ;  /* 0x00000000ac087348 */ /* 0x000fea0003c00000 */
[----:B------:R0:W1:Y:S02]  /*1d960*/  SHFL.BFLY P6, R173, R177, R176, R179 ;  /* 0x0c0000b0b1ad7389 */ /* 0x00006400000c00b3 */
[----:B01----:R-:W-:Y:S05]  /*1d970*/  ENDCOLLECTIVE ;  /* 0x000000000000791b */ /* 0x003fea0003800000 */
.L_x_17909:
[----:B------:R-:W-:Y:S01]  /*1d980*/  HFMA2 R176, -RZ, RZ, 0, 9.5367431640625e-07 ;  /* 0x00000010ffb07431 */ /* 0x000fe200000001ff */
[----:B------:R-:W-:-:S05]  /*1d990*/  MOV R170, R173 ;  /* 0x000000ad00aa7202 */ /* 0x000fca0000000f00 */
[----:B------:R-:W-:-:S04]  /*1d9a0*/  FADD.FTZ R170, R171, R170 ;  /* 0x000000aaabaa7221 */ /* 0x000fc80000010000 */
[----:B------:R-:W-:-:S07]  /*1d9b0*/  IMAD.MOV.U32 R177, RZ, RZ, R170 ;  /* 0x000000ffffb17224 */ /* 0x000fce00078e00aa */
[----:B------:R-:W-:Y:S05]  /*1d9c0*/  WARPSYNC.COLLECTIVE R172, `(.L_x_17910) ;  /* 0x00000000ac087348 */ /* 0x000fea0003c00000 */
[----:B------:R0:W1:Y:S02]  /*1d9d0*/  SHFL.BFLY P6, R173, R177, R176, R179 ;  /* 0x0c0000b0b1ad7389 */ /* 0x00006400000c00b3 */
[----:B01----:R-:W-:Y:S05]  /*1d9e0*/  ENDCOLLECTIVE ;  /* 0x000000000000791b */ /* 0x003fea0003800000 */
.L_x_17910:
[----:B------:R-:W-:Y:S05]  /*1d9f0*/  BRA `(.L_x_17911) ;  /* 0xffffffec00287947 */ /* 0x000fea000383ffff */
.L_x_17912:
        /* <DEDUP_REMOVED lines=16> */
.L_x_37306:


//--------------------- .text._ZN10layer_norm13ln_fwd_kernelINS_13Kernel_traitsIf13__nv_bfloat16fS2_fjLj1024ELj1ELj4ELj1ELj16ENS_18Kernel_traits_baseILj1024EfS2_fS2_fjLj128EEEEELb1ELb1ELb1ELb1EEEvNS_9FwdParamsE --------------------------
	.section	.text._ZN10layer_norm13ln_fwd_kernelINS_13Kernel_traitsIf13__nv_bfloat16fS2_fjLj1024ELj1ELj4ELj1ELj16ENS_18Kernel_traits_baseILj1024EfS2_fS2_fjLj128EEEEELb1ELb1ELb1ELb1EEEvNS_9FwdParamsE,"ax",@progbits
	.align	128
        .global         _ZN10layer_norm13ln_fwd_kernelINS_13Kernel_traitsIf13__nv_bfloat16fS2_fjLj1024ELj1ELj4ELj1ELj16ENS_18Kernel_traits_baseILj1024EfS2_fS2_fjLj128EEEEELb1ELb1ELb1ELb1EEEvNS_9FwdParamsE
        .type           _ZN10layer_norm13ln_fwd_kernelINS_13Kernel_traitsIf13__nv_bfloat16fS2_fjLj1024ELj1ELj4ELj1ELj16ENS_18Kernel_traits_baseILj1024EfS2_fS2_fjLj128EEEEELb1ELb1ELb1ELb1EEEvNS_9FwdParamsE,@function
        .size           _ZN10layer_norm13ln_fwd_kernelINS_13Kernel_traitsIf13__nv_bfloat16fS2_fjLj1024ELj1ELj4ELj1ELj16ENS_18Kernel_traits_baseILj1024EfS2_fS2_fjLj128EEEEELb1ELb1ELb1ELb1EEEvNS_9FwdParamsE,(.L_x_37307 - _ZN10layer_norm13ln_fwd_kernelINS_13Kernel_traitsIf13__nv_bfloat16fS2_fjLj1024ELj1ELj4ELj1ELj16ENS_18Kernel_traits_baseILj1024EfS2_fS2_fjLj128EEEEELb1ELb1ELb1ELb1EEEvNS_9FwdParamsE)
        .other          _ZN10layer_norm13ln_fwd_kernelINS_13Kernel_traitsIf13__nv_bfloat16fS2_fjLj1024ELj1ELj4ELj1ELj16ENS_18Kernel_traits_baseILj1024EfS2_fS2_fjLj128EEEEELb1ELb1ELb1ELb1EEEvNS_9FwdParamsE,@"STO_CUDA_ENTRY STV_DEFAULT"
_ZN10layer_norm13ln_fwd_kernelINS_13Kernel_traitsIf13__nv_bfloat16fS2_fjLj1024ELj1ELj4ELj1ELj16ENS_18Kernel_traits_baseILj1024EfS2_fS2_fjLj128EEEEELb1ELb1ELb1ELb1EEEvNS_9FwdParamsE:
.text._ZN10layer_norm13ln_fwd_kernelINS_13Kernel_traitsIf13__nv_bfloat16fS2_fjLj1024ELj1ELj4ELj1ELj16ENS_18Kernel_traits_baseILj1024EfS2_fS2_fjLj128EEEEELb1ELb1ELb1ELb1EEEvNS_9FwdParamsE:
        /* <DEDUP_REMOVED lines=79> */
.L_x_17913:
        /* <DEDUP_REMOVED lines=36> */
.L_x_17914:
[----:B------:R-:W1:Y:S02]  /*0730*/  LDCU UR4, c[0x0][0x384] ;  /* 0x00007080ff0477ac */ /* 0x000e640008000800 */
[----:B-1----:R-:W-:-:S13]  /*0740*/  ISETP.GE.AND P0, PT, R148, UR4, PT ;  /* 0x0000000494007c0c */ /* 0x002fda000bf06270 */
[----:B------:R-:W-:Y:S05]  /*0750*/  @P0 EXIT ;  /* 0x000000000000094d */ /* 0x000fea0003800000 */
[----:B------:R-:W-:-:S04]  /*0760*/  IMAD.HI.U32 R0, R146, -0x326172a9, RZ ;  /* 0xcd9e8d5792007827 */ /* 0x000fc800078e00ff */
[----:B------:R-:W-:Y:S01]  /*0770*/  HFMA2 R153, -RZ, RZ, 0, 0 ;  /* 0x00000000ff997431 */ /* 0x000fe200000001ff */
[----:B------:R-:W-:Y:S01]  /*0780*/  LOP3.LUT R180, R180, 0x3, RZ, 0xc0, !PT ;  /* 0x00000003b4b47812 */ /* 0x000fe200078ec0ff */
[----:B------:R-:W1:Y:S01]  /*0790*/  LDCU UR8, c[0x0][0x404] ;  /* 0x00008080ff0877ac */ /* 0x000e620008000800 */
[C---:B0-----:R-:W-:Y:S01]  /*07a0*/  IMAD.HI.U32 R5, R182.reuse, -0x2daee0ad, RZ ;  /* 0xd2511f53b6057827 */ /* 0x041fe200078e00ff */
[----:B------:R-:W-:Y:S01]  /*07b0*/  LOP3.LUT R0, R149, R0, R2, 0x96, !PT ;  /* 0x0000000095007212 */ /* 0x000fe200078e9602 */
[----:B------:R-:W0:Y:S02]  /*07c0*/  LDCU.U8 UR9, c[0x0][0x410] ;  /* 0x00008200ff0977ac */ /* 0x000e240008000000 */
[----:B------:R-:W-:Y:S01]  /*07d0*/  IMAD R105, R182, -0x2daee0ad, RZ ;  /* 0xd2511f53b6697824 */ /* 0x000fe200078e02ff */
[----:B------:R-:W-:Y:S01]  /*07e0*/  LOP3.LUT R5, R5, R3, RZ, 0x3c, !PT ;  /* 0x0000000305057212 */ /* 0x000fe200078e3cff */
[----:B------:R-:W-:Y:S01]  /*07f0*/  IMAD R7, R146, -0x326172a9, RZ ;  /* 0xcd9e8d5792077824 */ /* 0x000fe200078e02ff */
[----:B------:R-:W2:Y:S01]  /*0800*/  LDCU UR12, c[0x0][0x448] ;  /* 0x00008900ff0c77ac */ /* 0x000ea20008000800 */
[C---:B------:R-:W-:Y:S01]  /*0810*/  IMAD.HI.U32 R6, R0.reuse, -0x2daee0ad, RZ ;  /* 0xd2511f5300067827 */ /* 0x040fe200078e00ff */
[----:B------:R-:W3:Y:S03]  /*0820*/  LDCU.64 UR10, c[0x0][0x408] ;  /* 0x00008100ff0a77ac */ /* 0x000ee60008000a00 */
[----:B------:R-:W-:Y:S01]  /*0830*/  IMAD.HI.U32 R4, R5, -0x326172a9, RZ ;  /* 0xcd9e8d5705047827 */ /* 0x000fe200078e00ff */
        /* <DEDUP_REMOVED lines=53> */
.L_x_18370:
[----:B------:R-:W0:Y:S08]  /*0b90*/  LDC.64 R112, c[0x0][0x3f0] ;  /* 0x0000fc00ff707b82 */ /* 0x000e300000000a00 */
[----:B------:R-:W1:Y:S08]  /*0ba0*/  LDC R163, c[0x0][0x388] ;  /* 0x0000e200ffa37b82 */ /* 0x000e700000000800 */
[----:B------:R-:W2:Y:S01]  /*0bb0*/  LDC.64 R114, c[0x0][0x3f8] ;  /* 0x0000fe00ff727b82 */ /* 0x000ea20000000a00 */
[----:B0-----:R-:W-:-:S05]  /*0bc0*/  IMAD.WIDE R112, R148, 0x4, R112 ;  /* 0x0000000494707825 */ /* 0x001fca00078e0270 */
[----:B------:R2:W3:Y:S01]  /*0bd0*/  LDG.E R136, desc[UR6][R112.64] ;  /* 0x0000000670887981 */ /* 0x0004e2000c1e1900 */
        /* <DEDUP_REMOVED lines=19> */
[C---:B------:R-:W-:Y:S01]  /*0d10*/  IADD3 R0, PT, PT, R3.reuse, -0x126145ec, RZ ;  /* 0xed9eba1403007810 */ /* 0x040fe20007ffe0ff */
[C---:B------:R-:W-:Y:S01]  /*0d20*/  VIADD R166, R3.reuse, 0x96a522ad ;  /* 0x96a522ad03a67836 */ /* 0x040fe20000000000 */
[C---:B------:R-:W-:Y:S01]  /*0d30*/  IADD3 R167, PT, PT, R3.reuse, -0x24c28bd8, RZ ;  /* 0xdb3d742803a77810 */ /* 0x040fe20007ffe0ff */
[C---:B------:R-:W-:Y:S01]  /*0d40*/  VIADD R168, R2.reuse, 0xf1bbcdc8 ;  /* 0xf1bbcdc802a87836 */ /* 0x040fe20000000000 */
[C---:B------:R-:W-:Y:S01]  /*0d50*/  IADD3 R170, PT, PT, R2.reuse, -0x255992d5, RZ ;  /* 0xdaa66d2b02aa7810 */ /* 0x040fe20007ffe0ff */
[C---:B------:R-:W-:Y:S01]  /*0d60*/  VIADD R169, R3.reuse, 0x76cf5d0a ;  /* 0x76cf5d0a03a97836 */ /* 0x040fe20000000000 */
[C---:B------:R-:W-:Y:S01]  /*0d70*/  IADD3 R173, PT, PT, R3.reuse, -0x56f99767, RZ ;  /* 0xa906689903ad7810 */ /* 0x040fe20007ffe0ff */
[C---:B------:R-:W-:Y:S01]  /*0d80*/  VIADD R171, R2.reuse, 0x8ff34781 ;  /* 0x8ff3478102ab7836 */ /* 0x040fe20000000000 */
[----:B------:R-:W-:Y:S01]  /*0d90*/  IADD3 R176, PT, PT, R3, -0x4498517b, RZ ;  /* 0xbb67ae8503b07810 */ /* 0x000fe20007ffe0ff */
        /* <DEDUP_REMOVED lines=32> */
.L_x_17921:
        /* <DEDUP_REMOVED lines=13> */
.L_x_17923:
[----:B------:R-:W-:Y:S05]  /*1070*/  BSYNC.RECONVERGENT B3 ;  /* 0x0000000000037941 */ /* 0x000fea0003800200 */
.L_x_17922:
        /* <DEDUP_REMOVED lines=46> */
.L_x_17920:
[----:B------:R-:W-:Y:S05]  /*1360*/  BSYNC.RECONVERGENT B2 ;  /* 0x0000000000027941 */ /* 0x000fea0003800200 */
.L_x_17919:
        /* <DEDUP_REMOVED lines=10> */
.L_x_17918:
[----:B------:R-:W-:Y:S05]  /*1410*/  BSYNC.RECONVERGENT B1 ;  /* 0x0000000000017941 */ /* 0x000fea0003800200 */
.L_x_17917:
        /* <DEDUP_REMOVED lines=17> */
.L_x_17928:
        /* <DEDUP_REMOVED lines=13> */
.L_x_17930:
[----:B------:R-:W-:Y:S05]  /*1600*/  BSYNC.RECONVERGENT B3 ;  /* 0x0000000000037941 */ /* 0x000fea0003800200 */
.L_x_17929:
        /* <DEDUP_REMOVED lines=47> */
.L_x_17927:
[----:B------:R-:W-:Y:S05]  /*1900*/  BSYNC.RECONVERGENT B2 ;  /* 0x0000000000027941 */ /* 0x000fea0003800200 */
.L_x_17926:
        /* <DEDUP_REMOVED lines=11> */
.L_x_17925:
[----:B------:R-:W-:Y:S05]  /*19c0*/  BSYNC.RECONVERGENT B1 ;  /* 0x0000000000017941 */ /* 0x000fea0003800200 */
.L_x_17924:
        /* <DEDUP_REMOVED lines=17> */
.L_x_17935:
        /* <DEDUP_REMOVED lines=13> */
.L_x_17937:
[----:B------:R-:W-:Y:S05]  /*1bb0*/  BSYNC.RECONVERGENT B3 ;  /* 0x0000000000037941 */ /* 0x000fea0003800200 */
.L_x_17936:
        /* <DEDUP_REMOVED lines=45> */
[----:B------:R-:W-:Y:S02]  /*1e90*/  IMAD.MOV.U32 R152, RZ, RZ, R118 ;  /* 0x000000ffff987224 */ /* 0x000fe400078e0076 */
[----:B------:R-:W-:-:S07]  /*1ea0*/  IMAD.MOV.U32 R116, RZ, RZ, RZ ;  /* 0x000000ffff747224 */ /* 0x000fce00078e00ff */
.L_x_17934:
[----:B------:R-:W-:Y:S05]  /*1eb0*/  BSYNC.RECONVERGENT B2 ;  /* 0x0000000000027941 */ /* 0x000fea0003800200 */
.L_x_17933:
        /* <DEDUP_REMOVED lines=9> */
[----:B------:R-:W-:-:S07]  /*1f50*/  FFMA.FTZ R114, R115, R38, R106 ;  /* 0x0000002673727223 */ /* 0x000fce000001006a */
.L_x_17932:
[----:B------:R-:W-:Y:S05]  /*1f60*/  BSYNC.RECONVERGENT B1 ;  /* 0x0000000000017941 */ /* 0x000fea0003800200 */
.L_x_17931:
        /* <DEDUP_REMOVED lines=17> */
.L_x_17942:
        /* <DEDUP_REMOVED lines=13> */
.L_x_17944:
[----:B------:R-:W-:Y:S05]  /*2150*/  BSYNC.RECONVERGENT B3 ;  /* 0x0000000000037941 */ /* 0x000fea0003800200 */
.L_x_17943:
        /* <DEDUP_REMOVED lines=14> */
[----:B------:R-:W-:Y:S02]  /*2240*/  IADD3 R115, PT, PT, R3, 0x32370b8f, RZ ;  /* 0x32370b8f03737810 */ /* 0x000fe40007ffe0ff */
[----:B------:R-:W-:Y:S02]  /*2250*/  LOP3.LUT R117, R170, R118, R125, 0x96, !PT ;  /* 0x00000076aa757212 */ /* 0x000fe400078e967d */
[----:B------:R-:W-:-:S03]  /*2260*/  LOP3.LUT R115, R115, R116, R121, 0x96, !PT ;  /* 0x0000007473737212 */ /* 0x000fc600078e9679 */
        /* <DEDUP_REMOVED lines=29> */
[----:B------:R-:W-:-:S07]  /*2440*/  LOP3.LUT R150, R166, R150, R119, 0x96, !PT ;  /* 0x00000096a6967212 */ /* 0x000fce00078e9677 */
.L_x_17941:
[----:B------:R-:W-:Y:S05]  /*2450*/  BSYNC.RECONVERGENT B2 ;  /* 0x0000000000027941 */ /* 0x000fea0003800200 */
.L_x_17940:
        /* <DEDUP_REMOVED lines=11> */
.L_x_17939:
[----:B------:R-:W-:Y:S05]  /*2510*/  BSYNC.RECONVERGENT B1 ;  /* 0x0000000000017941 */ /* 0x000fea0003800200 */
.L_x_17938:
[----:B------:R-:W-:Y:S01]  /*2520*/  BSSY.RECONVERGENT B1, `(.L_x_17945) ;  /* 0x0000059000017945 */ /* 0x000fe20003800200 */
[----:B------:R-:W-:Y:S01]  /*2530*/  MOV R118, R117 ;  /* 0x0000007500767202 */ /* 0x000fe20000000f00 */
[----:B-----5:R-:W-:Y:S02]  /*2540*/  IMAD.MOV.U32 R116, RZ, RZ, R108 ;  /* 0x000000ffff747224 */ /* 0x020fe400078e006c */
        /* <DEDUP_REMOVED lines=14> */
.L_x_17949:
        /* <DEDUP_REMOVED lines=13> */
.L_x_17951:
[----:B------:R-:W-:Y:S05]  /*2700*/  BSYNC.RECONVERGENT B3 ;  /* 0x0000000000037941 */ /* 0x000fea0003800200 */
.L_x_17950:
        /* <DEDUP_REMOVED lines=45> */
[----:B------:R-:W-:Y:S01]  /*29e0*/  LOP3.LUT R150, R166, R150, R119, 0x96, !PT ;  /* 0x00000096a6967212 */ /* 0x000fe200078e9677 */
[----:B------:R-:W-:-:S07]  /*29f0*/  IMAD.MOV.U32 R118, RZ, RZ, RZ ;  /* 0x000000ffff767224 */ /* 0x000fce00078e00ff */
.L_x_17948:
[----:B------:R-:W-:Y:S05]  /*2a00*/  BSYNC.RECONVERGENT B2 ;  /* 0x0000000000027941 */ /* 0x000fea0003800200 */
.L_x_17947:
        /* <DEDUP_REMOVED lines=10> */
.L_x_17946:
[----:B------:R-:W-:Y:S05]  /*2ab0*/  BSYNC.RECONVERGENT B1 ;  /* 0x0000000000017941 */ /* 0x000fea0003800200 */
.L_x_17945:
        /* <DEDUP_REMOVED lines=17> */
.L_x_17956:
        /* <DEDUP_REMOVED lines=13> */
.L_x_17958:
[----:B------:R-:W-:Y:S05]  /*2ca0*/  BSYNC.RECONVERGENT B3 ;  /* 0x0000000000037941 */ /* 0x000fea0003800200 */
.L_x_17957:
        /* <DEDUP_REMOVED lines=47> */
.L_x_17955:
[----:B------:R-:W-:Y:S05]  /*2fa0*/  BSYNC.RECONVERGENT B2 ;  /* 0x0000000000027941 */ /* 0x000fea0003800200 */
.L_x_17954:
        /* <DEDUP_REMOVED lines=11> */
.L_x_17953:
[----:B------:R-:W-:Y:S05]  /*3060*/  BSYNC.RECONVERGENT B1 ;  /* 0x0000000000017941 */ /* 0x000fea0003800200 */
.L_x_17952:
        /* <DEDUP_REMOVED lines=17> */
.L_x_17963:
        /* <DEDUP_REMOVED lines=13> */
.L_x_17965:
[----:B------:R-:W-:Y:S05]  /*3250*/  BSYNC.RECONVERGENT B3 ;  /* 0x0000000000037941 */ /* 0x000fea0003800200 */
.L_x_17964:
        /* <DEDUP_REMOVED lines=46> */
[----:B------:R-:W-:-:S07]  /*3540*/  HFMA2 R120, -RZ, RZ, 0, 0 ;  /* 0x00000000ff787431 */ /* 0x000fce00000001ff */
.L_x_17962:
[----:B------:R-:W-:Y:S05]  /*3550*/  BSYNC.RECONVERGENT B2 ;  /* 0x0000000000027941 */ /* 0x000fea0003800200 */
.L_x_17961:
        /* <DEDUP_REMOVED lines=10> */
.L_x_17960:
[----:B------:R-:W-:Y:S05]  /*3600*/  BSYNC.RECONVERGENT B1 ;  /* 0x0000000000017941 */ /* 0x000fea0003800200 */
.L_x_17959:
[----:B------:R-:W-:Y:S01]  /*3610*/  MOV R123, R120 ;  /* 0x00000078007b7202 */ /* 0x000fe20000000f00 */
        /* <DEDUP_REMOVED lines=15> */
.L_x_17969:
        /* <DEDUP_REMOVED lines=13> */
.L_x_17971:
[----:B------:R-:W-:Y:S05]  /*37e0*/  BSYNC.RECONVERGENT B2 ;  /* 0x0000000000027941 */ /* 0x000fea0003800200 */
.L_x_17970:
[----:B------:R-:W-:Y:S01]  /*37f0*/  IMAD.WIDE.U32 R124, R146, -0x326172a9, RZ ;  /* 0xcd9e8d57927c7825 */ /* 0x000fe200078e00ff */
[----:B------:R-:W-:Y:S02]  /*3800*/  LOP3.LUT R128, R153, R121, R3, 0x96, !PT ;  /* 0x0000007999807212 */ /* 0x000fe400078e9603 */
[----:B------:R-:W-:Y:S01]  /*3810*/  IADD3 R119, PT, PT, R2, 0x3c6ef372, RZ ;  /* 0x3c6ef37202777810 */ /* 0x000fe20007ffe0ff */
        /* <DEDUP_REMOVED lines=44> */
.L_x_17968:
[----:B------:R-:W-:Y:S05]  /*3ae0*/  BSYNC.RECONVERGENT B1 ;  /* 0x0000000000017941 */ /* 0x000fea0003800200 */
.L_x_17967:
        /* <DEDUP_REMOVED lines=12> */
.L_x_17916:
        /* <DEDUP_REMOVED lines=21> */
.L_x_17976:
        /* <DEDUP_REMOVED lines=13> */
.L_x_17978:
[----:B------:R-:W-:Y:S05]  /*3dd0*/  BSYNC.RECONVERGENT B3 ;  /* 0x0000000000037941 */ /* 0x000fea0003800200 */
.L_x_17977:
        /* <DEDUP_REMOVED lines=46> */
.L_x_17975:
[----:B------:R-:W-:Y:S05]  /*40c0*/  BSYNC.RECONVERGENT B2 ;  /* 0x0000000000027941 */ /* 0x000fea0003800200 */
.L_x_17974:
        /* <DEDUP_REMOVED lines=10> */
.L_x_17973:
[----:B------:R-:W-:Y:S05]  /*4170*/  BSYNC.RECONVERGENT B1 ;  /* 0x0000000000017941 */ /* 0x000fea0003800200 */
.L_x_17972:
        /* <DEDUP_REMOVED lines=17> */
.L_x_17983:
        /* <DEDUP_REMOVED lines=13> */
.L_x_17985:
[----:B------:R-:W-:Y:S05]  /*4360*/  BSYNC.RECONVERGENT B3 ;  /* 0x0000000000037941 */ /* 0x000fea0003800200 */
.L_x_17984:
        /* <DEDUP_REMOVED lines=47> */
.L_x_17982:
[----:B------:R-:W-:Y:S05]  /*4660*/  BSYNC.RECONVERGENT B2 ;  /* 0x0000000000027941 */ /* 0x000fea0003800200 */
.L_x_17981:
        /* <DEDUP_REMOVED lines=11> */
.L_x_17980:
[----:B------:R-:W-:Y:S05]  /*4720*/  BSYNC.RECONVERGENT B1 ;  /* 0x0000000000017941 */ /* 0x000fea0003800200 */
.L_x_17979:
        /* <DEDUP_REMOVED lines=17> */
.L_x_17990:
        /* <DEDUP_REMOVED lines=13> */
.L_x_17992:
[----:B------:R-:W-:Y:S05]  /*4910*/  BSYNC.RECONVERGENT B3 ;  /* 0x0000000000037941 */ /* 0x000fea0003800200 */
.L_x_17991:
        /* <DEDUP_REMOVED lines=47> */
.L_x_17989:
[----:B------:R-:W-:Y:S05]  /*4c10*/  BSYNC.RECONVERGENT B2 ;  /* 0x0000000000027941 */ /* 0x000fea0003800200 */
.L_x_17988:
        /* <DEDUP_REMOVED lines=10> */
.L_x_17987:
[----:B------:R-:W-:Y:S05]  /*4cc0*/  BSYNC.RECONVERGENT B1 ;  /* 0x0000000000017941 */ /* 0x000fea0003800200 */
.L_x_17986:
        /* <DEDUP_REMOVED lines=17> */
.L_x_17997:
        /* <DEDUP_REMOVED lines=13> */
.L_x_17999:
[----:B------:R-:W-:Y:S05]  /*4eb0*/  BSYNC.RECONVERGENT B3 ;  /* 0x0000000000037941 */ /* 0x000fea0003800200 */
.L_x_17998:
        /* <DEDUP_REMOVED lines=47> */
.L_x_17996:
[----:B------:R-:W-:Y:S05]  /*51b0*/  BSYNC.RECONVERGENT B2 ;  /* 0x0000000000027941 */ /* 0x000fea0003800200 */
.L_x_17995:
        /* <DEDUP_REMOVED lines=11> */
.L_x_17994:
[----:B------:R-:W-:Y:S05]  /*5270*/  BSYNC.RECONVERGENT B1 ;  /* 0x0000000000017941 */ /* 0x000fea0003800200 */
.L_x_17993:
        /* <DEDUP_REMOVED lines=17> */
.L_x_18004:
        /* <DEDUP_REMOVED lines=13> */
.L_x_18006:
[----:B------:R-:W-:Y:S05]  /*5460*/  BSYNC.RECONVERGENT B3 ;  /* 0x0000000000037941 */ /* 0x000fea0003800200 */
.L_x_18005:
        /* <DEDUP_REMOVED lines=47> */
.L_x_18003:
[----:B------:R-:W-:Y:S05]  /*5760*/  BSYNC.RECONVERGENT B2 ;  /* 0x0000000000027941 */ /* 0x000fea0003800200 */
.L_x_18002:
        /* <DEDUP_REMOVED lines=10> */
.L_x_18001:
[----:B------:R-:W-:Y:S05]  /*5810*/  BSYNC.RECONVERGENT B1 ;  /* 0x0000000000017941 */ /* 0x000fea0003800200 */
.L_x_18000:
        /* <DEDUP_REMOVED lines=17> */
.L_x_18011:
        /* <DEDUP_REMOVED lines=13> */
.L_x_18013:
[----:B------:R-:W-:Y:S05]  /*5a00*/  BSYNC.RECONVERGENT B3 ;  /* 0x0000000000037941 */ /* 0x000fea0003800200 */
.L_x_18012:
        /* <DEDUP_REMOVED lines=47> */
.L_x_18010:
[----:B------:R-:W-:Y:S05]  /*5d00*/  BSYNC.RECONVERGENT B2 ;  /* 0x0000000000027941 */ /* 0x000fea0003800200 */
.L_x_18009:
        /* <DEDUP_REMOVED lines=11> */
.L_x_18008:
[----:B------:R-:W-:Y:S05]  /*5dc0*/  BSYNC.RECONVERGENT B1 ;  /* 0x0000000000017941 */ /* 0x000fea0003800200 */
.L_x_18007:
        /* <DEDUP_REMOVED lines=17> */
.L_x_18018:
        /* <DEDUP_REMOVED lines=13> */
.L_x_18020:
[----:B------:R-:W-:Y:S05]  /*5fb0*/  BSYNC.RECONVERGENT B3 ;  /* 0x0000000000037941 */ /* 0x000fea0003800200 */
.L_x_18019:
        /* <DEDUP_REMOVED lines=15> */
[----:B------:R-:W-:Y:S01]  /*60b0*/  IADD3 R123, PT, PT, R2, 0x78dde6e4, RZ ;  /* 0x78dde6e4027b7810 */ /* 0x000fe20007ffe0ff */
        /* <DEDUP_REMOVED lines=31> */
.L_x_18017:
[----:B------:R-:W-:Y:S05]  /*62b0*/  BSYNC.RECONVERGENT B2 ;  /* 0x0000000000027941 */ /* 0x000fea0003800200 */
.L_x_18016:
        /* <DEDUP_REMOVED lines=10> */
.L_x_18015:
[----:B------:R-:W-:Y:S05]  /*6360*/  BSYNC.RECONVERGENT B1 ;  /* 0x0000000000017941 */ /* 0x000fea0003800200 */
.L_x_18014:
        /* <DEDUP_REMOVED lines=16> */
.L_x_18023:
        /* <DEDUP_REMOVED lines=13> */
.L_x_18025:
[----:B------:R-:W-:Y:S05]  /*6540*/  BSYNC.RECONVERGENT B2 ;  /* 0x0000000000027941 */ /* 0x000fea0003800200 */
.L_x_18024:
[----:B------:R-:W-:Y:S01]  /*6550*/  IMAD.WIDE.U32 R124, R146, -0x326172a9, RZ ;  /* 0xcd9e8d57927c7825 */ /* 0x000fe200078e00ff */
[----:B------:R-:W-:-:S03]  /*6560*/  LOP3.LUT R128, R153, R121, R3, 0x96, !PT ;  /* 0x0000007999807212 */ /* 0x000fc600078e9603 */
[----:B------:R-:W-:Y:S02]  /*6570*/  HFMA2 R123, -RZ, RZ, 0, 0 ;  /* 0x00000000ff7b7431 */ /* 0x000fe400000001ff */
        /* <DEDUP_REMOVED lines=44> */
.L_x_18022:
[----:B------:R-:W-:Y:S05]  /*6840*/  BSYNC.RECONVERGENT B1 ;  /* 0x0000000000017941 */ /* 0x000fea0003800200 */
.L_x_18021:
        /* <DEDUP_REMOVED lines=11> */
.L_x_17966:
[----:B------:R-:W-:Y:S05]  /*6900*/  BSYNC.RECONVERGENT B0 ;  /* 0x0000000000007941 */ /* 0x000fea0003800200 */
.L_x_17915:
        /* <DEDUP_REMOVED lines=32> */
.L_x_18027:
[----:B------:R-:W-:Y:S05]  /*6b10*/  BSYNC.RECONVERGENT B0 ;  /* 0x0000000000007941 */ /* 0x000fea0003800200 */
.L_x_18026:
[----:B-----5:R2:W5:Y:S04]  /*6b20*/  @P1 LDG.E.128 R4, desc[UR6][R128.64] ;  /* 0x0000000680041981 */ /* 0x020568000c1e1d00 */
[----:B------:R2:W5:Y:S04]  /*6b30*/  @P0 LDG.E.128 R104, desc[UR6][R130.64] ;  /* 0x0000000682680981 */ /* 0x000568000c1e1d00 */
[----:B------:R2:W5:Y:S01]  /*6b40*/  @P0 LDG.E.128 R108, desc[UR6][R130.64+0x10] ;  /* 0x00001006826c0981 */ /* 0x000562000c1e1d00 */
[----:B------:R-:W-:Y:S04]  /*6b50*/  BSSY.RECONVERGENT B0, `(.L_x_18028) ;  /* 0x00005ae000007945 */ /* 0x000fe80003800200 */
[----:B------:R-:W-:Y:S05]  /*6b60*/  @!P0 BRA `(.L_x_18029) ;  /* 0x0000002c005c8947 */ /* 0x000fea0003800000 */
[----:B------:R-:W-:Y:S01]  /*6b70*/  ISETP.GT.AND P2, PT, R136, RZ, PT ;  /* 0x000000ff8800720c */ /* 0x000fe20003f44270 */
[----:B------:R-:W-:Y:S01]  /*6b80*/  BSSY.RECONVERGENT B1, `(.L_x_18030) ;  /* 0x000005c000017945 */ /* 0x000fe20003800200 */
[----:B--2---:R-:W-:Y:S01]  /*6b90*/  MOV R130, R122 ;  /* 0x0000007a00827202 */ /* 0x004fe20000000f00 */
[----:B-1----:R-:W-:Y:S02]  /*6ba0*/  IMAD.MOV.U32 R124, RZ, RZ, R123 ;  /* 0x000000ffff7c7224 */ /* 0x002fe400078e007b */
[----:B0----5:R-:W-:-:S08]  /*6bb0*/  IMAD.MOV.U32 R120, RZ, RZ, R104 ;  /* 0x000000ffff787224 */ /* 0x021fd000078e0068 */
        /* <DEDUP_REMOVED lines=17> */
.L_x_18034:
        /* <DEDUP_REMOVED lines=13> */
.L_x_18036:
[----:B------:R-:W-:Y:S05]  /*6da0*/  BSYNC.RECONVERGENT B3 ;  /* 0x0000000000037941 */ /* 0x000fea0003800200 */
.L_x_18035:
        /* <DEDUP_REMOVED lines=46> */
.L_x_18033:
[----:B------:R-:W-:Y:S05]  /*7090*/  BSYNC.RECONVERGENT B2 ;  /* 0x0000000000027941 */ /* 0x000fea0003800200 */
.L_x_18032:
        /* <DEDUP_REMOVED lines=10> */
.L_x_18031:
[----:B------:R-:W-:Y:S05]  /*7140*/  BSYNC.RECONVERGENT B1 ;  /* 0x0000000000017941 */ /* 0x000fea0003800200 */
.L_x_18030:
        /* <DEDUP_REMOVED lines=17> */
.L_x_18041:
        /* <DEDUP_REMOVED lines=13> */
.L_x_18043:
[----:B------:R-:W-:Y:S05]  /*7330*/  BSYNC.RECONVERGENT B3 ;  /* 0x0000000000037941 */ /* 0x000fea0003800200 */
.L_x_18042:
        /* <DEDUP_REMOVED lines=47> */
.L_x_18040:
[----:B------:R-:W-:Y:S05]  /*7630*/  BSYNC.RECONVERGENT B2 ;  /* 0x0000000000027941 */ /* 0x000fea0003800200 */
.L_x_18039:
        /* <DEDUP_REMOVED lines=11> */
.L_x_18038:
[----:B------:R-:W-:Y:S05]  /*76f0*/  BSYNC.RECONVERGENT B1 ;  /* 0x0000000000017941 */ /* 0x000fea0003800200 */
.L_x_18037:
        /* <DEDUP_REMOVED lines=17> */
.L_x_18048:
        /* <DEDUP_REMOVED lines=13> */
.L_x_18050:
[----:B------:R-:W-:Y:S05]  /*78e0*/  BSYNC.RECONVERGENT B3 ;  /* 0x0000000000037941 */ /* 0x000fea0003800200 */
.L_x_18049:
        /* <DEDUP_REMOVED lines=47> */
.L_x_18047:
[----:B------:R-:W-:Y:S05]  /*7be0*/  BSYNC.RECONVERGENT B2 ;  /* 0x0000000000027941 */ /* 0x000fea0003800200 */
.L_x_18046:
        /* <DEDUP_REMOVED lines=10> */
.L_x_18045:
[----:B------:R-:W-:Y:S05]  /*7c90*/  BSYNC.RECONVERGENT B1 ;  /* 0x0000000000017941 */ /* 0x000fea0003800200 */
.L_x_18044:
        /* <DEDUP_REMOVED lines=17> */
.L_x_18055:
        /* <DEDUP_REMOVED lines=13> */
.L_x_18057:
[----:B------:R-:W-:Y:S05]  /*7e80*/  BSYNC.RECONVERGENT B3 ;  /* 0x0000000000037941 */ /* 0x000fea0003800200 */
.L_x_18056:
        /* <DEDUP_REMOVED lines=47> */
.L_x_18054:
[----:B------:R-:W-:Y:S05]  /*8180*/  BSYNC.RECONVERGENT B2 ;  /* 0x0000000000027941 */ /* 0x000fea0003800200 */
.L_x_18053:
        /* <DEDUP_REMOVED lines=11> */
.L_x_18052:
[----:B------:R-:W-:Y:S05]  /*8240*/  BSYNC.RECONVERGENT B1 ;  /* 0x0000000000017941 */ /* 0x000fea0003800200 */
.L_x_18051:
        /* <DEDUP_REMOVED lines=17> */
.L_x_18062:
        /* <DEDUP_REMOVED lines=13> */
.L_x_18064:
[----:B------:R-:W-:Y:S05]  /*8430*/  BSYNC.RECONVERGENT B3 ;  /* 0x0000000000037941 */ /* 0x000fea0003800200 */
.L_x_18063:
        /* <DEDUP_REMOVED lines=44> */
[----:B------:R-:W-:Y:S01]  /*8700*/  MOV R130, R126 ;  /* 0x0000007e00827202 */ /* 0x000fe20000000f00 */
[----:B------:R-:W-:Y:S01]  /*8710*/  IMAD.MOV.U32 R126, RZ, RZ, RZ ;  /* 0x000000ffff7e7224 */ /* 0x000fe200078e00ff */
[----:B------:R-:W-:-:S07]  /*8720*/  LOP3.LUT R150, R166, R150, R127, 0x96, !PT ;  /* 0x00000096a6967212 */ /* 0x000fce00078e967f */
.L_x_18061:
[----:B------:R-:W-:Y:S05]  /*8730*/  BSYNC.RECONVERGENT B2 ;  /* 0x0000000000027941 */ /* 0x000fea0003800200 */
.L_x_18060:
        /* <DEDUP_REMOVED lines=10> */
.L_x_18059:
[----:B------:R-:W-:Y:S05]  /*87e0*/  BSYNC.RECONVERGENT B1 ;  /* 0x0000000000017941 */ /* 0x000fea0003800200 */
.L_x_18058:
        /* <DEDUP_REMOVED lines=17> */
.L_x_18069:
        /* <DEDUP_REMOVED lines=13> */
.L_x_18071:
[----:B------:R-:W-:Y:S05]  /*89d0*/  BSYNC.RECONVERGENT B3 ;  /* 0x0000000000037941 */ /* 0x000fea0003800200 */
.L_x_18070:
        /* <DEDUP_REMOVED lines=47> */
.L_x_18068:
[----:B------:R-:W-:Y:S05]  /*8cd0*/  BSYNC.RECONVERGENT B2 ;  /* 0x0000000000027941 */ /* 0x000fea0003800200 */
.L_x_18067:
        /* <DEDUP_REMOVED lines=11> */
.L_x_18066:
[----:B------:R-:W-:Y:S05]  /*8d90*/  BSYNC.RECONVERGENT B1 ;  /* 0x0000000000017941 */ /* 0x000fea0003800200 */
.L_x_18065:
        /* <DEDUP_REMOVED lines=17> */
.L_x_18076:
        /* <DEDUP_REMOVED lines=13> */
.L_x_18078:
[----:B------:R-:W-:Y:S05]  /*8f80*/  BSYNC.RECONVERGENT B3 ;  /* 0x0000000000037941 */ /* 0x000fea0003800200 */
.L_x_18077:
        /* <DEDUP_REMOVED lines=47> */
.L_x_18075:
[----:B------:R-:W-:Y:S05]  /*9280*/  BSYNC.RECONVERGENT B2 ;  /* 0x0000000000027941 */ /* 0x000fea0003800200 */
.L_x_18074:
        /* <DEDUP_REMOVED lines=10> */
.L_x_18073:
[----:B------:R-:W-:Y:S05]  /*9330*/  BSYNC.RECONVERGENT B1 ;  /* 0x0000000000017941 */ /* 0x000fea0003800200 */
.L_x_18072:
        /* <DEDUP_REMOVED lines=16> */
.L_x_18082:
        /* <DEDUP_REMOVED lines=13> */
.L_x_18084:
[----:B------:R-:W-:Y:S05]  /*9510*/  BSYNC.RECONVERGENT B2 ;  /* 0x0000000000027941 */ /* 0x000fea0003800200 */
.L_x_18083:
        /* <DEDUP_REMOVED lines=47> */
.L_x_18081:
[----:B------:R-:W-:Y:S05]  /*9810*/  BSYNC.RECONVERGENT B1 ;  /* 0x0000000000017941 */ /* 0x000fea0003800200 */
.L_x_18080:
        /* <DEDUP_REMOVED lines=12> */
.L_x_18029:
[----:B------:R-:W-:Y:S01]  /*98e0*/  BSSY.RECONVERGENT B1, `(.L_x_18085) ;  /* 0x000005c000017945 */ /* 0x000fe20003800200 */
[----:B--2---:R-:W-:Y:S01]  /*98f0*/  IMAD.MOV.U32 R130, RZ, RZ, R122 ;  /* 0x000000ffff827224 */ /* 0x004fe200078e007a */
[----:B-1----:R-:W-:Y:S01]  /*9900*/  MOV R124, R123 ;  /* 0x0000007b007c7202 */ /* 0x002fe20000000f00 */
[----:B0-----:R-:W-:Y:S01]  /*9910*/  IMAD.MOV.U32 R120, RZ, RZ, RZ ;  /* 0x000000ffff787224 */ /* 0x001fe200078e00ff */
        /* <DEDUP_REMOVED lines=17> */
.L_x_18089:
        /* <DEDUP_REMOVED lines=13> */
.L_x_18091:
[----:B------:R-:W-:Y:S05]  /*9b00*/  BSYNC.RECONVERGENT B3 ;  /* 0x0000000000037941 */ /* 0x000fea0003800200 */
.L_x_18090:
        /* <DEDUP_REMOVED lines=46> */
.L_x_18088:
[----:B------:R-:W-:Y:S05]  /*9df0*/  BSYNC.RECONVERGENT B2 ;  /* 0x0000000000027941 */ /* 0x000fea0003800200 */
.L_x_18087:
        /* <DEDUP_REMOVED lines=10> */
.L_x_18086:
[----:B------:R-:W-:Y:S05]  /*9ea0*/  BSYNC.RECONVERGENT B1 ;  /* 0x0000000000017941 */ /* 0x000fea0003800200 */
.L_x_18085:
        /* <DEDUP_REMOVED lines=17> */
.L_x_18096:
        /* <DEDUP_REMOVED lines=13> */
.L_x_18098:
[----:B------:R-:W-:Y:S05]  /*a090*/  BSYNC.RECONVERGENT B3 ;  /* 0x0000000000037941 */ /* 0x000fea0003800200 */
.L_x_18097:
        /* <DEDUP_REMOVED lines=47> */
.L_x_18095:
[----:B------:R-:W-:Y:S05]  /*a390*/  BSYNC.RECONVERGENT B2 ;  /* 0x0000000000027941 */ /* 0x000fea0003800200 */
.L_x_18094:
        /* <DEDUP_REMOVED lines=11> */
.L_x_18093:
[----:B------:R-:W-:Y:S05]  /*a450*/  BSYNC.RECONVERGENT B1 ;  /* 0x0000000000017941 */ /* 0x000fea0003800200 */
.L_x_18092:
        /* <DEDUP_REMOVED lines=17> */
.L_x_18103:
        /* <DEDUP_REMOVED lines=13> */
.L_x_18105:
[----:B------:R-:W-:Y:S05]  /*a640*/  BSYNC.RECONVERGENT B3 ;  /* 0x0000000000037941 */ /* 0x000fea0003800200 */
.L_x_18104:
        /* <DEDUP_REMOVED lines=43> */
[----:B------:R-:W-:Y:S02]  /*a900*/  IMAD.MOV.U32 R130, RZ, RZ, R124 ;  /* 0x000000ffff827224 */ /* 0x000fe400078e007c */
[----:B------:R-:W-:Y:S02]  /*a910*/  HFMA2 R124, -RZ, RZ, 0, 0 ;  /* 0x00000000ff7c7431 */ /* 0x000fe400000001ff */
[----:B------:R-:W-:Y:S01]  /*a920*/  IMAD.MOV.U32 R152, RZ, RZ, R126 ;  /* 0x000000ffff987224 */ /* 0x000fe200078e007e */
[----:B------:R-:W-:-:S07]  /*a930*/  LOP3.LUT R150, R166, R150, R125, 0x96, !PT ;  /* 0x00000096a6967212 */ /* 0x000fce00078e967d */
.L_x_18102:
[----:B------:R-:W-:Y:S05]  /*a940*/  BSYNC.RECONVERGENT B2 ;  /* 0x0000000000027941 */ /* 0x000fea0003800200 */
.L_x_18101:
        /* <DEDUP_REMOVED lines=10> */
.L_x_18100:
[----:B------:R-:W-:Y:S05]  /*a9f0*/  BSYNC.RECONVERGENT B1 ;  /* 0x0000000000017941 */ /* 0x000fea0003800200 */
.L_x_18099:
        /* <DEDUP_REMOVED lines=17> */
.L_x_18110:
        /* <DEDUP_REMOVED lines=13> */
.L_x_18112:
[----:B------:R-:W-:Y:S05]  /*abe0*/  BSYNC.RECONVERGENT B3 ;  /* 0x0000000000037941 */ /* 0x000fea0003800200 */
.L_x_18111:
        /* <DEDUP_REMOVED lines=47> */
.L_x_18109:
[----:B------:R-:W-:Y:S05]  /*aee0*/  BSYNC.RECONVERGENT B2 ;  /* 0x0000000000027941 */ /* 0x000fea0003800200 */
.L_x_18108:
        /* <DEDUP_REMOVED lines=11> */
.L_x_18107:
[----:B------:R-:W-:Y:S05]  /*afa0*/  BSYNC.RECONVERGENT B1 ;  /* 0x0000000000017941 */ /* 0x000fea0003800200 */
.L_x_18106:
        /* <DEDUP_REMOVED lines=17> */
.L_x_18117:
        /* <DEDUP_REMOVED lines=13> */
.L_x_18119:
[----:B------:R-:W-:Y:S05]  /*b190*/  BSYNC.RECONVERGENT B3 ;  /* 0x0000000000037941 */ /* 0x000fea0003800200 */
.L_x_18118:
        /* <DEDUP_REMOVED lines=47> */
.L_x_18116:
[----:B------:R-:W-:Y:S05]  /*b490*/  BSYNC.RECONVERGENT B2 ;  /* 0x0000000000027941 */ /* 0x000fea0003800200 */
.L_x_18115:
        /* <DEDUP_REMOVED lines=10> */
.L_x_18114:
[----:B------:R-:W-:Y:S05]  /*b540*/  BSYNC.RECONVERGENT B1 ;  /* 0x0000000000017941 */ /* 0x000fea0003800200 */
.L_x_18113:
        /* <DEDUP_REMOVED lines=17> */
.L_x_18124:
        /* <DEDUP_REMOVED lines=13> */
.L_x_18126:
[----:B------:R-:W-:Y:S05]  /*b730*/  BSYNC.RECONVERGENT B3 ;  /* 0x0000000000037941 */ /* 0x000fea0003800200 */
.L_x_18125:
        /* <DEDUP_REMOVED lines=47> */
.L_x_18123:
[----:B------:R-:W-:Y:S05]  /*ba30*/  BSYNC.RECONVERGENT B2 ;  /* 0x0000000000027941 */ /* 0x000fea0003800200 */
.L_x_18122:
        /* <DEDUP_REMOVED lines=11> */
.L_x_18121:
[----:B------:R-:W-:Y:S05]  /*baf0*/  BSYNC.RECONVERGENT B1 ;  /* 0x0000000000017941 */ /* 0x000fea0003800200 */
.L_x_18120:
        /* <DEDUP_REMOVED lines=17> */
.L_x_18131:
        /* <DEDUP_REMOVED lines=13> */
.L_x_18133:
[----:B------:R-:W-:Y:S05]  /*bce0*/  BSYNC.RECONVERGENT B3 ;  /* 0x0000000000037941 */ /* 0x000fea0003800200 */
.L_x_18132:
        /* <DEDUP_REMOVED lines=47> */
.L_x_18130:
[----:B------:R-:W-:Y:S05]  /*bfe0*/  BSYNC.RECONVERGENT B2 ;  /* 0x0000000000027941 */ /* 0x000fea0003800200 */
.L_x_18129:
        /* <DEDUP_REMOVED lines=10> */
.L_x_18128:
[----:B------:R-:W-:Y:S05]  /*c090*/  BSYNC.RECONVERGENT B1 ;  /* 0x0000000000017941 */ /* 0x000fea0003800200 */
.L_x_18127:
        /* <DEDUP_REMOVED lines=16> */
.L_x_18136:
        /* <DEDUP_REMOVED lines=13> */
.L_x_18138:
[----:B------:R-:W-:Y:S05]  /*c270*/  BSYNC.RECONVERGENT B2 ;  /* 0x0000000000027941 */ /* 0x000fea0003800200 */
.L_x_18137:
        /* <DEDUP_REMOVED lines=47> */
.L_x_18135:
[----:B------:R-:W-:Y:S05]  /*c570*/  BSYNC.RECONVERGENT B1 ;  /* 0x0000000000017941 */ /* 0x000fea0003800200 */
.L_x_18134:
        /* <DEDUP_REMOVED lines=11> */
.L_x_18079:
[----:B------:R-:W-:Y:S05]  /*c630*/  BSYNC.RECONVERGENT B0 ;  /* 0x0000000000007941 */ /* 0x000fea0003800200 */
.L_x_18028:
        /* <DEDUP_REMOVED lines=27> */
[----:B------:R-:W-:Y:S02]  /*c7f0*/  IADD3 R133, PT, PT, R137, 0x20, RZ ;  /* 0x0000002089857810 */ /* 0x000fe40007ffe0ff */
[----:B------:R-:W-:Y:S02]  /*c800*/  LOP3.LUT R183, R142, R132, R140, 0xfe, !PT ;  /* 0x000000848eb77212 */ /* 0x000fe400078efe8c */
[----:B------:R-:W-:Y:S01]  /*c810*/  LOP3.LUT R143, R181, R143, RZ, 0xfc, !PT ;  /* 0x0000008fb58f7212 */ /* 0x000fe200078efcff */
[----:B0-----:R-:W-:Y:S01]  /*c820*/  IMAD.WIDE.U32 R132, R133, 0x8, R178 ;  /* 0x0000000885847825 */ /* 0x001fe200078e00b2 */
[----:B------:R-:W-:-:S05]  /*c830*/  LOP3.LUT R142, R183, 0xff, R154, 0xf8, !PT ;  /* 0x000000ffb78e7812 */ /* 0x000fca00078ef89a */
[----:B------:R0:W-:Y:S02]  /*c840*/  STG.E.64 desc[UR6][R132.64], R142 ;  /* 0x0000008e84007986 */ /* 0x0001e4000c101b06 */
.L_x_18140:
[----:B------:R-:W-:Y:S05]  /*c850*/  BSYNC.RECONVERGENT B0 ;  /* 0x0000000000007941 */ /* 0x000fea0003800200 */
.L_x_18139:
        /* <DEDUP_REMOVED lines=9> */
[----:B-1---5:R-:W-:-:S09]  /*c8f0*/  IMAD.MOV.U32 R128, RZ, RZ, R104 ;  /* 0x000000ffff807224 */ /* 0x022fd200078e0068 */
        /* <DEDUP_REMOVED lines=17> */
.L_x_18147:
        /* <DEDUP_REMOVED lines=13> */
.L_x_18149:
[----:B------:R-:W-:Y:S05]  /*cae0*/  BSYNC.RECONVERGENT B3 ;  /* 0x0000000000037941 */ /* 0x000fea0003800200 */
.L_x_18148:
        /* <DEDUP_REMOVED lines=47> */
.L_x_18146:
[----:B------:R-:W-:Y:S05]  /*cde0*/  BSYNC.RECONVERGENT B2 ;  /* 0x0000000000027941 */ /* 0x000fea0003800200 */
.L_x_18145:
        /* <DEDUP_REMOVED lines=10> */
.L_x_18144:
[----:B------:R-:W-:Y:S05]  /*ce90*/  BSYNC.RECONVERGENT B1 ;  /* 0x0000000000017941 */ /* 0x000fea0003800200 */
.L_x_18143:
        /* <DEDUP_REMOVED lines=17> */
.L_x_18154:
        /* <DEDUP_REMOVED lines=13> */
.L_x_18156:
[----:B------:R-:W-:Y:S05]  /*d080*/  BSYNC.RECONVERGENT B3 ;  /* 0x0000000000037941 */ /* 0x000fea0003800200 */
.L_x_18155:
        /* <DEDUP_REMOVED lines=47> */
.L_x_18153:
[----:B------:R-:W-:Y:S05]  /*d380*/  BSYNC.RECONVERGENT B2 ;  /* 0x0000000000027941 */ /* 0x000fea0003800200 */
.L_x_18152:
        /* <DEDUP_REMOVED lines=11> */
.L_x_18151:
[----:B------:R-:W-:Y:S05]  /*d440*/  BSYNC.RECONVERGENT B1 ;  /* 0x0000000000017941 */ /* 0x000fea0003800200 */
.L_x_18150:
        /* <DEDUP_REMOVED lines=17> */
.L_x_18161:
        /* <DEDUP_REMOVED lines=13> */
.L_x_18163:
[----:B------:R-:W-:Y:S05]  /*d630*/  BSYNC.RECONVERGENT B3 ;  /* 0x0000000000037941 */ /* 0x000fea0003800200 */
.L_x_18162:
        /* <DEDUP_REMOVED lines=47> */
.L_x_18160:
[----:B------:R-:W-:Y:S05]  /*d930*/  BSYNC.RECONVERGENT B2 ;  /* 0x0000000000027941 */ /* 0x000fea0003800200 */
.L_x_18159:
        /* <DEDUP_REMOVED lines=10> */
.L_x_18158:
[----:B------:R-:W-:Y:S05]  /*d9e0*/  BSYNC.RECONVERGENT B1 ;  /* 0x0000000000017941 */ /* 0x000fea0003800200 */
.L_x_18157:
        /* <DEDUP_REMOVED lines=17> */
.L_x_18168:
        /* <DEDUP_REMOVED lines=13> */
.L_x_18170:
[----:B------:R-:W-:Y:S05]  /*dbd0*/  BSYNC.RECONVERGENT B3 ;  /* 0x0000000000037941 */ /* 0x000fea0003800200 */
.L_x_18169:
        /* <DEDUP_REMOVED lines=47> */
.L_x_18167:
[----:B------:R-:W-:Y:S05]  /*ded0*/  BSYNC.RECONVERGENT B2 ;  /* 0x0000000000027941 */ /* 0x000fea0003800200 */
.L_x_18166:
        /* <DEDUP_REMOVED lines=11> */
.L_x_18165:
[----:B------:R-:W-:Y:S05]  /*df90*/  BSYNC.RECONVERGENT B1 ;  /* 0x0000000000017941 */ /* 0x000fea0003800200 */
.L_x_18164:
        /* <DEDUP_REMOVED lines=17> */
.L_x_18175:
        /* <DEDUP_REMOVED lines=13> */
.L_x_18177:
[----:B------:R-:W-:Y:S05]  /*e180*/  BSYNC.RECONVERGENT B3 ;  /* 0x0000000000037941 */ /* 0x000fea0003800200 */
.L_x_18176:
        /* <DEDUP_REMOVED lines=47> */
.L_x_18174:
[----:B------:R-:W-:Y:S05]  /*e480*/  BSYNC.RECONVERGENT B2 ;  /* 0x0000000000027941 */ /* 0x000fea0003800200 */
.L_x_18173:
        /* <DEDUP_REMOVED lines=10> */
.L_x_18172:
[----:B------:R-:W-:Y:S05]  /*e530*/  BSYNC.RECONVERGENT B1 ;  /* 0x0000000000017941 */ /* 0x000fea0003800200 */
.L_x_18171:
        /* <DEDUP_REMOVED lines=17> */
.L_x_18182:
        /* <DEDUP_REMOVED lines=13> */
.L_x_18184:
[----:B------:R-:W-:Y:S05]  /*e720*/  BSYNC.RECONVERGENT B3 ;  /* 0x0000000000037941 */ /* 0x000fea0003800200 */
.L_x_18183:
        /* <DEDUP_REMOVED lines=47> */
.L_x_18181:
[----:B------:R-:W-:Y:S05]  /*ea20*/  BSYNC.RECONVERGENT B2 ;  /* 0x0000000000027941 */ /* 0x000fea0003800200 */
.L_x_18180:
        /* <DEDUP_REMOVED lines=11> */
.L_x_18179:
[----:B------:R-:W-:Y:S05]  /*eae0*/  BSYNC.RECONVERGENT B1 ;  /* 0x0000000000017941 */ /* 0x000fea0003800200 */
.L_x_18178:
        /* <DEDUP_REMOVED lines=17> */
.L_x_18189:
        /* <DEDUP_REMOVED lines=13> */
.L_x_18191:
[----:B------:R-:W-:Y:S05]  /*ecd0*/  BSYNC.RECONVERGENT B3 ;  /* 0x0000000000037941 */ /* 0x000fea0003800200 */
.L_x_18190:
        /* <DEDUP_REMOVED lines=47> */
.L_x_18188:
[----:B------:R-:W-:Y:S05]  /*efd0*/  BSYNC.RECONVERGENT B2 ;  /* 0x0000000000027941 */ /* 0x000fea0003800200 */
.L_x_18187:
        /* <DEDUP_REMOVED lines=10> */
.L_x_18186:
[----:B------:R-:W-:Y:S05]  /*f080*/  BSYNC.RECONVERGENT B1 ;  /* 0x0000000000017941 */ /* 0x000fea0003800200 */
.L_x_18185:
        /* <DEDUP_REMOVED lines=16> */
.L_x_18195:
        /* <DEDUP_REMOVED lines=13> */
.L_x_18197:
[----:B------:R-:W-:Y:S05]  /*f260*/  BSYNC.RECONVERGENT B2 ;  /* 0x0000000000027941 */ /* 0x000fea0003800200 */
.L_x_18196:
        /* <DEDUP_REMOVED lines=47> */
.L_x_18194:
[----:B------:R-:W-:Y:S05]  /*f560*/  BSYNC.RECONVERGENT B1 ;  /* 0x0000000000017941 */ /* 0x000fea0003800200 */
.L_x_18193:
        /* <DEDUP_REMOVED lines=12> */
.L_x_18142:
[----:B------:R-:W-:Y:S01]  /*f630*/  BSSY.RECONVERGENT B1, `(.L_x_18198) ;  /* 0x000005d000017945 */ /* 0x000fe20003800200 */
[----:B------:R-:W-:Y:S01]  /*f640*/  IMAD.MOV.U32 R138, RZ, RZ, R130 ;  /* 0x000000ffff8a7224 */ /* 0x000fe200078e0082 */
[----:B0-----:R-:W-:Y:S01]  /*f650*/  MOV R132, R131 ;  /* 0x0000008300847202 */ /* 0x001fe20000000f00 */
[----:B-1----:R-:W-:Y:S01]  /*f660*/  IMAD.MOV.U32 R128, RZ, RZ, RZ ;  /* 0x000000ffff807224 */ /* 0x002fe200078e00ff */
        /* <DEDUP_REMOVED lines=17> */
.L_x_18202:
        /* <DEDUP_REMOVED lines=13> */
.L_x_18204:
[----:B------:R-:W-:Y:S05]  /*f850*/  BSYNC.RECONVERGENT B3 ;  /* 0x0000000000037941 */ /* 0x000fea0003800200 */
.L_x_18203:
        /* <DEDUP_REMOVED lines=47> */
.L_x_18201:
[----:B------:R-:W-:Y:S05]  /*fb50*/  BSYNC.RECONVERGENT B2 ;  /* 0x0000000000027941 */ /* 0x000fea0003800200 */
.L_x_18200:
        /* <DEDUP_REMOVED lines=10> */
.L_x_18199:
[----:B------:R-:W-:Y:S05]  /*fc00*/  BSYNC.RECONVERGENT B1 ;  /* 0x0000000000017941 */ /* 0x000fea0003800200 */
.L_x_18198:
        /* <DEDUP_REMOVED lines=17> */
.L_x_18209:
        /* <DEDUP_REMOVED lines=13> */
.L_x_18211:
[----:B------:R-:W-:Y:S05]  /*fdf0*/  BSYNC.RECONVERGENT B3 ;  /* 0x0000000000037941 */ /* 0x000fea0003800200 */
.L_x_18210:
        /* <DEDUP_REMOVED lines=47> */
.L_x_18208:
[----:B------:R-:W-:Y:S05]  /*100f0*/  BSYNC.RECONVERGENT B2 ;  /* 0x0000000000027941 */ /* 0x000fea0003800200 */
.L_x_18207:
        /* <DEDUP_REMOVED lines=11> */
.L_x_18206:
[----:B------:R-:W-:Y:S05]  /*101b0*/  BSYNC.RECONVERGENT B1 ;  /* 0x0000000000017941 */ /* 0x000fea0003800200 */
.L_x_18205:
        /* <DEDUP_REMOVED lines=17> */
.L_x_18216:
        /* <DEDUP_REMOVED lines=13> */
.L_x_18218:
[----:B------:R-:W-:Y:S05]  /*103a0*/  BSYNC.RECONVERGENT B3 ;  /* 0x0000000000037941 */ /* 0x000fea0003800200 */
.L_x_18217:
        /* <DEDUP_REMOVED lines=47> */
.L_x_18215:
[----:B------:R-:W-:Y:S05]  /*106a0*/  BSYNC.RECONVERGENT B2 ;  /* 0x0000000000027941 */ /* 0x000fea0003800200 */
.L_x_18214:
        /* <DEDUP_REMOVED lines=10> */
.L_x_18213:
[----:B------:R-:W-:Y:S05]  /*10750*/  BSYNC.RECONVERGENT B1 ;  /* 0x0000000000017941 */ /* 0x000fea0003800200 */
.L_x_18212:
        /* <DEDUP_REMOVED lines=17> */
.L_x_18223:
        /* <DEDUP_REMOVED lines=13> */
.L_x_18225:
[----:B------:R-:W-:Y:S05]  /*10940*/  BSYNC.RECONVERGENT B3 ;  /* 0x0000000000037941 */ /* 0x000fea0003800200 */
.L_x_18224:
        /* <DEDUP_REMOVED lines=47> */
.L_x_18222:
[----:B------:R-:W-:Y:S05]  /*10c40*/  BSYNC.RECONVERGENT B2 ;  /* 0x0000000000027941 */ /* 0x000fea0003800200 */
.L_x_18221:
        /* <DEDUP_REMOVED lines=11> */
.L_x_18220:
[----:B------:R-:W-:Y:S05]  /*10d00*/  BSYNC.RECONVERGENT B1 ;  /* 0x0000000000017941 */ /* 0x000fea0003800200 */
.L_x_18219:
        /* <DEDUP_REMOVED lines=17> */
.L_x_18230:
        /* <DEDUP_REMOVED lines=13> */
.L_x_18232:
[----:B------:R-:W-:Y:S05]  /*10ef0*/  BSYNC.RECONVERGENT B3 ;  /* 0x0000000000037941 */ /* 0x000fea0003800200 */
.L_x_18231:
        /* <DEDUP_REMOVED lines=47> */
.L_x_18229:
[----:B------:R-:W-:Y:S05]  /*111f0*/  BSYNC.RECONVERGENT B2 ;  /* 0x0000000000027941 */ /* 0x000fea0003800200 */
.L_x_18228:
        /* <DEDUP_REMOVED lines=10> */
.L_x_18227:
[----:B------:R-:W-:Y:S05]  /*112a0*/  BSYNC.RECONVERGENT B1 ;  /* 0x0000000000017941 */ /* 0x000fea0003800200 */
.L_x_18226:
        /* <DEDUP_REMOVED lines=17> */
.L_x_18237:
        /* <DEDUP_REMOVED lines=13> */
.L_x_18239:
[----:B------:R-:W-:Y:S05]  /*11490*/  BSYNC.RECONVERGENT B3 ;  /* 0x0000000000037941 */ /* 0x000fea0003800200 */
.L_x_18238:
        /* <DEDUP_REMOVED lines=47> */
.L_x_18236:
[----:B------:R-:W-:Y:S05]  /*11790*/  BSYNC.RECONVERGENT B2 ;  /* 0x0000000000027941 */ /* 0x000fea0003800200 */
.L_x_18235:
        /* <DEDUP_REMOVED lines=11> */
.L_x_18234:
[----:B------:R-:W-:Y:S05]  /*11850*/  BSYNC.RECONVERGENT B1 ;  /* 0x0000000000017941 */ /* 0x000fea0003800200 */
.L_x_18233:
        /* <DEDUP_REMOVED lines=17> */
.L_x_18244:
        /* <DEDUP_REMOVED lines=13> */
.L_x_18246:
[----:B------:R-:W-:Y:S05]  /*11a40*/  BSYNC.RECONVERGENT B3 ;  /* 0x0000000000037941 */ /* 0x000fea0003800200 */
.L_x_18245:
        /* <DEDUP_REMOVED lines=47> */
.L_x_18243:
[----:B------:R-:W-:Y:S05]  /*11d40*/  BSYNC.RECONVERGENT B2 ;  /* 0x0000000000027941 */ /* 0x000fea0003800200 */
.L_x_18242:
        /* <DEDUP_REMOVED lines=10> */
.L_x_18241:
[----:B------:R-:W-:Y:S05]  /*11df0*/  BSYNC.RECONVERGENT B1 ;  /* 0x0000000000017941 */ /* 0x000fea0003800200 */
.L_x_18240:
        /* <DEDUP_REMOVED lines=16> */
.L_x_18249:
        /* <DEDUP_REMOVED lines=13> */
.L_x_18251:
[----:B------:R-:W-:Y:S05]  /*11fd0*/  BSYNC.RECONVERGENT B2 ;  /* 0x0000000000027941 */ /* 0x000fea0003800200 */
.L_x_18250:
        /* <DEDUP_REMOVED lines=47> */
.L_x_18248:
[----:B------:R-:W-:Y:S05]  /*122d0*/  BSYNC.RECONVERGENT B1 ;  /* 0x0000000000017941 */ /* 0x000fea0003800200 */
.L_x_18247:
        /* <DEDUP_REMOVED lines=11> */
.L_x_18192:
[----:B------:R-:W-:Y:S05]  /*12390*/  BSYNC.RECONVERGENT B0 ;  /* 0x0000000000007941 */ /* 0x000fea0003800200 */
.L_x_18141:
[----:B------:R-:W-:Y:S01]  /*123a0*/  VIADD R181, R139, 0x40 ;  /* 0x000000408bb57836 */ /* 0x000fe20000000000 */
[----:B------:R-:W0:Y:S01]  /*123b0*/  @P1 LDC.64 R140, c[0x0][0x390] ;  /* 0x0000e400ff8c1b82 */ /* 0x000e220000000a00 */
[----:B------:R-:W-:Y:S01]  /*123c0*/  IADD3 R178, PT, PT, R137, 0x60, RZ ;  /* 0x0000006089b27810 */ /* 0x000fe20007ffe0ff */
[----:B------:R-:W-:Y:S01]  /*123d0*/  VIADD R179, R139, 0x60 ;  /* 0x000000608bb37836 */ /* 0x000fe20000000000 */
        /* <DEDUP_REMOVED lines=8> */
[----:B------:R-:W-:Y:S01]  /*12460*/  SHF.L.U32 R164, R160, 0x10, RZ ;  /* 0x00000010a0a47819 */ /* 0x000fe200000006ff */
[----:B------:R-:W0:Y:S01]  /*12470*/  LDC.64 R180, c[0x0][0x3b0] ;  /* 0x0000ec00ffb47b82 */ /* 0x000e220000000a00 */
[----:B------:R-:W-:Y:S01]  /*12480*/  LOP3.LUT R139, R161, 0xffff, RZ, 0xc0, !PT ;  /* 0x0000ffffa18b7812 */ /* 0x000fe200078ec0ff */
[----:B------:R-:W-:Y:S01]  /*12490*/  VIADD R137, R137, 0x40 ;  /* 0x0000004089897836 */ /* 0x000fe20000000000 */
        /* <DEDUP_REMOVED lines=17> */
.L_x_18253:
[----:B------:R-:W-:Y:S05]  /*125b0*/  BSYNC.RECONVERGENT B0 ;  /* 0x0000000000007941 */ /* 0x000fea0003800200 */
.L_x_18252:
[----:B-----5:R1:W5:Y:S04]  /*125c0*/  @P1 LDG.E.128 R4, desc[UR6][R140.64] ;  /* 0x000000068c041981 */ /* 0x020368000c1e1d00 */
[----:B------:R1:W5:Y:S04]  /*125d0*/  @P0 LDG.E.128 R104, desc[UR6][R142.64] ;  /* 0x000000068e680981 */ /* 0x000368000c1e1d00 */
[----:B------:R1:W5:Y:S01]  /*125e0*/  @P0 LDG.E.128 R108, desc[UR6][R142.64+0x10] ;  /* 0x000010068e6c0981 */ /* 0x000362000c1e1d00 */
[----:B------:R-:W-:Y:S04]  /*125f0*/  BSSY.RECONVERGENT B0, `(.L_x_18254) ;  /* 0x00005b0000007945 */ /* 0x000fe80003800200 */
[----:B------:R-:W-:Y:S05]  /*12600*/  @!P0 BRA `(.L_x_18255) ;  /* 0x0000002c00608947 */ /* 0x000fea0003800000 */
[----:B------:R-:W-:Y:S01]  /*12610*/  ISETP.GT.AND P0, PT, R136, RZ, PT ;  /* 0x000000ff8800720c */ /* 0x000fe20003f04270 */
[----:B------:R-:W-:Y:S01]  /*12620*/  BSSY.RECONVERGENT B1, `(.L_x_18256) ;  /* 0x000005d000017945 */ /* 0x000fe20003800200 */
[----:B------:R-:W-:Y:S01]  /*12630*/  MOV R164, R138 ;  /* 0x0000008a00a47202 */ /* 0x000fe20000000f00 */
[----:B------:R-:W-:Y:S01]  /*12640*/  IMAD.MOV.U32 R139, RZ, RZ, R183 ;  /* 0x000000ffff8b7224 */ /* 0x000fe200078e00b7 */
        /* <DEDUP_REMOVED lines=18> */
.L_x_18260:
        /* <DEDUP_REMOVED lines=13> */
.L_x_18262:
[----:B------:R-:W-:Y:S05]  /*12840*/  BSYNC.RECONVERGENT B3 ;  /* 0x0000000000037941 */ /* 0x000fea0003800200 */
.L_x_18261:
[----:B-1----:R-:W-:Y:S01]  /*12850*/  IMAD.WIDE.U32 R140, R146, -0x326172a9, RZ ;  /* 0xcd9e8d57928c7825 */ /* 0x002fe200078e00ff */
[----:B------:R-:W-:-:S03]  /*12860*/  LOP3.LUT R150, R153, R137, R3, 0x96, !PT ;  /* 0x0000008999967212 */ /* 0x000fc600078e9603 */
[----:B------:R-:W-:Y:S01]  /*12870*/  VIADD R139, R2, 0x3c6ef372 ;  /* 0x3c6ef372028b7836 */ /* 0x000fe20000000000 */
[----:B------:R-:W-:Y:S01]  /*12880*/  LOP3.LUT R142, R149, R141, R2, 0x96, !PT ;  /* 0x0000008d958e7212 */ /* 0x000fe200078e9602 */
[----:B------:R-:W-:-:S04]  /*12890*/  IMAD.WIDE.U32 R150, R150, -0x326172a9, RZ ;  /* 0xcd9e8d5796967825 */ /* 0x000fc800078e00ff */
[----:B------:R-:W-:Y:S01]  /*128a0*/  IMAD.WIDE.U32 R142, R142, -0x2daee0ad, RZ ;  /* 0xd2511f538e8e7825 */ /* 0x000fe200078e00ff */
[----:B0-----:R-:W-:-:S04]  /*128b0*/  LOP3.LUT R180, R172, R140, R151, 0x96, !PT ;  /* 0x0000008cacb47212 */ /* 0x001fc800078e9697 */
        /* <DEDUP_REMOVED lines=40> */
.L_x_18259:
[----:B------:R-:W-:Y:S05]  /*12b40*/  BSYNC.RECONVERGENT B2 ;  /* 0x0000000000027941 */ /* 0x000fea0003800200 */
.L_x_18258:
        /* <DEDUP_REMOVED lines=10> */
.L_x_18257:
[----:B------:R-:W-:Y:S05]  /*12bf0*/  BSYNC.RECONVERGENT B1 ;  /* 0x0000000000017941 */ /* 0x000fea0003800200 */
.L_x_18256:
[----:B------:R-:W-:Y:S01]  /*12c00*/  BSSY.RECONVERGENT B1, `(.L_x_18263) ;  /* 0x000005a000017945 */ /* 0x000fe20003800200 */
[----:B-1----:R-:W-:Y:S01]  /*12c10*/  IMAD.MOV.U32 R140, RZ, RZ, R139 ;  /* 0x000000ffff8c7224 */ /* 0x002fe200078e008b */
        /* <DEDUP_REMOVED lines=15> */
.L_x_18267:
        /* <DEDUP_REMOVED lines=13> */
.L_x_18269:
[----:B------:R-:W-:Y:S05]  /*12de0*/  BSYNC.RECONVERGENT B3 ;  /* 0x0000000000037941 */ /* 0x000fea0003800200 */
.L_x_18268:
        /* <DEDUP_REMOVED lines=47> */
.L_x_18266:
[----:B------:R-:W-:Y:S05]  /*130e0*/  BSYNC.RECONVERGENT B2 ;  /* 0x0000000000027941 */ /* 0x000fea0003800200 */
.L_x_18265:
        /* <DEDUP_REMOVED lines=11> */
.L_x_18264:
[----:B------:R-:W-:Y:S05]  /*131a0*/  BSYNC.RECONVERGENT B1 ;  /* 0x0000000000017941 */ /* 0x000fea0003800200 */
.L_x_18263:
        /* <DEDUP_REMOVED lines=17> */
.L_x_18274:
        /* <DEDUP_REMOVED lines=13> */
.L_x_18276:
[----:B------:R-:W-:Y:S05]  /*13390*/  BSYNC.RECONVERGENT B3 ;  /* 0x0000000000037941 */ /* 0x000fea0003800200 */
.L_x_18275:
        /* <DEDUP_REMOVED lines=47> */
.L_x_18273:
[----:B------:R-:W-:Y:S05]  /*13690*/  BSYNC.RECONVERGENT B2 ;  /* 0x0000000000027941 */ /* 0x000fea0003800200 */
.L_x_18272:
        /* <DEDUP_REMOVED lines=10> */
.L_x_18271:
[----:B------:R-:W-:Y:S05]  /*13740*/  BSYNC.RECONVERGENT B1 ;  /* 0x0000000000017941 */ /* 0x000fea0003800200 */
.L_x_18270:
        /* <DEDUP_REMOVED lines=17> */
.L_x_18281:
        /* <DEDUP_REMOVED lines=13> */
.L_x_18283:
[----:B------:R-:W-:Y:S05]  /*13930*/  BSYNC.RECONVERGENT B3 ;  /* 0x0000000000037941 */ /* 0x000fea0003800200 */
.L_x_18282:
[----:B------:R-:W-:Y:S01]  /*13940*/  IMAD.WIDE.U32 R142, R146, -0x326172a9, RZ ;  /* 0xcd9e8d57928e7825 */ /* 0x000fe200078e00ff */
[----:B0-----:R-:W-:Y:S02]  /*13950*/  LOP3.LUT R180, R153, R141, R3, 0x96, !PT ;  /* 0x0000008d99b47212 */ /* 0x001fe400078e9603 */
        /* <DEDUP_REMOVED lines=45> */
.L_x_18280:
[----:B------:R-:W-:Y:S05]  /*13c30*/  BSYNC.RECONVERGENT B2 ;  /* 0x0000000000027941 */ /* 0x000fea0003800200 */
.L_x_18279:
[----:B0-----:R-:W-:Y:S01]  /*13c40*/  HFMA2 R180, -RZ, RZ, 0.1171875, 0 ;  /* 0x2f800000ffb47431 */ /* 0x001fe200000001ff */
        /* <DEDUP_REMOVED lines=10> */
.L_x_18278:
[----:B------:R-:W-:Y:S05]  /*13cf0*/  BSYNC.RECONVERGENT B1 ;  /* 0x0000000000017941 */ /* 0x000fea0003800200 */
.L_x_18277:
        /* <DEDUP_REMOVED lines=17> */
.L_x_18288:
        /* <DEDUP_REMOVED lines=13> */
.L_x_18290:
[----:B------:R-:W-:Y:S05]  /*13ee0*/  BSYNC.RECONVERGENT B3 ;  /* 0x0000000000037941 */ /* 0x000fea0003800200 */
.L_x_18289:
[----:B------:R-:W-:Y:S01]  /*13ef0*/  IMAD.WIDE.U32 R142, R146, -0x326172a9, RZ ;  /* 0xcd9e8d57928e7825 */ /* 0x000fe200078e00ff */
[----:B0-----:R-:W-:-:S04]  /*13f00*/  LOP3.LUT R180, R153, R141, R3, 0x96, !PT ;  /* 0x0000008d99b47212 */ /* 0x001fc800078e9603 */
        /* <DEDUP_REMOVED lines=45> */
.L_x_18287:
[----:B------:R-:W-:Y:S05]  /*141e0*/  BSYNC.RECONVERGENT B2 ;  /* 0x0000000000027941 */ /* 0x000fea0003800200 */
.L_x_18286:
        /* <DEDUP_REMOVED lines=10> */
.L_x_18285:
[----:B------:R-:W-:Y:S05]  /*14290*/  BSYNC.RECONVERGENT B1 ;  /* 0x0000000000017941 */ /* 0x000fea0003800200 */
.L_x_18284:
[----:B------:R-:W-:Y:S01]  /*142a0*/  BSSY.RECONVERGENT B1, `(.L_x_18291) ;  /* 0x000005a000017945 */ /* 0x000fe20003800200 */
[----:B0-----:R-:W-:Y:S01]  /*142b0*/  IMAD.MOV.U32 R180, RZ, RZ, R143 ;  /* 0x000000ffffb47224 */ /* 0x001fe200078e008f */
        /* <DEDUP_REMOVED lines=15> */
.L_x_18295:
        /* <DEDUP_REMOVED lines=13> */
.L_x_18297:
[----:B------:R-:W-:Y:S05]  /*14480*/  BSYNC.RECONVERGENT B3 ;  /* 0x0000000000037941 */ /* 0x000fea0003800200 */
.L_x_18296:
        /* <DEDUP_REMOVED lines=47> */
.L_x_18294:
[----:B------:R-:W-:Y:S05]  /*14780*/  BSYNC.RECONVERGENT B2 ;  /* 0x0000000000027941 */ /* 0x000fea0003800200 */
.L_x_18293:
        /* <DEDUP_REMOVED lines=11> */
.L_x_18292:
[----:B------:R-:W-:Y:S05]  /*14840*/  BSYNC.RECONVERGENT B1 ;  /* 0x0000000000017941 */ /* 0x000fea0003800200 */
.L_x_18291:
        /* <DEDUP_REMOVED lines=17> */
.L_x_18302:
        /* <DEDUP_REMOVED lines=13> */
.L_x_18304:
[----:B------:R-:W-:Y:S05]  /*14a30*/  BSYNC.RECONVERGENT B3 ;  /* 0x0000000000037941 */ /* 0x000fea0003800200 */
.L_x_18303:
        /* <DEDUP_REMOVED lines=47> */
.L_x_18301:
[----:B------:R-:W-:Y:S05]  /*14d30*/  BSYNC.RECONVERGENT B2 ;  /* 0x0000000000027941 */ /* 0x000fea0003800200 */
.L_x_18300:
        /* <DEDUP_REMOVED lines=10> */
.L_x_18299:
[----:B------:R-:W-:Y:S05]  /*14de0*/  BSYNC.RECONVERGENT B1 ;  /* 0x0000000000017941 */ /* 0x000fea0003800200 */
.L_x_18298:
        /* <DEDUP_REMOVED lines=16> */
.L_x_18308:
        /* <DEDUP_REMOVED lines=13> */
.L_x_18310:
[----:B------:R-:W-:Y:S05]  /*14fc0*/  BSYNC.RECONVERGENT B2 ;  /* 0x0000000000027941 */ /* 0x000fea0003800200 */
.L_x_18309:
        /* <DEDUP_REMOVED lines=47> */
.L_x_18307:
[----:B------:R-:W-:Y:S05]  /*152c0*/  BSYNC.RECONVERGENT B1 ;  /* 0x0000000000017941 */ /* 0x000fea0003800200 */
.L_x_18306:
[----:B------:R-:W-:Y:S01]  /*152d0*/  I2FP.F32.U32 R0, R143 ;  /* 0x0000008f00007245 */ /* 0x000fe20000201000 */
[----:B------:R-:W-:Y:S01]  /*152e0*/  HFMA2 R143, -RZ, RZ, 0.1171875, 0 ;  /* 0x2f800000ff8f7431 */ /* 0x000fe200000001ff */
[----:B------:R-:W-:-:S05]  /*152f0*/  PRMT R161, R7, 0x7632, R161 ;  /* 0x0000763207a17816 */ /* 0x000fca00000000a1 */
        /* <DEDUP_REMOVED lines=9> */
.L_x_18255:
        /* <DEDUP_REMOVED lines=21> */
.L_x_18315:
        /* <DEDUP_REMOVED lines=13> */
.L_x_18317:
[----:B------:R-:W-:Y:S05]  /*155b0*/  BSYNC.RECONVERGENT B3 ;  /* 0x0000000000037941 */ /* 0x000fea0003800200 */
.L_x_18316:
[----:B-1----:R-:W-:Y:S01]  /*155c0*/  IMAD.WIDE.U32 R140, R146, -0x326172a9, RZ ;  /* 0xcd9e8d57928c7825 */ /* 0x002fe200078e00ff */
        /* <DEDUP_REMOVED lines=46> */
.L_x_18314:
[----:B------:R-:W-:Y:S05]  /*158b0*/  BSYNC.RECONVERGENT B2 ;  /* 0x0000000000027941 */ /* 0x000fea0003800200 */
.L_x_18313:
        /* <DEDUP_REMOVED lines=10> */
.L_x_18312:
[----:B------:R-:W-:Y:S05]  /*15960*/  BSYNC.RECONVERGENT B1 ;  /* 0x0000000000017941 */ /* 0x000fea0003800200 */
.L_x_18311:
        /* <DEDUP_REMOVED lines=17> */
.L_x_18322:
        /* <DEDUP_REMOVED lines=13> */
.L_x_18324:
[----:B------:R-:W-:Y:S05]  /*15b50*/  BSYNC.RECONVERGENT B3 ;  /* 0x0000000000037941 */ /* 0x000fea0003800200 */
.L_x_18323:
        /* <DEDUP_REMOVED lines=47> */
.L_x_18321:
[----:B------:R-:W-:Y:S05]  /*15e50*/  BSYNC.RECONVERGENT B2 ;  /* 0x0000000000027941 */ /* 0x000fea0003800200 */
.L_x_18320:
        /* <DEDUP_REMOVED lines=11> */
.L_x_18319:
[----:B------:R-:W-:Y:S05]  /*15f10*/  BSYNC.RECONVERGENT B1 ;  /* 0x0000000000017941 */ /* 0x000fea0003800200 */
.L_x_18318:
        /* <DEDUP_REMOVED lines=17> */
.L_x_18329:
        /* <DEDUP_REMOVED lines=13> */
.L_x_18331:
[----:B------:R-:W-:Y:S05]  /*16100*/  BSYNC.RECONVERGENT B3 ;  /* 0x0000000000037941 */ /* 0x000fea0003800200 */
.L_x_18330:
        /* <DEDUP_REMOVED lines=47> */
.L_x_18328:
[----:B------:R-:W-:Y:S05]  /*16400*/  BSYNC.RECONVERGENT B2 ;  /* 0x0000000000027941 */ /* 0x000fea0003800200 */
.L_x_18327:
        /* <DEDUP_REMOVED lines=10> */
.L_x_18326:
[----:B------:R-:W-:Y:S05]  /*164b0*/  BSYNC.RECONVERGENT B1 ;  /* 0x0000000000017941 */ /* 0x000fea0003800200 */
.L_x_18325:
        /* <DEDUP_REMOVED lines=17> */
.L_x_18336:
        /* <DEDUP_REMOVED lines=13> */
.L_x_18338:
[----:B------:R-:W-:Y:S05]  /*166a0*/  BSYNC.RECONVERGENT B3 ;  /* 0x0000000000037941 */ /* 0x000fea0003800200 */
.L_x_18337:
        /* <DEDUP_REMOVED lines=47> */
.L_x_18335:
[----:B------:R-:W-:Y:S05]  /*169a0*/  BSYNC.RECONVERGENT B2 ;  /* 0x0000000000027941 */ /* 0x000fea0003800200 */
.L_x_18334:
[----:B0-----:R-:W-:Y:S01]  /*169b0*/  HFMA2 R180, -RZ, RZ, 0.1171875, 0 ;  /* 0x2f800000ffb47431 */ /* 0x001fe200000001ff */
        /* <DEDUP_REMOVED lines=10> */
.L_x_18333:
[----:B------:R-:W-:Y:S05]  /*16a60*/  BSYNC.RECONVERGENT B1 ;  /* 0x0000000000017941 */ /* 0x000fea0003800200 */
.L_x_18332:
        /* <DEDUP_REMOVED lines=17> */
.L_x_18343:
        /* <DEDUP_REMOVED lines=13> */
.L_x_18345:
[----:B------:R-:W-:Y:S05]  /*16c50*/  BSYNC.RECONVERGENT B3 ;  /* 0x0000000000037941 */ /* 0x000fea0003800200 */
.L_x_18344:
        /* <DEDUP_REMOVED lines=47> */
.L_x_18342:
[----:B------:R-:W-:Y:S05]  /*16f50*/  BSYNC.RECONVERGENT B2 ;  /* 0x0000000000027941 */ /* 0x000fea0003800200 */
.L_x_18341:
        /* <DEDUP_REMOVED lines=10> */
.L_x_18340:
[----:B------:R-:W-:Y:S05]  /*17000*/  BSYNC.RECONVERGENT B1 ;  /* 0x0000000000017941 */ /* 0x000fea0003800200 */
.L_x_18339:
[----:B------:R-:W-:Y:S01]  /*17010*/  BSSY.RECONVERGENT B1, `(.L_x_18346) ;  /* 0x000005a000017945 */ /* 0x000fe20003800200 */
[----:B0-----:R-:W-:Y:S01]  /*17020*/  IMAD.MOV.U32 R180, RZ, RZ, R143 ;  /* 0x000000ffffb47224 */ /* 0x001fe200078e008f */
        /* <DEDUP_REMOVED lines=15> */
.L_x_18350:
        /* <DEDUP_REMOVED lines=13> */
.L_x_18352:
[----:B------:R-:W-:Y:S05]  /*171f0*/  BSYNC.RECONVERGENT B3 ;  /* 0x0000000000037941 */ /* 0x000fea0003800200 */
.L_x_18351:
        /* <DEDUP_REMOVED lines=47> */
.L_x_18349:
[----:B------:R-:W-:Y:S05]  /*174f0*/  BSYNC.RECONVERGENT B2 ;  /* 0x0000000000027941 */ /* 0x000fea0003800200 */
.L_x_18348:
        /* <DEDUP_REMOVED lines=11> */
.L_x_18347:
[----:B------:R-:W-:Y:S05]  /*175b0*/  BSYNC.RECONVERGENT B1 ;  /* 0x0000000000017941 */ /* 0x000fea0003800200 */
.L_x_18346:
        /* <DEDUP_REMOVED lines=17> */
.L_x_18357:
        /* <DEDUP_REMOVED lines=13> */
.L_x_18359:
[----:B------:R-:W-:Y:S05]  /*177a0*/  BSYNC.RECONVERGENT B3 ;  /* 0x0000000000037941 */ /* 0x000fea0003800200 */
.L_x_18358:
        /* <DEDUP_REMOVED lines=47> */
.L_x_18356:
[----:B------:R-:W-:Y:S05]  /*17aa0*/  BSYNC.RECONVERGENT B2 ;  /* 0x0000000000027941 */ /* 0x000fea0003800200 */
.L_x_18355:
        /* <DEDUP_REMOVED lines=10> */
.L_x_18354:
[----:B------:R-:W-:Y:S05]  /*17b50*/  BSYNC.RECONVERGENT B1 ;  /* 0x0000000000017941 */ /* 0x000fea0003800200 */
.L_x_18353:
        /* <DEDUP_REMOVED lines=16> */
.L_x_18362:
        /* <DEDUP_REMOVED lines=13> */
.L_x_18364:
[----:B------:R-:W-:Y:S05]  /*17d30*/  BSYNC.RECONVERGENT B2 ;  /* 0x0000000000027941 */ /* 0x000fea0003800200 */
.L_x_18363:
        /* <DEDUP_REMOVED lines=47> */
.L_x_18361:
[----:B------:R-:W-:Y:S05]  /*18030*/  BSYNC.RECONVERGENT B1 ;  /* 0x0000000000017941 */ /* 0x000fea0003800200 */
.L_x_18360:
        /* <DEDUP_REMOVED lines=11> */
.L_x_18305:
[----:B------:R-:W-:Y:S05]  /*180f0*/  BSYNC.RECONVERGENT B0 ;  /* 0x0000000000007941 */ /* 0x000fea0003800200 */
.L_x_18254:
        /* <DEDUP_REMOVED lines=58> */
.L_x_18366:
[----:B------:R-:W-:Y:S05]  /*184a0*/  BSYNC.RECONVERGENT B0 ;  /* 0x0000000000007941 */ /* 0x000fea0003800200 */
.L_x_18365:
        /* <DEDUP_REMOVED lines=88> */
.L_x_18382:
[----:B------:R-:W-:Y:S01]  /*18a30*/  FMUL.FTZ R0, R144, R144 ;  /* 0x0000009090007220 */ /* 0x000fe20000410000 */
[----:B-1----:R-:W-:Y:S01]  /*18a40*/  FADD.FTZ R170, R168, R171 ;  /* 0x000000aba8aa7221 */ /* 0x002fe20000010000 */
[----:B------:R-:W-:Y:S01]  /*18a50*/  ISETP.NE.AND P1, PT, RZ, UR9, PT ;  /* 0x00000009ff007c0c */ /* 0x000fe2000bf25270 */
[----:B------:R-:W1:Y:S01]  /*18a60*/  @!P0 LDC.64 R166, c[0x0][0x3c0] ;  /* 0x0000f000ffa68b82 */ /* 0x000e620000000a00 */
[----:B------:R-:W-:Y:S01]  /*18a70*/  BSSY.RECONVERGENT B0, `(.L_x_18368) ;  /* 0x000008f000007945 */ /* 0x000fe20003800200 */
[----:B------:R-:W-:Y:S01]  /*18a80*/  FFMA.FTZ R145, R170, R145, UR12 ;  /* 0x0000000caa917e23 */ /* 0x000fe20008010091 */
[----:B------:R-:W-:-:S05]  /*18a90*/  FSEL R0, R0, RZ, P1 ;  /* 0x000000ff00007208 */ /* 0x000fca0000800000 */
[----:B0-----:R-:W0:Y:S01]  /*18aa0*/  @!P0 LDC.64 R168, c[0x0][0x3c8] ;  /* 0x0000f200ffa88b82 */ /* 0x001e220000000a00 */
[----:B------:R-:W-:-:S04]  /*18ab0*/  FADD.FTZ R0, R145, R0 ;  /* 0x0000000091007221 */ /* 0x000fc80000010000 */
[----:B------:R-:W2:Y:S01]  /*18ac0*/  MUFU.RSQ R179, R0 ;  /* 0x0000000000b37308 */ /* 0x000ea20000001400 */
[----:B-1----:R-:W-:-:S05]  /*18ad0*/  @!P0 IMAD.WIDE R166, R148, 0x4, R166 ;  /* 0x0000000494a68825 */ /* 0x002fca00078e02a6 */
[----:B------:R1:W-:Y:S01]  /*18ae0*/  @!P0 STG.E desc[UR6][R166.64], R144 ;  /* 0x00000090a6008986 */ /* 0x0003e2000c101906 */
[----:B0-----:R-:W-:-:S05]  /*18af0*/  @!P0 IMAD.WIDE R168, R148, 0x4, R168 ;  /* 0x0000000494a88825 */ /* 0x001fca00078e02a8 */
[----:B--2---:R1:W-:Y:S01]  /*18b00*/  @!P0 STG.E desc[UR6][R168.64], R179 ;  /* 0x000000b3a8008986 */ /* 0x0043e2000c101906 */
[----:B------:R-:W-:-:S13]  /*18b10*/  ISETP.GE.AND P0, PT, R162, 0x1, PT ;  /* 0x00000001a200780c */ /* 0x000fda0003f06270 */
[----:B-1----:R-:W-:Y:S05]  /*18b20*/  @!P0 BRA `(.L_x_18369) ;  /* 0x00000008000c8947 */ /* 0x002fea0003800000 */
[----:B------:R-:W-:Y:S01]  /*18b30*/  VIADD R162, R162, 0xffffffff ;  /* 0xffffffffa2a27836 */ /* 0x000fe20000000000 */
[----:B------:R-:W-:Y:S02]  /*18b40*/  FSEL R144, R144, RZ, !P1 ;  /* 0x000000ff90907208 */ /* 0x000fe40004800000 */
[----:B------:R-:W-:Y:S01]  /*18b50*/  LOP3.LUT R147, R165, 0x1f, RZ, 0xc0, !PT ;  /* 0x0000001fa5937812 */ /* 0x000fe200078ec0ff */
        /* <DEDUP_REMOVED lines=9> */
[C---:B------:R-:W-:Y:S01]  /*18bf0*/  FMUL.FTZ R128, R179.reuse, R121 ;  /* 0x00000079b3807220 */ /* 0x040fe20000410000 */
[----:B------:R-:W0:Y:S01]  /*18c00*/  LDC.64 R112, c[0x0][0x428] ;  /* 0x00010a00ff707b82 */ /* 0x000e220000000a00 */
[----:B------:R-:W-:Y:S01]  /*18c10*/  FADD.FTZ R125, -R144, R125 ;  /* 0x0000007d907d7221 */ /* 0x000fe20000010100 */
[----:B------:R-:W-:Y:S01]  /*18c20*/  LEA.HI.SX32 R121, R162, R147, 0x1d ;  /* 0x00000093a2797211 */ /* 0x000fe200078feaff */
[C---:B------:R-:W-:Y:S01]  /*18c30*/  FADD.FTZ R169, -R144.reuse, R130 ;  /* 0x0000008290a97221 */ /* 0x040fe20000010100 */
[C---:B------:R-:W-:Y:S01]  /*18c40*/  FADD.FTZ R173, -R144.reuse, R134 ;  /* 0x0000008690ad7221 */ /* 0x040fe20000010100 */
[C---:B------:R-:W-:Y:S01]  /*18c50*/  FADD.FTZ R114, -R144.reuse, R114 ;  /* 0x0000007290727221 */ /* 0x040fe20000010100 */
[C---:B------:R-:W-:Y:S01]  /*18c60*/  FADD.FTZ R171, -R144.reuse, R132 ;  /* 0x0000008490ab7221 */ /* 0x040fe20000010100 */
[C---:B------:R-:W-:Y:S01]  /*18c70*/  FMUL.FTZ R130, R179.reuse, R123 ;  /* 0x0000007bb3827220 */ /* 0x040fe20000410000 */
[C---:B------:R-:W-:Y:S01]  /*18c80*/  FMUL.FTZ R134, R179.reuse, R127 ;  /* 0x0000007fb3867220 */ /* 0x040fe20000410000 */
[C---:B------:R-:W-:Y:S01]  /*18c90*/  FADD.FTZ R115, -R144.reuse, R115 ;  /* 0x0000007390737221 */ /* 0x040fe20000010100 */
[C---:B------:R-:W-:Y:S01]  /*18ca0*/  FADD.FTZ R120, -R144.reuse, R120 ;  /* 0x0000007890787221 */ /* 0x040fe20000010100 */
[C---:B------:R-:W-:Y:S01]  /*18cb0*/  FADD.FTZ R122, -R144.reuse, R122 ;  /* 0x0000007a907a7221 */ /* 0x040fe20000010100 */
[C---:B------:R-:W-:Y:S01]  /*18cc0*/  FADD.FTZ R124, -R144.reuse, R124 ;  /* 0x0000007c907c7221 */ /* 0x040fe20000010100 */
[C---:B------:R-:W-:Y:S01]  /*18cd0*/  FADD.FTZ R126, -R144.reuse, R126 ;  /* 0x0000007e907e7221 */ /* 0x040fe20000010100 */
[----:B------:R-:W-:Y:S01]  /*18ce0*/  FMUL.FTZ R132, R179, R125 ;  /* 0x0000007db3847220 */ /* 0x000fe20000410000 */
[C---:B------:R-:W-:Y:S01]  /*18cf0*/  IADD3 R123, PT, PT, R121.reuse, 0x20, RZ ;  /* 0x00000020797b7810 */ /* 0x040fe20007ffe0ff */
[C---:B------:R-:W-:Y:S01]  /*18d00*/  FADD.FTZ R116, -R144.reuse, R116 ;  /* 0x0000007490747221 */ /* 0x040fe20000010100 */
[C---:B------:R-:W-:Y:S01]  /*18d10*/  IADD3 R127, PT, PT, R121.reuse, 0x60, RZ ;  /* 0x00000060797f7810 */ /* 0x040fe20007ffe0ff */
[----:B------:R-:W-:Y:S01]  /*18d20*/  FADD.FTZ R163, -R144, R117 ;  /* 0x0000007590a37221 */ /* 0x000fe20000010100 */
[----:B------:R-:W-:-:S02]  /*18d30*/  VIADD R125, R121, 0x40 ;  /* 0x00000040797d7836 */ /* 0x000fc40000000000 */
[C---:B------:R-:W-:Y:S01]  /*18d40*/  FADD.FTZ R166, -R144.reuse, R119 ;  /* 0x0000007790a67221 */ /* 0x040fe20000010100 */
[C---:B------:R-:W-:Y:S01]  /*18d50*/  FMUL.FTZ R117, R179.reuse, R0 ;  /* 0x00000000b3757220 */ /* 0x040fe20000410000 */
[C---:B------:R-:W-:Y:S01]  /*18d60*/  FADD.FTZ R170, -R144.reuse, R131 ;  /* 0x0000008390aa7221 */ /* 0x040fe20000010100 */
[C---:B------:R-:W-:Y:S01]  /*18d70*/  FADD.FTZ R172, -R144.reuse, R133 ;  /* 0x0000008590ac7221 */ /* 0x040fe20000010100 */
[C---:B------:R-:W-:Y:S01]  /*18d80*/  FADD.FTZ R174, -R144.reuse, R135 ;  /* 0x0000008790ae7221 */ /* 0x040fe20000010100 */
[C---:B------:R-:W-:Y:S01]  /*18d90*/  FADD.FTZ R175, -R144.reuse, R137 ;  /* 0x0000008990af7221 */ /* 0x040fe20000010100 */
[C---:B------:R-:W-:Y:S01]  /*18da0*/  FMUL.FTZ R0, R179.reuse, R145 ;  /* 0x00000091b3007220 */ /* 0x040fe20000410000 */
[C---:B------:R-:W-:Y:S01]  /*18db0*/  FMUL.FTZ R119, R179.reuse, R114 ;  /* 0x00000072b3777220 */ /* 0x040fe20000410000 */
[C---:B------:R-:W-:Y:S01]  /*18dc0*/  FADD.FTZ R168, -R144.reuse, R129 ;  /* 0x0000008190a87221 */ /* 0x040fe20000010100 */
[C---:B------:R-:W-:Y:S01]  /*18dd0*/  FMUL.FTZ R114, R179.reuse, R115 ;  /* 0x00000073b3727220 */ /* 0x040fe20000410000 */
[C---:B------:R-:W-:Y:S01]  /*18de0*/  FMUL.FTZ R131, R179.reuse, R120 ;  /* 0x00000078b3837220 */ /* 0x040fe20000410000 */
[C---:B------:R-:W-:Y:S01]  /*18df0*/  FMUL.FTZ R133, R179.reuse, R122 ;  /* 0x0000007ab3857220 */ /* 0x040fe20000410000 */
[C---:B------:R-:W-:Y:S01]  /*18e00*/  FMUL.FTZ R135, R179.reuse, R124 ;  /* 0x0000007cb3877220 */ /* 0x040fe20000410000 */
[C---:B------:R-:W-:Y:S01]  /*18e10*/  FMUL.FTZ R137, R179.reuse, R126 ;  /* 0x0000007eb3897220 */ /* 0x040fe20000410000 */
[----:B------:R-:W-:Y:S01]  /*18e20*/  FADD.FTZ R118, -R144, R118 ;  /* 0x0000007690767221 */ /* 0x000fe20000010100 */
[----:B------:R-:W-:Y:S01]  /*18e30*/  FMUL.FTZ R129, R179, R116 ;  /* 0x00000074b3817220 */ /* 0x000fe20000410000 */
[----:B0-----:R-:W-:-:S04]  /*18e40*/  IMAD.WIDE.U32 R120, R121, 0x10, R112 ;  /* 0x0000001079787825 */ /* 0x001fc800078e0070 */
[C---:B------:R-:W-:Y:S01]  /*18e50*/  FADD.FTZ R136, -R144.reuse, R136 ;  /* 0x0000008890887221 */ /* 0x040fe20000010100 */
[C---:B------:R-:W-:Y:S01]  /*18e60*/  FADD.FTZ R138, -R144.reuse, R138 ;  /* 0x0000008a908a7221 */ /* 0x040fe20000010100 */
[----:B------:R-:W-:Y:S01]  /*18e70*/  FADD.FTZ R176, -R144, R139 ;  /* 0x0000008b90b07221 */ /* 0x000fe20000010100 */
[----:B------:R-:W-:-:S04]  /*18e80*/  IMAD.WIDE.U32 R122, R123, 0x10, R112 ;  /* 0x000000107b7a7825 */ /* 0x000fc800078e0070 */
[C---:B------:R-:W-:Y:S01]  /*18e90*/  FADD.FTZ R140, -R144.reuse, R140 ;  /* 0x0000008c908c7221 */ /* 0x040fe20000010100 */
[C---:B------:R-:W-:Y:S01]  /*18ea0*/  FADD.FTZ R177, -R144.reuse, R141 ;  /* 0x0000008d90b17221 */ /* 0x040fe20000010100 */
[----:B------:R-:W-:Y:S01]  /*18eb0*/  FADD.FTZ R142, -R144, R142 ;  /* 0x0000008e908e7221 */ /* 0x000fe20000010100 */
[----:B------:R-:W-:-:S04]  /*18ec0*/  IMAD.WIDE.U32 R124, R125, 0x10, R112 ;  /* 0x000000107d7c7825 */ /* 0x000fc800078e0070 */
[----:B------:R-:W-:Y:S01]  /*18ed0*/  FMUL.FTZ R115, R179, R118 ;  /* 0x00000076b3737220 */ /* 0x000fe20000410000 */
[----:B------:R-:W-:Y:S01]  /*18ee0*/  FADD.FTZ R144, -R144, R143 ;  /* 0x0000008f90907221 */ /* 0x000fe20000010100 */
[----:B------:R-:W-:Y:S01]  /*18ef0*/  FFMA.FTZ R118, R135, R88, R56 ;  /* 0x0000005887767223 */ /* 0x000fe20000010038 */
[----:B------:R-:W-:-:S04]  /*18f00*/  IMAD.WIDE.U32 R126, R127, 0x10, R112 ;  /* 0x000000107f7e7825 */ /* 0x000fc800078e0070 */
[----:B------:R-:W-:Y:S01]  /*18f10*/  FFMA.FTZ R112, R117, R100, R68 ;  /* 0x0000006475707223 */ /* 0x000fe20000010044 */
        /* <DEDUP_REMOVED lines=68> */
.L_x_18369:
[----:B------:R-:W-:Y:S05]  /*19360*/  BSYNC.RECONVERGENT B0 ;  /* 0x0000000000007941 */ /* 0x000fea0003800200 */
.L_x_18368:
[----:B0-----:R-:W0:Y:S02]  /*19370*/  LDC.64 R112, c[0x0][0x380] ;  /* 0x0000e000ff707b82 */ /* 0x001e240000000a00 */
[----:B0-----:R-:W-:-:S05]  /*19380*/  IMAD R148, R112, 0x4, R148 ;  /* 0x0000000470947824 */ /* 0x001fca00078e0294 */
[----:B------:R-:W-:-:S13]  /*19390*/  ISETP.GE.AND P0, PT, R148, R113, PT ;  /* 0x000000719400720c */ /* 0x000fda0003f06270 */
[----:B------:R-:W-:Y:S05]  /*193a0*/  @!P0 BRA `(.L_x_18370) ;  /* 0xfffffe7400f88947 */ /* 0x000fea000383ffff */
[----:B------:R-:W-:Y:S05]  /*193b0*/  EXIT ;  /* 0x000000000000794d */ /* 0x000fea0003800000 */
.L_x_18367:
        /* <DEDUP_REMOVED lines=8> */
.L_x_18372:
[----:B------:R-:W-:Y:S05]  /*19440*/  BSYNC B0 ;  /* 0x0000000000007941 */ /* 0x000fea0003800000 */
.L_x_18371:
        /* <DEDUP_REMOVED lines=9> */
.L_x_18373:
[----:B------:R-:W-:Y:S02]  /*194e0*/  IMAD.MOV.U32 R172, RZ, RZ, 0x4 ;  /* 0x00000004ffac7424 */ /* 0x000fe400078e00ff */
[----:B------:R-:W-:-:S04]  /*194f0*/  IMAD.MOV.U32 R145, RZ, RZ, R171 ;  /* 0x000000ffff917224 */ /* 0x000fc800078e00ab */
[----:B------:R-:W-:-:S05]  /*19500*/  FADD.FTZ R167, R166, R145 ;  /* 0x00000091a6a77221 */ /* 0x000fca0000010000 */
[----:B------:R-:W-:-:S07]  /*19510*/  MOV R173, R167 ;  /* 0x000000a700ad7202 */ /* 0x000fce0000000f00 */
[----:B------:R-:W-:Y:S05]  /*19520*/  WARPSYNC.COLLECTIVE R170, `(.L_x_18374) ;  /* 0x00000000aa087348 */ /* 0x000fea0003c00000 */
[----:B------:R0:W1:Y:S02]  /*19530*/  SHFL.BFLY P1, R171, R173, R172, R175 ;  /* 0x0c0000acadab7389 */ /* 0x00006400000200af */
[----:B01----:R-:W-:Y:S05]  /*19540*/  ENDCOLLECTIVE ;  /* 0x000000000000791b */ /* 0x003fea0003800000 */
.L_x_18374:
[----:B------:R-:W-:Y:S01]  /*19550*/  HFMA2 R172, -RZ, RZ, 0, 4.76837158203125e-07 ;  /* 0x00000008ffac7431 */ /* 0x000fe200000001ff */
[----:B------:R-:W-:-:S05]  /*19560*/  MOV R144, R171 ;  /* 0x000000ab00907202 */ /* 0x000fca0000000f00 */
[----:B------:R-:W-:-:S04]  /*19570*/  FADD.FTZ R168, R167, R144 ;  /* 0x00000090a7a87221 */ /* 0x000fc80000010000 */
[----:B------:R-:W-:-:S07]  /*19580*/  IMAD.MOV.U32 R173, RZ, RZ, R168 ;  /* 0x000000ffffad7224 */ /* 0x000fce00078e00a8 */
[----:B------:R-:W-:Y:S05]  /*19590*/  WARPSYNC.COLLECTIVE R170, `(.L_x_18375) ;  /* 0x00000000aa087348 */ /* 0x000fea0003c00000 */
[----:B------:R0:W1:Y:S02]  /*195a0*/  SHFL.BFLY P1, R171, R173, R172, R175 ;  /* 0x0c0000acadab7389 */ /* 0x00006400000200af */
[----:B01----:R-:W-:Y:S05]  /*195b0*/  ENDCOLLECTIVE ;  /* 0x000000000000791b */ /* 0x003fea0003800000 */
.L_x_18375:
        /* <DEDUP_REMOVED lines=8> */
.L_x_18376:
        /* <DEDUP_REMOVED lines=72> */
.L_x_18377:
[----:B------:R-:W-:Y:S02]  /*19ac0*/  IMAD.MOV.U32 R172, RZ, RZ, 0x2 ;  /* 0x00000002ffac7424 */ /* 0x000fe400078e00ff */
[----:B------:R-:W-:-:S04]  /*19ad0*/  IMAD.MOV.U32 R167, RZ, RZ, R171 ;  /* 0x000000ffffa77224 */ /* 0x000fc800078e00ab */
[----:B------:R-:W-:-:S05]  /*19ae0*/  FADD.FTZ R167, R0, R167 ;  /* 0x000000a700a77221 */ /* 0x000fca0000010000 */
[----:B------:R-:W-:-:S07]  /*19af0*/  MOV R173, R167 ;  /* 0x000000a700ad7202 */ /* 0x000fce0000000f00 */
[----:B------:R-:W-:Y:S05]  /*19b00*/  WARPSYNC.COLLECTIVE R170, `(.L_x_18378) ;  /* 0x00000000aa087348 */ /* 0x000fea0003c00000 */
[----:B------:R0:W1:Y:S02]  /*19b10*/  SHFL.BFLY P1, R171, R173, R172, R175 ;  /* 0x0c0000acadab7389 */ /* 0x00006400000200af */
[----:B01----:R-:W-:Y:S05]  /*19b20*/  ENDCOLLECTIVE ;  /* 0x000000000000791b */ /* 0x003fea0003800000 */
.L_x_18378:
[----:B------:R-:W-:Y:S01]  /*19b30*/  HFMA2 R172, -RZ, RZ, 0, 2.384185791015625e-07 ;  /* 0x00000004ffac7431 */ /* 0x000fe200000001ff */
[----:B------:R-:W-:-:S05]  /*19b40*/  MOV R166, R171 ;  /* 0x000000ab00a67202 */ /* 0x000fca0000000f00 */
[----:B------:R-:W-:-:S04]  /*19b50*/  FADD.FTZ R166, R167, R166 ;  /* 0x000000a6a7a67221 */ /* 0x000fc80000010000 */
[----:B------:R-:W-:-:S07]  /*19b60*/  IMAD.MOV.U32 R173, RZ, RZ, R166 ;  /* 0x000000ffffad7224 */ /* 0x000fce00078e00a6 */
[----:B------:R-:W-:Y:S05]  /*19b70*/  WARPSYNC.COLLECTIVE R170, `(.L_x_18379) ;  /* 0x00000000aa087348 */ /* 0x000fea0003c00000 */
[----:B------:R0:W1:Y:S02]  /*19b80*/  SHFL.BFLY P1, R171, R173, R172, R175 ;  /* 0x0c0000acadab7389 */ /* 0x00006400000200af */
[----:B01----:R-:W-:Y:S05]  /*19b90*/  ENDCOLLECTIVE ;  /* 0x000000000000791b */ /* 0x003fea0003800000 */
.L_x_18379:
[----:B------:R-:W-:Y:S02]  /*19ba0*/  IMAD.MOV.U32 R172, RZ, RZ, 0x8 ;  /* 0x00000008ffac7424 */ /* 0x000fe400078e00ff */
[----:B------:R-:W-:-:S04]  /*19bb0*/  IMAD.MOV.U32 R169, RZ, RZ, R171 ;  /* 0x000000ffffa97224 */ /* 0x000fc800078e00ab */
[----:B------:R-:W-:-:S05]  /*19bc0*/  FADD.FTZ R169, R166, R169 ;  /* 0x000000a9a6a97221 */ /* 0x000fca0000010000 */
[----:B------:R-:W-:-:S07]  /*19bd0*/  MOV R173, R169 ;  /* 0x000000a900ad7202 */ /* 0x000fce0000000f00 */
[----:B------:R-:W-:Y:S05]  /*19be0*/  WARPSYNC.COLLECTIVE R170, `(.L_x_18380) ;  /* 0x00000000aa087348 */ /* 0x000fea0003c00000 */
[----:B------:R0:W1:Y:S02]  /*19bf0*/  SHFL.BFLY P1, R171, R173, R172, R175 ;  /* 0x0c0000acadab7389 */ /* 0x00006400000200af */
[----:B01----:R-:W-:Y:S05]  /*19c00*/  ENDCOLLECTIVE ;  /* 0x000000000000791b */ /* 0x003fea0003800000 */
.L_x_18380:
[----:B------:R-:W-:Y:S01]  /*19c10*/  HFMA2 R172, -RZ, RZ, 0, 9.5367431640625e-07 ;  /* 0x00000010ffac7431 */ /* 0x000fe200000001ff */
[----:B------:R-:W-:-:S05]  /*19c20*/  MOV R168, R171 ;  /* 0x000000ab00a87202 */ /* 0x000fca0000000f00 */
[----:B------:R-:W-:-:S04]  /*19c30*/  FADD.FTZ R168, R169, R168 ;  /* 0x000000a8a9a87221 */ /* 0x000fc80000010000 */
[----:B------:R-:W-:-:S07]  /*19c40*/  IMAD.MOV.U32 R173, RZ, RZ, R168 ;  /* 0x000000ffffad7224 */ /* 0x000fce00078e00a8 */
[----:B------:R-:W-:Y:S05]  /*19c50*/  WARPSYNC.COLLECTIVE R170, `(.L_x_18381) ;  /* 0x00000000aa087348 */ /* 0x000fea0003c00000 */
[----:B------:R0:W1:Y:S02]  /*19c60*/  SHFL.BFLY P1, R171, R173, R172, R175 ;  /* 0x0c0000acadab7389 */ /* 0x00006400000200af */
[----:B01----:R-:W-:Y:S05]  /*19c70*/  ENDCOLLECTIVE ;  /* 0x000000000000791b */ /* 0x003fea0003800000 */
.L_x_18381:
[----:B------:R-:W-:Y:S05]  /*19c80*/  BRA `(.L_x_18382) ;  /* 0xffffffec00687947 */ /* 0x000fea000383ffff */
.L_x_18383:
        /* <DEDUP_REMOVED lines=15> */
.L_x_37307:


//--------------------- .text._ZN10layer_norm13ln_fwd_kernelINS_13Kernel_traitsIf6__halfS2_S2_fjLj1024ELj1ELj4ELj1ELj16ENS_18Kernel_traits_baseILj1024EfS2_S2_S2_fjLj128EEEEELb0ELb0ELb0ELb0EEEvNS_9FwdParamsE --------------------------
	.section	.text._ZN10layer_norm13ln_fwd_kernelINS_13Kernel_traitsIf6__halfS2_S2_fjLj1024ELj1ELj4ELj1ELj16ENS_18Kernel_traits_baseILj1024EfS2_S2_S2_fjLj128EEEEELb0ELb0ELb0ELb0EEEvNS_9FwdParamsE,"ax",@progbits
	.align	128
        .global         _ZN10layer_norm13ln_fwd_kernelINS_13Kernel_traitsIf6__halfS2_S2_fjLj1024ELj1ELj4ELj1ELj16ENS_18Kernel_traits_baseILj1024EfS2_S2_S2_fjLj128EEEEELb0ELb0ELb0ELb0EEEvNS_9FwdParamsE
        .type           _ZN10layer_norm13ln_fwd_kernelINS_13Kernel_traitsIf6__halfS2_S2_fjLj1024ELj1ELj4ELj1ELj16ENS_18Kernel_traits_baseILj1024EfS2_S2_S2_fjLj128EEEEELb0ELb0ELb0ELb0EEEvNS_9FwdParamsE,@function
        .size           _ZN10layer_norm13ln_fwd_kernelINS_13Kernel_traitsIf6__halfS2_S2_fjLj1024ELj1ELj4ELj1ELj16ENS_18Kernel_traits_baseILj1024EfS2_S2_S2_fjLj128EEEEELb0ELb0ELb0ELb0EEEvNS_9FwdParamsE,(.L_x_37308 - _ZN10layer_norm13ln_fwd_kernelINS_13Kernel_traitsIf6__halfS2_S2_fjLj1024ELj1ELj4ELj1ELj16ENS_18Kernel_traits_baseILj1024EfS2_S2_S2_fjLj128EEEEELb0ELb0ELb0ELb0EEEvNS_9FwdParamsE)
        .other          _ZN10layer_norm13ln_fwd_kernelINS_13Kernel_traitsIf6__halfS2_S2_fjLj1024ELj1ELj4ELj1ELj16ENS_18Kernel_traits_baseILj1024EfS2_S2_S2_fjLj128EEEEELb0ELb0ELb0ELb0EEEvNS_9FwdParamsE,@"STO_CUDA_ENTRY STV_DEFAULT"
_ZN10layer_norm13ln_fwd_kernelINS_13Kernel_traitsIf6__halfS2_S2_fjLj1024ELj1ELj4ELj1ELj16ENS_18Kernel_traits_baseILj1024EfS2_S2_S2_fjLj128EEEEELb0ELb0ELb0ELb0EEEvNS_9FwdParamsE:
.text._ZN10layer_norm13ln_fwd_kernelINS_13Kernel_traitsIf6__halfS2_S2_fjLj1024ELj1ELj4ELj1ELj16ENS_18Kernel_traits_baseILj1024EfS2_S2_S2_fjLj128EEEEELb0ELb0ELb0ELb0EEEvNS_9FwdParamsE:
        /* <DEDUP_REMOVED lines=64> */
.L_x_18385:
        /* <DEDUP_REMOVED lines=40> */
.L_x_18386:
[----:B------:R-:W-:Y:S05]  /*0680*/  BSYNC.RECONVERGENT B0 ;  /* 0x0000000000007941 */ /* 0x000fea0003800200 */
.L_x_18384:
        /* <DEDUP_REMOVED lines=12> */
.L_x_18416:
        /* <DEDUP_REMOVED lines=10> */
[----:B------:R-:W-:Y:S01]  /*07f0*/  MOV R110, R92 ;  /* 0x0000005c006e7202 */ /* 0x000fe20000000f00 */
[----:B---3--:R-:W-:Y:S01]  /*0800*/  @P1 HADD2.F32 R109, -RZ, R84.H0_H0 ;  /* 0x20000054ff6d1230 */ /* 0x008fe20000004100 */
        /* <DEDUP_REMOVED lines=39> */
.L_x_18389:
[----:B0-----:R-:W-:-:S04]  /*0a80*/  UISETP.NE.U32.AND UP1, UPT, UR14, URZ, UPT ;  /* 0x000000ff0e00728c */ /* 0x001fc8000bf25070 */
        /* <DEDUP_REMOVED lines=24> */
.L_x_18391:
        /* <DEDUP_REMOVED lines=16> */
.L_x_18390:
[----:B------:R-:W1:Y:S01]  /*0d10*/  @UP0 LDCU.64 UR4, c[0x0][0x3a8] ;  /* 0x00007500ff0407ac */ /* 0x000e620008000a00 */
[----:B------:R-:W-:Y:S01]  /*0d20*/  PLOP3.LUT P2, PT, PT, PT, UP0, 0x80, 0x8 ;  /* 0x000000000008781c */ /* 0x000fe20003f4f008 */
[----:B------:R-:W-:Y:S01]  /*0d30*/  HFMA2 R85, -RZ, RZ, 0, 9.5367431640625e-07 ;  /* 0x00000010ff557431 */ /* 0x000fe200000001ff */
[----:B------:R-:W-:Y:S02]  /*0d40*/  PLOP3.LUT P3, PT, PT, PT, UP0, 0x80, 0x8 ;  /* 0x000000000008781c */ /* 0x000fe40003f6f008 */
[----:B------:R-:W-:-:S09]  /*0d50*/  IADD3 R110, PT, PT, R92, 0x20, RZ ;  /* 0x000000205c6e7810 */ /* 0x000fd20007ffe0ff */
[----:B-1----:R-:W-:-:S05]  /*0d60*/  @P2 IMAD.WIDE.U32 R84, R92, R85, UR4 ;  /* 0x000000045c542e25 */ /* 0x002fca000f8e0055 */
[----:B------:R1:W-:Y:S02]  /*0d70*/  @P3 STG.E.128 desc[UR6][R84.64], R16 ;  /* 0x0000001054003986 */ /* 0x0003e4000c101d06 */
.L_x_18388:
[----:B0---4-:R-:W-:Y:S05]  /*0d80*/  BSYNC.RECONVERGENT B0 ;  /* 0x0000000000007941 */ /* 0x011fea0003800200 */
.L_x_18387:
        /* <DEDUP_REMOVED lines=42> */
.L_x_18394:
        /* <DEDUP_REMOVED lines=20> */
.L_x_18396:
        /* <DEDUP_REMOVED lines=20> */
.L_x_18395:
[----:B------:R-:W0:Y:S01]  /*12b0*/  @UP0 LDCU.64 UR4, c[0x0][0x3a8] ;  /* 0x00007500ff0407ac */ /* 0x000e220008000a00 */
[----:B------:R-:W-:Y:S02]  /*12c0*/  PLOP3.LUT P2, PT, PT, PT, UP0, 0x80, 0x8 ;  /* 0x000000000008781c */ /* 0x000fe40003f4f008 */
[----:B------:R-:W-:Y:S02]  /*12d0*/  PLOP3.LUT P3, PT, PT, PT, UP0, 0x80, 0x8 ;  /* 0x000000000008781c */ /* 0x000fe40003f6f008 */
[----:B------:R-:W-:-:S09]  /*12e0*/  MOV R85, 0x10 ;  /* 0x0000001000557802 */ /* 0x000fd20000000f00 */
[C---:B0-----:R-:W-:Y:S01]  /*12f0*/  @P2 IMAD.WIDE.U32 R84, R110.reuse, R85, UR4 ;  /* 0x000000046e542e25 */ /* 0x041fe2000f8e0055 */
[----:B------:R-:W-:-:S04]  /*1300*/  IADD3 R110, PT, PT, R110, 0x20, RZ ;  /* 0x000000206e6e7810 */ /* 0x000fc80007ffe0ff */
[----:B------:R0:W-:Y:S03]  /*1310*/  @P3 STG.E.128 desc[UR6][R84.64], R16 ;  /* 0x0000001054003986 */ /* 0x0001e6000c101d06 */
.L_x_18393:
[----:B------:R-:W-:Y:S05]  /*1320*/  BSYNC.RECONVERGENT B0 ;  /* 0x0000000000007941 */ /* 0x000fea0003800200 */
.L_x_18392:
        /* <DEDUP_REMOVED lines=42> */
.L_x_18399:
        /* <DEDUP_REMOVED lines=20> */
.L_x_18401:
        /* <DEDUP_REMOVED lines=20> */
.L_x_18400:
[----:B------:R-:W0:Y:S01]  /*1850*/  @UP0 LDCU.64 UR4, c[0x0][0x3a8] ;  /* 0x00007500ff0407ac */ /* 0x000e220008000a00 */
[----:B------:R-:W-:Y:S01]  /*1860*/  PLOP3.LUT P2, PT, PT, PT, UP0, 0x80, 0x8 ;  /* 0x000000000008781c */ /* 0x000fe20003f4f008 */
[----:B------:R-:W-:Y:S01]  /*1870*/  HFMA2 R85, -RZ, RZ, 0, 9.5367431640625e-07 ;  /* 0x00000010ff557431 */ /* 0x000fe200000001ff */
[----:B------:R-:W-:-:S11]  /*1880*/  PLOP3.LUT P3, PT, PT, PT, UP0, 0x80, 0x8 ;  /* 0x000000000008781c */ /* 0x000fd60003f6f008 */
[C---:B0-----:R-:W-:Y:S01]  /*1890*/  @P2 IMAD.WIDE.U32 R84, R110.reuse, R85, UR4 ;  /* 0x000000046e542e25 */ /* 0x041fe2000f8e0055 */
[----:B------:R-:W-:-:S04]  /*18a0*/  IADD3 R110, PT, PT, R110, 0x20, RZ ;  /* 0x000000206e6e7810 */ /* 0x000fc80007ffe0ff */
[----:B------:R0:W-:Y:S03]  /*18b0*/  @P3 STG.E.128 desc[UR6][R84.64], R16 ;  /* 0x0000001054003986 */ /* 0x0001e6000c101d06 */
.L_x_18398:
[----:B------:R-:W-:Y:S05]  /*18c0*/  BSYNC.RECONVERGENT B0 ;  /* 0x0000000000007941 */ /* 0x000fea0003800200 */
.L_x_18397:
        /* <DEDUP_REMOVED lines=42> */
.L_x_18404:
        /* <DEDUP_REMOVED lines=20> */
.L_x_18406:
        /* <DEDUP_REMOVED lines=20> */
.L_x_18405:
[----:B------:R-:W0:Y:S01]  /*1df0*/  @UP0 LDCU.64 UR4, c[0x0][0x3a8] ;  /* 0x00007500ff0407ac */ /* 0x000e220008000a00 */
[----:B------:R-:W-:Y:S02]  /*1e00*/  PLOP3.LUT P2, PT, PT, PT, UP0, 0x80, 0x8 ;  /* 0x000000000008781c */ /* 0x000fe40003f4f008 */
[----:B------:R-:W-:Y:S02]  /*1e10*/  PLOP3.LUT P3, PT, PT, PT, UP0, 0x80, 0x8 ;  /* 0x000000000008781c */ /* 0x000fe40003f6f008 */
[----:B------:R-:W-:-:S09]  /*1e20*/  MOV R85, 0x10 ;  /* 0x0000001000557802 */ /* 0x000fd20000000f00 */
[----:B0-----:R-:W-:-:S05]  /*1e30*/  @P2 IMAD.WIDE.U32 R84, R110, R85, UR4 ;  /* 0x000000046e542e25 */ /* 0x001fca000f8e0055 */
[----:B------:R0:W-:Y:S02]  /*1e40*/  @P3 STG.E.128 desc[UR6][R84.64], R16 ;  /* 0x0000001054003986 */ /* 0x0001e4000c101d06 */
.L_x_18403:
[----:B------:R-:W-:Y:S05]  /*1e50*/  BSYNC.RECONVERGENT B0 ;  /* 0x0000000000007941 */ /* 0x000fea0003800200 */
.L_x_18402:
        /* <DEDUP_REMOVED lines=125> */
.L_x_18428:
        /* <DEDUP_REMOVED lines=31> */
[----:B------:R-:W-:Y:S01]  /*2820*/  F2FP.F16.F32.PACK_AB R84, R85, R84 ;  /* 0x000000545554723e */ /* 0x000fe200000000ff */
        /* <DEDUP_REMOVED lines=13> */
[----:B------:R-:W-:Y:S02]  /*2900*/  F2FP.F16.F32.PACK_AB R85, R86, R85 ;  /* 0x000000555655723e */ /* 0x000fe400000000ff */
[----:B------:R-:W-:Y:S02]  /*2910*/  F2FP.F16.F32.PACK_AB R86, R114, R113 ;  /* 0x000000717256723e */ /* 0x000fe400000000ff */
[----:B------:R-:W-:-:S05]  /*2920*/  F2FP.F16.F32.PACK_AB R87, R116, R87 ;  /* 0x000000577457723e */ /* 0x000fca00000000ff */
[----:B------:R1:W-:Y:S02]  /*2930*/  STG.E.128 desc[UR6][R110.64], R84 ;  /* 0x000000546e007986 */ /* 0x0003e4000c101d06 */
.L_x_18409:
[----:B------:R-:W-:Y:S05]  /*2940*/  BSYNC.RECONVERGENT B0 ;  /* 0x0000000000007941 */ /* 0x000fea0003800200 */
.L_x_18408:
        /* <DEDUP_REMOVED lines=35> */
.L_x_18411:
[----:B------:R-:W-:Y:S05]  /*2b80*/  BSYNC.RECONVERGENT B0 ;  /* 0x0000000000007941 */ /* 0x000fea0003800200 */
.L_x_18410:
        /* <DEDUP_REMOVED lines=35> */
.L_x_18413:
[----:B------:R-:W-:Y:S05]  /*2dc0*/  BSYNC.RECONVERGENT B0 ;  /* 0x0000000000007941 */ /* 0x000fea0003800200 */
.L_x_18412:
        /* <DEDUP_REMOVED lines=29> */
[----:B------:R-:W-:-:S02]  /*2fa0*/  F2FP.F16.F32.PACK_AB R86, R116, R117 ;  /* 0x000000757456723e */ /* 0x000fc400000000ff */
[----:B------:R-:W-:Y:S02]  /*2fb0*/  F2FP.F16.F32.PACK_AB R87, R118, R87 ;  /* 0x000000577657723e */ /* 0x000fe400000000ff */
[----:B------:R-:W-:Y:S02]  /*2fc0*/  F2FP.F16.F32.PACK_AB R85, R114, R113 ;  /* 0x000000717255723e */ /* 0x000fe400000000ff */
[----:B------:R-:W-:-:S05]  /*2fd0*/  F2FP.F16.F32.PACK_AB R84, R112, R109 ;  /* 0x0000006d7054723e */ /* 0x000fca00000000ff */
[----:B------:R4:W-:Y:S02]  /*2fe0*/  STG.E.128 desc[UR6][R110.64], R84 ;  /* 0x000000546e007986 */ /* 0x0009e4000c101d06 */
.L_x_18415:
[----:B------:R-:W-:Y:S05]  /*2ff0*/  BSYNC.RECONVERGENT B0 ;  /* 0x0000000000007941 */ /* 0x000fea0003800200 */
.L_x_18414:
[----:B01234-:R-:W0:Y:S02]  /*3000*/  LDC.64 R84, c[0x0][0x380] ;  /* 0x0000e000ff547b82 */ /* 0x01fe240000000a00 */
[----:B0-----:R-:W-:-:S04]  /*3010*/  LEA R0, R84, R0, 0x2 ;  /* 0x0000000054007211 */ /* 0x001fc800078e10ff */
[----:B------:R-:W-:-:S13]  /*3020*/  ISETP.GE.AND P0, PT, R0, R85, PT ;  /* 0x000000550000720c */ /* 0x000fda0003f06270 */
[----:B------:R-:W-:Y:S05]  /*3030*/  @!P0 BRA `(.L_x_18416) ;  /* 0xffffffd400c48947 */ /* 0x000fea000383ffff */
[----:B------:R-:W-:Y:S05]  /*3040*/  EXIT ;  /* 0x000000000000794d */ /* 0x000fea0003800000 */
.L_x_18407:
        /* <DEDUP_REMOVED lines=8> */
.L_x_18418:
[----:B------:R-:W-:Y:S05]  /*30d0*/  BSYNC B0 ;  /* 0x0000000000007941 */ /* 0x000fea0003800000 */
.L_x_18417:
        /* <DEDUP_REMOVED lines=10> */
.L_x_18419:
[----:B------:R-:W-:Y:S01]  /*3180*/  HFMA2 R114, -RZ, RZ, 0, 2.384185791015625e-07 ;  /* 0x00000004ff727431 */ /* 0x000fe200000001ff */
[----:B------:R-:W-:-:S05]  /*3190*/  MOV R86, R113 ;  /* 0x0000007100567202 */ /* 0x000fca0000000f00 */
[----:B------:R-:W-:-:S05]  /*31a0*/  FADD.FTZ R86, R85, R86 ;  /* 0x0000005655567221 */ /* 0x000fca0000010000 */
[----:B------:R-:W-:-:S07]  /*31b0*/  MOV R115, R86 ;  /* 0x0000005600737202 */ /* 0x000fce0000000f00 */
[----:B------:R-:W-:Y:S05]  /*31c0*/  WARPSYNC.COLLECTIVE R112, `(.L_x_18420) ;  /* 0x0000000070087348 */ /* 0x000fea0003c00000 */
[----:B------:R0:W1:Y:S02]  /*31d0*/  SHFL.BFLY P6, R113, R115, R114, R117 ;  /* 0x0c00007273717389 */ /* 0x00006400000c0075 */
[----:B01----:R-:W-:Y:S05]  /*31e0*/  ENDCOLLECTIVE ;  /* 0x000000000000791b */ /* 0x003fea0003800000 */
.L_x_18420:
[----:B------:R-:W-:Y:S01]  /*31f0*/  HFMA2 R114, -RZ, RZ, 0, 4.76837158203125e-07 ;  /* 0x00000008ff727431 */ /* 0x000fe200000001ff */
[----:B------:R-:W-:-:S05]  /*3200*/  MOV R87, R113 ;  /* 0x0000007100577202 */ /* 0x000fca0000000f00 */
[----:B------:R-:W-:-:S05]  /*3210*/  FADD.FTZ R87, R86, R87 ;  /* 0x0000005756577221 */ /* 0x000fca0000010000 */
[----:B------:R-:W-:-:S07]  /*3220*/  MOV R115, R87 ;  /* 0x0000005700737202 */ /* 0x000fce0000000f00 */
[----:B------:R-:W-:Y:S05]  /*3230*/  WARPSYNC.COLLECTIVE R112, `(.L_x_18421) ;  /* 0x0000000070087348 */ /* 0x000fea0003c00000 */
[----:B------:R0:W1:Y:S02]  /*3240*/  SHFL.BFLY P6, R113, R115, R114, R117 ;  /* 0x0c00007273717389 */ /* 0x00006400000c0075 */
[----:B01----:R-:W-:Y:S05]  /*3250*/  ENDCOLLECTIVE ;  /* 0x000000000000791b */ /* 0x003fea0003800000 */
.L_x_18421:
[----:B------:R-:W-:Y:S01]  /*3260*/  HFMA2 R114, -RZ, RZ, 0, 9.5367431640625e-07 ;  /* 0x00000010ff727431 */ /* 0x000fe200000001ff */
[----:B------:R-:W-:-:S05]  /*3270*/  MOV R110, R113 ;  /* 0x00000071006e7202 */ /* 0x000fca0000000f00 */
[----:B------:R-:W-:-:S05]  /*3280*/  FADD.FTZ R110, R87, R110 ;  /* 0x0000006e576e7221 */ /* 0x000fca0000010000 */
[----:B------:R-:W-:-:S07]  /*3290*/  MOV R115, R110 ;  /* 0x0000006e00737202 */ /* 0x000fce0000000f00 */
[----:B------:R-:W-:Y:S05]  /*32a0*/  WARPSYNC.COLLECTIVE R112, `(.L_x_18422) ;  /* 0x0000000070087348 */ /* 0x000fea0003c00000 */
[----:B------:R0:W1:Y:S02]  /*32b0*/  SHFL.BFLY P6, R113, R115, R114, R117 ;  /* 0x0c00007273717389 */ /* 0x00006400000c0075 */
[----:B01----:R-:W-:Y:S05]  /*32c0*/  ENDCOLLECTIVE ;  /* 0x000000000000791b */ /* 0x003fea0003800000 */
.L_x_18422:
        /* <DEDUP_REMOVED lines=73> */
.L_x_18423:
[----:B------:R-:W-:Y:S01]  /*3760*/  HFMA2 R114, -RZ, RZ, 0, 1.1920928955078125e-07 ;  /* 0x00000002ff727431 */ /* 0x000fe200000001ff */
[----:B------:R-:W-:-:S05]  /*3770*/  MOV R85, R113 ;  /* 0x0000007100557202 */ /* 0x000fca0000000f00 */
[----:B------:R-:W-:-:S05]  /*3780*/  FADD.FTZ R85, R84, R85 ;  /* 0x0000005554557221 */ /* 0x000fca0000010000 */
[----:B------:R-:W-:-:S07]  /*3790*/  MOV R115, R85 ;  /* 0x0000005500737202 */ /* 0x000fce0000000f00 */
[----:B------:R-:W-:Y:S05]  /*37a0*/  WARPSYNC.COLLECTIVE R112, `(.L_x_18424) ;  /* 0x0000000070087348 */ /* 0x000fea0003c00000 */
[----:B------:R0:W1:Y:S02]  /*37b0*/  SHFL.BFLY P6, R113, R115, R114, R117 ;  /* 0x0c00007273717389 */ /* 0x00006400000c0075 */
[----:B01----:R-:W-:Y:S05]  /*37c0*/  ENDCOLLECTIVE ;  /* 0x000000000000791b */ /* 0x003fea0003800000 */
.L_x_18424:
[----:B------:R-:W-:Y:S01]  /*37d0*/  HFMA2 R114, -RZ, RZ, 0, 2.384185791015625e-07 ;  /* 0x00000004ff727431 */ /* 0x000fe200000001ff */
[----:B------:R-:W-:-:S05]  /*37e0*/  MOV R86, R113 ;  /* 0x0000007100567202 */ /* 0x000fca0000000f00 */
[----:B------:R-:W-:-:S05]  /*37f0*/  FADD.FTZ R86, R85, R86 ;  /* 0x0000005655567221 */ /* 0x000fca0000010000 */
[----:B------:R-:W-:-:S07]  /*3800*/  MOV R115, R86 ;  /* 0x0000005600737202 */ /* 0x000fce0000000f00 */
[----:B------:R-:W-:Y:S05]  /*3810*/  WARPSYNC.COLLECTIVE R112, `(.L_x_18425) ;  /* 0x0000000070087348 */ /* 0x000fea0003c00000 */
[----:B------:R0:W1:Y:S02]  /*3820*/  SHFL.BFLY P6, R113, R115, R114, R117 ;  /* 0x0c00007273717389 */ /* 0x00006400000c0075 */
[----:B01----:R-:W-:Y:S05]  /*3830*/  ENDCOLLECTIVE ;  /* 0x000000000000791b */ /* 0x003fea0003800000 */
.L_x_18425:
[----:B------:R-:W-:Y:S01]  /*3840*/  HFMA2 R114, -RZ, RZ, 0, 4.76837158203125e-07 ;  /* 0x00000008ff727431 */ /* 0x000fe200000001ff */
[----:B------:R-:W-:-:S05]  /*3850*/  MOV R87, R113 ;  /* 0x0000007100577202 */ /* 0x000fca0000000f00 */
[----:B------:R-:W-:-:S05]  /*3860*/  FADD.FTZ R87, R86, R87 ;  /* 0x0000005756577221 */ /* 0x000fca0000010000 */
[----:B------:R-:W-:-:S07]  /*3870*/  MOV R115, R87 ;  /* 0x0000005700737202 */ /* 0x000fce0000000f00 */
[----:B------:R-:W-:Y:S05]  /*3880*/  WARPSYNC.COLLECTIVE R112, `(.L_x_18426) ;  /* 0x0000000070087348 */ /* 0x000fea0003c00000 */
[----:B------:R0:W1:Y:S02]  /*3890*/  SHFL.BFLY P6, R113, R115, R114, R117 ;  /* 0x0c00007273717389 */ /* 0x00006400000c0075 */
[----:B01----:R-:W-:Y:S05]  /*38a0*/  ENDCOLLECTIVE ;  /* 0x000000000000791b */ /* 0x003fea0003800000 */
.L_x_18426:
[----:B------:R-:W-:Y:S01]  /*38b0*/  HFMA2 R114, -RZ, RZ, 0, 9.5367431640625e-07 ;  /* 0x00000010ff727431 */ /* 0x000fe200000001ff */
[----:B------:R-:W-:-:S05]  /*38c0*/  MOV R110, R113 ;  /* 0x00000071006e7202 */ /* 0x000fca0000000f00 */
[----:B------:R-:W-:-:S05]  /*38d0*/  FADD.FTZ R110, R87, R110 ;  /* 0x0000006e576e7221 */ /* 0x000fca0000010000 */
[----:B------:R-:W-:-:S07]  /*38e0*/  MOV R115, R110 ;  /* 0x0000006e00737202 */ /* 0x000fce0000000f00 */
[----:B------:R-:W-:Y:S05]  /*38f0*/  WARPSYNC.COLLECTIVE R112, `(.L_x_18427) ;  /* 0x0000000070087348 */ /* 0x000fea0003c00000 */
[----:B------:R0:W1:Y:S02]  /*3900*/  SHFL.BFLY P6, R113, R115, R114, R117 ;  /* 0x0c00007273717389 */ /* 0x00006400000c0075 */
[----:B01----:R-:W-:Y:S05]  /*3910*/  ENDCOLLECTIVE ;  /* 0x000000000000791b */ /* 0x003fea0003800000 */
.L_x_18427:
[----:B------:R-:W-:Y:S05]  /*3920*/  BRA `(.L_x_18428) ;  /* 0xffffffec00407947 */ /* 0x000fea000383ffff */
.L_x_18429:
        /* <DEDUP_REMOVED lines=13> */
.L_x_37308:


//--------------------- .text._ZN10layer_norm13ln_fwd_kernelINS_13Kernel_traitsIf6__halfS2_S2_fjLj1024ELj1ELj4ELj1ELj16ENS_18Kernel_traits_baseILj1024EfS2_S2_S2_fjLj128EEEEELb0ELb0ELb0ELb1EEEvNS_9FwdParamsE --------------------------
	.section	.text._ZN10layer_norm13ln_fwd_kernelINS_13Kernel_traitsIf6__halfS2_S2_fjLj1024ELj1ELj4ELj1ELj16ENS_18Kernel_traits_baseILj1024EfS2_S2_S2_fjLj128EEEEELb0ELb0ELb0ELb1EEEvNS_9FwdParamsE,"ax",@progbits
	.align	128
        .global         _ZN10layer_norm13ln_fwd_kernelINS_13Kernel_traitsIf6__halfS2_S2_fjLj1024ELj1ELj4ELj1ELj16ENS_18Kernel_traits_baseILj1024EfS2_S2_S2_fjLj128EEEEELb0ELb0ELb0ELb1EEEvNS_9FwdParamsE
        .type           _ZN10layer_norm13ln_fwd_kernelINS_13Kernel_traitsIf6__halfS2_S2_fjLj1024ELj1ELj4ELj1ELj16ENS_18Kernel_traits_baseILj1024EfS2_S2_S2_fjLj128EEEEELb0ELb0ELb0ELb1EEEvNS_9FwdParamsE,@function
        .size           _ZN10layer_norm13ln_fwd_kernelINS_13Kernel_traitsIf6__halfS2_S2_fjLj1024ELj1ELj4ELj1ELj16ENS_18Kernel_traits_baseILj1024EfS2_S2_S2_fjLj128EEEEELb0ELb0ELb0ELb1EEEvNS_9FwdParamsE,(.L_x_37309 - _ZN10layer_norm13ln_fwd_kernelINS_13Kernel_traitsIf6__halfS2_S2_fjLj1024ELj1ELj4ELj1ELj16ENS_18Kernel_traits_baseILj1024EfS2_S2_S2_fjLj128EEEEELb0ELb0ELb0ELb1EEEvNS_9FwdParamsE)
        .other          _ZN10layer_norm13ln_fwd_kernelINS_13Kernel_traitsIf6__halfS2_S2_fjLj1024ELj1ELj4ELj1ELj16ENS_18Kernel_traits_baseILj1024EfS2_S2_S2_fjLj128EEEEELb0ELb0ELb0ELb1EEEvNS_9FwdParamsE,@"STO_CUDA_ENTRY STV_DEFAULT"
_ZN10layer_norm13ln_fwd_kernelINS_13Kernel_traitsIf6__halfS2_S2_fjLj1024ELj1ELj4ELj1ELj16ENS_18Kernel_traits_baseILj1024EfS2_S2_S2_fjLj128EEEEELb0ELb0ELb0ELb1EEEvNS_9FwdParamsE:
.text._ZN10layer_norm13ln_fwd_kernelINS_13Kernel_traitsIf6__halfS2_S2_fjLj1024ELj1ELj4ELj1ELj16ENS_18Kernel_traits_baseILj1024EfS2_S2_S2_fjLj128EEEEELb0ELb0ELb0ELb1EEEvNS_9FwdParamsE:
        /* <DEDUP_REMOVED lines=37> */
.L_x_18430:
        /* <DEDUP_REMOVED lines=26> */
.L_x_18431:
        /* <DEDUP_REMOVED lines=11> */
.L_x_18445:
        /* <DEDUP_REMOVED lines=13> */
[----:B--2---:R-:W-:-:S08]  /*0570*/  @P1 HADD2.F32 R13, -RZ, R2.H0_H0 ;  /* 0x20000002ff0d1230 */ /* 0x004fd00000004100 */
        /* <DEDUP_REMOVED lines=10> */
[--C-:B------:R-:W-:Y:S02]  /*0620*/  HADD2.F32 R6, -RZ, R7.reuse.H0_H0 ;  /* 0x20000007ff067230 */ /* 0x100fe40000004100 */
        /* <DEDUP_REMOVED lines=22> */
.L_x_18432:
[----:B----4-:R-:W-:-:S04]  /*0790*/  UISETP.NE.U32.AND UP1, UPT, UR12, URZ, UPT ;  /* 0x000000ff0c00728c */ /* 0x010fc8000bf25070 */
[----:B------:R-:W-:-:S06]  /*07a0*/  UISETP.NE.AND.EX UP1, UPT, UR13, URZ, UPT, UP1 ;  /* 0x000000ff0d00728c */ /* 0x000fcc000bf25310 */
[----:B------:R-:W-:-:S13]  /*07b0*/  PLOP3.LUT P1, PT, PT, PT, UP1, 0x80, 0x8 ;  /* 0x000000000008781c */ /* 0x000fda0003f2f018 */
[----:B------:R-:W-:Y:S05]  /*07c0*/  @!P1 BRA `(.L_x_18434) ;  /* 0x0000000000549947 */ /* 0x000fea0003800000 */
[--C-:B-----5:R-:W-:Y:S02]  /*07d0*/  HADD2.F32 R0, -RZ, R4.reuse.H0_H0 ;  /* 0x20000004ff007230 */ /* 0x120fe40000004100 */
[----:B------:R-:W-:Y:S02]  /*07e0*/  HADD2.F32 R2, -RZ, R4.H1_H1 ;  /* 0x30000004ff027230 */ /* 0x000fe40000004100 */
[--C-:B------:R-:W-:Y:S02]  /*07f0*/  HADD2.F32 R4, -RZ, R6.reuse.H0_H0 ;  /* 0x20000006ff047230 */ /* 0x100fe40000004100 */
[-C--:B------:R-:W-:Y:S01]  /*0800*/  FMUL.FTZ R9, R0, R13.reuse ;  /* 0x0000000d00097220 */ /* 0x080fe20000410000 */
[----:B------:R-:W-:Y:S02]  /*0810*/  HADD2.F32 R16, -RZ, R6.H1_H1 ;  /* 0x30000006ff107230 */ /* 0x000fe40000004100 */
[----:B------:R-:W-:Y:S01]  /*0820*/  FMUL.FTZ R2, R2, R13 ;  /* 0x0000000d02027220 */ /* 0x000fe20000410000 */
[----:B------:R-:W-:-:S02]  /*0830*/  HADD2.F32 R8, -RZ, R5.H0_H0 ;  /* 0x20000005ff087230 */ /* 0x000fc40000004100 */
[----:B------:R-:W-:Y:S02]  /*0840*/  HADD2.F32 R14, -RZ, R5.H1_H1 ;  /* 0x30000005ff0e7230 */ /* 0x000fe40000004100 */
[--C-:B------:R-:W-:Y:S02]  /*0850*/  HADD2.F32 R6, -RZ, R7.reuse.H0_H0 ;  /* 0x20000007ff067230 */ /* 0x100fe40000004100 */
[-C--:B------:R-:W-:Y:S01]  /*0860*/  FMUL.FTZ R8, R8, R13.reuse ;  /* 0x0000000d08087220 */ /* 0x080fe20000410000 */
[----:B------:R-:W-:Y:S02]  /*0870*/  HADD2.F32 R18, -RZ, R7.H1_H1 ;  /* 0x30000007ff127230 */ /* 0x000fe40000004100 */
[-C--:B------:R-:W-:Y:S01]  /*0880*/  FMUL.FTZ R7, R4, R13.reuse ;  /* 0x0000000d04077220 */ /* 0x080fe20000410000 */
[-C--:B------:R-:W-:Y:S01]  /*0890*/  FMUL.FTZ R4, R16, R13.reuse ;  /* 0x0000000d10047220 */ /* 0x080fe20000410000 */
[-C--:B------:R-:W-:Y:S01]  /*08a0*/  FMUL.FTZ R6, R6, R13.reuse ;  /* 0x0000000d06067220 */ /* 0x080fe20000410000 */
[-C--:B------:R-:W-:Y:S01]  /*08b0*/  FMUL.FTZ R3, R14, R13.reuse ;  /* 0x0000000d0e037220 */ /* 0x080fe20000410000 */
[----:B------:R-:W-:Y:S01]  /*08c0*/  FMUL.FTZ R5, R18, R13 ;  /* 0x0000000d12057220 */ /* 0x000fe20000410000 */
[----:B------:R-:W-:-:S02]  /*08d0*/  F2FP.F16.F32.PACK_AB R16, R2, R9 ;  /* 0x000000090210723e */ /* 0x000fc400000000ff */
[----:B------:R-:W-:Y:S02]  /*08e0*/  F2FP.F16.F32.PACK_AB R18, R4, R7 ;  /* 0x000000070412723e */ /* 0x000fe400000000ff */
[----:B------:R-:W-:Y:S02]  /*08f0*/  F2FP.F16.F32.PACK_AB R19, R5, R6 ;  /* 0x000000060513723e */ /* 0x000fe400000000ff */
[----:B------:R-:W-:Y:S01]  /*0900*/  F2FP.F16.F32.PACK_AB R17, R3, R8 ;  /* 0x000000080311723e */ /* 0x000fe200000000ff */
[----:B------:R-:W-:Y:S06]  /*0910*/  BRA `(.L_x_18433) ;  /* 0x0000000000407947 */ /* 0x000fec0003800000 */
.L_x_18434:
[--C-:B-----5:R-:W-:Y:S02]  /*0920*/  HADD2.F32 R0, -RZ, R4.reuse.H0_H0 ;  /* 0x20000004ff007230 */ /* 0x120fe40000004100 */
[----:B------:R-:W-:Y:S02]  /*0930*/  HADD2.F32 R2, -RZ, R4.H1_H1 ;  /* 0x30000004ff027230 */ /* 0x000fe40000004100 */
[----:B------:R-:W-:Y:S02]  /*0940*/  HADD2.F32 R4, -RZ, R5.H1_H1 ;  /* 0x30000005ff047230 */ /* 0x000fe40000004100 */
[-C--:B------:R-:W-:Y:S01]  /*0950*/  FMUL.FTZ R9, R0, R13.reuse ;  /* 0x0000000d00097220 */ /* 0x080fe20000410000 */
[--C-:B------:R-:W-:Y:S02]  /*0960*/  HADD2.F32 R14, -RZ, R6.reuse.H0_H0 ;  /* 0x20000006ff0e7230 */ /* 0x100fe40000004100 */
[----:B------:R-:W-:Y:S01]  /*0970*/  FMUL.FTZ R2, R2, R13 ;  /* 0x0000000d02027220 */ /* 0x000fe20000410000 */
[----:B------:R-:W-:-:S02]  /*0980*/  HADD2.F32 R6, -RZ, R6.H1_H1 ;  /* 0x30000006ff067230 */ /* 0x000fc40000004100 */
[-C--:B------:R-:W-:Y:S01]  /*0990*/  FMUL.FTZ R3, R4, R13.reuse ;  /* 0x0000000d04037220 */ /* 0x080fe20000410000 */
[----:B------:R-:W-:Y:S02]  /*09a0*/  HADD2.F32 R8, -RZ, R5.H0_H0 ;  /* 0x20000005ff087230 */ /* 0x000fe40000004100 */
[--C-:B------:R-:W-:Y:S02]  /*09b0*/  HADD2.F32 R84, -RZ, R7.reuse.H0_H0 ;  /* 0x20000007ff547230 */ /* 0x100fe40000004100 */
[-C--:B------:R-:W-:Y:S01]  /*09c0*/  FMUL.FTZ R4, R6, R13.reuse ;  /* 0x0000000d06047220 */ /* 0x080fe20000410000 */
[----:B------:R-:W-:Y:S02]  /*09d0*/  HADD2.F32 R86, -RZ, R7.H1_H1 ;  /* 0x30000007ff567230 */ /* 0x000fe40000004100 */
[-C--:B------:R-:W-:Y:S01]  /*09e0*/  FMUL.FTZ R8, R8, R13.reuse ;  /* 0x0000000d08087220 */ /* 0x080fe20000410000 */
[-C--:B------:R-:W-:Y:S01]  /*09f0*/  FMUL.FTZ R7, R14, R13.reuse ;  /* 0x0000000d0e077220 */ /* 0x080fe20000410000 */
[-C--:B------:R-:W-:Y:S01]  /*0a00*/  FMUL.FTZ R6, R84, R13.reuse ;  /* 0x0000000d54067220 */ /* 0x080fe20000410000 */
[----:B------:R-:W-:-:S07]  /*0a10*/  FMUL.FTZ R5, R86, R13 ;  /* 0x0000000d56057220 */ /* 0x000fce0000410000 */
.L_x_18433:
        /* <DEDUP_REMOVED lines=39> */
.L_x_18435:
[----:B----4-:R-:W-:-:S04]  /*0c90*/  UISETP.NE.U32.AND UP1, UPT, UR12, URZ, UPT ;  /* 0x000000ff0c00728c */ /* 0x010fc8000bf25070 */
        /* <DEDUP_REMOVED lines=8> */
[----:B0-----:R-:W-:-:S02]  /*0d20*/  HADD2.F32 R14, -RZ, R85.H0_H0 ;  /* 0x20000055ff0e7230 */ /* 0x001fc40000004100 */
        /* <DEDUP_REMOVED lines=10> */
.L_x_18437:
[----:B-----5:R-:W-:Y:S02]  /*0dd0*/  HADD2.F32 R94, -RZ, R84.H0_H0 ;  /* 0x20000054ff5e7230 */ /* 0x020fe40000004100 */
[----:B------:R-:W-:Y:S02]  /*0de0*/  HADD2.F32 R92, -RZ, R86.H0_H0 ;  /* 0x20000056ff5c7230 */ /* 0x000fe40000004100 */
[----:B------:R-:W-:Y:S02]  /*0df0*/  HADD2.F32 R84, -RZ, R84.H1_H1 ;  /* 0x30000054ff547230 */ /* 0x000fe40000004100 */
[-C--:B------:R-:W-:Y:S01]  /*0e00*/  FMUL.FTZ R94, R94, R13.reuse ;  /* 0x0000000d5e5e7220 */ /* 0x080fe20000410000 */
[--C-:B0-----:R-:W-:Y:S02]  /*0e10*/  HADD2.F32 R14, -RZ, R85.reuse.H0_H0 ;  /* 0x20000055ff0e7230 */ /* 0x101fe40000004100 */
        /* <DEDUP_REMOVED lines=9> */
[----:B------:R-:W-:Y:S01]  /*0eb0*/  FMUL.FTZ R91, R16, R13 ;  /* 0x0000000d105b7220 */ /* 0x000fe20000410000 */
[----:B------:R-:W-:Y:S01]  /*0ec0*/  F2FP.F16.F32.PACK_AB R17, R88, R93 ;  /* 0x0000005d5811723e */ /* 0x000fe200000000ff */
[----:B------:R-:W-:-:S02]  /*0ed0*/  FMUL.FTZ R90, R90, R13 ;  /* 0x0000000d5a5a7220 */ /* 0x000fc40000410000 */
[----:B------:R-:W-:Y:S02]  /*0ee0*/  F2FP.F16.F32.PACK_AB R18, R89, R92 ;  /* 0x0000005c5912723e */ /* 0x000fe400000000ff */
[----:B------:R-:W-:Y:S02]  /*0ef0*/  F2FP.F16.F32.PACK_AB R16, R15, R94 ;  /* 0x0000005e0f10723e */ /* 0x000fe400000000ff */
[----:B------:R-:W-:-:S07]  /*0f00*/  F2FP.F16.F32.PACK_AB R19, R90, R91 ;  /* 0x0000005b5a13723e */ /* 0x000fce00000000ff */
.L_x_18436:
        /* <DEDUP_REMOVED lines=10> */
[--C-:B-----5:R-:W-:Y:S02]  /*0fb0*/  HADD2.F32 R96, -RZ, R85.reuse.H0_H0 ;  /* 0x20000055ff607230 */ /* 0x120fe40000004100 */
[--C-:B------:R-:W-:Y:S02]  /*0fc0*/  HADD2.F32 R100, -RZ, R86.reuse.H0_H0 ;  /* 0x20000056ff647230 */ /* 0x100fe40000004100 */
[----:B------:R-:W-:Y:S02]  /*0fd0*/  HADD2.F32 R86, -RZ, R86.H1_H1 ;  /* 0x30000056ff567230 */ /* 0x000fe40000004100 */
[----:B------:R-:W-:Y:S02]  /*0fe0*/  HADD2.F32 R102, -RZ, R84.H0_H0 ;  /* 0x20000054ff667230 */ /* 0x000fe40000004100 */
[----:B------:R-:W-:Y:S02]  /*0ff0*/  HADD2.F32 R98, -RZ, R85.H1_H1 ;  /* 0x30000055ff627230 */ /* 0x000fe40000004100 */
[----:B------:R-:W-:-:S02]  /*1000*/  HADD2.F32 R106, -RZ, R87.H0_H0 ;  /* 0x20000057ff6a7230 */ /* 0x000fc40000004100 */
[----:B------:R-:W-:Y:S02]  /*1010*/  HADD2.F32 R108, -RZ, R87.H1_H1 ;  /* 0x30000057ff6c7230 */ /* 0x000fe40000004100 */
[----:B------:R-:W-:Y:S02]  /*1020*/  HADD2.F32 R84, -RZ, R84.H1_H1 ;  /* 0x30000054ff547230 */ /* 0x000fe40000004100 */
[--C-:B--2---:R-:W-:Y:S02]  /*1030*/  HADD2.F32 R95, -RZ, R17.reuse.H0_H0 ;  /* 0x20000011ff5f7230 */ /* 0x104fe40000004100 */
[--C-:B------:R-:W-:Y:S02]  /*1040*/  HADD2.F32 R99, -RZ, R18.reuse.H1_H1 ;  /* 0x30000012ff637230 */ /* 0x100fe40000004100 */
[----:B------:R-:W-:Y:S02]  /*1050*/  HADD2.F32 R17, -RZ, R17.H1_H1 ;  /* 0x30000011ff117230 */ /* 0x000fe40000004100 */
[----:B------:R-:W-:Y:S01]  /*1060*/  FFMA.FTZ R95, R96, R13, R95 ;  /* 0x0000000d605f7223 */ /* 0x000fe2000001005f */
[----:B------:R-:W-:-:S02]  /*1070*/  HADD2.F32 R97, -RZ, R18.H0_H0 ;  /* 0x20000012ff617230 */ /* 0x000fc40000004100 */
[-C--:B------:R-:W-:Y:S01]  /*1080*/  FFMA.FTZ R96, R86, R13.reuse, R99 ;  /* 0x0000000d56607223 */ /* 0x080fe20000010063 */
[--C-:B------:R-:W-:Y:S02]  /*1090*/  HADD2.F32 R101, -RZ, R19.reuse.H0_H0 ;  /* 0x20000013ff657230 */ /* 0x100fe40000004100 */
        /* <DEDUP_REMOVED lines=14> */
.L_x_18438:
[----:B----4-:R-:W-:-:S04]  /*1180*/  UISETP.NE.U32.AND UP1, UPT, UR12, URZ, UPT ;  /* 0x000000ff0c00728c */ /* 0x010fc8000bf25070 */
[----:B------:R-:W-:-:S09]  /*1190*/  UISETP.NE.AND.EX UP1, UPT, UR13, URZ, UPT, UP1 ;  /* 0x000000ff0d00728c */ /* 0x000fd2000bf25310 */
[----:B------:R-:W-:Y:S05]  /*11a0*/  BRA.U UP1, `(.L_x_18440) ;  /* 0x0000000101447547 */ /* 0x000fea000b800000 */
[----:B-----5:R-:W-:Y:S02]  /*11b0*/  HADD2.F32 R102, -RZ, R84.H0_H0 ;  /* 0x20000054ff667230 */ /* 0x020fe40000004100 */
[--C-:B0-----:R-:W-:Y:S02]  /*11c0*/  HADD2.F32 R96, -RZ, R85.reuse.H0_H0 ;  /* 0x20000055ff607230 */ /* 0x101fe40000004100 */
        /* <DEDUP_REMOVED lines=15> */
.L_x_18440:
[----:B-----5:R-:W-:Y:S02]  /*12c0*/  HADD2.F32 R102, -RZ, R84.H0_H0 ;  /* 0x20000054ff667230 */ /* 0x020fe40000004100 */
[----:B------:R-:W-:Y:S02]  /*12d0*/  HADD2.F32 R100, -RZ, R86.H0_H0 ;  /* 0x20000056ff647230 */ /* 0x000fe40000004100 */
[--C-:B0-----:R-:W-:Y:S02]  /*12e0*/  HADD2.F32 R96, -RZ, R87.reuse.H0_H0 ;  /* 0x20000057ff607230 */ /* 0x101fe40000004100 */
        /* <DEDUP_REMOVED lines=17> */
.L_x_18439:
        /* <DEDUP_REMOVED lines=28> */
[--C-:B------:R-:W-:Y:S02]  /*15c0*/  HADD2.F32 R109, -RZ, R18.reuse.H0_H0 ;  /* 0x20000012ff6d7230 */ /* 0x100fe40000004100 */
[----:B------:R-:W-:Y:S01]  /*15d0*/  FFMA.FTZ R105, R84, R13, R105 ;  /* 0x0000000d54697223 */ /* 0x000fe20000010069 */
[----:B------:R-:W-:-:S02]  /*15e0*/  HADD2.F32 R85, -RZ, R18.H1_H1 ;  /* 0x30000012ff557230 */ /* 0x000fc40000004100 */
[-C--:B------:R-:W-:Y:S01]  /*15f0*/  FFMA.FTZ R107, R112, R13.reuse, R17 ;  /* 0x0000000d706b7223 */ /* 0x080fe20000010011 */
[----:B------:R-:W-:Y:S01]  /*1600*/  F2FP.F16.F32.PACK_AB R19, R106, R110 ;  /* 0x0000006e6a13723e */ /* 0x000fe200000000ff */
[----:B------:R-:W-:Y:S01]  /*1610*/  FFMA.FTZ R109, R114, R13, R109 ;  /* 0x0000000d726d7223 */ /* 0x000fe2000001006d */
[----:B------:R-:W-:Y:S01]  /*1620*/  F2FP.F16.F32.PACK_AB R16, R105, R111 ;  /* 0x0000006f6910723e */ /* 0x000fe200000000ff */
[----:B------:R-:W-:Y:S01]  /*1630*/  FFMA.FTZ R108, R86, R13, R85 ;  /* 0x0000000d566c7223 */ /* 0x000fe20000010055 */
[----:B------:R-:W-:-:S04]  /*1640*/  F2FP.F16.F32.PACK_AB R17, R107, R104 ;  /* 0x000000686b11723e */ /* 0x000fc800000000ff */
[----:B------:R-:W-:Y:S01]  /*1650*/  F2FP.F16.F32.PACK_AB R18, R108, R109 ;  /* 0x0000006d6c12723e */ /* 0x000fe200000000ff */
[----:B------:R-:W-:Y:S06]  /*1660*/  BRA `(.L_x_18442) ;  /* 0x0000000000a07947 */ /* 0x000fec0003800000 */
.L_x_18441:
[----:B----4-:R-:W-:-:S04]  /*1670*/  UISETP.NE.U32.AND UP0, UPT, UR12, URZ, UPT ;  /* 0x000000ff0c00728c */ /* 0x010fc8000bf05070 */
[----:B------:R-:W-:-:S09]  /*1680*/  UISETP.NE.AND.EX UP0, UPT, UR13, URZ, UPT, UP0 ;  /* 0x000000ff0d00728c */ /* 0x000fd2000bf05300 */
[----:B------:R-:W-:Y:S05]  /*1690*/  BRA.U UP0, `(.L_x_18443) ;  /* 0x0000000100447547 */ /* 0x000fea000b800000 */
[----:B-----5:R-:W-:Y:S02]  /*16a0*/  HADD2.F32 R104, -RZ, R84.H0_H0 ;  /* 0x20000054ff687230 */ /* 0x020fe40000004100 */
[----:B------:R-:W-:Y:S02]  /*16b0*/  HADD2.F32 R108, -RZ, R85.H0_H0 ;  /* 0x20000055ff6c7230 */ /* 0x000fe40000004100 */
[----:B------:R-:W-:Y:S02]  /*16c0*/  HADD2.F32 R114, -RZ, R86.H0_H0 ;  /* 0x20000056ff727230 */ /* 0x000fe40000004100 */
[-C--:B------:R-:W-:Y:S01]  /*16d0*/  FMUL.FTZ R111, R104, R13.reuse ;  /* 0x0000000d686f7220 */ /* 0x080fe20000410000 */
[--C-:B------:R-:W-:Y:S02]  /*16e0*/  HADD2.F32 R110, -RZ, R87.reuse.H0_H0 ;  /* 0x20000057ff6e7230 */ /* 0x100fe40000004100 */
[----:B------:R-:W-:Y:S01]  /*16f0*/  FMUL.FTZ R104, R108, R13 ;  /* 0x0000000d6c687220 */ /* 0x000fe20000410000 */
[----:B------:R-:W-:-:S02]  /*1700*/  HADD2.F32 R106, -RZ, R87.H1_H1 ;  /* 0x30000057ff6a7230 */ /* 0x000fc40000004100 */
        /* <DEDUP_REMOVED lines=10> */
.L_x_18443:
[----:B-----5:R-:W-:Y:S02]  /*17b0*/  HADD2.F32 R16, -RZ, R84.H0_H0 ;  /* 0x20000054ff107230 */ /* 0x020fe40000004100 */
[----:B------:R-:W-:Y:S02]  /*17c0*/  HADD2.F32 R108, -RZ, R86.H0_H0 ;  /* 0x20000056ff6c7230 */ /* 0x000fe40000004100 */
[--C-:B------:R-:W-:Y:S02]  /*17d0*/  HADD2.F32 R110, -RZ, R87.reuse.H0_H0 ;  /* 0x20000057ff6e7230 */ /* 0x100fe40000004100 */
        /* <DEDUP_REMOVED lines=10> */
[-C--:B------:R-:W-:Y:S01]  /*1880*/  FMUL.FTZ R104, R104, R13.reuse ;  /* 0x0000000d68687220 */ /* 0x080fe20000410000 */
[----:B------:R-:W-:Y:S01]  /*1890*/  F2FP.F16.F32.PACK_AB R19, R106, R110 ;  /* 0x0000006e6a13723e */ /* 0x000fe200000000ff */
[----:B------:R-:W-:Y:S01]  /*18a0*/  FMUL.FTZ R107, R18, R13 ;  /* 0x0000000d126b7220 */ /* 0x000fe20000410000 */
[----:B------:R-:W-:Y:S01]  /*18b0*/  F2FP.F16.F32.PACK_AB R16, R105, R111 ;  /* 0x0000006f6910723e */ /* 0x000fe200000000ff */
[----:B------:R-:W-:-:S03]  /*18c0*/  FMUL.FTZ R108, R86, R13 ;  /* 0x0000000d566c7220 */ /* 0x000fc60000410000 */
[----:B------:R-:W-:Y:S02]  /*18d0*/  F2FP.F16.F32.PACK_AB R17, R107, R104 ;  /* 0x000000686b11723e */ /* 0x000fe400000000ff */
[----:B------:R-:W-:-:S07]  /*18e0*/  F2FP.F16.F32.PACK_AB R18, R108, R109 ;  /* 0x0000006d6c12723e */ /* 0x000fce00000000ff */
.L_x_18442:
        /* <DEDUP_REMOVED lines=123> */
.L_x_18457:
        /* <DEDUP_REMOVED lines=66> */
[----:B------:R-:W-:Y:S01]  /*24c0*/  F2FP.F16.F32.PACK_AB R6, R5, R6 ;  /* 0x000000060506723e */ /* 0x000fe200000000ff */
[C---:B------:R-:W-:Y:S01]  /*24d0*/  FMUL.FTZ R5, R13.reuse, R8 ;  /* 0x000000080d057220 */ /* 0x040fe20000410000 */
[----:B------:R-:W-:Y:S01]  /*24e0*/  FMUL.FTZ R8, R13, R89 ;  /* 0x000000590d087220 */ /* 0x000fe20000410000 */
[----:B------:R-:W-:Y:S01]  /*24f0*/  FFMA.FTZ R86, R87, R68, R36 ;  /* 0x0000004457567223 */ /* 0x000fe20000010024 */
[----:B------:R-:W-:Y:S01]  /*2500*/  F2FP.F16.F32.PACK_AB R4, R3, R4 ;  /* 0x000000040304723e */ /* 0x000fe200000000ff */
[----:B------:R-:W-:Y:S01]  /*2510*/  FFMA.FTZ R5, R5, R82, R50 ;  /* 0x0000005205057223 */ /* 0x000fe20000010032 */
[----:B------:R-:W-:Y:S01]  /*2520*/  FFMA.FTZ R9, R8, R69, R37 ;  /* 0x0000004508097223 */ /* 0x000fe20000010025 */
[----:B------:R-:W0:Y:S01]  /*2530*/  @!P3 LDC.64 R2, c[0x0][0x3c8] ;  /* 0x0000f200ff02bb82 */ /* 0x000e220000000a00 */
[C---:B------:R-:W-:Y:S01]  /*2540*/  FMUL.FTZ R8, R13.reuse, R99 ;  /* 0x000000630d087220 */ /* 0x040fe20000410000 */
[----:B------:R-:W-:Y:S01]  /*2550*/  FFMA.FTZ R10, R10, R79, R47 ;  /* 0x0000004f0a0a7223 */ /* 0x000fe2000001002f */
[----:B------:R-:W-:Y:S01]  /*2560*/  F2FP.F16.F32.PACK_AB R5, R0, R5 ;  /* 0x000000050005723e */ /* 0x000fe200000000ff */
[----:B------:R-:W-:Y:S01]  /*2570*/  FMUL.FTZ R0, R13, R15 ;  /* 0x0000000f0d007220 */ /* 0x000fe20000410000 */
[----:B------:R-:W-:Y:S01]  /*2580*/  F2FP.F16.F32.PACK_AB R86, R9, R86 ;  /* 0x000000560956723e */ /* 0x000fe200000000ff */
        /* <DEDUP_REMOVED lines=9> */
[----:B------:R-:W-:Y:S01]  /*2620*/  F2FP.F16.F32.PACK_AB R7, R10, R7 ;  /* 0x000000070a07723e */ /* 0x000fe200000000ff */
[C---:B------:R-:W-:Y:S01]  /*2630*/  FMUL.FTZ R15, R13.reuse, R102 ;  /* 0x000000660d0f7220 */ /* 0x040fe20000410000 */
[C---:B------:R-:W-:Y:S01]  /*2640*/  FMUL.FTZ R98, R13.reuse, R98 ;  /* 0x000000620d627220 */ /* 0x040fe20000410000 */
[C---:B------:R-:W-:Y:S01]  /*2650*/  FMUL.FTZ R91, R13.reuse, R100 ;  /* 0x000000640d5b7220 */ /* 0x040fe20000410000 */
[C---:B------:R-:W-:Y:S01]  /*2660*/  FMUL.FTZ R101, R13.reuse, R101 ;  /* 0x000000650d657220 */ /* 0x040fe20000410000 */
[C---:B------:R-:W-:Y:S01]  /*2670*/  FMUL.FTZ R10, R13.reuse, R97 ;  /* 0x000000610d0a7220 */ /* 0x040fe20000410000 */
[----:B------:R-:W-:Y:S01]  /*2680*/  F2FP.F16.F32.PACK_AB R84, R0, R9 ;  /* 0x000000090054723e */ /* 0x000fe200000000ff */
[----:B------:R-:W-:Y:S01]  /*2690*/  FMUL.FTZ R96, R13, R96 ;  /* 0x000000600d607220 */ /* 0x000fe20000410000 */
[----:B------:R-:W-:Y:S01]  /*26a0*/  F2FP.F16.F32.PACK_AB R89, R8, R89 ;  /* 0x000000590859723e */ /* 0x000fe200000000ff */
[----:B------:R-:W-:Y:S01]  /*26b0*/  FFMA.FTZ R15, R15, R64, R32 ;  /* 0x000000400f0f7223 */ /* 0x000fe20000010020 */
[----:B------:R-:W1:Y:S01]  /*26c0*/  LDC.64 R8, c[0x0][0x380] ;  /* 0x0000e000ff087b82 */ /* 0x000e620000000a00 */
[----:B------:R-:W-:Y:S01]  /*26d0*/  F2FP.F16.F32.PACK_AB R87, R90, R87 ;  /* 0x000000575a57723e */ /* 0x000fe200000000ff */
[----:B------:R-:W-:Y:S01]  /*26e0*/  FFMA.FTZ R90, R91, R60, R28 ;  /* 0x0000003c5b5a7223 */ /* 0x000fe2000001001c */
[----:B------:R-:W-:Y:S01]  /*26f0*/  F2FP.F16.F32.PACK_AB R85, R88, R85 ;  /* 0x000000555855723e */ /* 0x000fe200000000ff */
[----:B------:R-:W-:Y:S01]  /*2700*/  FFMA.FTZ R88, R98, R65, R33 ;  /* 0x0000004162587223 */ /* 0x000fe20000010021 */
[----:B------:R-:W-:Y:S01]  /*2710*/  FFMA.FTZ R91, R101, R62, R30 ;  /* 0x0000003e655b7223 */ /* 0x000fe2000001001e */
[----:B------:R-:W-:Y:S01]  /*2720*/  FFMA.FTZ R10, R10, R63, R31 ;  /* 0x0000003f0a0a7223 */ /* 0x000fe2000001001f */
[----:B------:R-:W-:Y:S01]  /*2730*/  FFMA.FTZ R93, R96, R61, R29 ;  /* 0x0000003d605d7223 */ /* 0x000fe2000001001d */
[C---:B------:R-:W-:Y:S01]  /*2740*/  FMUL.FTZ R111, R13.reuse, R111 ;  /* 0x0000006f0d6f7220 */ /* 0x040fe20000410000 */
[----:B------:R-:W-:Y:S01]  /*2750*/  F2FP.F16.F32.PACK_AB R88, R88, R15 ;  /* 0x0000000f5858723e */ /* 0x000fe200000000ff */
[C---:B------:R-:W-:Y:S01]  /*2760*/  FMUL.FTZ R15, R13.reuse, R104 ;  /* 0x000000680d0f7220 */ /* 0x040fe20000410000 */
[----:B------:R-:W-:Y:S01]  /*2770*/  F2FP.F16.F32.PACK_AB R91, R10, R91 ;  /* 0x0000005b0a5b723e */ /* 0x000fe200000000ff */
[C---:B------:R-:W-:Y:S01]  /*2780*/  FMUL.FTZ R0, R13.reuse, R105 ;  /* 0x000000690d007220 */ /* 0x040fe20000410000 */
[C---:B------:R-:W-:Y:S01]  /*2790*/  FMUL.FTZ R10, R13.reuse, R107 ;  /* 0x0000006b0d0a7220 */ /* 0x040fe20000410000 */
[C---:B------:R-:W-:Y:S01]  /*27a0*/  FMUL.FTZ R109, R13.reuse, R109 ;  /* 0x0000006d0d6d7220 */ /* 0x040fe20000410000 */
[C---:B------:R-:W-:Y:S01]  /*27b0*/  FMUL.FTZ R108, R13.reuse, R108 ;  /* 0x0000006c0d6c7220 */ /* 0x040fe20000410000 */
[C---:B------:R-:W-:Y:S01]  /*27c0*/  FMUL.FTZ R95, R13.reuse, R110 ;  /* 0x0000006e0d5f7220 */ /* 0x040fe20000410000 */
[----:B------:R-:W-:Y:S01]  /*27d0*/  FMUL.FTZ R106, R13, R106 ;  /* 0x0000006a0d6a7220 */ /* 0x000fe20000410000 */
[----:B------:R-:W-:Y:S01]  /*27e0*/  F2FP.F16.F32.PACK_AB R90, R93, R90 ;  /* 0x0000005a5d5a723e */ /* 0x000fe200000000ff */
        /* <DEDUP_REMOVED lines=9> */
[----:B------:R-:W-:-:S02]  /*2880*/  F2FP.F16.F32.PACK_AB R95, R106, R95 ;  /* 0x0000005f6a5f723e */ /* 0x000fc400000000ff */
[----:B------:R-:W-:Y:S02]  /*2890*/  F2FP.F16.F32.PACK_AB R94, R97, R94 ;  /* 0x0000005e615e723e */ /* 0x000fe400000000ff */
[----:B------:R-:W-:Y:S01]  /*28a0*/  F2FP.F16.F32.PACK_AB R93, R10, R93 ;  /* 0x0000005d0a5d723e */ /* 0x000fe200000000ff */
[----:B------:R0:W-:Y:S01]  /*28b0*/  @!P3 STG.E desc[UR6][R2.64], R13 ;  /* 0x0000000d0200b986 */ /* 0x0001e2000c101906 */
[----:B------:R-:W-:Y:S02]  /*28c0*/  F2FP.F16.F32.PACK_AB R92, R15, R92 ;  /* 0x0000005c0f5c723e */ /* 0x000fe400000000ff */
        /* <DEDUP_REMOVED lines=8> */
.L_x_18444:
        /* <DEDUP_REMOVED lines=8> */
.L_x_18447:
[----:B------:R-:W-:Y:S05]  /*29d0*/  BSYNC B0 ;  /* 0x0000000000007941 */ /* 0x000fea0003800000 */
.L_x_18446:
        /* <DEDUP_REMOVED lines=9> */
.L_x_18448:
[----:B------:R-:W-:Y:S01]  /*2a70*/  HFMA2 R117, -RZ, RZ, 0, 2.384185791015625e-07 ;  /* 0x00000004ff757431 */ /* 0x000fe200000001ff */
[----:B------:R-:W-:-:S05]  /*2a80*/  MOV R84, R116 ;  /* 0x0000007400547202 */ /* 0x000fca0000000f00 */
[----:B------:R-:W-:-:S05]  /*2a90*/  FADD.FTZ R86, R85, R84 ;  /* 0x0000005455567221 */ /* 0x000fca0000010000 */
[----:B------:R-:W-:-:S07]  /*2aa0*/  MOV R118, R86 ;  /* 0x0000005600767202 */ /* 0x000fce0000000f00 */
[----:B------:R-:W-:Y:S05]  /*2ab0*/  WARPSYNC.COLLECTIVE R115, `(.L_x_18449) ;  /* 0x0000000073087348 */ /* 0x000fea0003c00000 */
[----:B------:R0:W1:Y:S02]  /*2ac0*/  SHFL.BFLY P4, R116, R118, R117, R120 ;  /* 0x0c00007576747389 */ /* 0x0000640000080078 */
[----:B01----:R-:W-:Y:S05]  /*2ad0*/  ENDCOLLECTIVE ;  /* 0x000000000000791b */ /* 0x003fea0003800000 */
.L_x_18449:
[----:B------:R-:W-:Y:S01]  /*2ae0*/  HFMA2 R117, -RZ, RZ, 0, 4.76837158203125e-07 ;  /* 0x00000008ff757431 */ /* 0x000fe200000001ff */
[----:B------:R-:W-:-:S05]  /*2af0*/  MOV R87, R116 ;  /* 0x0000007400577202 */ /* 0x000fca0000000f00 */
[----:B------:R-:W-:-:S05]  /*2b00*/  FADD.FTZ R87, R86, R87 ;  /* 0x0000005756577221 */ /* 0x000fca0000010000 */
[----:B------:R-:W-:-:S07]  /*2b10*/  MOV R118, R87 ;  /* 0x0000005700767202 */ /* 0x000fce0000000f00 */
[----:B------:R-:W-:Y:S05]  /*2b20*/  WARPSYNC.COLLECTIVE R115, `(.L_x_18450) ;  /* 0x0000000073087348 */ /* 0x000fea0003c00000 */
[----:B------:R0:W1:Y:S02]  /*2b30*/  SHFL.BFLY P4, R116, R118, R117, R120 ;  /* 0x0c00007576747389 */ /* 0x0000640000080078 */
[----:B01----:R-:W-:Y:S05]  /*2b40*/  ENDCOLLECTIVE ;  /* 0x000000000000791b */ /* 0x003fea0003800000 */
.L_x_18450:
        /* <DEDUP_REMOVED lines=8> */
.L_x_18451:
        /* <DEDUP_REMOVED lines=72> */
.L_x_18452:
[----:B------:R-:W-:Y:S01]  /*3050*/  HFMA2 R117, -RZ, RZ, 0, 1.1920928955078125e-07 ;  /* 0x00000002ff757431 */ /* 0x000fe200000001ff */
[----:B------:R-:W-:-:S05]  /*3060*/  MOV R86, R116 ;  /* 0x0000007400567202 */ /* 0x000fca0000000f00 */
[----:B------:R-:W-:-:S05]  /*3070*/  FADD.FTZ R86, R13, R86 ;  /* 0x000000560d567221 */ /* 0x000fca0000010000 */
[----:B------:R-:W-:-:S07]  /*3080*/  MOV R118, R86 ;  /* 0x0000005600767202 */ /* 0x000fce0000000f00 */
[----:B------:R-:W-:Y:S05]  /*3090*/  WARPSYNC.COLLECTIVE R115, `(.L_x_18453) ;  /* 0x0000000073087348 */ /* 0x000fea0003c00000 */
[----:B------:R0:W1:Y:S02]  /*30a0*/  SHFL.BFLY P4, R116, R118, R117, R120 ;  /* 0x0c00007576747389 */ /* 0x0000640000080078 */
[----:B01----:R-:W-:Y:S05]  /*30b0*/  ENDCOLLECTIVE ;  /* 0x000000000000791b */ /* 0x003fea0003800000 */
.L_x_18453:
[----:B------:R-:W-:Y:S01]  /*30c0*/  HFMA2 R117, -RZ, RZ, 0, 2.384185791015625e-07 ;  /* 0x00000004ff757431 */ /* 0x000fe200000001ff */
[----:B------:R-:W-:-:S05]  /*30d0*/  MOV R85, R116 ;  /* 0x0000007400557202 */ /* 0x000fca0000000f00 */
[----:B------:R-:W-:-:S05]  /*30e0*/  FADD.FTZ R85, R86, R85 ;  /* 0x0000005556557221 */ /* 0x000fca0000010000 */
[----:B------:R-:W-:-:S07]  /*30f0*/  MOV R118, R85 ;  /* 0x0000005500767202 */ /* 0x000fce0000000f00 */
[----:B------:R-:W-:Y:S05]  /*3100*/  WARPSYNC.COLLECTIVE R115, `(.L_x_18454) ;  /* 0x0000000073087348 */ /* 0x000fea0003c00000 */
[----:B------:R0:W1:Y:S02]  /*3110*/  SHFL.BFLY P4, R116, R118, R117, R120 ;  /* 0x0c00007576747389 */ /* 0x0000640000080078 */
[----:B01----:R-:W-:Y:S05]  /*3120*/  ENDCOLLECTIVE ;  /* 0x000000000000791b */ /* 0x003fea0003800000 */
.L_x_18454:
[----:B------:R-:W-:Y:S01]  /*3130*/  HFMA2 R117, -RZ, RZ, 0, 4.76837158203125e-07 ;  /* 0x00000008ff757431 */ /* 0x000fe200000001ff */
[----:B------:R-:W-:-:S05]  /*3140*/  MOV R114, R116 ;  /* 0x0000007400727202 */ /* 0x000fca0000000f00 */
[----:B------:R-:W-:-:S05]  /*3150*/  FADD.FTZ R114, R85, R114 ;  /* 0x0000007255727221 */ /* 0x000fca0000010000 */
[----:B------:R-:W-:-:S07]  /*3160*/  MOV R118, R114 ;  /* 0x0000007200767202 */ /* 0x000fce0000000f00 */
[----:B------:R-:W-:Y:S05]  /*3170*/  WARPSYNC.COLLECTIVE R115, `(.L_x_18455) ;  /* 0x0000000073087348 */ /* 0x000fea0003c00000 */
[----:B------:R0:W1:Y:S02]  /*3180*/  SHFL.BFLY P4, R116, R118, R117, R120 ;  /* 0x0c00007576747389 */ /* 0x0000640000080078 */
[----:B01----:R-:W-:Y:S05]  /*3190*/  ENDCOLLECTIVE ;  /* 0x000000000000791b */ /* 0x003fea0003800000 */
.L_x_18455:
[----:B------:R-:W-:Y:S01]  /*31a0*/  HFMA2 R117, -RZ, RZ, 0, 9.5367431640625e-07 ;  /* 0x00000010ff757431 */ /* 0x000fe200000001ff */
[----:B------:R-:W-:-:S05]  /*31b0*/  MOV R87, R116 ;  /* 0x0000007400577202 */ /* 0x000fca0000000f00 */
[----:B------:R-:W-:-:S05]  /*31c0*/  FADD.FTZ R87, R114, R87 ;  /* 0x0000005772577221 */ /* 0x000fca0000010000 */
[----:B------:R-:W-:-:S07]  /*31d0*/  MOV R118, R87 ;  /* 0x0000005700767202 */ /* 0x000fce0000000f00 */
[----:B------:R-:W-:Y:S05]  /*31e0*/  WARPSYNC.COLLECTIVE R115, `(.L_x_18456) ;  /* 0x0000000073087348 */ /* 0x000fea0003c00000 */
[----:B------:R0:W1:Y:S02]  /*31f0*/  SHFL.BFLY P4, R116, R118, R117, R120 ;  /* 0x0c00007576747389 */ /* 0x0000640000080078 */
[----:B01----:R-:W-:Y:S05]  /*3200*/  ENDCOLLECTIVE ;  /* 0x000000000000791b */ /* 0x003fea0003800000 */
.L_x_18456:
[----:B------:R-:W-:Y:S05]  /*3210*/  BRA `(.L_x_18457) ;  /* 0xffffffec00a07947 */ /* 0x000fea000383ffff */
.L_x_18458:
        /* <DEDUP_REMOVED lines=14> */
.L_x_37309:


//--------------------- .text._ZN10layer_norm13ln_fwd_kernelINS_13Kernel_traitsIf6__halfS2_S2_fjLj1024ELj1ELj4ELj1ELj16ENS_18Kernel_traits_baseILj1024EfS2_S2_S2_fjLj128EEEEELb0ELb0ELb1ELb0EEEvNS_9FwdParamsE --------------------------
	.section	.text._ZN10layer_norm13ln_fwd_kernelINS_13Kernel_traitsIf6__halfS2_S2_fjLj1024ELj1ELj4ELj1ELj16ENS_18Kernel_traits_baseILj1024EfS2_S2_S2_fjLj128EEEEELb0ELb0ELb1ELb0EEEvNS_9FwdParamsE,"ax",@progbits
	.align	128
        .global         _ZN10layer_norm13ln_fwd_kernelINS_13Kernel_traitsIf6__halfS2_S2_fjLj1024ELj1ELj4ELj1ELj16ENS_18Kernel_traits_baseILj1024EfS2_S2_S2_fjLj128EEEEELb0ELb0ELb1ELb0EEEvNS_9FwdParamsE
        .type           _ZN10layer_norm13ln_fwd_kernelINS_13Kernel_traitsIf6__halfS2_S2_fjLj1024ELj1ELj4ELj1ELj16ENS_18Kernel_traits_baseILj1024EfS2_S2_S2_fjLj128EEEEELb0ELb0ELb1ELb0EEEvNS_9FwdParamsE,@function
        .size           _ZN10layer_norm13ln_fwd_kernelINS_13Kernel_traitsIf6__halfS2_S2_fjLj1024ELj1ELj4ELj1ELj16ENS_18Kernel_traits_baseILj1024EfS2_S2_S2_fjLj128EEEEELb0ELb0ELb1ELb0EEEvNS_9FwdParamsE,(.L_x_37310 - _ZN10layer_norm13ln_fwd_kernelINS_13Kernel_traitsIf6__halfS2_S2_fjLj1024ELj1ELj4ELj1ELj16ENS_18Kernel_traits_baseILj1024EfS2_S2_S2_fjLj128EEEEELb0ELb0ELb1ELb0EEEvNS_9FwdParamsE)
        .other          _ZN10layer_norm13ln_fwd_kernelINS_13Kernel_traitsIf6__halfS2_S2_fjLj1024ELj1ELj4ELj1ELj16ENS_18Kernel_traits_baseILj1024EfS2_S2_S2_fjLj128EEEEELb0ELb0ELb1ELb0EEEvNS_9FwdParamsE,@"STO_CUDA_ENTRY STV_DEFAULT"
_ZN10layer_norm13ln_fwd_kernelINS_13Kernel_traitsIf6__halfS2_S2_fjLj1024ELj1ELj4ELj1ELj16ENS_18Kernel_traits_baseILj1024EfS2_S2_S2_fjLj128EEEEELb0ELb0ELb1ELb0EEEvNS_9FwdParamsE:
.text._ZN10layer_norm13ln_fwd_kernelINS_13Kernel_traitsIf6__halfS2_S2_fjLj1024ELj1ELj4ELj1ELj16ENS_18Kernel_traits_baseILj1024EfS2_S2_S2_fjLj128EEEEELb0ELb0ELb1ELb0EEEvNS_9FwdParamsE:
        /* <DEDUP_REMOVED lines=60> */
.L_x_18460:
        /* <DEDUP_REMOVED lines=40> */
.L_x_18461:
[----:B------:R-:W-:Y:S05]  /*0640*/  BSYNC.RECONVERGENT B0 ;  /* 0x0000000000007941 */ /* 0x000fea0003800200 */
.L_x_18459:
[----:B------:R-:W1:Y:S01]  /*0650*/  LDCU UR4, c[0x0][0x384] ;  /* 0x00007080ff0477ac */ /* 0x000e620008000800 */
[----:B------:R-:W2:Y:S01]  /*0660*/  LDCU.U8 UR5, c[0x0][0x410] ;  /* 0x00008200ff0577ac */ /* 0x000ea20008000000 */
[----:B------:R-:W3:Y:S01]  /*0670*/  LDCU UR10, c[0x0][0x448] ;  /* 0x00008900ff0a77ac */ /* 0x000ee20008000800 */
[----:B------:R-:W4:Y:S01]  /*0680*/  LDCU.64 UR8, c[0x0][0x3a0] ;  /* 0x00007400ff0877ac */ /* 0x000f220008000a00 */
[----:B-1----:R-:W-:-:S13]  /*0690*/  ISETP.GE.AND P0, PT, R3, UR4, PT ;  /* 0x0000000403007c0c */ /* 0x002fda000bf06270 */
[----:B--234-:R-:W-:Y:S05]  /*06a0*/  @P0 EXIT ;  /* 0x000000000000094d */ /* 0x01cfea0003800000 */
.L_x_18495:
        /* <DEDUP_REMOVED lines=26> */
.L_x_18465:
[----:B------:R-:W-:Y:S05]  /*0850*/  BSYNC.RECONVERGENT B1 ;  /* 0x0000000000017941 */ /* 0x000fea0003800200 */
.L_x_18464:
[----:B------:R-:W-:-:S04]  /*0860*/  UISETP.NE.U32.AND UP0, UPT, UR8, URZ, UPT ;  /* 0x000000ff0800728c */ /* 0x000fc8000bf05070 */
[----:B------:R-:W-:-:S09]  /*0870*/  UISETP.NE.AND.EX UP0, UPT, UR9, URZ, UPT, UP0 ;  /* 0x000000ff0900728c */ /* 0x000fd2000bf05300 */
[----:B------:R-:W-:Y:S05]  /*0880*/  BRA.U !UP0, `(.L_x_18466) ;  /* 0x0000000108c47547 */ /* 0x000fea000b800000 */
[----:B01----:R-:W0:Y:S02]  /*0890*/  LDC.64 R4, c[0x0][0x3a0] ;  /* 0x0000e800ff047b82 */ /* 0x003e240000000a00 */
[----:B0-----:R-:W-:-:S06]  /*08a0*/  IMAD.WIDE.U32 R84, R110, 0x10, R4 ;  /* 0x000000106e547825 */ /* 0x001fcc00078e0004 */
        /* <DEDUP_REMOVED lines=10> */
[----:B------:R-:W4:Y:S08]  /*0950*/  @P1 LDC R113, c[0x0][0x40c] ;  /* 0x00010300ff711b82 */ /* 0x000f300000000800 */
[----:B------:R-:W4:Y:S01]  /*0960*/  @P1 LDC R116, c[0x0][0x40c] ;  /* 0x00010300ff741b82 */ /* 0x000f220000000800 */
[----:B--2---:R-:W-:-:S02]  /*0970*/  HADD2.F32 R4, -RZ, R84.H1_H1 ;  /* 0x30000054ff047230 */ /* 0x004fc40000004100 */
[----:B------:R-:W-:-:S03]  /*0980*/  HADD2.F32 R5, -RZ, R85.H0_H0 ;  /* 0x20000055ff057230 */ /* 0x000fc60000004100 */
[----:B0-----:R-:W-:Y:S01]  /*0990*/  @P1 FFMA.FTZ R4, R11, R91, R4 ;  /* 0x0000005b0b041223 */ /* 0x001fe20000010004 */
[----:B------:R-:W-:Y:S02]  /*09a0*/  HADD2.F32 R11, -RZ, R85.H1_H1 ;  /* 0x30000055ff0b7230 */ /* 0x000fe40000004100 */
[----:B-1----:R-:W-:Y:S01]  /*09b0*/  @P1 FFMA.FTZ R5, R12, R92, R5 ;  /* 0x0000005c0c051223 */ /* 0x002fe20000010005 */
[--C-:B------:R-:W-:Y:S02]  /*09c0*/  HADD2.F32 R12, -RZ, R86.reuse.H0_H0 ;  /* 0x20000056ff0c7230 */ /* 0x100fe40000004100 */
[----:B------:R-:W-:Y:S02]  /*09d0*/  @P1 HADD2.F32 R92, -RZ, R17.H1_H1 ;  /* 0x30000011ff5c1230 */ /* 0x000fe40000004100 */
[----:B------:R-:W-:Y:S02]  /*09e0*/  HADD2.F32 R91, -RZ, R86.H1_H1 ;  /* 0x30000056ff5b7230 */ /* 0x000fe40000004100 */
[----:B------:R-:W-:-:S02]  /*09f0*/  @P1 HADD2.F32 R85, -RZ, R18.H0_H0 ;  /* 0x20000012ff551230 */ /* 0x000fc40000004100 */
[----:B---3--:R-:W-:Y:S01]  /*0a00*/  @P1 FFMA.FTZ R11, R92, R100, R11 ;  /* 0x000000645c0b1223 */ /* 0x008fe2000001000b */
[----:B------:R-:W-:Y:S02]  /*0a10*/  @P1 HADD2.F32 R86, -RZ, R18.H1_H1 ;  /* 0x30000012ff561230 */ /* 0x000fe40000004100 */
[----:B------:R-:W-:Y:S02]  /*0a20*/  HADD2.F32 R100, -RZ, R84.H0_H0 ;  /* 0x20000054ff647230 */ /* 0x000fe40000004100 */
[----:B----4-:R-:W-:Y:S01]  /*0a30*/  @P1 FFMA.FTZ R12, R85, R101, R12 ;  /* 0x00000065550c1223 */ /* 0x010fe2000001000c */
[----:B------:R-:W-:Y:S02]  /*0a40*/  HADD2.F32 R92, -RZ, R87.H0_H0 ;  /* 0x20000057ff5c7230 */ /* 0x000fe40000004100 */
[----:B------:R-:W-:Y:S01]  /*0a50*/  @P1 FFMA.FTZ R91, R86, R114, R91 ;  /* 0x00000072565b1223 */ /* 0x000fe2000001005b */
[----:B------:R-:W-:Y:S02]  /*0a60*/  @P1 HADD2.F32 R85, -RZ, R19.H0_H0 ;  /* 0x20000013ff551230 */ /* 0x000fe40000004100 */
[----:B------:R-:W-:Y:S01]  /*0a70*/  HADD2.F32 R101, -RZ, R87.H1_H1 ;  /* 0x30000057ff657230 */ /* 0x000fe20000004100 */
[----:B------:R-:W-:Y:S01]  /*0a80*/  F2FP.F16.F32.PACK_AB R114, RZ, R12 ;  /* 0x0000000cff72723e */ /* 0x000fe200000000ff */
[----:B------:R-:W-:-:S02]  /*0a90*/  @P1 HADD2.F32 R84, -RZ, R16.H0_H0 ;  /* 0x20000010ff541230 */ /* 0x000fc40000004100 */
[----:B------:R-:W-:Y:S01]  /*0aa0*/  @P1 FFMA.FTZ R92, R85, R115, R92 ;  /* 0x00000073555c1223 */ /* 0x000fe2000001005c */
[----:B------:R-:W-:Y:S01]  /*0ab0*/  @P1 HADD2.F32 R86, -RZ, R19.H1_H1 ;  /* 0x30000013ff561230 */ /* 0x000fe20000004100 */
[----:B------:R-:W-:Y:S01]  /*0ac0*/  F2FP.F16.F32.PACK_AB R85, RZ, R5 ;  /* 0x00000005ff55723e */ /* 0x000fe200000000ff */
        /* <DEDUP_REMOVED lines=13> */
.L_x_18466:
[----:B------:R-:W2:Y:S01]  /*0ba0*/  @P2 LDC R12, c[0x0][0x40c] ;  /* 0x00010300ff0c2b82 */ /* 0x000ea20000000800 */
[--C-:B01---5:R-:W-:Y:S01]  /*0bb0*/  @P2 HADD2.F32 R5, -RZ, R16.reuse.H0_H0 ;  /* 0x20000010ff052230 */ /* 0x123fe20000004100 */
[----:B------:R-:W-:Y:S01]  /*0bc0*/  CS2R R100, SRZ ;  /* 0x0000000000647805 */ /* 0x000fe2000001ff00 */
[----:B------:R-:W-:Y:S01]  /*0bd0*/  @P2 HADD2.F32 R11, -RZ, R16.H1_H1 ;  /* 0x30000010ff0b2230 */ /* 0x000fe20000004100 */
[----:B------:R-:W-:Y:S01]  /*0be0*/  MOV R4, RZ ;  /* 0x000000ff00047202 */ /* 0x000fe20000000f00 */
[----:B------:R-:W-:Y:S02]  /*0bf0*/  @P2 HADD2.F32 R91, -RZ, R18.H0_H0 ;  /* 0x20000012ff5b2230 */ /* 0x000fe40000004100 */
[----:B------:R-:W-:Y:S01]  /*0c00*/  @P2 HADD2.F32 R86, -RZ, R17.H1_H1 ;  /* 0x30000011ff562230 */ /* 0x000fe20000004100 */
[----:B------:R-:W0:Y:S08]  /*0c10*/  @P2 LDC R84, c[0x0][0x40c] ;  /* 0x00010300ff542b82 */ /* 0x000e300000000800 */
[----:B------:R-:W1:Y:S08]  /*0c20*/  @P2 LDC R92, c[0x0][0x40c] ;  /* 0x00010300ff5c2b82 */ /* 0x000e700000000800 */
[----:B------:R-:W3:Y:S01]  /*0c30*/  @P2 LDC R85, c[0x0][0x40c] ;  /* 0x00010300ff552b82 */ /* 0x000ee20000000800 */
[----:B--2---:R-:W-:Y:S01]  /*0c40*/  @P2 FMUL.FTZ R100, R5, R12 ;  /* 0x0000000c05642220 */ /* 0x004fe20000410000 */
[----:B------:R-:W-:-:S02]  /*0c50*/  HFMA2 R12, -RZ, RZ, 0, 0 ;  /* 0x00000000ff0c7431 */ /* 0x000fc400000001ff */
[----:B------:R-:W-:-:S04]  /*0c60*/  HFMA2 R5, -RZ, RZ, 0, 0 ;  /* 0x00000000ff057431 */ /* 0x000fc800000001ff */
[----:B------:R-:W2:Y:S01]  /*0c70*/  @P2 LDC R87, c[0x0][0x40c] ;  /* 0x00010300ff572b82 */ /* 0x000ea20000000800 */
[----:B0-----:R-:W-:Y:S01]  /*0c80*/  @P2 FMUL.FTZ R4, R11, R84 ;  /* 0x000000540b042220 */ /* 0x001fe20000410000 */
[----:B------:R-:W-:Y:S01]  /*0c90*/  @P2 HADD2.F32 R84, -RZ, R17.H0_H0 ;  /* 0x20000011ff542230 */ /* 0x000fe20000004100 */
[----:B------:R-:W-:-:S05]  /*0ca0*/  MOV R11, RZ ;  /* 0x000000ff000b7202 */ /* 0x000fca0000000f00 */
[----:B------:R-:W0:Y:S01]  /*0cb0*/  @P2 LDC R113, c[0x0][0x40c] ;  /* 0x00010300ff712b82 */ /* 0x000e220000000800 */
[----:B-1----:R-:W-:Y:S01]  /*0cc0*/  @P2 FMUL.FTZ R12, R91, R92 ;  /* 0x0000005c5b0c2220 */ /* 0x002fe20000410000 */
[----:B------:R-:W-:Y:S01]  /*0cd0*/  HFMA2 R92, -RZ, RZ, 0, 0 ;  /* 0x00000000ff5c7431 */ /* 0x000fe200000001ff */
[----:B------:R-:W-:-:S05]  /*0ce0*/  MOV R91, RZ ;  /* 0x000000ff005b7202 */ /* 0x000fca0000000f00 */
[----:B------:R-:W1:Y:S01]  /*0cf0*/  @P2 LDC R114, c[0x0][0x40c] ;  /* 0x00010300ff722b82 */ /* 0x000e620000000800 */
[----:B---3--:R-:W-:Y:S01]  /*0d00*/  @P2 FMUL.FTZ R5, R84, R85 ;  /* 0x0000005554052220 */ /* 0x008fe20000410000 */
[----:B------:R-:W-:Y:S02]  /*0d10*/  @P2 HADD2.F32 R84, -RZ, R18.H1_H1 ;  /* 0x30000012ff542230 */ /* 0x000fe40000004100 */
[----:B------:R-:W-:-:S04]  /*0d20*/  @P2 HADD2.F32 R85, -RZ, R19.H0_H0 ;  /* 0x20000013ff552230 */ /* 0x000fc80000004100 */
[----:B------:R-:W3:Y:S01]  /*0d30*/  @P2 LDC R115, c[0x0][0x40c] ;  /* 0x00010300ff732b82 */ /* 0x000ee20000000800 */
[----:B--2---:R-:W-:Y:S01]  /*0d40*/  @P2 FMUL.FTZ R11, R86, R87 ;  /* 0x00000057560b2220 */ /* 0x004fe20000410000 */
[----:B------:R-:W-:-:S04]  /*0d50*/  @P2 HADD2.F32 R86, -RZ, R19.H1_H1 ;  /* 0x30000013ff562230 */ /* 0x000fc80000004100 */
[----:B------:R-:W-:Y:S01]  /*0d60*/  F2FP.F16.F32.PACK_AB R87, RZ, R11 ;  /* 0x0000000bff57723e */ /* 0x000fe200000000ff */
[----:B0-----:R-:W-:Y:S01]  /*0d70*/  @P2 FMUL.FTZ R91, R84, R113 ;  /* 0x00000071545b2220 */ /* 0x001fe20000410000 */
[----:B------:R-:W-:Y:S02]  /*0d80*/  F2FP.F16.F32.PACK_AB R84, RZ, R100 ;  /* 0x00000064ff54723e */ /* 0x000fe400000000ff */
[----:B------:R-:W-:Y:S01]  /*0d90*/  F2FP.F16.F32.PACK_AB R113, RZ, R12 ;  /* 0x0000000cff71723e */ /* 0x000fe200000000ff */
[----:B-1----:R-:W-:Y:S01]  /*0da0*/  @P2 FMUL.FTZ R92, R85, R114 ;  /* 0x00000072555c2220 */ /* 0x002fe20000410000 */
[----:B------:R-:W-:Y:S02]  /*0db0*/  F2FP.F16.F32.PACK_AB R85, RZ, R4 ;  /* 0x00000004ff55723e */ /* 0x000fe400000000ff */
[----:B------:R-:W-:Y:S02]  /*0dc0*/  F2FP.F16.F32.PACK_AB R114, RZ, R91 ;  /* 0x0000005bff72723e */ /* 0x000fe400000000ff */
[----:B------:R-:W-:Y:S01]  /*0dd0*/  PRMT R84, R84, 0x5410, R85 ;  /* 0x0000541054547816 */ /* 0x000fe20000000055 */
[----:B---3--:R-:W-:Y:S01]  /*0de0*/  @P2 FMUL.FTZ R101, R86, R115 ;  /* 0x0000007356652220 */ /* 0x008fe20000410000 */
[----:B------:R-:W-:-:S02]  /*0df0*/  F2FP.F16.F32.PACK_AB R86, RZ, R5 ;  /* 0x00000005ff56723e */ /* 0x000fc400000000ff */
[----:B------:R-:W-:Y:S02]  /*0e00*/  F2FP.F16.F32.PACK_AB R115, RZ, R92 ;  /* 0x0000005cff73723e */ /* 0x000fe400000000ff */
[----:B------:R-:W-:Y:S02]  /*0e10*/  F2FP.F16.F32.PACK_AB R116, RZ, R101 ;  /* 0x00000065ff74723e */ /* 0x000fe400000000ff */
[----:B------:R-:W-:Y:S02]  /*0e20*/  PRMT R85, R86, 0x5410, R87 ;  /* 0x0000541056557816 */ /* 0x000fe40000000057 */
[----:B------:R-:W-:Y:S02]  /*0e30*/  PRMT R86, R113, 0x5410, R114 ;  /* 0x0000541071567816 */ /* 0x000fe40000000072 */
[----:B------:R-:W-:-:S07]  /*0e40*/  PRMT R87, R115, 0x5410, R116 ;  /* 0x0000541073577816 */ /* 0x000fce0000000074 */
.L_x_18467:
[----:B------:R-:W0:Y:S01]  /*0e50*/  LDC.64 R114, c[0x0][0x3a8] ;  /* 0x0000ea00ff727b82 */ /* 0x000e220000000a00 */
[----:B------:R-:W-:Y:S01]  /*0e60*/  IADD3 R112, PT, PT, R112, 0x20, RZ ;  /* 0x0000002070707810 */ /* 0x000fe20007ffe0ff */
[C---:B0-----:R-:W-:Y:S01]  /*0e70*/  IMAD.WIDE.U32 R114, R110.reuse, 0x10, R114 ;  /* 0x000000106e727825 */ /* 0x041fe200078e0072 */
[----:B------:R-:W-:-:S04]  /*0e80*/  IADD3 R110, PT, PT, R110, 0x20, RZ ;  /* 0x000000206e6e7810 */ /* 0x000fc80007ffe0ff */
[----:B------:R1:W-:Y:S03]  /*0e90*/  STG.E.128 desc[UR6][R114.64], R84 ;  /* 0x0000005472007986 */ /* 0x0003e6000c101d06 */
.L_x_18463:
[----:B------:R-:W-:Y:S05]  /*0ea0*/  BSYNC.RECONVERGENT B0 ;  /* 0x0000000000007941 */ /* 0x000fea0003800200 */
.L_x_18462:
        /* <DEDUP_REMOVED lines=9> */
.L_x_18471:
[----:B------:R-:W-:Y:S05]  /*0f40*/  BSYNC.RECONVERGENT B1 ;  /* 0x0000000000017941 */ /* 0x000fea0003800200 */
.L_x_18470:
        /* <DEDUP_REMOVED lines=8> */
[----:B-----5:R-:W-:Y:S02]  /*0fd0*/  @P1 HADD2.F32 R13, -RZ, R16.H1_H1 ;  /* 0x30000010ff0d1230 */ /* 0x020fe40000004100 */
[----:B------:R-:W-:-:S05]  /*0fe0*/  @P1 HADD2.F32 R94, -RZ, R17.H0_H0 ;  /* 0x20000011ff5e1230 */ /* 0x000fca0000004100 */
[----:B------:R-:W2:Y:S08]  /*0ff0*/  @P1 LDC R93, c[0x0][0x40c] ;  /* 0x00010300ff5d1b82 */ /* 0x000eb00000000800 */
[----:B------:R-:W3:Y:S08]  /*1000*/  @P1 LDC R102, c[0x0][0x40c] ;  /* 0x00010300ff661b82 */ /* 0x000ef00000000800 */
[----:B------:R-:W4:Y:S08]  /*1010*/  @P1 LDC R103, c[0x0][0x40c] ;  /* 0x00010300ff671b82 */ /* 0x000f300000000800 */
[----:B------:R-:W4:Y:S08]  /*1020*/  @P1 LDC R113, c[0x0][0x40c] ;  /* 0x00010300ff711b82 */ /* 0x000f300000000800 */
[----:B------:R-:W4:Y:S08]  /*1030*/  @P1 LDC R114, c[0x0][0x40c] ;  /* 0x00010300ff721b82 */ /* 0x000f300000000800 */
[----:B------:R-:W4:Y:S01]  /*1040*/  @P1 LDC R115, c[0x0][0x40c] ;  /* 0x00010300ff731b82 */ /* 0x000f220000000800 */
[----:B0-----:R-:W-:-:S02]  /*1050*/  HADD2.F32 R6, -RZ, R84.H1_H1 ;  /* 0x30000054ff067230 */ /* 0x001fc40000004100 */
[----:B------:R-:W-:-:S03]  /*1060*/  HADD2.F32 R7, -RZ, R85.H0_H0 ;  /* 0x20000055ff077230 */ /* 0x000fc60000004100 */
[----:B-1----:R-:W-:Y:S01]  /*1070*/  @P1 FFMA.FTZ R6, R13, R14, R6 ;  /* 0x0000000e0d061223 */ /* 0x002fe20000010006 */
[--C-:B------:R-:W-:Y:S02]  /*1080*/  HADD2.F32 R14, -RZ, R86.reuse.H0_H0 ;  /* 0x20000056ff0e7230 */ /* 0x100fe40000004100 */
[----:B--2---:R-:W-:Y:S01]  /*1090*/  @P1 FFMA.FTZ R7, R94, R93, R7 ;  /* 0x0000005d5e071223 */ /* 0x004fe20000010007 */
[----:B------:R-:W-:Y:S02]  /*10a0*/  HADD2.F32 R93, -RZ, R86.H1_H1 ;  /* 0x30000056ff5d7230 */ /* 0x000fe40000004100 */
[----:B------:R-:W0:Y:S01]  /*10b0*/  @P1 LDC R86, c[0x0][0x40c] ;  /* 0x00010300ff561b82 */ /* 0x000e220000000800 */
[----:B------:R-:W-:Y:S02]  /*10c0*/  HADD2.F32 R13, -RZ, R85.H1_H1 ;  /* 0x30000055ff0d7230 */ /* 0x000fe40000004100 */
[----:B------:R-:W-:Y:S02]  /*10d0*/  @P1 HADD2.F32 R94, -RZ, R17.H1_H1 ;  /* 0x30000011ff5e1230 */ /* 0x000fe40000004100 */
[----:B------:R-:W-:-:S03]  /*10e0*/  @P1 HADD2.F32 R85, -RZ, R18.H0_H0 ;  /* 0x20000012ff551230 */ /* 0x000fc60000004100 */
[----:B---3--:R-:W-:Y:S01]  /*10f0*/  @P1 FFMA.FTZ R13, R94, R102, R13 ;  /* 0x000000665e0d1223 */ /* 0x008fe2000001000d */
[----:B------:R-:W-:Y:S02]  /*1100*/  @P1 HADD2.F32 R102, -RZ, R18.H1_H1 ;  /* 0x30000012ff661230 */ /* 0x000fe40000004100 */
[----:B----4-:R-:W-:Y:S01]  /*1110*/  @P1 FFMA.FTZ R14, R85, R103, R14 ;  /* 0x00000067550e1223 */ /* 0x010fe2000001000e */
[----:B------:R-:W-:Y:S02]  /*1120*/  HADD2.F32 R94, -RZ, R87.H0_H0 ;  /* 0x20000057ff5e7230 */ /* 0x000fe40000004100 */
[----:B------:R-:W-:Y:S02]  /*1130*/  @P1 HADD2.F32 R85, -RZ, R19.H0_H0 ;  /* 0x20000013ff551230 */ /* 0x000fe40000004100 */
[----:B------:R-:W-:Y:S01]  /*1140*/  @P1 FFMA.FTZ R93, R102, R113, R93 ;  /* 0x00000071665d1223 */ /* 0x000fe2000001005d */
[----:B------:R-:W-:Y:S01]  /*1150*/  HADD2.F32 R102, -RZ, R84.H0_H0 ;  /* 0x20000054ff667230 */ /* 0x000fe20000004100 */
[----:B------:R-:W-:Y:S01]  /*1160*/  F2FP.F16.F32.PACK_AB R113, RZ, R6 ;  /* 0x00000006ff71723e */ /* 0x000fe200000000ff */
[----:B------:R-:W-:-:S02]  /*1170*/  HADD2.F32 R103, -RZ, R87.H1_H1 ;  /* 0x30000057ff677230 */ /* 0x000fc40000004100 */
[----:B------:R-:W-:Y:S01]  /*1180*/  @P1 FFMA.FTZ R94, R85, R114, R94 ;  /* 0x00000072555e1223 */ /* 0x000fe2000001005e */
[----:B------:R-:W-:Y:S01]  /*1190*/  @P1 HADD2.F32 R85, -RZ, R16.H0_H0 ;  /* 0x20000010ff551230 */ /* 0x000fe20000004100 */
[----:B------:R-:W-:Y:S01]  /*11a0*/  F2FP.F16.F32.PACK_AB R114, RZ, R14 ;  /* 0x0000000eff72723e */ /* 0x000fe200000000ff */
[----:B------:R-:W-:Y:S02]  /*11b0*/  @P1 HADD2.F32 R84, -RZ, R19.H1_H1 ;  /* 0x30000013ff541230 */ /* 0x000fe40000004100 */
[----:B------:R-:W-:Y:S01]  /*11c0*/  F2FP.F16.F32.PACK_AB R116, RZ, R94 ;  /* 0x0000005eff74723e */ /* 0x000fe200000000ff */
[----:B0-----:R-:W-:Y:S01]  /*11d0*/  @P1 FFMA.FTZ R102, R85, R86, R102 ;  /* 0x0000005655661223 */ /* 0x001fe20000010066 */
[----:B------:R-:W-:Y:S01]  /*11e0*/  F2FP.F16.F32.PACK_AB R85, RZ, R7 ;  /* 0x00000007ff55723e */ /* 0x000fe200000000ff */
[----:B------:R-:W-:Y:S01]  /*11f0*/  @P1 FFMA.FTZ R103, R84, R115, R103 ;  /* 0x0000007354671223 */ /* 0x000fe20000010067 */
        /* <DEDUP_REMOVED lines=9> */
.L_x_18472:
[----:B------:R-:W1:Y:S01]  /*1290*/  @P2 LDC R14, c[0x0][0x40c] ;  /* 0x00010300ff0e2b82 */ /* 0x000e620000000800 */
[--C-:B0----5:R-:W-:Y:S01]  /*12a0*/  @P2 HADD2.F32 R7, -RZ, R16.reuse.H0_H0 ;  /* 0x20000010ff072230 */ /* 0x121fe20000004100 */
[----:B------:R-:W-:Y:S01]  /*12b0*/  CS2R R102, SRZ ;  /* 0x0000000000667805 */ /* 0x000fe2000001ff00 */
[----:B------:R-:W-:Y:S01]  /*12c0*/  @P2 HADD2.F32 R13, -RZ, R16.H1_H1 ;  /* 0x30000010ff0d2230 */ /* 0x000fe20000004100 */
[----:B------:R-:W-:Y:S01]  /*12d0*/  MOV R6, RZ ;  /* 0x000000ff00067202 */ /* 0x000fe20000000f00 */
[----:B------:R-:W-:Y:S02]  /*12e0*/  @P2 HADD2.F32 R93, -RZ, R18.H0_H0 ;  /* 0x20000012ff5d2230 */ /* 0x000fe40000004100 */
[----:B------:R-:W-:Y:S01]  /*12f0*/  @P2 HADD2.F32 R86, -RZ, R17.H1_H1 ;  /* 0x30000011ff562230 */ /* 0x000fe20000004100 */
[----:B------:R-:W0:Y:S08]  /*1300*/  @P2 LDC R84, c[0x0][0x40c] ;  /* 0x00010300ff542b82 */ /* 0x000e300000000800 */
[----:B------:R-:W2:Y:S08]  /*1310*/  @P2 LDC R94, c[0x0][0x40c] ;  /* 0x00010300ff5e2b82 */ /* 0x000eb00000000800 */
[----:B------:R-:W3:Y:S01]  /*1320*/  @P2 LDC R85, c[0x0][0x40c] ;  /* 0x00010300ff552b82 */ /* 0x000ee20000000800 */
[----:B-1----:R-:W-:Y:S01]  /*1330*/  @P2 FMUL.FTZ R102, R7, R14 ;  /* 0x0000000e07662220 */ /* 0x002fe20000410000 */
[----:B------:R-:W-:-:S02]  /*1340*/  HFMA2 R14, -RZ, RZ, 0, 0 ;  /* 0x00000000ff0e7431 */ /* 0x000fc400000001ff */
[----:B------:R-:W-:-:S04]  /*1350*/  HFMA2 R7, -RZ, RZ, 0, 0 ;  /* 0x00000000ff077431 */ /* 0x000fc800000001ff */
[----:B------:R-:W1:Y:S01]  /*1360*/  @P2 LDC R87, c[0x0][0x40c] ;  /* 0x00010300ff572b82 */ /* 0x000e620000000800 */
[----:B0-----:R-:W-:Y:S01]  /*1370*/  @P2 FMUL.FTZ R6, R13, R84 ;  /* 0x000000540d062220 */ /* 0x001fe20000410000 */
[----:B------:R-:W-:Y:S01]  /*1380*/  @P2 HADD2.F32 R84, -RZ, R17.H0_H0 ;  /* 0x20000011ff542230 */ /* 0x000fe20000004100 */
[----:B------:R-:W-:-:S05]  /*1390*/  MOV R13, RZ ;  /* 0x000000ff000d7202 */ /* 0x000fca0000000f00 */
        /* <DEDUP_REMOVED lines=9> */
[----:B-1----:R-:W-:Y:S01]  /*1430*/  @P2 FMUL.FTZ R13, R86, R87 ;  /* 0x00000057560d2220 */ /* 0x002fe20000410000 */
[----:B------:R-:W-:-:S04]  /*1440*/  @P2 HADD2.F32 R86, -RZ, R19.H1_H1 ;  /* 0x30000013ff562230 */ /* 0x000fc80000004100 */
[----:B------:R-:W-:Y:S01]  /*1450*/  F2FP.F16.F32.PACK_AB R87, RZ, R13 ;  /* 0x0000000dff57723e */ /* 0x000fe200000000ff */
[----:B0-----:R-:W-:Y:S01]  /*1460*/  @P2 FMUL.FTZ R93, R84, R113 ;  /* 0x00000071545d2220 */ /* 0x001fe20000410000 */
[----:B------:R-:W-:Y:S02]  /*1470*/  F2FP.F16.F32.PACK_AB R84, RZ, R102 ;  /* 0x00000066ff54723e */ /* 0x000fe400000000ff */
[----:B------:R-:W-:Y:S01]  /*1480*/  F2FP.F16.F32.PACK_AB R113, RZ, R14 ;  /* 0x0000000eff71723e */ /* 0x000fe200000000ff */
[----:B--2---:R-:W-:Y:S01]  /*1490*/  @P2 FMUL.FTZ R94, R85, R114 ;  /* 0x00000072555e2220 */ /* 0x004fe20000410000 */
        /* <DEDUP_REMOVED lines=10> */
.L_x_18473:
[----:B------:R-:W0:Y:S01]  /*1540*/  LDC.64 R114, c[0x0][0x3a8] ;  /* 0x0000ea00ff727b82 */ /* 0x000e220000000a00 */
[----:B------:R-:W-:Y:S01]  /*1550*/  IADD3 R112, PT, PT, R112, 0x20, RZ ;  /* 0x0000002070707810 */ /* 0x000fe20007ffe0ff */
[C---:B0-----:R-:W-:Y:S01]  /*1560*/  IMAD.WIDE.U32 R114, R110.reuse, 0x10, R114 ;  /* 0x000000106e727825 */ /* 0x041fe200078e0072 */
[----:B------:R-:W-:-:S04]  /*1570*/  IADD3 R110, PT, PT, R110, 0x20, RZ ;  /* 0x000000206e6e7810 */ /* 0x000fc80007ffe0ff */
[----:B------:R1:W-:Y:S03]  /*1580*/  STG.E.128 desc[UR6][R114.64], R84 ;  /* 0x0000005472007986 */ /* 0x0003e6000c101d06 */
.L_x_18469:
[----:B------:R-:W-:Y:S05]  /*1590*/  BSYNC.RECONVERGENT B0 ;  /* 0x0000000000007941 */ /* 0x000fea0003800200 */
.L_x_18468:
        /* <DEDUP_REMOVED lines=9> */
.L_x_18477:
[----:B------:R-:W-:Y:S05]  /*1630*/  BSYNC.RECONVERGENT B1 ;  /* 0x0000000000017941 */ /* 0x000fea0003800200 */
.L_x_18476:
[----:B------:R-:W-:-:S04]  /*1640*/  UISETP.NE.U32.AND UP0, UPT, UR8, URZ, UPT ;  /* 0x000000ff0800728c */ /* 0x000fc8000bf05070 */
[----:B------:R-:W-:-:S09]  /*1650*/  UISETP.NE.AND.EX UP0, UPT, UR9, URZ, UPT, UP0 ;  /* 0x000000ff0900728c */ /* 0x000fd2000bf05300 */
[----:B------:R-:W-:Y:S05]  /*1660*/  BRA.U !UP0, `(.L_x_18478) ;  /* 0x0000000108c47547 */ /* 0x000fea000b800000 */
[----:B------:R-:W1:Y:S02]  /*1670*/  LDC.64 R84, c[0x0][0x3a0] ;  /* 0x0000e800ff547b82 */ /* 0x000e640000000a00 */
[----:B-1----:R-:W-:-:S06]  /*1680*/  IMAD.WIDE.U32 R84, R110, 0x10, R84 ;  /* 0x000000106e547825 */ /* 0x002fcc00078e0054 */
[----:B------:R-:W2:Y:S01]  /*1690*/  LDG.E.128 R84, desc[UR6][R84.64] ;  /* 0x0000000654547981 */ /* 0x000ea2000c1e1d00 */
[----:B------:R-:W-:-:S13]  /*16a0*/  ISETP.GT.AND P1, PT, R111, RZ, PT ;  /* 0x000000ff6f00720c */ /* 0x000fda0003f24270 */
[----:B------:R-:W1:Y:S01]  /*16b0*/  @P1 LDC R88, c[0x0][0x40c] ;  /* 0x00010300ff581b82 */ /* 0x000e620000000800 */
[----:B-----5:R-:W-:Y:S02]  /*16c0*/  @P1 HADD2.F32 R15, -RZ, R16.H1_H1 ;  /* 0x30000010ff0f1230 */ /* 0x020fe40000004100 */
[----:B------:R-:W-:-:S05]  /*16d0*/  @P1 HADD2.F32 R96, -RZ, R17.H0_H0 ;  /* 0x20000011ff601230 */ /* 0x000fca0000004100 */
[----:B------:R-:W3:Y:S08]  /*16e0*/  @P1 LDC R95, c[0x0][0x40c] ;  /* 0x00010300ff5f1b82 */ /* 0x000ef00000000800 */
[----:B------:R-:W4:Y:S08]  /*16f0*/  @P1 LDC R104, c[0x0][0x40c] ;  /* 0x00010300ff681b82 */ /* 0x000f300000000800 */
[----:B------:R-:W0:Y:S08]  /*1700*/  @P1 LDC R105, c[0x0][0x40c] ;  /* 0x00010300ff691b82 */ /* 0x000e300000000800 */
[----:B------:R-:W0:Y:S08]  /*1710*/  @P1 LDC R113, c[0x0][0x40c] ;  /* 0x00010300ff711b82 */ /* 0x000e300000000800 */
[----:B------:R-:W0:Y:S08]  /*1720*/  @P1 LDC R114, c[0x0][0x40c] ;  /* 0x00010300ff721b82 */ /* 0x000e300000000800 */
[----:B------:R-:W0:Y:S01]  /*1730*/  @P1 LDC R115, c[0x0][0x40c] ;  /* 0x00010300ff731b82 */ /* 0x000e220000000800 */
[----:B--2---:R-:W-:-:S02]  /*1740*/  HADD2.F32 R8, -RZ, R84.H1_H1 ;  /* 0x30000054ff087230 */ /* 0x004fc40000004100 */
[----:B------:R-:W-:-:S03]  /*1750*/  HADD2.F32 R9, -RZ, R85.H0_H0 ;  /* 0x20000055ff097230 */ /* 0x000fc60000004100 */
[----:B-1----:R-:W-:Y:S01]  /*1760*/  @P1 FFMA.FTZ R8, R15, R88, R8 ;  /* 0x000000580f081223 */ /* 0x002fe20000010008 */
[--C-:B------:R-:W-:Y:S02]  /*1770*/  HADD2.F32 R88, -RZ, R86.reuse.H0_H0 ;  /* 0x20000056ff587230 */ /* 0x100fe40000004100 */
[----:B---3--:R-:W-:Y:S01]  /*1780*/  @P1 FFMA.FTZ R9, R96, R95, R9 ;  /* 0x0000005f60091223 */ /* 0x008fe20000010009 */
[----:B------:R-:W-:Y:S02]  /*1790*/  HADD2.F32 R95, -RZ, R86.H1_H1 ;  /* 0x30000056ff5f7230 */ /* 0x000fe40000004100 */
[----:B------:R-:W1:Y:S01]  /*17a0*/  @P1 LDC R86, c[0x0][0x40c] ;  /* 0x00010300ff561b82 */ /* 0x000e620000000800 */
[----:B------:R-:W-:Y:S02]  /*17b0*/  HADD2.F32 R15, -RZ, R85.H1_H1 ;  /* 0x30000055ff0f7230 */ /* 0x000fe40000004100 */
[----:B------:R-:W-:Y:S02]  /*17c0*/  @P1 HADD2.F32 R96, -RZ, R17.H1_H1 ;  /* 0x30000011ff601230 */ /* 0x000fe40000004100 */
[----:B------:R-:W-:-:S03]  /*17d0*/  @P1 HADD2.F32 R85, -RZ, R18.H0_H0 ;  /* 0x20000012ff551230 */ /* 0x000fc60000004100 */
[----:B----4-:R-:W-:Y:S01]  /*17e0*/  @P1 FFMA.FTZ R15, R96, R104, R15 ;  /* 0x00000068600f1223 */ /* 0x010fe2000001000f */
[----:B------:R-:W-:Y:S02]  /*17f0*/  @P1 HADD2.F32 R104, -RZ, R18.H1_H1 ;  /* 0x30000012ff681230 */ /* 0x000fe40000004100 */
[----:B0-----:R-:W-:Y:S01]  /*1800*/  @P1 FFMA.FTZ R88, R85, R105, R88 ;  /* 0x0000006955581223 */ /* 0x001fe20000010058 */
        /* <DEDUP_REMOVED lines=11> */
[----:B-1----:R-:W-:Y:S01]  /*18c0*/  @P1 FFMA.FTZ R104, R85, R86, R104 ;  /* 0x0000005655681223 */ /* 0x002fe20000010068 */
        /* <DEDUP_REMOVED lines=11> */
.L_x_18478:
[----:B------:R-:W1:Y:S01]  /*1980*/  @P2 LDC R84, c[0x0][0x40c] ;  /* 0x00010300ff542b82 */ /* 0x000e620000000800 */
[--C-:B-----5:R-:W-:Y:S01]  /*1990*/  @P2 HADD2.F32 R9, -RZ, R16.reuse.H0_H0 ;  /* 0x20000010ff092230 */ /* 0x120fe20000004100 */
[----:B------:R-:W-:Y:S01]  /*19a0*/  CS2R R104, SRZ ;  /* 0x0000000000687805 */ /* 0x000fe2000001ff00 */
[----:B------:R-:W-:Y:S01]  /*19b0*/  @P2 HADD2.F32 R15, -RZ, R16.H1_H1 ;  /* 0x30000010ff0f2230 */ /* 0x000fe20000004100 */
[----:B------:R-:W-:Y:S01]  /*19c0*/  MOV R8, RZ ;  /* 0x000000ff00087202 */ /* 0x000fe20000000f00 */
[----:B------:R-:W-:Y:S02]  /*19d0*/  HFMA2 R88, -RZ, RZ, 0, 0 ;  /* 0x00000000ff587431 */ /* 0x000fe400000001ff */
[----:B------:R-:W-:Y:S01]  /*19e0*/  @P2 HADD2.F32 R95, -RZ, R18.H0_H0 ;  /* 0x20000012ff5f2230 */ /* 0x000fe20000004100 */
[----:B------:R-:W2:Y:S08]  /*19f0*/  @P2 LDC R86, c[0x0][0x40c] ;  /* 0x00010300ff562b82 */ /* 0x000eb00000000800 */
[----:B------:R-:W3:Y:S08]  /*1a00*/  @P2 LDC R96, c[0x0][0x40c] ;  /* 0x00010300ff602b82 */ /* 0x000ef00000000800 */
[----:B------:R-:W4:Y:S01]  /*1a10*/  @P2 LDC R85, c[0x0][0x40c] ;  /* 0x00010300ff552b82 */ /* 0x000f220000000800 */
[----:B-1----:R-:W-:Y:S01]  /*1a20*/  @P2 FMUL.FTZ R104, R9, R84 ;  /* 0x0000005409682220 */ /* 0x002fe20000410000 */
[----:B------:R-:W-:-:S02]  /*1a30*/  HFMA2 R9, -RZ, RZ, 0, 0 ;  /* 0x00000000ff097431 */ /* 0x000fc400000001ff */
[----:B------:R-:W-:-:S04]  /*1a40*/  @P2 HADD2.F32 R84, -RZ, R17.H0_H0 ;  /* 0x20000011ff542230 */ /* 0x000fc80000004100 */
[----:B------:R-:W1:Y:S01]  /*1a50*/  @P2 LDC R87, c[0x0][0x40c] ;  /* 0x00010300ff572b82 */ /* 0x000e620000000800 */
[----:B--2---:R-:W-:Y:S01]  /*1a60*/  @P2 FMUL.FTZ R8, R15, R86 ;  /* 0x000000560f082220 */ /* 0x004fe20000410000 */
[----:B------:R-:W-:Y:S01]  /*1a70*/  @P2 HADD2.F32 R86, -RZ, R17.H1_H1 ;  /* 0x30000011ff562230 */ /* 0x000fe20000004100 */
[----:B------:R-:W-:-:S05]  /*1a80*/  MOV R15, RZ ;  /* 0x000000ff000f7202 */ /* 0x000fca0000000f00 */
[----:B------:R-:W2:Y:S01]  /*1a90*/  @P2 LDC R113, c[0x0][0x40c] ;  /* 0x00010300ff712b82 */ /* 0x000ea20000000800 */
[----:B---3--:R-:W-:Y:S01]  /*1aa0*/  @P2 FMUL.FTZ R88, R95, R96 ;  /* 0x000000605f582220 */ /* 0x008fe20000410000 */
[----:B------:R-:W-:Y:S01]  /*1ab0*/  HFMA2 R96, -RZ, RZ, 0, 0 ;  /* 0x00000000ff607431 */ /* 0x000fe200000001ff */
[----:B------:R-:W-:-:S05]  /*1ac0*/  MOV R95, RZ ;  /* 0x000000ff005f7202 */ /* 0x000fca0000000f00 */
[----:B------:R-:W3:Y:S01]  /*1ad0*/  @P2 LDC R114, c[0x0][0x40c] ;  /* 0x00010300ff722b82 */ /* 0x000ee20000000800 */
[----:B----4-:R-:W-:Y:S01]  /*1ae0*/  @P2 FMUL.FTZ R9, R84, R85 ;  /* 0x0000005554092220 */ /* 0x010fe20000410000 */
[----:B------:R-:W-:Y:S02]  /*1af0*/  @P2 HADD2.F32 R84, -RZ, R18.H1_H1 ;  /* 0x30000012ff542230 */ /* 0x000fe40000004100 */
[----:B------:R-:W-:-:S04]  /*1b00*/  @P2 HADD2.F32 R85, -RZ, R19.H0_H0 ;  /* 0x20000013ff552230 */ /* 0x000fc80000004100 */
[----:B------:R-:W4:Y:S01]  /*1b10*/  @P2 LDC R115, c[0x0][0x40c] ;  /* 0x00010300ff732b82 */ /* 0x000f220000000800 */
[----:B-1----:R-:W-:Y:S01]  /*1b20*/  @P2 FMUL.FTZ R15, R86, R87 ;  /* 0x00000057560f2220 */ /* 0x002fe20000410000 */
[----:B------:R-:W-:-:S04]  /*1b30*/  @P2 HADD2.F32 R86, -RZ, R19.H1_H1 ;  /* 0x30000013ff562230 */ /* 0x000fc80000004100 */
[----:B------:R-:W-:Y:S01]  /*1b40*/  F2FP.F16.F32.PACK_AB R87, RZ, R15 ;  /* 0x0000000fff57723e */ /* 0x000fe200000000ff */
[----:B--2---:R-:W-:Y:S01]  /*1b50*/  @P2 FMUL.FTZ R95, R84, R113 ;  /* 0x00000071545f2220 */ /* 0x004fe20000410000 */
[----:B------:R-:W-:Y:S02]  /*1b60*/  F2FP.F16.F32.PACK_AB R84, RZ, R104 ;  /* 0x00000068ff54723e */ /* 0x000fe400000000ff */
[----:B------:R-:W-:Y:S01]  /*1b70*/  F2FP.F16.F32.PACK_AB R113, RZ, R88 ;  /* 0x00000058ff71723e */ /* 0x000fe200000000ff */
[----:B---3--:R-:W-:Y:S01]  /*1b80*/  @P2 FMUL.FTZ R96, R85, R114 ;  /* 0x0000007255602220 */ /* 0x008fe20000410000 */
[----:B------:R-:W-:Y:S02]  /*1b90*/  F2FP.F16.F32.PACK_AB R85, RZ, R8 ;  /* 0x00000008ff55723e */ /* 0x000fe400000000ff */
[----:B------:R-:W-:Y:S02]  /*1ba0*/  F2FP.F16.F32.PACK_AB R114, RZ, R95 ;  /* 0x0000005fff72723e */ /* 0x000fe400000000ff */
[----:B------:R-:W-:Y:S01]  /*1bb0*/  PRMT R84, R84, 0x5410, R85 ;  /* 0x0000541054547816 */ /* 0x000fe20000000055 */
[----:B----4-:R-:W-:Y:S01]  /*1bc0*/  @P2 FMUL.FTZ R105, R86, R115 ;  /* 0x0000007356692220 */ /* 0x010fe20000410000 */
[----:B------:R-:W-:-:S02]  /*1bd0*/  F2FP.F16.F32.PACK_AB R86, RZ, R9 ;  /* 0x00000009ff56723e */ /* 0x000fc400000000ff */
[----:B------:R-:W-:Y:S02]  /*1be0*/  F2FP.F16.F32.PACK_AB R115, RZ, R96 ;  /* 0x00000060ff73723e */ /* 0x000fe400000000ff */
[----:B------:R-:W-:Y:S02]  /*1bf0*/  F2FP.F16.F32.PACK_AB R116, RZ, R105 ;  /* 0x00000069ff74723e */ /* 0x000fe400000000ff */
[----:B------:R-:W-:Y:S02]  /*1c00*/  PRMT R85, R86, 0x5410, R87 ;  /* 0x0000541056557816 */ /* 0x000fe40000000057 */
[----:B------:R-:W-:Y:S02]  /*1c10*/  PRMT R86, R113, 0x5410, R114 ;  /* 0x0000541071567816 */ /* 0x000fe40000000072 */
[----:B------:R-:W-:-:S07]  /*1c20*/  PRMT R87, R115, 0x5410, R116 ;  /* 0x0000541073577816 */ /* 0x000fce0000000074 */
.L_x_18479:
[----:B------:R-:W1:Y:S01]  /*1c30*/  LDC.64 R114, c[0x0][0x3a8] ;  /* 0x0000ea00ff727b82 */ /* 0x000e620000000a00 */
[----:B------:R-:W-:Y:S01]  /*1c40*/  IADD3 R112, PT, PT, R112, 0x20, RZ ;  /* 0x0000002070707810 */ /* 0x000fe20007ffe0ff */
[C---:B-1----:R-:W-:Y:S01]  /*1c50*/  IMAD.WIDE.U32 R114, R110.reuse, 0x10, R114 ;  /* 0x000000106e727825 */ /* 0x042fe200078e0072 */
[----:B------:R-:W-:-:S04]  /*1c60*/  IADD3 R110, PT, PT, R110, 0x20, RZ ;  /* 0x000000206e6e7810 */ /* 0x000fc80007ffe0ff */
[----:B------:R1:W-:Y:S03]  /*1c70*/  STG.E.128 desc[UR6][R114.64], R84 ;  /* 0x0000005472007986 */ /* 0x0003e6000c101d06 */
.L_x_18475:
[----:B------:R-:W-:Y:S05]  /*1c80*/  BSYNC.RECONVERGENT B0 ;  /* 0x0000000000007941 */ /* 0x000fea0003800200 */
.L_x_18474:
        /* <DEDUP_REMOVED lines=8> */
.L_x_18483:
[----:B------:R-:W-:Y:S05]  /*1d10*/  BSYNC.RECONVERGENT B1 ;  /* 0x0000000000017941 */ /* 0x000fea0003800200 */
.L_x_18482:
        /* <DEDUP_REMOVED lines=8> */
[--C-:B-----5:R-:W-:Y:S02]  /*1da0*/  @P2 HADD2.F32 R89, -RZ, R17.reuse.H0_H0 ;  /* 0x20000011ff592230 */ /* 0x120fe40000004100 */
[----:B------:R-:W-:Y:S02]  /*1db0*/  @P2 HADD2.F32 R106, -RZ, R17.H1_H1 ;  /* 0x30000011ff6a2230 */ /* 0x000fe40000004100 */
[----:B------:R-:W-:Y:S02]  /*1dc0*/  @P2 HADD2.F32 R99, -RZ, R18.H0_H0 ;  /* 0x20000012ff632230 */ /* 0x000fe40000004100 */
[----:B------:R-:W-:Y:S01]  /*1dd0*/  @P2 HADD2.F32 R112, -RZ, R16.H1_H1 ;  /* 0x30000010ff702230 */ /* 0x000fe20000004100 */
[----:B------:R-:W3:Y:S08]  /*1de0*/  @P2 LDC R97, c[0x0][0x40c] ;  /* 0x00010300ff612b82 */ /* 0x000ef00000000800 */
[----:B------:R-:W4:Y:S08]  /*1df0*/  @P2 LDC R107, c[0x0][0x40c] ;  /* 0x00010300ff6b2b82 */ /* 0x000f300000000800 */
[----:B------:R-:W0:Y:S08]  /*1e00*/  @P2 LDC R111, c[0x0][0x40c] ;  /* 0x00010300ff6f2b82 */ /* 0x000e300000000800 */
[----:B------:R-:W0:Y:S08]  /*1e10*/  @P2 LDC R113, c[0x0][0x40c] ;  /* 0x00010300ff712b82 */ /* 0x000e300000000800 */
[----:B------:R-:W0:Y:S01]  /*1e20*/  @P2 LDC R114, c[0x0][0x40c] ;  /* 0x00010300ff722b82 */ /* 0x000e220000000800 */
[----:B--2---:R-:W-:-:S02]  /*1e30*/  HADD2.F32 R10, -RZ, R85.H0_H0 ;  /* 0x20000055ff0a7230 */ /* 0x004fc40000004100 */
[----:B------:R-:W-:-:S03]  /*1e40*/  HADD2.F32 R98, -RZ, R86.H1_H1 ;  /* 0x30000056ff627230 */ /* 0x000fc60000004100 */
[----:B-1----:R-:W-:Y:S01]  /*1e50*/  @P2 FFMA.FTZ R10, R89, R90, R10 ;  /* 0x0000005a590a2223 */ /* 0x002fe2000001000a */
[----:B------:R-:W-:Y:S02]  /*1e60*/  HADD2.F32 R89, -RZ, R85.H1_H1 ;  /* 0x30000055ff597230 */ /* 0x000fe40000004100 */
[----:B------:R-:W1:Y:S01]  /*1e70*/  @P2 LDC R85, c[0x0][0x40c] ;  /* 0x00010300ff552b82 */ /* 0x000e620000000800 */
[----:B------:R-:W-:Y:S02]  /*1e80*/  HADD2.F32 R90, -RZ, R86.H0_H0 ;  /* 0x20000056ff5a7230 */ /* 0x000fe40000004100 */
[----:B---3--:R-:W-:Y:S01]  /*1e90*/  @P2 FFMA.FTZ R89, R106, R97, R89 ;  /* 0x000000616a592223 */ /* 0x008fe20000010059 */
[----:B------:R-:W-:Y:S02]  /*1ea0*/  @P2 HADD2.F32 R97, -RZ, R18.H1_H1 ;  /* 0x30000012ff612230 */ /* 0x000fe40000004100 */
[----:B----4-:R-:W-:Y:S01]  /*1eb0*/  @P2 FFMA.FTZ R90, R99, R107, R90 ;  /* 0x0000006b635a2223 */ /* 0x010fe2000001005a */
[----:B------:R-:W-:Y:S01]  /*1ec0*/  HADD2.F32 R99, -RZ, R87.H0_H0 ;  /* 0x20000057ff637230 */ /* 0x000fe20000004100 */
[----:B------:R-:W2:Y:S01]  /*1ed0*/  @P2 LDC R86, c[0x0][0x40c] ;  /* 0x00010300ff562b82 */ /* 0x000ea20000000800 */
[----:B0-----:R-:W-:Y:S01]  /*1ee0*/  @P2 FFMA.FTZ R98, R97, R111, R98 ;  /* 0x0000006f61622223 */ /* 0x001fe20000010062 */
[----:B------:R-:W-:-:S02]  /*1ef0*/  @P2 HADD2.F32 R106, -RZ, R19.H0_H0 ;  /* 0x20000013ff6a2230 */ /* 0x000fc40000004100 */
[--C-:B------:R-:W-:Y:S02]  /*1f00*/  HADD2.F32 R97, -RZ, R84.reuse.H1_H1 ;  /* 0x30000054ff617230 */ /* 0x100fe40000004100 */
[----:B------:R-:W-:Y:S02]  /*1f10*/  HADD2.F32 R107, -RZ, R87.H1_H1 ;  /* 0x30000057ff6b7230 */ /* 0x000fe40000004100 */
[----:B------:R-:W-:Y:S01]  /*1f20*/  @P2 FFMA.FTZ R99, R106, R113, R99 ;  /* 0x000000716a632223 */ /* 0x000fe20000010063 */
[----:B------:R-:W-:Y:S01]  /*1f30*/  HADD2.F32 R106, -RZ, R84.H0_H0 ;  /* 0x20000054ff6a7230 */ /* 0x000fe20000004100 */
[----:B------:R-:W-:Y:S01]  /*1f40*/  F2FP.F16.F32.PACK_AB R113, RZ, R98 ;  /* 0x00000062ff71723e */ /* 0x000fe200000000ff */
[----:B------:R-:W-:-:S05]  /*1f50*/  @P2 HADD2.F32 R84, -RZ, R19.H1_H1 ;  /* 0x30000013ff542230 */ /* 0x000fca0000004100 */
[----:B------:R-:W-:Y:S01]  /*1f60*/  @P2 FFMA.FTZ R107, R84, R114, R107 ;  /* 0x00000072546b2223 */ /* 0x000fe2000001006b */
[----:B-1----:R-:W-:Y:S01]  /*1f70*/  @P2 FFMA.FTZ R97, R112, R85, R97 ;  /* 0x0000005570612223 */ /* 0x002fe20000010061 */
[----:B------:R-:W-:Y:S01]  /*1f80*/  @P2 HADD2.F32 R85, -RZ, R16.H0_H0 ;  /* 0x20000010ff552230 */ /* 0x000fe20000004100 */
[----:B------:R-:W-:Y:S02]  /*1f90*/  F2FP.F16.F32.PACK_AB R112, RZ, R90 ;  /* 0x0000005aff70723e */ /* 0x000fe400000000ff */
[----:B------:R-:W-:Y:S02]  /*1fa0*/  F2FP.F16.F32.PACK_AB R114, RZ, R99 ;  /* 0x00000063ff72723e */ /* 0x000fe400000000ff */
[----:B------:R-:W-:Y:S01]  /*1fb0*/  F2FP.F16.F32.PACK_AB R111, RZ, R97 ;  /* 0x00000061ff6f723e */ /* 0x000fe200000000ff */
[----:B--2---:R-:W-:Y:S01]  /*1fc0*/  @P2 FFMA.FTZ R106, R85, R86, R106 ;  /* 0x00000056556a2223 */ /* 0x004fe2000001006a */
        /* <DEDUP_REMOVED lines=9> */
.L_x_18484:
[----:B------:R-:W2:Y:S01]  /*2060*/  @P2 LDC R107, c[0x0][0x40c] ;  /* 0x00010300ff6b2b82 */ /* 0x000ea20000000800 */
[----:B------:R-:W-:Y:S02]  /*2070*/  HFMA2 R89, -RZ, RZ, 0, 0 ;  /* 0x00000000ff597431 */ /* 0x000fe400000001ff */
[--C-:B-----5:R-:W-:Y:S02]  /*2080*/  @P2 HADD2.F32 R98, -RZ, R17.reuse.H1_H1 ;  /* 0x30000011ff622230 */ /* 0x120fe40000004100 */
[----:B------:R-:W-:Y:S02]  /*2090*/  HFMA2 R97, -RZ, RZ, 0, 0 ;  /* 0x00000000ff617431 */ /* 0x000fe400000001ff */
[--C-:B-1----:R-:W-:Y:S01]  /*20a0*/  @P2 HADD2.F32 R84, -RZ, R16.reuse.H0_H0 ;  /* 0x20000010ff542230 */ /* 0x102fe20000004100 */
[----:B------:R-:W-:Y:S01]  /*20b0*/  MOV R106, RZ ;  /* 0x000000ff006a7202 */ /* 0x000fe20000000f00 */
[----:B------:R-:W-:Y:S01]  /*20c0*/  @P2 HADD2.F32 R86, -RZ, R16.H1_H1 ;  /* 0x30000010ff562230 */ /* 0x000fe20000004100 */
[----:B------:R-:W-:Y:S01]  /*20d0*/  MOV R10, RZ ;  /* 0x000000ff000a7202 */ /* 0x000fe20000000f00 */
[----:B------:R-:W1:Y:S01]  /*20e0*/  @P2 LDC R85, c[0x0][0x40c] ;  /* 0x00010300ff552b82 */ /* 0x000e620000000800 */
[----:B------:R-:W-:-:S07]  /*20f0*/  @P2 HADD2.F32 R90, -RZ, R17.H0_H0 ;  /* 0x20000011ff5a2230 */ /* 0x000fce0000004100 */
[----:B------:R-:W3:Y:S08]  /*2100*/  @P2 LDC R87, c[0x0][0x40c] ;  /* 0x00010300ff572b82 */ /* 0x000ef00000000800 */
[----:B------:R-:W4:Y:S01]  /*2110*/  @P2 LDC R99, c[0x0][0x40c] ;  /* 0x00010300ff632b82 */ /* 0x000f220000000800 */
[----:B--2---:R-:W-:Y:S01]  /*2120*/  @P2 FMUL.FTZ R89, R98, R107 ;  /* 0x0000006b62592220 */ /* 0x004fe20000410000 */
[----:B------:R-:W-:-:S06]  /*2130*/  HFMA2 R107, -RZ, RZ, 0, 0 ;  /* 0x00000000ff6b7431 */ /* 0x000fcc00000001ff */
[----:B------:R-:W2:Y:S01]  /*2140*/  @P2 LDC R111, c[0x0][0x40c] ;  /* 0x00010300ff6f2b82 */ /* 0x000ea20000000800 */
[----:B-1----:R-:W-:Y:S01]  /*2150*/  @P2 FMUL.FTZ R106, R84, R85 ;  /* 0x00000055546a2220 */ /* 0x002fe20000410000 */
[--C-:B------:R-:W-:Y:S02]  /*2160*/  @P2 HADD2.F32 R84, -RZ, R18.reuse.H0_H0 ;  /* 0x20000012ff542230 */ /* 0x100fe40000004100 */
[----:B------:R-:W-:-:S04]  /*2170*/  @P2 HADD2.F32 R85, -RZ, R18.H1_H1 ;  /* 0x30000012ff552230 */ /* 0x000fc80000004100 */
[----:B------:R-:W1:Y:S01]  /*2180*/  @P2 LDC R112, c[0x0][0x40c] ;  /* 0x00010300ff702b82 */ /* 0x000e620000000800 */
        /* <DEDUP_REMOVED lines=8> */
[----:B--2---:R-:W-:Y:S01]  /*2210*/  @P2 FMUL.FTZ R90, R84, R111 ;  /* 0x0000006f545a2220 */ /* 0x004fe20000410000 */
[----:B------:R-:W-:-:S04]  /*2220*/  F2FP.F16.F32.PACK_AB R84, RZ, R106 ;  /* 0x0000006aff54723e */ /* 0x000fc800000000ff */
[----:B------:R-:W-:Y:S01]  /*2230*/  F2FP.F16.F32.PACK_AB R111, RZ, R90 ;  /* 0x0000005aff6f723e */ /* 0x000fe200000000ff */
[----:B-1----:R-:W-:Y:S01]  /*2240*/  @P2 FMUL.FTZ R98, R85, R112 ;  /* 0x0000007055622220 */ /* 0x002fe20000410000 */
[----:B------:R-:W-:-:S04]  /*2250*/  F2FP.F16.F32.PACK_AB R85, RZ, R97 ;  /* 0x00000061ff55723e */ /* 0x000fc800000000ff */
[----:B------:R-:W-:Y:S02]  /*2260*/  F2FP.F16.F32.PACK_AB R112, RZ, R98 ;  /* 0x00000062ff70723e */ /* 0x000fe400000000ff */
[----:B------:R-:W-:Y:S01]  /*2270*/  PRMT R84, R84, 0x5410, R85 ;  /* 0x0000541054547816 */ /* 0x000fe20000000055 */
[----:B---3--:R-:W-:Y:S01]  /*2280*/  @P2 FMUL.FTZ R99, R86, R113 ;  /* 0x0000007156632220 */ /* 0x008fe20000410000 */
[----:B------:R-:W-:-:S04]  /*2290*/  F2FP.F16.F32.PACK_AB R86, RZ, R10 ;  /* 0x0000000aff56723e */ /* 0x000fc800000000ff */
[----:B------:R-:W-:Y:S01]  /*22a0*/  F2FP.F16.F32.PACK_AB R113, RZ, R99 ;  /* 0x00000063ff71723e */ /* 0x000fe200000000ff */
[----:B----4-:R-:W-:Y:S01]  /*22b0*/  @P2 FMUL.FTZ R107, R87, R114 ;  /* 0x00000072576b2220 */ /* 0x010fe20000410000 */
[----:B------:R-:W-:-:S04]  /*22c0*/  F2FP.F16.F32.PACK_AB R87, RZ, R89 ;  /* 0x00000059ff57723e */ /* 0x000fc800000000ff */
[----:B------:R-:W-:Y:S02]  /*22d0*/  F2FP.F16.F32.PACK_AB R114, RZ, R107 ;  /* 0x0000006bff72723e */ /* 0x000fe400000000ff */
[----:B------:R-:W-:Y:S02]  /*22e0*/  PRMT R85, R86, 0x5410, R87 ;  /* 0x0000541056557816 */ /* 0x000fe40000000057 */
[----:B------:R-:W-:Y:S02]  /*22f0*/  PRMT R86, R111, 0x5410, R112 ;  /* 0x000054106f567816 */ /* 0x000fe40000000070 */
[----:B------:R-:W-:-:S07]  /*2300*/  PRMT R87, R113, 0x5410, R114 ;  /* 0x0000541071577816 */ /* 0x000fce0000000072 */
.L_x_18485:
[----:B------:R-:W1:Y:S02]  /*2310*/  LDC.64 R112, c[0x0][0x3a8] ;  /* 0x0000ea00ff707b82 */ /* 0x000e640000000a00 */
[----:B-1----:R-:W-:-:S05]  /*2320*/  IMAD.WIDE.U32 R112, R110, 0x10, R112 ;  /* 0x000000106e707825 */ /* 0x002fca00078e0070 */
[----:B------:R2:W-:Y:S02]  /*2330*/  STG.E.128 desc[UR6][R112.64], R84 ;  /* 0x0000005470007986 */ /* 0x0005e4000c101d06 */
.L_x_18481:
[----:B------:R-:W-:Y:S05]  /*2340*/  BSYNC.RECONVERGENT B0 ;  /* 0x0000000000007941 */ /* 0x000fea0003800200 */
.L_x_18480:
        /* <DEDUP_REMOVED lines=125> */
.L_x_18507:
        /* <DEDUP_REMOVED lines=52> */
[----:B------:R-:W-:Y:S02]  /*2e60*/  F2FP.F16.F32.PACK_AB R85, R86, R85 ;  /* 0x000000555655723e */ /* 0x000fe400000000ff */
[----:B------:R-:W-:Y:S02]  /*2e70*/  F2FP.F16.F32.PACK_AB R86, R112, R115 ;  /* 0x000000737056723e */ /* 0x000fe400000000ff */
[----:B------:R-:W-:-:S05]  /*2e80*/  F2FP.F16.F32.PACK_AB R87, R114, R87 ;  /* 0x000000577257723e */ /* 0x000fca00000000ff */
[----:B------:R1:W-:Y:S02]  /*2e90*/  STG.E.128 desc[UR6][R108.64], R84 ;  /* 0x000000546c007986 */ /* 0x0003e4000c101d06 */
.L_x_18490:
[----:B------:R-:W-:Y:S05]  /*2ea0*/  BSYNC.RECONVERGENT B1 ;  /* 0x0000000000017941 */ /* 0x000fea0003800200 */
.L_x_18489:
        /* <DEDUP_REMOVED lines=35> */
.L_x_18492:
[----:B------:R-:W-:Y:S05]  /*30e0*/  BSYNC.RECONVERGENT B1 ;  /* 0x0000000000017941 */ /* 0x000fea0003800200 */
.L_x_18491:
        /* <DEDUP_REMOVED lines=35> */
.L_x_18494:
[----:B------:R-:W-:Y:S05]  /*3320*/  BSYNC.RECONVERGENT B1 ;  /* 0x0000000000017941 */ /* 0x000fea0003800200 */
.L_x_18493:
        /* <DEDUP_REMOVED lines=27> */
[----:B------:R-:W-:-:S02]  /*34e0*/  F2FP.F16.F32.PACK_AB R86, R114, R119 ;  /* 0x000000777256723e */ /* 0x000fc400000000ff */
[----:B------:R-:W-:Y:S02]  /*34f0*/  F2FP.F16.F32.PACK_AB R87, R116, R87 ;  /* 0x000000577457723e */ /* 0x000fe400000000ff */
[----:B------:R-:W-:Y:S02]  /*3500*/  F2FP.F16.F32.PACK_AB R85, R112, R115 ;  /* 0x000000737055723e */ /* 0x000fe400000000ff */
[----:B------:R-:W-:-:S05]  /*3510*/  F2FP.F16.F32.PACK_AB R84, R111, R110 ;  /* 0x0000006e6f54723e */ /* 0x000fca00000000ff */
[----:B------:R4:W-:Y:S02]  /*3520*/  STG.E.128 desc[UR6][R108.64], R84 ;  /* 0x000000546c007986 */ /* 0x0009e4000c101d06 */
.L_x_18488:
[----:B------:R-:W-:Y:S05]  /*3530*/  BSYNC.RECONVERGENT B0 ;  /* 0x0000000000007941 */ /* 0x000fea0003800200 */
.L_x_18487:
[----:B-1234-:R-:W1:Y:S02]  /*3540*/  LDC.64 R84, c[0x0][0x380] ;  /* 0x0000e000ff547b82 */ /* 0x01ee640000000a00 */
[----:B-1----:R-:W-:-:S04]  /*3550*/  LEA R3, R84, R3, 0x2 ;  /* 0x0000000354037211 */ /* 0x002fc800078e10ff */
[----:B------:R-:W-:-:S13]  /*3560*/  ISETP.GE.AND P0, PT, R3, R85, PT ;  /* 0x000000550300720c */ /* 0x000fda0003f06270 */
[----:B------:R-:W-:Y:S05]  /*3570*/  @!P0 BRA `(.L_x_18495) ;  /* 0xffffffd0004c8947 */ /* 0x000fea000383ffff */
[----:B------:R-:W-:Y:S05]  /*3580*/  EXIT ;  /* 0x000000000000794d */ /* 0x000fea0003800000 */
.L_x_18486:
        /* <DEDUP_REMOVED lines=8> */
.L_x_18497:
[----:B------:R-:W-:Y:S05]  /*3610*/  BSYNC B0 ;  /* 0x0000000000007941 */ /* 0x000fea0003800000 */
.L_x_18496:
        /* <DEDUP_REMOVED lines=10> */
.L_x_18498:
[----:B------:R-:W-:Y:S01]  /*36c0*/  HFMA2 R116, -RZ, RZ, 0, 2.384185791015625e-07 ;  /* 0x00000004ff747431 */ /* 0x000fe200000001ff */
[----:B------:R-:W-:-:S05]  /*36d0*/  MOV R87, R115 ;  /* 0x0000007300577202 */ /* 0x000fca0000000f00 */
[----:B------:R-:W-:-:S05]  /*36e0*/  FADD.FTZ R87, R86, R87 ;  /* 0x0000005756577221 */ /* 0x000fca0000010000 */
[----:B------:R-:W-:-:S07]  /*36f0*/  MOV R117, R87 ;  /* 0x0000005700757202 */ /* 0x000fce0000000f00 */
[----:B------:R-:W-:Y:S05]  /*3700*/  WARPSYNC.COLLECTIVE R114, `(.L_x_18499) ;  /* 0x0000000072087348 */ /* 0x000fea0003c00000 */
[----:B------:R0:W1:Y:S02]  /*3710*/  SHFL.BFLY P6, R115, R117, R116, R119 ;  /* 0x0c00007475737389 */ /* 0x00006400000c0077 */
[----:B01----:R-:W-:Y:S05]  /*3720*/  ENDCOLLECTIVE ;  /* 0x000000000000791b */ /* 0x003fea0003800000 */
.L_x_18499:
[----:B------:R-:W-:Y:S01]  /*3730*/  HFMA2 R116, -RZ, RZ, 0, 4.76837158203125e-07 ;  /* 0x00000008ff747431 */ /* 0x000fe200000001ff */
[----:B------:R-:W-:-:S05]  /*3740*/  MOV R84, R115 ;  /* 0x0000007300547202 */ /* 0x000fca0000000f00 */
[----:B------:R-:W-:-:S05]  /*3750*/  FADD.FTZ R112, R87, R84 ;  /* 0x0000005457707221 */ /* 0x000fca0000010000 */
[----:B------:R-:W-:-:S07]  /*3760*/  MOV R117, R112 ;  /* 0x0000007000757202 */ /* 0x000fce0000000f00 */
[----:B------:R-:W-:Y:S05]  /*3770*/  WARPSYNC.COLLECTIVE R114, `(.L_x_18500) ;  /* 0x0000000072087348 */ /* 0x000fea0003c00000 */
[----:B------:R0:W1:Y:S02]  /*3780*/  SHFL.BFLY P6, R115, R117, R116, R119 ;  /* 0x0c00007475737389 */ /* 0x00006400000c0077 */
[----:B01----:R-:W-:Y:S05]  /*3790*/  ENDCOLLECTIVE ;  /* 0x000000000000791b */ /* 0x003fea0003800000 */
.L_x_18500:
[----:B------:R-:W-:Y:S01]  /*37a0*/  HFMA2 R116, -RZ, RZ, 0, 9.5367431640625e-07 ;  /* 0x00000010ff747431 */ /* 0x000fe200000001ff */
[----:B------:R-:W-:-:S05]  /*37b0*/  MOV R111, R115 ;  /* 0x00000073006f7202 */ /* 0x000fca0000000f00 */
[----:B------:R-:W-:-:S05]  /*37c0*/  FADD.FTZ R113, R112, R111 ;  /* 0x0000006f70717221 */ /* 0x000fca0000010000 */
[----:B------:R-:W-:-:S07]  /*37d0*/  MOV R117, R113 ;  /* 0x0000007100757202 */ /* 0x000fce0000000f00 */
[----:B------:R-:W-:Y:S05]  /*37e0*/  WARPSYNC.COLLECTIVE R114, `(.L_x_18501) ;  /* 0x0000000072087348 */ /* 0x000fea0003c00000 */
[----:B------:R0:W1:Y:S02]  /*37f0*/  SHFL.BFLY P6, R115, R117, R116, R119 ;  /* 0x0c00007475737389 */ /* 0x00006400000c0077 */
[----:B01----:R-:W-:Y:S05]  /*3800*/  ENDCOLLECTIVE ;  /* 0x000000000000791b */ /* 0x003fea0003800000 */
.L_x_18501:
        /* <DEDUP_REMOVED lines=73> */
.L_x_18502:
[----:B------:R-:W-:Y:S01]  /*3ca0*/  HFMA2 R116, -RZ, RZ, 0, 1.1920928955078125e-07 ;  /* 0x00000002ff747431 */ /* 0x000fe200000001ff */
[----:B------:R-:W-:-:S05]  /*3cb0*/  MOV R85, R115 ;  /* 0x0000007300557202 */ /* 0x000fca0000000f00 */
[----:B------:R-:W-:-:S05]  /*3cc0*/  FADD.FTZ R85, R84, R85 ;  /* 0x0000005554557221 */ /* 0x000fca0000010000 */
[----:B------:R-:W-:-:S07]  /*3cd0*/  MOV R117, R85 ;  /* 0x0000005500757202 */ /* 0x000fce0000000f00 */
[----:B------:R-:W-:Y:S05]  /*3ce0*/  WARPSYNC.COLLECTIVE R114, `(.L_x_18503) ;  /* 0x0000000072087348 */ /* 0x000fea0003c00000 */
[----:B------:R0:W1:Y:S02]  /*3cf0*/  SHFL.BFLY P6, R115, R117, R116, R119 ;  /* 0x0c00007475737389 */ /* 0x00006400000c0077 */
[----:B01----:R-:W-:Y:S05]  /*3d00*/  ENDCOLLECTIVE ;  /* 0x000000000000791b */ /* 0x003fea0003800000 */
.L_x_18503:
[----:B------:R-:W-:Y:S01]  /*3d10*/  HFMA2 R116, -RZ, RZ, 0, 2.384185791015625e-07 ;  /* 0x00000004ff747431 */ /* 0x000fe200000001ff */
[----:B------:R-:W-:-:S05]  /*3d20*/  MOV R86, R115 ;  /* 0x0000007300567202 */ /* 0x000fca0000000f00 */
[----:B------:R-:W-:-:S05]  /*3d30*/  FADD.FTZ R86, R85, R86 ;  /* 0x0000005655567221 */ /* 0x000fca0000010000 */
[----:B------:R-:W-:-:S07]  /*3d40*/  MOV R117, R86 ;  /* 0x0000005600757202 */ /* 0x000fce0000000f00 */
[----:B------:R-:W-:Y:S05]  /*3d50*/  WARPSYNC.COLLECTIVE R114, `(.L_x_18504) ;  /* 0x0000000072087348 */ /* 0x000fea0003c00000 */
[----:B------:R0:W1:Y:S02]  /*3d60*/  SHFL.BFLY P6, R115, R117, R116, R119 ;  /* 0x0c00007475737389 */ /* 0x00006400000c0077 */
[----:B01----:R-:W-:Y:S05]  /*3d70*/  ENDCOLLECTIVE ;  /* 0x000000000000791b */ /* 0x003fea0003800000 */
.L_x_18504:
[----:B------:R-:W-:Y:S01]  /*3d80*/  HFMA2 R116, -RZ, RZ, 0, 4.76837158203125e-07 ;  /* 0x00000008ff747431 */ /* 0x000fe200000001ff */
[----:B------:R-:W-:-:S05]  /*3d90*/  MOV R87, R115 ;  /* 0x0000007300577202 */ /* 0x000fca0000000f00 */
[----:B------:R-:W-:-:S05]  /*3da0*/  FADD.FTZ R87, R86, R87 ;  /* 0x0000005756577221 */ /* 0x000fca0000010000 */
[----:B------:R-:W-:-:S07]  /*3db0*/  MOV R117, R87 ;  /* 0x0000005700757202 */ /* 0x000fce0000000f00 */
[----:B------:R-:W-:Y:S05]  /*3dc0*/  WARPSYNC.COLLECTIVE R114, `(.L_x_18505) ;  /* 0x0000000072087348 */ /* 0x000fea0003c00000 */
[----:B------:R0:W1:Y:S02]  /*3dd0*/  SHFL.BFLY P6, R115, R117, R116, R119 ;  /* 0x0c00007475737389 */ /* 0x00006400000c0077 */
[----:B01----:R-:W-:Y:S05]  /*3de0*/  ENDCOLLECTIVE ;  /* 0x000000000000791b */ /* 0x003fea0003800000 */
.L_x_18505:
[----:B------:R-:W-:Y:S01]  /*3df0*/  HFMA2 R116, -RZ, RZ, 0, 9.5367431640625e-07 ;  /* 0x00000010ff747431 */ /* 0x000fe200000001ff */
[----:B------:R-:W-:-:S05]  /*3e00*/  MOV R112, R115 ;  /* 0x0000007300707202 */ /* 0x000fca0000000f00 */
[----:B------:R-:W-:-:S05]  /*3e10*/  FADD.FTZ R112, R87, R112 ;  /* 0x0000007057707221 */ /* 0x000fca0000010000 */
[----:B------:R-:W-:-:S07]  /*3e20*/  MOV R117, R112 ;  /* 0x0000007000757202 */ /* 0x000fce0000000f00 */
[----:B------:R-:W-:Y:S05]  /*3e30*/  WARPSYNC.COLLECTIVE R114, `(.L_x_18506) ;  /* 0x0000000072087348 */ /* 0x000fea0003c00000 */
[----:B------:R0:W1:Y:S02]  /*3e40*/  SHFL.BFLY P6, R115, R117, R116, R119 ;  /* 0x0c00007475737389 */ /* 0x00006400000c0077 */
[----:B01----:R-:W-:Y:S05]  /*3e50*/  ENDCOLLECTIVE ;  /* 0x000000000000791b */ /* 0x003fea0003800000 */
.L_x_18506:
[----:B------:R-:W-:Y:S01]  /*3e60*/  MOV R113, R115 ;  /* 0x0000007300717202 */ /* 0x000fe20000000f00 */
[----:B------:R-:W-:Y:S06]  /*3e70*/  BRA `(.L_x_18507) ;  /* 0xffffffec00287947 */ /* 0x000fec000383ffff */
.L_x_18508:
        /* <DEDUP_REMOVED lines=16> */
.L_x_37310:


//--------------------- .text._ZN10layer_norm13ln_fwd_kernelINS_13Kernel_traitsIf6__halfS2_S2_fjLj1024ELj1ELj4ELj1ELj16ENS_18Kernel_traits_baseILj1024EfS2_S2_S2_fjLj128EEEEELb0ELb0ELb1ELb1EEEvNS_9FwdParamsE --------------------------
	.section	.text._ZN10layer_norm13ln_fwd_kernelINS_13Kernel_traitsIf6__halfS2_S2_fjLj1024ELj1ELj4ELj1ELj16ENS_18Kernel_traits_baseILj1024EfS2_S2_S2_fjLj128EEEEELb0ELb0ELb1ELb1EEEvNS_9FwdParamsE,"ax",@progbits
	.align	128
        .global         _ZN10layer_norm13ln_fwd_kernelINS_13Kernel_traitsIf6__halfS2_S2_fjLj1024ELj1ELj4ELj1ELj16ENS_18Kernel_traits_baseILj1024EfS2_S2_S2_fjLj128EEEEELb0ELb0ELb1ELb1EEEvNS_9FwdParamsE
        .type           _ZN10layer_norm13ln_fwd_kernelINS_13Kernel_traitsIf6__halfS2_S2_fjLj1024ELj1ELj4ELj1ELj16ENS_18Kernel_traits_baseILj1024EfS2_S2_S2_fjLj128EEEEELb0ELb0ELb1ELb1EEEvNS_9FwdParamsE,@function
        .size           _ZN10layer_norm13ln_fwd_kernelINS_13Kernel_traitsIf6__halfS2_S2_fjLj1024ELj1ELj4ELj1ELj16ENS_18Kernel_traits_baseILj1024EfS2_S2_S2_fjLj128EEEEELb0ELb0ELb1ELb1EEEvNS_9FwdParamsE,(.L_x_37311 - _ZN10layer_norm13ln_fwd_kernelINS_13Kernel_traitsIf6__halfS2_S2_fjLj1024ELj1ELj4ELj1ELj16ENS_18Kernel_traits_baseILj1024EfS2_S2_S2_fjLj128EEEEELb0ELb0ELb1ELb1EEEvNS_9FwdParamsE)
        .other          _ZN10layer_norm13ln_fwd_kernelINS_13Kernel_traitsIf6__halfS2_S2_fjLj1024ELj1ELj4ELj1ELj16ENS_18Kernel_traits_baseILj1024EfS2_S2_S2_fjLj128EEEEELb0ELb0ELb1ELb1EEEvNS_9FwdParamsE,@"STO_CUDA_ENTRY STV_DEFAULT"
_ZN10layer_norm13ln_fwd_kernelINS_13Kernel_traitsIf6__halfS2_S2_fjLj1024ELj1ELj4ELj1ELj16ENS_18Kernel_traits_baseILj1024EfS2_S2_S2_fjLj128EEEEELb0ELb0ELb1ELb1EEEvNS_9FwdParamsE:
.text._ZN10layer_norm13ln_fwd_kernelINS_13Kernel_traitsIf6__halfS2_S2_fjLj1024ELj1ELj4ELj1ELj16ENS_18Kernel_traits_baseILj1024EfS2_S2_S2_fjLj128EEEEELb0ELb0ELb1ELb1EEEvNS_9FwdParamsE:
        /* <DEDUP_REMOVED lines=33> */
.L_x_18509:
        /* <DEDUP_REMOVED lines=26> */
.L_x_18510:
[----:B------:R-:W1:Y:S02]  /*03b0*/  LDCU UR4, c[0x0][0x384] ;  /* 0x00007080ff0477ac */ /* 0x000e640008000800 */
[----:B-1----:R-:W-:-:S13]  /*03c0*/  ISETP.GE.AND P0, PT, R2, UR4, PT ;  /* 0x0000000402007c0c */ /* 0x002fda000bf06270 */
[----:B------:R-:W-:Y:S05]  /*03d0*/  @P0 EXIT ;  /* 0x000000000000094d */ /* 0x000fea0003800000 */
[----:B------:R-:W1:Y:S01]  /*03e0*/  LDCU.U8 UR4, c[0x0][0x410] ;  /* 0x00008200ff0477ac */ /* 0x000e620008000000 */
[----:B------:R-:W2:Y:S01]  /*03f0*/  LDCU UR5, c[0x0][0x448] ;  /* 0x00008900ff0577ac */ /* 0x000ea20008000800 */
[----:B------:R-:W3:Y:S01]  /*0400*/  LDCU.64 UR8, c[0x0][0x3a0] ;  /* 0x00007400ff0877ac */ /* 0x000ee20008000a00 */
[----:B-1----:R-:W-:-:S13]  /*0410*/  ISETP.NE.AND P0, PT, RZ, UR4, PT ;  /* 0x00000004ff007c0c */ /* 0x002fda000bf05270 */
.L_x_18522:
[----:B0-----:R-:W0:Y:S08]  /*0420*/  LDC.64 R4, c[0x0][0x3f0] ;  /* 0x0000fc00ff047b82 */ /* 0x001e300000000a00 */
[----:B------:R-:W1:Y:S08]  /*0430*/  LDC R3, c[0x0][0x388] ;  /* 0x0000e200ff037b82 */ /* 0x000e700000000800 */
[----:B------:R-:W4:Y:S01]  /*0440*/  LDC.64 R6, c[0x0][0x3f8] ;  /* 0x0000fe00ff067b82 */ /* 0x000f220000000a00 */
[----:B0-----:R-:W-:-:S05]  /*0450*/  IMAD.WIDE R4, R2, 0x4, R4 ;  /* 0x0000000402047825 */ /* 0x001fca00078e0204 */
[----:B------:R4:W2:Y:S01]  /*0460*/  LDG.E R13, desc[UR6][R4.64] ;  /* 0x00000006040d7981 */ /* 0x0008a2000c1e1900 */
[----:B------:R-:W-:Y:S02]  /*0470*/  HFMA2 R98, -RZ, RZ, 0, 0 ;  /* 0x00000000ff627431 */ /* 0x000fe400000001ff */
[----:B----4-:R-:W-:-:S06]  /*0480*/  IMAD.WIDE R4, R2, 0x4, R6 ;  /* 0x0000000402047825 */ /* 0x010fcc00078e0206 */
[----:B-----5:R0:W5:Y:S01]  /*0490*/  LDG.E R4, desc[UR6][R4.64] ;  /* 0x0000000604047981 */ /* 0x020162000c1e1900 */
[----:B--2---:R-:W-:-:S13]  /*04a0*/  ISETP.GE.AND P1, PT, R13, 0x1, PT ;  /* 0x000000010d00780c */ /* 0x004fda0003f26270 */
        /* <DEDUP_REMOVED lines=8> */
[----:B---3--:R-:W-:Y:S01]  /*0530*/  UISETP.NE.U32.AND UP0, UPT, UR8, URZ, UPT ;  /* 0x000000ff0800728c */ /* 0x008fe2000bf05070 */
[----:B------:R-:W-:-:S03]  /*0540*/  IMAD R8, R2, R3, RZ ;  /* 0x0000000302087224 */ /* 0x000fc600078e02ff */
[----:B------:R-:W-:Y:S02]  /*0550*/  UISETP.NE.AND.EX UP0, UPT, UR9, URZ, UPT, UP0 ;  /* 0x000000ff0900728c */ /* 0x000fe4000bf05300 */
[----:B------:R-:W-:-:S04]  /*0560*/  SHF.R.S32.HI R9, RZ, 0x1f, R8 ;  /* 0x0000001fff097819 */ /* 0x000fc80000011408 */
[----:B------:R-:W-:-:S04]  /*0570*/  LEA.HI R9, R9, R8, RZ, 0x3 ;  /* 0x0000000809097211 */ /* 0x000fc800078f18ff */
[----:B------:R-:W-:Y:S01]  /*0580*/  LEA.HI.SX32 R97, R9, R0, 0x1d ;  /* 0x0000000009617211 */ /* 0x000fe200078feaff */
[----:B0-----:R-:W-:Y:S06]  /*0590*/  BRA.U !UP0, `(.L_x_18511) ;  /* 0x0000000108cc7547 */ /* 0x001fec000b800000 */
        /* <DEDUP_REMOVED lines=19> */
[----:B------:R-:W-:Y:S02]  /*06d0*/  HADD2.F32 R15, -RZ, R8.H0_H0 ;  /* 0x20000008ff0f7230 */ /* 0x000fe40000004100 */
[----:B-1----:R-:W-:Y:S01]  /*06e0*/  @P2 FFMA.FTZ R6, R85, R87, R6 ;  /* 0x0000005755062223 */ /* 0x002fe20000010006 */
[--C-:B------:R-:W-:Y:S02]  /*06f0*/  HADD2.F32 R8, -RZ, R10.reuse.H0_H0 ;  /* 0x2000000aff087230 */ /* 0x100fe40000004100 */
[----:B---3--:R-:W-:Y:S01]  /*0700*/  @P2 FFMA.FTZ R7, R14, R89, R7 ;  /* 0x000000590e072223 */ /* 0x008fe20000010007 */
[----:B------:R-:W-:-:S02]  /*0710*/  HADD2.F32 R9, -RZ, R10.H1_H1 ;  /* 0x3000000aff097230 */ /* 0x000fc40000004100 */
[--C-:B------:R-:W-:Y:S02]  /*0720*/  HADD2.F32 R86, -RZ, R11.reuse.H1_H1 ;  /* 0x3000000bff567230 */ /* 0x100fe40000004100 */
[----:B------:R-:W-:Y:S01]  /*0730*/  HADD2.F32 R10, -RZ, R11.H0_H0 ;  /* 0x2000000bff0a7230 */ /* 0x000fe20000004100 */
[----:B------:R-:W-:Y:S01]  /*0740*/  @!P2 MOV R11, R15 ;  /* 0x0000000f000ba202 */ /* 0x000fe20000000f00 */
[--C-:B------:R-:W-:Y:S01]  /*0750*/  @P2 HADD2.F32 R85, -RZ, R18.reuse.H0_H0 ;  /* 0x20000012ff552230 */ /* 0x100fe20000004100 */
[----:B------:R-:W-:Y:S01]  /*0760*/  @!P2 MOV R12, R86 ;  /* 0x00000056000ca202 */ /* 0x000fe20000000f00 */
[----:B------:R-:W-:Y:S02]  /*0770*/  @P2 HADD2.F32 R84, -RZ, R18.H1_H1 ;  /* 0x30000012ff542230 */ /* 0x000fe40000004100 */
[----:B------:R-:W-:Y:S02]  /*0780*/  @P2 HADD2.F32 R87, -RZ, R19.H0_H0 ;  /* 0x20000013ff572230 */ /* 0x000fe40000004100 */
[----:B----4-:R-:W-:Y:S01]  /*0790*/  @P2 FFMA.FTZ R8, R85, R90, R8 ;  /* 0x0000005a55082223 */ /* 0x010fe20000010008 */
        /* <DEDUP_REMOVED lines=19> */
.L_x_18511:
[----:B------:R-:W0:Y:S01]  /*08d0*/  @P1 LDC R15, c[0x0][0x40c] ;  /* 0x00010300ff0f1b82 */ /* 0x000e220000000800 */
[--C-:B-----5:R-:W-:Y:S01]  /*08e0*/  @P1 HADD2.F32 R12, -RZ, R17.reuse.H0_H0 ;  /* 0x20000011ff0c1230 */ /* 0x120fe20000004100 */
[----:B------:R-:W-:Y:S01]  /*08f0*/  MOV R6, RZ ;  /* 0x000000ff00067202 */ /* 0x000fe20000000f00 */
[--C-:B------:R-:W-:Y:S01]  /*0900*/  @P1 HADD2.F32 R7, -RZ, R16.reuse.H0_H0 ;  /* 0x20000010ff071230 */ /* 0x100fe20000004100 */
[----:B------:R-:W-:Y:S01]  /*0910*/  MOV R11, RZ ;  /* 0x000000ff000b7202 */ /* 0x000fe20000000f00 */
[----:B------:R-:W-:Y:S01]  /*0920*/  @P1 HADD2.F32 R9, -RZ, R16.H1_H1 ;  /* 0x30000010ff091230 */ /* 0x000fe20000004100 */
[----:B------:R-:W-:Y:S01]  /*0930*/  MOV R5, RZ ;  /* 0x000000ff00057202 */ /* 0x000fe20000000f00 */
[----:B------:R-:W-:Y:S01]  /*0940*/  @P1 HADD2.F32 R86, -RZ, R18.H1_H1 ;  /* 0x30000012ff561230 */ /* 0x000fe20000004100 */
[----:B------:R-:W1:Y:S01]  /*0950*/  @P1 LDC R8, c[0x0][0x40c] ;  /* 0x00010300ff081b82 */ /* 0x000e620000000800 */
[----:B------:R-:W-:Y:S02]  /*0960*/  @P1 HADD2.F32 R14, -RZ, R17.H1_H1 ;  /* 0x30000011ff0e1230 */ /* 0x000fe40000004100 */
[----:B------:R-:W-:-:S02]  /*0970*/  @P1 HADD2.F32 R88, -RZ, R19.H0_H0 ;  /* 0x20000013ff581230 */ /* 0x000fc40000004100 */
[----:B------:R-:W-:-:S03]  /*0980*/  @P1 HADD2.F32 R90, -RZ, R19.H1_H1 ;  /* 0x30000013ff5a1230 */ /* 0x000fc60000004100 */
[----:B------:R-:W2:Y:S08]  /*0990*/  @P1 LDC R10, c[0x0][0x40c] ;  /* 0x00010300ff0a1b82 */ /* 0x000eb00000000800 */
[----:B------:R-:W3:Y:S01]  /*09a0*/  @P1 LDC R84, c[0x0][0x40c] ;  /* 0x00010300ff541b82 */ /* 0x000ee20000000800 */
[----:B0-----:R-:W-:Y:S01]  /*09b0*/  @P1 FMUL.FTZ R6, R12, R15 ;  /* 0x0000000f0c061220 */ /* 0x001fe20000410000 */
[----:B------:R-:W-:Y:S01]  /*09c0*/  @P1 HADD2.F32 R15, -RZ, R18.H0_H0 ;  /* 0x20000012ff0f1230 */ /* 0x000fe20000004100 */
[----:B------:R-:W-:-:S05]  /*09d0*/  MOV R12, RZ ;  /* 0x000000ff000c7202 */ /* 0x000fca0000000f00 */
[----:B------:R-:W0:Y:S01]  /*09e0*/  @P1 LDC R87, c[0x0][0x40c] ;  /* 0x00010300ff571b82 */ /* 0x000e220000000800 */
[----:B-1----:R-:W-:Y:S01]  /*09f0*/  @P1 FMUL.FTZ R11, R7, R8 ;  /* 0x00000008070b1220 */ /* 0x002fe20000410000 */
[----:B------:R-:W-:-:S06]  /*0a00*/  MOV R7, RZ ;  /* 0x000000ff00077202 */ /* 0x000fcc0000000f00 */
[----:B------:R-:W1:Y:S01]  /*0a10*/  @P1 LDC R85, c[0x0][0x40c] ;  /* 0x00010300ff551b82 */ /* 0x000e620000000800 */
[----:B--2---:R-:W-:Y:S01]  /*0a20*/  @P1 FMUL.FTZ R5, R9, R10 ;  /* 0x0000000a09051220 */ /* 0x004fe20000410000 */
[----:B------:R-:W-:Y:S02]  /*0a30*/  CS2R R8, SRZ ;  /* 0x0000000000087805 */ /* 0x000fe4000001ff00 */
[----:B------:R-:W-:-:S04]  /*0a40*/  MOV R10, RZ ;  /* 0x000000ff000a7202 */ /* 0x000fc80000000f00 */
[----:B------:R-:W2:Y:S01]  /*0a50*/  @P1 LDC R89, c[0x0][0x40c] ;  /* 0x00010300ff591b82 */ /* 0x000ea20000000800 */
[----:B---3--:R-:W-:Y:S01]  /*0a60*/  @P1 FMUL.FTZ R8, R15, R84 ;  /* 0x000000540f081220 */ /* 0x008fe20000410000 */
[----:B------:R-:W-:-:S06]  /*0a70*/  F2FP.F16.F32.PACK_AB R84, RZ, R11 ;  /* 0x0000000bff54723e */ /* 0x000fcc00000000ff */
[----:B------:R-:W3:Y:S01]  /*0a80*/  @P1 LDC R91, c[0x0][0x40c] ;  /* 0x00010300ff5b1b82 */ /* 0x000ee20000000800 */
[----:B0-----:R-:W-:Y:S01]  /*0a90*/  @P1 FMUL.FTZ R9, R86, R87 ;  /* 0x0000005756091220 */ /* 0x001fe20000410000 */
[----:B------:R-:W-:-:S04]  /*0aa0*/  F2FP.F16.F32.PACK_AB R86, RZ, R8 ;  /* 0x00000008ff56723e */ /* 0x000fc800000000ff */
[----:B------:R-:W-:Y:S01]  /*0ab0*/  F2FP.F16.F32.PACK_AB R87, RZ, R9 ;  /* 0x00000009ff57723e */ /* 0x000fe200000000ff */
[----:B-1----:R-:W-:Y:S01]  /*0ac0*/  @P1 FMUL.FTZ R7, R14, R85 ;  /* 0x000000550e071220 */ /* 0x002fe20000410000 */
[----:B------:R-:W-:Y:S02]  /*0ad0*/  F2FP.F16.F32.PACK_AB R14, RZ, R5 ;  /* 0x00000005ff0e723e */ /* 0x000fe400000000ff */
[----:B------:R-:W-:Y:S02]  /*0ae0*/  F2FP.F16.F32.PACK_AB R85, RZ, R6 ;  /* 0x00000006ff55723e */ /* 0x000fe400000000ff */
[----:B------:R-:W-:Y:S02]  /*0af0*/  F2FP.F16.F32.PACK_AB R15, RZ, R7 ;  /* 0x00000007ff0f723e */ /* 0x000fe400000000ff */
[----:B------:R-:W-:Y:S01]  /*0b00*/  PRMT R86, R86, 0x5410, R87 ;  /* 0x0000541056567816 */ /* 0x000fe20000000057 */
[----:B--2---:R-:W-:Y:S01]  /*0b10*/  @P1 FMUL.FTZ R10, R88, R89 ;  /* 0x00000059580a1220 */ /* 0x004fe20000410000 */
[----:B------:R-:W-:-:S02]  /*0b20*/  PRMT R84, R84, 0x5410, R14 ;  /* 0x0000541054547816 */ /* 0x000fc4000000000e */
[----:B------:R-:W-:Y:S02]  /*0b30*/  PRMT R85, R85, 0x5410, R15 ;  /* 0x0000541055557816 */ /* 0x000fe4000000000f */
[----:B------:R-:W-:Y:S01]  /*0b40*/  F2FP.F16.F32.PACK_AB R88, RZ, R10 ;  /* 0x0000000aff58723e */ /* 0x000fe200000000ff */
[----:B---3--:R-:W-:-:S05]  /*0b50*/  @P1 FMUL.FTZ R12, R90, R91 ;  /* 0x0000005b5a0c1220 */ /* 0x008fca0000410000 */
[----:B------:R-:W-:-:S04]  /*0b60*/  F2FP.F16.F32.PACK_AB R89, RZ, R12 ;  /* 0x0000000cff59723e */ /* 0x000fc800000000ff */
[----:B------:R-:W-:-:S07]  /*0b70*/  PRMT R87, R88, 0x5410, R89 ;  /* 0x0000541058577816 */ /* 0x000fce0000000059 */
.L_x_18512:
[----:B------:R-:W0:Y:S01]  /*0b80*/  LDC.64 R14, c[0x0][0x3a8] ;  /* 0x0000ea00ff0e7b82 */ /* 0x000e220000000a00 */
[----:B------:R-:W-:-:S07]  /*0b90*/  @P1 IADD3 R93, PT, PT, R98, 0x20, RZ ;  /* 0x00000020625d1810 */ /* 0x000fce0007ffe0ff */
[----:B------:R-:W1:Y:S01]  /*0ba0*/  @P1 LDC.64 R90, c[0x0][0x390] ;  /* 0x0000e400ff5a1b82 */ /* 0x000e620000000a00 */
[----:B0-----:R-:W-:-:S05]  /*0bb0*/  IMAD.WIDE.U32 R88, R97, 0x10, R14 ;  /* 0x0000001061587825 */ /* 0x001fca00078e000e */
[----:B------:R0:W-:Y:S01]  /*0bc0*/  STG.E.128 desc[UR6][R88.64], R84 ;  /* 0x0000005458007986 */ /* 0x0001e2000c101d06 */
[----:B-1----:R-:W-:-:S05]  /*0bd0*/  @P1 IMAD.WIDE.U32 R90, R93, 0x10, R90 ;  /* 0x000000105d5a1825 */ /* 0x002fca00078e005a */
        /* <DEDUP_REMOVED lines=19> */
[----:B------:R-:W-:Y:S02]  /*0d10*/  HADD2.F32 R94, -RZ, R84.H0_H0 ;  /* 0x20000054ff5e7230 */ /* 0x000fe40000004100 */
[--C-:B------:R-:W-:Y:S02]  /*0d20*/  HADD2.F32 R89, -RZ, R85.reuse.H0_H0 ;  /* 0x20000055ff597230 */ /* 0x100fe40000004100 */
[----:B0-----:R-:W-:Y:S01]  /*0d30*/  @P2 FFMA.FTZ R88, R99, R100, R88 ;  /* 0x0000006463582223 */ /* 0x001fe20000010058 */
[----:B------:R-:W-:Y:S02]  /*0d40*/  HADD2.F32 R90, -RZ, R85.H1_H1 ;  /* 0x30000055ff5a7230 */ /* 0x000fe40000004100 */
[--C-:B------:R-:W-:Y:S02]  /*0d50*/  HADD2.F32 R91, -RZ, R86.reuse.H0_H0 ;  /* 0x20000056ff5b7230 */ /* 0x100fe40000004100 */
[----:B-1----:R-:W-:Y:S01]  /*0d60*/  @P2 FFMA.FTZ R89, R102, R101, R89 ;  /* 0x0000006566592223 */ /* 0x002fe20000010059 */
[----:B------:R-:W-:-:S02]  /*0d70*/  HADD2.F32 R92, -RZ, R86.H1_H1 ;  /* 0x30000056ff5c7230 */ /* 0x000fc40000004100 */
[----:B---3--:R-:W-:Y:S01]  /*0d80*/  @P2 FFMA.FTZ R90, R105, R104, R90 ;  /* 0x00000068695a2223 */ /* 0x008fe2000001005a */
[--C-:B------:R-:W-:Y:S02]  /*0d90*/  HADD2.F32 R93, -RZ, R87.reuse.H0_H0 ;  /* 0x20000057ff5d7230 */ /* 0x100fe40000004100 */
[----:B------:R-:W-:Y:S02]  /*0da0*/  HADD2.F32 R95, -RZ, R87.H1_H1 ;  /* 0x30000057ff5f7230 */ /* 0x000fe40000004100 */
[--C-:B------:R-:W-:Y:S02]  /*0db0*/  @P2 HADD2.F32 R84, -RZ, R18.reuse.H0_H0 ;  /* 0x20000012ff542230 */ /* 0x100fe40000004100 */
        /* <DEDUP_REMOVED lines=22> */
.L_x_18513:
[----:B0-----:R-:W0:Y:S01]  /*0f20*/  @P1 LDC R85, c[0x0][0x40c] ;  /* 0x00010300ff551b82 */ /* 0x001e220000000800 */
[--C-:B-----5:R-:W-:Y:S01]  /*0f30*/  @P1 HADD2.F32 R84, -RZ, R16.reuse.H0_H0 ;  /* 0x20000010ff541230 */ /* 0x120fe20000004100 */
[----:B------:R-:W-:Y:S01]  /*0f40*/  CS2R R94, SRZ ;  /* 0x00000000005e7805 */ /* 0x000fe2000001ff00 */
[----:B------:R-:W-:Y:S01]  /*0f50*/  @P1 HADD2.F32 R86, -RZ, R16.H1_H1 ;  /* 0x30000010ff561230 */ /* 0x000fe20000004100 */
[----:B------:R-:W-:Y:S01]  /*0f60*/  CS2R R88, SRZ ;  /* 0x0000000000587805 */ /* 0x000fe2000001ff00 */
[----:B------:R-:W-:Y:S01]  /*0f70*/  @P1 HADD2.F32 R90, -RZ, R17.H0_H0 ;  /* 0x20000011ff5a1230 */ /* 0x000fe20000004100 */
[----:B------:R-:W-:Y:S01]  /*0f80*/  CS2R R92, SRZ ;  /* 0x00000000005c7805 */ /* 0x000fe2000001ff00 */
[----:B------:R-:W-:Y:S01]  /*0f90*/  @P1 HADD2.F32 R102, -RZ, R19.H1_H1 ;  /* 0x30000013ff661230 */ /* 0x000fe20000004100 */
[----:B------:R-:W1:Y:S08]  /*0fa0*/  @P1 LDC R87, c[0x0][0x40c] ;  /* 0x00010300ff571b82 */ /* 0x000e700000000800 */
[----:B------:R-:W2:Y:S08]  /*0fb0*/  @P1 LDC R91, c[0x0][0x40c] ;  /* 0x00010300ff5b1b82 */ /* 0x000eb00000000800 */
[----:B------:R-:W3:Y:S01]  /*0fc0*/  @P1 LDC R99, c[0x0][0x40c] ;  /* 0x00010300ff631b82 */ /* 0x000ee20000000800 */
[----:B0-----:R-:W-:Y:S01]  /*0fd0*/  @P1 FMUL.FTZ R94, R84, R85 ;  /* 0x00000055545e1220 */ /* 0x001fe20000410000 */
[----:B------:R-:W-:-:S02]  /*0fe0*/  @P1 HADD2.F32 R84, -RZ, R17.H1_H1 ;  /* 0x30000011ff541230 */ /* 0x000fc40000004100 */
[----:B------:R-:W-:-:S04]  /*0ff0*/  @P1 HADD2.F32 R85, -RZ, R18.H0_H0 ;  /* 0x20000012ff551230 */ /* 0x000fc80000004100 */
[----:B------:R-:W0:Y:S01]  /*1000*/  @P1 LDC R96, c[0x0][0x40c] ;  /* 0x00010300ff601b82 */ /* 0x000e220000000800 */
[----:B-1----:R-:W-:Y:S01]  /*1010*/  @P1 FMUL.FTZ R88, R86, R87 ;  /* 0x0000005756581220 */ /* 0x002fe20000410000 */
[----:B------:R-:W-:Y:S02]  /*1020*/  @P1 HADD2.F32 R86, -RZ, R18.H1_H1 ;  /* 0x30000012ff561230 */ /* 0x000fe40000004100 */
[----:B------:R-:W-:-:S04]  /*1030*/  @P1 HADD2.F32 R87, -RZ, R19.H0_H0 ;  /* 0x20000013ff571230 */ /* 0x000fc80000004100 */
[----:B------:R-:W1:Y:S01]  /*1040*/  @P1 LDC R101, c[0x0][0x40c] ;  /* 0x00010300ff651b82 */ /* 0x000e620000000800 */
[----:B--2---:R-:W-:Y:S01]  /*1050*/  @P1 FMUL.FTZ R89, R90, R91 ;  /* 0x0000005b5a591220 */ /* 0x004fe20000410000 */
[----:B------:R-:W-:-:S06]  /*1060*/  CS2R R90, SRZ ;  /* 0x00000000005a7805 */ /* 0x000fcc000001ff00 */
        /* <DEDUP_REMOVED lines=19> */
.L_x_18514:
[----:B------:R-:W0:Y:S01]  /*11a0*/  @P1 LDC.64 R100, c[0x0][0x390] ;  /* 0x0000e400ff641b82 */ /* 0x000e220000000a00 */
[----:B------:R-:W-:Y:S01]  /*11b0*/  @P1 IADD3 R99, PT, PT, R98, 0x40, RZ ;  /* 0x0000004062631810 */ /* 0x000fe20007ffe0ff */
[----:B------:R-:W-:-:S05]  /*11c0*/  IMAD.WIDE.U32 R102, R103, 0x10, R14 ;  /* 0x0000001067667825 */ /* 0x000fca00078e000e */
[----:B------:R1:W-:Y:S01]  /*11d0*/  STG.E.128 desc[UR6][R102.64], R84 ;  /* 0x0000005466007986 */ /* 0x0003e2000c101d06 */
[----:B0-----:R-:W-:-:S05]  /*11e0*/  @P1 IMAD.WIDE.U32 R100, R99, 0x10, R100 ;  /* 0x0000001063641825 */ /* 0x001fca00078e0064 */
[----:B------:R1:W5:Y:S01]  /*11f0*/  @P1 LDG.E.128 R16, desc[UR6][R100.64] ;  /* 0x0000000664101981 */ /* 0x000362000c1e1d00 */
[----:B------:R-:W-:Y:S05]  /*1200*/  BRA.U !UP0, `(.L_x_18515) ;  /* 0x0000000108c87547 */ /* 0x000fea000b800000 */
[----:B-1----:R-:W0:Y:S01]  /*1210*/  LDC.64 R84, c[0x0][0x3a0] ;  /* 0x0000e800ff547b82 */ /* 0x002e220000000a00 */
[----:B------:R-:W-:-:S05]  /*1220*/  IADD3 R87, PT, PT, R97, 0x40, RZ ;  /* 0x0000004061577810 */ /* 0x000fca0007ffe0ff */
        /* <DEDUP_REMOVED lines=10> */
[----:B------:R-:W4:Y:S01]  /*12d0*/  @P2 LDC R112, c[0x0][0x40c] ;  /* 0x00010300ff702b82 */ /* 0x000f220000000800 */
[----:B--2---:R-:W-:-:S02]  /*12e0*/  HADD2.F32 R102, -RZ, R84.H1_H1 ;  /* 0x30000054ff667230 */ /* 0x004fc40000004100 */
[--C-:B------:R-:W-:Y:S02]  /*12f0*/  HADD2.F32 R96, -RZ, R85.reuse.H0_H0 ;  /* 0x20000055ff607230 */ /* 0x100fe40000004100 */
[----:B------:R-:W-:Y:S02]  /*1300*/  HADD2.F32 R104, -RZ, R85.H1_H1 ;  /* 0x30000055ff687230 */ /* 0x000fe40000004100 */
[----:B0-----:R-:W-:Y:S01]  /*1310*/  @P2 FFMA.FTZ R102, R99, R100, R102 ;  /* 0x0000006463662223 */ /* 0x001fe20000010066 */
[----:B------:R-:W-:Y:S02]  /*1320*/  @P2 HADD2.F32 R85, -RZ, R17.H1_H1 ;  /* 0x30000011ff552230 */ /* 0x000fe40000004100 */
[----:B-1----:R-:W-:Y:S01]  /*1330*/  @P2 FFMA.FTZ R96, R101, R103, R96 ;  /* 0x0000006765602223 */ /* 0x002fe20000010060 */
[----:B------:R-:W0:Y:S01]  /*1340*/  @P2 LDC R99, c[0x0][0x40c] ;  /* 0x00010300ff632b82 */ /* 0x000e220000000800 */
[----:B------:R-:W-:Y:S02]  /*1350*/  HADD2.F32 R103, -RZ, R86.H0_H0 ;  /* 0x20000056ff677230 */ /* 0x000fe40000004100 */
[----:B------:R-:W-:-:S02]  /*1360*/  HADD2.F32 R107, -RZ, R84.H0_H0 ;  /* 0x20000054ff6b7230 */ /* 0x000fc40000004100 */
[----:B---3--:R-:W-:Y:S01]  /*1370*/  @P2 FFMA.FTZ R104, R85, R109, R104 ;  /* 0x0000006d55682223 */ /* 0x008fe20000010068 */
[----:B------:R-:W-:Y:S02]  /*1380*/  HADD2.F32 R105, -RZ, R86.H1_H1 ;  /* 0x30000056ff697230 */ /* 0x000fe40000004100 */
[--C-:B------:R-:W-:Y:S01]  /*1390*/  HADD2.F32 R106, -RZ, R87.reuse.H0_H0 ;  /* 0x20000057ff6a7230 */ /* 0x100fe20000004100 */
[----:B------:R-:W1:Y:S01]  /*13a0*/  @P2 LDC R101, c[0x0][0x40c] ;  /* 0x00010300ff652b82 */ /* 0x000e620000000800 */
[----:B------:R-:W-:Y:S02]  /*13b0*/  HADD2.F32 R108, -RZ, R87.H1_H1 ;  /* 0x30000057ff6c7230 */ /* 0x000fe40000004100 */
[--C-:B------:R-:W-:Y:S02]  /*13c0*/  @P2 HADD2.F32 R100, -RZ, R18.reuse.H0_H0 ;  /* 0x20000012ff642230 */ /* 0x100fe40000004100 */
[----:B------:R-:W-:Y:S02]  /*13d0*/  @P2 HADD2.F32 R86, -RZ, R18.H1_H1 ;  /* 0x30000012ff562230 */ /* 0x000fe40000004100 */
[----:B------:R-:W-:-:S02]  /*13e0*/  @P2 HADD2.F32 R85, -RZ, R19.H0_H0 ;  /* 0x20000013ff552230 */ /* 0x000fc40000004100 */
[----:B----4-:R-:W-:Y:S01]  /*13f0*/  @P2 FFMA.FTZ R103, R100, R110, R103 ;  /* 0x0000006e64672223 */ /* 0x010fe20000010067 */
[----:B------:R-:W-:Y:S02]  /*1400*/  @P2 HADD2.F32 R84, -RZ, R16.H0_H0 ;  /* 0x20000010ff542230 */ /* 0x000fe40000004100 */
[----:B------:R-:W-:Y:S02]  /*1410*/  @P2 HADD2.F32 R87, -RZ, R19.H1_H1 ;  /* 0x30000013ff572230 */ /* 0x000fe40000004100 */
[----:B------:R-:W-:Y:S01]  /*1420*/  @P2 FFMA.FTZ R106, R85, R111, R106 ;  /* 0x0000006f556a2223 */ /* 0x000fe2000001006a */
[----:B------:R-:W-:Y:S02]  /*1430*/  F2FP.F16.F32.PACK_AB R85, RZ, R96 ;  /* 0x00000060ff55723e */ /* 0x000fe400000000ff */
[----:B------:R-:W-:Y:S01]  /*1440*/  F2FP.F16.F32.PACK_AB R100, RZ, R103 ;  /* 0x00000067ff64723e */ /* 0x000fe200000000ff */
[----:B0-----:R-:W-:Y:S01]  /*1450*/  @P2 FFMA.FTZ R107, R84, R99, R107 ;  /* 0x00000063546b2223 */ /* 0x001fe2000001006b */
[----:B------:R-:W-:Y:S01]  /*1460*/  @P2 FFMA.FTZ R108, R87, R112, R108 ;  /* 0x00000070576c2223 */ /* 0x000fe2000001006c */
[----:B------:R-:W-:-:S02]  /*1470*/  F2FP.F16.F32.PACK_AB R99, RZ, R102 ;  /* 0x00000066ff63723e */ /* 0x000fc400000000ff */
[----:B------:R-:W-:Y:S02]  /*1480*/  F2FP.F16.F32.PACK_AB R109, RZ, R106 ;  /* 0x0000006aff6d723e */ /* 0x000fe400000000ff */
[----:B------:R-:W-:Y:S01]  /*1490*/  F2FP.F16.F32.PACK_AB R84, RZ, R107 ;  /* 0x0000006bff54723e */ /* 0x000fe200000000ff */
[----:B-1----:R-:W-:Y:S01]  /*14a0*/  @P2 FFMA.FTZ R105, R86, R101, R105 ;  /* 0x0000006556692223 */ /* 0x002fe20000010069 */
        /* <DEDUP_REMOVED lines=8> */
.L_x_18515:
[----:B-1----:R-:W0:Y:S01]  /*1530*/  @P1 LDC R85, c[0x0][0x40c] ;  /* 0x00010300ff551b82 */ /* 0x002e220000000800 */
[--C-:B-----5:R-:W-:Y:S01]  /*1540*/  @P1 HADD2.F32 R84, -RZ, R16.reuse.H0_H0 ;  /* 0x20000010ff541230 */ /* 0x120fe20000004100 */
[----:B------:R-:W-:Y:S01]  /*1550*/  CS2R R106, SRZ ;  /* 0x00000000006a7805 */ /* 0x000fe2000001ff00 */
[----:B------:R-:W-:Y:S01]  /*1560*/  @P1 HADD2.F32 R86, -RZ, R16.H1_H1 ;  /* 0x30000010ff561230 */ /* 0x000fe20000004100 */
[----:B------:R-:W-:Y:S01]  /*1570*/  CS2R R102, SRZ ;  /* 0x0000000000667805 */ /* 0x000fe2000001ff00 */
[----:B------:R-:W-:Y:S01]  /*1580*/  @P1 HADD2.F32 R99, -RZ, R17.H0_H0 ;  /* 0x20000011ff631230 */ /* 0x000fe20000004100 */
[----:B------:R-:W-:Y:S01]  /*1590*/  MOV R96, RZ ;  /* 0x000000ff00607202 */ /* 0x000fe20000000f00 */
[----:B------:R-:W-:Y:S01]  /*15a0*/  HFMA2 R108, -RZ, RZ, 0, 0 ;  /* 0x00000000ff6c7431 */ /* 0x000fe200000001ff */
[----:B------:R-:W1:Y:S01]  /*15b0*/  @P1 LDC R87, c[0x0][0x40c] ;  /* 0x00010300ff571b82 */ /* 0x000e620000000800 */
[----:B------:R-:W-:-:S07]  /*15c0*/  CS2R R104, SRZ ;  /* 0x0000000000687805 */ /* 0x000fce000001ff00 */
        /* <DEDUP_REMOVED lines=11> */
[----:B------:R-:W-:-:S06]  /*1680*/  @P1 HADD2.F32 R99, -RZ, R19.H1_H1 ;  /* 0x30000013ff631230 */ /* 0x000fcc0000004100 */
[----:B------:R-:W2:Y:S01]  /*1690*/  @P1 LDC R112, c[0x0][0x40c] ;  /* 0x00010300ff701b82 */ /* 0x000ea20000000800 */
[----:B---3--:R-:W-:Y:S01]  /*16a0*/  @P1 FMUL.FTZ R104, R84, R101 ;  /* 0x0000006554681220 */ /* 0x008fe20000410000 */
[----:B------:R-:W-:-:S06]  /*16b0*/  F2FP.F16.F32.PACK_AB R84, RZ, R107 ;  /* 0x0000006bff54723e */ /* 0x000fcc00000000ff */
[----:B------:R-:W3:Y:S01]  /*16c0*/  @P1 LDC R114, c[0x0][0x40c] ;  /* 0x00010300ff721b82 */ /* 0x000ee20000000800 */
[----:B0-----:R-:W-:Y:S01]  /*16d0*/  @P1 FMUL.FTZ R103, R85, R110 ;  /* 0x0000006e55671220 */ /* 0x001fe20000410000 */
[----:B------:R-:W-:-:S04]  /*16e0*/  F2FP.F16.F32.PACK_AB R85, RZ, R102 ;  /* 0x00000066ff55723e */ /* 0x000fc800000000ff */
[----:B------:R-:W-:Y:S01]  /*16f0*/  PRMT R84, R84, 0x5410, R85 ;  /* 0x0000541054547816 */ /* 0x000fe20000000055 */
[----:B-1----:R-:W-:Y:S01]  /*1700*/  @P1 FMUL.FTZ R105, R86, R109 ;  /* 0x0000006d56691220 */ /* 0x002fe20000410000 */
[----:B------:R-:W-:-:S04]  /*1710*/  F2FP.F16.F32.PACK_AB R86, RZ, R96 ;  /* 0x00000060ff56723e */ /* 0x000fc800000000ff */
[----:B------:R-:W-:Y:S01]  /*1720*/  F2FP.F16.F32.PACK_AB R100, RZ, R105 ;  /* 0x00000069ff64723e */ /* 0x000fe200000000ff */
[----:B--2---:R-:W-:Y:S01]  /*1730*/  @P1 FMUL.FTZ R106, R87, R112 ;  /* 0x00000070576a1220 */ /* 0x004fe20000410000 */
[----:B------:R-:W-:-:S04]  /*1740*/  F2FP.F16.F32.PACK_AB R87, RZ, R104 ;  /* 0x00000068ff57723e */ /* 0x000fc800000000ff */
[----:B------:R-:W-:Y:S02]  /*1750*/  F2FP.F16.F32.PACK_AB R101, RZ, R106 ;  /* 0x0000006aff65723e */ /* 0x000fe400000000ff */
[----:B------:R-:W-:Y:S01]  /*1760*/  PRMT R85, R86, 0x5410, R87 ;  /* 0x0000541056557816 */ /* 0x000fe20000000057 */
[----:B---3--:R-:W-:Y:S01]  /*1770*/  @P1 FMUL.FTZ R108, R99, R114 ;  /* 0x00000072636c1220 */ /* 0x008fe20000410000 */
[----:B------:R-:W-:-:S04]  /*1780*/  F2FP.F16.F32.PACK_AB R99, RZ, R103 ;  /* 0x00000067ff63723e */ /* 0x000fc800000000ff */
[----:B------:R-:W-:Y:S02]  /*1790*/  F2FP.F16.F32.PACK_AB R109, RZ, R108 ;  /* 0x0000006cff6d723e */ /* 0x000fe400000000ff */
[----:B------:R-:W-:Y:S02]  /*17a0*/  PRMT R86, R99, 0x5410, R100 ;  /* 0x0000541063567816 */ /* 0x000fe40000000064 */
[----:B------:R-:W-:-:S07]  /*17b0*/  PRMT R87, R101, 0x5410, R109 ;  /* 0x0000541065577816 */ /* 0x000fce000000006d */
.L_x_18516:
        /* <DEDUP_REMOVED lines=14> */
[--C-:B-----5:R-:W-:Y:S02]  /*18a0*/  @P1 HADD2.F32 R100, -RZ, R17.reuse.H0_H0 ;  /* 0x20000011ff641230 */ /* 0x120fe40000004100 */
[----:B------:R-:W-:-:S05]  /*18b0*/  @P1 HADD2.F32 R101, -RZ, R17.H1_H1 ;  /* 0x30000011ff651230 */ /* 0x000fca0000004100 */
[----:B------:R-:W1:Y:S08]  /*18c0*/  @P1 LDC R111, c[0x0][0x40c] ;  /* 0x00010300ff6f1b82 */ /* 0x000e700000000800 */
[----:B------:R-:W3:Y:S08]  /*18d0*/  @P1 LDC R110, c[0x0][0x40c] ;  /* 0x00010300ff6e1b82 */ /* 0x000ef00000000800 */
[----:B------:R-:W4:Y:S08]  /*18e0*/  @P1 LDC R13, c[0x0][0x40c] ;  /* 0x00010300ff0d1b82 */ /* 0x000f300000000800 */
[----:B------:R-:W4:Y:S08]  /*18f0*/  @P1 LDC R112, c[0x0][0x40c] ;  /* 0x00010300ff701b82 */ /* 0x000f300000000800 */
[----:B------:R-:W4:Y:S01]  /*1900*/  @P1 LDC R114, c[0x0][0x40c] ;  /* 0x00010300ff721b82 */ /* 0x000f220000000800 */
[----:B--2---:R-:W-:-:S02]  /*1910*/  HADD2.F32 R97, -RZ, R85.H0_H0 ;  /* 0x20000055ff617230 */ /* 0x004fc40000004100 */
[----:B------:R-:W-:Y:S02]  /*1920*/  HADD2.F32 R98, -RZ, R85.H1_H1 ;  /* 0x30000055ff627230 */ /* 0x000fe40000004100 */
[--C-:B------:R-:W-:Y:S02]  /*1930*/  HADD2.F32 R109, -RZ, R86.reuse.H1_H1 ;  /* 0x30000056ff6d7230 */ /* 0x100fe40000004100 */
[----:B0-----:R-:W-:Y:S01]  /*1940*/  @P1 FFMA.FTZ R97, R100, R99, R97 ;  /* 0x0000006364611223 */ /* 0x001fe20000010061 */
[----:B------:R-:W-:Y:S01]  /*1950*/  HADD2.F32 R99, -RZ, R86.H0_H0 ;  /* 0x20000056ff637230 */ /* 0x000fe20000004100 */
[----:B------:R-:W0:Y:S01]  /*1960*/  @P1 LDC R85, c[0x0][0x40c] ;  /* 0x00010300ff551b82 */ /* 0x000e220000000800 */
[--C-:B------:R-:W-:Y:S02]  /*1970*/  @P1 HADD2.F32 R100, -RZ, R18.reuse.H0_H0 ;  /* 0x20000012ff641230 */ /* 0x100fe40000004100 */
[----:B---3--:R-:W-:Y:S01]  /*1980*/  @P1 FFMA.FTZ R98, R101, R110, R98 ;  /* 0x0000006e65621223 */ /* 0x008fe20000010062 */
[----:B------:R-:W-:-:S02]  /*1990*/  @P1 HADD2.F32 R110, -RZ, R18.H1_H1 ;  /* 0x30000012ff6e1230 */ /* 0x000fc40000004100 */
[----:B------:R-:W-:Y:S02]  /*19a0*/  HADD2.F32 R101, -RZ, R84.H1_H1 ;  /* 0x30000054ff657230 */ /* 0x000fe40000004100 */
[----:B-1----:R-:W-:Y:S01]  /*19b0*/  @P1 FFMA.FTZ R99, R100, R111, R99 ;  /* 0x0000006f64631223 */ /* 0x002fe20000010063 */
[----:B------:R-:W-:Y:S01]  /*19c0*/  HADD2.F32 R100, -RZ, R87.H0_H0 ;  /* 0x20000057ff647230 */ /* 0x000fe20000004100 */
[----:B------:R-:W1:Y:S01]  /*19d0*/  @P1 LDC R86, c[0x0][0x40c] ;  /* 0x00010300ff561b82 */ /* 0x000e620000000800 */
[----:B------:R-:W-:Y:S02]  /*19e0*/  @P1 HADD2.F32 R111, -RZ, R19.H0_H0 ;  /* 0x20000013ff6f1230 */ /* 0x000fe40000004100 */
[----:B----4-:R-:W-:Y:S01]  /*19f0*/  @P1 FFMA.FTZ R109, R110, R112, R109 ;  /* 0x000000706e6d1223 */ /* 0x010fe2000001006d */
[----:B------:R-:W-:Y:S02]  /*1a00*/  @P1 HADD2.F32 R112, -RZ, R16.H1_H1 ;  /* 0x30000010ff701230 */ /* 0x000fe40000004100 */
[----:B------:R-:W-:-:S02]  /*1a10*/  HADD2.F32 R110, -RZ, R87.H1_H1 ;  /* 0x30000057ff6e7230 */ /* 0x000fc40000004100 */
[----:B------:R-:W-:Y:S01]  /*1a20*/  @P1 FFMA.FTZ R100, R111, R13, R100 ;  /* 0x0000000d6f641223 */ /* 0x000fe20000010064 */
[----:B------:R-:W-:Y:S02]  /*1a30*/  HADD2.F32 R111, -RZ, R84.H0_H0 ;  /* 0x20000054ff6f7230 */ /* 0x000fe40000004100 */
[----:B------:R-:W-:Y:S02]  /*1a40*/  @P1 HADD2.F32 R84, -RZ, R16.H0_H0 ;  /* 0x20000010ff541230 */ /* 0x000fe40000004100 */
[----:B------:R-:W-:Y:S01]  /*1a50*/  @P1 HADD2.F32 R13, -RZ, R19.H1_H1 ;  /* 0x30000013ff0d1230 */ /* 0x000fe20000004100 */
[----:B------:R-:W-:Y:S01]  /*1a60*/  F2FP.F16.F32.PACK_AB R115, RZ, R100 ;  /* 0x00000064ff73723e */ /* 0x000fe200000000ff */
[----:B0-----:R-:W-:-:S03]  /*1a70*/  @P1 FFMA.FTZ R101, R112, R85, R101 ;  /* 0x0000005570651223 */ /* 0x001fc60000010065 */
[----:B------:R-:W-:Y:S01]  /*1a80*/  @P1 FFMA.FTZ R110, R13, R114, R110 ;  /* 0x000000720d6e1223 */ /* 0x000fe2000001006e */
[----:B------:R-:W-:Y:S02]  /*1a90*/  F2FP.F16.F32.PACK_AB R85, RZ, R97 ;  /* 0x00000061ff55723e */ /* 0x000fe400000000ff */
[----:B------:R-:W-:Y:S02]  /*1aa0*/  F2FP.F16.F32.PACK_AB R112, RZ, R99 ;  /* 0x00000063ff70723e */ /* 0x000fe400000000ff */
[----:B------:R-:W-:Y:S01]  /*1ab0*/  F2FP.F16.F32.PACK_AB R114, RZ, R109 ;  /* 0x0000006dff72723e */ /* 0x000fe200000000ff */
[----:B-1----:R-:W-:Y:S01]  /*1ac0*/  @P1 FFMA.FTZ R111, R84, R86, R111 ;  /* 0x00000056546f1223 */ /* 0x002fe2000001006f */
        /* <DEDUP_REMOVED lines=9> */
.L_x_18517:
[----:B-1----:R-:W0:Y:S01]  /*1b60*/  @P1 LDC R84, c[0x0][0x40c] ;  /* 0x00010300ff541b82 */ /* 0x002e220000000800 */
[----:B------:R-:W-:Y:S02]  /*1b70*/  HFMA2 R101, -RZ, RZ, 0, 0 ;  /* 0x00000000ff657431 */ /* 0x000fe400000001ff */
[--C-:B-----5:R-:W-:Y:S01]  /*1b80*/  @P1 HADD2.F32 R13, -RZ, R16.reuse.H0_H0 ;  /* 0x20000010ff0d1230 */ /* 0x120fe20000004100 */
[----:B------:R-:W-:Y:S01]  /*1b90*/  MOV R111, RZ ;  /* 0x000000ff006f7202 */ /* 0x000fe20000000f00 */
[----:B------:R-:W-:Y:S01]  /*1ba0*/  @P1 HADD2.F32 R85, -RZ, R16.H1_H1 ;  /* 0x30000010ff551230 */ /* 0x000fe20000004100 */
[----:B------:R-:W-:Y:S02]  /*1bb0*/  CS2R R98, SRZ ;  /* 0x0000000000627805 */ /* 0x000fe4000001ff00 */
[----:B------:R-:W-:Y:S01]  /*1bc0*/  MOV R97, RZ ;  /* 0x000000ff00617202 */ /* 0x000fe20000000f00 */
[----:B------:R-:W-:Y:S01]  /*1bd0*/  HFMA2 R109, -RZ, RZ, 0, 0 ;  /* 0x00000000ff6d7431 */ /* 0x000fe200000001ff */
[----:B------:R-:W1:Y:S08]  /*1be0*/  @P1 LDC R86, c[0x0][0x40c] ;  /* 0x00010300ff561b82 */ /* 0x000e700000000800 */
[----:B------:R-:W2:Y:S08]  /*1bf0*/  @P1 LDC R100, c[0x0][0x40c] ;  /* 0x00010300ff641b82 */ /* 0x000eb00000000800 */
[----:B------:R-:W3:Y:S01]  /*1c00*/  @P1 LDC R110, c[0x0][0x40c] ;  /* 0x00010300ff6e1b82 */ /* 0x000ee20000000800 */
[----:B0-----:R-:W-:Y:S01]  /*1c10*/  @P1 FMUL.FTZ R111, R13, R84 ;  /* 0x000000540d6f1220 */ /* 0x001fe20000410000 */
[----:B------:R-:W-:-:S02]  /*1c20*/  @P1 HADD2.F32 R13, -RZ, R17.H0_H0 ;  /* 0x20000011ff0d1230 */ /* 0x000fc40000004100 */
[----:B------:R-:W-:-:S04]  /*1c30*/  @P1 HADD2.F32 R84, -RZ, R17.H1_H1 ;  /* 0x30000011ff541230 */ /* 0x000fc80000004100 */
[----:B------:R-:W0:Y:S01]  /*1c40*/  @P1 LDC R87, c[0x0][0x40c] ;  /* 0x00010300ff571b82 */ /* 0x000e220000000800 */
[----:B-1----:R-:W-:Y:S01]  /*1c50*/  @P1 FMUL.FTZ R101, R85, R86 ;  /* 0x0000005655651220 */ /* 0x002fe20000410000 */
[----:B------:R-:W-:-:S06]  /*1c60*/  @P1 HADD2.F32 R85, -RZ, R18.H0_H0 ;  /* 0x20000012ff551230 */ /* 0x000fcc0000004100 */
[----:B------:R-:W1:Y:S01]  /*1c70*/  @P1 LDC R112, c[0x0][0x40c] ;  /* 0x00010300ff701b82 */ /* 0x000e620000000800 */
[----:B--2---:R-:W-:Y:S01]  /*1c80*/  @P1 FMUL.FTZ R97, R13, R100 ;  /* 0x000000640d611220 */ /* 0x004fe20000410000 */
[----:B------:R-:W-:Y:S01]  /*1c90*/  @P1 HADD2.F32 R13, -RZ, R18.H1_H1 ;  /* 0x30000012ff0d1230 */ /* 0x000fe20000004100 */
[----:B------:R-:W-:-:S05]  /*1ca0*/  MOV R100, RZ ;  /* 0x000000ff00647202 */ /* 0x000fca0000000f00 */
[----:B------:R-:W2:Y:S01]  /*1cb0*/  @P1 LDC R115, c[0x0][0x40c] ;  /* 0x00010300ff731b82 */ /* 0x000ea20000000800 */
[----:B---3--:R-:W-:Y:S01]  /*1cc0*/  @P1 FMUL.FTZ R99, R85, R110 ;  /* 0x0000006e55631220 */ /* 0x008fe20000410000 */
[----:B------:R-:W-:Y:S02]  /*1cd0*/  HFMA2 R110, -RZ, RZ, 0, 0 ;  /* 0x00000000ff6e7431 */ /* 0x000fe400000001ff */
[----:B------:R-:W-:-:S04]  /*1ce0*/  @P1 HADD2.F32 R85, -RZ, R19.H1_H1 ;  /* 0x30000013ff551230 */ /* 0x000fc80000004100 */
[----:B------:R-:W3:Y:S01]  /*1cf0*/  @P1 LDC R114, c[0x0][0x40c] ;  /* 0x00010300ff721b82 */ /* 0x000ee20000000800 */
[----:B0-----:R-:W-:Y:S01]  /*1d00*/  @P1 FMUL.FTZ R98, R84, R87 ;  /* 0x0000005754621220 */ /* 0x001fe20000410000 */
[----:B------:R-:W-:Y:S01]  /*1d10*/  @P1 HADD2.F32 R84, -RZ, R19.H0_H0 ;  /* 0x20000013ff541230 */ /* 0x000fe20000004100 */
[----:B------:R-:W-:-:S03]  /*1d20*/  F2FP.F16.F32.PACK_AB R87, RZ, R99 ;  /* 0x00000063ff57723e */ /* 0x000fc600000000ff */
[----:B------:R-:W-:Y:S01]  /*1d30*/  F2FP.F16.F32.PACK_AB R86, RZ, R98 ;  /* 0x00000062ff56723e */ /* 0x000fe200000000ff */
[----:B-1----:R-:W-:Y:S01]  /*1d40*/  @P1 FMUL.FTZ R109, R13, R112 ;  /* 0x000000700d6d1220 */ /* 0x002fe20000410000 */
[----:B------:R-:W-:-:S04]  /*1d50*/  F2FP.F16.F32.PACK_AB R13, RZ, R101 ;  /* 0x00000065ff0d723e */ /* 0x000fc800000000ff */
[----:B------:R-:W-:Y:S01]  /*1d60*/  F2FP.F16.F32.PACK_AB R112, RZ, R109 ;  /* 0x0000006dff70723e */ /* 0x000fe200000000ff */
[----:B--2---:R-:W-:Y:S01]  /*1d70*/  @P1 FMUL.FTZ R100, R84, R115 ;  /* 0x0000007354641220 */ /* 0x004fe20000410000 */
[----:B------:R-:W-:-:S04]  /*1d80*/  F2FP.F16.F32.PACK_AB R84, RZ, R111 ;  /* 0x0000006fff54723e */ /* 0x000fc800000000ff */
[----:B------:R-:W-:Y:S01]  /*1d90*/  PRMT R84, R84, 0x5410, R13 ;  /* 0x0000541054547816 */ /* 0x000fe2000000000d */
[----:B---3--:R-:W-:Y:S01]  /*1da0*/  @P1 FMUL.FTZ R110, R85, R114 ;  /* 0x00000072556e1220 */ /* 0x008fe20000410000 */
[----:B------:R-:W-:Y:S02]  /*1db0*/  F2FP.F16.F32.PACK_AB R85, RZ, R97 ;  /* 0x00000061ff55723e */ /* 0x000fe400000000ff */
[----:B------:R-:W-:Y:S02]  /*1dc0*/  F2FP.F16.F32.PACK_AB R114, RZ, R100 ;  /* 0x00000064ff72723e */ /* 0x000fe400000000ff */
[----:B------:R-:W-:Y:S02]  /*1dd0*/  F2FP.F16.F32.PACK_AB R115, RZ, R110 ;  /* 0x0000006eff73723e */ /* 0x000fe400000000ff */
[----:B------:R-:W-:Y:S02]  /*1de0*/  PRMT R85, R85, 0x5410, R86 ;  /* 0x0000541055557816 */ /* 0x000fe40000000056 */
[----:B------:R-:W-:-:S02]  /*1df0*/  PRMT R86, R87, 0x5410, R112 ;  /* 0x0000541057567816 */ /* 0x000fc40000000070 */
[----:B------:R-:W-:-:S07]  /*1e00*/  PRMT R87, R114, 0x5410, R115 ;  /* 0x0000541072577816 */ /* 0x000fce0000000073 */
.L_x_18518:
        /* <DEDUP_REMOVED lines=122> */
.L_x_18534:
        /* <DEDUP_REMOVED lines=56> */
[----:B------:R-:W-:Y:S01]  /*2930*/  FMUL.FTZ R14, R13, R101 ;  /* 0x000000650d0e7220 */ /* 0x000fe20000410000 */
[----:B------:R-:W-:Y:S01]  /*2940*/  FFMA.FTZ R10, R91, R78, R46 ;  /* 0x0000004e5b0a7223 */ /* 0x000fe2000001002e */
[----:B------:R-:W-:Y:S01]  /*2950*/  LEA.HI.SX32 R7, R7, R0, 0x1d ;  /* 0x0000000007077211 */ /* 0x000fe200078feaff */
[C---:B------:R-:W-:Y:S01]  /*2960*/  FMUL.FTZ R101, R13.reuse, R97 ;  /* 0x000000610d657220 */ /* 0x040fe20000410000 */
        /* <DEDUP_REMOVED lines=32> */
[----:B------:R-:W-:-:S03]  /*2b70*/  F2FP.F16.F32.PACK_AB R7, R97, R10 ;  /* 0x0000000a6107723e */ /* 0x000fc600000000ff */
        /* <DEDUP_REMOVED lines=17> */
[----:B------:R-:W-:Y:S01]  /*2c90*/  F2FP.F16.F32.PACK_AB R10, R9, R10 ;  /* 0x0000000a090a723e */ /* 0x000fe200000000ff */
[----:B------:R-:W-:Y:S01]  /*2ca0*/  FFMA.FTZ R9, R85, R74, R42 ;  /* 0x0000004a55097223 */ /* 0x000fe2000001002a */
[----:B------:R-:W-:Y:S01]  /*2cb0*/  F2FP.F16.F32.PACK_AB R4, R4, R3 ;  /* 0x000000030404723e */ /* 0x000fe200000000ff */
[----:B------:R-:W-:Y:S01]  /*2cc0*/  FFMA.FTZ R3, R96, R61, R29 ;  /* 0x0000003d60037223 */ /* 0x000fe2000001001d */
[----:B------:R-:W-:Y:S01]  /*2cd0*/  F2FP.F16.F32.PACK_AB R5, R86, R5 ;  /* 0x000000055605723e */ /* 0x000fe200000000ff */
[----:B------:R-:W-:Y:S01]  /*2ce0*/  FFMA.FTZ R97, R103, R66, R34 ;  /* 0x0000004267617223 */ /* 0x000fe20000010022 */
[----:B------:R-:W-:Y:S01]  /*2cf0*/  F2FP.F16.F32.PACK_AB R9, R8, R9 ;  /* 0x000000090809723e */ /* 0x000fe200000000ff */
[----:B------:R-:W-:Y:S01]  /*2d00*/  FFMA.FTZ R99, R105, R62, R30 ;  /* 0x0000003e69637223 */ /* 0x000fe2000001001e */
[----:B------:R-:W-:Y:S01]  /*2d10*/  FFMA.FTZ R108, R108, R63, R31 ;  /* 0x0000003f6c6c7223 */ /* 0x000fe2000001001f */
[----:B------:R-:W-:Y:S01]  /*2d20*/  FFMA.FTZ R104, R104, R67, R35 ;  /* 0x0000004368687223 */ /* 0x000fe20000010023 */
[----:B------:R-:W-:Y:S01]  /*2d30*/  F2FP.F16.F32.PACK_AB R8, R88, R15 ;  /* 0x0000000f5808723e */ /* 0x000fe200000000ff */
[----:B------:R-:W-:Y:S01]  /*2d40*/  FFMA.FTZ R87, R87, R64, R32 ;  /* 0x0000004057577223 */ /* 0x000fe20000010020 */
        /* <DEDUP_REMOVED lines=10> */
[----:B------:R-:W-:-:S02]  /*2df0*/  F2FP.F16.F32.PACK_AB R6, R112, R11 ;  /* 0x0000000b7006723e */ /* 0x000fc400000000ff */
[----:B------:R-:W-:Y:S02]  /*2e00*/  F2FP.F16.F32.PACK_AB R11, R120, R107 ;  /* 0x0000006b780b723e */ /* 0x000fe400000000ff */
[----:B------:R-:W-:Y:S01]  /*2e10*/  F2FP.F16.F32.PACK_AB R99, R108, R99 ;  /* 0x000000636c63723e */ /* 0x000fe200000000ff */
[----:B------:R0:W-:Y:S01]  /*2e20*/  STG.E.128 desc[UR6][R12.64], R4 ;  /* 0x000000040c007986 */ /* 0x0001e2000c101d06 */
[----:B------:R-:W-:Y:S02]  /*2e30*/  F2FP.F16.F32.PACK_AB R97, R104, R97 ;  /* 0x000000616861723e */ /* 0x000fe400000000ff */
[----:B------:R-:W-:Y:S01]  /*2e40*/  F2FP.F16.F32.PACK_AB R96, R96, R87 ;  /* 0x000000576060723e */ /* 0x000fe200000000ff */
[----:B------:R0:W-:Y:S01]  /*2e50*/  STG.E.128 desc[UR6][R90.64], R8 ;  /* 0x000000085a007986 */ /* 0x0001e2000c101d06 */
[----:B------:R-:W-:Y:S02]  /*2e60*/  F2FP.F16.F32.PACK_AB R87, R110, R109 ;  /* 0x0000006d6e57723e */ /* 0x000fe400000000ff */
[----:B------:R-:W-:Y:S01]  /*2e70*/  F2FP.F16.F32.PACK_AB R86, R15, R86 ;  /* 0x000000560f56723e */ /* 0x000fe200000000ff */
[----:B------:R0:W-:Y:S01]  /*2e80*/  STG.E.128 desc[UR6][R92.64], R96 ;  /* 0x000000605c007986 */ /* 0x0001e2000c101d06 */
[----:B------:R-:W-:-:S02]  /*2e90*/  F2FP.F16.F32.PACK_AB R85, R106, R85 ;  /* 0x000000556a55723e */ /* 0x000fc400000000ff */
[----:B------:R-:W-:-:S05]  /*2ea0*/  F2FP.F16.F32.PACK_AB R84, R3, R84 ;  /* 0x000000540354723e */ /* 0x000fca00000000ff */
[----:B------:R0:W-:Y:S02]  /*2eb0*/  STG.E.128 desc[UR6][R94.64], R84 ;  /* 0x000000545e007986 */ /* 0x0001e4000c101d06 */
.L_x_18521:
[----:B------:R-:W-:Y:S05]  /*2ec0*/  BSYNC.RECONVERGENT B0 ;  /* 0x0000000000007941 */ /* 0x000fea0003800200 */
.L_x_18520:
[----:B0-----:R-:W0:Y:S02]  /*2ed0*/  LDC.64 R4, c[0x0][0x380] ;  /* 0x0000e000ff047b82 */ /* 0x001e240000000a00 */
[----:B0-----:R-:W-:-:S04]  /*2ee0*/  LEA R2, R4, R2, 0x2 ;  /* 0x0000000204027211 */ /* 0x001fc800078e10ff */
[----:B------:R-:W-:-:S13]  /*2ef0*/  ISETP.GE.AND P1, PT, R2, R5, PT ;  /* 0x000000050200720c */ /* 0x000fda0003f26270 */
[----:B------:R-:W-:Y:S05]  /*2f00*/  @!P1 BRA `(.L_x_18522) ;  /* 0xffffffd400449947 */ /* 0x000fea000383ffff */
[----:B------:R-:W-:Y:S05]  /*2f10*/  EXIT ;  /* 0x000000000000794d */ /* 0x000fea0003800000 */
.L_x_18519:
        /* <DEDUP_REMOVED lines=8> */
.L_x_18524:
[----:B------:R-:W-:Y:S05]  /*2fa0*/  BSYNC B0 ;  /* 0x0000000000007941 */ /* 0x000fea0003800000 */
.L_x_18523:
        /* <DEDUP_REMOVED lines=10> */
.L_x_18525:
[----:B------:R-:W-:Y:S01]  /*3050*/  HFMA2 R115, -RZ, RZ, 0, 2.384185791015625e-07 ;  /* 0x00000004ff737431 */ /* 0x000fe200000001ff */
[----:B------:R-:W-:-:S05]  /*3060*/  MOV R15, R112 ;  /* 0x00000070000f7202 */ /* 0x000fca0000000f00 */
[----:B------:R-:W-:-:S05]  /*3070*/  FADD.FTZ R15, R14, R15 ;  /* 0x0000000f0e0f7221 */ /* 0x000fca0000010000 */
[----:B------:R-:W-:-:S07]  /*3080*/  MOV R114, R15 ;  /* 0x0000000f00727202 */ /* 0x000fce0000000f00 */
[----:B------:R-:W-:Y:S05]  /*3090*/  WARPSYNC.COLLECTIVE R113, `(.L_x_18526) ;  /* 0x0000000071087348 */ /* 0x000fea0003c00000 */
[----:B------:R0:W1:Y:S02]  /*30a0*/  SHFL.BFLY P2, R112, R114, R115, R116 ;  /* 0x0c00007372707389 */ /* 0x0000640000040074 */
[----:B01----:R-:W-:Y:S05]  /*30b0*/  ENDCOLLECTIVE ;  /* 0x000000000000791b */ /* 0x003fea0003800000 */
.L_x_18526:
[----:B------:R-:W-:Y:S01]  /*30c0*/  HFMA2 R115, -RZ, RZ, 0, 4.76837158203125e-07 ;  /* 0x00000008ff737431 */ /* 0x000fe200000001ff */
[----:B------:R-:W-:-:S05]  /*30d0*/  MOV R84, R112 ;  /* 0x0000007000547202 */ /* 0x000fca0000000f00 */
[----:B------:R-:W-:-:S05]  /*30e0*/  FADD.FTZ R84, R15, R84 ;  /* 0x000000540f547221 */ /* 0x000fca0000010000 */
[----:B------:R-:W-:-:S07]  /*30f0*/  MOV R114, R84 ;  /* 0x0000005400727202 */ /* 0x000fce0000000f00 */
[----:B------:R-:W-:Y:S05]  /*3100*/  WARPSYNC.COLLECTIVE R113, `(.L_x_18527) ;  /* 0x0000000071087348 */ /* 0x000fea0003c00000 */
[----:B------:R0:W1:Y:S02]  /*3110*/  SHFL.BFLY P2, R112, R114, R115, R116 ;  /* 0x0c00007372707389 */ /* 0x0000640000040074 */
[----:B01----:R-:W-:Y:S05]  /*3120*/  ENDCOLLECTIVE ;  /* 0x000000000000791b */ /* 0x003fea0003800000 */
.L_x_18527:
[----:B------:R-:W-:Y:S01]  /*3130*/  HFMA2 R115, -RZ, RZ, 0, 9.5367431640625e-07 ;  /* 0x00000010ff737431 */ /* 0x000fe200000001ff */
[----:B------:R-:W-:-:S05]  /*3140*/  MOV R85, R112 ;  /* 0x0000007000557202 */ /* 0x000fca0000000f00 */
[----:B------:R-:W-:-:S05]  /*3150*/  FADD.FTZ R85, R84, R85 ;  /* 0x0000005554557221 */ /* 0x000fca0000010000 */
[----:B------:R-:W-:-:S07]  /*3160*/  MOV R114, R85 ;  /* 0x0000005500727202 */ /* 0x000fce0000000f00 */
[----:B------:R-:W-:Y:S05]  /*3170*/  WARPSYNC.COLLECTIVE R113, `(.L_x_18528) ;  /* 0x0000000071087348 */ /* 0x000fea0003c00000 */
[----:B------:R0:W1:Y:S02]  /*3180*/  SHFL.BFLY P2, R112, R114, R115, R116 ;  /* 0x0c00007372707389 */ /* 0x0000640000040074 */
[----:B01----:R-:W-:Y:S05]  /*3190*/  ENDCOLLECTIVE ;  /* 0x000000000000791b */ /* 0x003fea0003800000 */
.L_x_18528:
        /* <DEDUP_REMOVED lines=71> */
.L_x_18529:
[----:B------:R-:W-:Y:S01]  /*3610*/  HFMA2 R115, -RZ, RZ, 0, 1.1920928955078125e-07 ;  /* 0x00000002ff737431 */ /* 0x000fe200000001ff */
[----:B------:R-:W-:-:S05]  /*3620*/  MOV R14, R112 ;  /* 0x00000070000e7202 */ /* 0x000fca0000000f00 */
[----:B------:R-:W-:-:S05]  /*3630*/  FADD.FTZ R14, R13, R14 ;  /* 0x0000000e0d0e7221 */ /* 0x000fca0000010000 */
[----:B------:R-:W-:-:S07]  /*3640*/  MOV R114, R14 ;  /* 0x0000000e00727202 */ /* 0x000fce0000000f00 */
[----:B------:R-:W-:Y:S05]  /*3650*/  WARPSYNC.COLLECTIVE R113, `(.L_x_18530) ;  /* 0x0000000071087348 */ /* 0x000fea0003c00000 */
[----:B------:R0:W1:Y:S02]  /*3660*/  SHFL.BFLY P2, R112, R114, R115, R116 ;  /* 0x0c00007372707389 */ /* 0x0000640000040074 */
[----:B01----:R-:W-:Y:S05]  /*3670*/  ENDCOLLECTIVE ;  /* 0x000000000000791b */ /* 0x003fea0003800000 */
.L_x_18530:
[----:B------:R-:W-:Y:S01]  /*3680*/  HFMA2 R115, -RZ, RZ, 0, 2.384185791015625e-07 ;  /* 0x00000004ff737431 */ /* 0x000fe200000001ff */
[----:B------:R-:W-:-:S05]  /*3690*/  MOV R15, R112 ;  /* 0x00000070000f7202 */ /* 0x000fca0000000f00 */
[----:B------:R-:W-:-:S05]  /*36a0*/  FADD.FTZ R15, R14, R15 ;  /* 0x0000000f0e0f7221 */ /* 0x000fca0000010000 */
[----:B------:R-:W-:-:S07]  /*36b0*/  MOV R114, R15 ;  /* 0x0000000f00727202 */ /* 0x000fce0000000f00 */
[----:B------:R-:W-:Y:S05]  /*36c0*/  WARPSYNC.COLLECTIVE R113, `(.L_x_18531) ;  /* 0x0000000071087348 */ /* 0x000fea0003c00000 */
[----:B------:R0:W1:Y:S02]  /*36d0*/  SHFL.BFLY P2, R112, R114, R115, R116 ;  /* 0x0c00007372707389 */ /* 0x0000640000040074 */
[----:B01----:R-:W-:Y:S05]  /*36e0*/  ENDCOLLECTIVE ;  /* 0x000000000000791b */ /* 0x003fea0003800000 */
.L_x_18531:
[----:B------:R-:W-:Y:S01]  /*36f0*/  HFMA2 R115, -RZ, RZ, 0, 4.76837158203125e-07 ;  /* 0x00000008ff737431 */ /* 0x000fe200000001ff */
[----:B------:R-:W-:-:S05]  /*3700*/  MOV R84, R112 ;  /* 0x0000007000547202 */ /* 0x000fca0000000f00 */
[----:B------:R-:W-:-:S05]  /*3710*/  FADD.FTZ R84, R15, R84 ;  /* 0x000000540f547221 */ /* 0x000fca0000010000 */
[----:B------:R-:W-:-:S07]  /*3720*/  MOV R114, R84 ;  /* 0x0000005400727202 */ /* 0x000fce0000000f00 */
[----:B------:R-:W-:Y:S05]  /*3730*/  WARPSYNC.COLLECTIVE R113, `(.L_x_18532) ;  /* 0x0000000071087348 */ /* 0x000fea0003c00000 */
[----:B------:R0:W1:Y:S02]  /*3740*/  SHFL.BFLY P2, R112, R114, R115, R116 ;  /* 0x0c00007372707389 */ /* 0x0000640000040074 */
[----:B01----:R-:W-:Y:S05]  /*3750*/  ENDCOLLECTIVE ;  /* 0x000000000000791b */ /* 0x003fea0003800000 */
.L_x_18532:
[----:B------:R-:W-:Y:S01]  /*3760*/  HFMA2 R115, -RZ, RZ, 0, 9.5367431640625e-07 ;  /* 0x00000010ff737431 */ /* 0x000fe200000001ff */
[----:B------:R-:W-:-:S05]  /*3770*/  MOV R85, R112 ;  /* 0x0000007000557202 */ /* 0x000fca0000000f00 */
[----:B------:R-:W-:-:S05]  /*3780*/  FADD.FTZ R85, R84, R85 ;  /* 0x0000005554557221 */ /* 0x000fca0000010000 */
[----:B------:R-:W-:-:S07]  /*3790*/  MOV R114, R85 ;  /* 0x0000005500727202 */ /* 0x000fce0000000f00 */
[----:B------:R-:W-:Y:S05]  /*37a0*/  WARPSYNC.COLLECTIVE R113, `(.L_x_18533) ;  /* 0x0000000071087348 */ /* 0x000fea0003c00000 */
[----:B------:R0:W1:Y:S02]  /*37b0*/  SHFL.BFLY P2, R112, R114, R115, R116 ;  /* 0x0c00007372707389 */ /* 0x0000640000040074 */
[----:B01----:R-:W-:Y:S05]  /*37c0*/  ENDCOLLECTIVE ;  /* 0x000000000000791b */ /* 0x003fea0003800000 */
.L_x_18533:
[----:B------:R-:W-:Y:S05]  /*37d0*/  BRA `(.L_x_18534) ;  /* 0xffffffec00747947 */ /* 0x000fea000383ffff */
.L_x_18535:
        /* <DEDUP_REMOVED lines=10> */
.L_x_37311:


//--------------------- .text._ZN10layer_norm13ln_fwd_kernelINS_13Kernel_traitsIf6__halfS2_S2_fjLj1024ELj1ELj4ELj1ELj16ENS_18Kernel_traits_baseILj1024EfS2_S2_S2_fjLj128EEEEELb0ELb1ELb0ELb0EEEvNS_9FwdParamsE --------------------------
	.section	.text._ZN10layer_norm13ln_fwd_kernelINS_13Kernel_traitsIf6__halfS2_S2_fjLj1024ELj1ELj4ELj1ELj16ENS_18Kernel_traits_baseILj1024EfS2_S2_S2_fjLj128EEEEELb0ELb1ELb0ELb0EEEvNS_9FwdParamsE,"ax",@progbits
	.align	128
        .global         _ZN10layer_norm13ln_fwd_kernelINS_13Kernel_traitsIf6__halfS2_S2_fjLj1024ELj1ELj4ELj1ELj16ENS_18Kernel_traits_baseILj1024EfS2_S2_S2_fjLj128EEEEELb0ELb1ELb0ELb0EEEvNS_9FwdParamsE
        .type           _ZN10layer_norm13ln_fwd_kernelINS_13Kernel_traitsIf6__halfS2_S2_fjLj1024ELj1ELj4ELj1ELj16ENS_18Kernel_traits_baseILj1024EfS2_S2_S2_fjLj128EEEEELb0ELb1ELb0ELb0EEEvNS_9FwdParamsE,@function
        .size           _ZN10layer_norm13ln_fwd_kernelINS_13Kernel_traitsIf6__halfS2_S2_fjLj1024ELj1ELj4ELj1ELj16ENS_18Kernel_traits_baseILj1024EfS2_S2_S2_fjLj128EEEEELb0ELb1ELb0ELb0EEEvNS_9FwdParamsE,(.L_x_37312 - _ZN10layer_norm13ln_fwd_kernelINS_13Kernel_traitsIf6__halfS2_S2_fjLj1024ELj1ELj4ELj1ELj16ENS_18Kernel_traits_baseILj1024EfS2_S2_S2_fjLj128EEEEELb0ELb1ELb0ELb0EEEvNS_9FwdParamsE)
        .other          _ZN10layer_norm13ln_fwd_kernelINS_13Kernel_traitsIf6__halfS2_S2_fjLj1024ELj1ELj4ELj1ELj16ENS_18Kernel_traits_baseILj1024EfS2_S2_S2_fjLj128EEEEELb0ELb1ELb0ELb0EEEvNS_9FwdParamsE,@"STO_CUDA_ENTRY STV_DEFAULT"
_ZN10layer_norm13ln_fwd_kernelINS_13Kernel_traitsIf6__halfS2_S2_fjLj1024ELj1ELj4ELj1ELj16ENS_18Kernel_traits_baseILj1024EfS2_S2_S2_fjLj128EEEEELb0ELb1ELb0ELb0EEEvNS_9FwdParamsE:
.text._ZN10layer_norm13ln_fwd_kernelINS_13Kernel_traitsIf6__halfS2_S2_fjLj1024ELj1ELj4ELj1ELj16ENS_18Kernel_traits_baseILj1024EfS2_S2_S2_fjLj128EEEEELb0ELb1ELb0ELb0EEEvNS_9FwdParamsE:
        /* <DEDUP_REMOVED lines=76> */
.L_x_18537:
        /* <DEDUP_REMOVED lines=56> */
.L_x_18538:
[----:B------:R-:W-:Y:S05]  /*0840*/  BSYNC.RECONVERGENT B0 ;  /* 0x0000000000007941 */ /* 0x000fea0003800200 */
.L_x_18536:
        /* <DEDUP_REMOVED lines=12> */
.L_x_18564:
        /* <DEDUP_REMOVED lines=25> */
[----:B------:R-:W-:Y:S02]  /*0aa0*/  HADD2.F32 R3, -RZ, R4.H0_H0 ;  /* 0x20000004ff037230 */ /* 0x000fe40000004100 */
[----:B------:R-:W-:Y:S02]  /*0ab0*/  HADD2.F32 R145, -RZ, R7.H0_H0 ;  /* 0x20000007ff917230 */ /* 0x000fe40000004100 */
[----:B------:R-:W-:Y:S01]  /*0ac0*/  FMUL.FTZ R5, R5, R142 ;  /* 0x0000008e05057220 */ /* 0x000fe20000410000 */
[----:B------:R-:W-:-:S02]  /*0ad0*/  HADD2.F32 R143, -RZ, R6.H1_H1 ;  /* 0x30000006ff8f7230 */ /* 0x000fc40000004100 */
[-C--:B------:R-:W-:Y:S01]  /*0ae0*/  FMUL.FTZ R3, R3, R142.reuse ;  /* 0x0000008e03037220 */ /* 0x080fe20000410000 */
[----:B------:R-:W-:Y:S02]  /*0af0*/  HADD2.F32 R117, -RZ, R4.H1_H1 ;  /* 0x30000004ff757230 */ /* 0x000fe40000004100 */
[-C--:B------:R-:W-:Y:S01]  /*0b00*/  FMUL.FTZ R145, R145, R142.reuse ;  /* 0x0000008e91917220 */ /* 0x080fe20000410000 */
[----:B------:R-:W-:Y:S02]  /*0b10*/  HADD2.F32 R147, -RZ, R7.H1_H1 ;  /* 0x30000007ff937230 */ /* 0x000fe40000004100 */
[-C--:B------:R-:W-:Y:S01]  /*0b20*/  FMUL.FTZ R7, R9, R142.reuse ;  /* 0x0000008e09077220 */ /* 0x080fe20000410000 */
[----:B------:R-:W-:Y:S01]  /*0b30*/  FMUL.FTZ R116, R143, R142 ;  /* 0x0000008e8f747220 */ /* 0x000fe20000410000 */
[----:B--2---:R-:W-:Y:S02]  /*0b40*/  HADD2.F32 R2, -RZ, R17.H0_H0 ;  /* 0x20000011ff027230 */ /* 0x004fe40000004100 */
[----:B------:R-:W-:-:S02]  /*0b50*/  HADD2.F32 R6, -RZ, R18.H0_H0 ;  /* 0x20000012ff067230 */ /* 0x000fc40000004100 */
[----:B------:R-:W-:Y:S02]  /*0b60*/  HADD2.F32 R0, -RZ, R16.H0_H0 ;  /* 0x20000010ff007230 */ /* 0x000fe40000004100 */
[----:B------:R-:W-:Y:S01]  /*0b70*/  FFMA.FTZ R7, R7, R98, R2 ;  /* 0x0000006207077223 */ /* 0x000fe20000010002 */
[--C-:B------:R-:W-:Y:S02]  /*0b80*/  HADD2.F32 R4, -RZ, R19.reuse.H0_H0 ;  /* 0x20000013ff047230 */ /* 0x100fe40000004100 */
[----:B------:R-:W-:Y:S01]  /*0b90*/  FFMA.FTZ R6, R5, R92, R6 ;  /* 0x0000005c05067223 */ /* 0x000fe20000010006 */
[----:B------:R-:W-:Y:S01]  /*0ba0*/  FMUL.FTZ R2, R119, R142 ;  /* 0x0000008e77027220 */ /* 0x000fe20000410000 */
[----:B------:R-:W-:Y:S01]  /*0bb0*/  FFMA.FTZ R9, R3, R96, R0 ;  /* 0x0000006003097223 */ /* 0x000fe20000010000 */
[----:B------:R-:W-:Y:S02]  /*0bc0*/  HADD2.F32 R3, -RZ, R18.H1_H1 ;  /* 0x30000012ff037230 */ /* 0x000fe40000004100 */
[----:B------:R-:W-:Y:S01]  /*0bd0*/  FFMA.FTZ R5, R145, R94, R4 ;  /* 0x0000005e91057223 */ /* 0x000fe20000010004 */
[----:B------:R-:W-:-:S02]  /*0be0*/  HADD2.F32 R145, -RZ, R19.H1_H1 ;  /* 0x30000013ff917230 */ /* 0x000fc40000004100 */
[-C--:B------:R-:W-:Y:S01]  /*0bf0*/  FMUL.FTZ R4, R147, R142.reuse ;  /* 0x0000008e93047220 */ /* 0x080fe20000410000 */
[----:B------:R-:W-:Y:S02]  /*0c00*/  HADD2.F32 R143, -RZ, R17.H1_H1 ;  /* 0x30000011ff8f7230 */ /* 0x000fe40000004100 */
[----:B------:R-:W-:Y:S01]  /*0c10*/  FMUL.FTZ R0, R117, R142 ;  /* 0x0000008e75007220 */ /* 0x000fe20000410000 */
[----:B------:R-:W-:Y:S02]  /*0c20*/  HADD2.F32 R119, -RZ, R16.H1_H1 ;  /* 0x30000010ff777230 */ /* 0x000fe40000004100 */
[----:B------:R-:W-:Y:S01]  /*0c30*/  FFMA.FTZ R4, R4, R95, R145 ;  /* 0x0000005f04047223 */ /* 0x000fe20000010091 */
[----:B------:R-:W-:Y:S01]  /*0c40*/  FFMA.FTZ R3, R116, R93, R3 ;  /* 0x0000005d74037223 */ /* 0x000fe20000010003 */
[----:B------:R-:W-:Y:S01]  /*0c50*/  FFMA.FTZ R2, R2, R99, R143 ;  /* 0x0000006302027223 */ /* 0x000fe2000001008f */
[----:B------:R-:W-:Y:S02]  /*0c60*/  FFMA.FTZ R0, R0, R97, R119 ;  /* 0x0000006100007223 */ /* 0x000fe40000010077 */
[----:B------:R-:W-:-:S02]  /*0c70*/  F2FP.F16.F32.PACK_AB R119, R4, R5 ;  /* 0x000000050477723e */ /* 0x000fc400000000ff */
[----:B------:R-:W-:Y:S02]  /*0c80*/  F2FP.F16.F32.PACK_AB R118, R3, R6 ;  /* 0x000000060376723e */ /* 0x000fe400000000ff */
[----:B------:R-:W-:Y:S02]  /*0c90*/  F2FP.F16.F32.PACK_AB R117, R2, R7 ;  /* 0x000000070275723e */ /* 0x000fe400000000ff */
[----:B------:R-:W-:Y:S01]  /*0ca0*/  F2FP.F16.F32.PACK_AB R116, R0, R9 ;  /* 0x000000090074723e */ /* 0x000fe200000000ff */
[----:B------:R-:W-:Y:S06]  /*0cb0*/  BRA `(.L_x_18542) ;  /* 0x0000000000707947 */ /* 0x000fec0003800000 */
.L_x_18541:
        /* <DEDUP_REMOVED lines=28> */
.L_x_18542:
[----:B------:R-:W0:Y:S01]  /*0e80*/  LDC.64 R144, c[0x0][0x3a8] ;  /* 0x0000ea00ff907b82 */ /* 0x000e220000000a00 */
[C---:B------:R-:W-:Y:S01]  /*0e90*/  IADD3 R143, PT, PT, R141.reuse, 0x20, RZ ;  /* 0x000000208d8f7810 */ /* 0x040fe20007ffe0ff */
[----:B0-----:R-:W-:-:S05]  /*0ea0*/  IMAD.WIDE.U32 R144, R141, 0x10, R144 ;  /* 0x000000108d907825 */ /* 0x001fca00078e0090 */
[----:B------:R0:W-:Y:S02]  /*0eb0*/  STG.E.128 desc[UR6][R144.64], R116 ;  /* 0x0000007490007986 */ /* 0x0001e4000c101d06 */
.L_x_18540:
[----:B------:R-:W-:Y:S05]  /*0ec0*/  BSYNC.RECONVERGENT B0 ;  /* 0x0000000000007941 */ /* 0x000fea0003800200 */
.L_x_18539:
        /* <DEDUP_REMOVED lines=14> */
[--C-:B0-----:R-:W-:Y:S02]  /*0fb0*/  HADD2.F32 R15, -RZ, R117.reuse.H0_H0 ;  /* 0x20000075ff0f7230 */ /* 0x101fe40000004100 */
[----:B------:R-:W-:Y:S02]  /*0fc0*/  HADD2.F32 R123, -RZ, R117.H1_H1 ;  /* 0x30000075ff7b7230 */ /* 0x000fe40000004100 */
[-C--:B------:R-:W-:Y:S01]  /*0fd0*/  FMUL.FTZ R13, R13, R142.reuse ;  /* 0x0000008e0d0d7220 */ /* 0x080fe20000410000 */
[----:B------:R-:W-:Y:S02]  /*0fe0*/  HADD2.F32 R117, -RZ, R118.H0_H0 ;  /* 0x20000076ff757230 */ /* 0x000fe40000004100 */
[----:B------:R-:W-:Y:S01]  /*0ff0*/  FMUL.FTZ R15, R15, R142 ;  /* 0x0000008e0f0f7220 */ /* 0x000fe20000410000 */
[----:B------:R-:W-:-:S02]  /*1000*/  HADD2.F32 R147, -RZ, R119.H0_H0 ;  /* 0x20000077ff937230 */ /* 0x000fc40000004100 */
[----:B------:R-:W-:Y:S02]  /*1010*/  HADD2.F32 R121, -RZ, R116.H1_H1 ;  /* 0x30000074ff797230 */ /* 0x000fe40000004100 */
[-C--:B------:R-:W-:Y:S01]  /*1020*/  FMUL.FTZ R117, R117, R142.reuse ;  /* 0x0000008e75757220 */ /* 0x080fe20000410000 */
[----:B------:R-:W-:Y:S02]  /*1030*/  HADD2.F32 R14, -RZ, R16.H0_H0 ;  /* 0x20000010ff0e7230 */ /* 0x000fe40000004100 */
[-C--:B------:R-:W-:Y:S01]  /*1040*/  FMUL.FTZ R147, R147, R142.reuse ;  /* 0x0000008e93937220 */ /* 0x080fe20000410000 */
[----:B------:R-:W-:Y:S02]  /*1050*/  HADD2.F32 R145, -RZ, R118.H1_H1 ;  /* 0x30000076ff917230 */ /* 0x000fe40000004100 */
[----:B------:R-:W-:Y:S01]  /*1060*/  FMUL.FTZ R124, R121, R142 ;  /* 0x0000008e797c7220 */ /* 0x000fe20000410000 */
[----:B------:R-:W-:Y:S02]  /*1070*/  HADD2.F32 R116, -RZ, R17.H0_H0 ;  /* 0x20000011ff747230 */ /* 0x000fe40000004100 */
[----:B------:R-:W-:Y:S01]  /*1080*/  FFMA.FTZ R13, R13, R72, R14 ;  /* 0x000000480d0d7223 */ /* 0x000fe2000001000e */
[----:B------:R-:W-:-:S02]  /*1090*/  HADD2.F32 R118, -RZ, R18.H0_H0 ;  /* 0x20000012ff767230 */ /* 0x000fc40000004100 */
[----:B------:R-:W-:Y:S01]  /*10a0*/  FMUL.FTZ R122, R145, R142 ;  /* 0x0000008e917a7220 */ /* 0x000fe20000410000 */
[----:B------:R-:W-:Y:S02]  /*10b0*/  HADD2.F32 R120, -RZ, R19.H0_H0 ;  /* 0x20000013ff787230 */ /* 0x000fe40000004100 */
[----:B------:R-:W-:Y:S01]  /*10c0*/  FFMA.FTZ R14, R15, R74, R116 ;  /* 0x0000004a0f0e7223 */ /* 0x000fe20000010074 */
[----:B------:R-:W-:Y:S02]  /*10d0*/  HADD2.F32 R149, -RZ, R119.H1_H1 ;  /* 0x30000077ff957230 */ /* 0x000fe40000004100 */
        /* <DEDUP_REMOVED lines=17> */
.L_x_18545:
[----:B-----5:R-:W-:Y:S02]  /*11f0*/  HADD2.F32 R121, -RZ, R117.H0_H0 ;  /* 0x20000075ff797230 */ /* 0x020fe40000004100 */
[----:B------:R-:W-:Y:S02]  /*1200*/  HADD2.F32 R123, -RZ, R118.H0_H0 ;  /* 0x20000076ff7b7230 */ /* 0x000fe40000004100 */
[----:B------:R-:W-:Y:S02]  /*1210*/  HADD2.F32 R147, -RZ, R119.H0_H0 ;  /* 0x20000077ff937230 */ /* 0x000fe40000004100 */
[-C--:B------:R-:W-:Y:S01]  /*1220*/  FMUL.FTZ R121, R121, R142.reuse ;  /* 0x0000008e79797220 */ /* 0x080fe20000410000 */
[--C-:B------:R-:W-:Y:S02]  /*1230*/  HADD2.F32 R13, -RZ, R116.reuse.H0_H0 ;  /* 0x20000074ff0d7230 */ /* 0x100fe40000004100 */
[----:B------:R-:W-:Y:S01]  /*1240*/  FMUL.FTZ R123, R123, R142 ;  /* 0x0000008e7b7b7220 */ /* 0x000fe20000410000 */
[----:B0-----:R-:W-:-:S02]  /*1250*/  HADD2.F32 R15, -RZ, R116.H1_H1 ;  /* 0x30000074ff0f7230 */ /* 0x001fc40000004100 */
[-C--:B------:R-:W-:Y:S01]  /*1260*/  FMUL.FTZ R147, R147, R142.reuse ;  /* 0x0000008e93937220 */ /* 0x080fe20000410000 */
[----:B------:R-:W-:Y:S02]  /*1270*/  HADD2.F32 R117, -RZ, R117.H1_H1 ;  /* 0x30000075ff757230 */ /* 0x000fe40000004100 */
        /* <DEDUP_REMOVED lines=19> */
.L_x_18546:
[----:B------:R-:W0:Y:S02]  /*13b0*/  LDC.64 R144, c[0x0][0x3a8] ;  /* 0x0000ea00ff907b82 */ /* 0x000e240000000a00 */
[C---:B0-----:R-:W-:Y:S01]  /*13c0*/  IMAD.WIDE.U32 R144, R143.reuse, 0x10, R144 ;  /* 0x000000108f907825 */ /* 0x041fe200078e0090 */
[----:B------:R-:W-:-:S04]  /*13d0*/  IADD3 R143, PT, PT, R143, 0x20, RZ ;  /* 0x000000208f8f7810 */ /* 0x000fc80007ffe0ff */
[----:B------:R0:W-:Y:S03]  /*13e0*/  STG.E.128 desc[UR6][R144.64], R116 ;  /* 0x0000007490007986 */ /* 0x0001e6000c101d06 */
.L_x_18544:
[----:B------:R-:W-:Y:S05]  /*13f0*/  BSYNC.RECONVERGENT B0 ;  /* 0x0000000000007941 */ /* 0x000fea0003800200 */
.L_x_18543:
        /* <DEDUP_REMOVED lines=15> */
[----:B0-----:R-:W-:Y:S02]  /*14f0*/  HADD2.F32 R127, -RZ, R117.H0_H0 ;  /* 0x20000075ff7f7230 */ /* 0x001fe40000004100 */
[-C--:B------:R-:W-:Y:S01]  /*1500*/  FMUL.FTZ R129, R129, R142.reuse ;  /* 0x0000008e81817220 */ /* 0x080fe20000410000 */
[----:B------:R-:W-:Y:S02]  /*1510*/  HADD2.F32 R126, -RZ, R18.H0_H0 ;  /* 0x20000012ff7e7230 */ /* 0x000fe40000004100 */
[----:B------:R-:W-:Y:S01]  /*1520*/  FMUL.FTZ R131, R131, R142 ;  /* 0x0000008e83837220 */ /* 0x000fe20000410000 */
[----:B------:R-:W-:-:S02]  /*1530*/  HADD2.F32 R128, -RZ, R19.H0_H0 ;  /* 0x20000013ff807230 */ /* 0x000fc40000004100 */
[----:B------:R-:W-:Y:S01]  /*1540*/  FMUL.FTZ R127, R127, R142 ;  /* 0x0000008e7f7f7220 */ /* 0x000fe20000410000 */
[--C-:B------:R-:W-:Y:S02]  /*1550*/  HADD2.F32 R125, -RZ, R116.reuse.H0_H0 ;  /* 0x20000074ff7d7230 */ /* 0x100fe40000004100 */
[----:B------:R-:W-:Y:S01]  /*1560*/  FFMA.FTZ R129, R129, R44, R126 ;  /* 0x0000002c81817223 */ /* 0x000fe2000001007e */
[----:B------:R-:W-:Y:S02]  /*1570*/  HADD2.F32 R145, -RZ, R116.H1_H1 ;  /* 0x30000074ff917230 */ /* 0x000fe40000004100 */
[----:B------:R-:W-:Y:S01]  /*1580*/  FFMA.FTZ R131, R131, R46, R128 ;  /* 0x0000002e83837223 */ /* 0x000fe20000010080 */
[----:B------:R-:W-:Y:S02]  /*1590*/  HADD2.F32 R117, -RZ, R117.H1_H1 ;  /* 0x30000075ff757230 */ /* 0x000fe40000004100 */
[----:B------:R-:W-:Y:S01]  /*15a0*/  FMUL.FTZ R125, R125, R142 ;  /* 0x0000008e7d7d7220 */ /* 0x000fe20000410000 */
[----:B------:R-:W-:-:S02]  /*15b0*/  HADD2.F32 R147, -RZ, R118.H1_H1 ;  /* 0x30000076ff937230 */ /* 0x000fc40000004100 */
[-C--:B------:R-:W-:Y:S01]  /*15c0*/  FMUL.FTZ R126, R145, R142.reuse ;  /* 0x0000008e917e7220 */ /* 0x080fe20000410000 */
[----:B------:R-:W-:Y:S02]  /*15d0*/  HADD2.F32 R119, -RZ, R119.H1_H1 ;  /* 0x30000077ff777230 */ /* 0x000fe40000004100 */
[-C--:B------:R-:W-:Y:S01]  /*15e0*/  FMUL.FTZ R128, R117, R142.reuse ;  /* 0x0000008e75807220 */ /* 0x080fe20000410000 */
[--C-:B------:R-:W-:Y:S02]  /*15f0*/  HADD2.F32 R116, -RZ, R16.reuse.H0_H0 ;  /* 0x20000010ff747230 */ /* 0x100fe40000004100 */
[-C--:B------:R-:W-:Y:S01]  /*1600*/  FMUL.FTZ R130, R147, R142.reuse ;  /* 0x0000008e93827220 */ /* 0x080fe20000410000 */
[----:B------:R-:W-:Y:S02]  /*1610*/  HADD2.F32 R118, -RZ, R17.H0_H0 ;  /* 0x20000011ff767230 */ /* 0x000fe40000004100 */
        /* <DEDUP_REMOVED lines=16> */
.L_x_18549:
        /* <DEDUP_REMOVED lines=28> */
.L_x_18550:
[----:B------:R-:W0:Y:S02]  /*18e0*/  LDC.64 R144, c[0x0][0x3a8] ;  /* 0x0000ea00ff907b82 */ /* 0x000e240000000a00 */
[C---:B0-----:R-:W-:Y:S01]  /*18f0*/  IMAD.WIDE.U32 R144, R143.reuse, 0x10, R144 ;  /* 0x000000108f907825 */ /* 0x041fe200078e0090 */
[----:B------:R-:W-:-:S04]  /*1900*/  IADD3 R143, PT, PT, R143, 0x20, RZ ;  /* 0x000000208f8f7810 */ /* 0x000fc80007ffe0ff */
[----:B------:R0:W-:Y:S03]  /*1910*/  STG.E.128 desc[UR6][R144.64], R116 ;  /* 0x0000007490007986 */ /* 0x0001e6000c101d06 */
.L_x_18548:
[----:B------:R-:W-:Y:S05]  /*1920*/  BSYNC.RECONVERGENT B0 ;  /* 0x0000000000007941 */ /* 0x000fea0003800200 */
.L_x_18547:
        /* <DEDUP_REMOVED lines=14> */
[----:B0-----:R-:W-:Y:S02]  /*1a10*/  HADD2.F32 R135, -RZ, R116.H1_H1 ;  /* 0x30000074ff877230 */ /* 0x001fe40000004100 */
        /* <DEDUP_REMOVED lines=13> */
[----:B------:R-:W-:Y:S01]  /*1af0*/  FMUL.FTZ R140, R119, R142 ;  /* 0x0000008e778c7220 */ /* 0x000fe20000410000 */
[----:B------:R-:W-:Y:S02]  /*1b00*/  HADD2.F32 R118, -RZ, R17.H0_H0 ;  /* 0x20000011ff767230 */ /* 0x000fe40000004100 */
[----:B------:R-:W-:Y:S01]  /*1b10*/  FFMA.FTZ R133, R133, R24, R116 ;  /* 0x0000001885857223 */ /* 0x000fe20000010074 */
[----:B------:R-:W-:Y:S02]  /*1b20*/  HADD2.F32 R144, -RZ, R18.H0_H0 ;  /* 0x20000012ff907230 */ /* 0x000fe40000004100 */
[----:B------:R-:W-:Y:S01]  /*1b30*/  FMUL.FTZ R139, R139, R142 ;  /* 0x0000008e8b8b7220 */ /* 0x000fe20000410000 */
[--C-:B------:R-:W-:Y:S02]  /*1b40*/  HADD2.F32 R116, -RZ, R19.reuse.H0_H0 ;  /* 0x20000013ff747230 */ /* 0x100fe40000004100 */
[----:B------:R-:W-:Y:S01]  /*1b50*/  FFMA.FTZ R135, R137, R26, R118 ;  /* 0x0000001a89877223 */ /* 0x000fe20000010076 */
        /* <DEDUP_REMOVED lines=15> */
.L_x_18553:
        /* <DEDUP_REMOVED lines=28> */
.L_x_18554:
[----:B------:R-:W0:Y:S02]  /*1e10*/  LDC.64 R144, c[0x0][0x3a8] ;  /* 0x0000ea00ff907b82 */ /* 0x000e240000000a00 */
[----:B0-----:R-:W-:-:S05]  /*1e20*/  IMAD.WIDE.U32 R144, R143, 0x10, R144 ;  /* 0x000000108f907825 */ /* 0x001fca00078e0090 */
[----:B------:R0:W-:Y:S02]  /*1e30*/  STG.E.128 desc[UR6][R144.64], R116 ;  /* 0x0000007490007986 */ /* 0x0001e4000c101d06 */
.L_x_18552:
[----:B------:R-:W-:Y:S05]  /*1e40*/  BSYNC.RECONVERGENT B0 ;  /* 0x0000000000007941 */ /* 0x000fea0003800200 */
.L_x_18551:
        /* <DEDUP_REMOVED lines=125> */
.L_x_18576:
        /* <DEDUP_REMOVED lines=42> */
[----:B0-----:R-:W-:Y:S01]  /*28c0*/  IMAD.WIDE.U32 R142, R141, 0x10, R142 ;  /* 0x000000108d8e7825 */ /* 0x001fe200078e008e */
[----:B------:R-:W-:-:S02]  /*28d0*/  F2FP.F16.F32.PACK_AB R117, R148, R119 ;  /* 0x000000779475723e */ /* 0x000fc400000000ff */
[----:B------:R-:W-:Y:S02]  /*28e0*/  F2FP.F16.F32.PACK_AB R118, R147, R118 ;  /* 0x000000769376723e */ /* 0x000fe400000000ff */
[----:B------:R-:W-:Y:S02]  /*28f0*/  F2FP.F16.F32.PACK_AB R119, R156, R149 ;  /* 0x000000959c77723e */ /* 0x000fe400000000ff */
[----:B------:R-:W-:-:S03]  /*2900*/  IADD3 R141, PT, PT, R141, 0x20, RZ ;  /* 0x000000208d8d7810 */ /* 0x000fc60007ffe0ff */
[----:B------:R0:W-:Y:S04]  /*2910*/  STG.E.128 desc[UR6][R142.64], R116 ;  /* 0x000000748e007986 */ /* 0x0001e8000c101d06 */
.L_x_18557:
[----:B------:R-:W-:Y:S05]  /*2920*/  BSYNC.RECONVERGENT B0 ;  /* 0x0000000000007941 */ /* 0x000fea0003800200 */
.L_x_18556:
        /* <DEDUP_REMOVED lines=35> */
.L_x_18559:
[----:B------:R-:W-:Y:S05]  /*2b60*/  BSYNC.RECONVERGENT B0 ;  /* 0x0000000000007941 */ /* 0x000fea0003800200 */
.L_x_18558:
        /* <DEDUP_REMOVED lines=35> */
.L_x_18561:
[----:B------:R-:W-:Y:S05]  /*2da0*/  BSYNC.RECONVERGENT B0 ;  /* 0x0000000000007941 */ /* 0x000fea0003800200 */
.L_x_18560:
        /* <DEDUP_REMOVED lines=34> */
.L_x_18563:
[----:B------:R-:W-:Y:S05]  /*2fd0*/  BSYNC.RECONVERGENT B0 ;  /* 0x0000000000007941 */ /* 0x000fea0003800200 */
.L_x_18562:
[----:B01234-:R-:W0:Y:S02]  /*2fe0*/  LDC.64 R116, c[0x0][0x380] ;  /* 0x0000e000ff747b82 */ /* 0x01fe240000000a00 */
[----:B0-----:R-:W-:-:S04]  /*2ff0*/  LEA R8, R116, R8, 0x2 ;  /* 0x0000000874087211 */ /* 0x001fc800078e10ff */
[----:B------:R-:W-:-:S13]  /*3000*/  ISETP.GE.AND P0, PT, R8, R117, PT ;  /* 0x000000750800720c */ /* 0x000fda0003f06270 */
[----:B------:R-:W-:Y:S05]  /*3010*/  @!P0 BRA `(.L_x_18564) ;  /* 0xffffffd8003c8947 */ /* 0x000fea000383ffff */
[----:B------:R-:W-:Y:S05]  /*3020*/  EXIT ;  /* 0x000000000000794d */ /* 0x000fea0003800000 */
.L_x_18555:
        /* <DEDUP_REMOVED lines=8> */
.L_x_18566:
[----:B------:R-:W-:Y:S05]  /*30b0*/  BSYNC B0 ;  /* 0x0000000000007941 */ /* 0x000fea0003800000 */
.L_x_18565:
        /* <DEDUP_REMOVED lines=9> */
.L_x_18567:
[----:B------:R-:W-:Y:S01]  /*3150*/  HFMA2 R148, -RZ, RZ, 0, 2.384185791015625e-07 ;  /* 0x00000004ff947431 */ /* 0x000fe200000001ff */
[----:B------:R-:W-:-:S05]  /*3160*/  MOV R118, R145 ;  /* 0x0000009100767202 */ /* 0x000fca0000000f00 */
[----:B------:R-:W-:-:S05]  /*3170*/  FADD.FTZ R118, R117, R118 ;  /* 0x0000007675767221 */ /* 0x000fca0000010000 */
[----:B------:R-:W-:-:S07]  /*3180*/  MOV R147, R118 ;  /* 0x0000007600937202 */ /* 0x000fce0000000f00 */
[----:B------:R-:W-:Y:S05]  /*3190*/  WARPSYNC.COLLECTIVE R146, `(.L_x_18568) ;  /* 0x0000000092087348 */ /* 0x000fea0003c00000 */
[----:B------:R0:W1:Y:S02]  /*31a0*/  SHFL.BFLY P6, R145, R147, R148, R149 ;  /* 0x0c00009493917389 */ /* 0x00006400000c0095 */
[----:B01----:R-:W-:Y:S05]  /*31b0*/  ENDCOLLECTIVE ;  /* 0x000000000000791b */ /* 0x003fea0003800000 */
.L_x_18568:
[----:B------:R-:W-:Y:S01]  /*31c0*/  HFMA2 R148, -RZ, RZ, 0, 4.76837158203125e-07 ;  /* 0x00000008ff947431 */ /* 0x000fe200000001ff */
[----:B------:R-:W-:-:S05]  /*31d0*/  MOV R119, R145 ;  /* 0x0000009100777202 */ /* 0x000fca0000000f00 */
[----:B------:R-:W-:-:S05]  /*31e0*/  FADD.FTZ R119, R118, R119 ;  /* 0x0000007776777221 */ /* 0x000fca0000010000 */
[----:B------:R-:W-:-:S07]  /*31f0*/  MOV R147, R119 ;  /* 0x0000007700937202 */ /* 0x000fce0000000f00 */
[----:B------:R-:W-:Y:S05]  /*3200*/  WARPSYNC.COLLECTIVE R146, `(.L_x_18569) ;  /* 0x0000000092087348 */ /* 0x000fea0003c00000 */
[----:B------:R0:W1:Y:S02]  /*3210*/  SHFL.BFLY P6, R145, R147, R148, R149 ;  /* 0x0c00009493917389 */ /* 0x00006400000c0095 */
[----:B01----:R-:W-:Y:S05]  /*3220*/  ENDCOLLECTIVE ;  /* 0x000000000000791b */ /* 0x003fea0003800000 */
.L_x_18569:
        /* <DEDUP_REMOVED lines=8> */
.L_x_18570:
        /* <DEDUP_REMOVED lines=73> */
.L_x_18571:
[----:B------:R-:W-:Y:S01]  /*3740*/  HFMA2 R148, -RZ, RZ, 0, 1.1920928955078125e-07 ;  /* 0x00000002ff947431 */ /* 0x000fe200000001ff */
[----:B------:R-:W-:-:S05]  /*3750*/  MOV R117, R145 ;  /* 0x0000009100757202 */ /* 0x000fca0000000f00 */
[----:B------:R-:W-:-:S05]  /*3760*/  FADD.FTZ R117, R116, R117 ;  /* 0x0000007574757221 */ /* 0x000fca0000010000 */
[----:B------:R-:W-:-:S07]  /*3770*/  MOV R147, R117 ;  /* 0x0000007500937202 */ /* 0x000fce0000000f00 */
[----:B------:R-:W-:Y:S05]  /*3780*/  WARPSYNC.COLLECTIVE R146, `(.L_x_18572) ;  /* 0x0000000092087348 */ /* 0x000fea0003c00000 */
[----:B------:R0:W1:Y:S02]  /*3790*/  SHFL.BFLY P6, R145, R147, R148, R149 ;  /* 0x0c00009493917389 */ /* 0x00006400000c0095 */
[----:B01----:R-:W-:Y:S05]  /*37a0*/  ENDCOLLECTIVE ;  /* 0x000000000000791b */ /* 0x003fea0003800000 */
.L_x_18572:
[----:B------:R-:W-:Y:S01]  /*37b0*/  HFMA2 R148, -RZ, RZ, 0, 2.384185791015625e-07 ;  /* 0x00000004ff947431 */ /* 0x000fe200000001ff */
[----:B------:R-:W-:-:S05]  /*37c0*/  MOV R118, R145 ;  /* 0x0000009100767202 */ /* 0x000fca0000000f00 */
[----:B------:R-:W-:-:S05]  /*37d0*/  FADD.FTZ R118, R117, R118 ;  /* 0x0000007675767221 */ /* 0x000fca0000010000 */
[----:B------:R-:W-:-:S07]  /*37e0*/  MOV R147, R118 ;  /* 0x0000007600937202 */ /* 0x000fce0000000f00 */
[----:B------:R-:W-:Y:S05]  /*37f0*/  WARPSYNC.COLLECTIVE R146, `(.L_x_18573) ;  /* 0x0000000092087348 */ /* 0x000fea0003c00000 */
[----:B------:R0:W1:Y:S02]  /*3800*/  SHFL.BFLY P6, R145, R147, R148, R149 ;  /* 0x0c00009493917389 */ /* 0x00006400000c0095 */
[----:B01----:R-:W-:Y:S05]  /*3810*/  ENDCOLLECTIVE ;  /* 0x000000000000791b */ /* 0x003fea0003800000 */
.L_x_18573:
[----:B------:R-:W-:Y:S01]  /*3820*/  HFMA2 R148, -RZ, RZ, 0, 4.76837158203125e-07 ;  /* 0x00000008ff947431 */ /* 0x000fe200000001ff */
[----:B------:R-:W-:-:S05]  /*3830*/  MOV R119, R145 ;  /* 0x0000009100777202 */ /* 0x000fca0000000f00 */
[----:B------:R-:W-:-:S05]  /*3840*/  FADD.FTZ R119, R118, R119 ;  /* 0x0000007776777221 */ /* 0x000fca0000010000 */
[----:B------:R-:W-:-:S07]  /*3850*/  MOV R147, R119 ;  /* 0x0000007700937202 */ /* 0x000fce0000000f00 */
[----:B------:R-:W-:Y:S05]  /*3860*/  WARPSYNC.COLLECTIVE R146, `(.L_x_18574) ;  /* 0x0000000092087348 */ /* 0x000fea0003c00000 */
[----:B------:R0:W1:Y:S02]  /*3870*/  SHFL.BFLY P6, R145, R147, R148, R149 ;  /* 0x0c00009493917389 */ /* 0x00006400000c0095 */
[----:B01----:R-:W-:Y:S05]  /*3880*/  ENDCOLLECTIVE ;  /* 0x000000000000791b */ /* 0x003fea0003800000 */
.L_x_18574:
[----:B------:R-:W-:Y:S01]  /*3890*/  HFMA2 R148, -RZ, RZ, 0, 9.5367431640625e-07 ;  /* 0x00000010ff947431 */ /* 0x000fe200000001ff */
[----:B------:R-:W-:-:S05]  /*38a0*/  MOV R144, R145 ;  /* 0x0000009100907202 */ /* 0x000fca0000000f00 */
[----:B------:R-:W-:-:S05]  /*38b0*/  FADD.FTZ R144, R119, R144 ;  /* 0x0000009077907221 */ /* 0x000fca0000010000 */
[----:B------:R-:W-:-:S07]  /*38c0*/  MOV R147, R144 ;  /* 0x0000009000937202 */ /* 0x000fce0000000f00 */
[----:B------:R-:W-:Y:S05]  /*38d0*/  WARPSYNC.COLLECTIVE R146, `(.L_x_18575) ;  /* 0x0000000092087348 */ /* 0x000fea0003c00000 */
[----:B------:R0:W1:Y:S02]  /*38e0*/  SHFL.BFLY P6, R145, R147, R148, R149 ;  /* 0x0c00009493917389 */ /* 0x00006400000c0095 */
[----:B01----:R-:W-:Y:S05]  /*38f0*/  ENDCOLLECTIVE ;  /* 0x000000000000791b */ /* 0x003fea0003800000 */
.L_x_18575:
[----:B------:R-:W-:Y:S05]  /*3900*/  BRA `(.L_x_18576) ;  /* 0xffffffec00447947 */ /* 0x000fea000383ffff */
.L_x_18577:
        /* <DEDUP_REMOVED lines=15> */
.L_x_37312:


//--------------------- .text._ZN10layer_norm13ln_fwd_kernelINS_13Kernel_traitsIf6__halfS2_S2_fjLj1024ELj1ELj4ELj1ELj16ENS_18Kernel_traits_baseILj1024EfS2_S2_S2_fjLj128EEEEELb0ELb1ELb0ELb1EEEvNS_9FwdParamsE --------------------------
	.section	.text._ZN10layer_norm13ln_fwd_kernelINS_13Kernel_traitsIf6__halfS2_S2_fjLj1024ELj1ELj4ELj1ELj16ENS_18Kernel_traits_baseILj1024EfS2_S2_S2_fjLj128EEEEELb0ELb1ELb0ELb1EEEvNS_9FwdParamsE,"ax",@progbits
	.align	128
        .global         _ZN10layer_norm13ln_fwd_kernelINS_13Kernel_traitsIf6__halfS2_S2_fjLj1024ELj1ELj4ELj1ELj16ENS_18Kernel_traits_baseILj1024EfS2_S2_S2_fjLj128EEEEELb0ELb1ELb0ELb1EEEvNS_9FwdParamsE
        .type           _ZN10layer_norm13ln_fwd_kernelINS_13Kernel_traitsIf6__halfS2_S2_fjLj1024ELj1ELj4ELj1ELj16ENS_18Kernel_traits_baseILj1024EfS2_S2_S2_fjLj128EEEEELb0ELb1ELb0ELb1EEEvNS_9FwdParamsE,@function
        .size           _ZN10layer_norm13ln_fwd_kernelINS_13Kernel_traitsIf6__halfS2_S2_fjLj1024ELj1ELj4ELj1ELj16ENS_18Kernel_traits_baseILj1024EfS2_S2_S2_fjLj128EEEEELb0ELb1ELb0ELb1EEEvNS_9FwdParamsE,(.L_x_37313 - _ZN10layer_norm13ln_fwd_kernelINS_13Kernel_traitsIf6__halfS2_S2_fjLj1024ELj1ELj4ELj1ELj16ENS_18Kernel_traits_baseILj1024EfS2_S2_S2_fjLj128EEEEELb0ELb1ELb0ELb1EEEvNS_9FwdParamsE)
        .other          _ZN10layer_norm13ln_fwd_kernelINS_13Kernel_traitsIf6__halfS2_S2_fjLj1024ELj1ELj4ELj1ELj16ENS_18Kernel_traits_baseILj1024EfS2_S2_S2_fjLj128EEEEELb0ELb1ELb0ELb1EEEvNS_9FwdParamsE,@"STO_CUDA_ENTRY STV_DEFAULT"
_ZN10layer_norm13ln_fwd_kernelINS_13Kernel_traitsIf6__halfS2_S2_fjLj1024ELj1ELj4ELj1ELj16ENS_18Kernel_traits_baseILj1024EfS2_S2_S2_fjLj128EEEEELb0ELb1ELb0ELb1EEEvNS_9FwdParamsE:
.text._ZN10layer_norm13ln_fwd_kernelINS_13Kernel_traitsIf6__halfS2_S2_fjLj1024ELj1ELj4ELj1ELj16ENS_18Kernel_traits_baseILj1024EfS2_S2_S2_fjLj128EEEEELb0ELb1ELb0ELb1EEEvNS_9FwdParamsE:
        /* <DEDUP_REMOVED lines=43> */
.L_x_18578:
        /* <DEDUP_REMOVED lines=36> */
.L_x_18579:
        /* <DEDUP_REMOVED lines=15> */
.L_x_18591:
        /* <DEDUP_REMOVED lines=11> */
[----:B--2---:R-:W-:-:S03]  /*0690*/  HADD2.F32 R0, -RZ, R0.H0_H0 ;  /* 0x20000000ff007230 */ /* 0x004fc60000004100 */
[----:B------:R-:W-:Y:S05]  /*06a0*/  @!P1 BRA `(.L_x_18582) ;  /* 0x0000000000a09947 */ /* 0x000fea0003800000 */
[----:B0-----:R-:W0:Y:S02]  /*06b0*/  LDC.64 R100, c[0x0][0x3a0] ;  /* 0x0000e800ff647b82 */ /* 0x001e240000000a00 */
[----:B0-----:R-:W-:-:S06]  /*06c0*/  IMAD.WIDE.U32 R100, R127, 0x10, R100 ;  /* 0x000000107f647825 */ /* 0x001fcc00078e0064 */
[----:B------:R-:W2:Y:S01]  /*06d0*/  LDG.E.128 R100, desc[UR6][R100.64] ;  /* 0x0000000664647981 */ /* 0x000ea2000c1e1d00 */
[--C-:B-----5:R-:W-:Y:S02]  /*06e0*/  HADD2.F32 R109, -RZ, R104.reuse.H0_H0 ;  /* 0x20000068ff6d7230 */ /* 0x120fe40000004100 */
[----:B------:R-:W-:Y:S02]  /*06f0*/  HADD2.F32 R111, -RZ, R104.H1_H1 ;  /* 0x30000068ff6f7230 */ /* 0x000fe40000004100 */
[----:B------:R-:W-:Y:S02]  /*0700*/  HADD2.F32 R113, -RZ, R105.H0_H0 ;  /* 0x20000069ff717230 */ /* 0x000fe40000004100 */
[C---:B------:R-:W-:Y:S01]  /*0710*/  FMUL.FTZ R109, R0.reuse, R109 ;  /* 0x0000006d006d7220 */ /* 0x040fe20000410000 */
[----:B------:R-:W-:Y:S02]  /*0720*/  HADD2.F32 R121, -RZ, R107.H0_H0 ;  /* 0x2000006bff797230 */ /* 0x000fe40000004100 */
[----:B------:R-:W-:Y:S01]  /*0730*/  FMUL.FTZ R116, R0, R111 ;  /* 0x0000006f00747220 */ /* 0x000fe20000410000 */
[----:B------:R-:W-:-:S02]  /*0740*/  HADD2.F32 R105, -RZ, R105.H1_H1 ;  /* 0x30000069ff697230 */ /* 0x000fc40000004100 */
[C---:B------:R-:W-:Y:S01]  /*0750*/  FMUL.FTZ R113, R0.reuse, R113 ;  /* 0x0000007100717220 */ /* 0x040fe20000410000 */
[--C-:B------:R-:W-:Y:S02]  /*0760*/  HADD2.F32 R119, -RZ, R106.reuse.H1_H1 ;  /* 0x3000006aff777230 */ /* 0x100fe40000004100 */
[C---:B------:R-:W-:Y:S01]  /*0770*/  FMUL.FTZ R121, R0.reuse, R121 ;  /* 0x0000007900797220 */ /* 0x040fe20000410000 */
[----:B------:R-:W-:Y:S02]  /*0780*/  HADD2.F32 R107, -RZ, R107.H1_H1 ;  /* 0x3000006bff6b7230 */ /* 0x000fe40000004100 */
[C---:B------:R-:W-:Y:S01]  /*0790*/  FMUL.FTZ R118, R0.reuse, R105 ;  /* 0x0000006900767220 */ /* 0x040fe20000410000 */
[----:B------:R-:W-:Y:S02]  /*07a0*/  HADD2.F32 R117, -RZ, R106.H0_H0 ;  /* 0x2000006aff757230 */ /* 0x000fe40000004100 */
[----:B------:R-:W-:-:S03]  /*07b0*/  FMUL.FTZ R120, R0, R107 ;  /* 0x0000006b00787220 */ /* 0x000fc60000410000 */
[C---:B------:R-:W-:Y:S01]  /*07c0*/  FMUL.FTZ R117, R0.reuse, R117 ;  /* 0x0000007500757220 */ /* 0x040fe20000410000 */
[----:B--2---:R-:W-:Y:S02]  /*07d0*/  HADD2.F32 R104, -RZ, R100.H0_H0 ;  /* 0x20000064ff687230 */ /* 0x004fe40000004100 */
[----:B------:R-:W-:Y:S02]  /*07e0*/  HADD2.F32 R106, -RZ, R101.H0_H0 ;  /* 0x20000065ff6a7230 */ /* 0x000fe40000004100 */
[----:B------:R-:W-:Y:S02]  /*07f0*/  HADD2.F32 R122, -RZ, R102.H0_H0 ;  /* 0x20000066ff7a7230 */ /* 0x000fe40000004100 */
[----:B------:R-:W-:Y:S01]  /*0800*/  FFMA.FTZ R125, R109, R32, R104 ;  /* 0x000000206d7d7223 */ /* 0x000fe20000010068 */
        /* <DEDUP_REMOVED lines=18> */
.L_x_18582:
[----:B-----5:R-:W-:Y:S02]  /*0930*/  HADD2.F32 R113, -RZ, R105.H0_H0 ;  /* 0x20000069ff717230 */ /* 0x020fe40000004100 */
        /* <DEDUP_REMOVED lines=27> */
.L_x_18583:
[----:B-1----:R-:W-:Y:S05]  /*0af0*/  BSYNC.RECONVERGENT B0 ;  /* 0x0000000000007941 */ /* 0x002fea0003800200 */
.L_x_18581:
        /* <DEDUP_REMOVED lines=13> */
[----:B-1---5:R-:W-:Y:S02]  /*0bd0*/  HADD2.F32 R105, -RZ, R108.H0_H0 ;  /* 0x2000006cff697230 */ /* 0x022fe40000004100 */
[----:B------:R-:W-:Y:S02]  /*0be0*/  HADD2.F32 R129, -RZ, R109.H0_H0 ;  /* 0x2000006dff817230 */ /* 0x000fe40000004100 */
[----:B------:R-:W-:Y:S02]  /*0bf0*/  HADD2.F32 R131, -RZ, R110.H0_H0 ;  /* 0x2000006eff837230 */ /* 0x000fe40000004100 */
        /* <DEDUP_REMOVED lines=8> */
[----:B------:R-:W-:Y:S01]  /*0c80*/  FFMA.FTZ R139, R105, R24, R104 ;  /* 0x00000018698b7223 */ /* 0x000fe20000010068 */
[----:B------:R-:W-:Y:S02]  /*0c90*/  HADD2.F32 R109, -RZ, R109.H1_H1 ;  /* 0x3000006dff6d7230 */ /* 0x000fe40000004100 */
[----:B------:R-:W-:Y:S01]  /*0ca0*/  FFMA.FTZ R137, R129, R26, R106 ;  /* 0x0000001a81897223 */ /* 0x000fe2000001006a */
[----:B------:R-:W-:-:S02]  /*0cb0*/  HADD2.F32 R141, -RZ, R110.H1_H1 ;  /* 0x3000006eff8d7230 */ /* 0x000fc40000004100 */
[----:B------:R-:W-:Y:S01]  /*0cc0*/  FFMA.FTZ R135, R131, R20, R108 ;  /* 0x0000001483877223 */ /* 0x000fe2000001006c */
[--C-:B------:R-:W-:Y:S02]  /*0cd0*/  HADD2.F32 R133, -RZ, R111.reuse.H0_H0 ;  /* 0x2000006fff857230 */ /* 0x100fe40000004100 */
[C---:B------:R-:W-:Y:S01]  /*0ce0*/  FMUL.FTZ R126, R0.reuse, R109 ;  /* 0x0000006d007e7220 */ /* 0x040fe20000410000 */
[----:B------:R-:W-:Y:S02]  /*0cf0*/  HADD2.F32 R143, -RZ, R111.H1_H1 ;  /* 0x3000006fff8f7230 */ /* 0x000fe40000004100 */
[C---:B------:R-:W-:Y:S01]  /*0d00*/  FMUL.FTZ R130, R0.reuse, R141 ;  /* 0x0000008d00827220 */ /* 0x040fe20000410000 */
[----:B------:R-:W-:Y:S02]  /*0d10*/  HADD2.F32 R110, -RZ, R103.H0_H0 ;  /* 0x20000067ff6e7230 */ /* 0x000fe40000004100 */
[----:B------:R-:W-:Y:S01]  /*0d20*/  FMUL.FTZ R133, R0, R133 ;  /* 0x0000008500857220 */ /* 0x000fe20000410000 */
[----:B------:R-:W-:-:S02]  /*0d30*/  HADD2.F32 R105, -RZ, R100.H1_H1 ;  /* 0x30000064ff697230 */ /* 0x000fc40000004100 */
[----:B------:R-:W-:Y:S01]  /*0d40*/  FMUL.FTZ R132, R0, R143 ;  /* 0x0000008f00847220 */ /* 0x000fe20000410000 */
        /* <DEDUP_REMOVED lines=13> */
.L_x_18584:
[----:B-1---5:R-:W-:Y:S02]  /*0e20*/  HADD2.F32 R129, -RZ, R109.H0_H0 ;  /* 0x2000006dff817230 */ /* 0x022fe40000004100 */
[----:B------:R-:W-:Y:S02]  /*0e30*/  HADD2.F32 R133, -RZ, R110.H1_H1 ;  /* 0x3000006eff857230 */ /* 0x000fe40000004100 */
[----:B------:R-:W-:Y:S02]  /*0e40*/  HADD2.F32 R135, -RZ, R111.H0_H0 ;  /* 0x2000006fff877230 */ /* 0x000fe40000004100 */
[C---:B------:R-:W-:Y:S01]  /*0e50*/  FMUL.FTZ R129, R0.reuse, R129 ;  /* 0x0000008100817220 */ /* 0x040fe20000410000 */
[--C-:B------:R-:W-:Y:S02]  /*0e60*/  HADD2.F32 R105, -RZ, R108.reuse.H0_H0 ;  /* 0x2000006cff697230 */ /* 0x100fe40000004100 */
[----:B------:R-:W-:Y:S01]  /*0e70*/  FMUL.FTZ R130, R0, R133 ;  /* 0x0000008500827220 */ /* 0x000fe20000410000 */
[----:B------:R-:W-:-:S02]  /*0e80*/  HADD2.F32 R107, -RZ, R108.H1_H1 ;  /* 0x3000006cff6b7230 */ /* 0x000fc40000004100 */
[C---:B------:R-:W-:Y:S01]  /*0e90*/  FMUL.FTZ R133, R0.reuse, R135 ;  /* 0x0000008700857220 */ /* 0x040fe20000410000 */
[----:B------:R-:W-:Y:S02]  /*0ea0*/  HADD2.F32 R109, -RZ, R109.H1_H1 ;  /* 0x3000006dff6d7230 */ /* 0x000fe40000004100 */
[C---:B------:R-:W-:Y:S01]  /*0eb0*/  FMUL.FTZ R105, R0.reuse, R105 ;  /* 0x0000006900697220 */ /* 0x040fe20000410000 */
[----:B------:R-:W-:Y:S02]  /*0ec0*/  HADD2.F32 R131, -RZ, R110.H0_H0 ;  /* 0x2000006eff837230 */ /* 0x000fe40000004100 */
        /* <DEDUP_REMOVED lines=17> */
.L_x_18585:
        /* <DEDUP_REMOVED lines=46> */
.L_x_18586:
        /* <DEDUP_REMOVED lines=28> */
.L_x_18587:
        /* <DEDUP_REMOVED lines=10> */
[----:B-1----:R-:W-:Y:S02]  /*1520*/  HADD2.F32 R129, -RZ, R110.H0_H0 ;  /* 0x2000006eff817230 */ /* 0x002fe40000004100 */
        /* <DEDUP_REMOVED lines=8> */
[----:B------:R-:W-:Y:S02]  /*15b0*/  HADD2.F32 R109, -RZ, R109.H1_H1 ;  /* 0x3000006dff6d7230 */ /* 0x000fe40000004100 */
[----:B------:R-:W-:Y:S01]  /*15c0*/  FMUL.FTZ R114, R0, R141 ;  /* 0x0000008d00727220 */ /* 0x000fe20000410000 */
[----:B------:R-:W-:Y:S02]  /*15d0*/  HADD2.F32 R153, -RZ, R111.H0_H0 ;  /* 0x2000006fff997230 */ /* 0x000fe40000004100 */
[----:B------:R-:W-:Y:S01]  /*15e0*/  FFMA.FTZ R108, R115, R10, R108 ;  /* 0x0000000a736c7223 */ /* 0x000fe2000001006c */
[----:B------:R-:W-:-:S02]  /*15f0*/  HADD2.F32 R110, -RZ, R102.H0_H0 ;  /* 0x20000066ff6e7230 */ /* 0x000fc40000004100 */
[C---:B------:R-:W-:Y:S01]  /*1600*/  FMUL.FTZ R106, R0.reuse, R109 ;  /* 0x0000006d006a7220 */ /* 0x040fe20000410000 */
[----:B------:R-:W-:Y:S02]  /*1610*/  HADD2.F32 R111, -RZ, R111.H1_H1 ;  /* 0x3000006fff6f7230 */ /* 0x000fe40000004100 */
[C---:B------:R-:W-:Y:S01]  /*1620*/  FMUL.FTZ R153, R0.reuse, R153 ;  /* 0x0000009900997220 */ /* 0x040fe20000410000 */
[----:B------:R-:W-:Y:S02]  /*1630*/  HADD2.F32 R128, -RZ, R100.H0_H0 ;  /* 0x20000064ff807230 */ /* 0x000fe40000004100 */
[----:B------:R-:W-:Y:S01]  /*1640*/  FFMA.FTZ R115, R129, R4, R110 ;  /* 0x0000000481737223 */ /* 0x000fe2000001006e */
[--C-:B------:R-:W-:Y:S02]  /*1650*/  HADD2.F32 R110, -RZ, R103.reuse.H0_H0 ;  /* 0x20000067ff6e7230 */ /* 0x100fe40000004100 */
        /* <DEDUP_REMOVED lines=16> */
.L_x_18588:
[--C-:B-----5:R-:W-:Y:S02]  /*1760*/  HADD2.F32 R115, -RZ, R109.reuse.H0_H0 ;  /* 0x2000006dff737230 */ /* 0x120fe40000004100 */
[--C-:B-1----:R-:W-:Y:S02]  /*1770*/  HADD2.F32 R105, -RZ, R108.reuse.H0_H0 ;  /* 0x2000006cff697230 */ /* 0x102fe40000004100 */
[----:B------:R-:W-:Y:S02]  /*1780*/  HADD2.F32 R107, -RZ, R108.H1_H1 ;  /* 0x3000006cff6b7230 */ /* 0x000fe40000004100 */
[C---:B------:R-:W-:Y:S01]  /*1790*/  FMUL.FTZ R115, R0.reuse, R115 ;  /* 0x0000007300737220 */ /* 0x040fe20000410000 */
[----:B------:R-:W-:Y:S02]  /*17a0*/  HADD2.F32 R109, -RZ, R109.H1_H1 ;  /* 0x3000006dff6d7230 */ /* 0x000fe40000004100 */
[----:B------:R-:W-:Y:S01]  /*17b0*/  FMUL.FTZ R105, R0, R105 ;  /* 0x0000006900697220 */ /* 0x000fe20000410000 */
[----:B------:R-:W-:-:S02]  /*17c0*/  HADD2.F32 R129, -RZ, R110.H0_H0 ;  /* 0x2000006eff817230 */ /* 0x000fc40000004100 */
[C---:B------:R-:W-:Y:S01]  /*17d0*/  FMUL.FTZ R104, R0.reuse, R107 ;  /* 0x0000006b00687220 */ /* 0x040fe20000410000 */
[----:B------:R-:W-:Y:S02]  /*17e0*/  HADD2.F32 R141, -RZ, R110.H1_H1 ;  /* 0x3000006eff8d7230 */ /* 0x000fe40000004100 */
[C---:B------:R-:W-:Y:S01]  /*17f0*/  FMUL.FTZ R106, R0.reuse, R109 ;  /* 0x0000006d006a7220 */ /* 0x040fe20000410000 */
[--C-:B------:R-:W-:Y:S02]  /*1800*/  HADD2.F32 R153, -RZ, R111.reuse.H0_H0 ;  /* 0x2000006fff997230 */ /* 0x100fe40000004100 */
        /* <DEDUP_REMOVED lines=17> */
.L_x_18589:
        /* <DEDUP_REMOVED lines=123> */
.L_x_18614:
        /* <DEDUP_REMOVED lines=42> */
[----:B---3--:R-:W-:Y:S01]  /*2370*/  FMUL.FTZ R112, R120, R161 ;  /* 0x000000a178707220 */ /* 0x008fe20000410000 */
[----:B-1----:R-:W-:-:S04]  /*2380*/  @!P2 IMAD.WIDE R106, R2, 0x4, R106 ;  /* 0x00000004026aa825 */ /* 0x002fc800078e026a */
[C---:B------:R-:W-:Y:S01]  /*2390*/  FMUL.FTZ R110, R120.reuse, R153 ;  /* 0x00000099786e7220 */ /* 0x040fe20000410000 */
        /* <DEDUP_REMOVED lines=25> */
[----:B------:R-:W-:Y:S01]  /*2530*/  F2FP.F16.F32.PACK_AB R104, R113, R104 ;  /* 0x000000687168723e */ /* 0x000fe200000000ff */
[----:B------:R-:W-:Y:S01]  /*2540*/  FMUL.FTZ R133, R120, R133 ;  /* 0x0000008578857220 */ /* 0x000fe20000410000 */
[----:B------:R-:W-:Y:S01]  /*2550*/  F2FP.F16.F32.PACK_AB R113, R126, R137 ;  /* 0x000000897e71723e */ /* 0x000fe200000000ff */
[----:B------:R-:W-:Y:S01]  /*2560*/  FMUL.FTZ R144, R120, R159 ;  /* 0x0000009f78907220 */ /* 0x000fe20000410000 */
[----:B------:R-:W1:Y:S01]  /*2570*/  @!P2 LDC.64 R126, c[0x0][0x3c8] ;  /* 0x0000f200ff7eab82 */ /* 0x000e620000000a00 */
[----:B------:R-:W-:Y:S01]  /*2580*/  F2FP.F16.F32.PACK_AB R105, R118, R105 ;  /* 0x000000697669723e */ /* 0x000fe200000000ff */
[C---:B------:R-:W-:Y:S01]  /*2590*/  FMUL.FTZ R118, R120.reuse, R119 ;  /* 0x0000007778767220 */ /* 0x040fe20000410000 */
[----:B------:R-:W-:Y:S01]  /*25a0*/  FFMA.FTZ R119, R145, R78, R46 ;  /* 0x0000004e91777223 */ /* 0x000fe2000001002e */
[----:B------:R-:W-:Y:S01]  /*25b0*/  FMUL.FTZ R151, R120, R151 ;  /* 0x0000009778977220 */ /* 0x000fe20000410000 */
[----:B------:R-:W-:Y:S01]  /*25c0*/  FFMA.FTZ R155, R155, R94, R62 ;  /* 0x0000005e9b9b7223 */ /* 0x000fe2000001003e */
[----:B------:R-:W-:Y:S01]  /*25d0*/  F2FP.F16.F32.PACK_AB R106, R112, R141 ;  /* 0x0000008d706a723e */ /* 0x000fe200000000ff */
[----:B------:R-:W-:Y:S01]  /*25e0*/  FMUL.FTZ R135, R120, R135 ;  /* 0x0000008778877220 */ /* 0x000fe20000410000 */
[----:B------:R-:W-:Y:S01]  /*25f0*/  F2FP.F16.F32.PACK_AB R119, R142, R119 ;  /* 0x000000778e77723e */ /* 0x000fe200000000ff */
[----:B------:R-:W-:Y:S01]  /*2600*/  FMUL.FTZ R112, R120, R121 ;  /* 0x0000007978707220 */ /* 0x000fe20000410000 */
[----:B------:R-:W2:Y:S01]  /*2610*/  LDC.64 R142, c[0x0][0x380] ;  /* 0x0000e000ff8e7b82 */ /* 0x000ea20000000a00 */
[----:B------:R-:W-:Y:S01]  /*2620*/  FFMA.FTZ R115, R133, R86, R54 ;  /* 0x0000005685737223 */ /* 0x000fe20000010036 */
[----:B------:R-:W-:Y:S01]  /*2630*/  FFMA.FTZ R144, R144, R87, R55 ;  /* 0x0000005790907223 */ /* 0x000fe20000010037 */
[----:B------:R-:W-:Y:S01]  /*2640*/  FFMA.FTZ R116, R151, R80, R48 ;  /* 0x0000005097747223 */ /* 0x000fe20000010030 */
[----:B------:R-:W-:Y:S01]  /*2650*/  FFMA.FTZ R121, R118, R81, R49 ;  /* 0x0000005176797223 */ /* 0x000fe20000010031 */
[----:B------:R-:W-:Y:S01]  /*2660*/  F2FP.F16.F32.PACK_AB R107, R114, R155 ;  /* 0x0000009b726b723e */ /* 0x000fe200000000ff */
[----:B------:R-:W-:Y:S01]  /*2670*/  FFMA.FTZ R114, R135, R84, R52 ;  /* 0x0000005487727223 */ /* 0x000fe20000010034 */
[----:B------:R-:W-:Y:S01]  /*2680*/  FFMA.FTZ R117, R112, R85, R53 ;  /* 0x0000005570757223 */ /* 0x000fe20000010035 */
[----:B------:R-:W-:Y:S01]  /*2690*/  F2FP.F16.F32.PACK_AB R115, R144, R115 ;  /* 0x000000739073723e */ /* 0x000fe200000000ff */
[C---:B------:R-:W-:Y:S01]  /*26a0*/  FMUL.FTZ R139, R120.reuse, R139 ;  /* 0x0000008b788b7220 */ /* 0x040fe20000410000 */
[C---:B------:R-:W-:Y:S01]  /*26b0*/  FMUL.FTZ R124, R120.reuse, R124 ;  /* 0x0000007c787c7220 */ /* 0x040fe20000410000 */
[----:B------:R-:W-:Y:S01]  /*26c0*/  F2FP.F16.F32.PACK_AB R116, R121, R116 ;  /* 0x000000747974723e */ /* 0x000fe200000000ff */
        /* <DEDUP_REMOVED lines=28> */
[----:B------:R-:W-:-:S02]  /*2890*/  F2FP.F16.F32.PACK_AB R112, R117, R112 ;  /* 0x000000707570723e */ /* 0x000fc400000000ff */
[----:B------:R-:W-:Y:S02]  /*28a0*/  F2FP.F16.F32.PACK_AB R118, R146, R147 ;  /* 0x000000939276723e */ /* 0x000fe400000000ff */
[----:B------:R-:W-:Y:S01]  /*28b0*/  F2FP.F16.F32.PACK_AB R117, R144, R149 ;  /* 0x000000959075723e */ /* 0x000fe200000000ff */
[----:B------:R3:W-:Y:S01]  /*28c0*/  @!P2 STG.E desc[UR6][R122.64], R120 ;  /* 0x000000787a00a986 */ /* 0x0007e2000c101906 */
[----:B------:R-:W-:Y:S02]  /*28d0*/  F2FP.F16.F32.PACK_AB R127, R135, R132 ;  /* 0x00000084877f723e */ /* 0x000fe400000000ff */
[----:B------:R-:W-:Y:S01]  /*28e0*/  F2FP.F16.F32.PACK_AB R126, R133, R0 ;  /* 0x00000000857e723e */ /* 0x000fe200000000ff */
[----:B------:R3:W-:Y:S01]  /*28f0*/  STG.E.128 desc[UR6][R108.64], R104 ;  /* 0x000000686c007986 */ /* 0x0007e2000c101d06 */
[----:B------:R-:W-:Y:S02]  /*2900*/  F2FP.F16.F32.PACK_AB R125, R134, R125 ;  /* 0x0000007d867d723e */ /* 0x000fe400000000ff */
[----:B------:R-:W-:Y:S01]  /*2910*/  F2FP.F16.F32.PACK_AB R124, R121, R124 ;  /* 0x0000007c797c723e */ /* 0x000fe200000000ff */
[----:B------:R3:W-:Y:S01]  /*2920*/  STG.E.128 desc[UR6][R110.64], R112 ;  /* 0x000000706e007986 */ /* 0x0007e2000c101d06 */
[----:B--2---:R-:W-:-:S03]  /*2930*/  LEA R2, R142, R2, 0x2 ;  /* 0x000000028e027211 */ /* 0x004fc600078e10ff */
[----:B------:R3:W-:Y:S01]  /*2940*/  STG.E.128 desc[UR6][R128.64], R116 ;  /* 0x0000007480007986 */ /* 0x0007e2000c101d06 */
[----:B------:R-:W-:-:S03]  /*2950*/  ISETP.GE.AND P0, PT, R2, R143, PT ;  /* 0x0000008f0200720c */ /* 0x000fc60003f06270 */
[----:B------:R3:W-:Y:S10]  /*2960*/  STG.E.128 desc[UR6][R130.64], R124 ;  /* 0x0000007c82007986 */ /* 0x0007f4000c101d06 */
[----:B------:R-:W-:Y:S05]  /*2970*/  @!P0 BRA `(.L_x_18591) ;  /* 0xffffffdc00188947 */ /* 0x000fea000383ffff */
[----:B------:R-:W-:Y:S05]  /*2980*/  EXIT ;  /* 0x000000000000794d */ /* 0x000fea0003800000 */
.L_x_18580:
        /* <DEDUP_REMOVED lines=8> */
.L_x_18602:
        /* <DEDUP_REMOVED lines=12> */
[----:B-----5:R-:W-:Y:S02]  /*2ad0*/  HADD2.F32 R137, -RZ, R104.H0_H0 ;  /* 0x20000068ff897230 */ /* 0x020fe40000004100 */
[--C-:B------:R-:W-:Y:S02]  /*2ae0*/  HADD2.F32 R135, -RZ, R105.reuse.H0_H0 ;  /* 0x20000069ff877230 */ /* 0x100fe40000004100 */
[----:B------:R-:W-:Y:S02]  /*2af0*/  HADD2.F32 R128, -RZ, R105.H1_H1 ;  /* 0x30000069ff807230 */ /* 0x000fe40000004100 */
[--C-:B------:R-:W-:Y:S02]  /*2b00*/  HADD2.F32 R133, -RZ, R106.reuse.H0_H0 ;  /* 0x2000006aff857230 */ /* 0x100fe40000004100 */
[----:B------:R-:W-:Y:S02]  /*2b10*/  HADD2.F32 R130, -RZ, R106.H1_H1 ;  /* 0x3000006aff827230 */ /* 0x000fe40000004100 */
[----:B------:R-:W-:-:S02]  /*2b20*/  HADD2.F32 R111, -RZ, R107.H0_H0 ;  /* 0x2000006bff6f7230 */ /* 0x000fc40000004100 */
[----:B------:R-:W-:Y:S02]  /*2b30*/  HADD2.F32 R110, -RZ, R107.H1_H1 ;  /* 0x3000006bff6e7230 */ /* 0x000fe40000004100 */
[----:B------:R-:W-:Y:S02]  /*2b40*/  HADD2.F32 R104, -RZ, R104.H1_H1 ;  /* 0x30000068ff687230 */ /* 0x000fe40000004100 */
[----:B--2---:R-:W-:Y:S02]  /*2b50*/  HADD2.F32 R0, -RZ, R100.H0_H0 ;  /* 0x20000064ff007230 */ /* 0x004fe40000004100 */
[----:B------:R-:W-:Y:S02]  /*2b60*/  HADD2.F32 R106, -RZ, R101.H0_H0 ;  /* 0x20000065ff6a7230 */ /* 0x000fe40000004100 */
[----:B------:R-:W-:Y:S02]  /*2b70*/  HADD2.F32 R108, -RZ, R102.H0_H0 ;  /* 0x20000066ff6c7230 */ /* 0x000fe40000004100 */
[----:B------:R-:W-:Y:S01]  /*2b80*/  FFMA.FTZ R137, R137, R32, R0 ;  /* 0x0000002089897223 */ /* 0x000fe20000010000 */
[----:B------:R-:W-:-:S02]  /*2b90*/  HADD2.F32 R132, -RZ, R103.H0_H0 ;  /* 0x20000067ff847230 */ /* 0x000fc40000004100 */
[----:B------:R-:W-:Y:S01]  /*2ba0*/  FFMA.FTZ R135, R135, R34, R106 ;  /* 0x0000002287877223 */ /* 0x000fe2000001006a */
[----:B------:R-:W-:Y:S02]  /*2bb0*/  HADD2.F32 R131, -RZ, R103.H1_H1 ;  /* 0x30000067ff837230 */ /* 0x000fe40000004100 */
[----:B------:R-:W-:Y:S01]  /*2bc0*/  FFMA.FTZ R133, R133, R28, R108 ;  /* 0x0000001c85857223 */ /* 0x000fe2000001006c */
[----:B------:R-:W-:Y:S02]  /*2bd0*/  HADD2.F32 R109, -RZ, R102.H1_H1 ;  /* 0x30000066ff6d7230 */ /* 0x000fe40000004100 */
[----:B------:R-:W-:Y:S01]  /*2be0*/  FFMA.FTZ R132, R111, R30, R132 ;  /* 0x0000001e6f847223 */ /* 0x000fe20000010084 */
        /* <DEDUP_REMOVED lines=11> */
.L_x_18593:
[----:B-----5:R-:W-:Y:S02]  /*2ca0*/  HADD2.F32 R137, -RZ, R104.H0_H0 ;  /* 0x20000068ff897230 */ /* 0x020fe40000004100 */
[--C-:B------:R-:W-:Y:S02]  /*2cb0*/  HADD2.F32 R135, -RZ, R105.reuse.H0_H0 ;  /* 0x20000069ff877230 */ /* 0x100fe40000004100 */
        /* <DEDUP_REMOVED lines=8> */
[--C-:B------:R-:W-:Y:S02]  /*2d40*/  HADD2.F32 R105, -RZ, R107.reuse.H0_H0 ;  /* 0x2000006bff697230 */ /* 0x100fe40000004100 */
        /* <DEDUP_REMOVED lines=9> */
.L_x_18594:
[----:B-1----:R-:W-:Y:S05]  /*2de0*/  BSYNC.RECONVERGENT B0 ;  /* 0x0000000000007941 */ /* 0x002fea0003800200 */
.L_x_18592:
        /* <DEDUP_REMOVED lines=13> */
[----:B-----5:R-:W-:Y:S02]  /*2ec0*/  HADD2.F32 R127, -RZ, R108.H0_H0 ;  /* 0x2000006cff7f7230 */ /* 0x020fe40000004100 */
[----:B-1----:R-:W-:Y:S02]  /*2ed0*/  HADD2.F32 R105, -RZ, R110.H0_H0 ;  /* 0x2000006eff697230 */ /* 0x002fe40000004100 */
[----:B------:R-:W-:Y:S02]  /*2ee0*/  HADD2.F32 R0, -RZ, R100.H0_H0 ;  /* 0x20000064ff007230 */ /* 0x000fe40000004100 */
[----:B------:R-:W-:Y:S02]  /*2ef0*/  HADD2.F32 R124, -RZ, R102.H0_H0 ;  /* 0x20000066ff7c7230 */ /* 0x000fe40000004100 */
[--C-:B------:R-:W-:Y:S02]  /*2f00*/  HADD2.F32 R125, -RZ, R109.reuse.H0_H0 ;  /* 0x2000006dff7d7230 */ /* 0x100fe40000004100 */
[----:B------:R-:W-:Y:S01]  /*2f10*/  FFMA.FTZ R127, R127, R24, R0 ;  /* 0x000000187f7f7223 */ /* 0x000fe20000010000 */
[----:B------:R-:W-:-:S02]  /*2f20*/  HADD2.F32 R120, -RZ, R109.H1_H1 ;  /* 0x3000006dff787230 */ /* 0x000fc40000004100 */
[----:B------:R-:W-:Y:S01]  /*2f30*/  FFMA.FTZ R124, R105, R20, R124 ;  /* 0x00000014697c7223 */ /* 0x000fe2000001007c */
[----:B------:R-:W-:Y:S02]  /*2f40*/  HADD2.F32 R108, -RZ, R108.H1_H1 ;  /* 0x3000006cff6c7230 */ /* 0x000fe40000004100 */
[----:B------:R-:W-:Y:S02]  /*2f50*/  HADD2.F32 R110, -RZ, R110.H1_H1 ;  /* 0x3000006eff6e7230 */ /* 0x000fe40000004100 */
[----:B------:R-:W-:Y:S02]  /*2f60*/  HADD2.F32 R104, -RZ, R101.H0_H0 ;  /* 0x20000065ff687230 */ /* 0x000fe40000004100 */
[--C-:B------:R-:W-:Y:S02]  /*2f70*/  HADD2.F32 R123, -RZ, R111.reuse.H0_H0 ;  /* 0x2000006fff7b7230 */ /* 0x100fe40000004100 */
[----:B------:R-:W-:Y:S02]  /*2f80*/  HADD2.F32 R122, -RZ, R111.H1_H1 ;  /* 0x3000006fff7a7230 */ /* 0x000fe40000004100 */
[----:B------:R-:W-:Y:S01]  /*2f90*/  FFMA.FTZ R125, R125, R26, R104 ;  /* 0x0000001a7d7d7223 */ /* 0x000fe20000010068 */
[----:B------:R-:W-:-:S02]  /*2fa0*/  HADD2.F32 R0, -RZ, R103.H0_H0 ;  /* 0x20000067ff007230 */ /* 0x000fc40000004100 */
[----:B------:R-:W-:Y:S02]  /*2fb0*/  HADD2.F32 R109, -RZ, R103.H1_H1 ;  /* 0x30000067ff6d7230 */ /* 0x000fe40000004100 */
        /* <DEDUP_REMOVED lines=13> */
.L_x_18595:
[----:B-----5:R-:W-:Y:S02]  /*3090*/  HADD2.F32 R127, -RZ, R108.H0_H0 ;  /* 0x2000006cff7f7230 */ /* 0x020fe40000004100 */
[----:B-1----:R-:W-:Y:S02]  /*30a0*/  HADD2.F32 R105, -RZ, R110.H0_H0 ;  /* 0x2000006eff697230 */ /* 0x002fe40000004100 */
[----:B------:R-:W-:Y:S02]  /*30b0*/  HADD2.F32 R108, -RZ, R108.H1_H1 ;  /* 0x3000006cff6c7230 */ /* 0x000fe40000004100 */
[----:B------:R-:W-:Y:S01]  /*30c0*/  FMUL.FTZ R127, R127, R24 ;  /* 0x000000187f7f7220 */ /* 0x000fe20000410000 */
[--C-:B------:R-:W-:Y:S02]  /*30d0*/  HADD2.F32 R125, -RZ, R109.reuse.H0_H0 ;  /* 0x2000006dff7d7230 */ /* 0x100fe40000004100 */
        /* <DEDUP_REMOVED lines=9> */
[----:B------:R-:W-:Y:S01]  /*3170*/  F2FP.F16.F32.PACK_AB R104, R118, R127 ;  /* 0x0000007f7668723e */ /* 0x000fe200000000ff */
[----:B------:R-:W-:Y:S01]  /*3180*/  FMUL.FTZ R123, R123, R22 ;  /* 0x000000167b7b7220 */ /* 0x000fe20000410000 */
[----:B------:R-:W-:Y:S01]  /*3190*/  F2FP.F16.F32.PACK_AB R105, R120, R125 ;  /* 0x0000007d7869723e */ /* 0x000fe200000000ff */
[----:B------:R-:W-:Y:S01]  /*31a0*/  FMUL.FTZ R122, R122, R23 ;  /* 0x000000177a7a7220 */ /* 0x000fe20000410000 */
[----:B------:R-:W-:-:S04]  /*31b0*/  F2FP.F16.F32.PACK_AB R106, R121, R124 ;  /* 0x0000007c796a723e */ /* 0x000fc800000000ff */
[----:B------:R-:W-:-:S07]  /*31c0*/  F2FP.F16.F32.PACK_AB R107, R122, R123 ;  /* 0x0000007b7a6b723e */ /* 0x000fce00000000ff */
.L_x_18596:
        /* <DEDUP_REMOVED lines=11> */
[--C-:B------:R-:W-:Y:S02]  /*3280*/  HADD2.F32 R143, -RZ, R109.reuse.H0_H0 ;  /* 0x2000006dff8f7230 */ /* 0x100fe40000004100 */
[----:B------:R-:W-:Y:S02]  /*3290*/  HADD2.F32 R134, -RZ, R109.H1_H1 ;  /* 0x3000006dff867230 */ /* 0x000fe40000004100 */
[----:B------:R-:W-:Y:S01]  /*32a0*/  FFMA.FTZ R149, R149, R16, R0 ;  /* 0x0000001095957223 */ /* 0x000fe20000010000 */
[----:B------:R-:W-:Y:S02]  /*32b0*/  HADD2.F32 R145, -RZ, R110.H0_H0 ;  /* 0x2000006eff917230 */ /* 0x000fe40000004100 */
[----:B------:R-:W-:-:S02]  /*32c0*/  HADD2.F32 R147, -RZ, R111.H0_H0 ;  /* 0x2000006fff937230 */ /* 0x000fc40000004100 */
[----:B------:R-:W-:Y:S02]  /*32d0*/  HADD2.F32 R138, -RZ, R111.H1_H1 ;  /* 0x3000006fff8a7230 */ /* 0x000fe40000004100 */
[----:B------:R-:W-:Y:S02]  /*32e0*/  HADD2.F32 R108, -RZ, R108.H1_H1 ;  /* 0x3000006cff6c7230 */ /* 0x000fe40000004100 */
[----:B------:R-:W-:Y:S02]  /*32f0*/  HADD2.F32 R110, -RZ, R110.H1_H1 ;  /* 0x3000006eff6e7230 */ /* 0x000fe40000004100 */
[----:B-1----:R-:W-:Y:S02]  /*3300*/  HADD2.F32 R104, -RZ, R101.H0_H0 ;  /* 0x20000065ff687230 */ /* 0x002fe40000004100 */
[----:B------:R-:W-:Y:S02]  /*3310*/  HADD2.F32 R106, -RZ, R102.H0_H0 ;  /* 0x20000066ff6a7230 */ /* 0x000fe40000004100 */
        /* <DEDUP_REMOVED lines=17> */
.L_x_18597:
[----:B-----5:R-:W-:Y:S02]  /*3430*/  HADD2.F32 R149, -RZ, R108.H0_H0 ;  /* 0x2000006cff957230 */ /* 0x020fe40000004100 */
[----:B------:R-:W-:Y:S02]  /*3440*/  HADD2.F32 R145, -RZ, R110.H0_H0 ;  /* 0x2000006eff917230 */ /* 0x000fe40000004100 */
        /* <DEDUP_REMOVED lines=12> */
[----:B-1----:R-:W-:Y:S01]  /*3510*/  F2FP.F16.F32.PACK_AB R104, R142, R149 ;  /* 0x000000958e68723e */ /* 0x002fe200000000ff */
[----:B------:R-:W-:Y:S01]  /*3520*/  FMUL.FTZ R147, R147, R14 ;  /* 0x0000000e93937220 */ /* 0x000fe20000410000 */
[----:B------:R-:W-:Y:S01]  /*3530*/  F2FP.F16.F32.PACK_AB R105, R134, R143 ;  /* 0x0000008f8669723e */ /* 0x000fe200000000ff */
[----:B------:R-:W-:Y:S01]  /*3540*/  FMUL.FTZ R138, R138, R15 ;  /* 0x0000000f8a8a7220 */ /* 0x000fe20000410000 */
[----:B------:R-:W-:-:S04]  /*3550*/  F2FP.F16.F32.PACK_AB R106, R136, R145 ;  /* 0x00000091886a723e */ /* 0x000fc800000000ff */
[----:B------:R-:W-:-:S07]  /*3560*/  F2FP.F16.F32.PACK_AB R107, R138, R147 ;  /* 0x000000938a6b723e */ /* 0x000fce00000000ff */
.L_x_18598:
        /* <DEDUP_REMOVED lines=16> */
[----:B------:R-:W-:Y:S01]  /*3670*/  FFMA.FTZ R116, R105, R8, R116 ;  /* 0x0000000869747223 */ /* 0x000fe20000010074 */
[----:B------:R-:W-:Y:S02]  /*3680*/  HADD2.F32 R114, -RZ, R110.H1_H1 ;  /* 0x3000006eff727230 */ /* 0x000fe40000004100 */
[----:B------:R-:W-:Y:S01]  /*3690*/  FFMA.FTZ R108, R107, R10, R108 ;  /* 0x0000000a6b6c7223 */ /* 0x000fe2000001006c */
[----:B------:R-:W-:Y:S02]  /*36a0*/  HADD2.F32 R104, -RZ, R109.H1_H1 ;  /* 0x3000006dff687230 */ /* 0x000fe40000004100 */
[----:B------:R-:W-:Y:S01]  /*36b0*/  FFMA.FTZ R115, R115, R4, R106 ;  /* 0x0000000473737223 */ /* 0x000fe2000001006a */
[--C-:B------:R-:W-:Y:S02]  /*36c0*/  HADD2.F32 R117, -RZ, R111.reuse.H0_H0 ;  /* 0x2000006fff757230 */ /* 0x100fe40000004100 */
[----:B------:R-:W-:-:S02]  /*36d0*/  HADD2.F32 R110, -RZ, R111.H1_H1 ;  /* 0x3000006fff6e7230 */ /* 0x000fc40000004100 */
[--C-:B------:R-:W-:Y:S02]  /*36e0*/  HADD2.F32 R106, -RZ, R103.reuse.H0_H0 ;  /* 0x20000067ff6a7230 */ /* 0x100fe40000004100 */
[----:B------:R-:W-:Y:S02]  /*36f0*/  HADD2.F32 R107, -RZ, R103.H1_H1 ;  /* 0x30000067ff6b7230 */ /* 0x000fe40000004100 */
        /* <DEDUP_REMOVED lines=13> */
.L_x_18599:
[--C-:B-----5:R-:W-:Y:S02]  /*37d0*/  HADD2.F32 R115, -RZ, R110.reuse.H0_H0 ;  /* 0x2000006eff737230 */ /* 0x120fe40000004100 */
[----:B------:R-:W-:Y:S02]  /*37e0*/  HADD2.F32 R114, -RZ, R110.H1_H1 ;  /* 0x3000006eff727230 */ /* 0x000fe40000004100 */
[--C-:B-1----:R-:W-:Y:S02]  /*37f0*/  HADD2.F32 R105, -RZ, R108.reuse.H0_H0 ;  /* 0x2000006cff697230 */ /* 0x102fe40000004100 */
[----:B------:R-:W-:Y:S01]  /*3800*/  FMUL.FTZ R115, R115, R4 ;  /* 0x0000000473737220 */ /* 0x000fe20000410000 */
[----:B------:R-:W-:Y:S02]  /*3810*/  HADD2.F32 R0, -RZ, R108.H1_H1 ;  /* 0x3000006cff007230 */ /* 0x000fe40000004100 */
[----:B------:R-:W-:Y:S01]  /*3820*/  FMUL.FTZ R114, R114, R5 ;  /* 0x0000000572727220 */ /* 0x000fe20000410000 */
[----:B------:R-:W-:-:S02]  /*3830*/  HADD2.F32 R107, -RZ, R109.H0_H0 ;  /* 0x2000006dff6b7230 */ /* 0x000fc40000004100 */
        /* <DEDUP_REMOVED lines=13> */
.L_x_18600:
        /* <DEDUP_REMOVED lines=123> */
.L_x_18626:
        /* <DEDUP_REMOVED lines=63> */
[----:B0-----:R-:W-:-:S03]  /*44b0*/  F2FP.F16.F32.PACK_AB R106, R115, R112 ;  /* 0x00000070736a723e */ /* 0x001fc600000000ff */
[----:B------:R-:W-:Y:S01]  /*44c0*/  FMUL.FTZ R112, R122, R141 ;  /* 0x0000008d7a707220 */ /* 0x000fe20000410000 */
[----:B------:R-:W-:Y:S01]  /*44d0*/  F2FP.F16.F32.PACK_AB R107, R114, R155 ;  /* 0x0000009b726b723e */ /* 0x000fe200000000ff */
[----:B------:R-:W-:-:S04]  /*44e0*/  IMAD.WIDE.U32 R132, R151, 0x10, R104 ;  /* 0x0000001097847825 */ /* 0x000fc800078e0068 */
[----:B------:R-:W-:Y:S01]  /*44f0*/  FFMA.FTZ R105, R135, R98, R66 ;  /* 0x0000006287697223 */ /* 0x000fe20000010042 */
[----:B------:R-:W-:Y:S01]  /*4500*/  FFMA.FTZ R114, R131, R84, R52 ;  /* 0x0000005483727223 */ /* 0x000fe20000010034 */
[----:B------:R-:W-:Y:S01]  /*4510*/  FFMA.FTZ R119, R112, R85, R53 ;  /* 0x0000005570777223 */ /* 0x000fe20000010035 */
[C---:B------:R-:W-:Y:S01]  /*4520*/  FMUL.FTZ R127, R122.reuse, R127 ;  /* 0x0000007f7a7f7220 */ /* 0x040fe20000410000 */
[----:B------:R-:W-:Y:S01]  /*4530*/  FMUL.FTZ R118, R122, R118 ;  /* 0x000000767a767220 */ /* 0x000fe20000410000 */
[----:B------:R-:W-:Y:S01]  /*4540*/  F2FP.F16.F32.PACK_AB R105, R128, R105 ;  /* 0x000000698069723e */ /* 0x000fe200000000ff */
[----:B------:R-:W-:Y:S01]  /*4550*/  FFMA.FTZ R104, R137, R96, R64 ;  /* 0x0000006089687223 */ /* 0x000fe20000010040 */
[----:B------:R-:W0:Y:S01]  /*4560*/  @!P2 LDC.64 R128, c[0x0][0x3c8] ;  /* 0x0000f200ff80ab82 */ /* 0x000e220000000a00 */
[----:B------:R-:W-:Y:S01]  /*4570*/  FFMA.FTZ R113, R126, R97, R65 ;  /* 0x000000617e717223 */ /* 0x000fe20000010041 */
[C---:B------:R-:W-:Y:S01]  /*4580*/  FMUL.FTZ R123, R122.reuse, R123 ;  /* 0x0000007b7a7b7220 */ /* 0x040fe20000410000 */
[----:B------:R-:W-:Y:S01]  /*4590*/  FMUL.FTZ R140, R122, R159 ;  /* 0x0000009f7a8c7220 */ /* 0x000fe20000410000 */
[----:B------:R-:W-:Y:S01]  /*45a0*/  FFMA.FTZ R125, R125, R90, R58 ;  /* 0x0000005a7d7d7223 */ /* 0x000fe2000001003a */
[----:B------:R-:W-:Y:S01]  /*45b0*/  FFMA.FTZ R120, R120, R91, R59 ;  /* 0x0000005b78787223 */ /* 0x000fe2000001003b */
[----:B------:R-:W-:Y:S01]  /*45c0*/  F2FP.F16.F32.PACK_AB R114, R119, R114 ;  /* 0x000000727772723e */ /* 0x000fe200000000ff */
[----:B------:R-:W-:Y:S01]  /*45d0*/  FFMA.FTZ R112, R127, R88, R56 ;  /* 0x000000587f707223 */ /* 0x000fe20000010038 */
[----:B------:R-:W-:Y:S01]  /*45e0*/  FFMA.FTZ R119, R118, R89, R57 ;  /* 0x0000005976777223 */ /* 0x000fe20000010039 */
[----:B------:R-:W-:Y:S01]  /*45f0*/  FFMA.FTZ R115, R123, R86, R54 ;  /* 0x000000567b737223 */ /* 0x000fe20000010036 */
[----:B------:R-:W-:Y:S01]  /*4600*/  FFMA.FTZ R140, R140, R87, R55 ;  /* 0x000000578c8c7223 */ /* 0x000fe20000010037 */
[----:B------:R-:W-:Y:S01]  /*4610*/  F2FP.F16.F32.PACK_AB R104, R113, R104 ;  /* 0x000000687168723e */ /* 0x000fe200000000ff */
[----:B------:R-:W-:Y:S01]  /*4620*/  FMUL.FTZ R149, R122, R149 ;  /* 0x000000957a957220 */ /* 0x000fe20000410000 */
[----:B------:R-:W-:Y:S01]  /*4630*/  F2FP.F16.F32.PACK_AB R113, R120, R125 ;  /* 0x0000007d7871723e */ /* 0x000fe200000000ff */
[C---:B------:R-:W-:Y:S01]  /*4640*/  FMUL.FTZ R120, R122.reuse, R121 ;  /* 0x000000797a787220 */ /* 0x040fe20000410000 */
[C---:B------:R-:W-:Y:S01]  /*4650*/  FMUL.FTZ R145, R122.reuse, R145 ;  /* 0x000000917a917220 */ /* 0x040fe20000410000 */
[----:B------:R-:W-:Y:S01]  /*4660*/  FMUL.FTZ R148, R122, R163 ;  /* 0x000000a37a947220 */ /* 0x000fe20000410000 */
[----:B------:R-:W-:Y:S01]  /*4670*/  F2FP.F16.F32.PACK_AB R112, R119, R112 ;  /* 0x000000707770723e */ /* 0x000fe200000000ff */
[----:B------:R-:W-:Y:S01]  /*4680*/  FFMA.FTZ R121, R120, R81, R49 ;  /* 0x0000005178797223 */ /* 0x000fe20000010031 */
[----:B------:R-:W1:Y:S01]  /*4690*/  LDC.64 R118, c[0x0][0x380] ;  /* 0x0000e000ff767b82 */ /* 0x000e620000000a00 */
[----:B------:R-:W-:Y:S01]  /*46a0*/  F2FP.F16.F32.PACK_AB R115, R140, R115 ;  /* 0x000000738c73723e */ /* 0x000fe200000000ff */
[----:B------:R-:W-:Y:S01]  /*46b0*/  FFMA.FTZ R140, R149, R80, R48 ;  /* 0x00000050958c7223 */ /* 0x000fe20000010030 */
[C---:B------:R-:W-:Y:S01]  /*46c0*/  FMUL.FTZ R143, R122.reuse, R143 ;  /* 0x0000008f7a8f7220 */ /* 0x040fe20000410000 */
[----:B------:R-:W-:Y:S01]  /*46d0*/  FMUL.FTZ R126, R122, R157 ;  /* 0x0000009d7a7e7220 */ /* 0x000fe20000410000 */
[----:B------:R-:W-:Y:S01]  /*46e0*/  FFMA.FTZ R142, R145, R76, R44 ;  /* 0x0000004c918e7223 */ /* 0x000fe2000001002c */
[----:B------:R-:W-:Y:S01]  /*46f0*/  FFMA.FTZ R123, R148, R77, R45 ;  /* 0x0000004d947b7223 */ /* 0x000fe2000001002d */
        /* <DEDUP_REMOVED lines=31> */
[----:B------:R-:W-:Y:S01]  /*48f0*/  F2FP.F16.F32.PACK_AB R124, R121, R124 ;  /* 0x0000007c797c723e */ /* 0x000fe200000000ff */
        /* <DEDUP_REMOVED lines=8> */
.L_x_18590:
        /* <DEDUP_REMOVED lines=8> */
.L_x_18604:
[----:B------:R-:W-:Y:S05]  /*4a00*/  BSYNC B0 ;  /* 0x0000000000007941 */ /* 0x000fea0003800000 */
.L_x_18603:
        /* <DEDUP_REMOVED lines=8> */
.L_x_18605:
[----:B------:R-:W-:Y:S02]  /*4a90*/  HFMA2 R105, -RZ, RZ, 0, 2.384185791015625e-07 ;  /* 0x00000004ff697431 */ /* 0x000fe400000001ff */
[----:B------:R-:W-:-:S05]  /*4aa0*/  FADD.FTZ R140, R104, R0 ;  /* 0x00000000688c7221 */ /* 0x000fca0000010000 */
[----:B------:R-:W-:-:S07]  /*4ab0*/  MOV R104, R140 ;  /* 0x0000008c00687202 */ /* 0x000fce0000000f00 */
[----:B------:R-:W-:Y:S05]  /*4ac0*/  WARPSYNC.COLLECTIVE R107, `(.L_x_18606) ;  /* 0x000000006b087348 */ /* 0x000fea0003c00000 */
[----:B------:R0:W1:Y:S02]  /*4ad0*/  SHFL.BFLY P0, R0, R104, R105, R106 ;  /* 0x0c00006968007389 */ /* 0x000064000000006a */
[----:B01----:R-:W-:Y:S05]  /*4ae0*/  ENDCOLLECTIVE ;  /* 0x000000000000791b */ /* 0x003fea0003800000 */
.L_x_18606:
[----:B------:R-:W-:Y:S02]  /*4af0*/  HFMA2 R105, -RZ, RZ, 0, 4.76837158203125e-07 ;  /* 0x00000008ff697431 */ /* 0x000fe400000001ff */
[----:B------:R-:W-:-:S05]  /*4b00*/  FADD.FTZ R144, R140, R0 ;  /* 0x000000008c907221 */ /* 0x000fca0000010000 */
[----:B------:R-:W-:-:S07]  /*4b10*/  MOV R104, R144 ;  /* 0x0000009000687202 */ /* 0x000fce0000000f00 */
[----:B------:R-:W-:Y:S05]  /*4b20*/  WARPSYNC.COLLECTIVE R107, `(.L_x_18607) ;  /* 0x000000006b087348 */ /* 0x000fea0003c00000 */
[----:B------:R0:W1:Y:S02]  /*4b30*/  SHFL.BFLY P0, R0, R104, R105, R106 ;  /* 0x0c00006968007389 */ /* 0x000064000000006a */
[----:B01----:R-:W-:Y:S05]  /*4b40*/  ENDCOLLECTIVE ;  /* 0x000000000000791b */ /* 0x003fea0003800000 */
.L_x_18607:
[----:B------:R-:W-:Y:S02]  /*4b50*/  HFMA2 R105, -RZ, RZ, 0, 9.5367431640625e-07 ;  /* 0x00000010ff697431 */ /* 0x000fe400000001ff */
[----:B------:R-:W-:-:S05]  /*4b60*/  FADD.FTZ R146, R144, R0 ;  /* 0x0000000090927221 */ /* 0x000fca0000010000 */
[----:B------:R-:W-:-:S07]  /*4b70*/  MOV R104, R146 ;  /* 0x0000009200687202 */ /* 0x000fce0000000f00 */
[----:B------:R-:W-:Y:S05]  /*4b80*/  WARPSYNC.COLLECTIVE R107, `(.L_x_18608) ;  /* 0x000000006b087348 */ /* 0x000fea0003c00000 */
[----:B------:R0:W1:Y:S02]  /*4b90*/  SHFL.BFLY P0, R0, R104, R105, R106 ;  /* 0x0c00006968007389 */ /* 0x000064000000006a */
[----:B01----:R-:W-:Y:S05]  /*4ba0*/  ENDCOLLECTIVE ;  /* 0x000000000000791b */ /* 0x003fea0003800000 */
.L_x_18608:
        /* <DEDUP_REMOVED lines=70> */
.L_x_18609:
[----:B------:R-:W-:Y:S02]  /*5010*/  HFMA2 R105, -RZ, RZ, 0, 1.1920928955078125e-07 ;  /* 0x00000002ff697431 */ /* 0x000fe400000001ff */
[----:B------:R-:W-:-:S05]  /*5020*/  FADD.FTZ R140, R104, R0 ;  /* 0x00000000688c7221 */ /* 0x000fca0000010000 */
[----:B------:R-:W-:-:S07]  /*5030*/  MOV R104, R140 ;  /* 0x0000008c00687202 */ /* 0x000fce0000000f00 */
[----:B------:R-:W-:Y:S05]  /*5040*/  WARPSYNC.COLLECTIVE R107, `(.L_x_18610) ;  /* 0x000000006b087348 */ /* 0x000fea0003c00000 */
[----:B------:R0:W1:Y:S02]  /*5050*/  SHFL.BFLY P0, R0, R104, R105, R106 ;  /* 0x0c00006968007389 */ /* 0x000064000000006a */
[----:B01----:R-:W-:Y:S05]  /*5060*/  ENDCOLLECTIVE ;  /* 0x000000000000791b */ /* 0x003fea0003800000 */
.L_x_18610:
[----:B------:R-:W-:Y:S02]  /*5070*/  HFMA2 R105, -RZ, RZ, 0, 2.384185791015625e-07 ;  /* 0x00000004ff697431 */ /* 0x000fe400000001ff */
[----:B------:R-:W-:-:S05]  /*5080*/  FADD.FTZ R141, R140, R0 ;  /* 0x000000008c8d7221 */ /* 0x000fca0000010000 */
[----:B------:R-:W-:-:S07]  /*5090*/  MOV R104, R141 ;  /* 0x0000008d00687202 */ /* 0x000fce0000000f00 */
[----:B------:R-:W-:Y:S05]  /*50a0*/  WARPSYNC.COLLECTIVE R107, `(.L_x_18611) ;  /* 0x000000006b087348 */ /* 0x000fea0003c00000 */
[----:B------:R0:W1:Y:S02]  /*50b0*/  SHFL.BFLY P0, R0, R104, R105, R106 ;  /* 0x0c00006968007389 */ /* 0x000064000000006a */
[----:B01----:R-:W-:Y:S05]  /*50c0*/  ENDCOLLECTIVE ;  /* 0x000000000000791b */ /* 0x003fea0003800000 */
.L_x_18611:
[----:B------:R-:W-:Y:S02]  /*50d0*/  HFMA2 R105, -RZ, RZ, 0, 4.76837158203125e-07 ;  /* 0x00000008ff697431 */ /* 0x000fe400000001ff */
[----:B------:R-:W-:-:S05]  /*50e0*/  FADD.FTZ R144, R141, R0 ;  /* 0x000000008d907221 */ /* 0x000fca0000010000 */
[----:B------:R-:W-:-:S07]  /*50f0*/  MOV R104, R144 ;  /* 0x0000009000687202 */ /* 0x000fce0000000f00 */
[----:B------:R-:W-:Y:S05]  /*5100*/  WARPSYNC.COLLECTIVE R107, `(.L_x_18612) ;  /* 0x000000006b087348 */ /* 0x000fea0003c00000 */
[----:B------:R0:W1:Y:S02]  /*5110*/  SHFL.BFLY P0, R0, R104, R105, R106 ;  /* 0x0c00006968007389 */ /* 0x000064000000006a */
[----:B01----:R-:W-:Y:S05]  /*5120*/  ENDCOLLECTIVE ;  /* 0x000000000000791b */ /* 0x003fea0003800000 */
.L_x_18612:
[----:B------:R-:W-:Y:S02]  /*5130*/  HFMA2 R105, -RZ, RZ, 0, 9.5367431640625e-07 ;  /* 0x00000010ff697431 */ /* 0x000fe400000001ff */
[----:B------:R-:W-:-:S05]  /*5140*/  FADD.FTZ R146, R144, R0 ;  /* 0x0000000090927221 */ /* 0x000fca0000010000 */
[----:B------:R-:W-:-:S07]  /*5150*/  MOV R104, R146 ;  /* 0x0000009200687202 */ /* 0x000fce0000000f00 */
[----:B------:R-:W-:Y:S05]  /*5160*/  WARPSYNC.COLLECTIVE R107, `(.L_x_18613) ;  /* 0x000000006b087348 */ /* 0x000fea0003c00000 */
[----:B------:R0:W1:Y:S02]  /*5170*/  SHFL.BFLY P0, R0, R104, R105, R106 ;  /* 0x0c00006968007389 */ /* 0x000064000000006a */
[----:B01----:R-:W-:Y:S05]  /*5180*/  ENDCOLLECTIVE ;  /* 0x000000000000791b */ /* 0x003fea0003800000 */
.L_x_18613:
[----:B------:R-:W-:Y:S05]  /*5190*/  BRA `(.L_x_18614) ;  /* 0xffffffcc00cc7947 */ /* 0x000fea000383ffff */
.L_x_18601:
        /* <DEDUP_REMOVED lines=8> */
.L_x_18616:
[----:B------:R-:W-:Y:S05]  /*5220*/  BSYNC B0 ;  /* 0x0000000000007941 */ /* 0x000fea0003800000 */
.L_x_18615:
        /* <DEDUP_REMOVED lines=8> */
.L_x_18617:
[----:B------:R-:W-:Y:S02]  /*52b0*/  HFMA2 R105, -RZ, RZ, 0, 2.384185791015625e-07 ;  /* 0x00000004ff697431 */ /* 0x000fe400000001ff */
[----:B------:R-:W-:-:S05]  /*52c0*/  FADD.FTZ R140, R104, R0 ;  /* 0x00000000688c7221 */ /* 0x000fca0000010000 */
[----:B------:R-:W-:-:S07]  /*52d0*/  MOV R104, R140 ;  /* 0x0000008c00687202 */ /* 0x000fce0000000f00 */
[----:B------:R-:W-:Y:S05]  /*52e0*/  WARPSYNC.COLLECTIVE R107, `(.L_x_18618) ;  /* 0x000000006b087348 */ /* 0x000fea0003c00000 */
[----:B------:R0:W1:Y:S02]  /*52f0*/  SHFL.BFLY P0, R0, R104, R105, R106 ;  /* 0x0c00006968007389 */ /* 0x000064000000006a */
[----:B01----:R-:W-:Y:S05]  /*5300*/  ENDCOLLECTIVE ;  /* 0x000000000000791b */ /* 0x003fea0003800000 */
.L_x_18618:
[----:B------:R-:W-:Y:S02]  /*5310*/  HFMA2 R105, -RZ, RZ, 0, 4.76837158203125e-07 ;  /* 0x00000008ff697431 */ /* 0x000fe400000001ff */
[----:B------:R-:W-:-:S05]  /*5320*/  FADD.FTZ R144, R140, R0 ;  /* 0x000000008c907221 */ /* 0x000fca0000010000 */
[----:B------:R-:W-:-:S07]  /*5330*/  MOV R104, R144 ;  /* 0x0000009000687202 */ /* 0x000fce0000000f00 */
[----:B------:R-:W-:Y:S05]  /*5340*/  WARPSYNC.COLLECTIVE R107, `(.L_x_18619) ;  /* 0x000000006b087348 */ /* 0x000fea0003c00000 */
[----:B------:R0:W1:Y:S02]  /*5350*/  SHFL.BFLY P0, R0, R104, R105, R106 ;  /* 0x0c00006968007389 */ /* 0x000064000000006a */
[----:B01----:R-:W-:Y:S05]  /*5360*/  ENDCOLLECTIVE ;  /* 0x000000000000791b */ /* 0x003fea0003800000 */
.L_x_18619:
[----:B------:R-:W-:Y:S02]  /*5370*/  HFMA2 R105, -RZ, RZ, 0, 9.5367431640625e-07 ;  /* 0x00000010ff697431 */ /* 0x000fe400000001ff */
[----:B------:R-:W-:-:S05]  /*5380*/  FADD.FTZ R146, R144, R0 ;  /* 0x0000000090927221 */ /* 0x000fca0000010000 */
[----:B------:R-:W-:-:S07]  /*5390*/  MOV R104, R146 ;  /* 0x0000009200687202 */ /* 0x000fce0000000f00 */
[----:B------:R-:W-:Y:S05]  /*53a0*/  WARPSYNC.COLLECTIVE R107, `(.L_x_18620) ;  /* 0x000000006b087348 */ /* 0x000fea0003c00000 */
[----:B------:R0:W1:Y:S02]  /*53b0*/  SHFL.BFLY P0, R0, R104, R105, R106 ;  /* 0x0c00006968007389 */ /* 0x000064000000006a */
[----:B01----:R-:W-:Y:S05]  /*53c0*/  ENDCOLLECTIVE ;  /* 0x000000000000791b */ /* 0x003fea0003800000 */
.L_x_18620:
        /* <DEDUP_REMOVED lines=70> */
.L_x_18621:
[----:B------:R-:W-:Y:S02]  /*5830*/  HFMA2 R105, -RZ, RZ, 0, 1.1920928955078125e-07 ;  /* 0x00000002ff697431 */ /* 0x000fe400000001ff */
[----:B------:R-:W-:-:S05]  /*5840*/  FADD.FTZ R140, R104, R0 ;  /* 0x00000000688c7221 */ /* 0x000fca0000010000 */
[----:B------:R-:W-:-:S07]  /*5850*/  MOV R104, R140 ;  /* 0x0000008c00687202 */ /* 0x000fce0000000f00 */
[----:B------:R-:W-:Y:S05]  /*5860*/  WARPSYNC.COLLECTIVE R107, `(.L_x_18622) ;  /* 0x000000006b087348 */ /* 0x000fea0003c00000 */
[----:B------:R0:W1:Y:S02]  /*5870*/  SHFL.BFLY P0, R0, R104, R105, R106 ;  /* 0x0c00006968007389 */ /* 0x000064000000006a */
[----:B01----:R-:W-:Y:S05]  /*5880*/  ENDCOLLECTIVE ;  /* 0x000000000000791b */ /* 0x003fea0003800000 */
.L_x_18622:
[----:B------:R-:W-:Y:S02]  /*5890*/  HFMA2 R105, -RZ, RZ, 0, 2.384185791015625e-07 ;  /* 0x00000004ff697431 */ /* 0x000fe400000001ff */
[----:B------:R-:W-:-:S05]  /*58a0*/  FADD.FTZ R141, R140, R0 ;  /* 0x000000008c8d7221 */ /* 0x000fca0000010000 */
[----:B------:R-:W-:-:S07]  /*58b0*/  MOV R104, R141 ;  /* 0x0000008d00687202 */ /* 0x000fce0000000f00 */
[----:B------:R-:W-:Y:S05]  /*58c0*/  WARPSYNC.COLLECTIVE R107, `(.L_x_18623) ;  /* 0x000000006b087348 */ /* 0x000fea0003c00000 */
[----:B------:R0:W1:Y:S02]  /*58d0*/  SHFL.BFLY P0, R0, R104, R105, R106 ;  /* 0x0c00006968007389 */ /* 0x000064000000006a */
[----:B01----:R-:W-:Y:S05]  /*58e0*/  ENDCOLLECTIVE ;  /* 0x000000000000791b */ /* 0x003fea0003800000 */
.L_x_18623:
[----:B------:R-:W-:Y:S02]  /*58f0*/  HFMA2 R105, -RZ, RZ, 0, 4.76837158203125e-07 ;  /* 0x00000008ff697431 */ /* 0x000fe400000001ff */
[----:B------:R-:W-:-:S05]  /*5900*/  FADD.FTZ R144, R141, R0 ;  /* 0x000000008d907221 */ /* 0x000fca0000010000 */
[----:B------:R-:W-:-:S07]  /*5910*/  MOV R104, R144 ;  /* 0x0000009000687202 */ /* 0x000fce0000000f00 */
[----:B------:R-:W-:Y:S05]  /*5920*/  WARPSYNC.COLLECTIVE R107, `(.L_x_18624) ;  /* 0x000000006b087348 */ /* 0x000fea0003c00000 */
[----:B------:R0:W1:Y:S02]  /*5930*/  SHFL.BFLY P0, R0, R104, R105, R106 ;  /* 0x0c00006968007389 */ /* 0x000064000000006a */
[----:B01----:R-:W-:Y:S05]  /*5940*/  ENDCOLLECTIVE ;  /* 0x000000000000791b */ /* 0x003fea0003800000 */
.L_x_18624:
[----:B------:R-:W-:Y:S02]  /*5950*/  HFMA2 R105, -RZ, RZ, 0, 9.5367431640625e-07 ;  /* 0x00000010ff697431 */ /* 0x000fe400000001ff */
[----:B------:R-:W-:-:S05]  /*5960*/  FADD.FTZ R146, R144, R0 ;  /* 0x0000000090927221 */ /* 0x000fca0000010000 */
[----:B------:R-:W-:-:S07]  /*5970*/  MOV R104, R146 ;  /* 0x0000009200687202 */ /* 0x000fce0000000f00 */
[----:B------:R-:W-:Y:S05]  /*5980*/  WARPSYNC.COLLECTIVE R107, `(.L_x_18625) ;  /* 0x000000006b087348 */ /* 0x000fea0003c00000 */
[----:B------:R0:W1:Y:S02]  /*5990*/  SHFL.BFLY P0, R0, R104, R105, R106 ;  /* 0x0c00006968007389 */ /* 0x000064000000006a */
[----:B01----:R-:W-:Y:S05]  /*59a0*/  ENDCOLLECTIVE ;  /* 0x000000000000791b */ /* 0x003fea0003800000 */
.L_x_18625:
[----:B------:R-:W-:Y:S01]  /*59b0*/  MOV R153, R0 ;  /* 0x0000000000997202 */ /* 0x000fe20000000f00 */
[----:B------:R-:W-:Y:S06]  /*59c0*/  BRA `(.L_x_18626) ;  /* 0xffffffe400bc7947 */ /* 0x000fec000383ffff */
.L_x_18627:
        /* <DEDUP_REMOVED lines=11> */
.L_x_37313:


//--------------------- .text._ZN10layer_norm13ln_fwd_kernelINS_13Kernel_traitsIf6__halfS2_S2_fjLj1024ELj1ELj4ELj1ELj16ENS_18Kernel_traits_baseILj1024EfS2_S2_S2_fjLj128EEEEELb0ELb1ELb1ELb0EEEvNS_9FwdParamsE --------------------------
	.section	.text._ZN10layer_norm13ln_fwd_kernelINS_13Kernel_traitsIf6__halfS2_S2_fjLj1024ELj1ELj4ELj1ELj16ENS_18Kernel_traits_baseILj1024EfS2_S2_S2_fjLj128EEEEELb0ELb1ELb1ELb0EEEvNS_9FwdParamsE,"ax",@progbits
	.align	128
        .global         _ZN10layer_norm13ln_fwd_kernelINS_13Kernel_traitsIf6__halfS2_S2_fjLj1024ELj1ELj4ELj1ELj16ENS_18Kernel_traits_baseILj1024EfS2_S2_S2_fjLj128EEEEELb0ELb1ELb1ELb0EEEvNS_9FwdParamsE
        .type           _ZN10layer_norm13ln_fwd_kernelINS_13Kernel_traitsIf6__halfS2_S2_fjLj1024ELj1ELj4ELj1ELj16ENS_18Kernel_traits_baseILj1024EfS2_S2_S2_fjLj128EEEEELb0ELb1ELb1ELb0EEEvNS_9FwdParamsE,@function
        .size           _ZN10layer_norm13ln_fwd_kernelINS_13Kernel_traitsIf6__halfS2_S2_fjLj1024ELj1ELj4ELj1ELj16ENS_18Kernel_traits_baseILj1024EfS2_S2_S2_fjLj128EEEEELb0ELb1ELb1ELb0EEEvNS_9FwdParamsE,(.L_x_37314 - _ZN10layer_norm13ln_fwd_kernelINS_13Kernel_traitsIf6__halfS2_S2_fjLj1024ELj1ELj4ELj1ELj16ENS_18Kernel_traits_baseILj1024EfS2_S2_S2_fjLj128EEEEELb0ELb1ELb1ELb0EEEvNS_9FwdParamsE)
        .other          _ZN10layer_norm13ln_fwd_kernelINS_13Kernel_traitsIf6__halfS2_S2_fjLj1024ELj1ELj4ELj1ELj16ENS_18Kernel_traits_baseILj1024EfS2_S2_S2_fjLj128EEEEELb0ELb1ELb1ELb0EEEvNS_9FwdParamsE,@"STO_CUDA_ENTRY STV_DEFAULT"
_ZN10layer_norm13ln_fwd_kernelINS_13Kernel_traitsIf6__halfS2_S2_fjLj1024ELj1ELj4ELj1ELj16ENS_18Kernel_traits_baseILj1024EfS2_S2_S2_fjLj128EEEEELb0ELb1ELb1ELb0EEEvNS_9FwdParamsE:
.text._ZN10layer_norm13ln_fwd_kernelINS_13Kernel_traitsIf6__halfS2_S2_fjLj1024ELj1ELj4ELj1ELj16ENS_18Kernel_traits_baseILj1024EfS2_S2_S2_fjLj128EEEEELb0ELb1ELb1ELb0EEEvNS_9FwdParamsE:
        /* <DEDUP_REMOVED lines=76> */
.L_x_18629:
        /* <DEDUP_REMOVED lines=56> */
.L_x_18630:
[----:B------:R-:W-:Y:S05]  /*0840*/  BSYNC.RECONVERGENT B0 ;  /* 0x0000000000007941 */ /* 0x000fea0003800200 */
.L_x_18628:
[----:B------:R-:W1:Y:S02]  /*0850*/  LDCU UR4, c[0x0][0x384] ;  /* 0x00007080ff0477ac */ /* 0x000e640008000800 */
[----:B-1----:R-:W-:-:S13]  /*0860*/  ISETP.GE.AND P0, PT, R141, UR4, PT ;  /* 0x000000048d007c0c */ /* 0x002fda000bf06270 */
[----:B------:R-:W-:Y:S05]  /*0870*/  @P0 EXIT ;  /* 0x000000000000094d */ /* 0x000fea0003800000 */
[----:B------:R-:W1:Y:S01]  /*0880*/  LDCU.U8 UR4, c[0x0][0x410] ;  /* 0x00008200ff0477ac */ /* 0x000e620008000000 */
[----:B------:R-:W2:Y:S01]  /*0890*/  LDCU UR5, c[0x0][0x448] ;  /* 0x00008900ff0577ac */ /* 0x000ea20008000800 */
[----:B------:R-:W3:Y:S01]  /*08a0*/  LDCU.64 UR8, c[0x0][0x3a0] ;  /* 0x00007400ff0877ac */ /* 0x000ee20008000a00 */
[----:B-1----:R-:W-:-:S11]  /*08b0*/  UISETP.NE.AND UP1, UPT, UR4, URZ, UPT ;  /* 0x000000ff0400728c */ /* 0x002fd6000bf25270 */
.L_x_18658:
        /* <DEDUP_REMOVED lines=26> */
.L_x_18634:
[----:B---3--:R-:W-:Y:S05]  /*0a60*/  BSYNC.RECONVERGENT B1 ;  /* 0x0000000000017941 */ /* 0x008fea0003800200 */
.L_x_18633:
[----:B------:R-:W-:-:S04]  /*0a70*/  UISETP.NE.U32.AND UP0, UPT, UR8, URZ, UPT ;  /* 0x000000ff0800728c */ /* 0x000fc8000bf05070 */
[----:B------:R-:W-:-:S09]  /*0a80*/  UISETP.NE.AND.EX UP0, UPT, UR9, URZ, UPT, UP0 ;  /* 0x000000ff0900728c */ /* 0x000fd2000bf05300 */
[----:B------:R-:W-:Y:S05]  /*0a90*/  BRA.U !UP0, `(.L_x_18635) ;  /* 0x0000000508047547 */ /* 0x000fea000b800000 */
[----:B01----:R-:W0:Y:S02]  /*0aa0*/  LDC.64 R2, c[0x0][0x3a0] ;  /* 0x0000e800ff027b82 */ /* 0x003e240000000a00 */
[----:B0-----:R-:W-:-:S05]  /*0ab0*/  IMAD.WIDE.U32 R2, R147, 0x10, R2 ;  /* 0x0000001093027825 */ /* 0x001fca00078e0002 */
[----:B------:R0:W2:Y:S01]  /*0ac0*/  LDG.E.128 R16, desc[UR6][R2.64] ;  /* 0x0000000602107981 */ /* 0x0000a2000c1e1d00 */
[----:B------:R-:W-:-:S13]  /*0ad0*/  ISETP.GT.AND P1, PT, R149, RZ, PT ;  /* 0x000000ff9500720c */ /* 0x000fda0003f24270 */
[----:B------:R-:W1:Y:S01]  /*0ae0*/  @P1 LDC R5, c[0x0][0x40c] ;  /* 0x00010300ff051b82 */ /* 0x000e620000000800 */
[--C-:B-----5:R-:W-:Y:S02]  /*0af0*/  @P1 HADD2.F32 R0, -RZ, R20.reuse.H0_H0 ;  /* 0x20000014ff001230 */ /* 0x120fe40000004100 */
[----:B------:R-:W-:Y:S02]  /*0b00*/  @P1 HADD2.F32 R4, -RZ, R20.H1_H1 ;  /* 0x30000014ff041230 */ /* 0x000fe40000004100 */
[----:B0-----:R-:W-:Y:S02]  /*0b10*/  @P1 HADD2.F32 R3, -RZ, R21.H0_H0 ;  /* 0x20000015ff031230 */ /* 0x001fe40000004100 */
[----:B------:R-:W-:Y:S01]  /*0b20*/  @P1 HADD2.F32 R122, -RZ, R23.H1_H1 ;  /* 0x30000017ff7a1230 */ /* 0x000fe20000004100 */
[----:B------:R-:W0:Y:S08]  /*0b30*/  @P1 LDC R7, c[0x0][0x40c] ;  /* 0x00010300ff071b82 */ /* 0x000e300000000800 */
[----:B------:R-:W3:Y:S08]  /*0b40*/  @P1 LDC R8, c[0x0][0x40c] ;  /* 0x00010300ff081b82 */ /* 0x000ef00000000800 */
[----:B------:R-:W4:Y:S01]  /*0b50*/  @P1 LDC R121, c[0x0][0x40c] ;  /* 0x00010300ff791b82 */ /* 0x000f220000000800 */
[----:B-1----:R-:W-:-:S07]  /*0b60*/  @P1 FMUL.FTZ R5, R0, R5 ;  /* 0x0000000500051220 */ /* 0x002fce0000410000 */
[----:B------:R-:W1:Y:S01]  /*0b70*/  @P1 LDC R120, c[0x0][0x40c] ;  /* 0x00010300ff781b82 */ /* 0x000e620000000800 */
[----:B0-----:R-:W-:Y:S01]  /*0b80*/  @P1 FMUL.FTZ R4, R4, R7 ;  /* 0x0000000704041220 */ /* 0x001fe20000410000 */
[----:B------:R-:W-:-:S06]  /*0b90*/  @P1 HADD2.F32 R7, -RZ, R22.H0_H0 ;  /* 0x20000016ff071230 */ /* 0x000fcc0000004100 */
[----:B------:R-:W0:Y:S08]  /*0ba0*/  @P1 LDC R123, c[0x0][0x40c] ;  /* 0x00010300ff7b1b82 */ /* 0x000e300000000800 */
[----:B------:R-:W0:Y:S08]  /*0bb0*/  @P1 LDC R145, c[0x0][0x40c] ;  /* 0x00010300ff911b82 */ /* 0x000e300000000800 */
[----:B------:R-:W3:Y:S01]  /*0bc0*/  @P1 LDC R151, c[0x0][0x40c] ;  /* 0x00010300ff971b82 */ /* 0x000ee20000000800 */
[----:B-1----:R-:W-:Y:S01]  /*0bd0*/  @P1 FMUL.FTZ R7, R7, R120 ;  /* 0x0000007807071220 */ /* 0x002fe20000410000 */
[----:B---3--:R-:W-:Y:S01]  /*0be0*/  @P1 FMUL.FTZ R122, R122, R151 ;  /* 0x000000977a7a1220 */ /* 0x008fe20000410000 */
[----:B--2---:R-:W-:-:S02]  /*0bf0*/  @P1 HADD2.F32 R6, -RZ, R16.H0_H0 ;  /* 0x20000010ff061230 */ /* 0x004fc40000004100 */
[--C-:B------:R-:W-:Y:S02]  /*0c00*/  @!P1 HADD2.F32 R0, -RZ, R16.reuse.H0_H0 ;  /* 0x20000010ff009230 */ /* 0x100fe40000004100 */
[--C-:B------:R-:W-:Y:S02]  /*0c10*/  @!P1 HADD2.F32 R2, -RZ, R16.reuse.H1_H1 ;  /* 0x30000010ff029230 */ /* 0x100fe40000004100 */
[----:B------:R-:W-:Y:S01]  /*0c20*/  @P1 FFMA.FTZ R0, R5, R100, R6 ;  /* 0x0000006405001223 */ /* 0x000fe20000010006 */
[----:B------:R-:W-:Y:S02]  /*0c30*/  @P1 HADD2.F32 R5, -RZ, R16.H1_H1 ;  /* 0x30000010ff051230 */ /* 0x000fe40000004100 */
[----:B------:R-:W-:Y:S02]  /*0c40*/  @P1 HADD2.F32 R6, -RZ, R21.H1_H1 ;  /* 0x30000015ff061230 */ /* 0x000fe40000004100 */
[----:B------:R-:W-:Y:S02]  /*0c50*/  @P1 HADD2.F32 R120, -RZ, R18.H0_H0 ;  /* 0x20000012ff781230 */ /* 0x000fe40000004100 */
[----:B------:R-:W-:Y:S01]  /*0c60*/  @P1 FFMA.FTZ R2, R4, R101, R5 ;  /* 0x0000006504021223 */ /* 0x000fe20000010005 */
[----:B------:R-:W-:Y:S01]  /*0c70*/  @P1 FMUL.FTZ R5, R3, R8 ;  /* 0x0000000803051220 */ /* 0x000fe20000410000 */
[----:B----4-:R-:W-:Y:S01]  /*0c80*/  @P1 FMUL.FTZ R6, R6, R121 ;  /* 0x0000007906061220 */ /* 0x010fe20000410000 */
[----:B------:R-:W-:-:S02]  /*0c90*/  @P1 HADD2.F32 R8, -RZ, R17.H0_H0 ;  /* 0x20000011ff081230 */ /* 0x000fc40000004100 */
[--C-:B------:R-:W-:Y:S02]  /*0ca0*/  @P1 HADD2.F32 R121, -RZ, R17.reuse.H1_H1 ;  /* 0x30000011ff791230 */ /* 0x100fe40000004100 */
[--C-:B------:R-:W-:Y:S02]  /*0cb0*/  @!P1 HADD2.F32 R3, -RZ, R17.reuse.H0_H0 ;  /* 0x20000011ff039230 */ /* 0x100fe40000004100 */
[----:B------:R-:W-:Y:S01]  /*0cc0*/  @P1 FFMA.FTZ R3, R5, R102, R8 ;  /* 0x0000006605031223 */ /* 0x000fe20000010008 */
[----:B------:R-:W-:Y:S02]  /*0cd0*/  @!P1 HADD2.F32 R4, -RZ, R17.H1_H1 ;  /* 0x30000011ff049230 */ /* 0x000fe40000004100 */
[----:B------:R-:W-:Y:S01]  /*0ce0*/  @P1 FFMA.FTZ R4, R6, R103, R121 ;  /* 0x0000006706041223 */ /* 0x000fe20000010079 */
[----:B------:R-:W-:Y:S02]  /*0cf0*/  @P1 HADD2.F32 R6, -RZ, R22.H1_H1 ;  /* 0x30000016ff061230 */ /* 0x000fe40000004100 */
[----:B------:R-:W-:-:S02]  /*0d00*/  @P1 HADD2.F32 R8, -RZ, R23.H0_H0 ;  /* 0x20000017ff081230 */ /* 0x000fc40000004100 */
[--C-:B------:R-:W-:Y:S02]  /*0d10*/  @!P1 HADD2.F32 R5, -RZ, R18.reuse.H0_H0 ;  /* 0x20000012ff059230 */ /* 0x100fe40000004100 */
[----:B------:R-:W-:Y:S01]  /*0d20*/  @P1 FFMA.FTZ R5, R7, R96, R120 ;  /* 0x0000006007051223 */ /* 0x000fe20000010078 */
[----:B0-----:R-:W-:Y:S01]  /*0d30*/  @P1 FMUL.FTZ R120, R6, R123 ;  /* 0x0000007b06781220 */ /* 0x001fe20000410000 */
[----:B------:R-:W-:Y:S01]  /*0d40*/  @P1 FMUL.FTZ R121, R8, R145 ;  /* 0x0000009108791220 */ /* 0x000fe20000410000 */
[--C-:B------:R-:W-:Y:S02]  /*0d50*/  @P1 HADD2.F32 R123, -RZ, R18.reuse.H1_H1 ;  /* 0x30000012ff7b1230 */ /* 0x100fe40000004100 */
[--C-:B------:R-:W-:Y:S02]  /*0d60*/  @P1 HADD2.F32 R144, -RZ, R19.reuse.H0_H0 ;  /* 0x20000013ff901230 */ /* 0x100fe40000004100 */
[----:B------:R-:W-:Y:S02]  /*0d70*/  @P1 HADD2.F32 R145, -RZ, R19.H1_H1 ;  /* 0x30000013ff911230 */ /* 0x000fe40000004100 */
[----:B------:R-:W-:-:S02]  /*0d80*/  @!P1 HADD2.F32 R6, -RZ, R18.H1_H1 ;  /* 0x30000012ff069230 */ /* 0x000fc40000004100 */
[----:B------:R-:W-:Y:S01]  /*0d90*/  @P1 FFMA.FTZ R6, R120, R97, R123 ;  /* 0x0000006178061223 */ /* 0x000fe2000001007b */
[--C-:B------:R-:W-:Y:S02]  /*0da0*/  @!P1 HADD2.F32 R7, -RZ, R19.reuse.H0_H0 ;  /* 0x20000013ff079230 */ /* 0x100fe40000004100 */
[----:B------:R-:W-:Y:S01]  /*0db0*/  @P1 FFMA.FTZ R7, R121, R98, R144 ;  /* 0x0000006279071223 */ /* 0x000fe20000010090 */
[----:B------:R-:W-:Y:S02]  /*0dc0*/  @!P1 HADD2.F32 R8, -RZ, R19.H1_H1 ;  /* 0x30000013ff089230 */ /* 0x000fe40000004100 */
[----:B------:R-:W-:Y:S01]  /*0dd0*/  @P1 FFMA.FTZ R8, R122, R99, R145 ;  /* 0x000000637a081223 */ /* 0x000fe20000010091 */
[----:B------:R-:W-:Y:S02]  /*0de0*/  F2FP.F16.F32.PACK_AB R120, RZ, R0 ;  /* 0x00000000ff78723e */ /* 0x000fe400000000ff */
        /* <DEDUP_REMOVED lines=12> */
.L_x_18635:
[----:B01----:R-:W0:Y:S01]  /*0eb0*/  @P2 LDC R3, c[0x0][0x40c] ;  /* 0x00010300ff032b82 */ /* 0x003e220000000800 */
[----:B-----5:R-:W-:Y:S02]  /*0ec0*/  @P2 HADD2.F32 R0, -RZ, R20.H1_H1 ;  /* 0x30000014ff002230 */ /* 0x020fe40000004100 */
[--C-:B------:R-:W-:Y:S02]  /*0ed0*/  @P2 HADD2.F32 R2, -RZ, R21.reuse.H0_H0 ;  /* 0x20000015ff022230 */ /* 0x100fe40000004100 */
[----:B------:R-:W-:Y:S02]  /*0ee0*/  @P2 HADD2.F32 R4, -RZ, R21.H1_H1 ;  /* 0x30000015ff042230 */ /* 0x000fe40000004100 */
[----:B------:R-:W-:Y:S01]  /*0ef0*/  @P2 HADD2.F32 R6, -RZ, R22.H0_H0 ;  /* 0x20000016ff062230 */ /* 0x000fe20000004100 */
[----:B------:R-:W1:Y:S01]  /*0f00*/  @P2 LDC R5, c[0x0][0x40c] ;  /* 0x00010300ff052b82 */ /* 0x000e620000000800 */
[----:B------:R-:W-:-:S07]  /*0f10*/  @P2 HADD2.F32 R120, -RZ, R23.H1_H1 ;  /* 0x30000017ff782230 */ /* 0x000fce0000004100 */
[----:B------:R-:W2:Y:S08]  /*0f20*/  @P2 LDC R7, c[0x0][0x40c] ;  /* 0x00010300ff072b82 */ /* 0x000eb00000000800 */
[----:B------:R-:W3:Y:S01]  /*0f30*/  @P2 LDC R123, c[0x0][0x40c] ;  /* 0x00010300ff7b2b82 */ /* 0x000ee20000000800 */
[----:B0-----:R-:W-:-:S07]  /*0f40*/  @P2 FMUL.FTZ R0, R0, R3 ;  /* 0x0000000300002220 */ /* 0x001fce0000410000 */
[----:B------:R-:W0:Y:S01]  /*0f50*/  @P2 LDC R151, c[0x0][0x40c] ;  /* 0x00010300ff972b82 */ /* 0x000e220000000800 */
[----:B-1----:R-:W-:Y:S01]  /*0f60*/  @P2 FMUL.FTZ R5, R2, R5 ;  /* 0x0000000502052220 */ /* 0x002fe20000410000 */
[----:B------:R-:W-:Y:S02]  /*0f70*/  CS2R R2, SRZ ;  /* 0x0000000000027805 */ /* 0x000fe4000001ff00 */
[----:B------:R-:W-:Y:S01]  /*0f80*/  @P2 FMUL.FTZ R2, R0, R101 ;  /* 0x0000006500022220 */ /* 0x000fe20000410000 */
[----:B------:R-:W-:-:S03]  /*0f90*/  @P2 FMUL.FTZ R3, R5, R102 ;  /* 0x0000006605032220 */ /* 0x000fc60000410000 */
[----:B------:R-:W1:Y:S01]  /*0fa0*/  @P2 LDC R145, c[0x0][0x40c] ;  /* 0x00010300ff912b82 */ /* 0x000e620000000800 */
[----:B--2---:R-:W-:Y:S01]  /*0fb0*/  @P2 FMUL.FTZ R0, R4, R7 ;  /* 0x0000000704002220 */ /* 0x004fe20000410000 */
[----:B------:R-:W-:Y:S01]  /*0fc0*/  CS2R R4, SRZ ;  /* 0x0000000000047805 */ /* 0x000fe2000001ff00 */
[----:B------:R-:W-:Y:S02]  /*0fd0*/  @P2 HADD2.F32 R7, -RZ, R23.H0_H0 ;  /* 0x20000017ff072230 */ /* 0x000fe40000004100 */
[----:B------:R-:W-:Y:S01]  /*0fe0*/  @P2 FMUL.FTZ R4, R0, R103 ;  /* 0x0000006700042220 */ /* 0x000fe20000410000 */
[----:B------:R-:W-:Y:S02]  /*0ff0*/  HFMA2 R0, -RZ, RZ, 0, 0 ;  /* 0x00000000ff007431 */ /* 0x000fe400000001ff */
[----:B------:R-:W2:Y:S01]  /*1000*/  @P2 LDC R8, c[0x0][0x40c] ;  /* 0x00010300ff082b82 */ /* 0x000ea20000000800 */
[----:B---3--:R-:W-:Y:S01]  /*1010*/  @P2 FMUL.FTZ R123, R6, R123 ;  /* 0x0000007b067b2220 */ /* 0x008fe20000410000 */
[----:B------:R-:W-:-:S03]  /*1020*/  @P2 HADD2.F32 R6, -RZ, R22.H1_H1 ;  /* 0x30000016ff062230 */ /* 0x000fc60000004100 */
[----:B------:R-:W-:-:S03]  /*1030*/  @P2 FMUL.FTZ R5, R123, R96 ;  /* 0x000000607b052220 */ /* 0x000fc60000410000 */
[----:B------:R-:W3:Y:S01]  /*1040*/  @P2 LDC R121, c[0x0][0x40c] ;  /* 0x00010300ff792b82 */ /* 0x000ee20000000800 */
[----:B0-----:R-:W-:Y:S01]  /*1050*/  @P2 FMUL.FTZ R144, R120, R151 ;  /* 0x0000009778902220 */ /* 0x001fe20000410000 */
[----:B------:R-:W-:Y:S02]  /*1060*/  @P2 HADD2.F32 R120, -RZ, R20.H0_H0 ;  /* 0x20000014ff782230 */ /* 0x000fe40000004100 */
[----:B-1----:R-:W-:Y:S01]  /*1070*/  @P2 FMUL.FTZ R122, R6, R145 ;  /* 0x00000091067a2220 */ /* 0x002fe20000410000 */
[----:B--2---:R-:W-:Y:S01]  /*1080*/  @P2 FMUL.FTZ R123, R7, R8 ;  /* 0x00000008077b2220 */ /* 0x004fe20000410000 */
[----:B------:R-:W-:Y:S02]  /*1090*/  CS2R R6, SRZ ;  /* 0x0000000000067805 */ /* 0x000fe4000001ff00 */
[----:B------:R-:W-:Y:S01]  /*10a0*/  MOV R8, RZ ;  /* 0x000000ff00087202 */ /* 0x000fe20000000f00 */
[----:B------:R-:W-:Y:S01]  /*10b0*/  @P2 FMUL.FTZ R6, R122, R97 ;  /* 0x000000617a062220 */ /* 0x000fe20000410000 */
[----:B------:R-:W-:Y:S01]  /*10c0*/  @P2 FMUL.FTZ R7, R123, R98 ;  /* 0x000000627b072220 */ /* 0x000fe20000410000 */
[----:B------:R-:W-:Y:S01]  /*10d0*/  @P2 FMUL.FTZ R8, R144, R99 ;  /* 0x0000006390082220 */ /* 0x000fe20000410000 */
[----:B------:R-:W-:Y:S01]  /*10e0*/  F2FP.F16.F32.PACK_AB R122, RZ, R4 ;  /* 0x00000004ff7a723e */ /* 0x000fe200000000ff */
[----:B---3--:R-:W-:Y:S01]  /*10f0*/  @P2 FMUL.FTZ R121, R120, R121 ;  /* 0x0000007978792220 */ /* 0x008fe20000410000 */
        /* <DEDUP_REMOVED lines=12> */
.L_x_18636:
[----:B------:R-:W0:Y:S01]  /*11c0*/  LDC.64 R144, c[0x0][0x3a8] ;  /* 0x0000ea00ff907b82 */ /* 0x000e220000000a00 */
[----:B------:R-:W-:Y:S01]  /*11d0*/  IADD3 R150, PT, PT, R150, 0x20, RZ ;  /* 0x0000002096967810 */ /* 0x000fe20007ffe0ff */
[C---:B0-----:R-:W-:Y:S01]  /*11e0*/  IMAD.WIDE.U32 R144, R147.reuse, 0x10, R144 ;  /* 0x0000001093907825 */ /* 0x041fe200078e0090 */
[----:B------:R-:W-:-:S04]  /*11f0*/  IADD3 R147, PT, PT, R147, 0x20, RZ ;  /* 0x0000002093937810 */ /* 0x000fc80007ffe0ff */
[----:B------:R1:W-:Y:S03]  /*1200*/  STG.E.128 desc[UR6][R144.64], R120 ;  /* 0x0000007890007986 */ /* 0x0003e6000c101d06 */
.L_x_18632:
[----:B---3--:R-:W-:Y:S05]  /*1210*/  BSYNC.RECONVERGENT B0 ;  /* 0x0000000000007941 */ /* 0x008fea0003800200 */
.L_x_18631:
        /* <DEDUP_REMOVED lines=14> */
[----:B-----5:R-:W-:Y:S02]  /*1300*/  HADD2.F32 R9, -RZ, R16.H1_H1 ;  /* 0x30000010ff097230 */ /* 0x020fe40000004100 */
[--C-:B-1----:R-:W-:Y:S02]  /*1310*/  HADD2.F32 R13, -RZ, R17.reuse.H0_H0 ;  /* 0x20000011ff0d7230 */ /* 0x102fe40000004100 */
[----:B------:R-:W-:Y:S02]  /*1320*/  HADD2.F32 R14, -RZ, R17.H1_H1 ;  /* 0x30000011ff0e7230 */ /* 0x000fe40000004100 */
[----:B------:R-:W-:-:S06]  /*1330*/  HADD2.F32 R124, -RZ, R19.H1_H1 ;  /* 0x30000013ff7c7230 */ /* 0x000fcc0000004100 */
[----:B------:R-:W1:Y:S01]  /*1340*/  @P1 LDC R11, c[0x0][0x40c] ;  /* 0x00010300ff0b1b82 */ /* 0x000e620000000800 */
[----:B------:R-:W-:Y:S02]  /*1350*/  @P1 HADD2.F32 R10, -RZ, R20.H1_H1 ;  /* 0x30000014ff0a1230 */ /* 0x000fe40000004100 */
[----:B------:R-:W-:Y:S02]  /*1360*/  @P1 HADD2.F32 R15, -RZ, R21.H1_H1 ;  /* 0x30000015ff0f1230 */ /* 0x000fe40000004100 */
[----:B------:R-:W-:-:S03]  /*1370*/  @P1 HADD2.F32 R144, -RZ, R23.H1_H1 ;  /* 0x30000017ff901230 */ /* 0x000fc60000004100 */
[----:B------:R-:W2:Y:S08]  /*1380*/  @P1 LDC R12, c[0x0][0x40c] ;  /* 0x00010300ff0c1b82 */ /* 0x000eb00000000800 */
[----:B------:R-:W3:Y:S08]  /*1390*/  @P1 LDC R120, c[0x0][0x40c] ;  /* 0x00010300ff781b82 */ /* 0x000ef00000000800 */
[----:B------:R-:W4:Y:S01]  /*13a0*/  @P1 LDC R123, c[0x0][0x40c] ;  /* 0x00010300ff7b1b82 */ /* 0x000f220000000800 */
[----:B-1----:R-:W-:Y:S01]  /*13b0*/  @P1 FMUL.FTZ R10, R10, R11 ;  /* 0x0000000b0a0a1220 */ /* 0x002fe20000410000 */
[----:B------:R-:W-:-:S03]  /*13c0*/  @P1 HADD2.F32 R11, -RZ, R21.H0_H0 ;  /* 0x20000015ff0b1230 */ /* 0x000fc60000004100 */
[----:B------:R-:W-:Y:S01]  /*13d0*/  @P1 FFMA.FTZ R9, R10, R77, R9 ;  /* 0x0000004d0a091223 */ /* 0x000fe20000010009 */
[----:B------:R-:W-:Y:S02]  /*13e0*/  @!P1 MOV R10, R13 ;  /* 0x0000000d000a9202 */ /* 0x000fe40000000f00 */
[----:B------:R-:W1:Y:S01]  /*13f0*/  @P1 LDC R122, c[0x0][0x40c] ;  /* 0x00010300ff7a1b82 */ /* 0x000e620000000800 */
[----:B--2---:R-:W-:Y:S01]  /*1400*/  @P1 FMUL.FTZ R12, R11, R12 ;  /* 0x0000000c0b0c1220 */ /* 0x004fe20000410000 */
[----:B------:R-:W-:-:S03]  /*1410*/  @!P1 MOV R11, R14 ;  /* 0x0000000e000b9202 */ /* 0x000fc60000000f00 */
[----:B------:R-:W-:Y:S01]  /*1420*/  @P1 FFMA.FTZ R10, R12, R78, R13 ;  /* 0x0000004e0c0a1223 */ /* 0x000fe2000001000d */
[--C-:B------:R-:W-:Y:S02]  /*1430*/  @P1 HADD2.F32 R13, -RZ, R22.reuse.H0_H0 ;  /* 0x20000016ff0d1230 */ /* 0x100fe40000004100 */
[----:B------:R-:W2:Y:S01]  /*1440*/  @P1 LDC R145, c[0x0][0x40c] ;  /* 0x00010300ff911b82 */ /* 0x000ea20000000800 */
[----:B---3--:R-:W-:Y:S01]  /*1450*/  @P1 FMUL.FTZ R15, R15, R120 ;  /* 0x000000780f0f1220 */ /* 0x008fe20000410000 */
[----:B------:R-:W-:Y:S02]  /*1460*/  @P1 HADD2.F32 R120, -RZ, R22.H1_H1 ;  /* 0x30000016ff781230 */ /* 0x000fe40000004100 */
[--C-:B------:R-:W-:Y:S02]  /*1470*/  HADD2.F32 R12, -RZ, R18.reuse.H0_H0 ;  /* 0x20000012ff0c7230 */ /* 0x100fe40000004100 */
[----:B------:R-:W-:Y:S01]  /*1480*/  @P1 FFMA.FTZ R11, R15, R79, R14 ;  /* 0x0000004f0f0b1223 */ /* 0x000fe2000001000e */
[----:B------:R-:W-:Y:S01]  /*1490*/  HADD2.F32 R14, -RZ, R18.H1_H1 ;  /* 0x30000012ff0e7230 */ /* 0x000fe20000004100 */
[----:B------:R-:W3:Y:S01]  /*14a0*/  @P1 LDC R121, c[0x0][0x40c] ;  /* 0x00010300ff791b82 */ /* 0x000ee20000000800 */
[----:B----4-:R-:W-:Y:S01]  /*14b0*/  @P1 FMUL.FTZ R123, R120, R123 ;  /* 0x0000007b787b1220 */ /* 0x010fe20000410000 */
[----:B------:R-:W-:-:S06]  /*14c0*/  @P1 HADD2.F32 R120, -RZ, R23.H0_H0 ;  /* 0x20000017ff781230 */ /* 0x000fcc0000004100 */
[----:B------:R-:W4:Y:S01]  /*14d0*/  @P1 LDC R151, c[0x0][0x40c] ;  /* 0x00010300ff971b82 */ /* 0x000f220000000800 */
[----:B-1----:R-:W-:Y:S01]  /*14e0*/  @P1 FMUL.FTZ R15, R13, R122 ;  /* 0x0000007a0d0f1220 */ /* 0x002fe20000410000 */
[----:B------:R-:W-:Y:S01]  /*14f0*/  @!P1 MOV R13, R14 ;  /* 0x0000000e000d9202 */ /* 0x000fe20000000f00 */
[----:B------:R-:W-:Y:S01]  /*1500*/  @P1 FFMA.FTZ R13, R123, R73, R14 ;  /* 0x000000497b0d1223 */ /* 0x000fe2000001000e */
[----:B------:R-:W-:Y:S02]  /*1510*/  @P1 HADD2.F32 R14, -RZ, R20.H0_H0 ;  /* 0x20000014ff0e1230 */ /* 0x000fe40000004100 */
[----:B------:R-:W-:Y:S01]  /*1520*/  @P1 FFMA.FTZ R12, R15, R72, R12 ;  /* 0x000000480f0c1223 */ /* 0x000fe2000001000c */
[----:B------:R-:W-:Y:S02]  /*1530*/  HADD2.F32 R123, -RZ, R19.H0_H0 ;  /* 0x20000013ff7b7230 */ /* 0x000fe40000004100 */
[----:B--2---:R-:W-:Y:S01]  /*1540*/  @P1 FMUL.FTZ R122, R120, R145 ;  /* 0x00000091787a1220 */ /* 0x004fe20000410000 */
[----:B------:R-:W-:Y:S01]  /*1550*/  HADD2.F32 R15, -RZ, R16.H0_H0 ;  /* 0x20000010ff0f7230 */ /* 0x000fe20000004100 */
[----:B------:R-:W-:Y:S01]  /*1560*/  F2FP.F16.F32.PACK_AB R145, RZ, R12 ;  /* 0x0000000cff91723e */ /* 0x000fe200000000ff */
[----:B---3--:R-:W-:Y:S01]  /*1570*/  @P1 FMUL.FTZ R120, R14, R121 ;  /* 0x000000790e781220 */ /* 0x008fe20000410000 */
[----:B------:R-:W-:Y:S01]  /*1580*/  @!P1 MOV R14, R123 ;  /* 0x0000007b000e9202 */ /* 0x000fe20000000f00 */
[----:B------:R-:W-:Y:S01]  /*1590*/  @P1 FFMA.FTZ R14, R122, R74, R123 ;  /* 0x0000004a7a0e1223 */ /* 0x000fe2000001007b */
[----:B------:R-:W-:Y:S01]  /*15a0*/  F2FP.F16.F32.PACK_AB R121, RZ, R10 ;  /* 0x0000000aff79723e */ /* 0x000fe200000000ff */
[----:B------:R-:W-:Y:S01]  /*15b0*/  @P1 FFMA.FTZ R15, R120, R76, R15 ;  /* 0x0000004c780f1223 */ /* 0x000fe2000001000f */
[----:B------:R-:W-:-:S02]  /*15c0*/  F2FP.F16.F32.PACK_AB R122, RZ, R11 ;  /* 0x0000000bff7a723e */ /* 0x000fc400000000ff */
[----:B------:R-:W-:Y:S01]  /*15d0*/  F2FP.F16.F32.PACK_AB R152, RZ, R14 ;  /* 0x0000000eff98723e */ /* 0x000fe200000000ff */
[----:B----4-:R-:W-:Y:S01]  /*15e0*/  @P1 FMUL.FTZ R151, R144, R151 ;  /* 0x0000009790971220 */ /* 0x010fe20000410000 */
[----:B------:R-:W-:Y:S02]  /*15f0*/  F2FP.F16.F32.PACK_AB R144, RZ, R9 ;  /* 0x00000009ff90723e */ /* 0x000fe400000000ff */
[----:B------:R-:W-:Y:S01]  /*1600*/  F2FP.F16.F32.PACK_AB R120, RZ, R15 ;  /* 0x0000000fff78723e */ /* 0x000fe200000000ff */
[----:B------:R-:W-:Y:S01]  /*1610*/  @P1 FFMA.FTZ R124, R151, R75, R124 ;  /* 0x0000004b977c1223 */ /* 0x000fe2000001007c */
[----:B------:R-:W-:Y:S02]  /*1620*/  F2FP.F16.F32.PACK_AB R151, RZ, R13 ;  /* 0x0000000dff97723e */ /* 0x000fe400000000ff */
[----:B------:R-:W-:Y:S02]  /*1630*/  PRMT R121, R121, 0x5410, R122 ;  /* 0x0000541079797816 */ /* 0x000fe4000000007a */
[----:B------:R-:W-:-:S02]  /*1640*/  F2FP.F16.F32.PACK_AB R123, RZ, R124 ;  /* 0x0000007cff7b723e */ /* 0x000fc400000000ff */
[----:B------:R-:W-:Y:S02]  /*1650*/  PRMT R122, R145, 0x5410, R151 ;  /* 0x00005410917a7816 */ /* 0x000fe40000000097 */
[----:B------:R-:W-:Y:S02]  /*1660*/  PRMT R120, R120, 0x5410, R144 ;  /* 0x0000541078787816 */ /* 0x000fe40000000090 */
[----:B------:R-:W-:Y:S01]  /*1670*/  PRMT R123, R152, 0x5410, R123 ;  /* 0x00005410987b7816 */ /* 0x000fe2000000007b */
[----:B------:R-:W-:Y:S06]  /*1680*/  BRA `(.L_x_18640) ;  /* 0x0000000000cc7947 */ /* 0x000fec0003800000 */
.L_x_18639:
[----:B------:R-:W2:Y:S01]  /*1690*/  @P2 LDC R14, c[0x0][0x40c] ;  /* 0x00010300ff0e2b82 */ /* 0x000ea20000000800 */
[--C-:B-1---5:R-:W-:Y:S02]  /*16a0*/  @P2 HADD2.F32 R11, -RZ, R21.reuse.H0_H0 ;  /* 0x20000015ff0b2230 */ /* 0x122fe40000004100 */
[----:B------:R-:W-:Y:S02]  /*16b0*/  @P2 HADD2.F32 R9, -RZ, R20.H1_H1 ;  /* 0x30000014ff092230 */ /* 0x000fe40000004100 */
[----:B------:R-:W-:Y:S02]  /*16c0*/  @P2 HADD2.F32 R13, -RZ, R21.H1_H1 ;  /* 0x30000015ff0d2230 */ /* 0x000fe40000004100 */
[----:B------:R-:W-:Y:S01]  /*16d0*/  @P2 HADD2.F32 R124, -RZ, R23.H1_H1 ;  /* 0x30000017ff7c2230 */ /* 0x000fe20000004100 */
[----:B------:R-:W1:Y:S08]  /*16e0*/  @P2 LDC R10, c[0x0][0x40c] ;  /* 0x00010300ff0a2b82 */ /* 0x000e700000000800 */
[----:B------:R-:W3:Y:S08]  /*16f0*/  @P2 LDC R120, c[0x0][0x40c] ;  /* 0x00010300ff782b82 */ /* 0x000ef00000000800 */
[----:B------:R-:W4:Y:S01]  /*1700*/  @P2 LDC R15, c[0x0][0x40c] ;  /* 0x00010300ff0f2b82 */ /* 0x000f220000000800 */
[----:B--2---:R-:W-:Y:S01]  /*1710*/  @P2 FMUL.FTZ R11, R11, R14 ;  /* 0x0000000e0b0b2220 */ /* 0x004fe20000410000 */
[----:B------:R-:W-:-:S06]  /*1720*/  @P2 HADD2.F32 R14, -RZ, R22.H0_H0 ;  /* 0x20000016ff0e2230 */ /* 0x000fcc0000004100 */
[----:B------:R-:W2:Y:S01]  /*1730*/  @P2 LDC R122, c[0x0][0x40c] ;  /* 0x00010300ff7a2b82 */ /* 0x000ea20000000800 */
[----:B-1----:R-:W-:Y:S01]  /*1740*/  @P2 FMUL.FTZ R12, R9, R10 ;  /* 0x0000000a090c2220 */ /* 0x002fe20000410000 */
[----:B------:R-:W-:Y:S01]  /*1750*/  MOV R10, RZ ;  /* 0x000000ff000a7202 */ /* 0x000fe20000000f00 */
[----:B------:R-:W-:Y:S01]  /*1760*/  @P2 FMUL.FTZ R10, R11, R78 ;  /* 0x0000004e0b0a2220 */ /* 0x000fe20000410000 */
[----:B------:R-:W-:Y:S02]  /*1770*/  HFMA2 R11, -RZ, RZ, 0, 0 ;  /* 0x00000000ff0b7431 */ /* 0x000fe400000001ff */
[----:B------:R-:W-:Y:S02]  /*1780*/  HFMA2 R9, -RZ, RZ, 0, 0 ;  /* 0x00000000ff097431 */ /* 0x000fe400000001ff */
[----:B------:R-:W1:Y:S01]  /*1790*/  @P2 LDC R123, c[0x0][0x40c] ;  /* 0x00010300ff7b2b82 */ /* 0x000e620000000800 */
[----:B---3--:R-:W-:Y:S01]  /*17a0*/  @P2 FMUL.FTZ R120, R13, R120 ;  /* 0x000000780d782220 */ /* 0x008fe20000410000 */
[----:B------:R-:W-:-:S02]  /*17b0*/  @P2 HADD2.F32 R13, -RZ, R22.H1_H1 ;  /* 0x30000016ff0d2230 */ /* 0x000fc40000004100 */
[----:B------:R-:W-:Y:S01]  /*17c0*/  @P2 FMUL.FTZ R9, R12, R77 ;  /* 0x0000004d0c092220 */ /* 0x000fe20000410000 */
[----:B------:R-:W-:Y:S01]  /*17d0*/  @P2 FMUL.FTZ R11, R120, R79 ;  /* 0x0000004f780b2220 */ /* 0x000fe20000410000 */
[----:B------:R-:W-:Y:S01]  /*17e0*/  @P2 HADD2.F32 R120, -RZ, R20.H0_H0 ;  /* 0x20000014ff782230 */ /* 0x000fe20000004100 */
[----:B------:R-:W-:Y:S01]  /*17f0*/  MOV R12, RZ ;  /* 0x000000ff000c7202 */ /* 0x000fe20000000f00 */
[----:B------:R-:W3:Y:S01]  /*1800*/  @P2 LDC R145, c[0x0][0x40c] ;  /* 0x00010300ff912b82 */ /* 0x000ee20000000800 */
[----:B----4-:R-:W-:Y:S01]  /*1810*/  @P2 FMUL.FTZ R15, R14, R15 ;  /* 0x0000000f0e0f2220 */ /* 0x010fe20000410000 */
[----:B------:R-:W-:-:S03]  /*1820*/  @P2 HADD2.F32 R14, -RZ, R23.H0_H0 ;  /* 0x20000017ff0e2230 */ /* 0x000fc60000004100 */
[----:B------:R-:W-:-:S03]  /*1830*/  @P2 FMUL.FTZ R12, R15, R72 ;  /* 0x000000480f0c2220 */ /* 0x000fc60000410000 */
[----:B------:R-:W4:Y:S01]  /*1840*/  @P2 LDC R121, c[0x0][0x40c] ;  /* 0x00010300ff792b82 */ /* 0x000f220000000800 */
[----:B--2---:R-:W-:Y:S01]  /*1850*/  @P2 FMUL.FTZ R122, R13, R122 ;  /* 0x0000007a0d7a2220 */ /* 0x004fe20000410000 */
[----:B------:R-:W-:Y:S02]  /*1860*/  HFMA2 R13, -RZ, RZ, 0, 0 ;  /* 0x00000000ff0d7431 */ /* 0x000fe400000001ff */
[----:B-1----:R-:W-:Y:S01]  /*1870*/  @P2 FMUL.FTZ R123, R14, R123 ;  /* 0x0000007b0e7b2220 */ /* 0x002fe20000410000 */
[----:B------:R-:W-:Y:S01]  /*1880*/  CS2R R14, SRZ ;  /* 0x00000000000e7805 */ /* 0x000fe2000001ff00 */
[----:B------:R-:W-:Y:S01]  /*1890*/  @P2 FMUL.FTZ R13, R122, R73 ;  /* 0x000000497a0d2220 */ /* 0x000fe20000410000 */
[----:B------:R-:W-:Y:S01]  /*18a0*/  F2FP.F16.F32.PACK_AB R122, RZ, R11 ;  /* 0x0000000bff7a723e */ /* 0x000fe200000000ff */
[----:B------:R-:W-:Y:S01]  /*18b0*/  @P2 FMUL.FTZ R14, R123, R74 ;  /* 0x0000004a7b0e2220 */ /* 0x000fe20000410000 */
[----:B------:R-:W-:Y:S01]  /*18c0*/  F2FP.F16.F32.PACK_AB R123, RZ, R12 ;  /* 0x0000000cff7b723e */ /* 0x000fe200000000ff */
[----:B---3--:R-:W-:Y:S01]  /*18d0*/  @P2 FMUL.FTZ R144, R124, R145 ;  /* 0x000000917c902220 */ /* 0x008fe20000410000 */
[----:B------:R-:W-:-:S02]  /*18e0*/  MOV R124, RZ ;  /* 0x000000ff007c7202 */ /* 0x000fc40000000f00 */
[----:B------:R-:W-:Y:S01]  /*18f0*/  F2FP.F16.F32.PACK_AB R145, RZ, R13 ;  /* 0x0000000dff91723e */ /* 0x000fe200000000ff */
[----:B------:R-:W-:Y:S01]  /*1900*/  @P2 FMUL.FTZ R124, R144, R75 ;  /* 0x0000004b907c2220 */ /* 0x000fe20000410000 */
[----:B------:R-:W-:Y:S02]  /*1910*/  F2FP.F16.F32.PACK_AB R144, RZ, R9 ;  /* 0x00000009ff90723e */ /* 0x000fe400000000ff */
[----:B------:R-:W-:Y:S01]  /*1920*/  F2FP.F16.F32.PACK_AB R151, RZ, R14 ;  /* 0x0000000eff97723e */ /* 0x000fe200000000ff */
[----:B----4-:R-:W-:Y:S01]  /*1930*/  @P2 FMUL.FTZ R121, R120, R121 ;  /* 0x0000007978792220 */ /* 0x010fe20000410000 */
[----:B------:R-:W-:-:S03]  /*1940*/  F2FP.F16.F32.PACK_AB R152, RZ, R124 ;  /* 0x0000007cff98723e */ /* 0x000fc600000000ff */
[----:B------:R-:W-:Y:S01]  /*1950*/  @P2 FMUL.FTZ R15, R121, R76 ;  /* 0x0000004c790f2220 */ /* 0x000fe20000410000 */
[----:B------:R-:W-:-:S04]  /*1960*/  F2FP.F16.F32.PACK_AB R121, RZ, R10 ;  /* 0x0000000aff79723e */ /* 0x000fc800000000ff */
[----:B------:R-:W-:Y:S02]  /*1970*/  F2FP.F16.F32.PACK_AB R120, RZ, R15 ;  /* 0x0000000fff78723e */ /* 0x000fe400000000ff */
[----:B------:R-:W-:Y:S02]  /*1980*/  PRMT R121, R121, 0x5410, R122 ;  /* 0x0000541079797816 */ /* 0x000fe4000000007a */
[----:B------:R-:W-:Y:S02]  /*1990*/  PRMT R122, R123, 0x5410, R145 ;  /* 0x000054107b7a7816 */ /* 0x000fe40000000091 */
[----:B------:R-:W-:Y:S02]  /*19a0*/  PRMT R123, R151, 0x5410, R152 ;  /* 0x00005410977b7816 */ /* 0x000fe40000000098 */
[----:B------:R-:W-:-:S07]  /*19b0*/  PRMT R120, R120, 0x5410, R144 ;  /* 0x0000541078787816 */ /* 0x000fce0000000090 */
.L_x_18640:
[----:B------:R-:W1:Y:S01]  /*19c0*/  LDC.64 R144, c[0x0][0x3a8] ;  /* 0x0000ea00ff907b82 */ /* 0x000e620000000a00 */
[----:B------:R-:W-:Y:S01]  /*19d0*/  IADD3 R150, PT, PT, R150, 0x20, RZ ;  /* 0x0000002096967810 */ /* 0x000fe20007ffe0ff */
[C---:B-1----:R-:W-:Y:S01]  /*19e0*/  IMAD.WIDE.U32 R144, R147.reuse, 0x10, R144 ;  /* 0x0000001093907825 */ /* 0x042fe200078e0090 */
[----:B------:R-:W-:-:S04]  /*19f0*/  IADD3 R147, PT, PT, R147, 0x20, RZ ;  /* 0x0000002093937810 */ /* 0x000fc80007ffe0ff */
[----:B------:R1:W-:Y:S03]  /*1a00*/  STG.E.128 desc[UR6][R144.64], R120 ;  /* 0x0000007890007986 */ /* 0x0003e6000c101d06 */
.L_x_18638:
[----:B------:R-:W-:Y:S05]  /*1a10*/  BSYNC.RECONVERGENT B0 ;  /* 0x0000000000007941 */ /* 0x000fea0003800200 */
.L_x_18637:
        /* <DEDUP_REMOVED lines=15> */
[--C-:B------:R-:W-:Y:S02]  /*1b10*/  HADD2.F32 R127, -RZ, R17.reuse.H1_H1 ;  /* 0x30000011ff7f7230 */ /* 0x100fe40000004100 */
[----:B------:R-:W-:Y:S02]  /*1b20*/  HADD2.F32 R126, -RZ, R17.H0_H0 ;  /* 0x20000011ff7e7230 */ /* 0x000fe40000004100 */
[--C-:B------:R-:W-:Y:S02]  /*1b30*/  HADD2.F32 R130, -RZ, R19.reuse.H0_H0 ;  /* 0x20000013ff827230 */ /* 0x100fe40000004100 */
[----:B------:R-:W-:-:S04]  /*1b40*/  HADD2.F32 R132, -RZ, R19.H1_H1 ;  /* 0x30000013ff847230 */ /* 0x000fc80000004100 */
[----:B-1----:R-:W1:Y:S01]  /*1b50*/  @P1 LDC R121, c[0x0][0x40c] ;  /* 0x00010300ff791b82 */ /* 0x002e620000000800 */
[----:B------:R-:W-:Y:S02]  /*1b60*/  @P1 HADD2.F32 R120, -RZ, R20.H1_H1 ;  /* 0x30000014ff781230 */ /* 0x000fe40000004100 */
[----:B------:R-:W-:-:S05]  /*1b70*/  @P1 HADD2.F32 R128, -RZ, R21.H1_H1 ;  /* 0x30000015ff801230 */ /* 0x000fca0000004100 */
[----:B------:R-:W2:Y:S08]  /*1b80*/  @P1 LDC R122, c[0x0][0x40c] ;  /* 0x00010300ff7a1b82 */ /* 0x000eb00000000800 */
[----:B------:R-:W3:Y:S08]  /*1b90*/  @P1 LDC R129, c[0x0][0x40c] ;  /* 0x00010300ff811b82 */ /* 0x000ef00000000800 */
[----:B------:R-:W4:Y:S01]  /*1ba0*/  @P1 LDC R131, c[0x0][0x40c] ;  /* 0x00010300ff831b82 */ /* 0x000f220000000800 */
[----:B-1----:R-:W-:Y:S01]  /*1bb0*/  @P1 FMUL.FTZ R120, R120, R121 ;  /* 0x0000007978781220 */ /* 0x002fe20000410000 */
[----:B------:R-:W-:-:S03]  /*1bc0*/  @P1 HADD2.F32 R121, -RZ, R21.H0_H0 ;  /* 0x20000015ff791230 */ /* 0x000fc60000004100 */
[----:B------:R-:W-:Y:S01]  /*1bd0*/  @P1 FFMA.FTZ R125, R120, R53, R125 ;  /* 0x00000035787d1223 */ /* 0x000fe2000001007d */
[--C-:B------:R-:W-:Y:S02]  /*1be0*/  @P1 HADD2.F32 R120, -RZ, R22.reuse.H0_H0 ;  /* 0x20000016ff781230 */ /* 0x100fe40000004100 */
[----:B------:R-:W1:Y:S01]  /*1bf0*/  @P1 LDC R145, c[0x0][0x40c] ;  /* 0x00010300ff911b82 */ /* 0x000e620000000800 */
[----:B--2---:R-:W-:Y:S01]  /*1c00*/  @P1 FMUL.FTZ R123, R121, R122 ;  /* 0x0000007a797b1220 */ /* 0x004fe20000410000 */
[----:B------:R-:W-:Y:S01]  /*1c10*/  @P1 HADD2.F32 R122, -RZ, R22.H1_H1 ;  /* 0x30000016ff7a1230 */ /* 0x000fe20000004100 */
[----:B------:R-:W-:Y:S02]  /*1c20*/  F2FP.F16.F32.PACK_AB R144, RZ, R125 ;  /* 0x0000007dff90723e */ /* 0x000fe400000000ff */
[----:B------:R-:W-:-:S03]  /*1c30*/  @P1 FFMA.FTZ R126, R123, R54, R126 ;  /* 0x000000367b7e1223 */ /* 0x000fc6000001007e */
[----:B------:R-:W2:Y:S01]  /*1c40*/  @P1 LDC R151, c[0x0][0x40c] ;  /* 0x00010300ff971b82 */ /* 0x000ea20000000800 */
[----:B---3--:R-:W-:Y:S01]  /*1c50*/  @P1 FMUL.FTZ R128, R128, R129 ;  /* 0x0000008180801220 */ /* 0x008fe20000410000 */
[----:B------:R-:W-:-:S03]  /*1c60*/  HADD2.F32 R129, -RZ, R18.H1_H1 ;  /* 0x30000012ff817230 */ /* 0x000fc60000004100 */
[----:B------:R-:W-:Y:S01]  /*1c70*/  @P1 FFMA.FTZ R127, R128, R55, R127 ;  /* 0x00000037807f1223 */ /* 0x000fe2000001007f */
[----:B------:R-:W-:Y:S02]  /*1c80*/  HADD2.F32 R128, -RZ, R18.H0_H0 ;  /* 0x20000012ff807230 */ /* 0x000fe40000004100 */
[----:B------:R-:W3:Y:S01]  /*1c90*/  @P1 LDC R121, c[0x0][0x40c] ;  /* 0x00010300ff791b82 */ /* 0x000ee20000000800 */
[----:B----4-:R-:W-:Y:S01]  /*1ca0*/  @P1 FMUL.FTZ R131, R120, R131 ;  /* 0x0000008378831220 */ /* 0x010fe20000410000 */
[----:B------:R-:W-:-:S03]  /*1cb0*/  @P1 HADD2.F32 R120, -RZ, R23.H0_H0 ;  /* 0x20000017ff781230 */ /* 0x000fc60000004100 */
[----:B------:R-:W-:Y:S01]  /*1cc0*/  @P1 FFMA.FTZ R128, R131, R48, R128 ;  /* 0x0000003083801223 */ /* 0x000fe20000010080 */
[----:B------:R-:W-:Y:S02]  /*1cd0*/  HADD2.F32 R131, -RZ, R16.H0_H0 ;  /* 0x20000010ff837230 */ /* 0x000fe40000004100 */
[----:B------:R-:W4:Y:S01]  /*1ce0*/  @P1 LDC R153, c[0x0][0x40c] ;  /* 0x00010300ff991b82 */ /* 0x000f220000000800 */
[----:B-1----:R-:W-:Y:S01]  /*1cf0*/  @P1 FMUL.FTZ R122, R122, R145 ;  /* 0x000000917a7a1220 */ /* 0x002fe20000410000 */
[----:B------:R-:W-:-:S03]  /*1d00*/  F2FP.F16.F32.PACK_AB R145, RZ, R128 ;  /* 0x00000080ff91723e */ /* 0x000fc600000000ff */
[----:B------:R-:W-:Y:S01]  /*1d10*/  @P1 FFMA.FTZ R129, R122, R49, R129 ;  /* 0x000000317a811223 */ /* 0x000fe20000010081 */
[----:B------:R-:W-:Y:S02]  /*1d20*/  @P1 HADD2.F32 R122, -RZ, R23.H1_H1 ;  /* 0x30000017ff7a1230 */ /* 0x000fe40000004100 */
[----:B--2---:R-:W-:Y:S01]  /*1d30*/  @P1 FMUL.FTZ R151, R120, R151 ;  /* 0x0000009778971220 */ /* 0x004fe20000410000 */
[----:B------:R-:W-:-:S03]  /*1d40*/  @P1 HADD2.F32 R120, -RZ, R20.H0_H0 ;  /* 0x20000014ff781230 */ /* 0x000fc60000004100 */
[----:B------:R-:W-:Y:S01]  /*1d50*/  @P1 FFMA.FTZ R130, R151, R50, R130 ;  /* 0x0000003297821223 */ /* 0x000fe20000010082 */
[----:B------:R-:W-:Y:S01]  /*1d60*/  F2FP.F16.F32.PACK_AB R151, RZ, R129 ;  /* 0x00000081ff97723e */ /* 0x000fe200000000ff */
[----:B---3--:R-:W-:Y:S01]  /*1d70*/  @P1 FMUL.FTZ R120, R120, R121 ;  /* 0x0000007978781220 */ /* 0x008fe20000410000 */
[----:B------:R-:W-:Y:S02]  /*1d80*/  F2FP.F16.F32.PACK_AB R121, RZ, R126 ;  /* 0x0000007eff79723e */ /* 0x000fe400000000ff */
[----:B------:R-:W-:Y:S01]  /*1d90*/  F2FP.F16.F32.PACK_AB R152, RZ, R130 ;  /* 0x00000082ff98723e */ /* 0x000fe200000000ff */
[----:B------:R-:W-:Y:S01]  /*1da0*/  @P1 FFMA.FTZ R131, R120, R52, R131 ;  /* 0x0000003478831223 */ /* 0x000fe20000010083 */
[----:B----4-:R-:W-:Y:S01]  /*1db0*/  @P1 FMUL.FTZ R153, R122, R153 ;  /* 0x000000997a991220 */ /* 0x010fe20000410000 */
[----:B------:R-:W-:-:S03]  /*1dc0*/  F2FP.F16.F32.PACK_AB R122, RZ, R127 ;  /* 0x0000007fff7a723e */ /* 0x000fc600000000ff */
[----:B------:R-:W-:Y:S01]  /*1dd0*/  F2FP.F16.F32.PACK_AB R120, RZ, R131 ;  /* 0x00000083ff78723e */ /* 0x000fe200000000ff */
[----:B------:R-:W-:Y:S01]  /*1de0*/  @P1 FFMA.FTZ R132, R153, R51, R132 ;  /* 0x0000003399841223 */ /* 0x000fe20000010084 */
[----:B------:R-:W-:Y:S02]  /*1df0*/  PRMT R121, R121, 0x5410, R122 ;  /* 0x0000541079797816 */ /* 0x000fe4000000007a */
[----:B------:R-:W-:Y:S02]  /*1e00*/  PRMT R122, R145, 0x5410, R151 ;  /* 0x00005410917a7816 */ /* 0x000fe40000000097 */
[----:B------:R-:W-:Y:S02]  /*1e10*/  F2FP.F16.F32.PACK_AB R123, RZ, R132 ;  /* 0x00000084ff7b723e */ /* 0x000fe400000000ff */
[----:B------:R-:W-:Y:S02]  /*1e20*/  PRMT R120, R120, 0x5410, R144 ;  /* 0x0000541078787816 */ /* 0x000fe40000000090 */
[----:B------:R-:W-:Y:S01]  /*1e30*/  PRMT R123, R152, 0x5410, R123 ;  /* 0x00005410987b7816 */ /* 0x000fe2000000007b */
[----:B------:R-:W-:Y:S06]  /*1e40*/  BRA `(.L_x_18644) ;  /* 0x0000000000cc7947 */ /* 0x000fec0003800000 */
.L_x_18643:
[----:B-1----:R-:W1:Y:S01]  /*1e50*/  @P2 LDC R121, c[0x0][0x40c] ;  /* 0x00010300ff792b82 */ /* 0x002e620000000800 */
[----:B-----5:R-:W-:Y:S02]  /*1e60*/  @P2 HADD2.F32 R120, -RZ, R20.H1_H1 ;  /* 0x30000014ff782230 */ /* 0x020fe40000004100 */
[----:B------:R-:W-:Y:S02]  /*1e70*/  HFMA2 R125, -RZ, RZ, 0, 0 ;  /* 0x00000000ff7d7431 */ /* 0x000fe400000001ff */
[----:B------:R-:W-:Y:S01]  /*1e80*/  @P2 HADD2.F32 R122, -RZ, R21.H0_H0 ;  /* 0x20000015ff7a2230 */ /* 0x000fe20000004100 */
[----:B------:R-:W-:Y:S01]  /*1e90*/  MOV R126, RZ ;  /* 0x000000ff007e7202 */ /* 0x000fe20000000f00 */
[----:B------:R-:W-:Y:S02]  /*1ea0*/  @P2 HADD2.F32 R128, -RZ, R22.H0_H0 ;  /* 0x20000016ff802230 */ /* 0x000fe40000004100 */
[----:B------:R-:W-:Y:S01]  /*1eb0*/  @P2 HADD2.F32 R132, -RZ, R23.H1_H1 ;  /* 0x30000017ff842230 */ /* 0x000fe20000004100 */
[----:B------:R-:W2:Y:S08]  /*1ec0*/  @P2 LDC R123, c[0x0][0x40c] ;  /* 0x00010300ff7b2b82 */ /* 0x000eb00000000800 */
[----:B------:R-:W3:Y:S08]  /*1ed0*/  @P2 LDC R127, c[0x0][0x40c] ;  /* 0x00010300ff7f2b82 */ /* 0x000ef00000000800 */
[----:B------:R-:W4:Y:S01]  /*1ee0*/  @P2 LDC R129, c[0x0][0x40c] ;  /* 0x00010300ff812b82 */ /* 0x000f220000000800 */
[----:B-1----:R-:W-:-:S04]  /*1ef0*/  @P2 FMUL.FTZ R120, R120, R121 ;  /* 0x0000007978782220 */ /* 0x002fc80000410000 */
[----:B------:R-:W-:Y:S01]  /*1f00*/  @P2 FMUL.FTZ R125, R120, R53 ;  /* 0x00000035787d2220 */ /* 0x000fe20000410000 */
[----:B------:R-:W-:Y:S02]  /*1f10*/  @P2 HADD2.F32 R120, -RZ, R22.H1_H1 ;  /* 0x30000016ff782230 */ /* 0x000fe40000004100 */
[----:B------:R-:W1:Y:S01]  /*1f20*/  @P2 LDC R131, c[0x0][0x40c] ;  /* 0x00010300ff832b82 */ /* 0x000e620000000800 */
[----:B--2---:R-:W-:Y:S01]  /*1f30*/  @P2 FMUL.FTZ R123, R122, R123 ;  /* 0x0000007b7a7b2220 */ /* 0x004fe20000410000 */
[----:B------:R-:W-:-:S03]  /*1f40*/  @P2 HADD2.F32 R122, -RZ, R21.H1_H1 ;  /* 0x30000015ff7a2230 */ /* 0x000fc60000004100 */
[----:B------:R-:W-:Y:S01]  /*1f50*/  @P2 FMUL.FTZ R126, R123, R54 ;  /* 0x000000367b7e2220 */ /* 0x000fe20000410000 */
[----:B------:R-:W-:Y:S02]  /*1f60*/  @P2 HADD2.F32 R123, -RZ, R23.H0_H0 ;  /* 0x20000017ff7b2230 */ /* 0x000fe40000004100 */
[----:B------:R-:W2:Y:S01]  /*1f70*/  @P2 LDC R130, c[0x0][0x40c] ;  /* 0x00010300ff822b82 */ /* 0x000ea20000000800 */
[----:B---3--:R-:W-:Y:S01]  /*1f80*/  @P2 FMUL.FTZ R122, R122, R127 ;  /* 0x0000007f7a7a2220 */ /* 0x008fe20000410000 */
[----:B------:R-:W-:-:S06]  /*1f90*/  HFMA2 R127, -RZ, RZ, 0, 0 ;  /* 0x00000000ff7f7431 */ /* 0x000fcc00000001ff */
[----:B------:R-:W3:Y:S01]  /*1fa0*/  @P2 LDC R145, c[0x0][0x40c] ;  /* 0x00010300ff912b82 */ /* 0x000ee20000000800 */
[----:B----4-:R-:W-:Y:S01]  /*1fb0*/  @P2 FMUL.FTZ R129, R128, R129 ;  /* 0x0000008180812220 */ /* 0x010fe20000410000 */
[----:B------:R-:W-:Y:S01]  /*1fc0*/  @P2 FMUL.FTZ R127, R122, R55 ;  /* 0x000000377a7f2220 */ /* 0x000fe20000410000 */
[----:B------:R-:W-:Y:S02]  /*1fd0*/  MOV R128, RZ ;  /* 0x000000ff00807202 */ /* 0x000fe40000000f00 */
[----:B------:R-:W-:Y:S01]  /*1fe0*/  @P2 FMUL.FTZ R128, R129, R48 ;  /* 0x0000003081802220 */ /* 0x000fe20000410000 */
[----:B------:R-:W-:Y:S02]  /*1ff0*/  HFMA2 R129, -RZ, RZ, 0, 0 ;  /* 0x00000000ff817431 */ /* 0x000fe400000001ff */
[----:B------:R-:W4:Y:S01]  /*2000*/  @P2 LDC R121, c[0x0][0x40c] ;  /* 0x00010300ff792b82 */ /* 0x000f220000000800 */
[----:B-1----:R-:W-:Y:S01]  /*2010*/  @P2 FMUL.FTZ R122, R120, R131 ;  /* 0x00000083787a2220 */ /* 0x002fe20000410000 */
[----:B------:R-:W-:-:S03]  /*2020*/  @P2 HADD2.F32 R120, -RZ, R20.H0_H0 ;  /* 0x20000014ff782230 */ /* 0x000fc60000004100 */
[----:B------:R-:W-:Y:S01]  /*2030*/  @P2 FMUL.FTZ R129, R122, R49 ;  /* 0x000000317a812220 */ /* 0x000fe20000410000 */
[----:B------:R-:W-:Y:S01]  /*2040*/  F2FP.F16.F32.PACK_AB R122, RZ, R127 ;  /* 0x0000007fff7a723e */ /* 0x000fe200000000ff */
[----:B--2---:R-:W-:Y:S01]  /*2050*/  @P2 FMUL.FTZ R123, R123, R130 ;  /* 0x000000827b7b2220 */ /* 0x004fe20000410000 */
[----:B------:R-:W-:-:S03]  /*2060*/  CS2R R130, SRZ ;  /* 0x0000000000827805 */ /* 0x000fc6000001ff00 */
[----:B------:R-:W-:Y:S01]  /*2070*/  @P2 FMUL.FTZ R130, R123, R50 ;  /* 0x000000327b822220 */ /* 0x000fe20000410000 */
[----:B------:R-:W-:Y:S01]  /*2080*/  F2FP.F16.F32.PACK_AB R123, RZ, R128 ;  /* 0x00000080ff7b723e */ /* 0x000fe200000000ff */
[----:B---3--:R-:W-:Y:S01]  /*2090*/  @P2 FMUL.FTZ R144, R132, R145 ;  /* 0x0000009184902220 */ /* 0x008fe20000410000 */
[----:B------:R-:W-:Y:S02]  /*20a0*/  MOV R132, RZ ;  /* 0x000000ff00847202 */ /* 0x000fe40000000f00 */
        /* <DEDUP_REMOVED lines=13> */
.L_x_18644:
[----:B------:R-:W1:Y:S01]  /*2180*/  LDC.64 R144, c[0x0][0x3a8] ;  /* 0x0000ea00ff907b82 */ /* 0x000e620000000a00 */
[----:B------:R-:W-:Y:S01]  /*2190*/  IADD3 R150, PT, PT, R150, 0x20, RZ ;  /* 0x0000002096967810 */ /* 0x000fe20007ffe0ff */
[C---:B-1----:R-:W-:Y:S01]  /*21a0*/  IMAD.WIDE.U32 R144, R147.reuse, 0x10, R144 ;  /* 0x0000001093907825 */ /* 0x042fe200078e0090 */
[----:B------:R-:W-:-:S04]  /*21b0*/  IADD3 R147, PT, PT, R147, 0x20, RZ ;  /* 0x0000002093937810 */ /* 0x000fc80007ffe0ff */
[----:B------:R1:W-:Y:S03]  /*21c0*/  STG.E.128 desc[UR6][R144.64], R120 ;  /* 0x0000007890007986 */ /* 0x0003e6000c101d06 */
.L_x_18642:
[----:B------:R-:W-:Y:S05]  /*21d0*/  BSYNC.RECONVERGENT B0 ;  /* 0x0000000000007941 */ /* 0x000fea0003800200 */
.L_x_18641:
        /* <DEDUP_REMOVED lines=14> */
[----:B------:R-:W-:Y:S02]  /*22c0*/  HADD2.F32 R134, -RZ, R17.H0_H0 ;  /* 0x20000011ff867230 */ /* 0x000fe40000004100 */
[--C-:B------:R-:W-:Y:S02]  /*22d0*/  HADD2.F32 R138, -RZ, R18.reuse.H1_H1 ;  /* 0x30000012ff8a7230 */ /* 0x100fe40000004100 */
[----:B------:R-:W-:-:S06]  /*22e0*/  HADD2.F32 R136, -RZ, R18.H0_H0 ;  /* 0x20000012ff887230 */ /* 0x000fcc0000004100 */
[----:B-1----:R-:W1:Y:S01]  /*22f0*/  @P2 LDC R121, c[0x0][0x40c] ;  /* 0x00010300ff792b82 */ /* 0x002e620000000800 */
[----:B------:R-:W-:Y:S02]  /*2300*/  @P2 HADD2.F32 R120, -RZ, R20.H1_H1 ;  /* 0x30000014ff782230 */ /* 0x000fe40000004100 */
[----:B------:R-:W-:-:S05]  /*2310*/  @P2 HADD2.F32 R122, -RZ, R21.H0_H0 ;  /* 0x20000015ff7a2230 */ /* 0x000fca0000004100 */
[----:B------:R-:W2:Y:S08]  /*2320*/  @P2 LDC R123, c[0x0][0x40c] ;  /* 0x00010300ff7b2b82 */ /* 0x000eb00000000800 */
[----:B------:R-:W3:Y:S08]  /*2330*/  @P2 LDC R135, c[0x0][0x40c] ;  /* 0x00010300ff872b82 */ /* 0x000ef00000000800 */
[----:B------:R-:W4:Y:S01]  /*2340*/  @P2 LDC R137, c[0x0][0x40c] ;  /* 0x00010300ff892b82 */ /* 0x000f220000000800 */
[----:B-1----:R-:W-:-:S04]  /*2350*/  @P2 FMUL.FTZ R120, R120, R121 ;  /* 0x0000007978782220 */ /* 0x002fc80000410000 */
[----:B------:R-:W-:Y:S01]  /*2360*/  @P2 FFMA.FTZ R133, R120, R29, R133 ;  /* 0x0000001d78852223 */ /* 0x000fe20000010085 */
[----:B------:R-:W-:Y:S02]  /*2370*/  @P2 HADD2.F32 R120, -RZ, R22.H0_H0 ;  /* 0x20000016ff782230 */ /* 0x000fe40000004100 */
[----:B------:R-:W1:Y:S01]  /*2380*/  @P2 LDC R140, c[0x0][0x40c] ;  /* 0x00010300ff8c2b82 */ /* 0x000e620000000800 */
[----:B--2---:R-:W-:Y:S01]  /*2390*/  @P2 FMUL.FTZ R123, R122, R123 ;  /* 0x0000007b7a7b2220 */ /* 0x004fe20000410000 */
[----:B------:R-:W-:-:S03]  /*23a0*/  @P2 HADD2.F32 R122, -RZ, R21.H1_H1 ;  /* 0x30000015ff7a2230 */ /* 0x000fc60000004100 */
[----:B------:R-:W-:Y:S01]  /*23b0*/  @P2 FFMA.FTZ R134, R123, R30, R134 ;  /* 0x0000001e7b862223 */ /* 0x000fe20000010086 */
[----:B------:R-:W-:Y:S02]  /*23c0*/  @P2 HADD2.F32 R123, -RZ, R22.H1_H1 ;  /* 0x30000016ff7b2230 */ /* 0x000fe40000004100 */
[----:B------:R-:W2:Y:S01]  /*23d0*/  @P2 LDC R139, c[0x0][0x40c] ;  /* 0x00010300ff8b2b82 */ /* 0x000ea20000000800 */
[----:B---3--:R-:W-:Y:S01]  /*23e0*/  @P2 FMUL.FTZ R122, R122, R135 ;  /* 0x000000877a7a2220 */ /* 0x008fe20000410000 */
[----:B------:R-:W-:-:S05]  /*23f0*/  HADD2.F32 R135, -RZ, R17.H1_H1 ;  /* 0x30000011ff877230 */ /* 0x000fca0000004100 */
[----:B------:R-:W-:Y:S01]  /*2400*/  @P2 FFMA.FTZ R135, R122, R31, R135 ;  /* 0x0000001f7a872223 */ /* 0x000fe20000010087 */
[----:B------:R-:W3:Y:S01]  /*2410*/  @P2 LDC R121, c[0x0][0x40c] ;  /* 0x00010300ff792b82 */ /* 0x000ee20000000800 */
[----:B----4-:R-:W-:Y:S01]  /*2420*/  @P2 FMUL.FTZ R137, R120, R137 ;  /* 0x0000008978892220 */ /* 0x010fe20000410000 */
[----:B------:R-:W-:-:S03]  /*2430*/  @P2 HADD2.F32 R120, -RZ, R23.H0_H0 ;  /* 0x20000017ff782230 */ /* 0x000fc60000004100 */
[----:B------:R-:W-:Y:S01]  /*2440*/  @P2 FFMA.FTZ R136, R137, R24, R136 ;  /* 0x0000001889882223 */ /* 0x000fe20000010088 */
[----:B------:R-:W-:Y:S02]  /*2450*/  HADD2.F32 R137, -RZ, R16.H0_H0 ;  /* 0x20000010ff897230 */ /* 0x000fe40000004100 */
[----:B------:R-:W4:Y:S01]  /*2460*/  @P2 LDC R144, c[0x0][0x40c] ;  /* 0x00010300ff902b82 */ /* 0x000f220000000800 */
[----:B-1----:R-:W-:Y:S01]  /*2470*/  @P2 FMUL.FTZ R123, R123, R140 ;  /* 0x0000008c7b7b2220 */ /* 0x002fe20000410000 */
[----:B------:R-:W-:Y:S01]  /*2480*/  HADD2.F32 R140, -RZ, R19.H1_H1 ;  /* 0x30000013ff8c7230 */ /* 0x000fe20000004100 */
[----:B------:R-:W-:Y:S02]  /*2490*/  F2FP.F16.F32.PACK_AB R145, RZ, R136 ;  /* 0x00000088ff91723e */ /* 0x000fe400000000ff */
[----:B------:R-:W-:Y:S01]  /*24a0*/  @P2 FFMA.FTZ R138, R123, R25, R138 ;  /* 0x000000197b8a2223 */ /* 0x000fe2000001008a */
[----:B------:R-:W-:Y:S02]  /*24b0*/  @P2 HADD2.F32 R123, -RZ, R23.H1_H1 ;  /* 0x30000017ff7b2230 */ /* 0x000fe40000004100 */
[----:B--2---:R-:W-:Y:S01]  /*24c0*/  @P2 FMUL.FTZ R122, R120, R139 ;  /* 0x0000008b787a2220 */ /* 0x004fe20000410000 */
[----:B------:R-:W-:Y:S01]  /*24d0*/  @P2 HADD2.F32 R120, -RZ, R20.H0_H0 ;  /* 0x20000014ff782230 */ /* 0x000fe20000004100 */
[----:B------:R-:W-:Y:S01]  /*24e0*/  F2FP.F16.F32.PACK_AB R149, RZ, R138 ;  /* 0x0000008aff95723e */ /* 0x000fe200000000ff */
[----:B------:R-:W-:-:S03]  /*24f0*/  HADD2.F32 R139, -RZ, R19.H0_H0 ;  /* 0x20000013ff8b7230 */ /* 0x000fc60000004100 */
[----:B---3--:R-:W-:Y:S02]  /*2500*/  @P2 FMUL.FTZ R120, R120, R121 ;  /* 0x0000007978782220 */ /* 0x008fe40000410000 */
[----:B------:R-:W-:Y:S01]  /*2510*/  @P2 FFMA.FTZ R139, R122, R26, R139 ;  /* 0x0000001a7a8b2223 */ /* 0x000fe2000001008b */
[----:B------:R-:W-:Y:S01]  /*2520*/  F2FP.F16.F32.PACK_AB R121, RZ, R134 ;  /* 0x00000086ff79723e */ /* 0x000fe200000000ff */
[----:B------:R-:W-:Y:S01]  /*2530*/  @P2 FFMA.FTZ R137, R120, R28, R137 ;  /* 0x0000001c78892223 */ /* 0x000fe20000010089 */
[----:B------:R-:W-:Y:S02]  /*2540*/  F2FP.F16.F32.PACK_AB R122, RZ, R135 ;  /* 0x00000087ff7a723e */ /* 0x000fe400000000ff */
[----:B------:R-:W-:Y:S01]  /*2550*/  F2FP.F16.F32.PACK_AB R150, RZ, R139 ;  /* 0x0000008bff96723e */ /* 0x000fe200000000ff */
[----:B----4-:R-:W-:Y:S01]  /*2560*/  @P2 FMUL.FTZ R123, R123, R144 ;  /* 0x000000907b7b2220 */ /* 0x010fe20000410000 */
[----:B------:R-:W-:Y:S02]  /*2570*/  F2FP.F16.F32.PACK_AB R144, RZ, R133 ;  /* 0x00000085ff90723e */ /* 0x000fe400000000ff */
[----:B------:R-:W-:Y:S01]  /*2580*/  F2FP.F16.F32.PACK_AB R120, RZ, R137 ;  /* 0x00000089ff78723e */ /* 0x000fe200000000ff */
[----:B------:R-:W-:Y:S01]  /*2590*/  @P2 FFMA.FTZ R140, R123, R27, R140 ;  /* 0x0000001b7b8c2223 */ /* 0x000fe2000001008c */
[----:B------:R-:W-:-:S02]  /*25a0*/  PRMT R121, R121, 0x5410, R122 ;  /* 0x0000541079797816 */ /* 0x000fc4000000007a */
[----:B------:R-:W-:Y:S02]  /*25b0*/  PRMT R122, R145, 0x5410, R149 ;  /* 0x00005410917a7816 */ /* 0x000fe40000000095 */
[----:B------:R-:W-:Y:S02]  /*25c0*/  F2FP.F16.F32.PACK_AB R123, RZ, R140 ;  /* 0x0000008cff7b723e */ /* 0x000fe400000000ff */
[----:B------:R-:W-:Y:S02]  /*25d0*/  PRMT R120, R120, 0x5410, R144 ;  /* 0x0000541078787816 */ /* 0x000fe40000000090 */
[----:B------:R-:W-:Y:S01]  /*25e0*/  PRMT R123, R150, 0x5410, R123 ;  /* 0x00005410967b7816 */ /* 0x000fe2000000007b */
[----:B------:R-:W-:Y:S06]  /*25f0*/  BRA `(.L_x_18648) ;  /* 0x0000000000cc7947 */ /* 0x000fec0003800000 */
.L_x_18647:
[----:B-1----:R-:W1:Y:S01]  /*2600*/  @P2 LDC R121, c[0x0][0x40c] ;  /* 0x00010300ff792b82 */ /* 0x002e620000000800 */
[----:B-----5:R-:W-:Y:S02]  /*2610*/  @P2 HADD2.F32 R120, -RZ, R20.H1_H1 ;  /* 0x30000014ff782230 */ /* 0x020fe40000004100 */
[----:B------:R-:W-:Y:S02]  /*2620*/  HFMA2 R133, -RZ, RZ, 0, 0 ;  /* 0x00000000ff857431 */ /* 0x000fe400000001ff */
[----:B------:R-:W-:Y:S01]  /*2630*/  @P2 HADD2.F32 R122, -RZ, R21.H0_H0 ;  /* 0x20000015ff7a2230 */ /* 0x000fe20000004100 */
[----:B------:R-:W-:Y:S01]  /*2640*/  MOV R134, RZ ;  /* 0x000000ff00867202 */ /* 0x000fe20000000f00 */
[----:B------:R-:W-:Y:S02]  /*2650*/  @P2 HADD2.F32 R140, -RZ, R23.H1_H1 ;  /* 0x30000017ff8c2230 */ /* 0x000fe40000004100 */
[----:B------:R-:W-:Y:S01]  /*2660*/  @P2 HADD2.F32 R136, -RZ, R22.H0_H0 ;  /* 0x20000016ff882230 */ /* 0x000fe20000004100 */
        /* <DEDUP_REMOVED lines=15> */
[----:B------:R-:W-:Y:S01]  /*2760*/  @P2 FMUL.FTZ R135, R122, R31 ;  /* 0x0000001f7a872220 */ /* 0x000fe20000410000 */
[----:B----4-:R-:W-:Y:S01]  /*2770*/  @P2 FMUL.FTZ R122, R120, R139 ;  /* 0x0000008b787a2220 */ /* 0x010fe20000410000 */
[----:B------:R-:W-:-:S05]  /*2780*/  @P2 HADD2.F32 R120, -RZ, R20.H0_H0 ;  /* 0x20000014ff782230 */ /* 0x000fca0000004100 */
[----:B------:R-:W4:Y:S01]  /*2790*/  @P2 LDC R121, c[0x0][0x40c] ;  /* 0x00010300ff792b82 */ /* 0x000f220000000800 */
[----:B-1----:R-:W-:Y:S01]  /*27a0*/  @P2 FMUL.FTZ R144, R140, R145 ;  /* 0x000000918c902220 */ /* 0x002fe20000410000 */
[----:B------:R-:W-:Y:S02]  /*27b0*/  HFMA2 R140, -RZ, RZ, 0, 0 ;  /* 0x00000000ff8c7431 */ /* 0x000fe400000001ff */
[----:B--2---:R-:W-:Y:S01]  /*27c0*/  @P2 FMUL.FTZ R137, R136, R137 ;  /* 0x0000008988892220 */ /* 0x004fe20000410000 */
[----:B------:R-:W-:Y:S01]  /*27d0*/  MOV R136, RZ ;  /* 0x000000ff00887202 */ /* 0x000fe20000000f00 */
[----:B------:R-:W-:Y:S01]  /*27e0*/  @P2 FMUL.FTZ R140, R144, R27 ;  /* 0x0000001b908c2220 */ /* 0x000fe20000410000 */
[----:B------:R-:W-:Y:S01]  /*27f0*/  F2FP.F16.F32.PACK_AB R144, RZ, R133 ;  /* 0x00000085ff90723e */ /* 0x000fe200000000ff */
[----:B------:R-:W-:Y:S01]  /*2800*/  @P2 FMUL.FTZ R136, R137, R24 ;  /* 0x0000001889882220 */ /* 0x000fe20000410000 */
[----:B------:R-:W-:Y:S02]  /*2810*/  MOV R137, RZ ;  /* 0x000000ff00897202 */ /* 0x000fe40000000f00 */
[----:B------:R-:W-:Y:S01]  /*2820*/  F2FP.F16.F32.PACK_AB R150, RZ, R140 ;  /* 0x0000008cff96723e */ /* 0x000fe200000000ff */
[----:B---3--:R-:W-:Y:S01]  /*2830*/  @P2 FMUL.FTZ R123, R123, R138 ;  /* 0x0000008a7b7b2220 */ /* 0x008fe20000410000 */
[----:B------:R-:W-:-:S02]  /*2840*/  CS2R R138, SRZ ;  /* 0x00000000008a7805 */ /* 0x000fc4000001ff00 */
[----:B------:R-:W-:Y:S01]  /*2850*/  @P2 FMUL.FTZ R138, R122, R25 ;  /* 0x000000197a8a2220 */ /* 0x000fe20000410000 */
[----:B------:R-:W-:Y:S01]  /*2860*/  @P2 FMUL.FTZ R139, R123, R26 ;  /* 0x0000001a7b8b2220 */ /* 0x000fe20000410000 */
[----:B------:R-:W-:Y:S02]  /*2870*/  F2FP.F16.F32.PACK_AB R122, RZ, R135 ;  /* 0x00000087ff7a723e */ /* 0x000fe400000000ff */
[----:B------:R-:W-:Y:S01]  /*2880*/  F2FP.F16.F32.PACK_AB R123, RZ, R136 ;  /* 0x00000088ff7b723e */ /* 0x000fe200000000ff */
[----:B----4-:R-:W-:Y:S01]  /*2890*/  @P2 FMUL.FTZ R121, R120, R121 ;  /* 0x0000007978792220 */ /* 0x010fe20000410000 */
[----:B------:R-:W-:Y:S02]  /*28a0*/  F2FP.F16.F32.PACK_AB R145, RZ, R138 ;  /* 0x0000008aff91723e */ /* 0x000fe400000000ff */
[----:B------:R-:W-:Y:S01]  /*28b0*/  F2FP.F16.F32.PACK_AB R149, RZ, R139 ;  /* 0x0000008bff95723e */ /* 0x000fe200000000ff */
[----:B------:R-:W-:Y:S01]  /*28c0*/  @P2 FMUL.FTZ R137, R121, R28 ;  /* 0x0000001c79892220 */ /* 0x000fe20000410000 */
[----:B------:R-:W-:-:S04]  /*28d0*/  F2FP.F16.F32.PACK_AB R121, RZ, R134 ;  /* 0x00000086ff79723e */ /* 0x000fc800000000ff */
[----:B------:R-:W-:Y:S02]  /*28e0*/  F2FP.F16.F32.PACK_AB R120, RZ, R137 ;  /* 0x00000089ff78723e */ /* 0x000fe400000000ff */
[----:B------:R-:W-:Y:S02]  /*28f0*/  PRMT R121, R121, 0x5410, R122 ;  /* 0x0000541079797816 */ /* 0x000fe4000000007a */
[----:B------:R-:W-:Y:S02]  /*2900*/  PRMT R122, R123, 0x5410, R145 ;  /* 0x000054107b7a7816 */ /* 0x000fe40000000091 */
[----:B------:R-:W-:Y:S02]  /*2910*/  PRMT R123, R149, 0x5410, R150 ;  /* 0x00005410957b7816 */ /* 0x000fe40000000096 */
[----:B------:R-:W-:-:S07]  /*2920*/  PRMT R120, R120, 0x5410, R144 ;  /* 0x0000541078787816 */ /* 0x000fce0000000090 */
.L_x_18648:
[----:B------:R-:W1:Y:S02]  /*2930*/  LDC.64 R144, c[0x0][0x3a8] ;  /* 0x0000ea00ff907b82 */ /* 0x000e640000000a00 */
[----:B-1----:R-:W-:-:S05]  /*2940*/  IMAD.WIDE.U32 R144, R147, 0x10, R144 ;  /* 0x0000001093907825 */ /* 0x002fca00078e0090 */
[----:B------:R2:W-:Y:S02]  /*2950*/  STG.E.128 desc[UR6][R144.64], R120 ;  /* 0x0000007890007986 */ /* 0x0005e4000c101d06 */
.L_x_18646:
[----:B------:R-:W-:Y:S05]  /*2960*/  BSYNC.RECONVERGENT B0 ;  /* 0x0000000000007941 */ /* 0x000fea0003800200 */
.L_x_18645:
        /* <DEDUP_REMOVED lines=125> */
.L_x_18670:
        /* <DEDUP_REMOVED lines=30> */
[C---:B------:R-:W-:Y:S01]  /*3320*/  FMUL.FTZ R122, R147.reuse, R122 ;  /* 0x0000007a937a7220 */ /* 0x040fe20000410000 */
        /* <DEDUP_REMOVED lines=8> */
[----:B------:R-:W-:Y:S01]  /*33b0*/  F2FP.F16.F32.PACK_AB R120, R121, R120 ;  /* 0x000000787978723e */ /* 0x000fe200000000ff */
        /* <DEDUP_REMOVED lines=12> */
[----:B------:R-:W-:-:S02]  /*3480*/  F2FP.F16.F32.PACK_AB R122, R123, R122 ;  /* 0x0000007a7b7a723e */ /* 0x000fc400000000ff */
[----:B------:R-:W-:Y:S02]  /*3490*/  F2FP.F16.F32.PACK_AB R121, R146, R121 ;  /* 0x000000799279723e */ /* 0x000fe400000000ff */
[----:B------:R-:W-:Y:S02]  /*34a0*/  F2FP.F16.F32.PACK_AB R123, R148, R153 ;  /* 0x00000099947b723e */ /* 0x000fe400000000ff */
[----:B------:R-:W-:-:S03]  /*34b0*/  IADD3 R151, PT, PT, R151, 0x20, RZ ;  /* 0x0000002097977810 */ /* 0x000fc60007ffe0ff */
[----:B------:R2:W-:Y:S04]  /*34c0*/  STG.E.128 desc[UR6][R144.64], R120 ;  /* 0x0000007890007986 */ /* 0x0005e8000c101d06 */
.L_x_18653:
[----:B------:R-:W-:Y:S05]  /*34d0*/  BSYNC.RECONVERGENT B1 ;  /* 0x0000000000017941 */ /* 0x000fea0003800200 */
.L_x_18652:
        /* <DEDUP_REMOVED lines=35> */
.L_x_18655:
[----:B------:R-:W-:Y:S05]  /*3710*/  BSYNC.RECONVERGENT B1 ;  /* 0x0000000000017941 */ /* 0x000fea0003800200 */
.L_x_18654:
        /* <DEDUP_REMOVED lines=35> */
.L_x_18657:
[----:B------:R-:W-:Y:S05]  /*3950*/  BSYNC.RECONVERGENT B1 ;  /* 0x0000000000017941 */ /* 0x000fea0003800200 */
.L_x_18656:
        /* <DEDUP_REMOVED lines=30> */
[----:B------:R-:W-:-:S05]  /*3b40*/  F2FP.F16.F32.PACK_AB R120, R147, R146 ;  /* 0x000000929378723e */ /* 0x000fca00000000ff */
[----:B------:R1:W-:Y:S02]  /*3b50*/  STG.E.128 desc[UR6][R144.64], R120 ;  /* 0x0000007890007986 */ /* 0x0003e4000c101d06 */
.L_x_18651:
[----:B------:R-:W-:Y:S05]  /*3b60*/  BSYNC.RECONVERGENT B0 ;  /* 0x0000000000007941 */ /* 0x000fea0003800200 */
.L_x_18650:
[----:B-1234-:R-:W1:Y:S02]  /*3b70*/  LDC.64 R120, c[0x0][0x380] ;  /* 0x0000e000ff787b82 */ /* 0x01ee640000000a00 */
[----:B-1----:R-:W-:-:S04]  /*3b80*/  LEA R141, R120, R141, 0x2 ;  /* 0x0000008d788d7211 */ /* 0x002fc800078e10ff */
[----:B------:R-:W-:-:S13]  /*3b90*/  ISETP.GE.AND P0, PT, R141, R121, PT ;  /* 0x000000798d00720c */ /* 0x000fda0003f06270 */
[----:B------:R-:W-:Y:S05]  /*3ba0*/  @!P0 BRA `(.L_x_18658) ;  /* 0xffffffcc00448947 */ /* 0x000fea000383ffff */
[----:B------:R-:W-:Y:S05]  /*3bb0*/  EXIT ;  /* 0x000000000000794d */ /* 0x000fea0003800000 */
.L_x_18649:
        /* <DEDUP_REMOVED lines=8> */
.L_x_18660:
[----:B------:R-:W-:Y:S05]  /*3c40*/  BSYNC B0 ;  /* 0x0000000000007941 */ /* 0x000fea0003800000 */
.L_x_18659:
        /* <DEDUP_REMOVED lines=9> */
.L_x_18661:
[----:B------:R-:W-:Y:S01]  /*3ce0*/  HFMA2 R153, -RZ, RZ, 0, 2.384185791015625e-07 ;  /* 0x00000004ff997431 */ /* 0x000fe200000001ff */
[----:B------:R-:W-:-:S05]  /*3cf0*/  MOV R122, R151 ;  /* 0x00000097007a7202 */ /* 0x000fca0000000f00 */
[----:B------:R-:W-:-:S05]  /*3d00*/  FADD.FTZ R122, R121, R122 ;  /* 0x0000007a797a7221 */ /* 0x000fca0000010000 */
[----:B------:R-:W-:-:S07]  /*3d10*/  MOV R152, R122 ;  /* 0x0000007a00987202 */ /* 0x000fce0000000f00 */
[----:B------:R-:W-:Y:S05]  /*3d20*/  WARPSYNC.COLLECTIVE R147, `(.L_x_18662) ;  /* 0x0000000093087348 */ /* 0x000fea0003c00000 */
[----:B------:R0:W1:Y:S02]  /*3d30*/  SHFL.BFLY P6, R151, R152, R153, R154 ;  /* 0x0c00009998977389 */ /* 0x00006400000c009a */
[----:B01----:R-:W-:Y:S05]  /*3d40*/  ENDCOLLECTIVE ;  /* 0x000000000000791b */ /* 0x003fea0003800000 */
.L_x_18662:
[----:B------:R-:W-:Y:S01]  /*3d50*/  HFMA2 R153, -RZ, RZ, 0, 4.76837158203125e-07 ;  /* 0x00000008ff997431 */ /* 0x000fe200000001ff */
[----:B------:R-:W-:-:S05]  /*3d60*/  MOV R123, R151 ;  /* 0x00000097007b7202 */ /* 0x000fca0000000f00 */
[----:B------:R-:W-:-:S05]  /*3d70*/  FADD.FTZ R123, R122, R123 ;  /* 0x0000007b7a7b7221 */ /* 0x000fca0000010000 */
[----:B------:R-:W-:-:S07]  /*3d80*/  MOV R152, R123 ;  /* 0x0000007b00987202 */ /* 0x000fce0000000f00 */
[----:B------:R-:W-:Y:S05]  /*3d90*/  WARPSYNC.COLLECTIVE R147, `(.L_x_18663) ;  /* 0x0000000093087348 */ /* 0x000fea0003c00000 */
[----:B------:R0:W1:Y:S02]  /*3da0*/  SHFL.BFLY P6, R151, R152, R153, R154 ;  /* 0x0c00009998977389 */ /* 0x00006400000c009a */
[----:B01----:R-:W-:Y:S05]  /*3db0*/  ENDCOLLECTIVE ;  /* 0x000000000000791b */ /* 0x003fea0003800000 */
.L_x_18663:
        /* <DEDUP_REMOVED lines=8> */
.L_x_18664:
        /* <DEDUP_REMOVED lines=73> */
.L_x_18665:
[----:B------:R-:W-:Y:S01]  /*42d0*/  HFMA2 R153, -RZ, RZ, 0, 1.1920928955078125e-07 ;  /* 0x00000002ff997431 */ /* 0x000fe200000001ff */
[----:B------:R-:W-:-:S05]  /*42e0*/  MOV R121, R151 ;  /* 0x0000009700797202 */ /* 0x000fca0000000f00 */
[----:B------:R-:W-:-:S05]  /*42f0*/  FADD.FTZ R121, R120, R121 ;  /* 0x0000007978797221 */ /* 0x000fca0000010000 */
[----:B------:R-:W-:-:S07]  /*4300*/  MOV R152, R121 ;  /* 0x0000007900987202 */ /* 0x000fce0000000f00 */
[----:B------:R-:W-:Y:S05]  /*4310*/  WARPSYNC.COLLECTIVE R147, `(.L_x_18666) ;  /* 0x0000000093087348 */ /* 0x000fea0003c00000 */
[----:B------:R0:W1:Y:S02]  /*4320*/  SHFL.BFLY P6, R151, R152, R153, R154 ;  /* 0x0c00009998977389 */ /* 0x00006400000c009a */
[----:B01----:R-:W-:Y:S05]  /*4330*/  ENDCOLLECTIVE ;  /* 0x000000000000791b */ /* 0x003fea0003800000 */
.L_x_18666:
[----:B------:R-:W-:Y:S01]  /*4340*/  HFMA2 R153, -RZ, RZ, 0, 2.384185791015625e-07 ;  /* 0x00000004ff997431 */ /* 0x000fe200000001ff */
[----:B------:R-:W-:-:S05]  /*4350*/  MOV R122, R151 ;  /* 0x00000097007a7202 */ /* 0x000fca0000000f00 */
[----:B------:R-:W-:-:S05]  /*4360*/  FADD.FTZ R122, R121, R122 ;  /* 0x0000007a797a7221 */ /* 0x000fca0000010000 */
[----:B------:R-:W-:-:S07]  /*4370*/  MOV R152, R122 ;  /* 0x0000007a00987202 */ /* 0x000fce0000000f00 */
[----:B------:R-:W-:Y:S05]  /*4380*/  WARPSYNC.COLLECTIVE R147, `(.L_x_18667) ;  /* 0x0000000093087348 */ /* 0x000fea0003c00000 */
[----:B------:R0:W1:Y:S02]  /*4390*/  SHFL.BFLY P6, R151, R152, R153, R154 ;  /* 0x0c00009998977389 */ /* 0x00006400000c009a */
[----:B01----:R-:W-:Y:S05]  /*43a0*/  ENDCOLLECTIVE ;  /* 0x000000000000791b */ /* 0x003fea0003800000 */
.L_x_18667:
[----:B------:R-:W-:Y:S01]  /*43b0*/  HFMA2 R153, -RZ, RZ, 0, 4.76837158203125e-07 ;  /* 0x00000008ff997431 */ /* 0x000fe200000001ff */
[----:B------:R-:W-:-:S05]  /*43c0*/  MOV R123, R151 ;  /* 0x00000097007b7202 */ /* 0x000fca0000000f00 */
[----:B------:R-:W-:-:S05]  /*43d0*/  FADD.FTZ R123, R122, R123 ;  /* 0x0000007b7a7b7221 */ /* 0x000fca0000010000 */
[----:B------:R-:W-:-:S07]  /*43e0*/  MOV R152, R123 ;  /* 0x0000007b00987202 */ /* 0x000fce0000000f00 */
[----:B------:R-:W-:Y:S05]  /*43f0*/  WARPSYNC.COLLECTIVE R147, `(.L_x_18668) ;  /* 0x0000000093087348 */ /* 0x000fea0003c00000 */
[----:B------:R0:W1:Y:S02]  /*4400*/  SHFL.BFLY P6, R151, R152, R153, R154 ;  /* 0x0c00009998977389 */ /* 0x00006400000c009a */
[----:B01----:R-:W-:Y:S05]  /*4410*/  ENDCOLLECTIVE ;  /* 0x000000000000791b */ /* 0x003fea0003800000 */
.L_x_18668:
[----:B------:R-:W-:Y:S01]  /*4420*/  HFMA2 R153, -RZ, RZ, 0, 9.5367431640625e-07 ;  /* 0x00000010ff997431 */ /* 0x000fe200000001ff */
[----:B------:R-:W-:-:S05]  /*4430*/  MOV R150, R151 ;  /* 0x0000009700967202 */ /* 0x000fca0000000f00 */
[----:B------:R-:W-:-:S05]  /*4440*/  FADD.FTZ R150, R123, R150 ;  /* 0x000000967b967221 */ /* 0x000fca0000010000 */
[----:B------:R-:W-:-:S07]  /*4450*/  MOV R152, R150 ;  /* 0x0000009600987202 */ /* 0x000fce0000000f00 */
[----:B------:R-:W-:Y:S05]  /*4460*/  WARPSYNC.COLLECTIVE R147, `(.L_x_18669) ;  /* 0x0000000093087348 */ /* 0x000fea0003c00000 */
[----:B------:R0:W1:Y:S02]  /*4470*/  SHFL.BFLY P6, R151, R152, R153, R154 ;  /* 0x0c00009998977389 */ /* 0x00006400000c009a */
[----:B01----:R-:W-:Y:S05]  /*4480*/  ENDCOLLECTIVE ;  /* 0x000000000000791b */ /* 0x003fea0003800000 */
.L_x_18669:
[----:B------:R-:W-:Y:S01]  /*4490*/  MOV R145, R151 ;  /* 0x0000009700917202 */ /* 0x000fe20000000f00 */
[----:B------:R-:W-:Y:S06]  /*44a0*/  BRA `(.L_x_18670) ;  /* 0xffffffec00247947 */ /* 0x000fec000383ffff */
.L_x_18671:
        /* <DEDUP_REMOVED lines=13> */
.L_x_37314:


//--------------------- .text._ZN10layer_norm13ln_fwd_kernelINS_13Kernel_traitsIf6__halfS2_S2_fjLj1024ELj1ELj4ELj1ELj16ENS_18Kernel_traits_baseILj1024EfS2_S2_S2_fjLj128EEEEELb0ELb1ELb1ELb1EEEvNS_9FwdParamsE --------------------------
	.section	.text._ZN10layer_norm13ln_fwd_kernelINS_13Kernel_traitsIf6__halfS2_S2_fjLj1024ELj1ELj4ELj1ELj16ENS_18Kernel_traits_baseILj1024EfS2_S2_S2_fjLj128EEEEELb0ELb1ELb1ELb1EEEvNS_9FwdParamsE,"ax",@progbits
	.align	128
        .global         _ZN10layer_norm13ln_fwd_kernelINS_13Kernel_traitsIf6__halfS2_S2_fjLj1024ELj1ELj4ELj1ELj16ENS_18Kernel_traits_baseILj1024EfS2_S2_S2_fjLj128EEEEELb0ELb1ELb1ELb1EEEvNS_9FwdParamsE
        .type           _ZN10layer_norm13ln_fwd_kernelINS_13Kernel_traitsIf6__halfS2_S2_fjLj1024ELj1ELj4ELj1ELj16ENS_18Kernel_traits_baseILj1024EfS2_S2_S2_fjLj128EEEEELb0ELb1ELb1ELb1EEEvNS_9FwdParamsE,@function
        .size           _ZN10layer_norm13ln_fwd_kernelINS_13Kernel_traitsIf6__halfS2_S2_fjLj1024ELj1ELj4ELj1ELj16ENS_18Kernel_traits_baseILj1024EfS2_S2_S2_fjLj128EEEEELb0ELb1ELb1ELb1EEEvNS_9FwdParamsE,(.L_x_37315 - _ZN10layer_norm13ln_fwd_kernelINS_13Kernel_traitsIf6__halfS2_S2_fjLj1024ELj1ELj4ELj1ELj16ENS_18Kernel_traits_baseILj1024EfS2_S2_S2_fjLj128EEEEELb0ELb1ELb1ELb1EEEvNS_9FwdParamsE)
        .other          _ZN10layer_norm13ln_fwd_kernelINS_13Kernel_traitsIf6__halfS2_S2_fjLj1024ELj1ELj4ELj1ELj16ENS_18Kernel_traits_baseILj1024EfS2_S2_S2_fjLj128EEEEELb0ELb1ELb1ELb1EEEvNS_9FwdParamsE,@"STO_CUDA_ENTRY STV_DEFAULT"
_ZN10layer_norm13ln_fwd_kernelINS_13Kernel_traitsIf6__halfS2_S2_fjLj1024ELj1ELj4ELj1ELj16ENS_18Kernel_traits_baseILj1024EfS2_S2_S2_fjLj128EEEEELb0ELb1ELb1ELb1EEEvNS_9FwdParamsE:
.text._ZN10layer_norm13ln_fwd_kernelINS_13Kernel_traitsIf6__halfS2_S2_fjLj1024ELj1ELj4ELj1ELj16ENS_18Kernel_traits_baseILj1024EfS2_S2_S2_fjLj128EEEEELb0ELb1ELb1ELb1EEEvNS_9FwdParamsE:
        /* <DEDUP_REMOVED lines=43> */
.L_x_18672:
        /* <DEDUP_REMOVED lines=36> */
.L_x_18673:
[----:B------:R-:W1:Y:S02]  /*04f0*/  LDCU UR4, c[0x0][0x384] ;  /* 0x00007080ff0477ac */ /* 0x000e640008000800 */
[----:B-1----:R-:W-:-:S13]  /*0500*/  ISETP.GE.AND P0, PT, R136, UR4, PT ;  /* 0x0000000488007c0c */ /* 0x002fda000bf06270 */
[----:B------:R-:W-:Y:S05]  /*0510*/  @P0 EXIT ;  /* 0x000000000000094d */ /* 0x000fea0003800000 */
[----:B------:R-:W1:Y:S01]  /*0520*/  LDCU.U8 UR4, c[0x0][0x410] ;  /* 0x00008200ff0477ac */ /* 0x000e620008000000 */
[----:B------:R-:W2:Y:S01]  /*0530*/  LDCU UR5, c[0x0][0x448] ;  /* 0x00008900ff0577ac */ /* 0x000ea20008000800 */
[----:B------:R-:W3:Y:S01]  /*0540*/  LDCU.64 UR8, c[0x0][0x3a0] ;  /* 0x00007400ff0877ac */ /* 0x000ee20008000a00 */
[----:B-1----:R-:W-:-:S13]  /*0550*/  ISETP.NE.AND P1, PT, RZ, UR4, PT ;  /* 0x00000004ff007c0c */ /* 0x002fda000bf25270 */
.L_x_18685:
[----:B0-----:R-:W0:Y:S08]  /*0560*/  LDC.64 R2, c[0x0][0x3f0] ;  /* 0x0000fc00ff027b82 */ /* 0x001e300000000a00 */
[----:B------:R-:W1:Y:S08]  /*0570*/  LDC R135, c[0x0][0x388] ;  /* 0x0000e200ff877b82 */ /* 0x000e700000000800 */
[----:B------:R-:W4:Y:S01]  /*0580*/  LDC.64 R108, c[0x0][0x3f8] ;  /* 0x0000fe00ff6c7b82 */ /* 0x000f220000000a00 */
[----:B0-----:R-:W-:-:S05]  /*0590*/  IMAD.WIDE R2, R136, 0x4, R2 ;  /* 0x0000000488027825 */ /* 0x001fca00078e0202 */
[----:B------:R4:W2:Y:S01]  /*05a0*/  LDG.E R0, desc[UR6][R2.64] ;  /* 0x0000000602007981 */ /* 0x0008a2000c1e1900 */
[----:B------:R-:W-:Y:S02]  /*05b0*/  HFMA2 R146, -RZ, RZ, 0, 0 ;  /* 0x00000000ff927431 */ /* 0x000fe400000001ff */
[----:B----4-:R-:W-:-:S05]  /*05c0*/  IMAD.WIDE R2, R136, 0x4, R108 ;  /* 0x0000000488027825 */ /* 0x010fca00078e026c */
        /* <DEDUP_REMOVED lines=10> */
[----:B---3--:R-:W-:Y:S01]  /*0670*/  ISETP.NE.U32.AND P0, PT, RZ, UR8, PT ;  /* 0x00000008ff007c0c */ /* 0x008fe2000bf05070 */
[----:B------:R-:W-:-:S03]  /*0680*/  IMAD R110, R136, R135, RZ ;  /* 0x00000087886e7224 */ /* 0x000fc600078e02ff */
[----:B------:R-:W-:Y:S02]  /*0690*/  ISETP.NE.AND.EX P0, PT, RZ, UR9, PT, P0 ;  /* 0x00000009ff007c0c */ /* 0x000fe4000bf05300 */
[----:B------:R-:W-:-:S04]  /*06a0*/  SHF.R.S32.HI R111, RZ, 0x1f, R110 ;  /* 0x0000001fff6f7819 */ /* 0x000fc8000001146e */
[----:B------:R-:W-:-:S04]  /*06b0*/  LEA.HI R110, R111, R110, RZ, 0x3 ;  /* 0x0000006e6f6e7211 */ /* 0x000fc800078f18ff */
[----:B------:R-:W-:-:S03]  /*06c0*/  LEA.HI.SX32 R147, R110, R137, 0x1d ;  /* 0x000000896e937211 */ /* 0x000fc600078feaff */
[----:B0-----:R-:W-:Y:S05]  /*06d0*/  @!P0 BRA `(.L_x_18674) ;  /* 0x0000000400048947 */ /* 0x001fea0003800000 */
[----:B------:R-:W0:Y:S02]  /*06e0*/  LDC.64 R4, c[0x0][0x3a0] ;  /* 0x0000e800ff047b82 */ /* 0x000e240000000a00 */
[----:B0-----:R-:W-:-:S06]  /*06f0*/  IMAD.WIDE.U32 R4, R147, 0x10, R4 ;  /* 0x0000001093047825 */ /* 0x001fcc00078e0004 */
[----:B------:R-:W2:Y:S01]  /*0700*/  LDG.E.128 R4, desc[UR6][R4.64] ;  /* 0x0000000604047981 */ /* 0x000ea2000c1e1d00 */
[----:B------:R-:W-:-:S13]  /*0710*/  ISETP.GT.AND P3, PT, R0, RZ, PT ;  /* 0x000000ff0000720c */ /* 0x000fda0003f64270 */
[----:B------:R-:W0:Y:S01]  /*0720*/  @P3 LDC R3, c[0x0][0x40c] ;  /* 0x00010300ff033b82 */ /* 0x000e220000000800 */
[----:B-----5:R-:W-:Y:S02]  /*0730*/  @P3 HADD2.F32 R2, -RZ, R8.H0_H0 ;  /* 0x20000008ff023230 */ /* 0x020fe40000004100 */
[----:B------:R-:W-:-:S05]  /*0740*/  @P3 HADD2.F32 R108, -RZ, R9.H0_H0 ;  /* 0x20000009ff6c3230 */ /* 0x000fca0000004100 */
[----:B------:R-:W1:Y:S08]  /*0750*/  @P3 LDC R109, c[0x0][0x40c] ;  /* 0x00010300ff6d3b82 */ /* 0x000e700000000800 */
[----:B------:R-:W3:Y:S08]  /*0760*/  @P3 LDC R112, c[0x0][0x40c] ;  /* 0x00010300ff703b82 */ /* 0x000ef00000000800 */
[----:B------:R-:W4:Y:S01]  /*0770*/  @P3 LDC R113, c[0x0][0x40c] ;  /* 0x00010300ff713b82 */ /* 0x000f220000000800 */
[----:B0-----:R-:W-:Y:S01]  /*0780*/  @P3 FMUL.FTZ R3, R2, R3 ;  /* 0x0000000302033220 */ /* 0x001fe20000410000 */
[----:B------:R-:W-:-:S06]  /*0790*/  @P3 HADD2.F32 R2, -RZ, R8.H1_H1 ;  /* 0x30000008ff023230 */ /* 0x000fcc0000004100 */
[----:B------:R-:W0:Y:S01]  /*07a0*/  @P3 LDC R115, c[0x0][0x40c] ;  /* 0x00010300ff733b82 */ /* 0x000e220000000800 */
[----:B-1----:R-:W-:Y:S01]  /*07b0*/  @P3 FMUL.FTZ R2, R2, R109 ;  /* 0x0000006d02023220 */ /* 0x002fe20000410000 */
[----:B------:R-:W-:-:S06]  /*07c0*/  @P3 HADD2.F32 R109, -RZ, R9.H1_H1 ;  /* 0x30000009ff6d3230 */ /* 0x000fcc0000004100 */
[----:B------:R-:W1:Y:S08]  /*07d0*/  @P3 LDC R114, c[0x0][0x40c] ;  /* 0x00010300ff723b82 */ /* 0x000e700000000800 */
[----:B------:R-:W1:Y:S08]  /*07e0*/  @P3 LDC R117, c[0x0][0x40c] ;  /* 0x00010300ff753b82 */ /* 0x000e700000000800 */
[----:B------:R-:W1:Y:S01]  /*07f0*/  @P3 LDC R119, c[0x0][0x40c] ;  /* 0x00010300ff773b82 */ /* 0x000e620000000800 */
[----:B--2---:R-:W-:-:S02]  /*0800*/  @P3 HADD2.F32 R111, -RZ, R4.H1_H1 ;  /* 0x30000004ff6f3230 */ /* 0x004fc40000004100 */
[--C-:B------:R-:W-:Y:S02]  /*0810*/  @P3 HADD2.F32 R110, -RZ, R4.reuse.H0_H0 ;  /* 0x20000004ff6e3230 */ /* 0x100fe40000004100 */
[--C-:B------:R-:W-:Y:S02]  /*0820*/  @!P3 HADD2.F32 R132, -RZ, R4.reuse.H1_H1 ;  /* 0x30000004ff84b230 */ /* 0x100fe40000004100 */
[----:B------:R-:W-:Y:S01]  /*0830*/  @P3 FFMA.FTZ R132, R2, R41, R111 ;  /* 0x0000002902843223 */ /* 0x000fe2000001006f */
[----:B------:R-:W-:Y:S02]  /*0840*/  @!P3 HADD2.F32 R133, -RZ, R4.H0_H0 ;  /* 0x20000004ff85b230 */ /* 0x000fe40000004100 */
[----:B------:R-:W-:Y:S01]  /*0850*/  @P3 FFMA.FTZ R133, R3, R40, R110 ;  /* 0x0000002803853223 */ /* 0x000fe2000001006e */
[----:B---3--:R-:W-:Y:S01]  /*0860*/  @P3 FMUL.FTZ R2, R109, R112 ;  /* 0x000000706d023220 */ /* 0x008fe20000410000 */
[----:B----4-:R-:W-:Y:S01]  /*0870*/  @P3 FMUL.FTZ R3, R108, R113 ;  /* 0x000000716c033220 */ /* 0x010fe20000410000 */
[----:B------:R-:W-:-:S02]  /*0880*/  @P3 HADD2.F32 R112, -RZ, R5.H0_H0 ;  /* 0x20000005ff703230 */ /* 0x000fc40000004100 */
[--C-:B------:R-:W-:Y:S02]  /*0890*/  @P3 HADD2.F32 R108, -RZ, R10.reuse.H0_H0 ;  /* 0x2000000aff6c3230 */ /* 0x100fe40000004100 */
[--C-:B------:R-:W-:Y:S02]  /*08a0*/  @P3 HADD2.F32 R111, -RZ, R5.reuse.H1_H1 ;  /* 0x30000005ff6f3230 */ /* 0x100fe40000004100 */
[----:B------:R-:W-:Y:S02]  /*08b0*/  @!P3 HADD2.F32 R131, -RZ, R5.H0_H0 ;  /* 0x20000005ff83b230 */ /* 0x000fe40000004100 */
[----:B------:R-:W-:Y:S01]  /*08c0*/  @P3 FFMA.FTZ R131, R3, R42, R112 ;  /* 0x0000002a03833223 */ /* 0x000fe20000010070 */
[----:B------:R-:W-:Y:S02]  /*08d0*/  @P3 HADD2.F32 R109, -RZ, R10.H1_H1 ;  /* 0x3000000aff6d3230 */ /* 0x000fe40000004100 */
[----:B0-----:R-:W-:Y:S01]  /*08e0*/  @P3 FMUL.FTZ R3, R108, R115 ;  /* 0x000000736c033220 */ /* 0x001fe20000410000 */
[----:B------:R-:W-:-:S02]  /*08f0*/  @P3 HADD2.F32 R110, -RZ, R11.H0_H0 ;  /* 0x2000000bff6e3230 */ /* 0x000fc40000004100 */
[----:B------:R-:W-:Y:S02]  /*0900*/  @!P3 HADD2.F32 R130, -RZ, R5.H1_H1 ;  /* 0x30000005ff82b230 */ /* 0x000fe40000004100 */
[----:B------:R-:W-:Y:S01]  /*0910*/  @P3 FFMA.FTZ R130, R2, R43, R111 ;  /* 0x0000002b02823223 */ /* 0x000fe2000001006f */
[----:B------:R-:W-:Y:S02]  /*0920*/  @P3 HADD2.F32 R108, -RZ, R11.H1_H1 ;  /* 0x3000000bff6c3230 */ /* 0x000fe40000004100 */
[----:B-1----:R-:W-:Y:S01]  /*0930*/  @P3 FMUL.FTZ R2, R109, R114 ;  /* 0x000000726d023220 */ /* 0x002fe20000410000 */
[----:B------:R-:W-:Y:S01]  /*0940*/  @P3 FMUL.FTZ R109, R110, R117 ;  /* 0x000000756e6d3220 */ /* 0x000fe20000410000 */
[--C-:B------:R-:W-:Y:S02]  /*0950*/  @P3 HADD2.F32 R110, -RZ, R6.reuse.H0_H0 ;  /* 0x20000006ff6e3230 */ /* 0x100fe40000004100 */
[----:B------:R-:W-:Y:S02]  /*0960*/  @P3 HADD2.F32 R111, -RZ, R6.H1_H1 ;  /* 0x30000006ff6f3230 */ /* 0x000fe40000004100 */
[----:B------:R-:W-:Y:S01]  /*0970*/  @P3 FMUL.FTZ R108, R108, R119 ;  /* 0x000000776c6c3220 */ /* 0x000fe20000410000 */
        /* <DEDUP_REMOVED lines=23> */
.L_x_18674:
[----:B------:R-:W0:Y:S01]  /*0af0*/  @P2 LDC R3, c[0x0][0x40c] ;  /* 0x00010300ff032b82 */ /* 0x000e220000000800 */
[----:B-----5:R-:W-:Y:S01]  /*0b00*/  @P2 HADD2.F32 R2, -RZ, R8.H1_H1 ;  /* 0x30000008ff022230 */ /* 0x020fe20000004100 */
[----:B------:R-:W-:Y:S01]  /*0b10*/  CS2R R132, SRZ ;  /* 0x0000000000847805 */ /* 0x000fe2000001ff00 */
[----:B------:R-:W-:Y:S01]  /*0b20*/  @P2 HADD2.F32 R108, -RZ, R9.H0_H0 ;  /* 0x20000009ff6c2230 */ /* 0x000fe20000004100 */
[----:B------:R-:W-:Y:S01]  /*0b30*/  CS2R R130, SRZ ;  /* 0x0000000000827805 */ /* 0x000fe2000001ff00 */
[----:B------:R-:W-:Y:S01]  /*0b40*/  @P2 HADD2.F32 R110, -RZ, R10.H0_H0 ;  /* 0x2000000aff6e2230 */ /* 0x000fe20000004100 */
[----:B------:R-:W-:Y:S02]  /*0b50*/  CS2R R128, SRZ ;  /* 0x0000000000807805 */ /* 0x000fe4000001ff00 */
[----:B------:R-:W-:Y:S01]  /*0b60*/  CS2R R126, SRZ ;  /* 0x00000000007e7805 */ /* 0x000fe2000001ff00 */
[----:B------:R-:W1:Y:S08]  /*0b70*/  @P2 LDC R109, c[0x0][0x40c] ;  /* 0x00010300ff6d2b82 */ /* 0x000e700000000800 */
[----:B------:R-:W2:Y:S08]  /*0b80*/  @P2 LDC R111, c[0x0][0x40c] ;  /* 0x00010300ff6f2b82 */ /* 0x000eb00000000800 */
[----:B------:R-:W3:Y:S01]  /*0b90*/  @P2 LDC R113, c[0x0][0x40c] ;  /* 0x00010300ff712b82 */ /* 0x000ee20000000800 */
[----:B0-----:R-:W-:-:S04]  /*0ba0*/  @P2 FMUL.FTZ R2, R2, R3 ;  /* 0x0000000302022220 */ /* 0x001fc80000410000 */
[----:B------:R-:W-:Y:S01]  /*0bb0*/  @P2 FMUL.FTZ R132, R2, R41 ;  /* 0x0000002902842220 */ /* 0x000fe20000410000 */
[----:B------:R-:W-:Y:S02]  /*0bc0*/  @P2 HADD2.F32 R2, -RZ, R10.H1_H1 ;  /* 0x3000000aff022230 */ /* 0x000fe40000004100 */
[----:B------:R-:W0:Y:S01]  /*0bd0*/  @P2 LDC R115, c[0x0][0x40c] ;  /* 0x00010300ff732b82 */ /* 0x000e220000000800 */
[----:B-1----:R-:W-:Y:S01]  /*0be0*/  @P2 FMUL.FTZ R109, R108, R109 ;  /* 0x0000006d6c6d2220 */ /* 0x002fe20000410000 */
[----:B------:R-:W-:-:S03]  /*0bf0*/  @P2 HADD2.F32 R108, -RZ, R9.H1_H1 ;  /* 0x30000009ff6c2230 */ /* 0x000fc60000004100 */
[----:B------:R-:W-:Y:S01]  /*0c00*/  @P2 FMUL.FTZ R131, R109, R42 ;  /* 0x0000002a6d832220 */ /* 0x000fe20000410000 */
[----:B------:R-:W-:Y:S02]  /*0c10*/  @P2 HADD2.F32 R109, -RZ, R11.H0_H0 ;  /* 0x2000000bff6d2230 */ /* 0x000fe40000004100 */
[----:B------:R-:W1:Y:S01]  /*0c20*/  @P2 LDC R112, c[0x0][0x40c] ;  /* 0x00010300ff702b82 */ /* 0x000e620000000800 */
[----:B--2---:R-:W-:-:S04]  /*0c30*/  @P2 FMUL.FTZ R108, R108, R111 ;  /* 0x0000006f6c6c2220 */ /* 0x004fc80000410000 */
[----:B------:R-:W-:-:S03]  /*0c40*/  @P2 FMUL.FTZ R130, R108, R43 ;  /* 0x0000002b6c822220 */ /* 0x000fc60000410000 */
[----:B------:R-:W2:Y:S01]  /*0c50*/  @P2 LDC R117, c[0x0][0x40c] ;  /* 0x00010300ff752b82 */ /* 0x000ea20000000800 */
[----:B---3--:R-:W-:Y:S01]  /*0c60*/  @P2 FMUL.FTZ R113, R110, R113 ;  /* 0x000000716e712220 */ /* 0x008fe20000410000 */
[----:B------:R-:W-:-:S03]  /*0c70*/  @P2 HADD2.F32 R110, -RZ, R11.H1_H1 ;  /* 0x3000000bff6e2230 */ /* 0x000fc60000004100 */
[----:B------:R-:W-:-:S03]  /*0c80*/  @P2 FMUL.FTZ R129, R113, R36 ;  /* 0x0000002471812220 */ /* 0x000fc60000410000 */
[----:B------:R-:W3:Y:S01]  /*0c90*/  @P2 LDC R3, c[0x0][0x40c] ;  /* 0x00010300ff032b82 */ /* 0x000ee20000000800 */
[----:B0-----:R-:W-:Y:S01]  /*0ca0*/  @P2 FMUL.FTZ R108, R2, R115 ;  /* 0x00000073026c2220 */ /* 0x001fe20000410000 */
[----:B------:R-:W-:-:S03]  /*0cb0*/  @P2 HADD2.F32 R2, -RZ, R8.H0_H0 ;  /* 0x20000008ff022230 */ /* 0x000fc60000004100 */
[----:B------:R-:W-:Y:S01]  /*0cc0*/  @P2 FMUL.FTZ R128, R108, R37 ;  /* 0x000000256c802220 */ /* 0x000fe20000410000 */
[----:B-1----:R-:W-:-:S04]  /*0cd0*/  @P2 FMUL.FTZ R109, R109, R112 ;  /* 0x000000706d6d2220 */ /* 0x002fc80000410000 */
[----:B------:R-:W-:Y:S01]  /*0ce0*/  F2FP.F16.F32.PACK_AB R111, RZ, R128 ;  /* 0x00000080ff6f723e */ /* 0x000fe200000000ff */
[----:B------:R-:W-:Y:S01]  /*0cf0*/  @P2 FMUL.FTZ R127, R109, R38 ;  /* 0x000000266d7f2220 */ /* 0x000fe20000410000 */
[----:B------:R-:W-:Y:S01]  /*0d00*/  F2FP.F16.F32.PACK_AB R109, RZ, R131 ;  /* 0x00000083ff6d723e */ /* 0x000fe200000000ff */
[----:B--2---:R-:W-:-:S03]  /*0d10*/  @P2 FMUL.FTZ R110, R110, R117 ;  /* 0x000000756e6e2220 */ /* 0x004fc60000410000 */
[----:B------:R-:W-:Y:S01]  /*0d20*/  F2FP.F16.F32.PACK_AB R112, RZ, R127 ;  /* 0x0000007fff70723e */ /* 0x000fe200000000ff */
[----:B------:R-:W-:Y:S01]  /*0d30*/  @P2 FMUL.FTZ R126, R110, R39 ;  /* 0x000000276e7e2220 */ /* 0x000fe20000410000 */
[----:B------:R-:W-:Y:S01]  /*0d40*/  F2FP.F16.F32.PACK_AB R110, RZ, R129 ;  /* 0x00000081ff6e723e */ /* 0x000fe200000000ff */
[----:B---3--:R-:W-:Y:S01]  /*0d50*/  @P2 FMUL.FTZ R3, R2, R3 ;  /* 0x0000000302032220 */ /* 0x008fe20000410000 */
[----:B------:R-:W-:Y:S02]  /*0d60*/  F2FP.F16.F32.PACK_AB R2, RZ, R132 ;  /* 0x00000084ff02723e */ /* 0x000fe400000000ff */
[----:B------:R-:W-:Y:S01]  /*0d70*/  F2FP.F16.F32.PACK_AB R113, RZ, R126 ;  /* 0x0000007eff71723e */ /* 0x000fe200000000ff */
[----:B------:R-:W-:Y:S01]  /*0d80*/  @P2 FMUL.FTZ R133, R3, R40 ;  /* 0x0000002803852220 */ /* 0x000fe20000410000 */
[----:B------:R-:W-:Y:S02]  /*0d90*/  F2FP.F16.F32.PACK_AB R3, RZ, R130 ;  /* 0x00000082ff03723e */ /* 0x000fe400000000ff */
[----:B------:R-:W-:-:S02]  /*0da0*/  PRMT R110, R110, 0x5410, R111 ;  /* 0x000054106e6e7816 */ /* 0x000fc4000000006f */
[----:B------:R-:W-:Y:S02]  /*0db0*/  F2FP.F16.F32.PACK_AB R108, RZ, R133 ;  /* 0x00000085ff6c723e */ /* 0x000fe400000000ff */
[----:B------:R-:W-:Y:S02]  /*0dc0*/  PRMT R109, R109, 0x5410, R3 ;  /* 0x000054106d6d7816 */ /* 0x000fe40000000003 */
[----:B------:R-:W-:Y:S02]  /*0dd0*/  PRMT R111, R112, 0x5410, R113 ;  /* 0x00005410706f7816 */ /* 0x000fe40000000071 */
[----:B------:R-:W-:-:S07]  /*0de0*/  PRMT R108, R108, 0x5410, R2 ;  /* 0x000054106c6c7816 */ /* 0x000fce0000000002 */
.L_x_18675:
[----:B------:R-:W0:Y:S01]  /*0df0*/  LDC.64 R2, c[0x0][0x3a8] ;  /* 0x0000ea00ff027b82 */ /* 0x000e220000000a00 */
[----:B------:R-:W-:Y:S02]  /*0e00*/  @P2 IADD3 R121, PT, PT, R146, 0x20, RZ ;  /* 0x0000002092792810 */ /* 0x000fe40007ffe0ff */
[----:B------:R-:W-:-:S05]  /*0e10*/  IADD3 R115, PT, PT, R147, 0x20, RZ ;  /* 0x0000002093737810 */ /* 0x000fca0007ffe0ff */
[----:B------:R-:W1:Y:S08]  /*0e20*/  @P2 LDC.64 R116, c[0x0][0x390] ;  /* 0x0000e400ff742b82 */ /* 0x000e700000000a00 */
[----:B------:R-:W2:Y:S01]  /*0e30*/  @P0 LDC.64 R118, c[0x0][0x3a0] ;  /* 0x0000e800ff760b82 */ /* 0x000ea20000000a00 */
[----:B0-----:R-:W-:-:S05]  /*0e40*/  IMAD.WIDE.U32 R112, R147, 0x10, R2 ;  /* 0x0000001093707825 */ /* 0x001fca00078e0002 */
[----:B------:R0:W-:Y:S01]  /*0e50*/  STG.E.128 desc[UR6][R112.64], R108 ;  /* 0x0000006c70007986 */ /* 0x0001e2000c101d06 */
[----:B-1----:R-:W-:-:S05]  /*0e60*/  @P2 IMAD.WIDE.U32 R116, R121, 0x10, R116 ;  /* 0x0000001079742825 */ /* 0x002fca00078e0074 */
[----:B------:R0:W5:Y:S01]  /*0e70*/  @P2 LDG.E.128 R8, desc[UR6][R116.64] ;  /* 0x0000000674082981 */ /* 0x000162000c1e1d00 */
[----:B--2---:R-:W-:-:S05]  /*0e80*/  @P0 IMAD.WIDE.U32 R118, R115, 0x10, R118 ;  /* 0x0000001073760825 */ /* 0x004fca00078e0076 */
[----:B------:R0:W5:Y:S01]  /*0e90*/  @P0 LDG.E.128 R4, desc[UR6][R118.64] ;  /* 0x0000000676040981 */ /* 0x000162000c1e1d00 */
[----:B------:R-:W-:Y:S05]  /*0ea0*/  @!P0 BRA `(.L_x_18676) ;  /* 0x0000000000d88947 */ /* 0x000fea0003800000 */
[----:B------:R-:W-:Y:S01]  /*0eb0*/  ISETP.GT.AND P3, PT, R0, RZ, PT ;  /* 0x000000ff0000720c */ /* 0x000fe20003f64270 */
[----:B-----5:R-:W-:Y:S02]  /*0ec0*/  HADD2.F32 R125, -RZ, R4.H1_H1 ;  /* 0x30000004ff7d7230 */ /* 0x020fe40000004100 */
[--C-:B------:R-:W-:Y:S02]  /*0ed0*/  HADD2.F32 R124, -RZ, R5.reuse.H0_H0 ;  /* 0x20000005ff7c7230 */ /* 0x100fe40000004100 */
[----:B------:R-:W-:Y:S02]  /*0ee0*/  HADD2.F32 R123, -RZ, R5.H1_H1 ;  /* 0x30000005ff7b7230 */ /* 0x000fe40000004100 */
[--C-:B------:R-:W-:Y:S02]  /*0ef0*/  HADD2.F32 R122, -RZ, R6.reuse.H0_H0 ;  /* 0x20000006ff7a7230 */ /* 0x100fe40000004100 */
[----:B------:R-:W-:Y:S02]  /*0f00*/  HADD2.F32 R121, -RZ, R6.H1_H1 ;  /* 0x30000006ff797230 */ /* 0x000fe40000004100 */
[----:B------:R-:W-:-:S02]  /*0f10*/  HADD2.F32 R120, -RZ, R7.H0_H0 ;  /* 0x20000007ff787230 */ /* 0x000fc40000004100 */
[----:B0-----:R-:W0:Y:S01]  /*0f20*/  @P3 LDC R109, c[0x0][0x40c] ;  /* 0x00010300ff6d3b82 */ /* 0x001e220000000800 */
[----:B------:R-:W-:Y:S02]  /*0f30*/  @P3 HADD2.F32 R108, -RZ, R8.H1_H1 ;  /* 0x30000008ff6c3230 */ /* 0x000fe40000004100 */
[----:B------:R-:W-:Y:S02]  /*0f40*/  @P3 HADD2.F32 R110, -RZ, R9.H0_H0 ;  /* 0x20000009ff6e3230 */ /* 0x000fe40000004100 */
[----:B------:R-:W-:Y:S02]  /*0f50*/  @P3 HADD2.F32 R112, -RZ, R10.H0_H0 ;  /* 0x2000000aff703230 */ /* 0x000fe40000004100 */
[----:B------:R-:W-:Y:S01]  /*0f60*/  HADD2.F32 R118, -RZ, R7.H1_H1 ;  /* 0x30000007ff767230 */ /* 0x000fe20000004100 */
[----:B------:R-:W1:Y:S08]  /*0f70*/  @P3 LDC R111, c[0x0][0x40c] ;  /* 0x00010300ff6f3b82 */ /* 0x000e700000000800 */
[----:B------:R-:W2:Y:S08]  /*0f80*/  @P3 LDC R113, c[0x0][0x40c] ;  /* 0x00010300ff713b82 */ /* 0x000eb00000000800 */
[----:B------:R-:W3:Y:S01]  /*0f90*/  @P3 LDC R117, c[0x0][0x40c] ;  /* 0x00010300ff753b82 */ /* 0x000ee20000000800 */
[----:B0-----:R-:W-:-:S04]  /*0fa0*/  @P3 FMUL.FTZ R108, R108, R109 ;  /* 0x0000006d6c6c3220 */ /* 0x001fc80000410000 */
[----:B------:R-:W-:Y:S01]  /*0fb0*/  @P3 FFMA.FTZ R125, R108, R33, R125 ;  /* 0x000000216c7d3223 */ /* 0x000fe2000001007d */
[----:B------:R-:W-:Y:S02]  /*0fc0*/  @P3 HADD2.F32 R108, -RZ, R9.H1_H1 ;  /* 0x30000009ff6c3230 */ /* 0x000fe40000004100 */
[----:B------:R-:W0:Y:S01]  /*0fd0*/  @P3 LDC R109, c[0x0][0x40c] ;  /* 0x00010300ff6d3b82 */ /* 0x000e220000000800 */
[----:B-1----:R-:W-:-:S04]  /*0fe0*/  @P3 FMUL.FTZ R111, R110, R111 ;  /* 0x0000006f6e6f3220 */ /* 0x002fc80000410000 */
[----:B------:R-:W-:Y:S01]  /*0ff0*/  @P3 FFMA.FTZ R124, R111, R34, R124 ;  /* 0x000000226f7c3223 */ /* 0x000fe2000001007c */
[----:B------:R-:W-:Y:S02]  /*1000*/  @P3 HADD2.F32 R111, -RZ, R10.H1_H1 ;  /* 0x3000000aff6f3230 */ /* 0x000fe40000004100 */
[----:B------:R-:W1:Y:S01]  /*1010*/  @P3 LDC R114, c[0x0][0x40c] ;  /* 0x00010300ff723b82 */ /* 0x000e620000000800 */
[----:B--2---:R-:W-:Y:S01]  /*1020*/  @P3 FMUL.FTZ R110, R108, R113 ;  /* 0x000000716c6e3220 */ /* 0x004fe20000410000 */
[----:B------:R-:W-:-:S03]  /*1030*/  @P3 HADD2.F32 R108, -RZ, R8.H0_H0 ;  /* 0x20000008ff6c3230 */ /* 0x000fc60000004100 */
[----:B------:R-:W-:-:S03]  /*1040*/  @P3 FFMA.FTZ R123, R110, R35, R123 ;  /* 0x000000236e7b3223 */ /* 0x000fc6000001007b */
[----:B------:R-:W2:Y:S01]  /*1050*/  @P3 LDC R119, c[0x0][0x40c] ;  /* 0x00010300ff773b82 */ /* 0x000ea20000000800 */
[----:B---3--:R-:W-:Y:S01]  /*1060*/  @P3 FMUL.FTZ R117, R112, R117 ;  /* 0x0000007570753220 */ /* 0x008fe20000410000 */
[----:B------:R-:W-:Y:S01]  /*1070*/  @P3 HADD2.F32 R112, -RZ, R11.H0_H0 ;  /* 0x2000000bff703230 */ /* 0x000fe20000004100 */
[----:B------:R-:W-:Y:S02]  /*1080*/  F2FP.F16.F32.PACK_AB R110, RZ, R123 ;  /* 0x0000007bff6e723e */ /* 0x000fe400000000ff */
[----:B------:R-:W-:-:S03]  /*1090*/  @P3 FFMA.FTZ R122, R117, R28, R122 ;  /* 0x0000001c757a3223 */ /* 0x000fc6000001007a */
[----:B------:R-:W3:Y:S01]  /*10a0*/  @P3 LDC R116, c[0x0][0x40c] ;  /* 0x00010300ff743b82 */ /* 0x000ee20000000800 */
[----:B0-----:R-:W-:Y:S01]  /*10b0*/  @P3 FMUL.FTZ R108, R108, R109 ;  /* 0x0000006d6c6c3220 */ /* 0x001fe20000410000 */
[----:B------:R-:W-:Y:S01]  /*10c0*/  @P3 HADD2.F32 R109, -RZ, R11.H1_H1 ;  /* 0x3000000bff6d3230 */ /* 0x000fe20000004100 */
[----:B------:R-:W-:Y:S01]  /*10d0*/  F2FP.F16.F32.PACK_AB R113, RZ, R122 ;  /* 0x0000007aff71723e */ /* 0x000fe200000000ff */
[----:B-1----:R-:W-:-:S04]  /*10e0*/  @P3 FMUL.FTZ R114, R111, R114 ;  /* 0x000000726f723220 */ /* 0x002fc80000410000 */
[----:B------:R-:W-:Y:S01]  /*10f0*/  @P3 FFMA.FTZ R121, R114, R29, R121 ;  /* 0x0000001d72793223 */ /* 0x000fe20000010079 */
[----:B--2---:R-:W-:Y:S01]  /*1100*/  @P3 FMUL.FTZ R111, R112, R119 ;  /* 0x00000077706f3220 */ /* 0x004fe20000410000 */
[----:B------:R-:W-:Y:S01]  /*1110*/  HADD2.F32 R119, -RZ, R4.H0_H0 ;  /* 0x20000004ff777230 */ /* 0x000fe20000004100 */
[----:B------:R-:W-:Y:S02]  /*1120*/  F2FP.F16.F32.PACK_AB R112, RZ, R125 ;  /* 0x0000007dff70723e */ /* 0x000fe400000000ff */
[----:B------:R-:W-:Y:S01]  /*1130*/  @P3 FFMA.FTZ R120, R111, R30, R120 ;  /* 0x0000001e6f783223 */ /* 0x000fe20000010078 */
[----:B------:R-:W-:Y:S01]  /*1140*/  F2FP.F16.F32.PACK_AB R114, RZ, R121 ;  /* 0x00000079ff72723e */ /* 0x000fe200000000ff */
[----:B------:R-:W-:Y:S01]  /*1150*/  @P3 FFMA.FTZ R119, R108, R32, R119 ;  /* 0x000000206c773223 */ /* 0x000fe20000010077 */
[----:B---3--:R-:W-:Y:S02]  /*1160*/  @P3 FMUL.FTZ R109, R109, R116 ;  /* 0x000000746d6d3220 */ /* 0x008fe40000410000 */
[----:B------:R-:W-:-:S02]  /*1170*/  F2FP.F16.F32.PACK_AB R116, RZ, R120 ;  /* 0x00000078ff74723e */ /* 0x000fc400000000ff */
[----:B------:R-:W-:Y:S01]  /*1180*/  F2FP.F16.F32.PACK_AB R108, RZ, R119 ;  /* 0x00000077ff6c723e */ /* 0x000fe200000000ff */
[----:B------:R-:W-:Y:S01]  /*1190*/  @P3 FFMA.FTZ R118, R109, R31, R118 ;  /* 0x0000001f6d763223 */ /* 0x000fe20000010076 */
[----:B------:R-:W-:Y:S02]  /*11a0*/  F2FP.F16.F32.PACK_AB R109, RZ, R124 ;  /* 0x0000007cff6d723e */ /* 0x000fe400000000ff */
[----:B------:R-:W-:Y:S02]  /*11b0*/  PRMT R108, R108, 0x5410, R112 ;  /* 0x000054106c6c7816 */ /* 0x000fe40000000070 */
[----:B------:R-:W-:Y:S02]  /*11c0*/  F2FP.F16.F32.PACK_AB R111, RZ, R118 ;  /* 0x00000076ff6f723e */ /* 0x000fe400000000ff */
[----:B------:R-:W-:Y:S02]  /*11d0*/  PRMT R109, R109, 0x5410, R110 ;  /* 0x000054106d6d7816 */ /* 0x000fe4000000006e */
[----:B------:R-:W-:-:S02]  /*11e0*/  PRMT R110, R113, 0x5410, R114 ;  /* 0x00005410716e7816 */ /* 0x000fc40000000072 */
[----:B------:R-:W-:Y:S01]  /*11f0*/  PRMT R111, R116, 0x5410, R111 ;  /* 0x00005410746f7816 */ /* 0x000fe2000000006f */
[----:B------:R-:W-:Y:S06]  /*1200*/  BRA `(.L_x_18677) ;  /* 0x0000000000c07947 */ /* 0x000fec0003800000 */
.L_x_18676:
[----:B0-----:R-:W0:Y:S01]  /*1210*/  @P2 LDC R109, c[0x0][0x40c] ;  /* 0x00010300ff6d2b82 */ /* 0x001e220000000800 */
[----:B-----5:R-:W-:Y:S01]  /*1220*/  @P2 HADD2.F32 R108, -RZ, R8.H1_H1 ;  /* 0x30000008ff6c2230 */ /* 0x020fe20000004100 */
[----:B------:R-:W-:Y:S01]  /*1230*/  CS2R R124, SRZ ;  /* 0x00000000007c7805 */ /* 0x000fe2000001ff00 */
[----:B------:R-:W-:Y:S01]  /*1240*/  @P2 HADD2.F32 R110, -RZ, R9.H0_H0 ;  /* 0x20000009ff6e2230 */ /* 0x000fe20000004100 */
[----:B------:R-:W-:Y:S01]  /*1250*/  CS2R R122, SRZ ;  /* 0x00000000007a7805 */ /* 0x000fe2000001ff00 */
[----:B------:R-:W-:-:S03]  /*1260*/  @P2 HADD2.F32 R112, -RZ, R10.H0_H0 ;  /* 0x2000000aff702230 */ /* 0x000fc60000004100 */
        /* <DEDUP_REMOVED lines=20> */
[----:B------:R-:W-:Y:S01]  /*13b0*/  @P2 HADD2.F32 R108, -RZ, R8.H0_H0 ;  /* 0x20000008ff6c2230 */ /* 0x000fe20000004100 */
[----:B------:R-:W-:Y:S01]  /*13c0*/  CS2R R118, SRZ ;  /* 0x0000000000767805 */ /* 0x000fe2000001ff00 */
[----:B-1----:R-:W-:Y:S01]  /*13d0*/  @P2 FMUL.FTZ R111, R111, R114 ;  /* 0x000000726f6f2220 */ /* 0x002fe20000410000 */
[----:B--2---:R-:W-:Y:S01]  /*13e0*/  @P2 FMUL.FTZ R112, R112, R121 ;  /* 0x0000007970702220 */ /* 0x004fe20000410000 */
[----:B------:R-:W-:Y:S02]  /*13f0*/  CS2R R120, SRZ ;  /* 0x0000000000787805 */ /* 0x000fe4000001ff00 */
        /* <DEDUP_REMOVED lines=17> */
.L_x_18677:
[----:B------:R-:W0:Y:S01]  /*1510*/  @P2 LDC.64 R116, c[0x0][0x390] ;  /* 0x0000e400ff742b82 */ /* 0x000e220000000a00 */
[----:B------:R-:W-:Y:S01]  /*1520*/  @P2 IADD3 R139, PT, PT, R146, 0x40, RZ ;  /* 0x00000040928b2810 */ /* 0x000fe20007ffe0ff */
[----:B------:R-:W-:Y:S01]  /*1530*/  IMAD.WIDE.U32 R114, R115, 0x10, R2 ;  /* 0x0000001073727825 */ /* 0x000fe200078e0002 */
[----:B------:R-:W-:-:S04]  /*1540*/  @P0 IADD3 R141, PT, PT, R147, 0x40, RZ ;  /* 0x00000040938d0810 */ /* 0x000fc80007ffe0ff */
[----:B------:R1:W-:Y:S01]  /*1550*/  STG.E.128 desc[UR6][R114.64], R108 ;  /* 0x0000006c72007986 */ /* 0x0003e2000c101d06 */
[----:B------:R-:W2:Y:S01]  /*1560*/  @P0 LDC.64 R112, c[0x0][0x3a0] ;  /* 0x0000e800ff700b82 */ /* 0x000ea20000000a00 */
[----:B0-----:R-:W-:-:S05]  /*1570*/  @P2 IMAD.WIDE.U32 R116, R139, 0x10, R116 ;  /* 0x000000108b742825 */ /* 0x001fca00078e0074 */
        /* <DEDUP_REMOVED lines=11> */
[----:B-1----:R-:W0:Y:S01]  /*1630*/  @P3 LDC R109, c[0x0][0x40c] ;  /* 0x00010300ff6d3b82 */ /* 0x002e220000000800 */
[----:B------:R-:W-:Y:S02]  /*1640*/  @P3 HADD2.F32 R108, -RZ, R8.H1_H1 ;  /* 0x30000008ff6c3230 */ /* 0x000fe40000004100 */
[----:B------:R-:W-:Y:S02]  /*1650*/  @P3 HADD2.F32 R110, -RZ, R9.H0_H0 ;  /* 0x20000009ff6e3230 */ /* 0x000fe40000004100 */
[----:B------:R-:W-:Y:S02]  /*1660*/  @P3 HADD2.F32 R112, -RZ, R10.H0_H0 ;  /* 0x2000000aff703230 */ /* 0x000fe40000004100 */
[----:B------:R-:W-:Y:S01]  /*1670*/  HADD2.F32 R139, -RZ, R4.H0_H0 ;  /* 0x20000004ff8b7230 */ /* 0x000fe20000004100 */
[----:B------:R-:W1:Y:S01]  /*1680*/  @P3 LDC R111, c[0x0][0x40c] ;  /* 0x00010300ff6f3b82 */ /* 0x000e620000000800 */
[----:B------:R-:W-:-:S07]  /*1690*/  HADD2.F32 R138, -RZ, R7.H1_H1 ;  /* 0x30000007ff8a7230 */ /* 0x000fce0000004100 */
[----:B------:R-:W2:Y:S01]  /*16a0*/  @P3 LDC R113, c[0x0][0x40c] ;  /* 0x00010300ff713b82 */ /* 0x000ea20000000800 */
[----:B0-----:R-:W-:-:S07]  /*16b0*/  @P3 FMUL.FTZ R108, R108, R109 ;  /* 0x0000006d6c6c3220 */ /* 0x001fce0000410000 */
[----:B------:R-:W0:Y:S01]  /*16c0*/  @P3 LDC R115, c[0x0][0x40c] ;  /* 0x00010300ff733b82 */ /* 0x000e220000000800 */
[----:B------:R-:W-:Y:S01]  /*16d0*/  @P3 FFMA.FTZ R145, R108, R25, R145 ;  /* 0x000000196c913223 */ /* 0x000fe20000010091 */
[----:B------:R-:W-:Y:S02]  /*16e0*/  @P3 HADD2.F32 R108, -RZ, R9.H1_H1 ;  /* 0x30000009ff6c3230 */ /* 0x000fe40000004100 */
[----:B-1----:R-:W-:-:S04]  /*16f0*/  @P3 FMUL.FTZ R111, R110, R111 ;  /* 0x0000006f6e6f3220 */ /* 0x002fc80000410000 */
[----:B------:R-:W1:Y:S01]  /*1700*/  @P3 LDC R109, c[0x0][0x40c] ;  /* 0x00010300ff6d3b82 */ /* 0x000e620000000800 */
[----:B------:R-:W-:Y:S01]  /*1710*/  @P3 FFMA.FTZ R144, R111, R26, R144 ;  /* 0x0000001a6f903223 */ /* 0x000fe20000010090 */
[----:B------:R-:W-:Y:S02]  /*1720*/  @P3 HADD2.F32 R111, -RZ, R10.H1_H1 ;  /* 0x3000000aff6f3230 */ /* 0x000fe40000004100 */
[----:B--2---:R-:W-:-:S04]  /*1730*/  @P3 FMUL.FTZ R110, R108, R113 ;  /* 0x000000716c6e3220 */ /* 0x004fc80000410000 */
[----:B------:R-:W2:Y:S01]  /*1740*/  @P3 LDC R114, c[0x0][0x40c] ;  /* 0x00010300ff723b82 */ /* 0x000ea20000000800 */
[----:B------:R-:W-:Y:S02]  /*1750*/  @P3 HADD2.F32 R108, -RZ, R8.H0_H0 ;  /* 0x20000008ff6c3230 */ /* 0x000fe40000004100 */
[----:B------:R-:W-:-:S05]  /*1760*/  @P3 FFMA.FTZ R143, R110, R27, R143 ;  /* 0x0000001b6e8f3223 */ /* 0x000fca000001008f */
[----:B------:R-:W3:Y:S01]  /*1770*/  @P3 LDC R117, c[0x0][0x40c] ;  /* 0x00010300ff753b82 */ /* 0x000ee20000000800 */
[----:B0-----:R-:W-:Y:S01]  /*1780*/  @P3 FMUL.FTZ R115, R112, R115 ;  /* 0x0000007370733220 */ /* 0x001fe20000410000 */
[----:B------:R-:W-:Y:S01]  /*1790*/  @P3 HADD2.F32 R112, -RZ, R11.H0_H0 ;  /* 0x2000000bff703230 */ /* 0x000fe20000004100 */
[----:B------:R-:W-:Y:S02]  /*17a0*/  F2FP.F16.F32.PACK_AB R110, RZ, R143 ;  /* 0x0000008fff6e723e */ /* 0x000fe400000000ff */
[----:B------:R-:W-:-:S03]  /*17b0*/  @P3 FFMA.FTZ R142, R115, R20, R142 ;  /* 0x00000014738e3223 */ /* 0x000fc6000001008e */
[----:B------:R-:W0:Y:S01]  /*17c0*/  @P3 LDC R116, c[0x0][0x40c] ;  /* 0x00010300ff743b82 */ /* 0x000e220000000800 */
[----:B-1----:R-:W-:Y:S01]  /*17d0*/  @P3 FMUL.FTZ R108, R108, R109 ;  /* 0x0000006d6c6c3220 */ /* 0x002fe20000410000 */
[----:B------:R-:W-:Y:S01]  /*17e0*/  @P3 HADD2.F32 R109, -RZ, R11.H1_H1 ;  /* 0x3000000bff6d3230 */ /* 0x000fe20000004100 */
[----:B------:R-:W-:Y:S02]  /*17f0*/  F2FP.F16.F32.PACK_AB R113, RZ, R142 ;  /* 0x0000008eff71723e */ /* 0x000fe400000000ff */
[----:B------:R-:W-:Y:S01]  /*1800*/  @P3 FFMA.FTZ R139, R108, R24, R139 ;  /* 0x000000186c8b3223 */ /* 0x000fe2000001008b */
[----:B--2---:R-:W-:-:S04]  /*1810*/  @P3 FMUL.FTZ R114, R111, R114 ;  /* 0x000000726f723220 */ /* 0x004fc80000410000 */
[----:B------:R-:W-:Y:S01]  /*1820*/  F2FP.F16.F32.PACK_AB R108, RZ, R139 ;  /* 0x0000008bff6c723e */ /* 0x000fe200000000ff */
[----:B------:R-:W-:Y:S01]  /*1830*/  @P3 FFMA.FTZ R141, R114, R21, R141 ;  /* 0x00000015728d3223 */ /* 0x000fe2000001008d */
[----:B---3--:R-:W-:Y:S01]  /*1840*/  @P3 FMUL.FTZ R117, R112, R117 ;  /* 0x0000007570753220 */ /* 0x008fe20000410000 */
[----:B------:R-:W-:-:S03]  /*1850*/  F2FP.F16.F32.PACK_AB R112, RZ, R145 ;  /* 0x00000091ff70723e */ /* 0x000fc600000000ff */
[----:B------:R-:W-:Y:S01]  /*1860*/  F2FP.F16.F32.PACK_AB R114, RZ, R141 ;  /* 0x0000008dff72723e */ /* 0x000fe200000000ff */
[----:B------:R-:W-:Y:S01]  /*1870*/  @P3 FFMA.FTZ R140, R117, R22, R140 ;  /* 0x00000016758c3223 */ /* 0x000fe2000001008c */
[----:B------:R-:W-:Y:S01]  /*1880*/  PRMT R108, R108, 0x5410, R112 ;  /* 0x000054106c6c7816 */ /* 0x000fe20000000070 */
[----:B0-----:R-:W-:-:S03]  /*1890*/  @P3 FMUL.FTZ R109, R109, R116 ;  /* 0x000000746d6d3220 */ /* 0x001fc60000410000 */
[----:B------:R-:W-:Y:S01]  /*18a0*/  F2FP.F16.F32.PACK_AB R115, RZ, R140 ;  /* 0x0000008cff73723e */ /* 0x000fe200000000ff */
[----:B------:R-:W-:Y:S01]  /*18b0*/  @P3 FFMA.FTZ R138, R109, R23, R138 ;  /* 0x000000176d8a3223 */ /* 0x000fe2000001008a */
[----:B------:R-:W-:-:S04]  /*18c0*/  F2FP.F16.F32.PACK_AB R109, RZ, R144 ;  /* 0x00000090ff6d723e */ /* 0x000fc800000000ff */
[----:B------:R-:W-:Y:S02]  /*18d0*/  F2FP.F16.F32.PACK_AB R111, RZ, R138 ;  /* 0x0000008aff6f723e */ /* 0x000fe400000000ff */
[----:B------:R-:W-:Y:S02]  /*18e0*/  PRMT R109, R109, 0x5410, R110 ;  /* 0x000054106d6d7816 */ /* 0x000fe4000000006e */
[----:B------:R-:W-:Y:S02]  /*18f0*/  PRMT R110, R113, 0x5410, R114 ;  /* 0x00005410716e7816 */ /* 0x000fe40000000072 */
[----:B------:R-:W-:Y:S01]  /*1900*/  PRMT R111, R115, 0x5410, R111 ;  /* 0x00005410736f7816 */ /* 0x000fe2000000006f */
[----:B------:R-:W-:Y:S06]  /*1910*/  BRA `(.L_x_18679) ;  /* 0x0000000000c07947 */ /* 0x000fec0003800000 */
.L_x_18678:
[----:B-1----:R-:W0:Y:S01]  /*1920*/  @P2 LDC R109, c[0x0][0x40c] ;  /* 0x00010300ff6d2b82 */ /* 0x002e220000000800 */
[----:B-----5:R-:W-:Y:S01]  /*1930*/  @P2 HADD2.F32 R108, -RZ, R8.H1_H1 ;  /* 0x30000008ff6c2230 */ /* 0x020fe20000004100 */
[----:B------:R-:W-:Y:S01]  /*1940*/  CS2R R144, SRZ ;  /* 0x0000000000907805 */ /* 0x000fe2000001ff00 */
[----:B------:R-:W-:Y:S01]  /*1950*/  @P2 HADD2.F32 R110, -RZ, R9.H0_H0 ;  /* 0x20000009ff6e2230 */ /* 0x000fe20000004100 */
[----:B------:R-:W-:Y:S01]  /*1960*/  CS2R R142, SRZ ;  /* 0x00000000008e7805 */ /* 0x000fe2000001ff00 */
[----:B------:R-:W-:Y:S01]  /*1970*/  @P2 HADD2.F32 R112, -RZ, R10.H0_H0 ;  /* 0x2000000aff702230 */ /* 0x000fe20000004100 */
[----:B------:R-:W-:Y:S02]  /*1980*/  CS2R R140, SRZ ;  /* 0x00000000008c7805 */ /* 0x000fe4000001ff00 */
        /* <DEDUP_REMOVED lines=22> */
[----:B------:R-:W-:Y:S01]  /*1af0*/  F2FP.F16.F32.PACK_AB R110, RZ, R143 ;  /* 0x0000008fff6e723e */ /* 0x000fe200000000ff */
[----:B-1----:R-:W-:-:S03]  /*1b00*/  @P2 FMUL.FTZ R111, R111, R114 ;  /* 0x000000726f6f2220 */ /* 0x002fc60000410000 */
[----:B------:R-:W-:Y:S01]  /*1b10*/  F2FP.F16.F32.PACK_AB R113, RZ, R141 ;  /* 0x0000008dff71723e */ /* 0x000fe200000000ff */
[----:B------:R-:W-:Y:S01]  /*1b20*/  @P2 FMUL.FTZ R140, R111, R22 ;  /* 0x000000166f8c2220 */ /* 0x000fe20000410000 */
[----:B------:R-:W-:Y:S01]  /*1b30*/  F2FP.F16.F32.PACK_AB R111, RZ, R142 ;  /* 0x0000008eff6f723e */ /* 0x000fe200000000ff */
[----:B--2---:R-:W-:Y:S01]  /*1b40*/  @P2 FMUL.FTZ R112, R112, R139 ;  /* 0x0000008b70702220 */ /* 0x004fe20000410000 */
[----:B------:R-:W-:Y:S02]  /*1b50*/  CS2R R138, SRZ ;  /* 0x00000000008a7805 */ /* 0x000fe4000001ff00 */
[----:B------:R-:W-:Y:S01]  /*1b60*/  F2FP.F16.F32.PACK_AB R114, RZ, R140 ;  /* 0x0000008cff72723e */ /* 0x000fe200000000ff */
[----:B------:R-:W-:Y:S01]  /*1b70*/  @P2 FMUL.FTZ R138, R112, R23 ;  /* 0x00000017708a2220 */ /* 0x000fe20000410000 */
[----:B------:R-:W-:Y:S01]  /*1b80*/  F2FP.F16.F32.PACK_AB R112, RZ, R145 ;  /* 0x00000091ff70723e */ /* 0x000fe200000000ff */
[----:B---3--:R-:W-:-:S03]  /*1b90*/  @P2 FMUL.FTZ R109, R108, R109 ;  /* 0x0000006d6c6d2220 */ /* 0x008fc60000410000 */
        /* <DEDUP_REMOVED lines=8> */
.L_x_18679:
        /* <DEDUP_REMOVED lines=10> */
[----:B------:R2:W5:Y:S01]  /*1cc0*/  @P0 LDG.E.128 R4, desc[UR6][R114.64] ;  /* 0x0000000672040981 */ /* 0x000562000c1e1d00 */
[----:B------:R-:W-:Y:S05]  /*1cd0*/  @!P0 BRA `(.L_x_18680) ;  /* 0x0000000000d88947 */ /* 0x000fea0003800000 */
[----:B------:R-:W-:Y:S01]  /*1ce0*/  ISETP.GT.AND P0, PT, R0, RZ, PT ;  /* 0x000000ff0000720c */ /* 0x000fe20003f04270 */
[----:B-----5:R-:W-:Y:S02]  /*1cf0*/  HADD2.F32 R146, -RZ, R4.H1_H1 ;  /* 0x30000004ff927230 */ /* 0x020fe40000004100 */
[----:B--2---:R-:W-:Y:S02]  /*1d00*/  HADD2.F32 R112, -RZ, R5.H0_H0 ;  /* 0x20000005ff707230 */ /* 0x004fe40000004100 */
[--C-:B------:R-:W-:Y:S02]  /*1d10*/  HADD2.F32 R115, -RZ, R6.reuse.H0_H0 ;  /* 0x20000006ff737230 */ /* 0x100fe40000004100 */
[----:B------:R-:W-:Y:S02]  /*1d20*/  HADD2.F32 R147, -RZ, R6.H1_H1 ;  /* 0x30000006ff937230 */ /* 0x000fe40000004100 */
[----:B------:R-:W-:-:S04]  /*1d30*/  HADD2.F32 R116, -RZ, R7.H0_H0 ;  /* 0x20000007ff747230 */ /* 0x000fc80000004100 */
[----:B------:R-:W0:Y:S01]  /*1d40*/  @P0 LDC R109, c[0x0][0x40c] ;  /* 0x00010300ff6d0b82 */ /* 0x000e220000000800 */
[----:B------:R-:W-:Y:S02]  /*1d50*/  @P0 HADD2.F32 R0, -RZ, R8.H1_H1 ;  /* 0x30000008ff000230 */ /* 0x000fe40000004100 */
[----:B------:R-:W-:Y:S02]  /*1d60*/  @P0 HADD2.F32 R108, -RZ, R9.H0_H0 ;  /* 0x20000009ff6c0230 */ /* 0x000fe40000004100 */
[----:B------:R-:W-:-:S03]  /*1d70*/  @P0 HADD2.F32 R110, -RZ, R10.H1_H1 ;  /* 0x3000000aff6e0230 */ /* 0x000fc60000004100 */
[----:B------:R-:W1:Y:S08]  /*1d80*/  @P0 LDC R111, c[0x0][0x40c] ;  /* 0x00010300ff6f0b82 */ /* 0x000e700000000800 */
[----:B------:R-:W2:Y:S08]  /*1d90*/  @P0 LDC R113, c[0x0][0x40c] ;  /* 0x00010300ff710b82 */ /* 0x000eb00000000800 */
[----:B------:R-:W3:Y:S01]  /*1da0*/  @P0 LDC R117, c[0x0][0x40c] ;  /* 0x00010300ff750b82 */ /* 0x000ee20000000800 */
[----:B0-----:R-:W-:Y:S01]  /*1db0*/  @P0 FMUL.FTZ R109, R0, R109 ;  /* 0x0000006d006d0220 */ /* 0x001fe20000410000 */
[----:B------:R-:W-:-:S03]  /*1dc0*/  @P0 HADD2.F32 R0, -RZ, R9.H1_H1 ;  /* 0x30000009ff000230 */ /* 0x000fc60000004100 */
[----:B------:R-:W-:-:S03]  /*1dd0*/  @P0 FFMA.FTZ R146, R109, R17, R146 ;  /* 0x000000116d920223 */ /* 0x000fc60000010092 */
[----:B------:R-:W0:Y:S01]  /*1de0*/  @P0 LDC R114, c[0x0][0x40c] ;  /* 0x00010300ff720b82 */ /* 0x000e220000000800 */
[----:B-1----:R-:W-:Y:S01]  /*1df0*/  @P0 FMUL.FTZ R111, R108, R111 ;  /* 0x0000006f6c6f0220 */ /* 0x002fe20000410000 */
[----:B------:R-:W-:-:S03]  /*1e00*/  @P0 HADD2.F32 R108, -RZ, R10.H0_H0 ;  /* 0x2000000aff6c0230 */ /* 0x000fc60000004100 */
[----:B------:R-:W-:Y:S01]  /*1e10*/  @P0 FFMA.FTZ R112, R111, R18, R112 ;  /* 0x000000126f700223 */ /* 0x000fe20000010070 */
[----:B------:R-:W-:Y:S02]  /*1e20*/  @P0 HADD2.F32 R111, -RZ, R11.H0_H0 ;  /* 0x2000000bff6f0230 */ /* 0x000fe40000004100 */
[----:B------:R-:W1:Y:S01]  /*1e30*/  @P0 LDC R151, c[0x0][0x40c] ;  /* 0x00010300ff970b82 */ /* 0x000e620000000800 */
[----:B--2---:R-:W-:Y:S01]  /*1e40*/  @P0 FMUL.FTZ R0, R0, R113 ;  /* 0x0000007100000220 */ /* 0x004fe20000410000 */
[----:B------:R-:W-:-:S05]  /*1e50*/  HADD2.F32 R113, -RZ, R5.H1_H1 ;  /* 0x30000005ff717230 */ /* 0x000fca0000004100 */
[----:B------:R-:W-:Y:S01]  /*1e60*/  @P0 FFMA.FTZ R113, R0, R19, R113 ;  /* 0x0000001300710223 */ /* 0x000fe20000010071 */
[----:B------:R-:W2:Y:S01]  /*1e70*/  @P0 LDC R109, c[0x0][0x40c] ;  /* 0x00010300ff6d0b82 */ /* 0x000ea20000000800 */
[----:B---3--:R-:W-:Y:S01]  /*1e80*/  @P0 FMUL.FTZ R108, R108, R117 ;  /* 0x000000756c6c0220 */ /* 0x008fe20000410000 */
[----:B------:R-:W-:Y:S02]  /*1e90*/  @P0 HADD2.F32 R0, -RZ, R8.H0_H0 ;  /* 0x20000008ff000230 */ /* 0x000fe40000004100 */
[----:B------:R-:W-:Y:S02]  /*1ea0*/  HADD2.F32 R117, -RZ, R4.H0_H0 ;  /* 0x20000004ff757230 */ /* 0x000fe40000004100 */
[----:B------:R-:W-:Y:S01]  /*1eb0*/  @P0 FFMA.FTZ R115, R108, R12, R115 ;  /* 0x0000000c6c730223 */ /* 0x000fe20000010073 */
[----:B------:R-:W-:Y:S01]  /*1ec0*/  @P0 HADD2.F32 R108, -RZ, R11.H1_H1 ;  /* 0x3000000bff6c0230 */ /* 0x000fe20000004100 */
[----:B------:R-:W3:Y:S01]  /*1ed0*/  @P0 LDC R153, c[0x0][0x40c] ;  /* 0x00010300ff990b82 */ /* 0x000ee20000000800 */
[----:B0-----:R-:W-:Y:S01]  /*1ee0*/  @P0 FMUL.FTZ R111, R111, R114 ;  /* 0x000000726f6f0220 */ /* 0x001fe20000410000 */
[----:B------:R-:W-:Y:S01]  /*1ef0*/  HADD2.F32 R114, -RZ, R7.H1_H1 ;  /* 0x30000007ff727230 */ /* 0x000fe20000004100 */
[----:B------:R-:W-:-:S02]  /*1f00*/  F2FP.F16.F32.PACK_AB R148, RZ, R115 ;  /* 0x00000073ff94723e */ /* 0x000fc400000000ff */
[----:B------:R-:W-:Y:S01]  /*1f10*/  @P0 FFMA.FTZ R116, R111, R14, R116 ;  /* 0x0000000e6f740223 */ /* 0x000fe20000010074 */
[----:B-1----:R-:W-:-:S04]  /*1f20*/  @P0 FMUL.FTZ R110, R110, R151 ;  /* 0x000000976e6e0220 */ /* 0x002fc80000410000 */
[----:B------:R-:W-:Y:S01]  /*1f30*/  F2FP.F16.F32.PACK_AB R151, RZ, R116 ;  /* 0x00000074ff97723e */ /* 0x000fe200000000ff */
[----:B------:R-:W-:Y:S01]  /*1f40*/  @P0 FFMA.FTZ R147, R110, R13, R147 ;  /* 0x0000000d6e930223 */ /* 0x000fe20000010093 */
[----:B------:R-:W-:Y:S01]  /*1f50*/  F2FP.F16.F32.PACK_AB R110, RZ, R113 ;  /* 0x00000071ff6e723e */ /* 0x000fe200000000ff */
[----:B--2---:R-:W-:Y:S01]  /*1f60*/  @P0 FMUL.FTZ R0, R0, R109 ;  /* 0x0000006d00000220 */ /* 0x004fe20000410000 */
[----:B------:R-:W-:Y:S02]  /*1f70*/  F2FP.F16.F32.PACK_AB R109, RZ, R112 ;  /* 0x00000070ff6d723e */ /* 0x000fe400000000ff */
[----:B------:R-:W-:Y:S01]  /*1f80*/  F2FP.F16.F32.PACK_AB R150, RZ, R147 ;  /* 0x00000093ff96723e */ /* 0x000fe200000000ff */
[----:B------:R-:W-:Y:S01]  /*1f90*/  @P0 FFMA.FTZ R117, R0, R16, R117 ;  /* 0x0000001000750223 */ /* 0x000fe20000010075 */
[----:B------:R-:W-:Y:S02]  /*1fa0*/  F2FP.F16.F32.PACK_AB R0, RZ, R146 ;  /* 0x00000092ff00723e */ /* 0x000fe400000000ff */
[----:B------:R-:W-:Y:S01]  /*1fb0*/  PRMT R109, R109, 0x5410, R110 ;  /* 0x000054106d6d7816 */ /* 0x000fe2000000006e */
[----:B---3--:R-:W-:Y:S01]  /*1fc0*/  @P0 FMUL.FTZ R153, R108, R153 ;  /* 0x000000996c990220 */ /* 0x008fe20000410000 */
[----:B------:R-:W-:-:S02]  /*1fd0*/  F2FP.F16.F32.PACK_AB R108, RZ, R117 ;  /* 0x00000075ff6c723e */ /* 0x000fc400000000ff */
[----:B------:R-:W-:Y:S01]  /*1fe0*/  PRMT R110, R148, 0x5410, R150 ;  /* 0x00005410946e7816 */ /* 0x000fe20000000096 */
[----:B------:R-:W-:Y:S01]  /*1ff0*/  @P0 FFMA.FTZ R114, R153, R15, R114 ;  /* 0x0000000f99720223 */ /* 0x000fe20000010072 */
[----:B------:R-:W-:-:S04]  /*2000*/  PRMT R108, R108, 0x5410, R0 ;  /* 0x000054106c6c7816 */ /* 0x000fc80000000000 */
[----:B------:R-:W-:-:S04]  /*2010*/  F2FP.F16.F32.PACK_AB R111, RZ, R114 ;  /* 0x00000072ff6f723e */ /* 0x000fc800000000ff */
[----:B------:R-:W-:Y:S01]  /*2020*/  PRMT R111, R151, 0x5410, R111 ;  /* 0x00005410976f7816 */ /* 0x000fe2000000006f */
[----:B------:R-:W-:Y:S06]  /*2030*/  BRA `(.L_x_18681) ;  /* 0x0000000000cc7947 */ /* 0x000fec0003800000 */
.L_x_18680:
[----:B--2---:R-:W0:Y:S01]  /*2040*/  @P2 LDC R109, c[0x0][0x40c] ;  /* 0x00010300ff6d2b82 */ /* 0x004e220000000800 */
[----:B-----5:R-:W-:Y:S02]  /*2050*/  @P2 HADD2.F32 R0, -RZ, R8.H1_H1 ;  /* 0x30000008ff002230 */ /* 0x020fe40000004100 */
[----:B------:R-:W-:Y:S02]  /*2060*/  HFMA2 R112, -RZ, RZ, 0, 0 ;  /* 0x00000000ff707431 */ /* 0x000fe400000001ff */
[----:B------:R-:W-:Y:S01]  /*2070*/  @P2 HADD2.F32 R108, -RZ, R9.H0_H0 ;  /* 0x20000009ff6c2230 */ /* 0x000fe20000004100 */
[----:B------:R-:W-:Y:S01]  /*2080*/  MOV R146, RZ ;  /* 0x000000ff00927202 */ /* 0x000fe20000000f00 */
[----:B------:R-:W-:Y:S02]  /*2090*/  @P2 HADD2.F32 R110, -RZ, R10.H0_H0 ;  /* 0x2000000aff6e2230 */ /* 0x000fe40000004100 */
[----:B------:R-:W-:Y:S01]  /*20a0*/  @P2 HADD2.F32 R114, -RZ, R11.H1_H1 ;  /* 0x3000000bff722230 */ /* 0x000fe20000004100 */
        /* <DEDUP_REMOVED lines=9> */
[----:B------:R-:W-:-:S03]  /*2140*/  @P2 FMUL.FTZ R112, R111, R18 ;  /* 0x000000126f702220 */ /* 0x000fc60000410000 */
[----:B------:R-:W1:Y:S01]  /*2150*/  @P2 LDC R147, c[0x0][0x40c] ;  /* 0x00010300ff932b82 */ /* 0x000e620000000800 */
[----:B--2---:R-:W-:Y:S01]  /*2160*/  @P2 FMUL.FTZ R111, R110, R115 ;  /* 0x000000736e6f2220 */ /* 0x004fe20000410000 */
[----:B------:R-:W-:Y:S02]  /*2170*/  HFMA2 R115, -RZ, RZ, 0, 0 ;  /* 0x00000000ff737431 */ /* 0x000fe400000001ff */
[----:B------:R-:W-:-:S04]  /*2180*/  @P2 HADD2.F32 R110, -RZ, R11.H0_H0 ;  /* 0x2000000bff6e2230 */ /* 0x000fc80000004100 */
[----:B------:R-:W2:Y:S01]  /*2190*/  @P2 LDC R151, c[0x0][0x40c] ;  /* 0x00010300ff972b82 */ /* 0x000ea20000000800 */
[----:B---3--:R-:W-:Y:S01]  /*21a0*/  @P2 FMUL.FTZ R108, R108, R113 ;  /* 0x000000716c6c2220 */ /* 0x008fe20000410000 */
[----:B------:R-:W-:Y:S01]  /*21b0*/  MOV R113, RZ ;  /* 0x000000ff00717202 */ /* 0x000fe20000000f00 */
[----:B------:R-:W-:Y:S02]  /*21c0*/  @P2 FMUL.FTZ R115, R111, R12 ;  /* 0x0000000c6f732220 */ /* 0x000fe40000410000 */
[----:B------:R-:W-:-:S03]  /*21d0*/  @P2 FMUL.FTZ R113, R108, R19 ;  /* 0x000000136c712220 */ /* 0x000fc60000410000 */
[----:B------:R-:W3:Y:S01]  /*21e0*/  @P2 LDC R109, c[0x0][0x40c] ;  /* 0x00010300ff6d2b82 */ /* 0x000ee20000000800 */
[----:B0-----:R-:W-:Y:S01]  /*21f0*/  @P2 FMUL.FTZ R108, R0, R117 ;  /* 0x00000075006c2220 */ /* 0x001fe20000410000 */
[----:B------:R-:W-:Y:S01]  /*2200*/  @P2 HADD2.F32 R0, -RZ, R8.H0_H0 ;  /* 0x20000008ff002230 */ /* 0x000fe20000004100 */
[----:B------:R-:W-:Y:S01]  /*2210*/  CS2R R116, SRZ ;  /* 0x0000000000747805 */ /* 0x000fe2000001ff00 */
[----:B-1----:R-:W-:Y:S01]  /*2220*/  @P2 FMUL.FTZ R111, R110, R147 ;  /* 0x000000936e6f2220 */ /* 0x002fe20000410000 */
[----:B------:R-:W-:Y:S01]  /*2230*/  MOV R147, RZ ;  /* 0x000000ff00937202 */ /* 0x000fe20000000f00 */
[----:B------:R-:W-:Y:S02]  /*2240*/  @P2 FMUL.FTZ R147, R108, R13 ;  /* 0x0000000d6c932220 */ /* 0x000fe40000410000 */
[----:B------:R-:W-:Y:S01]  /*2250*/  @P2 FMUL.FTZ R116, R111, R14 ;  /* 0x0000000e6f742220 */ /* 0x000fe20000410000 */
[----:B------:R-:W-:Y:S02]  /*2260*/  F2FP.F16.F32.PACK_AB R111, RZ, R115 ;  /* 0x00000073ff6f723e */ /* 0x000fe400000000ff */
[----:B------:R-:W-:Y:S01]  /*2270*/  F2FP.F16.F32.PACK_AB R148, RZ, R147 ;  /* 0x00000093ff94723e */ /* 0x000fe200000000ff */
[----:B--2---:R-:W-:Y:S01]  /*2280*/  @P2 FMUL.FTZ R110, R114, R151 ;  /* 0x00000097726e2220 */ /* 0x004fe20000410000 */
[----:B------:R-:W-:Y:S01]  /*2290*/  HFMA2 R114, -RZ, RZ, 0, 0 ;  /* 0x00000000ff727431 */ /* 0x000fe200000001ff */
[----:B------:R-:W-:-:S02]  /*22a0*/  F2FP.F16.F32.PACK_AB R150, RZ, R116 ;  /* 0x00000074ff96723e */ /* 0x000fc400000000ff */
[----:B------:R-:W-:Y:S01]  /*22b0*/  @P2 FMUL.FTZ R114, R110, R15 ;  /* 0x0000000f6e722220 */ /* 0x000fe20000410000 */
[----:B---3--:R-:W-:Y:S01]  /*22c0*/  @P2 FMUL.FTZ R109, R0, R109 ;  /* 0x0000006d006d2220 */ /* 0x008fe20000410000 */
[----:B------:R-:W-:Y:S02]  /*22d0*/  F2FP.F16.F32.PACK_AB R110, RZ, R113 ;  /* 0x00000071ff6e723e */ /* 0x000fe400000000ff */
[----:B------:R-:W-:Y:S01]  /*22e0*/  F2FP.F16.F32.PACK_AB R0, RZ, R146 ;  /* 0x00000092ff00723e */ /* 0x000fe200000000ff */
[----:B------:R-:W-:Y:S01]  /*22f0*/  @P2 FMUL.FTZ R117, R109, R16 ;  /* 0x000000106d752220 */ /* 0x000fe20000410000 */
[----:B------:R-:W-:Y:S02]  /*2300*/  F2FP.F16.F32.PACK_AB R109, RZ, R112 ;  /* 0x00000070ff6d723e */ /* 0x000fe400000000ff */
[----:B------:R-:W-:Y:S02]  /*2310*/  F2FP.F16.F32.PACK_AB R151, RZ, R114 ;  /* 0x00000072ff97723e */ /* 0x000fe400000000ff */
[----:B------:R-:W-:-:S02]  /*2320*/  F2FP.F16.F32.PACK_AB R108, RZ, R117 ;  /* 0x00000075ff6c723e */ /* 0x000fc400000000ff */
[----:B------:R-:W-:Y:S02]  /*2330*/  PRMT R109, R109, 0x5410, R110 ;  /* 0x000054106d6d7816 */ /* 0x000fe4000000006e */
[----:B------:R-:W-:Y:S02]  /*2340*/  PRMT R110, R111, 0x5410, R148 ;  /* 0x000054106f6e7816 */ /* 0x000fe40000000094 */
[----:B------:R-:W-:Y:S02]  /*2350*/  PRMT R111, R150, 0x5410, R151 ;  /* 0x00005410966f7816 */ /* 0x000fe40000000097 */
[----:B------:R-:W-:-:S07]  /*2360*/  PRMT R108, R108, 0x5410, R0 ;  /* 0x000054106c6c7816 */ /* 0x000fce0000000000 */
.L_x_18681:
        /* <DEDUP_REMOVED lines=122> */
.L_x_18697:
        /* <DEDUP_REMOVED lines=95> */
[----:B------:R-:W-:Y:S01]  /*3100*/  F2FP.F16.F32.PACK_AB R108, R108, R3 ;  /* 0x000000036c6c723e */ /* 0x000fe200000000ff */
        /* <DEDUP_REMOVED lines=14> */
[----:B------:R-:W-:Y:S01]  /*31f0*/  F2FP.F16.F32.PACK_AB R110, R113, R110 ;  /* 0x0000006e716e723e */ /* 0x000fe200000000ff */
        /* <DEDUP_REMOVED lines=24> */
[----:B------:R-:W-:Y:S02]  /*3380*/  F2FP.F16.F32.PACK_AB R135, R138, R135 ;  /* 0x000000878a87723e */ /* 0x000fe400000000ff */
[----:B------:R-:W-:Y:S01]  /*3390*/  F2FP.F16.F32.PACK_AB R133, R160, R133 ;  /* 0x00000085a085723e */ /* 0x000fe200000000ff */
[----:B------:R0:W-:Y:S01]  /*33a0*/  STG.E.128 desc[UR6][R118.64], R112 ;  /* 0x0000007076007986 */ /* 0x0001e2000c101d06 */
[----:B------:R-:W-:-:S02]  /*33b0*/  F2FP.F16.F32.PACK_AB R132, R132, R131 ;  /* 0x000000838484723e */ /* 0x000fc400000000ff */
[----:B------:R-:W-:Y:S02]  /*33c0*/  F2FP.F16.F32.PACK_AB R131, R0, R147 ;  /* 0x000000930083723e */ /* 0x000fe400000000ff */
[----:B------:R-:W-:Y:S01]  /*33d0*/  F2FP.F16.F32.PACK_AB R130, R123, R130 ;  /* 0x000000827b82723e */ /* 0x000fe200000000ff */
[----:B------:R0:W-:Y:S01]  /*33e0*/  STG.E.128 desc[UR6][R120.64], R132 ;  /* 0x0000008478007986 */ /* 0x0001e2000c101d06 */
[----:B------:R-:W-:Y:S02]  /*33f0*/  F2FP.F16.F32.PACK_AB R129, R122, R129 ;  /* 0x000000817a81723e */ /* 0x000fe400000000ff */
[----:B------:R-:W-:-:S05]  /*3400*/  F2FP.F16.F32.PACK_AB R128, R3, R128 ;  /* 0x000000800380723e */ /* 0x000fca00000000ff */
[----:B------:R0:W-:Y:S02]  /*3410*/  STG.E.128 desc[UR6][R124.64], R128 ;  /* 0x000000807c007986 */ /* 0x0001e4000c101d06 */
.L_x_18684:
[----:B------:R-:W-:Y:S05]  /*3420*/  BSYNC.RECONVERGENT B0 ;  /* 0x0000000000007941 */ /* 0x000fea0003800200 */
.L_x_18683:
[----:B------:R-:W1:Y:S02]  /*3430*/  LDC.64 R2, c[0x0][0x380] ;  /* 0x0000e000ff027b82 */ /* 0x000e640000000a00 */
[----:B-1----:R-:W-:-:S04]  /*3440*/  LEA R136, R2, R136, 0x2 ;  /* 0x0000008802887211 */ /* 0x002fc800078e10ff */
[----:B------:R-:W-:-:S13]  /*3450*/  ISETP.GE.AND P0, PT, R136, R3, PT ;  /* 0x000000038800720c */ /* 0x000fda0003f06270 */
[----:B------:R-:W-:Y:S05]  /*3460*/  @!P0 BRA `(.L_x_18685) ;  /* 0xffffffd0003c8947 */ /* 0x000fea000383ffff */
[----:B------:R-:W-:Y:S05]  /*3470*/  EXIT ;  /* 0x000000000000794d */ /* 0x000fea0003800000 */
.L_x_18682:
        /* <DEDUP_REMOVED lines=8> */
.L_x_18687:
[----:B------:R-:W-:Y:S05]  /*3500*/  BSYNC B0 ;  /* 0x0000000000007941 */ /* 0x000fea0003800000 */
.L_x_18686:
        /* <DEDUP_REMOVED lines=10> */
.L_x_18688:
[----:B------:R-:W-:Y:S01]  /*35b0*/  HFMA2 R150, -RZ, RZ, 0, 2.384185791015625e-07 ;  /* 0x00000004ff967431 */ /* 0x000fe200000001ff */
[----:B------:R-:W-:-:S05]  /*35c0*/  MOV R3, R111 ;  /* 0x0000006f00037202 */ /* 0x000fca0000000f00 */
[----:B------:R-:W-:-:S05]  /*35d0*/  FADD.FTZ R3, R2, R3 ;  /* 0x0000000302037221 */ /* 0x000fca0000010000 */
[----:B------:R-:W-:-:S07]  /*35e0*/  MOV R151, R3 ;  /* 0x0000000300977202 */ /* 0x000fce0000000f00 */
[----:B------:R-:W-:Y:S05]  /*35f0*/  WARPSYNC.COLLECTIVE R148, `(.L_x_18689) ;  /* 0x0000000094087348 */ /* 0x000fea0003c00000 */
[----:B------:R0:W1:Y:S02]  /*3600*/  SHFL.BFLY P2, R111, R151, R150, R153 ;  /* 0x0c000096976f7389 */ /* 0x0000640000040099 */
[----:B01----:R-:W-:Y:S05]  /*3610*/  ENDCOLLECTIVE ;  /* 0x000000000000791b */ /* 0x003fea0003800000 */
.L_x_18689:
[----:B------:R-:W-:Y:S01]  /*3620*/  HFMA2 R150, -RZ, RZ, 0, 4.76837158203125e-07 ;  /* 0x00000008ff967431 */ /* 0x000fe200000001ff */
[----:B------:R-:W-:-:S05]  /*3630*/  MOV R0, R111 ;  /* 0x0000006f00007202 */ /* 0x000fca0000000f00 */
[----:B------:R-:W-:-:S05]  /*3640*/  FADD.FTZ R108, R3, R0 ;  /* 0x00000000036c7221 */ /* 0x000fca0000010000 */
[----:B------:R-:W-:-:S07]  /*3650*/  MOV R151, R108 ;  /* 0x0000006c00977202 */ /* 0x000fce0000000f00 */
[----:B------:R-:W-:Y:S05]  /*3660*/  WARPSYNC.COLLECTIVE R148, `(.L_x_18690) ;  /* 0x0000000094087348 */ /* 0x000fea0003c00000 */
[----:B------:R0:W1:Y:S02]  /*3670*/  SHFL.BFLY P2, R111, R151, R150, R153 ;  /* 0x0c000096976f7389 */ /* 0x0000640000040099 */
[----:B01----:R-:W-:Y:S05]  /*3680*/  ENDCOLLECTIVE ;  /* 0x000000000000791b */ /* 0x003fea0003800000 */
.L_x_18690:
[----:B------:R-:W-:Y:S01]  /*3690*/  HFMA2 R150, -RZ, RZ, 0, 9.5367431640625e-07 ;  /* 0x00000010ff967431 */ /* 0x000fe200000001ff */
[----:B------:R-:W-:-:S05]  /*36a0*/  MOV R109, R111 ;  /* 0x0000006f006d7202 */ /* 0x000fca0000000f00 */
[----:B------:R-:W-:-:S05]  /*36b0*/  FADD.FTZ R109, R108, R109 ;  /* 0x0000006d6c6d7221 */ /* 0x000fca0000010000 */
[----:B------:R-:W-:-:S07]  /*36c0*/  MOV R151, R109 ;  /* 0x0000006d00977202 */ /* 0x000fce0000000f00 */
[----:B------:R-:W-:Y:S05]  /*36d0*/  WARPSYNC.COLLECTIVE R148, `(.L_x_18691) ;  /* 0x0000000094087348 */ /* 0x000fea0003c00000 */
[----:B------:R0:W1:Y:S02]  /*36e0*/  SHFL.BFLY P2, R111, R151, R150, R153 ;  /* 0x0c000096976f7389 */ /* 0x0000640000040099 */
[----:B01----:R-:W-:Y:S05]  /*36f0*/  ENDCOLLECTIVE ;  /* 0x000000000000791b */ /* 0x003fea0003800000 */
.L_x_18691:
        /* <DEDUP_REMOVED lines=72> */
.L_x_18692:
[----:B------:R-:W-:Y:S01]  /*3b80*/  HFMA2 R150, -RZ, RZ, 0, 1.1920928955078125e-07 ;  /* 0x00000002ff967431 */ /* 0x000fe200000001ff */
[----:B------:R-:W-:-:S05]  /*3b90*/  MOV R3, R111 ;  /* 0x0000006f00037202 */ /* 0x000fca0000000f00 */
[----:B------:R-:W-:-:S05]  /*3ba0*/  FADD.FTZ R3, R0, R3 ;  /* 0x0000000300037221 */ /* 0x000fca0000010000 */
[----:B------:R-:W-:-:S07]  /*3bb0*/  MOV R151, R3 ;  /* 0x0000000300977202 */ /* 0x000fce0000000f00 */
[----:B------:R-:W-:Y:S05]  /*3bc0*/  WARPSYNC.COLLECTIVE R148, `(.L_x_18693) ;  /* 0x0000000094087348 */ /* 0x000fea0003c00000 */
[----:B------:R0:W1:Y:S02]  /*3bd0*/  SHFL.BFLY P2, R111, R151, R150, R153 ;  /* 0x0c000096976f7389 */ /* 0x0000640000040099 */
[----:B01----:R-:W-:Y:S05]  /*3be0*/  ENDCOLLECTIVE ;  /* 0x000000000000791b */ /* 0x003fea0003800000 */
.L_x_18693:
[----:B------:R-:W-:Y:S01]  /*3bf0*/  HFMA2 R150, -RZ, RZ, 0, 2.384185791015625e-07 ;  /* 0x00000004ff967431 */ /* 0x000fe200000001ff */
[----:B------:R-:W-:-:S05]  /*3c00*/  MOV R2, R111 ;  /* 0x0000006f00027202 */ /* 0x000fca0000000f00 */
[----:B------:R-:W-:-:S05]  /*3c10*/  FADD.FTZ R2, R3, R2 ;  /* 0x0000000203027221 */ /* 0x000fca0000010000 */
[----:B------:R-:W-:-:S07]  /*3c20*/  MOV R151, R2 ;  /* 0x0000000200977202 */ /* 0x000fce0000000f00 */
[----:B------:R-:W-:Y:S05]  /*3c30*/  WARPSYNC.COLLECTIVE R148, `(.L_x_18694) ;  /* 0x0000000094087348 */ /* 0x000fea0003c00000 */
[----:B------:R0:W1:Y:S02]  /*3c40*/  SHFL.BFLY P2, R111, R151, R150, R153 ;  /* 0x0c000096976f7389 */ /* 0x0000640000040099 */
[----:B01----:R-:W-:Y:S05]  /*3c50*/  ENDCOLLECTIVE ;  /* 0x000000000000791b */ /* 0x003fea0003800000 */
.L_x_18694:
[----:B------:R-:W-:Y:S01]  /*3c60*/  HFMA2 R150, -RZ, RZ, 0, 4.76837158203125e-07 ;  /* 0x00000008ff967431 */ /* 0x000fe200000001ff */
[----:B------:R-:W-:-:S05]  /*3c70*/  MOV R109, R111 ;  /* 0x0000006f006d7202 */ /* 0x000fca0000000f00 */
[----:B------:R-:W-:-:S05]  /*3c80*/  FADD.FTZ R109, R2, R109 ;  /* 0x0000006d026d7221 */ /* 0x000fca0000010000 */
[----:B------:R-:W-:-:S07]  /*3c90*/  MOV R151, R109 ;  /* 0x0000006d00977202 */ /* 0x000fce0000000f00 */
[----:B------:R-:W-:Y:S05]  /*3ca0*/  WARPSYNC.COLLECTIVE R148, `(.L_x_18695) ;  /* 0x0000000094087348 */ /* 0x000fea0003c00000 */
[----:B------:R0:W1:Y:S02]  /*3cb0*/  SHFL.BFLY P2, R111, R151, R150, R153 ;  /* 0x0c000096976f7389 */ /* 0x0000640000040099 */
[----:B01----:R-:W-:Y:S05]  /*3cc0*/  ENDCOLLECTIVE ;  /* 0x000000000000791b */ /* 0x003fea0003800000 */
.L_x_18695:
[----:B------:R-:W-:Y:S01]  /*3cd0*/  HFMA2 R150, -RZ, RZ, 0, 9.5367431640625e-07 ;  /* 0x00000010ff967431 */ /* 0x000fe200000001ff */
[----:B------:R-:W-:-:S05]  /*3ce0*/  MOV R108, R111 ;  /* 0x0000006f006c7202 */ /* 0x000fca0000000f00 */
[----:B------:R-:W-:-:S05]  /*3cf0*/  FADD.FTZ R108, R109, R108 ;  /* 0x0000006c6d6c7221 */ /* 0x000fca0000010000 */
[----:B------:R-:W-:-:S07]  /*3d00*/  MOV R151, R108 ;  /* 0x0000006c00977202 */ /* 0x000fce0000000f00 */
[----:B------:R-:W-:Y:S05]  /*3d10*/  WARPSYNC.COLLECTIVE R148, `(.L_x_18696) ;  /* 0x0000000094087348 */ /* 0x000fea0003c00000 */
[----:B------:R0:W1:Y:S02]  /*3d20*/  SHFL.BFLY P2, R111, R151, R150, R153 ;  /* 0x0c000096976f7389 */ /* 0x0000640000040099 */
[----:B01----:R-:W-:Y:S05]  /*3d30*/  ENDCOLLECTIVE ;  /* 0x000000000000791b */ /* 0x003fea0003800000 */
.L_x_18696:
[----:B------:R-:W-:Y:S05]  /*3d40*/  BRA `(.L_x_18697) ;  /* 0xffffffec00707947 */ /* 0x000fea000383ffff */
.L_x_18698:
        /* <DEDUP_REMOVED lines=11> */
.L_x_37315:


//--------------------- .text._ZN10layer_norm13ln_fwd_kernelINS_13Kernel_traitsIf6__halfS2_S2_fjLj1024ELj1ELj4ELj1ELj16ENS_18Kernel_traits_baseILj1024EfS2_S2_S2_fjLj128EEEEELb1ELb0ELb0ELb0EEEvNS_9FwdParamsE --------------------------
	.section	.text._ZN10layer_norm13ln_fwd_kernelINS_13Kernel_traitsIf6__halfS2_S2_fjLj1024ELj1ELj4ELj1ELj16ENS_18Kernel_traits_baseILj1024EfS2_S2_S2_fjLj128EEEEELb1ELb0ELb0ELb0EEEvNS_9FwdParamsE,"ax",@progbits
	.align	128
        .global         _ZN10layer_norm13ln_fwd_kernelINS_13Kernel_traitsIf6__halfS2_S2_fjLj1024ELj1ELj4ELj1ELj16ENS_18Kernel_traits_baseILj1024EfS2_S2_S2_fjLj128EEEEELb1ELb0ELb0ELb0EEEvNS_9FwdParamsE
        .type           _ZN10layer_norm13ln_fwd_kernelINS_13Kernel_traitsIf6__halfS2_S2_fjLj1024ELj1ELj4ELj1ELj16ENS_18Kernel_traits_baseILj1024EfS2_S2_S2_fjLj128EEEEELb1ELb0ELb0ELb0EEEvNS_9FwdParamsE,@function
        .size           _ZN10layer_norm13ln_fwd_kernelINS_13Kernel_traitsIf6__halfS2_S2_fjLj1024ELj1ELj4ELj1ELj16ENS_18Kernel_traits_baseILj1024EfS2_S2_S2_fjLj128EEEEELb1ELb0ELb0ELb0EEEvNS_9FwdParamsE,(.L_x_37316 - _ZN10layer_norm13ln_fwd_kernelINS_13Kernel_traitsIf6__halfS2_S2_fjLj1024ELj1ELj4ELj1ELj16ENS_18Kernel_traits_baseILj1024EfS2_S2_S2_fjLj128EEEEELb1ELb0ELb0ELb0EEEvNS_9FwdParamsE)
        .other          _ZN10layer_norm13ln_fwd_kernelINS_13Kernel_traitsIf6__halfS2_S2_fjLj1024ELj1ELj4ELj1ELj16ENS_18Kernel_traits_baseILj1024EfS2_S2_S2_fjLj128EEEEELb1ELb0ELb0ELb0EEEvNS_9FwdParamsE,@"STO_CUDA_ENTRY STV_DEFAULT"
_ZN10layer_norm13ln_fwd_kernelINS_13Kernel_traitsIf6__halfS2_S2_fjLj1024ELj1ELj4ELj1ELj16ENS_18Kernel_traits_baseILj1024EfS2_S2_S2_fjLj128EEEEELb1ELb0ELb0ELb0EEEvNS_9FwdParamsE:
.text._ZN10layer_norm13ln_fwd_kernelINS_13Kernel_traitsIf6__halfS2_S2_fjLj1024ELj1ELj4ELj1ELj16ENS_18Kernel_traits_baseILj1024EfS2_S2_S2_fjLj128EEEEELb1ELb0ELb0ELb0EEEvNS_9FwdParamsE:
        /* <DEDUP_REMOVED lines=20> */
[----:B-----5:R-:W-:Y:S01]  /*0140*/  SHF.R.U32.HI R10, RZ, 0x5, R125 ;  /* 0x00000005ff0a7819 */ /* 0x020fe2000001167d */
[----:B------:R-:W-:-:S06]  /*0150*/  UISETP.NE.AND.EX UP0, UPT, UR11, URZ, UPT, UP0 ;  /* 0x000000ff0b00728c */ /* 0x000fcc000bf05300 */
[----:B------:R-:W3:Y:S01]  /*0160*/  LDC R6, c[0x0][0x360] ;  /* 0x0000d800ff067b82 */ /* 0x000ee20000000800 */
[----:B-1----:R-:W-:-:S06]  /*0170*/  USHF.L.U32 UR4, UR5, 0x2, URZ ;  /* 0x0000000205047899 */ /* 0x002fcc00080006ff */
[----:B------:R-:W-:Y:S02]  /*0180*/  LOP3.LUT R10, R10, UR4, RZ, 0xfc, !PT ;  /* 0x000000040a0a7c12 */ /* 0x000fe4000f8efcff */
[----:B--2---:R-:W-:Y:S02]  /*0190*/  @P0 R2UR UR6, R2 ;  /* 0x00000000020602ca */ /* 0x004fe400000e0000 */
[----:B------:R-:W-:Y:S02]  /*01a0*/  @P0 R2UR UR7, R3 ;  /* 0x00000000030702ca */ /* 0x000fe400000e0000 */
[----:B------:R-:W-:Y:S02]  /*01b0*/  SHF.R.S32.HI R2, RZ, 0x1f, R11 ;  /* 0x0000001fff027819 */ /* 0x000fe4000001140b */
[----:B------:R-:W-:Y:S02]  /*01c0*/  LOP3.LUT R3, R125, 0x1f, RZ, 0xc, !PT ;  /* 0x0000001f7d037812 */ /* 0x000fe400078e0cff */
[----:B0-----:R-:W-:-:S02]  /*01d0*/  @P0 IADD3 R0, P1, PT, R4, R9, RZ ;  /* 0x0000000904000210 */ /* 0x001fc40007f3e0ff */
[----:B------:R-:W-:Y:S01]  /*01e0*/  LEA.HI R2, R2, R11, RZ, 0x3 ;  /* 0x0000000b02027211 */ /* 0x000fe200078f18ff */
[----:B---3--:R-:W-:Y:S01]  /*01f0*/  IMAD R11, R6, UR5, R125 ;  /* 0x00000005060b7c24 */ /* 0x008fe2000f8e027d */
[----:B------:R-:W-:Y:S01]  /*0200*/  LOP3.LUT R125, R125, 0x1f, RZ, 0xc0, !PT ;  /* 0x0000001f7d7d7812 */ /* 0x000fe200078ec0ff */
[----:B------:R-:W-:Y:S01]  /*0210*/  @P0 IMAD.X R7, RZ, RZ, R5, P1 ;  /* 0x000000ffff070224 */ /* 0x000fe200008e0605 */
[----:B------:R-:W-:Y:S01]  /*0220*/  LEA.HI.SX32 R12, R2, R3, 0x1d ;  /* 0x00000003020c7211 */ /* 0x000fe200078feaff */
[----:B------:R-:W-:Y:S02]  /*0230*/  UIADD3 UR15, UPT, UPT, UR6, -0x61c88647, URZ ;  /* 0x9e3779b9060f7890 */ /* 0x000fe4000fffe0ff */
[----:B------:R-:W-:Y:S01]  /*0240*/  UIADD3 UR16, UPT, UPT, UR7, -0x4498517b, URZ ;  /* 0xbb67ae8507107890 */ /* 0x000fe2000fffe0ff */
[--C-:B------:R-:W-:Y:S01]  /*0250*/  SHF.R.U64 R9, R0, 0x2, R7.reuse ;  /* 0x0000000200097819 */ /* 0x100fe20000001207 */
[----:B------:R-:W-:Y:S01]  /*0260*/  UIADD3 UR17, UPT, UPT, UR6, 0x3c6ef372, URZ ;  /* 0x3c6ef37206117890 */ /* 0x000fe2000fffe0ff */
[----:B------:R-:W-:Y:S01]  /*0270*/  SHF.R.U32.HI R8, RZ, 0x2, R7 ;  /* 0x00000002ff087819 */ /* 0x000fe20000011607 */
        /* <DEDUP_REMOVED lines=58> */
.L_x_18700:
        /* <DEDUP_REMOVED lines=40> */
.L_x_18701:
[----:B------:R-:W-:Y:S05]  /*08a0*/  BSYNC.RECONVERGENT B0 ;  /* 0x0000000000007941 */ /* 0x000fea0003800200 */
.L_x_18699:
[----:B------:R-:W1:Y:S02]  /*08b0*/  LDCU UR4, c[0x0][0x384] ;  /* 0x00007080ff0477ac */ /* 0x000e640008000800 */
[----:B-1----:R-:W-:-:S13]  /*08c0*/  ISETP.GE.AND P0, PT, R10, UR4, PT ;  /* 0x000000040a007c0c */ /* 0x002fda000bf06270 */
[----:B------:R-:W-:Y:S05]  /*08d0*/  @P0 EXIT ;  /* 0x000000000000094d */ /* 0x000fea0003800000 */
[----:B0-----:R-:W-:Y:S01]  /*08e0*/  IMAD.HI.U32 R2, R9, -0x2daee0ad, RZ ;  /* 0xd2511f5309027827 */ /* 0x001fe200078e00ff */
[----:B------:R-:W0:Y:S01]  /*08f0*/  LDCU.64 UR10, c[0x0][0x3e0] ;  /* 0x00007c00ff0a77ac */ /* 0x000e220008000a00 */
[----:B------:R-:W-:Y:S02]  /*0900*/  BSSY B0, `(.L_x_18702) ;  /* 0x000164e000007945 */ /* 0x000fe40003800000 */
[C---:B------:R-:W-:Y:S01]  /*0910*/  IMAD.HI.U32 R3, R11.reuse, -0x326172a9, RZ ;  /* 0xcd9e8d570b037827 */ /* 0x040fe200078e00ff */
[----:B------:R-:W-:Y:S01]  /*0920*/  LOP3.LUT R2, R2, UR7, RZ, 0x3c, !PT ;  /* 0x0000000702027c12 */ /* 0x000fe2000f8e3cff */
[----:B------:R-:W1:Y:S02]  /*0930*/  LDCU.U8 UR4, c[0x0][0x410] ;  /* 0x00008200ff0477ac */ /* 0x000e640008000000 */
[----:B------:R-:W-:Y:S01]  /*0940*/  IMAD R5, R11, -0x326172a9, RZ ;  /* 0xcd9e8d570b057824 */ /* 0x000fe200078e02ff */
[----:B------:R-:W-:Y:S01]  /*0950*/  LOP3.LUT R3, R8, UR6, R3, 0x96, !PT ;  /* 0x0000000608037c12 */ /* 0x000fe2000f8e9603 */
        /* <DEDUP_REMOVED lines=62> */
[----:B0-23--:R-:W-:-:S07]  /*0d40*/  IMAD R4, R2, -0x326172a9, RZ ;  /* 0xcd9e8d5702047824 */ /* 0x00dfce00078e02ff */
.L_x_19047:
        /* <DEDUP_REMOVED lines=9> */
[----:B------:R-:W-:Y:S01]  /*0de0*/  PLOP3.LUT P0, PT, PT, PT, UP0, 0x80, 0x8 ;  /* 0x000000000008781c */ /* 0x000fe20003f0f008 */
[----:B------:R-:W-:Y:S01]  /*0df0*/  IMAD.MOV.U32 R72, RZ, RZ, 0x3f800000 ;  /* 0x3f800000ff487424 */ /* 0x000fe200078e00ff */
[----:B------:R-:W-:-:S04]  /*0e00*/  SHF.R.S32.HI R47, RZ, 0x1f, R2 ;  /* 0x0000001fff2f7819 */ /* 0x000fc80000011402 */
[----:B------:R-:W-:-:S04]  /*0e10*/  LEA.HI R2, R47, R2, RZ, 0x3 ;  /* 0x000000022f027211 */ /* 0x000fc800078f18ff */
[----:B------:R-:W-:-:S04]  /*0e20*/  LEA.HI.SX32 R2, R2, R125, 0x1d ;  /* 0x0000007d02027211 */ /* 0x000fc800078feaff */
[----:B------:R-:W-:Y:S01]  /*0e30*/  MOV R73, R2 ;  /* 0x0000000200497202 */ /* 0x000fe20000000f00 */
        /* <DEDUP_REMOVED lines=23> */
.L_x_37148:
[----:B------:R-:W-:Y:S05]  /*0fb0*/  BRX R16 -0xfc0                                         (*"BRANCH_TARGETS .L_x_37149,.L_x_37150,.L_x_37151"*) ;  /* 0xfffffff010107949 */ /* 0x000fea000383ffff */
.L_x_37151:
[----:B------:R-:W-:Y:S01]  /*0fc0*/  IADD3 R56, PT, PT, R5, 0x1, RZ ;  /* 0x0000000105387810 */ /* 0x000fe20007ffe0ff */
[----:B------:R-:W-:Y:S02]  /*0fd0*/  IMAD.MOV.U32 R73, RZ, RZ, R75 ;  /* 0x000000ffff497224 */ /* 0x000fe400078e004b */
[----:B------:R-:W-:Y:S01]  /*0fe0*/  IMAD.MOV.U32 R0, RZ, RZ, R6 ;  /* 0x000000ffff007224 */ /* 0x000fe200078e0006 */
[----:B------:R-:W-:Y:S06]  /*0ff0*/  BRA `(.L_x_18707) ;  /* 0x0000000000f07947 */ /* 0x000fec0003800000 */
.L_x_37149:
[----:B------:R-:W-:Y:S01]  /*1000*/  MOV R73, R75 ;  /* 0x0000004b00497202 */ /* 0x000fe20000000f00 */
[----:B------:R-:W-:Y:S02]  /*1010*/  IMAD.MOV.U32 R56, RZ, RZ, 0x3 ;  /* 0x00000003ff387424 */ /* 0x000fe400078e00ff */
[----:B------:R-:W-:Y:S01]  /*1020*/  IMAD.MOV.U32 R0, RZ, RZ, R7 ;  /* 0x000000ffff007224 */ /* 0x000fe200078e0007 */
[----:B------:R-:W-:Y:S06]  /*1030*/  BRA `(.L_x_18707) ;  /* 0x0000000000e07947 */ /* 0x000fec0003800000 */
.L_x_37150:
        /* <DEDUP_REMOVED lines=13> */
.L_x_18709:
[----:B------:R-:W-:Y:S05]  /*1110*/  BSYNC.RECONVERGENT B3 ;  /* 0x0000000000037941 */ /* 0x000fea0003800200 */
.L_x_18708:
        /* <DEDUP_REMOVED lines=42> */
.L_x_18707:
[----:B------:R-:W-:Y:S05]  /*13c0*/  BSYNC.RECONVERGENT B2 ;  /* 0x0000000000027941 */ /* 0x000fea0003800200 */
.L_x_18706:
[----:B------:R-:W0:Y:S01]  /*13d0*/  LDC R70, c[0x0][0x408] ;  /* 0x00010200ff467b82 */ /* 0x000e220000000800 */
[----:B------:R-:W-:Y:S01]  /*13e0*/  I2FP.F32.U32 R5, R0 ;  /* 0x0000000000057245 */ /* 0x000fe20000201000 */
[----:B-----5:R-:W-:Y:S01]  /*13f0*/  HADD2.F32 R17, -RZ, R48.H0_H0 ;  /* 0x20000030ff117230 */ /* 0x020fe20000004100 */
[----:B------:R-:W-:Y:S01]  /*1400*/  ISETP.NE.AND P1, PT, R56, 0x1, PT ;  /* 0x000000013800780c */ /* 0x000fe20003f25270 */
[----:B------:R-:W-:Y:S01]  /*1410*/  IMAD.MOV.U32 R76, RZ, RZ, 0x2f800000 ;  /* 0x2f800000ff4c7424 */ /* 0x000fe200078e00ff */
[----:B------:R-:W-:Y:S01]  /*1420*/  BSSY.RECONVERGENT B2, `(.L_x_18710) ;  /* 0x000004e000027945 */ /* 0x000fe20003800200 */
[----:B------:R-:W-:Y:S02]  /*1430*/  IMAD.MOV.U32 R57, RZ, RZ, 0x2 ;  /* 0x00000002ff397424 */ /* 0x000fe400078e00ff */
[----:B------:R-:W-:Y:S01]  /*1440*/  FMUL.FTZ R17, R17, R72 ;  /* 0x0000004811117220 */ /* 0x000fe20000410000 */
[----:B------:R-:W1:Y:S01]  /*1450*/  LDC R75, c[0x0][0x404] ;  /* 0x00010100ff4b7b82 */ /* 0x000e620000000800 */
[----:B------:R-:W-:Y:S01]  /*1460*/  FFMA.FTZ R0, R5, R76, 1.1641532182693481445e-10 ;  /* 0x2f00000005007423 */ /* 0x000fe2000001004c */
[----:B------:R-:W-:-:S02]  /*1470*/  HADD2.F32 R5, -RZ, R44.H0_H0 ;  /* 0x2000002cff057230 */ /* 0x000fc40000004100 */
[----:B0-----:R-:W-:Y:S02]  /*1480*/  FMUL.FTZ R17, R17, R70 ;  /* 0x0000004611117220 */ /* 0x001fe40000410000 */
[----:B-1----:R-:W-:-:S04]  /*1490*/  FSETP.GTU.FTZ.AND P0, PT, R0, R75, PT ;  /* 0x0000004b0000720b */ /* 0x002fc80003f1c000 */
[----:B------:R-:W-:Y:S02]  /*14a0*/  FSEL R0, R17, RZ, !P0 ;  /* 0x000000ff11007208 */ /* 0x000fe40004000000 */
        /* <DEDUP_REMOVED lines=13> */
.L_x_18712:
        /* <DEDUP_REMOVED lines=13> */
.L_x_18714:
[----:B------:R-:W-:Y:S05]  /*1650*/  BSYNC.RECONVERGENT B3 ;  /* 0x0000000000037941 */ /* 0x000fea0003800200 */
.L_x_18713:
        /* <DEDUP_REMOVED lines=31> */
[----:B------:R-:W-:-:S04]  /*1850*/  LOP3.LUT R7, R16, UR28, R7, 0x96, !PT ;  /* 0x0000001c10077c12 */ /* 0x000fc8000f8e9607 */
[----:B------:R-:W-:Y:S01]  /*1860*/  LOP3.LUT R5, R6, UR30, R57, 0x96, !PT ;  /* 0x0000001e06057c12 */ /* 0x000fe2000f8e9639 */
[----:B------:R-:W-:-:S04]  /*1870*/  IMAD.WIDE.U32 R6, R7, -0x326172a9, RZ ;  /* 0xcd9e8d5707067825 */ /* 0x000fc800078e00ff */
        /* <DEDUP_REMOVED lines=8> */
.L_x_18711:
[----:B------:R-:W-:Y:S05]  /*1900*/  BSYNC.RECONVERGENT B2 ;  /* 0x0000000000027941 */ /* 0x000fea0003800200 */
.L_x_18710:
        /* <DEDUP_REMOVED lines=23> */
.L_x_18717:
        /* <DEDUP_REMOVED lines=13> */
.L_x_18719:
[----:B------:R-:W-:Y:S05]  /*1b50*/  BSYNC.RECONVERGENT B3 ;  /* 0x0000000000037941 */ /* 0x000fea0003800200 */
.L_x_18718:
        /* <DEDUP_REMOVED lines=41> */
[----:B------:R-:W-:-:S07]  /*1df0*/  IMAD.MOV.U32 R73, RZ, RZ, R56 ;  /* 0x000000ffff497224 */ /* 0x000fce00078e0038 */
.L_x_18716:
[----:B------:R-:W-:Y:S05]  /*1e00*/  BSYNC.RECONVERGENT B2 ;  /* 0x0000000000027941 */ /* 0x000fea0003800200 */
.L_x_18715:
[----:B------:R-:W-:Y:S01]  /*1e10*/  I2FP.F32.U32 R5, R5 ;  /* 0x0000000500057245 */ /* 0x000fe20000201000 */
[----:B------:R-:W-:Y:S01]  /*1e20*/  HADD2.F32 R17, -RZ, R49.H0_H0 ;  /* 0x20000031ff117230 */ /* 0x000fe20000004100 */
[----:B------:R-:W-:Y:S01]  /*1e30*/  ISETP.NE.AND P2, PT, R48, 0x1, PT ;  /* 0x000000013000780c */ /* 0x000fe20003f45270 */
[----:B------:R-:W-:Y:S01]  /*1e40*/  BSSY.RECONVERGENT B2, `(.L_x_18720) ;  /* 0x000004c000027945 */ /* 0x000fe20003800200 */
[----:B------:R-:W-:Y:S02]  /*1e50*/  IMAD.MOV.U32 R56, RZ, RZ, 0x2 ;  /* 0x00000002ff387424 */ /* 0x000fe400078e00ff */
[----:B------:R-:W-:Y:S01]  /*1e60*/  FFMA.FTZ R44, R5, R76, 1.1641532182693481445e-10 ;  /* 0x2f000000052c7423 */ /* 0x000fe2000001004c */
[----:B------:R-:W-:Y:S01]  /*1e70*/  FMUL.FTZ R17, R17, R72 ;  /* 0x0000004811117220 */ /* 0x000fe20000410000 */
[----:B------:R-:W-:-:S03]  /*1e80*/  IMAD.MOV.U32 R5, RZ, RZ, R4 ;  /* 0x000000ffff057224 */ /* 0x000fc600078e0004 */
[----:B------:R-:W-:Y:S01]  /*1e90*/  FMUL.FTZ R17, R17, R70 ;  /* 0x0000004611117220 */ /* 0x000fe20000410000 */
[----:B------:R-:W-:Y:S01]  /*1ea0*/  FSETP.GTU.FTZ.AND P1, PT, R44, R75, PT ;  /* 0x0000004b2c00720b */ /* 0x000fe20003f3c000 */
[----:B------:R-:W-:-:S03]  /*1eb0*/  HADD2.F32 R44, -RZ, R45.H0_H0 ;  /* 0x2000002dff2c7230 */ /* 0x000fc60000004100 */
        /* <DEDUP_REMOVED lines=12> */
.L_x_18722:
        /* <DEDUP_REMOVED lines=13> */
.L_x_18724:
[----:B------:R-:W-:Y:S05]  /*2050*/  BSYNC.RECONVERGENT B3 ;  /* 0x0000000000037941 */ /* 0x000fea0003800200 */
.L_x_18723:
        /* <DEDUP_REMOVED lines=42> */
.L_x_18721:
[----:B------:R-:W-:Y:S05]  /*2300*/  BSYNC.RECONVERGENT B2 ;  /* 0x0000000000027941 */ /* 0x000fea0003800200 */
.L_x_18720:
        /* <DEDUP_REMOVED lines=13> */
[----:B------:R-:W-:-:S04]  /*23e0*/  FADD.FTZ R44, R44, R45 ;  /* 0x0000002d2c2c7221 */ /* 0x000fc80000010000 */
        /* <DEDUP_REMOVED lines=10> */
.L_x_18727:
        /* <DEDUP_REMOVED lines=13> */
.L_x_18729:
[----:B------:R-:W-:Y:S05]  /*2560*/  BSYNC.RECONVERGENT B3 ;  /* 0x0000000000037941 */ /* 0x000fea0003800200 */
.L_x_18728:
        /* <DEDUP_REMOVED lines=42> */
.L_x_18726:
[----:B------:R-:W-:Y:S05]  /*2810*/  BSYNC.RECONVERGENT B2 ;  /* 0x0000000000027941 */ /* 0x000fea0003800200 */
.L_x_18725:
        /* <DEDUP_REMOVED lines=24> */
.L_x_18732:
        /* <DEDUP_REMOVED lines=13> */
.L_x_18734:
[----:B------:R-:W-:Y:S05]  /*2a70*/  BSYNC.RECONVERGENT B3 ;  /* 0x0000000000037941 */ /* 0x000fea0003800200 */
.L_x_18733:
        /* <DEDUP_REMOVED lines=36> */
[----:B------:R-:W-:Y:S02]  /*2cc0*/  LOP3.LUT R7, R48, UR32, R5, 0x96, !PT ;  /* 0x0000002030077c12 */ /* 0x000fe4000f8e9605 */
[----:B------:R-:W-:Y:S01]  /*2cd0*/  MOV R48, R73 ;  /* 0x0000004900307202 */ /* 0x000fe20000000f00 */
[----:B------:R-:W-:Y:S02]  /*2ce0*/  IMAD.MOV.U32 R73, RZ, RZ, R4 ;  /* 0x000000ffff497224 */ /* 0x000fe400078e0004 */
[----:B------:R-:W-:-:S05]  /*2cf0*/  IMAD.WIDE.U32 R4, R49, -0x326172a9, RZ ;  /* 0xcd9e8d5731047825 */ /* 0x000fca00078e00ff */
[----:B------:R-:W-:Y:S01]  /*2d00*/  LOP3.LUT R6, R6, UR31, R5, 0x96, !PT ;  /* 0x0000001f06067c12 */ /* 0x000fe2000f8e9605 */
[----:B------:R-:W-:-:S07]  /*2d10*/  IMAD.MOV.U32 R5, RZ, RZ, RZ ;  /* 0x000000ffff057224 */ /* 0x000fce00078e00ff */
.L_x_18731:
[----:B------:R-:W-:Y:S05]  /*2d20*/  BSYNC.RECONVERGENT B2 ;  /* 0x0000000000027941 */ /* 0x000fea0003800200 */
.L_x_18730:
[----:B------:R-:W-:Y:S01]  /*2d30*/  I2FP.F32.U32 R49, R48 ;  /* 0x0000003000317245 */ /* 0x000fe20000201000 */
[----:B------:R-:W-:Y:S01]  /*2d40*/  HADD2.F32 R65, -RZ, R50.H1_H1 ;  /* 0x30000032ff417230 */ /* 0x000fe20000004100 */
[----:B------:R-:W-:Y:S01]  /*2d50*/  ISETP.NE.AND P5, PT, R5, 0x1, PT ;  /* 0x000000010500780c */ /* 0x000fe20003fa5270 */
[----:B------:R-:W-:Y:S02]  /*2d60*/  BSSY.RECONVERGENT B2, `(.L_x_18735) ;  /* 0x000004d000027945 */ /* 0x000fe40003800200 */
        /* <DEDUP_REMOVED lines=20> */
.L_x_18737:
        /* <DEDUP_REMOVED lines=13> */
.L_x_18739:
[----:B------:R-:W-:Y:S05]  /*2f80*/  BSYNC.RECONVERGENT B3 ;  /* 0x0000000000037941 */ /* 0x000fea0003800200 */
.L_x_18738:
        /* <DEDUP_REMOVED lines=37> */
[----:B------:R-:W-:Y:S01]  /*31e0*/  IMAD.MOV.U32 R48, RZ, RZ, R73 ;  /* 0x000000ffff307224 */ /* 0x000fe200078e0049 */
[----:B------:R-:W-:Y:S01]  /*31f0*/  MOV R73, R4 ;  /* 0x0000000400497202 */ /* 0x000fe20000000f00 */
[----:B------:R-:W-:-:S04]  /*3200*/  IMAD.WIDE.U32 R4, R49, -0x326172a9, RZ ;  /* 0xcd9e8d5731047825 */ /* 0x000fc800078e00ff */
[----:B------:R-:W-:Y:S01]  /*3210*/  IMAD.MOV.U32 R49, RZ, RZ, RZ ;  /* 0x000000ffff317224 */ /* 0x000fe200078e00ff */
[----:B------:R-:W-:-:S07]  /*3220*/  LOP3.LUT R6, R6, UR31, R5, 0x96, !PT ;  /* 0x0000001f06067c12 */ /* 0x000fce000f8e9605 */
.L_x_18736:
[----:B------:R-:W-:Y:S05]  /*3230*/  BSYNC.RECONVERGENT B2 ;  /* 0x0000000000027941 */ /* 0x000fea0003800200 */
.L_x_18735:
        /* <DEDUP_REMOVED lines=24> */
.L_x_18742:
        /* <DEDUP_REMOVED lines=15> */
.L_x_18744:
[----:B------:R-:W-:Y:S05]  /*34b0*/  BSYNC.RECONVERGENT B3 ;  /* 0x0000000000037941 */ /* 0x000fea0003800200 */
.L_x_18743:
        /* <DEDUP_REMOVED lines=37> */
[----:B------:R-:W-:Y:S02]  /*3710*/  IMAD.MOV.U32 R48, RZ, RZ, R73 ;  /* 0x000000ffff307224 */ /* 0x000fe400078e0049 */
[----:B------:R-:W-:Y:S02]  /*3720*/  IMAD.MOV.U32 R73, RZ, RZ, R4 ;  /* 0x000000ffff497224 */ /* 0x000fe400078e0004 */
[----:B------:R-:W-:-:S05]  /*3730*/  IMAD.WIDE.U32 R4, R49, -0x326172a9, RZ ;  /* 0xcd9e8d5731047825 */ /* 0x000fca00078e00ff */
[----:B------:R-:W-:Y:S01]  /*3740*/  LOP3.LUT R6, R6, UR31, R5, 0x96, !PT ;  /* 0x0000001f06067c12 */ /* 0x000fe2000f8e9605 */
[----:B------:R-:W-:-:S07]  /*3750*/  HFMA2 R5, -RZ, RZ, 0, 0 ;  /* 0x00000000ff057431 */ /* 0x000fce00000001ff */
.L_x_18741:
[----:B------:R-:W-:Y:S05]  /*3760*/  BSYNC.RECONVERGENT B2 ;  /* 0x0000000000027941 */ /* 0x000fea0003800200 */
.L_x_18740:
        /* <DEDUP_REMOVED lines=8> */
[----:B------:R-:W-:Y:S01]  /*37f0*/  FSETP.GTU.FTZ.AND P6, PT, R76, R75, PT ;  /* 0x0000004b4c00720b */ /* 0x000fe20003fdc000 */
[----:B------:R-:W-:-:S03]  /*3800*/  HADD2.F32 R70, -RZ, R47.H1_H1 ;  /* 0x3000002fff467230 */ /* 0x000fc60000004100 */
[----:B------:R-:W-:Y:S02]  /*3810*/  FSEL R51, R51, RZ, !P6 ;  /* 0x000000ff33337208 */ /* 0x000fe40007000000 */
[----:B------:R-:W-:-:S03]  /*3820*/  PLOP3.LUT P6, PT, P6, PT, PT, 0x8, 0x80 ;  /* 0x000000000080781c */ /* 0x000fc600037ce170 */
[----:B------:R-:W-:-:S05]  /*3830*/  FADD.FTZ R70, R51, R70 ;  /* 0x0000004633467221 */ /* 0x000fca0000010000 */
[----:B------:R-:W-:Y:S01]  /*3840*/  F2FP.F16.F32.PACK_AB R47, R70, R50 ;  /* 0x00000032462f723e */ /* 0x000fe200000000ff */
[----:B------:R-:W-:Y:S06]  /*3850*/  BRA `(.L_x_18745) ;  /* 0x0000002800047947 */ /* 0x000fec0003800000 */
.L_x_18705:
        /* <DEDUP_REMOVED lines=16> */
.L_x_18748:
        /* <DEDUP_REMOVED lines=13> */
.L_x_18750:
[----:B------:R-:W-:Y:S05]  /*3a30*/  BSYNC.RECONVERGENT B3 ;  /* 0x0000000000037941 */ /* 0x000fea0003800200 */
.L_x_18749:
        /* <DEDUP_REMOVED lines=42> */
.L_x_18747:
[----:B------:R-:W-:Y:S05]  /*3ce0*/  BSYNC.RECONVERGENT B2 ;  /* 0x0000000000027941 */ /* 0x000fea0003800200 */
.L_x_18746:
        /* <DEDUP_REMOVED lines=25> */
.L_x_18753:
        /* <DEDUP_REMOVED lines=13> */
.L_x_18755:
[----:B------:R-:W-:Y:S05]  /*3f50*/  BSYNC.RECONVERGENT B3 ;  /* 0x0000000000037941 */ /* 0x000fea0003800200 */
.L_x_18754:
        /* <DEDUP_REMOVED lines=42> */
.L_x_18752:
[----:B------:R-:W-:Y:S05]  /*4200*/  BSYNC.RECONVERGENT B2 ;  /* 0x0000000000027941 */ /* 0x000fea0003800200 */
.L_x_18751:
[----:B------:R-:W-:Y:S01]  /*4210*/  I2FP.F32.U32 R5, R5 ;  /* 0x0000000500057245 */ /* 0x000fe20000201000 */
[----:B------:R-:W-:Y:S01]  /*4220*/  HADD2.F32 R17, -RZ, R48.H1_H1 ;  /* 0x30000030ff117230 */ /* 0x000fe20000004100 */
[----:B------:R-:W-:Y:S01]  /*4230*/  ISETP.NE.AND P2, PT, R44, 0x1, PT ;  /* 0x000000012c00780c */ /* 0x000fe20003f45270 */
[----:B------:R-:W-:Y:S01]  /*4240*/  BSSY.RECONVERGENT B2, `(.L_x_18756) ;  /* 0x000004a000027945 */ /* 0x000fe20003800200 */
[----:B------:R-:W-:Y:S02]  /*4250*/  IMAD.MOV.U32 R46, RZ, RZ, 0x2 ;  /* 0x00000002ff2e7424 */ /* 0x000fe400078e00ff */
[----:B------:R-:W-:Y:S01]  /*4260*/  FFMA.FTZ R16, R5, R76, 1.1641532182693481445e-10 ;  /* 0x2f00000005107423 */ /* 0x000fe2000001004c */
[----:B------:R-:W-:Y:S01]  /*4270*/  FMUL.FTZ R17, R17, R72 ;  /* 0x0000004811117220 */ /* 0x000fe20000410000 */
[----:B------:R-:W-:-:S03]  /*4280*/  IMAD.MOV.U32 R5, RZ, RZ, R4 ;  /* 0x000000ffff057224 */ /* 0x000fc600078e0004 */
        /* <DEDUP_REMOVED lines=13> */
.L_x_18758:
        /* <DEDUP_REMOVED lines=13> */
.L_x_18760:
[----:B------:R-:W-:Y:S05]  /*4430*/  BSYNC.RECONVERGENT B3 ;  /* 0x0000000000037941 */ /* 0x000fea0003800200 */
.L_x_18759:
        /* <DEDUP_REMOVED lines=42> */
.L_x_18757:
[----:B------:R-:W-:Y:S05]  /*46e0*/  BSYNC.RECONVERGENT B2 ;  /* 0x0000000000027941 */ /* 0x000fea0003800200 */
.L_x_18756:
[----:B------:R-:W-:Y:S01]  /*46f0*/  ISETP.NE.AND P3, PT, R46, 0x1, PT ;  /* 0x000000012e00780c */ /* 0x000fe20003f65270 */
[----:B------:R-:W-:Y:S01]  /*4700*/  HADD2.F32 R17, -RZ, R49.H0_H0 ;  /* 0x20000031ff117230 */ /* 0x000fe20000004100 */
        /* <DEDUP_REMOVED lines=19> */
.L_x_18763:
        /* <DEDUP_REMOVED lines=13> */
.L_x_18765:
[----:B------:R-:W-:Y:S05]  /*4910*/  BSYNC.RECONVERGENT B3 ;  /* 0x0000000000037941 */ /* 0x000fea0003800200 */
.L_x_18764:
        /* <DEDUP_REMOVED lines=42> */
.L_x_18762:
[----:B------:R-:W-:Y:S05]  /*4bc0*/  BSYNC.RECONVERGENT B2 ;  /* 0x0000000000027941 */ /* 0x000fea0003800200 */
.L_x_18761:
        /* <DEDUP_REMOVED lines=8> */
[----:B------:R-:W-:Y:S01]  /*4c50*/  FSETP.GTU.FTZ.AND P3, PT, R44, R75, PT ;  /* 0x0000004b2c00720b */ /* 0x000fe20003f7c000 */
[----:B------:R-:W-:-:S03]  /*4c60*/  FMUL.FTZ R44, R49, R70 ;  /* 0x00000046312c7220 */ /* 0x000fc60000410000 */
[----:B------:R-:W-:Y:S02]  /*4c70*/  PLOP3.LUT P2, PT, P3, PT, PT, 0x8, 0x80 ;  /* 0x000000000080781c */ /* 0x000fe40001f4e170 */
[----:B------:R-:W-:-:S05]  /*4c80*/  FSEL R44, R44, RZ, !P3 ;  /* 0x000000ff2c2c7208 */ /* 0x000fca0005800000 */
        /* <DEDUP_REMOVED lines=10> */
.L_x_18768:
        /* <DEDUP_REMOVED lines=13> */
.L_x_18770:
[----:B------:R-:W-:Y:S05]  /*4e00*/  BSYNC.RECONVERGENT B3 ;  /* 0x0000000000037941 */ /* 0x000fea0003800200 */
.L_x_18769:
        /* <DEDUP_REMOVED lines=42> */
.L_x_18767:
[----:B------:R-:W-:Y:S05]  /*50b0*/  BSYNC.RECONVERGENT B2 ;  /* 0x0000000000027941 */ /* 0x000fea0003800200 */
.L_x_18766:
[----:B------:R-:W-:Y:S01]  /*50c0*/  I2FP.F32.U32 R5, R5 ;  /* 0x0000000500057245 */ /* 0x000fe20000201000 */
[----:B------:R-:W-:Y:S01]  /*50d0*/  HADD2.F32 R45, -RZ, R50.H0_H0 ;  /* 0x20000032ff2d7230 */ /* 0x000fe20000004100 */
        /* <DEDUP_REMOVED lines=20> */
.L_x_18773:
        /* <DEDUP_REMOVED lines=13> */
.L_x_18775:
[----:B------:R-:W-:Y:S05]  /*52f0*/  BSYNC.RECONVERGENT B3 ;  /* 0x0000000000037941 */ /* 0x000fea0003800200 */
.L_x_18774:
        /* <DEDUP_REMOVED lines=34> */
[----:B------:R-:W-:Y:S01]  /*5520*/  HFMA2 R49, -RZ, RZ, 0, 0 ;  /* 0x00000000ff317431 */ /* 0x000fe200000001ff */
[----:B------:R-:W-:Y:S01]  /*5530*/  LOP3.LUT R46, R4, UR29, R7, 0x96, !PT ;  /* 0x0000001d042e7c12 */ /* 0x000fe2000f8e9607 */
[----:B------:R-:W-:-:S04]  /*5540*/  IMAD.WIDE.U32 R4, R5, -0x326172a9, RZ ;  /* 0xcd9e8d5705047825 */ /* 0x000fc800078e00ff */
[----:B------:R-:W-:Y:S01]  /*5550*/  IMAD.WIDE.U32 R46, R46, -0x2daee0ad, RZ ;  /* 0xd2511f532e2e7825 */ /* 0x000fe200078e00ff */
[----:B------:R-:W-:-:S03]  /*5560*/  LOP3.LUT R6, R6, UR31, R5, 0x96, !PT ;  /* 0x0000001f06067c12 */ /* 0x000fc6000f8e9605 */
[----:B------:R-:W-:Y:S01]  /*5570*/  IMAD.MOV.U32 R5, RZ, RZ, R73 ;  /* 0x000000ffff057224 */ /* 0x000fe200078e0049 */
[----:B------:R-:W-:Y:S01]  /*5580*/  LOP3.LUT R7, R48, UR32, R47, 0x96, !PT ;  /* 0x0000002030077c12 */ /* 0x000fe2000f8e962f */
[----:B------:R-:W-:-:S07]  /*5590*/  IMAD.MOV.U32 R73, RZ, RZ, R46 ;  /* 0x000000ffff497224 */ /* 0x000fce00078e002e */
.L_x_18772:
[----:B------:R-:W-:Y:S05]  /*55a0*/  BSYNC.RECONVERGENT B2 ;  /* 0x0000000000027941 */ /* 0x000fea0003800200 */
.L_x_18771:
[----:B------:R-:W-:Y:S01]  /*55b0*/  I2FP.F32.U32 R5, R5 ;  /* 0x0000000500057245 */ /* 0x000fe20000201000 */
[----:B------:R-:W-:Y:S01]  /*55c0*/  HADD2.F32 R47, -RZ, R50.H1_H1 ;  /* 0x30000032ff2f7230 */ /* 0x000fe20000004100 */
[----:B------:R-:W-:Y:S01]  /*55d0*/  ISETP.NE.AND P5, PT, R49, 0x1, PT ;  /* 0x000000013100780c */ /* 0x000fe20003fa5270 */
[----:B------:R-:W-:Y:S02]  /*55e0*/  BSSY.RECONVERGENT B2, `(.L_x_18776) ;  /* 0x000004b000027945 */ /* 0x000fe40003800200 */
[----:B------:R-:W-:Y:S01]  /*55f0*/  FFMA.FTZ R46, R5, R76, 1.1641532182693481445e-10 ;  /* 0x2f000000052e7423 */ /* 0x000fe2000001004c */
[----:B------:R-:W-:Y:S01]  /*5600*/  FMUL.FTZ R47, R47, R72 ;  /* 0x000000482f2f7220 */ /* 0x000fe20000410000 */
[----:B------:R-:W-:-:S03]  /*5610*/  IMAD.MOV.U32 R5, RZ, RZ, R4 ;  /* 0x000000ffff057224 */ /* 0x000fc600078e0004 */
[----:B------:R-:W-:Y:S01]  /*5620*/  FMUL.FTZ R47, R47, R70 ;  /* 0x000000462f2f7220 */ /* 0x000fe20000410000 */
[----:B------:R-:W-:-:S04]  /*5630*/  FSETP.GTU.FTZ.AND P4, PT, R46, R75, PT ;  /* 0x0000004b2e00720b */ /* 0x000fc80003f9c000 */
[----:B------:R-:W-:Y:S01]  /*5640*/  FSEL R48, R47, RZ, !P4 ;  /* 0x000000ff2f307208 */ /* 0x000fe20006000000 */
[----:B------:R-:W-:Y:S01]  /*5650*/  IMAD.MOV.U32 R47, RZ, RZ, 0x2 ;  /* 0x00000002ff2f7424 */ /* 0x000fe200078e00ff */
        /* <DEDUP_REMOVED lines=11> */
.L_x_18778:
        /* <DEDUP_REMOVED lines=13> */
.L_x_18780:
[----:B------:R-:W-:Y:S05]  /*57e0*/  BSYNC.RECONVERGENT B3 ;  /* 0x0000000000037941 */ /* 0x000fea0003800200 */
.L_x_18779:
        /* <DEDUP_REMOVED lines=38> */
[----:B------:R-:W-:Y:S01]  /*5a50*/  IMAD.MOV.U32 R47, RZ, RZ, RZ ;  /* 0x000000ffff2f7224 */ /* 0x000fe200078e00ff */
[----:B------:R-:W-:Y:S02]  /*5a60*/  LOP3.LUT R6, R6, UR31, R5, 0x96, !PT ;  /* 0x0000001f06067c12 */ /* 0x000fe4000f8e9605 */
[----:B------:R-:W-:Y:S01]  /*5a70*/  MOV R5, R73 ;  /* 0x0000004900057202 */ /* 0x000fe20000000f00 */
[----:B------:R-:W-:-:S07]  /*5a80*/  IMAD.MOV.U32 R73, RZ, RZ, R46 ;  /* 0x000000ffff497224 */ /* 0x000fce00078e002e */
.L_x_18777:
[----:B------:R-:W-:Y:S05]  /*5a90*/  BSYNC.RECONVERGENT B2 ;  /* 0x0000000000027941 */ /* 0x000fea0003800200 */
.L_x_18776:
        /* <DEDUP_REMOVED lines=22> */
.L_x_18783:
        /* <DEDUP_REMOVED lines=15> */
.L_x_18785:
[----:B------:R-:W-:Y:S05]  /*5cf0*/  BSYNC.RECONVERGENT B3 ;  /* 0x0000000000037941 */ /* 0x000fea0003800200 */
.L_x_18784:
        /* <DEDUP_REMOVED lines=39> */
[----:B------:R-:W-:-:S05]  /*5f70*/  IMAD.WIDE.U32 R4, R47, -0x326172a9, RZ ;  /* 0xcd9e8d572f047825 */ /* 0x000fca00078e00ff */
[----:B------:R-:W-:Y:S01]  /*5f80*/  LOP3.LUT R6, R6, UR31, R5, 0x96, !PT ;  /* 0x0000001f06067c12 */ /* 0x000fe2000f8e9605 */
[----:B------:R-:W-:-:S07]  /*5f90*/  IMAD.MOV.U32 R5, RZ, RZ, RZ ;  /* 0x000000ffff057224 */ /* 0x000fce00078e00ff */
.L_x_18782:
[----:B------:R-:W-:Y:S05]  /*5fa0*/  BSYNC.RECONVERGENT B2 ;  /* 0x0000000000027941 */ /* 0x000fea0003800200 */
.L_x_18781:
        /* <DEDUP_REMOVED lines=12> */
.L_x_18745:
[----:B------:R-:W0:Y:S01]  /*6070*/  LDC.64 R48, c[0x0][0x3a8] ;  /* 0x0000ea00ff307b82 */ /* 0x000e220000000a00 */
[----:B------:R-:W-:Y:S01]  /*6080*/  SEL R50, RZ, 0x1000000, !P6 ;  /* 0x01000000ff327807 */ /* 0x000fe20007000000 */
[----:B------:R-:W-:Y:S01]  /*6090*/  IMAD.MOV.U32 R75, RZ, RZ, R73 ;  /* 0x000000ffff4b7224 */ /* 0x000fe200078e0049 */
[----:B------:R-:W-:Y:S02]  /*60a0*/  SEL R51, RZ, 0x10000, !P5 ;  /* 0x00010000ff337807 */ /* 0x000fe40006800000 */
[----:B------:R-:W-:Y:S02]  /*60b0*/  SEL R76, RZ, 0x100, !P4 ;  /* 0x00000100ff4c7807 */ /* 0x000fe40006000000 */
[----:B------:R-:W-:Y:S02]  /*60c0*/  ISETP.NE.AND P6, PT, R74, RZ, PT ;  /* 0x000000ff4a00720c */ /* 0x000fe40003fc5270 */
[----:B------:R-:W-:Y:S02]  /*60d0*/  LOP3.LUT R76, R76, R50, R51, 0xfe, !PT ;  /* 0x000000324c4c7212 */ /* 0x000fe400078efe33 */
[----:B------:R-:W-:-:S02]  /*60e0*/  SEL R74, RZ, 0x1000000, !P2 ;  /* 0x01000000ff4a7807 */ /* 0x000fc40005000000 */
[----:B------:R-:W-:Y:S02]  /*60f0*/  SEL R51, RZ, 0x10000, !P1 ;  /* 0x00010000ff337807 */ /* 0x000fe40004800000 */
[----:B------:R-:W-:Y:S02]  /*6100*/  SEL R50, RZ, 0x100, !P0 ;  /* 0x00000100ff327807 */ /* 0x000fe40004000000 */
[----:B------:R-:W-:Y:S02]  /*6110*/  IADD3 R73, PT, PT, R2, 0x20, RZ ;  /* 0x0000002002497810 */ /* 0x000fe40007ffe0ff */
        /* <DEDUP_REMOVED lines=10> */
.L_x_18704:
[----:B------:R-:W-:Y:S05]  /*61c0*/  BSYNC.RECONVERGENT B1 ;  /* 0x0000000000017941 */ /* 0x000fea0003800200 */
.L_x_18703:
        /* <DEDUP_REMOVED lines=29> */
.L_x_18791:
        /* <DEDUP_REMOVED lines=13> */
.L_x_18793:
[----:B------:R-:W-:Y:S05]  /*6470*/  BSYNC.RECONVERGENT B3 ;  /* 0x0000000000037941 */ /* 0x000fea0003800200 */
.L_x_18792:
        /* <DEDUP_REMOVED lines=42> */
.L_x_18790:
[----:B------:R-:W-:Y:S05]  /*6720*/  BSYNC.RECONVERGENT B2 ;  /* 0x0000000000027941 */ /* 0x000fea0003800200 */
.L_x_18789:
        /* <DEDUP_REMOVED lines=9> */
[----:B------:R-:W-:-:S04]  /*67c0*/  FMUL.FTZ R18, R13, R72 ;  /* 0x000000480d127220 */ /* 0x000fc80000410000 */
[----:B0-----:R-:W-:Y:S01]  /*67d0*/  FMUL.FTZ R18, R18, R69 ;  /* 0x0000004512127220 */ /* 0x001fe20000410000 */
[----:B-1----:R-:W-:Y:S01]  /*67e0*/  FSETP.GTU.FTZ.AND P0, PT, R5, R76, PT ;  /* 0x0000004c0500720b */ /* 0x002fe20003f1c000 */
[----:B------:R-:W-:-:S03]  /*67f0*/  IMAD.MOV.U32 R5, RZ, RZ, R4 ;  /* 0x000000ffff057224 */ /* 0x000fc600078e0004 */
[----:B------:R-:W-:Y:S01]  /*6800*/  FSEL R13, R18, RZ, !P0 ;  /* 0x000000ff120d7208 */ /* 0x000fe20004000000 */
[----:B------:R-:W-:Y:S01]  /*6810*/  HADD2.F32 R18, -RZ, R44.H0_H0 ;  /* 0x2000002cff127230 */ /* 0x000fe20000004100 */
[----:B------:R-:W-:-:S04]  /*6820*/  PLOP3.LUT P0, PT, P0, PT, PT, 0x8, 0x80 ;  /* 0x000000000080781c */ /* 0x000fc8000070e170 */
[----:B------:R-:W-:Y:S01]  /*6830*/  FADD.FTZ R13, R13, R18 ;  /* 0x000000120d0d7221 */ /* 0x000fe20000010000 */
[----:B------:R-:W-:Y:S01]  /*6840*/  P2R R75, PR, RZ, 0x1 ;  /* 0x00000001ff4b7803 */ /* 0x000fe20000000000 */
        /* <DEDUP_REMOVED lines=9> */
.L_x_18796:
        /* <DEDUP_REMOVED lines=13> */
.L_x_18798:
[----:B------:R-:W-:Y:S05]  /*69b0*/  BSYNC.RECONVERGENT B3 ;  /* 0x0000000000037941 */ /* 0x000fea0003800200 */
.L_x_18797:
        /* <DEDUP_REMOVED lines=42> */
.L_x_18795:
[----:B------:R-:W-:Y:S05]  /*6c60*/  BSYNC.RECONVERGENT B2 ;  /* 0x0000000000027941 */ /* 0x000fea0003800200 */
.L_x_18794:
        /* <DEDUP_REMOVED lines=23> */
.L_x_18801:
        /* <DEDUP_REMOVED lines=13> */
.L_x_18803:
[----:B------:R-:W-:Y:S05]  /*6eb0*/  BSYNC.RECONVERGENT B3 ;  /* 0x0000000000037941 */ /* 0x000fea0003800200 */
.L_x_18802:
        /* <DEDUP_REMOVED lines=40> */
[----:B------:R-:W-:Y:S02]  /*7140*/  LOP3.LUT R7, R62, UR32, R55, 0x96, !PT ;  /* 0x000000203e077c12 */ /* 0x000fe4000f8e9637 */
[----:B------:R-:W-:-:S07]  /*7150*/  MOV R74, R54 ;  /* 0x00000036004a7202 */ /* 0x000fce0000000f00 */
.L_x_18800:
[----:B------:R-:W-:Y:S05]  /*7160*/  BSYNC.RECONVERGENT B2 ;  /* 0x0000000000027941 */ /* 0x000fea0003800200 */
.L_x_18799:
        /* <DEDUP_REMOVED lines=10> */
[----:B------:R-:W-:Y:S01]  /*7210*/  FSEL R19, R44, RZ, !P1 ;  /* 0x000000ff2c137208 */ /* 0x000fe20004800000 */
[----:B------:R-:W-:Y:S01]  /*7220*/  HADD2.F32 R44, -RZ, R45.H0_H0 ;  /* 0x2000002dff2c7230 */ /* 0x000fe20000004100 */
[----:B------:R-:W-:-:S04]  /*7230*/  PLOP3.LUT P1, PT, P1, PT, PT, 0x8, 0x80 ;  /* 0x000000000080781c */ /* 0x000fc80000f2e170 */
[----:B------:R-:W-:Y:S01]  /*7240*/  FADD.FTZ R19, R19, R44 ;  /* 0x0000002c13137221 */ /* 0x000fe20000010000 */
        /* <DEDUP_REMOVED lines=9> */
.L_x_18806:
        /* <DEDUP_REMOVED lines=13> */
.L_x_18808:
[----:B------:R-:W-:Y:S05]  /*73b0*/  BSYNC.RECONVERGENT B3 ;  /* 0x0000000000037941 */ /* 0x000fea0003800200 */
.L_x_18807:
        /* <DEDUP_REMOVED lines=39> */
[----:B------:R-:W-:Y:S01]  /*7630*/  MOV R5, R74 ;  /* 0x0000004a00057202 */ /* 0x000fe20000000f00 */
[----:B------:R-:W-:Y:S02]  /*7640*/  IMAD.MOV.U32 R74, RZ, RZ, R54 ;  /* 0x000000ffff4a7224 */ /* 0x000fe400078e0036 */
[----:B------:R-:W-:-:S07]  /*7650*/  IMAD.MOV.U32 R54, RZ, RZ, RZ ;  /* 0x000000ffff367224 */ /* 0x000fce00078e00ff */
.L_x_18805:
[----:B------:R-:W-:Y:S05]  /*7660*/  BSYNC.RECONVERGENT B2 ;  /* 0x0000000000027941 */ /* 0x000fea0003800200 */
.L_x_18804:
        /* <DEDUP_REMOVED lines=24> */
.L_x_18811:
        /* <DEDUP_REMOVED lines=13> */
.L_x_18813:
[----:B------:R-:W-:Y:S05]  /*78c0*/  BSYNC.RECONVERGENT B3 ;  /* 0x0000000000037941 */ /* 0x000fea0003800200 */
.L_x_18812:
        /* <DEDUP_REMOVED lines=39> */
[----:B------:R-:W-:Y:S01]  /*7b40*/  LOP3.LUT R6, R6, UR31, R5, 0x96, !PT ;  /* 0x0000001f06067c12 */ /* 0x000fe2000f8e9605 */
[----:B------:R-:W-:Y:S01]  /*7b50*/  IMAD.MOV.U32 R5, RZ, RZ, R74 ;  /* 0x000000ffff057224 */ /* 0x000fe200078e004a */
[----:B------:R-:W-:-:S07]  /*7b60*/  MOV R74, R48 ;  /* 0x00000030004a7202 */ /* 0x000fce0000000f00 */
.L_x_18810:
[----:B------:R-:W-:Y:S05]  /*7b70*/  BSYNC.RECONVERGENT B2 ;  /* 0x0000000000027941 */ /* 0x000fea0003800200 */
.L_x_18809:
        /* <DEDUP_REMOVED lines=8> */
[----:B------:R-:W-:-:S03]  /*7c00*/  IMAD.MOV.U32 R5, RZ, RZ, 0x2 ;  /* 0x00000002ff057424 */ /* 0x000fc600078e00ff */
[----:B------:R-:W-:Y:S01]  /*7c10*/  FSEL R45, R48, RZ, !P3 ;  /* 0x000000ff302d7208 */ /* 0x000fe20005800000 */
[----:B------:R-:W-:Y:S01]  /*7c20*/  HADD2.F32 R48, -RZ, R46.H0_H0 ;  /* 0x2000002eff307230 */ /* 0x000fe20000004100 */
[----:B------:R-:W-:-:S04]  /*7c30*/  PLOP3.LUT P3, PT, P3, PT, PT, 0x8, 0x80 ;  /* 0x000000000080781c */ /* 0x000fc80001f6e170 */
        /* <DEDUP_REMOVED lines=12> */
.L_x_18816:
        /* <DEDUP_REMOVED lines=13> */
.L_x_18818:
[----:B------:R-:W-:Y:S05]  /*7dd0*/  BSYNC.RECONVERGENT B3 ;  /* 0x0000000000037941 */ /* 0x000fea0003800200 */
.L_x_18817:
        /* <DEDUP_REMOVED lines=42> */
.L_x_18815:
[----:B------:R-:W-:Y:S05]  /*8080*/  BSYNC.RECONVERGENT B2 ;  /* 0x0000000000027941 */ /* 0x000fea0003800200 */
.L_x_18814:
        /* <DEDUP_REMOVED lines=9> */
[----:B------:R-:W-:-:S03]  /*8120*/  IMAD.MOV.U32 R49, RZ, RZ, 0x2 ;  /* 0x00000002ff317424 */ /* 0x000fc600078e00ff */
[----:B------:R-:W-:Y:S01]  /*8130*/  FSEL R46, R48, RZ, !P4 ;  /* 0x000000ff302e7208 */ /* 0x000fe20006000000 */
[----:B------:R-:W-:Y:S01]  /*8140*/  IMAD.MOV.U32 R48, RZ, RZ, R4 ;  /* 0x000000ffff307224 */ /* 0x000fe200078e0004 */
        /* <DEDUP_REMOVED lines=12> */
.L_x_18821:
        /* <DEDUP_REMOVED lines=13> */
.L_x_18823:
[----:B------:R-:W-:Y:S05]  /*82e0*/  BSYNC.RECONVERGENT B3 ;  /* 0x0000000000037941 */ /* 0x000fea0003800200 */
.L_x_18822:
        /* <DEDUP_REMOVED lines=39> */
[----:B------:R-:W-:-:S04]  /*8560*/  IMAD.WIDE.U32 R4, R49, -0x326172a9, RZ ;  /* 0xcd9e8d5731047825 */ /* 0x000fc800078e00ff */
[----:B------:R-:W-:Y:S01]  /*8570*/  IMAD.MOV.U32 R49, RZ, RZ, RZ ;  /* 0x000000ffff317224 */ /* 0x000fe200078e00ff */
[----:B------:R-:W-:-:S07]  /*8580*/  LOP3.LUT R6, R6, UR31, R5, 0x96, !PT ;  /* 0x0000001f06067c12 */ /* 0x000fce000f8e9605 */
.L_x_18820:
[----:B------:R-:W-:Y:S05]  /*8590*/  BSYNC.RECONVERGENT B2 ;  /* 0x0000000000027941 */ /* 0x000fea0003800200 */
.L_x_18819:
[----:B------:R-:W-:Y:S01]  /*85a0*/  I2FP.F32.U32 R48, R48 ;  /* 0x0000003000307245 */ /* 0x000fe20000201000 */
[----:B------:R-:W-:Y:S01]  /*85b0*/  BSSY.RECONVERGENT B2, `(.L_x_18824) ;  /* 0x0000051000027945 */ /* 0x000fe20003800200 */
[----:B------:R-:W-:-:S03]  /*85c0*/  ISETP.NE.AND P6, PT, R49, 0x1, PT ;  /* 0x000000013100780c */ /* 0x000fc60003fc5270 */
[----:B------:R-:W-:-:S05]  /*85d0*/  FFMA.FTZ R5, R48, R77, 1.1641532182693481445e-10 ;  /* 0x2f00000030057423 */ /* 0x000fca000001004d */
[----:B------:R-:W-:Y:S01]  /*85e0*/  FSETP.GTU.FTZ.AND P5, PT, R5, R76, PT ;  /* 0x0000004c0500720b */ /* 0x000fe20003fbc000 */
[----:B------:R-:W-:-:S05]  /*85f0*/  HADD2.F32 R5, -RZ, R51.H0_H0 ;  /* 0x20000033ff057230 */ /* 0x000fca0000004100 */
[----:B------:R-:W-:Y:S01]  /*8600*/  FMUL.FTZ R48, R5, R72 ;  /* 0x0000004805307220 */ /* 0x000fe20000410000 */
[----:B------:R-:W-:-:S03]  /*8610*/  HADD2.F32 R5, -RZ, R47.H0_H0 ;  /* 0x2000002fff057230 */ /* 0x000fc60000004100 */
[----:B------:R-:W-:-:S05]  /*8620*/  FMUL.FTZ R48, R48, R69 ;  /* 0x0000004530307220 */ /* 0x000fca0000410000 */
[----:B------:R-:W-:Y:S02]  /*8630*/  FSEL R48, R48, RZ, !P5 ;  /* 0x000000ff30307208 */ /* 0x000fe40006800000 */
[----:B------:R-:W-:-:S03]  /*8640*/  PLOP3.LUT P5, PT, P5, PT, PT, 0x8, 0x80 ;  /* 0x000000000080781c */ /* 0x000fc60002fae170 */
[----:B------:R-:W-:Y:S01]  /*8650*/  FADD.FTZ R50, R48, R5 ;  /* 0x0000000530327221 */ /* 0x000fe20000010000 */
[----:B------:R-:W-:Y:S02]  /*8660*/  HFMA2 R5, -RZ, RZ, 0, 1.1920928955078125e-07 ;  /* 0x00000002ff057431 */ /* 0x000fe400000001ff */
[----:B------:R-:W-:Y:S02]  /*8670*/  IMAD.MOV.U32 R48, RZ, RZ, R4 ;  /* 0x000000ffff307224 */ /* 0x000fe400078e0004 */
        /* <DEDUP_REMOVED lines=10> */
.L_x_18826:
        /* <DEDUP_REMOVED lines=15> */
.L_x_18828:
[----:B------:R-:W-:Y:S05]  /*8810*/  BSYNC.RECONVERGENT B3 ;  /* 0x0000000000037941 */ /* 0x000fea0003800200 */
.L_x_18827:
        /* <DEDUP_REMOVED lines=42> */
.L_x_18825:
[----:B------:R-:W-:Y:S05]  /*8ac0*/  BSYNC.RECONVERGENT B2 ;  /* 0x0000000000027941 */ /* 0x000fea0003800200 */
.L_x_18824:
        /* <DEDUP_REMOVED lines=15> */
.L_x_18788:
        /* <DEDUP_REMOVED lines=16> */
.L_x_18832:
        /* <DEDUP_REMOVED lines=13> */
.L_x_18834:
[----:B------:R-:W-:Y:S05]  /*8d90*/  BSYNC.RECONVERGENT B3 ;  /* 0x0000000000037941 */ /* 0x000fea0003800200 */
.L_x_18833:
        /* <DEDUP_REMOVED lines=42> */
.L_x_18831:
[----:B------:R-:W-:Y:S05]  /*9040*/  BSYNC.RECONVERGENT B2 ;  /* 0x0000000000027941 */ /* 0x000fea0003800200 */
.L_x_18830:
        /* <DEDUP_REMOVED lines=25> */
.L_x_18837:
        /* <DEDUP_REMOVED lines=13> */
.L_x_18839:
[----:B------:R-:W-:Y:S05]  /*92b0*/  BSYNC.RECONVERGENT B3 ;  /* 0x0000000000037941 */ /* 0x000fea0003800200 */
.L_x_18838:
        /* <DEDUP_REMOVED lines=42> */
.L_x_18836:
[----:B------:R-:W-:Y:S05]  /*9560*/  BSYNC.RECONVERGENT B2 ;  /* 0x0000000000027941 */ /* 0x000fea0003800200 */
.L_x_18835:
        /* <DEDUP_REMOVED lines=21> */
.L_x_18842:
        /* <DEDUP_REMOVED lines=13> */
.L_x_18844:
[----:B------:R-:W-:Y:S05]  /*9790*/  BSYNC.RECONVERGENT B3 ;  /* 0x0000000000037941 */ /* 0x000fea0003800200 */
.L_x_18843:
        /* <DEDUP_REMOVED lines=42> */
.L_x_18841:
[----:B------:R-:W-:Y:S05]  /*9a40*/  BSYNC.RECONVERGENT B2 ;  /* 0x0000000000027941 */ /* 0x000fea0003800200 */
.L_x_18840:
        /* <DEDUP_REMOVED lines=21> */
.L_x_18847:
        /* <DEDUP_REMOVED lines=13> */
.L_x_18849:
[----:B------:R-:W-:Y:S05]  /*9c70*/  BSYNC.RECONVERGENT B3 ;  /* 0x0000000000037941 */ /* 0x000fea0003800200 */
.L_x_18848:
        /* <DEDUP_REMOVED lines=42> */
.L_x_18846:
[----:B------:R-:W-:Y:S05]  /*9f20*/  BSYNC.RECONVERGENT B2 ;  /* 0x0000000000027941 */ /* 0x000fea0003800200 */
.L_x_18845:
        /* <DEDUP_REMOVED lines=22> */
.L_x_18852:
        /* <DEDUP_REMOVED lines=13> */
.L_x_18854:
[----:B------:R-:W-:Y:S05]  /*a160*/  BSYNC.RECONVERGENT B3 ;  /* 0x0000000000037941 */ /* 0x000fea0003800200 */
.L_x_18853:
        /* <DEDUP_REMOVED lines=42> */
.L_x_18851:
[----:B------:R-:W-:Y:S05]  /*a410*/  BSYNC.RECONVERGENT B2 ;  /* 0x0000000000027941 */ /* 0x000fea0003800200 */
.L_x_18850:
        /* <DEDUP_REMOVED lines=22> */
.L_x_18857:
        /* <DEDUP_REMOVED lines=13> */
.L_x_18859:
[----:B------:R-:W-:Y:S05]  /*a650*/  BSYNC.RECONVERGENT B3 ;  /* 0x0000000000037941 */ /* 0x000fea0003800200 */
.L_x_18858:
        /* <DEDUP_REMOVED lines=41> */
[----:B------:R-:W-:-:S07]  /*a8f0*/  IMAD.MOV.U32 R74, RZ, RZ, R46 ;  /* 0x000000ffff4a7224 */ /* 0x000fce00078e002e */
.L_x_18856:
[----:B------:R-:W-:Y:S05]  /*a900*/  BSYNC.RECONVERGENT B2 ;  /* 0x0000000000027941 */ /* 0x000fea0003800200 */
.L_x_18855:
[----:B------:R-:W-:Y:S01]  /*a910*/  I2FP.F32.U32 R46, R5 ;  /* 0x00000005002e7245 */ /* 0x000fe20000201000 */
[----:B------:R-:W-:Y:S01]  /*a920*/  HADD2.F32 R47, -RZ, R50.H1_H1 ;  /* 0x30000032ff2f7230 */ /* 0x000fe20000004100 */
        /* <DEDUP_REMOVED lines=20> */
.L_x_18862:
        /* <DEDUP_REMOVED lines=13> */
.L_x_18864:
[----:B------:R-:W-:Y:S05]  /*ab40*/  BSYNC.RECONVERGENT B3 ;  /* 0x0000000000037941 */ /* 0x000fea0003800200 */
.L_x_18863:
        /* <DEDUP_REMOVED lines=39> */
[----:B------:R-:W-:-:S04]  /*adc0*/  IMAD.WIDE.U32 R4, R49, -0x326172a9, RZ ;  /* 0xcd9e8d5731047825 */ /* 0x000fc800078e00ff */
[----:B------:R-:W-:Y:S01]  /*add0*/  IMAD.MOV.U32 R49, RZ, RZ, RZ ;  /* 0x000000ffff317224 */ /* 0x000fe200078e00ff */
[----:B------:R-:W-:-:S07]  /*ade0*/  LOP3.LUT R6, R6, UR31, R5, 0x96, !PT ;  /* 0x0000001f06067c12 */ /* 0x000fce000f8e9605 */
.L_x_18861:
[----:B------:R-:W-:Y:S05]  /*adf0*/  BSYNC.RECONVERGENT B2 ;  /* 0x0000000000027941 */ /* 0x000fea0003800200 */
.L_x_18860:
        /* <DEDUP_REMOVED lines=8> */
[----:B------:R-:W-:Y:S02]  /*ae80*/  HFMA2 R5, -RZ, RZ, 0, 1.1920928955078125e-07 ;  /* 0x00000002ff057431 */ /* 0x000fe400000001ff */
[----:B------:R-:W-:Y:S01]  /*ae90*/  IMAD.MOV.U32 R48, RZ, RZ, R4 ;  /* 0x000000ffff307224 */ /* 0x000fe200078e0004 */
        /* <DEDUP_REMOVED lines=12> */
.L_x_18867:
        /* <DEDUP_REMOVED lines=15> */
.L_x_18869:
[----:B------:R-:W-:Y:S05]  /*b050*/  BSYNC.RECONVERGENT B3 ;  /* 0x0000000000037941 */ /* 0x000fea0003800200 */
.L_x_18868:
        /* <DEDUP_REMOVED lines=41> */
[----:B------:R-:W-:-:S07]  /*b2f0*/  HFMA2 R5, -RZ, RZ, 0, 0 ;  /* 0x00000000ff057431 */ /* 0x000fce00000001ff */
.L_x_18866:
[----:B------:R-:W-:Y:S05]  /*b300*/  BSYNC.RECONVERGENT B2 ;  /* 0x0000000000027941 */ /* 0x000fea0003800200 */
.L_x_18865:
        /* <DEDUP_REMOVED lines=12> */
.L_x_18829:
        /* <DEDUP_REMOVED lines=9> */
[----:B------:R-:W-:Y:S01]  /*b460*/  LOP3.LUT R50, R50, R75, R51, 0xfe, !PT ;  /* 0x0000004b32327212 */ /* 0x000fe200078efe33 */
[----:B------:R-:W-:Y:S01]  /*b470*/  IMAD.MOV.U32 R75, RZ, RZ, R74 ;  /* 0x000000ffff4b7224 */ /* 0x000fe200078e004a */
[----:B------:R-:W-:Y:S01]  /*b480*/  SEL R51, RZ, 0x1, !P3 ;  /* 0x00000001ff337807 */ /* 0x000fe20005800000 */
[----:B0-----:R-:W-:-:S05]  /*b490*/  IMAD.WIDE.U32 R48, R73, 0x10, R48 ;  /* 0x0000001049307825 */ /* 0x001fca00078e0030 */
[----:B------:R0:W-:Y:S02]  /*b4a0*/  STG.E.128 desc[UR8][R48.64], R44 ;  /* 0x0000002c30007986 */ /* 0x0001e4000c101d08 */
[----:B0-----:R-:W0:Y:S01]  /*b4b0*/  LDC.64 R46, c[0x0][0x3b0] ;  /* 0x0000ec00ff2e7b82 */ /* 0x001e220000000a00 */
[----:B------:R-:W-:Y:S02]  /*b4c0*/  LOP3.LUT R45, R76, R51, RZ, 0xfc, !PT ;  /* 0x000000334c2d7212 */ /* 0x000fe400078efcff */
[----:B------:R-:W-:-:S04]  /*b4d0*/  SEL R51, RZ, 0x1, !P6 ;  /* 0x00000001ff337807 */ /* 0x000fc80007000000 */
[----:B------:R-:W-:Y:S01]  /*b4e0*/  LOP3.LUT R44, R50, R51, RZ, 0xfc, !PT ;  /* 0x00000033322c7212 */ /* 0x000fe200078efcff */
[C---:B0-----:R-:W-:Y:S01]  /*b4f0*/  IMAD.WIDE.U32 R46, R73.reuse, 0x8, R46 ;  /* 0x00000008492e7825 */ /* 0x041fe200078e002e */
[----:B------:R-:W-:-:S04]  /*b500*/  IADD3 R73, PT, PT, R73, 0x20, RZ ;  /* 0x0000002049497810 */ /* 0x000fc80007ffe0ff */
[----:B------:R0:W-:Y:S03]  /*b510*/  STG.E.64 desc[UR8][R46.64], R44 ;  /* 0x0000002c2e007986 */ /* 0x0001e6000c101b08 */
.L_x_18787:
[----:B------:R-:W-:Y:S05]  /*b520*/  BSYNC.RECONVERGENT B1 ;  /* 0x0000000000017941 */ /* 0x000fea0003800200 */
.L_x_18786:
        /* <DEDUP_REMOVED lines=29> */
.L_x_18875:
        /* <DEDUP_REMOVED lines=13> */
.L_x_18877:
[----:B------:R-:W-:Y:S05]  /*b7d0*/  BSYNC.RECONVERGENT B3 ;  /* 0x0000000000037941 */ /* 0x000fea0003800200 */
.L_x_18876:
        /* <DEDUP_REMOVED lines=42> */
.L_x_18874:
[----:B------:R-:W-:Y:S05]  /*ba80*/  BSYNC.RECONVERGENT B2 ;  /* 0x0000000000027941 */ /* 0x000fea0003800200 */
.L_x_18873:
        /* <DEDUP_REMOVED lines=27> */
.L_x_18880:
        /* <DEDUP_REMOVED lines=13> */
.L_x_18882:
[----:B------:R-:W-:Y:S05]  /*bd10*/  BSYNC.RECONVERGENT B3 ;  /* 0x0000000000037941 */ /* 0x000fea0003800200 */
.L_x_18881:
        /* <DEDUP_REMOVED lines=38> */
[----:B------:R-:W-:Y:S02]  /*bf80*/  LOP3.LUT R6, R6, UR31, R5, 0x96, !PT ;  /* 0x0000001f06067c12 */ /* 0x000fe4000f8e9605 */
[----:B------:R-:W-:Y:S01]  /*bf90*/  MOV R5, R74 ;  /* 0x0000004a00057202 */ /* 0x000fe20000000f00 */
[----:B------:R-:W-:Y:S01]  /*bfa0*/  IMAD.MOV.U32 R74, RZ, RZ, R20 ;  /* 0x000000ffff4a7224 */ /* 0x000fe200078e0014 */
[----:B------:R-:W-:-:S07]  /*bfb0*/  LOP3.LUT R7, R52, UR32, R21, 0x96, !PT ;  /* 0x0000002034077c12 */ /* 0x000fce000f8e9615 */
.L_x_18879:
[----:B------:R-:W-:Y:S05]  /*bfc0*/  BSYNC.RECONVERGENT B2 ;  /* 0x0000000000027941 */ /* 0x000fea0003800200 */
.L_x_18878:
        /* <DEDUP_REMOVED lines=23> */
.L_x_18885:
        /* <DEDUP_REMOVED lines=13> */
.L_x_18887:
[----:B------:R-:W-:Y:S05]  /*c210*/  BSYNC.RECONVERGENT B3 ;  /* 0x0000000000037941 */ /* 0x000fea0003800200 */
.L_x_18886:
        /* <DEDUP_REMOVED lines=41> */
[----:B------:R-:W-:-:S07]  /*c4b0*/  LOP3.LUT R7, R60, UR32, R53, 0x96, !PT ;  /* 0x000000203c077c12 */ /* 0x000fce000f8e9635 */
.L_x_18884:
[----:B------:R-:W-:Y:S05]  /*c4c0*/  BSYNC.RECONVERGENT B2 ;  /* 0x0000000000027941 */ /* 0x000fea0003800200 */
.L_x_18883:
        /* <DEDUP_REMOVED lines=23> */
.L_x_18890:
        /* <DEDUP_REMOVED lines=13> */
.L_x_18892:
[----:B------:R-:W-:Y:S05]  /*c710*/  BSYNC.RECONVERGENT B3 ;  /* 0x0000000000037941 */ /* 0x000fea0003800200 */
.L_x_18891:
        /* <DEDUP_REMOVED lines=41> */
[----:B------:R-:W-:-:S07]  /*c9b0*/  HFMA2 R52, -RZ, RZ, 0, 0 ;  /* 0x00000000ff347431 */ /* 0x000fce00000001ff */
.L_x_18889:
[----:B------:R-:W-:Y:S05]  /*c9c0*/  BSYNC.RECONVERGENT B2 ;  /* 0x0000000000027941 */ /* 0x000fea0003800200 */
.L_x_18888:
        /* <DEDUP_REMOVED lines=24> */
.L_x_18895:
        /* <DEDUP_REMOVED lines=13> */
.L_x_18897:
[----:B------:R-:W-:Y:S05]  /*cc20*/  BSYNC.RECONVERGENT B3 ;  /* 0x0000000000037941 */ /* 0x000fea0003800200 */
.L_x_18896:
        /* <DEDUP_REMOVED lines=42> */
.L_x_18894:
[----:B------:R-:W-:Y:S05]  /*ced0*/  BSYNC.RECONVERGENT B2 ;  /* 0x0000000000027941 */ /* 0x000fea0003800200 */
.L_x_18893:
        /* <DEDUP_REMOVED lines=24> */
.L_x_18900:
        /* <DEDUP_REMOVED lines=13> */
.L_x_18902:
[----:B------:R-:W-:Y:S05]  /*d130*/  BSYNC.RECONVERGENT B3 ;  /* 0x0000000000037941 */ /* 0x000fea0003800200 */
.L_x_18901:
        /* <DEDUP_REMOVED lines=42> */
.L_x_18899:
[----:B------:R-:W-:Y:S05]  /*d3e0*/  BSYNC.RECONVERGENT B2 ;  /* 0x0000000000027941 */ /* 0x000fea0003800200 */
.L_x_18898:
        /* <DEDUP_REMOVED lines=24> */
.L_x_18905:
        /* <DEDUP_REMOVED lines=13> */
.L_x_18907:
[----:B------:R-:W-:Y:S05]  /*d640*/  BSYNC.RECONVERGENT B3 ;  /* 0x0000000000037941 */ /* 0x000fea0003800200 */
.L_x_18906:
        /* <DEDUP_REMOVED lines=42> */
.L_x_18904:
[----:B------:R-:W-:Y:S05]  /*d8f0*/  BSYNC.RECONVERGENT B2 ;  /* 0x0000000000027941 */ /* 0x000fea0003800200 */
.L_x_18903:
[----:B------:R-:W-:Y:S01]  /*d900*/  I2FP.F32.U32 R48, R48 ;  /* 0x0000003000307245 */ /* 0x000fe20000201000 */
[----:B------:R-:W-:Y:S01]  /*d910*/  HADD2.F32 R50, -RZ, R47.H0_H0 ;  /* 0x2000002fff327230 */ /* 0x000fe20000004100 */
[----:B------:R-:W-:Y:S01]  /*d920*/  ISETP.NE.AND P6, PT, R49, 0x1, PT ;  /* 0x000000013100780c */ /* 0x000fe20003fc5270 */
[----:B------:R-:W-:Y:S02]  /*d930*/  BSSY.RECONVERGENT B2, `(.L_x_18908) ;  /* 0x000004f000027945 */ /* 0x000fe40003800200 */
[----:B------:R-:W-:Y:S01]  /*d940*/  FFMA.FTZ R5, R48, R77, 1.1641532182693481445e-10 ;  /* 0x2f00000030057423 */ /* 0x000fe2000001004d */
[----:B------:R-:W-:-:S04]  /*d950*/  IMAD.MOV.U32 R48, RZ, RZ, R4 ;  /* 0x000000ffff307224 */ /* 0x000fc800078e0004 */
[----:B------:R-:W-:Y:S01]  /*d960*/  FSETP.GTU.FTZ.AND P5, PT, R5, R76, PT ;  /* 0x0000004c0500720b */ /* 0x000fe20003fbc000 */
[----:B------:R-:W-:-:S05]  /*d970*/  HADD2.F32 R5, -RZ, R51.H0_H0 ;  /* 0x20000033ff057230 */ /* 0x000fca0000004100 */
[----:B------:R-:W-:-:S04]  /*d980*/  FMUL.FTZ R5, R5, R72 ;  /* 0x0000004805057220 */ /* 0x000fc80000410000 */
        /* <DEDUP_REMOVED lines=15> */
.L_x_18910:
        /* <DEDUP_REMOVED lines=15> */
.L_x_18912:
[----:B------:R-:W-:Y:S05]  /*db70*/  BSYNC.RECONVERGENT B3 ;  /* 0x0000000000037941 */ /* 0x000fea0003800200 */
.L_x_18911:
        /* <DEDUP_REMOVED lines=42> */
.L_x_18909:
[----:B------:R-:W-:Y:S05]  /*de20*/  BSYNC.RECONVERGENT B2 ;  /* 0x0000000000027941 */ /* 0x000fea0003800200 */
.L_x_18908:
        /* <DEDUP_REMOVED lines=15> */
.L_x_18872:
        /* <DEDUP_REMOVED lines=16> */
.L_x_18916:
        /* <DEDUP_REMOVED lines=13> */
.L_x_18918:
[----:B------:R-:W-:Y:S05]  /*e0f0*/  BSYNC.RECONVERGENT B3 ;  /* 0x0000000000037941 */ /* 0x000fea0003800200 */
.L_x_18917:
        /* <DEDUP_REMOVED lines=42> */
.L_x_18915:
[----:B------:R-:W-:Y:S05]  /*e3a0*/  BSYNC.RECONVERGENT B2 ;  /* 0x0000000000027941 */ /* 0x000fea0003800200 */
.L_x_18914:
        /* <DEDUP_REMOVED lines=9> */
[----:B------:R-:W-:-:S05]  /*e440*/  FFMA.FTZ R5, R14, R77, 1.1641532182693481445e-10 ;  /* 0x2f0000000e057423 */ /* 0x000fca000001004d */
[----:B0-----:R-:W-:Y:S02]  /*e450*/  FSETP.GTU.FTZ.AND P0, PT, R5, R76, PT ;  /* 0x0000004c0500720b */ /* 0x001fe40003f1c000 */
        /* <DEDUP_REMOVED lines=14> */
.L_x_18921:
        /* <DEDUP_REMOVED lines=13> */
.L_x_18923:
[----:B------:R-:W-:Y:S05]  /*e610*/  BSYNC.RECONVERGENT B3 ;  /* 0x0000000000037941 */ /* 0x000fea0003800200 */
.L_x_18922:
        /* <DEDUP_REMOVED lines=42> */
.L_x_18920:
[----:B------:R-:W-:Y:S05]  /*e8c0*/  BSYNC.RECONVERGENT B2 ;  /* 0x0000000000027941 */ /* 0x000fea0003800200 */
.L_x_18919:
        /* <DEDUP_REMOVED lines=21> */
.L_x_18926:
        /* <DEDUP_REMOVED lines=13> */
.L_x_18928:
[----:B------:R-:W-:Y:S05]  /*eaf0*/  BSYNC.RECONVERGENT B3 ;  /* 0x0000000000037941 */ /* 0x000fea0003800200 */
.L_x_18927:
        /* <DEDUP_REMOVED lines=42> */
.L_x_18925:
[----:B------:R-:W-:Y:S05]  /*eda0*/  BSYNC.RECONVERGENT B2 ;  /* 0x0000000000027941 */ /* 0x000fea0003800200 */
.L_x_18924:
        /* <DEDUP_REMOVED lines=21> */
.L_x_18931:
        /* <DEDUP_REMOVED lines=13> */
.L_x_18933:
[----:B------:R-:W-:Y:S05]  /*efd0*/  BSYNC.RECONVERGENT B3 ;  /* 0x0000000000037941 */ /* 0x000fea0003800200 */
.L_x_18932:
        /* <DEDUP_REMOVED lines=42> */
.L_x_18930:
[----:B------:R-:W-:Y:S05]  /*f280*/  BSYNC.RECONVERGENT B2 ;  /* 0x0000000000027941 */ /* 0x000fea0003800200 */
.L_x_18929:
        /* <DEDUP_REMOVED lines=22> */
.L_x_18936:
        /* <DEDUP_REMOVED lines=13> */
.L_x_18938:
[----:B------:R-:W-:Y:S05]  /*f4c0*/  BSYNC.RECONVERGENT B3 ;  /* 0x0000000000037941 */ /* 0x000fea0003800200 */
.L_x_18937:
        /* <DEDUP_REMOVED lines=42> */
.L_x_18935:
[----:B------:R-:W-:Y:S05]  /*f770*/  BSYNC.RECONVERGENT B2 ;  /* 0x0000000000027941 */ /* 0x000fea0003800200 */
.L_x_18934:
        /* <DEDUP_REMOVED lines=22> */
.L_x_18941:
        /* <DEDUP_REMOVED lines=13> */
.L_x_18943:
[----:B------:R-:W-:Y:S05]  /*f9b0*/  BSYNC.RECONVERGENT B3 ;  /* 0x0000000000037941 */ /* 0x000fea0003800200 */
.L_x_18942:
        /* <DEDUP_REMOVED lines=42> */
.L_x_18940:
[----:B------:R-:W-:Y:S05]  /*fc60*/  BSYNC.RECONVERGENT B2 ;  /* 0x0000000000027941 */ /* 0x000fea0003800200 */
.L_x_18939:
        /* <DEDUP_REMOVED lines=22> */
.L_x_18946:
        /* <DEDUP_REMOVED lines=13> */
.L_x_18948:
[----:B------:R-:W-:Y:S05]  /*fea0*/  BSYNC.RECONVERGENT B3 ;  /* 0x0000000000037941 */ /* 0x000fea0003800200 */
.L_x_18947:
        /* <DEDUP_REMOVED lines=42> */
.L_x_18945:
[----:B------:R-:W-:Y:S05]  /*10150*/  BSYNC.RECONVERGENT B2 ;  /* 0x0000000000027941 */ /* 0x000fea0003800200 */
.L_x_18944:
[----:B------:R-:W-:Y:S01]  /*10160*/  I2FP.F32.U32 R48, R47 ;  /* 0x0000002f00307245 */ /* 0x000fe20000201000 */
[----:B------:R-:W-:Y:S01]  /*10170*/  HADD2.F32 R47, -RZ, R51.H0_H0 ;  /* 0x20000033ff2f7230 */ /* 0x000fe20000004100 */
        /* <DEDUP_REMOVED lines=20> */
.L_x_18951:
        /* <DEDUP_REMOVED lines=15> */
.L_x_18953:
[----:B------:R-:W-:Y:S05]  /*103b0*/  BSYNC.RECONVERGENT B3 ;  /* 0x0000000000037941 */ /* 0x000fea0003800200 */
.L_x_18952:
        /* <DEDUP_REMOVED lines=42> */
.L_x_18950:
[----:B------:R-:W-:Y:S05]  /*10660*/  BSYNC.RECONVERGENT B2 ;  /* 0x0000000000027941 */ /* 0x000fea0003800200 */
.L_x_18949:
        /* <DEDUP_REMOVED lines=12> */
.L_x_18913:
[----:B------:R-:W0:Y:S01]  /*10730*/  LDC.64 R48, c[0x0][0x3a8] ;  /* 0x0000ea00ff307b82 */ /* 0x000e220000000a00 */
[----:B------:R-:W-:Y:S02]  /*10740*/  SEL R51, RZ, 0x1000000, !P6 ;  /* 0x01000000ff337807 */ /* 0x000fe40007000000 */
[----:B------:R-:W-:Y:S02]  /*10750*/  ISETP.NE.AND P6, PT, R75, RZ, PT ;  /* 0x000000ff4b00720c */ /* 0x000fe40003fc5270 */
[----:B------:R-:W-:Y:S02]  /*10760*/  SEL R75, RZ, 0x10000, !P5 ;  /* 0x00010000ff4b7807 */ /* 0x000fe40006800000 */
[----:B------:R-:W-:Y:S02]  /*10770*/  SEL R76, RZ, 0x100, !P4 ;  /* 0x00000100ff4c7807 */ /* 0x000fe40006000000 */
[----:B------:R-:W-:Y:S02]  /*10780*/  SEL R50, RZ, 0x1000000, !P2 ;  /* 0x01000000ff327807 */ /* 0x000fe40005000000 */
[----:B------:R-:W-:-:S02]  /*10790*/  LOP3.LUT R76, R76, R51, R75, 0xfe, !PT ;  /* 0x000000334c4c7212 */ /* 0x000fc400078efe4b */
        /* <DEDUP_REMOVED lines=14> */
.L_x_18871:
[----:B------:R-:W-:Y:S05]  /*10880*/  BSYNC.RECONVERGENT B1 ;  /* 0x0000000000017941 */ /* 0x000fea0003800200 */
.L_x_18870:
        /* <DEDUP_REMOVED lines=28> */
.L_x_18959:
        /* <DEDUP_REMOVED lines=13> */
.L_x_18961:
[----:B------:R-:W-:Y:S05]  /*10b20*/  BSYNC.RECONVERGENT B3 ;  /* 0x0000000000037941 */ /* 0x000fea0003800200 */
.L_x_18960:
        /* <DEDUP_REMOVED lines=42> */
.L_x_18958:
[----:B------:R-:W-:Y:S05]  /*10dd0*/  BSYNC.RECONVERGENT B2 ;  /* 0x0000000000027941 */ /* 0x000fea0003800200 */
.L_x_18957:
        /* <DEDUP_REMOVED lines=9> */
[----:B------:R-:W-:Y:S01]  /*10e70*/  FFMA.FTZ R22, R5, R124, 1.1641532182693481445e-10 ;  /* 0x2f00000005167423 */ /* 0x000fe2000001007c */
[----:B------:R-:W-:-:S02]  /*10e80*/  MOV R5, R4 ;  /* 0x0000000400057202 */ /* 0x000fc40000000f00 */
        /* <DEDUP_REMOVED lines=16> */
.L_x_18964:
        /* <DEDUP_REMOVED lines=13> */
.L_x_18966:
[----:B------:R-:W-:Y:S05]  /*11060*/  BSYNC.RECONVERGENT B3 ;  /* 0x0000000000037941 */ /* 0x000fea0003800200 */
.L_x_18965:
        /* <DEDUP_REMOVED lines=42> */
.L_x_18963:
[----:B------:R-:W-:Y:S05]  /*11310*/  BSYNC.RECONVERGENT B2 ;  /* 0x0000000000027941 */ /* 0x000fea0003800200 */
.L_x_18962:
[----:B------:R-:W-:Y:S01]  /*11320*/  I2FP.F32.U32 R5, R5 ;  /* 0x0000000500057245 */ /* 0x000fe20000201000 */
[----:B------:R-:W-:Y:S01]  /*11330*/  HADD2.F32 R23, -RZ, R44.H1_H1 ;  /* 0x3000002cff177230 */ /* 0x000fe20000004100 */
[----:B------:R-:W-:Y:S01]  /*11340*/  ISETP.NE.AND P1, PT, R59, 0x1, PT ;  /* 0x000000013b00780c */ /* 0x000fe20003f25270 */
[----:B------:R-:W-:Y:S01]  /*11350*/  BSSY.RECONVERGENT B2, `(.L_x_18967) ;  /* 0x000004d000027945 */ /* 0x000fe20003800200 */
[----:B------:R-:W-:Y:S02]  /*11360*/  IMAD.MOV.U32 R58, RZ, RZ, 0x2 ;  /* 0x00000002ff3a7424 */ /* 0x000fe400078e00ff */
        /* <DEDUP_REMOVED lines=19> */
.L_x_18969:
        /* <DEDUP_REMOVED lines=13> */
.L_x_18971:
[----:B------:R-:W-:Y:S05]  /*11570*/  BSYNC.RECONVERGENT B3 ;  /* 0x0000000000037941 */ /* 0x000fea0003800200 */
.L_x_18970:
        /* <DEDUP_REMOVED lines=42> */
.L_x_18968:
[----:B------:R-:W-:Y:S05]  /*11820*/  BSYNC.RECONVERGENT B2 ;  /* 0x0000000000027941 */ /* 0x000fea0003800200 */
.L_x_18967:
        /* <DEDUP_REMOVED lines=23> */
.L_x_18974:
        /* <DEDUP_REMOVED lines=13> */
.L_x_18976:
[----:B------:R-:W-:Y:S05]  /*11a70*/  BSYNC.RECONVERGENT B3 ;  /* 0x0000000000037941 */ /* 0x000fea0003800200 */
.L_x_18975:
        /* <DEDUP_REMOVED lines=38> */
[----:B------:R-:W-:Y:S01]  /*11ce0*/  HFMA2 R59, -RZ, RZ, 0, 0 ;  /* 0x00000000ff3b7431 */ /* 0x000fe200000001ff */
[----:B------:R-:W-:Y:S02]  /*11cf0*/  LOP3.LUT R6, R6, UR31, R5, 0x96, !PT ;  /* 0x0000001f06067c12 */ /* 0x000fe4000f8e9605 */
[----:B------:R-:W-:Y:S01]  /*11d00*/  MOV R5, R74 ;  /* 0x0000004a00057202 */ /* 0x000fe20000000f00 */
[----:B------:R-:W-:-:S07]  /*11d10*/  IMAD.MOV.U32 R74, RZ, RZ, R58 ;  /* 0x000000ffff4a7224 */ /* 0x000fce00078e003a */
.L_x_18973:
[----:B------:R-:W-:Y:S05]  /*11d20*/  BSYNC.RECONVERGENT B2 ;  /* 0x0000000000027941 */ /* 0x000fea0003800200 */
.L_x_18972:
        /* <DEDUP_REMOVED lines=24> */
.L_x_18979:
        /* <DEDUP_REMOVED lines=13> */
.L_x_18981:
[----:B------:R-:W-:Y:S05]  /*11f80*/  BSYNC.RECONVERGENT B3 ;  /* 0x0000000000037941 */ /* 0x000fea0003800200 */
.L_x_18980:
        /* <DEDUP_REMOVED lines=39> */
[----:B------:R-:W-:Y:S01]  /*12200*/  IMAD.MOV.U32 R5, RZ, RZ, R74 ;  /* 0x000000ffff057224 */ /* 0x000fe200078e004a */
[----:B------:R-:W-:Y:S01]  /*12210*/  MOV R74, R66 ;  /* 0x00000042004a7202 */ /* 0x000fe20000000f00 */
[----:B------:R-:W-:-:S07]  /*12220*/  IMAD.MOV.U32 R66, RZ, RZ, RZ ;  /* 0x000000ffff427224 */ /* 0x000fce00078e00ff */
.L_x_18978:
[----:B------:R-:W-:Y:S05]  /*12230*/  BSYNC.RECONVERGENT B2 ;  /* 0x0000000000027941 */ /* 0x000fea0003800200 */
.L_x_18977:
[----:B------:R-:W-:Y:S01]  /*12240*/  I2FP.F32.U32 R5, R5 ;  /* 0x0000000500057245 */ /* 0x000fe20000201000 */
[----:B------:R-:W-:Y:S01]  /*12250*/  HADD2.F32 R45, -RZ, R46.H0_H0 ;  /* 0x2000002eff2d7230 */ /* 0x000fe20000004100 */
        /* <DEDUP_REMOVED lines=22> */
.L_x_18984:
        /* <DEDUP_REMOVED lines=13> */
.L_x_18986:
[----:B------:R-:W-:Y:S05]  /*12490*/  BSYNC.RECONVERGENT B3 ;  /* 0x0000000000037941 */ /* 0x000fea0003800200 */
.L_x_18985:
        /* <DEDUP_REMOVED lines=41> */
[----:B------:R-:W-:-:S07]  /*12730*/  HFMA2 R5, -RZ, RZ, 0, 0 ;  /* 0x00000000ff057431 */ /* 0x000fce00000001ff */
.L_x_18983:
[----:B------:R-:W-:Y:S05]  /*12740*/  BSYNC.RECONVERGENT B2 ;  /* 0x0000000000027941 */ /* 0x000fea0003800200 */
.L_x_18982:
        /* <DEDUP_REMOVED lines=24> */
.L_x_18989:
        /* <DEDUP_REMOVED lines=13> */
.L_x_18991:
[----:B------:R-:W-:Y:S05]  /*129a0*/  BSYNC.RECONVERGENT B3 ;  /* 0x0000000000037941 */ /* 0x000fea0003800200 */
.L_x_18990:
        /* <DEDUP_REMOVED lines=40> */
[----:B------:R-:W-:-:S05]  /*12c30*/  IMAD.WIDE.U32 R4, R50, -0x326172a9, RZ ;  /* 0xcd9e8d5732047825 */ /* 0x000fca00078e00ff */
[----:B------:R-:W-:-:S07]  /*12c40*/  LOP3.LUT R6, R6, UR31, R5, 0x96, !PT ;  /* 0x0000001f06067c12 */ /* 0x000fce000f8e9605 */
.L_x_18988:
[----:B------:R-:W-:Y:S05]  /*12c50*/  BSYNC.RECONVERGENT B2 ;  /* 0x0000000000027941 */ /* 0x000fea0003800200 */
.L_x_18987:
[----:B------:R-:W-:Y:S01]  /*12c60*/  I2FP.F32.U32 R5, R49 ;  /* 0x0000003100057245 */ /* 0x000fe20000201000 */
[----:B------:R-:W-:Y:S01]  /*12c70*/  BSSY.RECONVERGENT B2, `(.L_x_18992) ;  /* 0x0000051000027945 */ /* 0x000fe20003800200 */
[----:B------:R-:W-:-:S03]  /*12c80*/  ISETP.NE.AND P6, PT, R71, 0x1, PT ;  /* 0x000000014700780c */ /* 0x000fc60003fc5270 */
[----:B------:R-:W-:Y:S01]  /*12c90*/  FFMA.FTZ R50, R5, R124, 1.1641532182693481445e-10 ;  /* 0x2f00000005327423 */ /* 0x000fe2000001007c */
[----:B------:R-:W-:-:S04]  /*12ca0*/  HADD2.F32 R5, -RZ, R47.H0_H0 ;  /* 0x2000002fff057230 */ /* 0x000fc80000004100 */
[----:B------:R-:W-:Y:S01]  /*12cb0*/  FSETP.GTU.FTZ.AND P5, PT, R50, R79, PT ;  /* 0x0000004f3200720b */ /* 0x000fe20003fbc000 */
        /* <DEDUP_REMOVED lines=18> */
.L_x_18994:
        /* <DEDUP_REMOVED lines=15> */
.L_x_18996:
[----:B------:R-:W-:Y:S05]  /*12ed0*/  BSYNC.RECONVERGENT B3 ;  /* 0x0000000000037941 */ /* 0x000fea0003800200 */
.L_x_18995:
        /* <DEDUP_REMOVED lines=42> */
.L_x_18993:
[----:B------:R-:W-:Y:S05]  /*13180*/  BSYNC.RECONVERGENT B2 ;  /* 0x0000000000027941 */ /* 0x000fea0003800200 */
.L_x_18992:
        /* <DEDUP_REMOVED lines=15> */
.L_x_18956:
        /* <DEDUP_REMOVED lines=16> */
.L_x_19000:
        /* <DEDUP_REMOVED lines=13> */
.L_x_19002:
[----:B------:R-:W-:Y:S05]  /*13450*/  BSYNC.RECONVERGENT B3 ;  /* 0x0000000000037941 */ /* 0x000fea0003800200 */
.L_x_19001:
        /* <DEDUP_REMOVED lines=42> */
.L_x_18999:
[----:B------:R-:W-:Y:S05]  /*13700*/  BSYNC.RECONVERGENT B2 ;  /* 0x0000000000027941 */ /* 0x000fea0003800200 */
.L_x_18998:
        /* <DEDUP_REMOVED lines=25> */
.L_x_19005:
        /* <DEDUP_REMOVED lines=13> */
.L_x_19007:
[----:B------:R-:W-:Y:S05]  /*13970*/  BSYNC.RECONVERGENT B3 ;  /* 0x0000000000037941 */ /* 0x000fea0003800200 */
.L_x_19006:
        /* <DEDUP_REMOVED lines=42> */
.L_x_19004:
[----:B------:R-:W-:Y:S05]  /*13c20*/  BSYNC.RECONVERGENT B2 ;  /* 0x0000000000027941 */ /* 0x000fea0003800200 */
.L_x_19003:
        /* <DEDUP_REMOVED lines=22> */
.L_x_19010:
        /* <DEDUP_REMOVED lines=13> */
.L_x_19012:
[----:B------:R-:W-:Y:S05]  /*13e60*/  BSYNC.RECONVERGENT B3 ;  /* 0x0000000000037941 */ /* 0x000fea0003800200 */
.L_x_19011:
        /* <DEDUP_REMOVED lines=42> */
.L_x_19009:
[----:B------:R-:W-:Y:S05]  /*14110*/  BSYNC.RECONVERGENT B2 ;  /* 0x0000000000027941 */ /* 0x000fea0003800200 */
.L_x_19008:
        /* <DEDUP_REMOVED lines=21> */
.L_x_19015:
        /* <DEDUP_REMOVED lines=13> */
.L_x_19017:
[----:B------:R-:W-:Y:S05]  /*14340*/  BSYNC.RECONVERGENT B3 ;  /* 0x0000000000037941 */ /* 0x000fea0003800200 */
.L_x_19016:
        /* <DEDUP_REMOVED lines=42> */
.L_x_19014:
[----:B------:R-:W-:Y:S05]  /*145f0*/  BSYNC.RECONVERGENT B2 ;  /* 0x0000000000027941 */ /* 0x000fea0003800200 */
.L_x_19013:
        /* <DEDUP_REMOVED lines=22> */
.L_x_19020:
        /* <DEDUP_REMOVED lines=13> */
.L_x_19022:
[----:B------:R-:W-:Y:S05]  /*14830*/  BSYNC.RECONVERGENT B3 ;  /* 0x0000000000037941 */ /* 0x000fea0003800200 */
.L_x_19021:
        /* <DEDUP_REMOVED lines=42> */
.L_x_19019:
[----:B------:R-:W-:Y:S05]  /*14ae0*/  BSYNC.RECONVERGENT B2 ;  /* 0x0000000000027941 */ /* 0x000fea0003800200 */
.L_x_19018:
        /* <DEDUP_REMOVED lines=22> */
.L_x_19025:
        /* <DEDUP_REMOVED lines=13> */
.L_x_19027:
[----:B------:R-:W-:Y:S05]  /*14d20*/  BSYNC.RECONVERGENT B3 ;  /* 0x0000000000037941 */ /* 0x000fea0003800200 */
.L_x_19026:
        /* <DEDUP_REMOVED lines=42> */
.L_x_19024:
[----:B------:R-:W-:Y:S05]  /*14fd0*/  BSYNC.RECONVERGENT B2 ;  /* 0x0000000000027941 */ /* 0x000fea0003800200 */
.L_x_19023:
        /* <DEDUP_REMOVED lines=22> */
.L_x_19030:
        /* <DEDUP_REMOVED lines=13> */
.L_x_19032:
[----:B------:R-:W-:Y:S05]  /*15210*/  BSYNC.RECONVERGENT B3 ;  /* 0x0000000000037941 */ /* 0x000fea0003800200 */
.L_x_19031:
        /* <DEDUP_REMOVED lines=42> */
.L_x_19029:
[----:B------:R-:W-:Y:S05]  /*154c0*/  BSYNC.RECONVERGENT B2 ;  /* 0x0000000000027941 */ /* 0x000fea0003800200 */
.L_x_19028:
        /* <DEDUP_REMOVED lines=22> */
.L_x_19035:
        /* <DEDUP_REMOVED lines=15> */
.L_x_19037:
[----:B------:R-:W-:Y:S05]  /*15720*/  BSYNC.RECONVERGENT B3 ;  /* 0x0000000000037941 */ /* 0x000fea0003800200 */
.L_x_19036:
        /* <DEDUP_REMOVED lines=42> */
.L_x_19034:
[----:B------:R-:W-:Y:S05]  /*159d0*/  BSYNC.RECONVERGENT B2 ;  /* 0x0000000000027941 */ /* 0x000fea0003800200 */
.L_x_19033:
        /* <DEDUP_REMOVED lines=12> */
.L_x_18997:
[----:B------:R-:W-:Y:S02]  /*15aa0*/  SEL R50, RZ, 0x1000000, !P6 ;  /* 0x01000000ff327807 */ /* 0x000fe40007000000 */
[----:B------:R-:W-:Y:S02]  /*15ab0*/  ISETP.NE.AND P6, PT, R75, RZ, PT ;  /* 0x000000ff4b00720c */ /* 0x000fe40003fc5270 */
[----:B------:R-:W-:Y:S02]  /*15ac0*/  SEL R75, RZ, 0x10000, !P5 ;  /* 0x00010000ff4b7807 */ /* 0x000fe40006800000 */
[----:B------:R-:W-:Y:S02]  /*15ad0*/  ISETP.NE.AND P5, PT, R48, RZ, PT ;  /* 0x000000ff3000720c */ /* 0x000fe40003fa5270 */
[----:B------:R-:W0:Y:S01]  /*15ae0*/  LDC.64 R48, c[0x0][0x3a8] ;  /* 0x0000ea00ff307b82 */ /* 0x000e220000000a00 */
[----:B------:R-:W-:Y:S02]  /*15af0*/  SEL R76, RZ, 0x100, !P4 ;  /* 0x00000100ff4c7807 */ /* 0x000fe40006000000 */
[----:B------:R-:W-:-:S02]  /*15b00*/  SEL R72, RZ, 0x1000000, !P2 ;  /* 0x01000000ff487807 */ /* 0x000fc40005000000 */
[----:B------:R-:W-:Y:S02]  /*15b10*/  LOP3.LUT R75, R76, R50, R75, 0xfe, !PT ;  /* 0x000000324c4b7212 */ /* 0x000fe400078efe4b */
[----:B------:R-:W-:Y:S02]  /*15b20*/  SEL R51, RZ, 0x10000, !P1 ;  /* 0x00010000ff337807 */ /* 0x000fe40004800000 */
[----:B------:R-:W-:-:S04]  /*15b30*/  SEL R50, RZ, 0x100, !P5 ;  /* 0x00000100ff327807 */ /* 0x000fc80006800000 */
[----:B------:R-:W-:Y:S02]  /*15b40*/  LOP3.LUT R51, R50, R72, R51, 0xfe, !PT ;  /* 0x0000004832337212 */ /* 0x000fe400078efe33 */
[----:B------:R-:W-:Y:S01]  /*15b50*/  SEL R50, RZ, 0x1, !P3 ;  /* 0x00000001ff327807 */ /* 0x000fe20005800000 */
[----:B0-----:R-:W-:-:S05]  /*15b60*/  IMAD.WIDE.U32 R48, R73, 0x10, R48 ;  /* 0x0000001049307825 */ /* 0x001fca00078e0030 */
[----:B------:R0:W-:Y:S02]  /*15b70*/  STG.E.128 desc[UR8][R48.64], R44 ;  /* 0x0000002c30007986 */ /* 0x0001e4000c101d08 */
[----:B0-----:R-:W0:Y:S01]  /*15b80*/  LDC.64 R46, c[0x0][0x3b0] ;  /* 0x0000ec00ff2e7b82 */ /* 0x001e220000000a00 */
[----:B------:R-:W-:Y:S01]  /*15b90*/  LOP3.LUT R45, R75, R50, RZ, 0xfc, !PT ;  /* 0x000000324b2d7212 */ /* 0x000fe200078efcff */
[----:B------:R-:W-:Y:S01]  /*15ba0*/  IMAD.MOV.U32 R75, RZ, RZ, R74 ;  /* 0x000000ffff4b7224 */ /* 0x000fe200078e004a */
[----:B------:R-:W-:-:S04]  /*15bb0*/  SEL R50, RZ, 0x1, !P6 ;  /* 0x00000001ff327807 */ /* 0x000fc80007000000 */
[----:B------:R-:W-:Y:S01]  /*15bc0*/  LOP3.LUT R44, R51, R50, RZ, 0xfc, !PT ;  /* 0x00000032332c7212 */ /* 0x000fe200078efcff */
[----:B0-----:R-:W-:-:S05]  /*15bd0*/  IMAD.WIDE.U32 R46, R73, 0x8, R46 ;  /* 0x00000008492e7825 */ /* 0x001fca00078e002e */
[----:B------:R1:W-:Y:S02]  /*15be0*/  STG.E.64 desc[UR8][R46.64], R44 ;  /* 0x0000002c2e007986 */ /* 0x0003e4000c101b08 */
.L_x_18955:
[----:B------:R-:W-:Y:S05]  /*15bf0*/  BSYNC.RECONVERGENT B1 ;  /* 0x0000000000017941 */ /* 0x000fea0003800200 */
.L_x_18954:
        /* <DEDUP_REMOVED lines=55> */
[----:B------:R-:W-:Y:S01]  /*15f70*/  FADD.FTZ R46, R18, -R49 ;  /* 0x80000031122e7221 */ /* 0x000fe20000010000 */
[----:B------:R-:W-:-:S04]  /*15f80*/  FFMA.FTZ R44, R44, R44, RZ ;  /* 0x0000002c2c2c7223 */ /* 0x000fc800000100ff */
        /* <DEDUP_REMOVED lines=69> */
.L_x_19059:
[----:B------:R-:W-:Y:S01]  /*163e0*/  FMUL.FTZ R44, R49, R49 ;  /* 0x00000031312c7220 */ /* 0x000fe20000410000 */
[----:B01----:R-:W-:Y:S01]  /*163f0*/  FADD.FTZ R48, R48, R73 ;  /* 0x0000004930307221 */ /* 0x003fe20000010000 */
[----:B------:R-:W-:Y:S01]  /*16400*/  PLOP3.LUT P1, PT, PT, PT, UP2, 0x40, 0x4 ;  /* 0x000000000004781c */ /* 0x000fe20003f2e828 */
[----:B------:R-:W0:Y:S01]  /*16410*/  @!P4 LDC.64 R46, c[0x0][0x3c0] ;  /* 0x0000f000ff2ecb82 */ /* 0x000e220000000a00 */
[----:B------:R-:W-:Y:S01]  /*16420*/  BSSY.RECONVERGENT B1, `(.L_x_19039) ;  /* 0x000002d000017945 */ /* 0x000fe20003800200 */
[----:B------:R-:W-:Y:S01]  /*16430*/  FFMA.FTZ R48, R48, R45, UR14 ;  /* 0x0000000e30307e23 */ /* 0x000fe2000801002d */
[----:B------:R-:W-:Y:S02]  /*16440*/  FSEL R51, R44, RZ, !P1 ;  /* 0x000000ff2c337208 */ /* 0x000fe40004800000 */
[----:B------:R-:W-:-:S03]  /*16450*/  PLOP3.LUT P1, PT, PT, PT, UP2, 0x40, 0x4 ;  /* 0x000000000004781c */ /* 0x000fc60003f2e828 */
[----:B------:R-:W1:Y:S01]  /*16460*/  @!P4 LDC.64 R44, c[0x0][0x3c8] ;  /* 0x0000f200ff2ccb82 */ /* 0x000e620000000a00 */
        /* <DEDUP_REMOVED lines=36> */
[----:B------:R-:W-:Y:S02]  /*166b0*/  F2FP.F16.F32.PACK_AB R45, R46, R45 ;  /* 0x0000002d2e2d723e */ /* 0x000fe400000000ff */
[----:B------:R-:W-:Y:S02]  /*166c0*/  F2FP.F16.F32.PACK_AB R46, R72, R73 ;  /* 0x00000049482e723e */ /* 0x000fe400000000ff */
[----:B------:R-:W-:-:S05]  /*166d0*/  F2FP.F16.F32.PACK_AB R47, R74, R47 ;  /* 0x0000002f4a2f723e */ /* 0x000fca00000000ff */
[----:B------:R1:W-:Y:S02]  /*166e0*/  STG.E.128 desc[UR8][R48.64], R44 ;  /* 0x0000002c30007986 */ /* 0x0003e4000c101d08 */
.L_x_19040:
[----:B------:R-:W-:Y:S05]  /*166f0*/  BSYNC.RECONVERGENT B1 ;  /* 0x0000000000017941 */ /* 0x000fea0003800200 */
.L_x_19039:
        /* <DEDUP_REMOVED lines=30> */
[----:B------:R-:W-:Y:S01]  /*168e0*/  F2FP.F16.F32.PACK_AB R45, R46, R45 ;  /* 0x0000002d2e2d723e */ /* 0x000fe200000000ff */
[----:B------:R-:W-:Y:S01]  /*168f0*/  VIADD R2, R2, 0x20 ;  /* 0x0000002002027836 */ /* 0x000fe20000000000 */
[----:B------:R-:W-:Y:S02]  /*16900*/  F2FP.F16.F32.PACK_AB R47, R74, R47 ;  /* 0x0000002f4a2f723e */ /* 0x000fe400000000ff */
[----:B------:R-:W-:-:S05]  /*16910*/  F2FP.F16.F32.PACK_AB R46, R72, R73 ;  /* 0x00000049482e723e */ /* 0x000fca00000000ff */
[----:B------:R2:W-:Y:S02]  /*16920*/  STG.E.128 desc[UR8][R48.64], R44 ;  /* 0x0000002c30007986 */ /* 0x0005e4000c101d08 */
.L_x_19042:
[----:B------:R-:W-:Y:S05]  /*16930*/  BSYNC.RECONVERGENT B1 ;  /* 0x0000000000017941 */ /* 0x000fea0003800200 */
.L_x_19041:
        /* <DEDUP_REMOVED lines=35> */
.L_x_19044:
[----:B------:R-:W-:Y:S05]  /*16b70*/  BSYNC.RECONVERGENT B1 ;  /* 0x0000000000017941 */ /* 0x000fea0003800200 */
.L_x_19043:
        /* <DEDUP_REMOVED lines=27> */
[----:B------:R-:W-:-:S03]  /*16d30*/  FFMA.FTZ R44, R44, R37, R29 ;  /* 0x000000252c2c7223 */ /* 0x000fc6000001001d */
[----:B------:R-:W-:Y:S02]  /*16d40*/  F2FP.F16.F32.PACK_AB R46, R72, R73 ;  /* 0x00000049482e723e */ /* 0x000fe400000000ff */
[----:B------:R-:W-:Y:S01]  /*16d50*/  F2FP.F16.F32.PACK_AB R45, R50, R45 ;  /* 0x0000002d322d723e */ /* 0x000fe200000000ff */
[----:B0-----:R-:W-:Y:S01]  /*16d60*/  IMAD.WIDE.U32 R48, R2, 0x10, R48 ;  /* 0x0000001002307825 */ /* 0x001fe200078e0030 */
[----:B------:R-:W-:-:S05]  /*16d70*/  F2FP.F16.F32.PACK_AB R44, R44, R51 ;  /* 0x000000332c2c723e */ /* 0x000fca00000000ff */
[----:B------:R4:W-:Y:S02]  /*16d80*/  STG.E.128 desc[UR8][R48.64], R44 ;  /* 0x0000002c30007986 */ /* 0x0009e4000c101d08 */
.L_x_19046:
[----:B------:R-:W-:Y:S05]  /*16d90*/  BSYNC.RECONVERGENT B1 ;  /* 0x0000000000017941 */ /* 0x000fea0003800200 */
.L_x_19045:
[----:B01234-:R-:W0:Y:S02]  /*16da0*/  LDC.64 R44, c[0x0][0x380] ;  /* 0x0000e000ff2c7b82 */ /* 0x01fe240000000a00 */
[----:B0-----:R-:W-:-:S05]  /*16db0*/  IMAD R10, R44, 0x4, R10 ;  /* 0x000000042c0a7824 */ /* 0x001fca00078e020a */
[----:B------:R-:W-:-:S13]  /*16dc0*/  ISETP.GE.AND P0, PT, R10, R45, PT ;  /* 0x0000002d0a00720c */ /* 0x000fda0003f06270 */
[----:B------:R-:W-:Y:S05]  /*16dd0*/  @!P0 BRA `(.L_x_19047) ;  /* 0xfffffe9c00dc8947 */ /* 0x000fea000383ffff */
[----:B------:R-:W-:Y:S05]  /*16de0*/  BSYNC B0 ;  /* 0x0000000000007941 */ /* 0x000fea0003800000 */
.L_x_18702:
[----:B------:R-:W-:Y:S05]  /*16df0*/  EXIT ;  /* 0x000000000000794d */ /* 0x000fea0003800000 */
.L_x_19038:
        /* <DEDUP_REMOVED lines=8> */
.L_x_19049:
[----:B------:R-:W-:Y:S05]  /*16e80*/  BSYNC B1 ;  /* 0x0000000000017941 */ /* 0x000fea0003800000 */
.L_x_19048:
        /* <DEDUP_REMOVED lines=9> */
.L_x_19050:
[----:B------:R-:W-:Y:S02]  /*16f20*/  IMAD.MOV.U32 R74, RZ, RZ, 0x4 ;  /* 0x00000004ff4a7424 */ /* 0x000fe400078e00ff */
[----:B------:R-:W-:-:S04]  /*16f30*/  IMAD.MOV.U32 R45, RZ, RZ, R73 ;  /* 0x000000ffff2d7224 */ /* 0x000fc800078e0049 */
[----:B------:R-:W-:-:S05]  /*16f40*/  FADD.FTZ R47, R46, R45 ;  /* 0x0000002d2e2f7221 */ /* 0x000fca0000010000 */
[----:B------:R-:W-:-:S07]  /*16f50*/  MOV R77, R47 ;  /* 0x0000002f004d7202 */ /* 0x000fce0000000f00 */
[----:B------:R-:W-:Y:S05]  /*16f60*/  WARPSYNC.COLLECTIVE R72, `(.L_x_19051) ;  /* 0x0000000048087348 */ /* 0x000fea0003c00000 */
[----:B------:R0:W1:Y:S02]  /*16f70*/  SHFL.BFLY P5, R73, R77, R74, R79 ;  /* 0x0c00004a4d497389 */ /* 0x00006400000a004f */
[----:B01----:R-:W-:Y:S05]  /*16f80*/  ENDCOLLECTIVE ;  /* 0x000000000000791b */ /* 0x003fea0003800000 */
.L_x_19051:
[----:B------:R-:W-:Y:S01]  /*16f90*/  HFMA2 R74, -RZ, RZ, 0, 4.76837158203125e-07 ;  /* 0x00000008ff4a7431 */ /* 0x000fe200000001ff */
[----:B------:R-:W-:-:S05]  /*16fa0*/  MOV R48, R73 ;  /* 0x0000004900307202 */ /* 0x000fca0000000f00 */
[----:B------:R-:W-:-:S04]  /*16fb0*/  FADD.FTZ R48, R47, R48 ;  /* 0x000000302f307221 */ /* 0x000fc80000010000 */
[----:B------:R-:W-:-:S07]  /*16fc0*/  IMAD.MOV.U32 R77, RZ, RZ, R48 ;  /* 0x000000ffff4d7224 */ /* 0x000fce00078e0030 */
[----:B------:R-:W-:Y:S05]  /*16fd0*/  WARPSYNC.COLLECTIVE R72, `(.L_x_19052) ;  /* 0x0000000048087348 */ /* 0x000fea0003c00000 */
[----:B------:R0:W1:Y:S02]  /*16fe0*/  SHFL.BFLY P5, R73, R77, R74, R79 ;  /* 0x0c00004a4d497389 */ /* 0x00006400000a004f */
[----:B01----:R-:W-:Y:S05]  /*16ff0*/  ENDCOLLECTIVE ;  /* 0x000000000000791b */ /* 0x003fea0003800000 */
.L_x_19052:
        /* <DEDUP_REMOVED lines=8> */
.L_x_19053:
        /* <DEDUP_REMOVED lines=73> */
.L_x_19054:
[----:B------:R-:W-:Y:S02]  /*17510*/  IMAD.MOV.U32 R74, RZ, RZ, 0x2 ;  /* 0x00000002ff4a7424 */ /* 0x000fe400078e00ff */
[----:B------:R-:W-:-:S04]  /*17520*/  IMAD.MOV.U32 R47, RZ, RZ, R73 ;  /* 0x000000ffff2f7224 */ /* 0x000fc800078e0049 */
[----:B------:R-:W-:-:S05]  /*17530*/  FADD.FTZ R47, R44, R47 ;  /* 0x0000002f2c2f7221 */ /* 0x000fca0000010000 */
[----:B------:R-:W-:-:S07]  /*17540*/  MOV R77, R47 ;  /* 0x0000002f004d7202 */ /* 0x000fce0000000f00 */
[----:B------:R-:W-:Y:S05]  /*17550*/  WARPSYNC.COLLECTIVE R72, `(.L_x_19055) ;  /* 0x0000000048087348 */ /* 0x000fea0003c00000 */
[----:B------:R0:W1:Y:S02]  /*17560*/  SHFL.BFLY P5, R73, R77, R74, R79 ;  /* 0x0c00004a4d497389 */ /* 0x00006400000a004f */
[----:B01----:R-:W-:Y:S05]  /*17570*/  ENDCOLLECTIVE ;  /* 0x000000000000791b */ /* 0x003fea0003800000 */
.L_x_19055:
[----:B------:R-:W-:Y:S01]  /*17580*/  HFMA2 R74, -RZ, RZ, 0, 2.384185791015625e-07 ;  /* 0x00000004ff4a7431 */ /* 0x000fe200000001ff */
[----:B------:R-:W-:-:S05]  /*17590*/  MOV R46, R73 ;  /* 0x00000049002e7202 */ /* 0x000fca0000000f00 */
[----:B------:R-:W-:-:S04]  /*175a0*/  FADD.FTZ R46, R47, R46 ;  /* 0x0000002e2f2e7221 */ /* 0x000fc80000010000 */
[----:B------:R-:W-:-:S07]  /*175b0*/  IMAD.MOV.U32 R77, RZ, RZ, R46 ;  /* 0x000000ffff4d7224 */ /* 0x000fce00078e002e */
[----:B------:R-:W-:Y:S05]  /*175c0*/  WARPSYNC.COLLECTIVE R72, `(.L_x_19056) ;  /* 0x0000000048087348 */ /* 0x000fea0003c00000 */
[----:B------:R0:W1:Y:S02]  /*175d0*/  SHFL.BFLY P5, R73, R77, R74, R79 ;  /* 0x0c00004a4d497389 */ /* 0x00006400000a004f */
[----:B01----:R-:W-:Y:S05]  /*175e0*/  ENDCOLLECTIVE ;  /* 0x000000000000791b */ /* 0x003fea0003800000 */
.L_x_19056:
[----:B------:R-:W-:Y:S02]  /*175f0*/  IMAD.MOV.U32 R74, RZ, RZ, 0x8 ;  /* 0x00000008ff4a7424 */ /* 0x000fe400078e00ff */
[----:B------:R-:W-:-:S04]  /*17600*/  IMAD.MOV.U32 R51, RZ, RZ, R73 ;  /* 0x000000ffff337224 */ /* 0x000fc800078e0049 */
[----:B------:R-:W-:-:S05]  /*17610*/  FADD.FTZ R51, R46, R51 ;  /* 0x000000332e337221 */ /* 0x000fca0000010000 */
[----:B------:R-:W-:-:S07]  /*17620*/  MOV R77, R51 ;  /* 0x00000033004d7202 */ /* 0x000fce0000000f00 */
[----:B------:R-:W-:Y:S05]  /*17630*/  WARPSYNC.COLLECTIVE R72, `(.L_x_19057) ;  /* 0x0000000048087348 */ /* 0x000fea0003c00000 */
[----:B------:R0:W1:Y:S02]  /*17640*/  SHFL.BFLY P5, R73, R77, R74, R79 ;  /* 0x0c00004a4d497389 */ /* 0x00006400000a004f */
[----:B01----:R-:W-:Y:S05]  /*17650*/  ENDCOLLECTIVE ;  /* 0x000000000000791b */ /* 0x003fea0003800000 */
.L_x_19057:
[----:B------:R-:W-:Y:S01]  /*17660*/  HFMA2 R74, -RZ, RZ, 0, 9.5367431640625e-07 ;  /* 0x00000010ff4a7431 */ /* 0x000fe200000001ff */
[----:B------:R-:W-:-:S05]  /*17670*/  MOV R48, R73 ;  /* 0x0000004900307202 */ /* 0x000fca0000000f00 */
[----:B------:R-:W-:-:S04]  /*17680*/  FADD.FTZ R48, R51, R48 ;  /* 0x0000003033307221 */ /* 0x000fc80000010000 */
[----:B------:R-:W-:-:S07]  /*17690*/  IMAD.MOV.U32 R77, RZ, RZ, R48 ;  /* 0x000000ffff4d7224 */ /* 0x000fce00078e0030 */
[----:B------:R-:W-:Y:S05]  /*176a0*/  WARPSYNC.COLLECTIVE R72, `(.L_x_19058) ;  /* 0x0000000048087348 */ /* 0x000fea0003c00000 */
[----:B------:R0:W1:Y:S02]  /*176b0*/  SHFL.BFLY P5, R73, R77, R74, R79 ;  /* 0x0c00004a4d497389 */ /* 0x00006400000a004f */
[----:B01----:R-:W-:Y:S05]  /*176c0*/  ENDCOLLECTIVE ;  /* 0x000000000000791b */ /* 0x003fea0003800000 */
.L_x_19058:
[----:B------:R-:W-:Y:S05]  /*176d0*/  BRA `(.L_x_19059) ;  /* 0xffffffec00407947 */ /* 0x000fea000383ffff */
.L_x_19060:
        /* <DEDUP_REMOVED lines=10> */
.L_x_37316:


//--------------------- .text._ZN10layer_norm13ln_fwd_kernelINS_13Kernel_traitsIf6__halfS2_S2_fjLj1024ELj1ELj4ELj1ELj16ENS_18Kernel_traits_baseILj1024EfS2_S2_S2_fjLj128EEEEELb1ELb0ELb0ELb1EEEvNS_9FwdParamsE --------------------------
	.section	.text._ZN10layer_norm13ln_fwd_kernelINS_13Kernel_traitsIf6__halfS2_S2_fjLj1024ELj1ELj4ELj1ELj16ENS_18Kernel_traits_baseILj1024EfS2_S2_S2_fjLj128EEEEELb1ELb0ELb0ELb1EEEvNS_9FwdParamsE,"ax",@progbits
	.align	128
        .global         _ZN10layer_norm13ln_fwd_kernelINS_13Kernel_traitsIf6__halfS2_S2_fjLj1024ELj1ELj4ELj1ELj16ENS_18Kernel_traits_baseILj1024EfS2_S2_S2_fjLj128EEEEELb1ELb0ELb0ELb1EEEvNS_9FwdParamsE
        .type           _ZN10layer_norm13ln_fwd_kernelINS_13Kernel_traitsIf6__halfS2_S2_fjLj1024ELj1ELj4ELj1ELj16ENS_18Kernel_traits_baseILj1024EfS2_S2_S2_fjLj128EEEEELb1ELb0ELb0ELb1EEEvNS_9FwdParamsE,@function
        .size           _ZN10layer_norm13ln_fwd_kernelINS_13Kernel_traitsIf6__halfS2_S2_fjLj1024ELj1ELj4ELj1ELj16ENS_18Kernel_traits_baseILj1024EfS2_S2_S2_fjLj128EEEEELb1ELb0ELb0ELb1EEEvNS_9FwdParamsE,(.L_x_37317 - _ZN10layer_norm13ln_fwd_kernelINS_13Kernel_traitsIf6__halfS2_S2_fjLj1024ELj1ELj4ELj1ELj16ENS_18Kernel_traits_baseILj1024EfS2_S2_S2_fjLj128EEEEELb1ELb0ELb0ELb1EEEvNS_9FwdParamsE)
        .other          _ZN10layer_norm13ln_fwd_kernelINS_13Kernel_traitsIf6__halfS2_S2_fjLj1024ELj1ELj4ELj1ELj16ENS_18Kernel_traits_baseILj1024EfS2_S2_S2_fjLj128EEEEELb1ELb0ELb0ELb1EEEvNS_9FwdParamsE,@"STO_CUDA_ENTRY STV_DEFAULT"
_ZN10layer_norm13ln_fwd_kernelINS_13Kernel_traitsIf6__halfS2_S2_fjLj1024ELj1ELj4ELj1ELj16ENS_18Kernel_traits_baseILj1024EfS2_S2_S2_fjLj128EEEEELb1ELb0ELb0ELb1EEEvNS_9FwdParamsE:
.text._ZN10layer_norm13ln_fwd_kernelINS_13Kernel_traitsIf6__halfS2_S2_fjLj1024ELj1ELj4ELj1ELj16ENS_18Kernel_traits_baseILj1024EfS2_S2_S2_fjLj128EEEEELb1ELb0ELb0ELb1EEEvNS_9FwdParamsE:
[----:B------:R-:W-:Y:S01]  /*0000*/  LDC R1, c[0x0][0x37c] ;  /* 0x0000df00ff017b82 */ /* 0x000fe20000000800 */
[----:B------:R-:W0:Y:S01]  /*0010*/  LDCU.U8 UR4, c[0x0][0x464] ;  /* 0x00008c80ff0477ac */ /* 0x000e220008000000 */
[----:B------:R-:W1:Y:S06]  /*0020*/  LDCU.64 UR6, c[0x0][0x450] ;  /* 0x00008a00ff0677ac */ /* 0x000e6c0008000a00 */
[----:B------:R-:W2:Y:S01]  /*0030*/  LDC R122, c[0x0][0x458] ;  /* 0x00011600ff7a7b82 */ /* 0x000ea20000000800 */
[----:B------:R-:W3:Y:S01]  /*0040*/  LDCU.64 UR8, c[0x0][0x358] ;  /* 0x00006b00ff0877ac */ /* 0x000ee20008000a00 */
[----:B------:R-:W4:Y:S06]  /*0050*/  LDCU.64 UR10, c[0x0][0x438] ;  /* 0x00008700ff0a77ac */ /* 0x000f2c0008000a00 */
[----:B------:R-:W5:Y:S01]  /*0060*/  LDC R123, c[0x0][0x45c] ;  /* 0x00011700ff7b7b82 */ /* 0x000f620000000800 */
[----:B0-----:R-:W-:Y:S01]  /*0070*/  ISETP.NE.AND P0, PT, RZ, UR4, PT ;  /* 0x00000004ff007c0c */ /* 0x001fe2000bf05270 */
[----:B-1----:R-:W-:-:S02]  /*0080*/  IMAD.U32 R2, RZ, RZ, UR6 ;  /* 0x00000006ff027e24 */ /* 0x002fc4000f8e00ff */
[----:B------:R-:W-:-:S10]  /*0090*/  IMAD.U32 R3, RZ, RZ, UR7 ;  /* 0x00000007ff037e24 */ /* 0x000fd4000f8e00ff */
[----:B---3--:R-:W3:Y:S01]  /*00a0*/  @P0 LDG.E.64 R2, desc[UR8][R2.64] ;  /* 0x0000000802020981 */ /* 0x008ee2000c1e1b00 */
[----:B--2---:R-:W-:Y:S01]  /*00b0*/  @P0 MOV R4, R122 ;  /* 0x0000007a00040202 */ /* 0x004fe20000000f00 */
[----:B------:R-:W0:Y:S01]  /*00c0*/  @P0 LDC R7, c[0x0][0x460] ;  /* 0x00011800ff070b82 */ /* 0x000e220000000800 */
[----:B-----5:R-:W-:-:S06]  /*00d0*/  @P0 IMAD.MOV.U32 R5, RZ, RZ, R123 ;  /* 0x000000ffff050224 */ /* 0x020fcc00078e007b */
[----:B------:R-:W0:Y:S01]  /*00e0*/  @P0 LDG.E.64 R4, desc[UR8][R4.64] ;  /* 0x0000000804040981 */ /* 0x000e22000c1e1b00 */
[----:B------:R-:W1:Y:S01]  /*00f0*/  S2UR UR5, SR_CTAID.X ;  /* 0x00000000000579c3 */ /* 0x000e620000002500 */
[----:B----4-:R-:W-:Y:S01]  /*0100*/  UISETP.NE.U32.AND UP0, UPT, UR10, URZ, UPT ;  /* 0x000000ff0a00728c */ /* 0x010fe2000bf05070 */
[----:B------:R-:W2:Y:S03]  /*0110*/  S2R R0, SR_TID.X ;  /* 0x0000000000007919 */ /* 0x000ea60000002100 */
[----:B------:R-:W-:Y:S02]  /*0120*/  UISETP.NE.AND.EX UP0, UPT, UR11, URZ, UPT, UP0 ;  /* 0x000000ff0b00728c */ /* 0x000fe4000bf05300 */
[----:B-1----:R-:W-:Y:S01]  /*0130*/  USHF.L.U32 UR4, UR5, 0x2, URZ ;  /* 0x0000000205047899 */ /* 0x002fe200080006ff */
[----:B---3--:R-:W-:Y:S02]  /*0140*/  @P0 R2UR UR7, R3 ;  /* 0x00000000030702ca */ /* 0x008fe400000e0000 */
[----:B------:R-:W1:Y:S01]  /*0150*/  LDC R3, c[0x0][0x360] ;  /* 0x0000d800ff037b82 */ /* 0x000e620000000800 */
[----:B------:R-:W-:-:S02]  /*0160*/  @P0 R2UR UR6, R2 ;  /* 0x00000000020602ca */ /* 0x000fc400000e0000 */
[----:B0-----:R-:W-:-:S08]  /*0170*/  @P0 IADD3 R122, P1, PT, R4, R7, RZ ;  /* 0x00000007047a0210 */ /* 0x001fd00007f3e0ff */
[----:B------:R-:W-:Y:S01]  /*0180*/  UIADD3 UR17, UPT, UPT, UR7, -0x4498517b, URZ ;  /* 0xbb67ae8507117890 */ /* 0x000fe2000fffe0ff */
[----:B--2---:R-:W-:Y:S01]  /*0190*/  LOP3.LUT R4, R0, 0x1f, RZ, 0xc0, !PT ;  /* 0x0000001f00047812 */ /* 0x004fe200078ec0ff */
[----:B------:R-:W-:Y:S01]  /*01a0*/  UIADD3 UR19, UPT, UPT, UR7, 0x76cf5d0a, URZ ;  /* 0x76cf5d0a07137890 */ /* 0x000fe2000fffe0ff */
[----:B------:R-:W-:Y:S01]  /*01b0*/  @P0 IMAD.X R123, RZ, RZ, R5, P1 ;  /* 0x000000ffff7b0224 */ /* 0x000fe200008e0605 */
[--C-:B------:R-:W-:Y:S01]  /*01c0*/  SHF.R.U32.HI R5, RZ, 0x5, R0.reuse ;  /* 0x00000005ff057819 */ /* 0x100fe20000011600 */
[----:B------:R-:W-:Y:S02]  /*01d0*/  UIADD3 UR16, UPT, UPT, UR6, -0x61c88647, URZ ;  /* 0x9e3779b906107890 */ /* 0x000fe4000fffe0ff */
[----:B------:R-:W-:Y:S01]  /*01e0*/  UIADD3 UR18, UPT, UPT, UR6, 0x3c6ef372, URZ ;  /* 0x3c6ef37206127890 */ /* 0x000fe2000fffe0ff */
[----:B------:R-:W-:Y:S01]  /*01f0*/  LOP3.LUT R5, R5, UR4, RZ, 0xfc, !PT ;  /* 0x0000000405057c12 */ /* 0x000fe2000f8efcff */
[----:B------:R-:W-:Y:S01]  /*0200*/  UIADD3 UR20, UPT, UPT, UR6, -0x255992d5, URZ ;  /* 0xdaa66d2b06147890 */ /* 0x000fe2000fffe0ff */
[--C-:B------:R-:W-:Y:S01]  /*0210*/  SHF.R.U64 R6, R122, 0x2, R123.reuse ;  /* 0x000000027a067819 */ /* 0x100fe2000000127b */
[----:B------:R-:W-:Y:S01]  /*0220*/  UIADD3 UR21, UPT, UPT, UR7, 0x32370b8f, URZ ;  /* 0x32370b8f07157890 */ /* 0x000fe2000fffe0ff */
[----:B-1----:R-:W-:Y:S01]  /*0230*/  IMAD R3, R3, UR5, R0 ;  /* 0x0000000503037c24 */ /* 0x002fe2000f8e0200 */
[----:B------:R-:W-:Y:S01]  /*0240*/  SHF.R.U32.HI R7, RZ, 0x2, R123 ;  /* 0x00000002ff077819 */ /* 0x000fe2000001167b */
        /* <DEDUP_REMOVED lines=34> */
.L_x_19061:
        /* <DEDUP_REMOVED lines=26> */
.L_x_19062:
[----:B------:R-:W1:Y:S02]  /*0610*/  LDCU UR4, c[0x0][0x384] ;  /* 0x00007080ff0477ac */ /* 0x000e640008000800 */
[----:B-1----:R-:W-:-:S13]  /*0620*/  ISETP.GE.AND P0, PT, R5, UR4, PT ;  /* 0x0000000405007c0c */ /* 0x002fda000bf06270 */
[----:B------:R-:W-:Y:S05]  /*0630*/  @P0 EXIT ;  /* 0x000000000000094d */ /* 0x000fea0003800000 */
[----:B------:R-:W-:Y:S01]  /*0640*/  IMAD.HI.U32 R0, R3, -0x326172a9, RZ ;  /* 0xcd9e8d5703007827 */ /* 0x000fe200078e00ff */
[----:B------:R-:W1:Y:S01]  /*0650*/  LDCU.64 UR10, c[0x0][0x3e0] ;  /* 0x00007c00ff0a77ac */ /* 0x000e620008000a00 */
[----:B------:R-:W-:Y:S01]  /*0660*/  BSSY B0, `(.L_x_19063) ;  /* 0x0001618000007945 */ /* 0x000fe20003800000 */
[----:B------:R-:W-:Y:S01]  /*0670*/  LOP3.LUT R122, R122, 0x3, RZ, 0xc0, !PT ;  /* 0x000000037a7a7812 */ /* 0x000fe200078ec0ff */
[C---:B------:R-:W-:Y:S01]  /*0680*/  IMAD.HI.U32 R2, R6.reuse, -0x2daee0ad, RZ ;  /* 0xd2511f5306027827 */ /* 0x040fe200078e00ff */
[----:B------:R-:W-:Y:S01]  /*0690*/  LOP3.LUT R0, R7, UR6, R0, 0x96, !PT ;  /* 0x0000000607007c12 */ /* 0x000fe2000f8e9600 */
[----:B------:R-:W2:Y:S02]  /*06a0*/  LDCU.U8 UR4, c[0x0][0x410] ;  /* 0x00008200ff0477ac */ /* 0x000ea40008000000 */
[----:B0-----:R-:W-:Y:S01]  /*06b0*/  IMAD R11, R6, -0x2daee0ad, RZ ;  /* 0xd2511f53060b7824 */ /* 0x001fe200078e02ff */
[----:B------:R-:W-:Y:S01]  /*06c0*/  LOP3.LUT R2, R2, UR7, RZ, 0x3c, !PT ;  /* 0x0000000702027c12 */ /* 0x000fe2000f8e3cff */
[----:B------:R-:W-:Y:S01]  /*06d0*/  IMAD.HI.U32 R10, R0, -0x2daee0ad, RZ ;  /* 0xd2511f53000a7827 */ /* 0x000fe200078e00ff */
[----:B------:R-:W0:Y:S03]  /*06e0*/  LDCU UR34, c[0x0][0x404] ;  /* 0x00008080ff2277ac */ /* 0x000e260008000800 */
[----:B------:R-:W-:Y:S01]  /*06f0*/  IMAD R9, R3, -0x326172a9, RZ ;  /* 0xcd9e8d5703097824 */ /* 0x000fe200078e02ff */
[----:B------:R-:W-:Y:S01]  /*0700*/  LOP3.LUT R10, R11, UR17, R10, 0x96, !PT ;  /* 0x000000110b0a7c12 */ /* 0x000fe2000f8e960a */
[----:B------:R-:W-:Y:S01]  /*0710*/  IMAD.HI.U32 R8, R2, -0x326172a9, RZ ;  /* 0xcd9e8d5702087827 */ /* 0x000fe200078e00ff */
[----:B------:R-:W3:Y:S03]  /*0720*/  LDCU UR35, c[0x0][0x408] ;  /* 0x00008100ff2377ac */ /* 0x000ee60008000800 */
[----:B------:R-:W-:Y:S01]  /*0730*/  IMAD R11, R0, -0x2daee0ad, RZ ;  /* 0xd2511f53000b7824 */ /* 0x000fe200078e02ff */
[----:B------:R-:W-:Y:S01]  /*0740*/  LOP3.LUT R8, R9, UR16, R8, 0x96, !PT ;  /* 0x0000001009087c12 */ /* 0x000fe2000f8e9608 */
[----:B------:R-:W-:Y:S01]  /*0750*/  IMAD R9, R2, -0x326172a9, RZ ;  /* 0xcd9e8d5702097824 */ /* 0x000fe200078e02ff */
[----:B-1----:R-:W-:Y:S01]  /*0760*/  UISETP.NE.U32.AND UP0, UPT, UR10, URZ, UPT ;  /* 0x000000ff0a00728c */ /* 0x002fe2000bf05070 */
[----:B------:R-:W-:Y:S01]  /*0770*/  IMAD.HI.U32 R2, R10, -0x326172a9, RZ ;  /* 0xcd9e8d570a027827 */ /* 0x000fe200078e00ff */
[----:B------:R-:W1:Y:S03]  /*0780*/  LDCU UR14, c[0x0][0x388] ;  /* 0x00007100ff0e77ac */ /* 0x000e660008000800 */
[C---:B------:R-:W-:Y:S01]  /*0790*/  IMAD.HI.U32 R0, R8.reuse, -0x2daee0ad, RZ ;  /* 0xd2511f5308007827 */ /* 0x040fe200078e00ff */
        /* <DEDUP_REMOVED lines=10> */
[----:B--2---:R-:W-:Y:S01]  /*0840*/  UISETP.NE.AND UP1, UPT, UR4, URZ, UPT ;  /* 0x000000ff0400728c */ /* 0x004fe2000bf25270 */
        /* <DEDUP_REMOVED lines=33> */
[----:B------:R-:W-:Y:S02]  /*0a60*/  HFMA2 R8, -RZ, RZ, 0, 0 ;  /* 0x00000000ff087431 */ /* 0x000fe400000001ff */
[----:B------:R-:W-:Y:S01]  /*0a70*/  IMAD R13, R10, -0x326172a9, RZ ;  /* 0xcd9e8d570a0d7824 */ /* 0x000fe200078e02ff */
[----:B------:R-:W-:Y:S01]  /*0a80*/  LOP3.LUT R96, R9, UR33, R96, 0x96, !PT ;  /* 0x0000002109607c12 */ /* 0x000fe2000f8e9660 */
[----:B------:R-:W-:-:S04]  /*0a90*/  IMAD.HI.U32 R2, R11, -0x326172a9, RZ ;  /* 0xcd9e8d570b027827 */ /* 0x000fc800078e00ff */
[----:B------:R-:W-:Y:S01]  /*0aa0*/  IMAD R114, R0, -0x2daee0ad, RZ ;  /* 0xd2511f5300727824 */ /* 0x000fe200078e02ff */
[----:B------:R-:W-:Y:S01]  /*0ab0*/  LOP3.LUT R2, R13, UR32, R2, 0x96, !PT ;  /* 0x000000200d027c12 */ /* 0x000fe2000f8e9602 */
[----:B01-34-:R-:W-:-:S07]  /*0ac0*/  IMAD R0, R11, -0x326172a9, RZ ;  /* 0xcd9e8d570b007824 */ /* 0x01bfce00078e02ff */
.L_x_19392:
        /* <DEDUP_REMOVED lines=36> */
.L_x_37152:
[----:B------:R-:W-:Y:S05]  /*0d10*/  BRX R10 -0xd20                                         (*"BRANCH_TARGETS .L_x_37153,.L_x_37154,.L_x_37155"*) ;  /* 0xfffffff00ab87949 */ /* 0x000fea000383ffff */
.L_x_37155:
[----:B------:R-:W-:Y:S01]  /*0d20*/  VIADD R11, R122, 0x1 ;  /* 0x000000017a0b7836 */ /* 0x000fe20000000000 */
[----:B------:R-:W-:Y:S01]  /*0d30*/  MOV R10, R2 ;  /* 0x00000002000a7202 */ /* 0x000fe20000000f00 */
[----:B------:R-:W-:Y:S01]  /*0d40*/  IMAD.MOV.U32 R98, RZ, RZ, R114 ;  /* 0x000000ffff627224 */ /* 0x000fe200078e0072 */
[----:B------:R-:W-:Y:S06]  /*0d50*/  BRA `(.L_x_19066) ;  /* 0x0000000000f07947 */ /* 0x000fec0003800000 */
.L_x_37153:
[----:B------:R-:W-:Y:S01]  /*0d60*/  IMAD.MOV.U32 R98, RZ, RZ, R114 ;  /* 0x000000ffff627224 */ /* 0x000fe200078e0072 */
[----:B------:R-:W-:Y:S01]  /*0d70*/  MOV R10, R96 ;  /* 0x00000060000a7202 */ /* 0x000fe20000000f00 */
[----:B------:R-:W-:Y:S01]  /*0d80*/  IMAD.MOV.U32 R11, RZ, RZ, 0x3 ;  /* 0x00000003ff0b7424 */ /* 0x000fe200078e00ff */
[----:B------:R-:W-:Y:S06]  /*0d90*/  BRA `(.L_x_19066) ;  /* 0x0000000000e07947 */ /* 0x000fec0003800000 */
.L_x_37154:
        /* <DEDUP_REMOVED lines=13> */
.L_x_19068:
[----:B------:R-:W-:Y:S05]  /*0e70*/  BSYNC.RECONVERGENT B2 ;  /* 0x0000000000027941 */ /* 0x000fea0003800200 */
.L_x_19067:
        /* <DEDUP_REMOVED lines=42> */
.L_x_19066:
[----:B------:R-:W-:Y:S05]  /*1120*/  BSYNC.RECONVERGENT B1 ;  /* 0x0000000000017941 */ /* 0x000fea0003800200 */
.L_x_19065:
        /* <DEDUP_REMOVED lines=8> */
[----:B------:R-:W-:Y:S02]  /*11b0*/  IMAD.MOV.U32 R12, RZ, RZ, R0 ;  /* 0x000000ffff0c7224 */ /* 0x000fe400078e0000 */
[----:B------:R-:W-:Y:S01]  /*11c0*/  FMUL.FTZ R10, R10, R15 ;  /* 0x0000000f0a0a7220 */ /* 0x000fe20000410000 */
[----:B------:R-:W-:Y:S01]  /*11d0*/  FSETP.GTU.FTZ.AND P0, PT, R17, R16, PT ;  /* 0x000000101100720b */ /* 0x000fe20003f1c000 */
[----:B------:R-:W-:-:S03]  /*11e0*/  HADD2.F32 R17, -RZ, R88.H0_H0 ;  /* 0x20000058ff117230 */ /* 0x000fc60000004100 */
[----:B------:R-:W-:Y:S02]  /*11f0*/  FSEL R10, R10, RZ, !P0 ;  /* 0x000000ff0a0a7208 */ /* 0x000fe40004000000 */
[----:B------:R-:W-:-:S03]  /*1200*/  PLOP3.LUT P0, PT, P0, PT, PT, 0x8, 0x80 ;  /* 0x000000000080781c */ /* 0x000fc6000070e170 */
[----:B------:R-:W-:Y:S01]  /*1210*/  FADD.FTZ R10, R10, R17 ;  /* 0x000000110a0a7221 */ /* 0x000fe20000010000 */
        /* <DEDUP_REMOVED lines=11> */
.L_x_19071:
        /* <DEDUP_REMOVED lines=13> */
.L_x_19073:
[----:B------:R-:W-:Y:S05]  /*13a0*/  BSYNC.RECONVERGENT B2 ;  /* 0x0000000000027941 */ /* 0x000fea0003800200 */
.L_x_19072:
        /* <DEDUP_REMOVED lines=43> */
.L_x_19070:
[----:B------:R-:W-:Y:S05]  /*1660*/  BSYNC.RECONVERGENT B1 ;  /* 0x0000000000017941 */ /* 0x000fea0003800200 */
.L_x_19069:
        /* <DEDUP_REMOVED lines=23> */
.L_x_19076:
        /* <DEDUP_REMOVED lines=13> */
.L_x_19078:
[----:B------:R-:W-:Y:S05]  /*18b0*/  BSYNC.RECONVERGENT B2 ;  /* 0x0000000000027941 */ /* 0x000fea0003800200 */
.L_x_19077:
        /* <DEDUP_REMOVED lines=43> */
.L_x_19075:
[----:B------:R-:W-:Y:S05]  /*1b70*/  BSYNC.RECONVERGENT B1 ;  /* 0x0000000000017941 */ /* 0x000fea0003800200 */
.L_x_19074:
        /* <DEDUP_REMOVED lines=23> */
.L_x_19081:
        /* <DEDUP_REMOVED lines=13> */
.L_x_19083:
[----:B------:R-:W-:Y:S05]  /*1dc0*/  BSYNC.RECONVERGENT B2 ;  /* 0x0000000000027941 */ /* 0x000fea0003800200 */
.L_x_19082:
        /* <DEDUP_REMOVED lines=42> */
[----:B------:R-:W-:-:S07]  /*2070*/  LOP3.LUT R96, R18, UR33, R95, 0x96, !PT ;  /* 0x0000002112607c12 */ /* 0x000fce000f8e965f */
.L_x_19080:
[----:B------:R-:W-:Y:S05]  /*2080*/  BSYNC.RECONVERGENT B1 ;  /* 0x0000000000017941 */ /* 0x000fea0003800200 */
.L_x_19079:
        /* <DEDUP_REMOVED lines=23> */
.L_x_19086:
        /* <DEDUP_REMOVED lines=13> */
.L_x_19088:
[----:B------:R-:W-:Y:S05]  /*22d0*/  BSYNC.RECONVERGENT B2 ;  /* 0x0000000000027941 */ /* 0x000fea0003800200 */
.L_x_19087:
        /* <DEDUP_REMOVED lines=42> */
[----:B------:R-:W-:-:S07]  /*2580*/  IMAD.MOV.U32 R20, RZ, RZ, RZ ;  /* 0x000000ffff147224 */ /* 0x000fce00078e00ff */
.L_x_19085:
[----:B------:R-:W-:Y:S05]  /*2590*/  BSYNC.RECONVERGENT B1 ;  /* 0x0000000000017941 */ /* 0x000fea0003800200 */
.L_x_19084:
        /* <DEDUP_REMOVED lines=23> */
.L_x_19091:
        /* <DEDUP_REMOVED lines=13> */
.L_x_19093:
[----:B------:R-:W-:Y:S05]  /*27e0*/  BSYNC.RECONVERGENT B2 ;  /* 0x0000000000027941 */ /* 0x000fea0003800200 */
.L_x_19092:
        /* <DEDUP_REMOVED lines=43> */
.L_x_19090:
[----:B------:R-:W-:Y:S05]  /*2aa0*/  BSYNC.RECONVERGENT B1 ;  /* 0x0000000000017941 */ /* 0x000fea0003800200 */
.L_x_19089:
        /* <DEDUP_REMOVED lines=23> */
.L_x_19096:
        /* <DEDUP_REMOVED lines=13> */
.L_x_19098:
[----:B------:R-:W-:Y:S05]  /*2cf0*/  BSYNC.RECONVERGENT B2 ;  /* 0x0000000000027941 */ /* 0x000fea0003800200 */
.L_x_19097:
        /* <DEDUP_REMOVED lines=43> */
.L_x_19095:
[----:B------:R-:W-:Y:S05]  /*2fb0*/  BSYNC.RECONVERGENT B1 ;  /* 0x0000000000017941 */ /* 0x000fea0003800200 */
.L_x_19094:
        /* <DEDUP_REMOVED lines=23> */
.L_x_19101:
        /* <DEDUP_REMOVED lines=15> */
.L_x_19103:
[----:B------:R-:W-:Y:S05]  /*3220*/  BSYNC.RECONVERGENT B2 ;  /* 0x0000000000027941 */ /* 0x000fea0003800200 */
.L_x_19102:
        /* <DEDUP_REMOVED lines=43> */
.L_x_19100:
[----:B------:R-:W-:Y:S05]  /*34e0*/  BSYNC.RECONVERGENT B1 ;  /* 0x0000000000017941 */ /* 0x000fea0003800200 */
.L_x_19099:
        /* <DEDUP_REMOVED lines=15> */
.L_x_19064:
        /* <DEDUP_REMOVED lines=16> */
.L_x_19107:
        /* <DEDUP_REMOVED lines=13> */
.L_x_19109:
[----:B------:R-:W-:Y:S05]  /*37b0*/  BSYNC.RECONVERGENT B2 ;  /* 0x0000000000027941 */ /* 0x000fea0003800200 */
.L_x_19108:
        /* <DEDUP_REMOVED lines=42> */
.L_x_19106:
[----:B------:R-:W-:Y:S05]  /*3a60*/  BSYNC.RECONVERGENT B1 ;  /* 0x0000000000017941 */ /* 0x000fea0003800200 */
.L_x_19105:
        /* <DEDUP_REMOVED lines=24> */
.L_x_19112:
        /* <DEDUP_REMOVED lines=13> */
.L_x_19114:
[----:B------:R-:W-:Y:S05]  /*3cc0*/  BSYNC.RECONVERGENT B2 ;  /* 0x0000000000027941 */ /* 0x000fea0003800200 */
.L_x_19113:
        /* <DEDUP_REMOVED lines=43> */
.L_x_19111:
[----:B------:R-:W-:Y:S05]  /*3f80*/  BSYNC.RECONVERGENT B1 ;  /* 0x0000000000017941 */ /* 0x000fea0003800200 */
.L_x_19110:
        /* <DEDUP_REMOVED lines=21> */
.L_x_19117:
        /* <DEDUP_REMOVED lines=13> */
.L_x_19119:
[----:B------:R-:W-:Y:S05]  /*41b0*/  BSYNC.RECONVERGENT B2 ;  /* 0x0000000000027941 */ /* 0x000fea0003800200 */
.L_x_19118:
        /* <DEDUP_REMOVED lines=43> */
.L_x_19116:
[----:B------:R-:W-:Y:S05]  /*4470*/  BSYNC.RECONVERGENT B1 ;  /* 0x0000000000017941 */ /* 0x000fea0003800200 */
.L_x_19115:
        /* <DEDUP_REMOVED lines=21> */
.L_x_19122:
        /* <DEDUP_REMOVED lines=13> */
.L_x_19124:
[----:B------:R-:W-:Y:S05]  /*46a0*/  BSYNC.RECONVERGENT B2 ;  /* 0x0000000000027941 */ /* 0x000fea0003800200 */
.L_x_19123:
        /* <DEDUP_REMOVED lines=43> */
.L_x_19121:
[----:B------:R-:W-:Y:S05]  /*4960*/  BSYNC.RECONVERGENT B1 ;  /* 0x0000000000017941 */ /* 0x000fea0003800200 */
.L_x_19120:
[----:B------:R-:W-:Y:S01]  /*4970*/  I2FP.F32.U32 R17, R17 ;  /* 0x0000001100117245 */ /* 0x000fe20000201000 */
[----:B------:R-:W-:Y:S01]  /*4980*/  HADD2.F32 R18, -RZ, R21.H1_H1 ;  /* 0x30000015ff127230 */ /* 0x000fe20000004100 */
[----:B------:R-:W-:Y:S01]  /*4990*/  ISETP.NE.AND P4, PT, R19, 0x1, PT ;  /* 0x000000011300780c */ /* 0x000fe20003f85270 */
[----:B------:R-:W-:Y:S01]  /*49a0*/  BSSY.RECONVERGENT B1, `(.L_x_19125) ;  /* 0x000004b000017945 */ /* 0x000fe20003800200 */
[----:B------:R-:W-:Y:S02]  /*49b0*/  HFMA2 R20, -RZ, RZ, 0, 1.1920928955078125e-07 ;  /* 0x00000002ff147431 */ /* 0x000fe400000001ff */
[----:B------:R-:W-:Y:S01]  /*49c0*/  FFMA.FTZ R17, R17, R14, 1.1641532182693481445e-10 ;  /* 0x2f00000011117423 */ /* 0x000fe2000001000e */
[----:B------:R-:W-:-:S04]  /*49d0*/  FMUL.FTZ R18, R18, R13 ;  /* 0x0000000d12127220 */ /* 0x000fc80000410000 */
        /* <DEDUP_REMOVED lines=14> */
.L_x_19127:
        /* <DEDUP_REMOVED lines=13> */
.L_x_19129:
[----:B------:R-:W-:Y:S05]  /*4b90*/  BSYNC.RECONVERGENT B2 ;  /* 0x0000000000027941 */ /* 0x000fea0003800200 */
.L_x_19128:
        /* <DEDUP_REMOVED lines=43> */
.L_x_19126:
[----:B------:R-:W-:Y:S05]  /*4e50*/  BSYNC.RECONVERGENT B1 ;  /* 0x0000000000017941 */ /* 0x000fea0003800200 */
.L_x_19125:
        /* <DEDUP_REMOVED lines=21> */
.L_x_19132:
        /* <DEDUP_REMOVED lines=13> */
.L_x_19134:
[----:B------:R-:W-:Y:S05]  /*5080*/  BSYNC.RECONVERGENT B2 ;  /* 0x0000000000027941 */ /* 0x000fea0003800200 */
.L_x_19133:
        /* <DEDUP_REMOVED lines=43> */
.L_x_19131:
[----:B------:R-:W-:Y:S05]  /*5340*/  BSYNC.RECONVERGENT B1 ;  /* 0x0000000000017941 */ /* 0x000fea0003800200 */
.L_x_19130:
        /* <DEDUP_REMOVED lines=21> */
.L_x_19137:
        /* <DEDUP_REMOVED lines=13> */
.L_x_19139:
[----:B------:R-:W-:Y:S05]  /*5570*/  BSYNC.RECONVERGENT B2 ;  /* 0x0000000000027941 */ /* 0x000fea0003800200 */
.L_x_19138:
        /* <DEDUP_REMOVED lines=43> */
.L_x_19136:
[----:B------:R-:W-:Y:S05]  /*5830*/  BSYNC.RECONVERGENT B1 ;  /* 0x0000000000017941 */ /* 0x000fea0003800200 */
.L_x_19135:
        /* <DEDUP_REMOVED lines=21> */
.L_x_19142:
        /* <DEDUP_REMOVED lines=15> */
.L_x_19144:
[----:B------:R-:W-:Y:S05]  /*5a80*/  BSYNC.RECONVERGENT B2 ;  /* 0x0000000000027941 */ /* 0x000fea0003800200 */
.L_x_19143:
        /* <DEDUP_REMOVED lines=43> */
.L_x_19141:
[----:B------:R-:W-:Y:S05]  /*5d40*/  BSYNC.RECONVERGENT B1 ;  /* 0x0000000000017941 */ /* 0x000fea0003800200 */
.L_x_19140:
        /* <DEDUP_REMOVED lines=12> */
.L_x_19104:
        /* <DEDUP_REMOVED lines=43> */
.L_x_19148:
        /* <DEDUP_REMOVED lines=13> */
.L_x_19150:
[----:B------:R-:W-:Y:S05]  /*6190*/  BSYNC.RECONVERGENT B2 ;  /* 0x0000000000027941 */ /* 0x000fea0003800200 */
.L_x_19149:
        /* <DEDUP_REMOVED lines=42> */
.L_x_19147:
[----:B------:R-:W-:Y:S05]  /*6440*/  BSYNC.RECONVERGENT B1 ;  /* 0x0000000000017941 */ /* 0x000fea0003800200 */
.L_x_19146:
[----:B------:R-:W-:Y:S01]  /*6450*/  I2FP.F32.U32 R23, R23 ;  /* 0x0000001700177245 */ /* 0x000fe20000201000 */
[----:B-----5:R-:W-:Y:S01]  /*6460*/  HADD2.F32 R98, -RZ, R92.H0_H0 ;  /* 0x2000005cff627230 */ /* 0x020fe20000004100 */
        /* <DEDUP_REMOVED lines=22> */
.L_x_19153:
        /* <DEDUP_REMOVED lines=13> */
.L_x_19155:
[----:B------:R-:W-:Y:S05]  /*66a0*/  BSYNC.RECONVERGENT B2 ;  /* 0x0000000000027941 */ /* 0x000fea0003800200 */
.L_x_19154:
        /* <DEDUP_REMOVED lines=43> */
.L_x_19152:
[----:B------:R-:W-:Y:S05]  /*6960*/  BSYNC.RECONVERGENT B1 ;  /* 0x0000000000017941 */ /* 0x000fea0003800200 */
.L_x_19151:
[----:B------:R-:W-:Y:S01]  /*6970*/  I2FP.F32.U32 R97, R98 ;  /* 0x0000006200617245 */ /* 0x000fe20000201000 */
[----:B------:R-:W-:Y:S01]  /*6980*/  HADD2.F32 R92, -RZ, R92.H1_H1 ;  /* 0x3000005cff5c7230 */ /* 0x000fe20000004100 */
[----:B------:R-:W-:Y:S01]  /*6990*/  ISETP.NE.AND P1, PT, R99, 0x1, PT ;  /* 0x000000016300780c */ /* 0x000fe20003f25270 */
[----:B------:R-:W-:Y:S02]  /*69a0*/  BSSY.RECONVERGENT B1, `(.L_x_19156) ;  /* 0x000004d000017945 */ /* 0x000fe40003800200 */
        /* <DEDUP_REMOVED lines=19> */
.L_x_19158:
        /* <DEDUP_REMOVED lines=13> */
.L_x_19160:
[----:B------:R-:W-:Y:S05]  /*6bb0*/  BSYNC.RECONVERGENT B2 ;  /* 0x0000000000027941 */ /* 0x000fea0003800200 */
.L_x_19159:
        /* <DEDUP_REMOVED lines=43> */
.L_x_19157:
[----:B------:R-:W-:Y:S05]  /*6e70*/  BSYNC.RECONVERGENT B1 ;  /* 0x0000000000017941 */ /* 0x000fea0003800200 */
.L_x_19156:
        /* <DEDUP_REMOVED lines=23> */
.L_x_19163:
        /* <DEDUP_REMOVED lines=13> */
.L_x_19165:
[----:B------:R-:W-:Y:S05]  /*70c0*/  BSYNC.RECONVERGENT B2 ;  /* 0x0000000000027941 */ /* 0x000fea0003800200 */
.L_x_19164:
        /* <DEDUP_REMOVED lines=43> */
.L_x_19162:
[----:B------:R-:W-:Y:S05]  /*7380*/  BSYNC.RECONVERGENT B1 ;  /* 0x0000000000017941 */ /* 0x000fea0003800200 */
.L_x_19161:
        /* <DEDUP_REMOVED lines=23> */
.L_x_19168:
        /* <DEDUP_REMOVED lines=13> */
.L_x_19170:
[----:B------:R-:W-:Y:S05]  /*75d0*/  BSYNC.RECONVERGENT B2 ;  /* 0x0000000000027941 */ /* 0x000fea0003800200 */
.L_x_19169:
        /* <DEDUP_REMOVED lines=43> */
.L_x_19167:
[----:B------:R-:W-:Y:S05]  /*7890*/  BSYNC.RECONVERGENT B1 ;  /* 0x0000000000017941 */ /* 0x000fea0003800200 */
.L_x_19166:
        /* <DEDUP_REMOVED lines=23> */
.L_x_19173:
        /* <DEDUP_REMOVED lines=13> */
.L_x_19175:
[----:B------:R-:W-:Y:S05]  /*7ae0*/  BSYNC.RECONVERGENT B2 ;  /* 0x0000000000027941 */ /* 0x000fea0003800200 */
.L_x_19174:
        /* <DEDUP_REMOVED lines=43> */
.L_x_19172:
[----:B------:R-:W-:Y:S05]  /*7da0*/  BSYNC.RECONVERGENT B1 ;  /* 0x0000000000017941 */ /* 0x000fea0003800200 */
.L_x_19171:
        /* <DEDUP_REMOVED lines=23> */
.L_x_19178:
        /* <DEDUP_REMOVED lines=13> */
.L_x_19180:
[----:B------:R-:W-:Y:S05]  /*7ff0*/  BSYNC.RECONVERGENT B2 ;  /* 0x0000000000027941 */ /* 0x000fea0003800200 */
.L_x_19179:
        /* <DEDUP_REMOVED lines=43> */
.L_x_19177:
[----:B------:R-:W-:Y:S05]  /*82b0*/  BSYNC.RECONVERGENT B1 ;  /* 0x0000000000017941 */ /* 0x000fea0003800200 */
.L_x_19176:
        /* <DEDUP_REMOVED lines=23> */
.L_x_19183:
        /* <DEDUP_REMOVED lines=15> */
.L_x_19185:
[----:B------:R-:W-:Y:S05]  /*8520*/  BSYNC.RECONVERGENT B2 ;  /* 0x0000000000027941 */ /* 0x000fea0003800200 */
.L_x_19184:
        /* <DEDUP_REMOVED lines=43> */
.L_x_19182:
[----:B------:R-:W-:Y:S05]  /*87e0*/  BSYNC.RECONVERGENT B1 ;  /* 0x0000000000017941 */ /* 0x000fea0003800200 */
.L_x_19181:
        /* <DEDUP_REMOVED lines=15> */
.L_x_19145:
        /* <DEDUP_REMOVED lines=16> */
.L_x_19189:
        /* <DEDUP_REMOVED lines=13> */
.L_x_19191:
[----:B------:R-:W-:Y:S05]  /*8ab0*/  BSYNC.RECONVERGENT B2 ;  /* 0x0000000000027941 */ /* 0x000fea0003800200 */
.L_x_19190:
        /* <DEDUP_REMOVED lines=42> */
.L_x_19188:
[----:B------:R-:W-:Y:S05]  /*8d60*/  BSYNC.RECONVERGENT B1 ;  /* 0x0000000000017941 */ /* 0x000fea0003800200 */
.L_x_19187:
        /* <DEDUP_REMOVED lines=9> */
[----:B------:R-:W-:Y:S02]  /*8e00*/  IMAD.MOV.U32 R88, RZ, RZ, R0 ;  /* 0x000000ffff587224 */ /* 0x000fe400078e0000 */
[----:B------:R-:W-:Y:S02]  /*8e10*/  PLOP3.LUT P2, PT, P0, PT, PT, 0x8, 0x80 ;  /* 0x000000000080781c */ /* 0x000fe4000074e170 */
[----:B------:R-:W-:Y:S02]  /*8e20*/  FSEL R23, R23, RZ, !P0 ;  /* 0x000000ff17177208 */ /* 0x000fe40004000000 */
        /* <DEDUP_REMOVED lines=10> */
.L_x_19194:
        /* <DEDUP_REMOVED lines=13> */
.L_x_19196:
[----:B------:R-:W-:Y:S05]  /*8fa0*/  BSYNC.RECONVERGENT B2 ;  /* 0x0000000000027941 */ /* 0x000fea0003800200 */
.L_x_19195:
        /* <DEDUP_REMOVED lines=43> */
.L_x_19193:
[----:B------:R-:W-:Y:S05]  /*9260*/  BSYNC.RECONVERGENT B1 ;  /* 0x0000000000017941 */ /* 0x000fea0003800200 */
.L_x_19192:
[----:B------:R-:W-:Y:S01]  /*9270*/  ISETP.NE.AND P2, PT, R90, 0x1, PT ;  /* 0x000000015a00780c */ /* 0x000fe20003f45270 */
[----:B------:R-:W-:Y:S01]  /*9280*/  HADD2.F32 R92, -RZ, R92.H1_H1 ;  /* 0x3000005cff5c7230 */ /* 0x000fe20000004100 */
[----:B------:R-:W-:Y:S01]  /*9290*/  I2FP.F32.U32 R89, R88 ;  /* 0x0000005800597245 */ /* 0x000fe20000201000 */
[----:B------:R-:W-:Y:S01]  /*92a0*/  BSSY.RECONVERGENT B1, `(.L_x_19197) ;  /* 0x000004b000017945 */ /* 0x000fe20003800200 */
[----:B------:R-:W-:Y:S02]  /*92b0*/  HFMA2 R91, -RZ, RZ, 0, 1.1920928955078125e-07 ;  /* 0x00000002ff5b7431 */ /* 0x000fe400000001ff */
[----:B------:R-:W-:Y:S02]  /*92c0*/  IMAD.MOV.U32 R88, RZ, RZ, R0 ;  /* 0x000000ffff587224 */ /* 0x000fe400078e0000 */
[----:B------:R-:W-:Y:S01]  /*92d0*/  FMUL.FTZ R92, R92, R13 ;  /* 0x0000000d5c5c7220 */ /* 0x000fe20000410000 */
[----:B------:R-:W-:-:S03]  /*92e0*/  FFMA.FTZ R89, R89, R14, 1.1641532182693481445e-10 ;  /* 0x2f00000059597423 */ /* 0x000fc6000001000e */
[----:B------:R-:W-:Y:S02]  /*92f0*/  FMUL.FTZ R92, R92, R15 ;  /* 0x0000000f5c5c7220 */ /* 0x000fe40000410000 */
        /* <DEDUP_REMOVED lines=12> */
.L_x_19199:
        /* <DEDUP_REMOVED lines=13> */
.L_x_19201:
[----:B------:R-:W-:Y:S05]  /*9490*/  BSYNC.RECONVERGENT B2 ;  /* 0x0000000000027941 */ /* 0x000fea0003800200 */
.L_x_19200:
        /* <DEDUP_REMOVED lines=43> */
.L_x_19198:
[----:B------:R-:W-:Y:S05]  /*9750*/  BSYNC.RECONVERGENT B1 ;  /* 0x0000000000017941 */ /* 0x000fea0003800200 */
.L_x_19197:
        /* <DEDUP_REMOVED lines=21> */
.L_x_19204:
        /* <DEDUP_REMOVED lines=13> */
.L_x_19206:
[----:B------:R-:W-:Y:S05]  /*9980*/  BSYNC.RECONVERGENT B2 ;  /* 0x0000000000027941 */ /* 0x000fea0003800200 */
.L_x_19205:
        /* <DEDUP_REMOVED lines=43> */
.L_x_19203:
[----:B------:R-:W-:Y:S05]  /*9c40*/  BSYNC.RECONVERGENT B1 ;  /* 0x0000000000017941 */ /* 0x000fea0003800200 */
.L_x_19202:
        /* <DEDUP_REMOVED lines=21> */
.L_x_19209:
        /* <DEDUP_REMOVED lines=13> */
.L_x_19211:
[----:B------:R-:W-:Y:S05]  /*9e70*/  BSYNC.RECONVERGENT B2 ;  /* 0x0000000000027941 */ /* 0x000fea0003800200 */
.L_x_19210:
        /* <DEDUP_REMOVED lines=43> */
.L_x_19208:
[----:B------:R-:W-:Y:S05]  /*a130*/  BSYNC.RECONVERGENT B1 ;  /* 0x0000000000017941 */ /* 0x000fea0003800200 */
.L_x_19207:
        /* <DEDUP_REMOVED lines=21> */
.L_x_19214:
        /* <DEDUP_REMOVED lines=13> */
.L_x_19216:
[----:B------:R-:W-:Y:S05]  /*a360*/  BSYNC.RECONVERGENT B2 ;  /* 0x0000000000027941 */ /* 0x000fea0003800200 */
.L_x_19215:
        /* <DEDUP_REMOVED lines=43> */
.L_x_19213:
[----:B------:R-:W-:Y:S05]  /*a620*/  BSYNC.RECONVERGENT B1 ;  /* 0x0000000000017941 */ /* 0x000fea0003800200 */
.L_x_19212:
        /* <DEDUP_REMOVED lines=21> */
.L_x_19219:
        /* <DEDUP_REMOVED lines=13> */
.L_x_19221:
[----:B------:R-:W-:Y:S05]  /*a850*/  BSYNC.RECONVERGENT B2 ;  /* 0x0000000000027941 */ /* 0x000fea0003800200 */
.L_x_19220:
        /* <DEDUP_REMOVED lines=43> */
.L_x_19218:
[----:B------:R-:W-:Y:S05]  /*ab10*/  BSYNC.RECONVERGENT B1 ;  /* 0x0000000000017941 */ /* 0x000fea0003800200 */
.L_x_19217:
        /* <DEDUP_REMOVED lines=21> */
.L_x_19224:
        /* <DEDUP_REMOVED lines=15> */
.L_x_19226:
[----:B------:R-:W-:Y:S05]  /*ad60*/  BSYNC.RECONVERGENT B2 ;  /* 0x0000000000027941 */ /* 0x000fea0003800200 */
.L_x_19225:
        /* <DEDUP_REMOVED lines=43> */
.L_x_19223:
[----:B------:R-:W-:Y:S05]  /*b020*/  BSYNC.RECONVERGENT B1 ;  /* 0x0000000000017941 */ /* 0x000fea0003800200 */
.L_x_19222:
        /* <DEDUP_REMOVED lines=12> */
.L_x_19186:
        /* <DEDUP_REMOVED lines=41> */
.L_x_19230:
        /* <DEDUP_REMOVED lines=13> */
.L_x_19232:
[----:B------:R-:W-:Y:S05]  /*b450*/  BSYNC.RECONVERGENT B2 ;  /* 0x0000000000027941 */ /* 0x000fea0003800200 */
.L_x_19231:
        /* <DEDUP_REMOVED lines=42> */
.L_x_19229:
[----:B------:R-:W-:Y:S05]  /*b700*/  BSYNC.RECONVERGENT B1 ;  /* 0x0000000000017941 */ /* 0x000fea0003800200 */
.L_x_19228:
        /* <DEDUP_REMOVED lines=24> */
.L_x_19235:
        /* <DEDUP_REMOVED lines=13> */
.L_x_19237:
[----:B------:R-:W-:Y:S05]  /*b960*/  BSYNC.RECONVERGENT B2 ;  /* 0x0000000000027941 */ /* 0x000fea0003800200 */
.L_x_19236:
        /* <DEDUP_REMOVED lines=41> */
[----:B------:R-:W-:Y:S02]  /*bc00*/  LOP3.LUT R96, R112, UR33, R119, 0x96, !PT ;  /* 0x0000002170607c12 */ /* 0x000fe4000f8e9677 */
[----:B------:R-:W-:-:S07]  /*bc10*/  MOV R122, R118 ;  /* 0x00000076007a7202 */ /* 0x000fce0000000f00 */
.L_x_19234:
[----:B------:R-:W-:Y:S05]  /*bc20*/  BSYNC.RECONVERGENT B1 ;  /* 0x0000000000017941 */ /* 0x000fea0003800200 */
.L_x_19233:
        /* <DEDUP_REMOVED lines=23> */
.L_x_19240:
        /* <DEDUP_REMOVED lines=13> */
.L_x_19242:
[----:B------:R-:W-:Y:S05]  /*be70*/  BSYNC.RECONVERGENT B2 ;  /* 0x0000000000027941 */ /* 0x000fea0003800200 */
.L_x_19241:
        /* <DEDUP_REMOVED lines=43> */
.L_x_19239:
[----:B------:R-:W-:Y:S05]  /*c130*/  BSYNC.RECONVERGENT B1 ;  /* 0x0000000000017941 */ /* 0x000fea0003800200 */
.L_x_19238:
        /* <DEDUP_REMOVED lines=23> */
.L_x_19245:
        /* <DEDUP_REMOVED lines=13> */
.L_x_19247:
[----:B------:R-:W-:Y:S05]  /*c380*/  BSYNC.RECONVERGENT B2 ;  /* 0x0000000000027941 */ /* 0x000fea0003800200 */
.L_x_19246:
        /* <DEDUP_REMOVED lines=43> */
.L_x_19244:
[----:B------:R-:W-:Y:S05]  /*c640*/  BSYNC.RECONVERGENT B1 ;  /* 0x0000000000017941 */ /* 0x000fea0003800200 */
.L_x_19243:
        /* <DEDUP_REMOVED lines=23> */
.L_x_19250:
        /* <DEDUP_REMOVED lines=13> */
.L_x_19252:
[----:B------:R-:W-:Y:S05]  /*c890*/  BSYNC.RECONVERGENT B2 ;  /* 0x0000000000027941 */ /* 0x000fea0003800200 */
.L_x_19251:
        /* <DEDUP_REMOVED lines=43> */
.L_x_19249:
[----:B------:R-:W-:Y:S05]  /*cb50*/  BSYNC.RECONVERGENT B1 ;  /* 0x0000000000017941 */ /* 0x000fea0003800200 */
.L_x_19248:
        /* <DEDUP_REMOVED lines=23> */
.L_x_19255:
        /* <DEDUP_REMOVED lines=13> */
.L_x_19257:
[----:B------:R-:W-:Y:S05]  /*cda0*/  BSYNC.RECONVERGENT B2 ;  /* 0x0000000000027941 */ /* 0x000fea0003800200 */
.L_x_19256:
        /* <DEDUP_REMOVED lines=43> */
.L_x_19254:
[----:B------:R-:W-:Y:S05]  /*d060*/  BSYNC.RECONVERGENT B1 ;  /* 0x0000000000017941 */ /* 0x000fea0003800200 */
.L_x_19253:
        /* <DEDUP_REMOVED lines=23> */
.L_x_19260:
        /* <DEDUP_REMOVED lines=13> */
.L_x_19262:
[----:B------:R-:W-:Y:S05]  /*d2b0*/  BSYNC.RECONVERGENT B2 ;  /* 0x0000000000027941 */ /* 0x000fea0003800200 */
.L_x_19261:
        /* <DEDUP_REMOVED lines=43> */
.L_x_19259:
[----:B------:R-:W-:Y:S05]  /*d570*/  BSYNC.RECONVERGENT B1 ;  /* 0x0000000000017941 */ /* 0x000fea0003800200 */
.L_x_19258:
        /* <DEDUP_REMOVED lines=23> */
.L_x_19265:
        /* <DEDUP_REMOVED lines=15> */
.L_x_19267:
[----:B------:R-:W-:Y:S05]  /*d7e0*/  BSYNC.RECONVERGENT B2 ;  /* 0x0000000000027941 */ /* 0x000fea0003800200 */
.L_x_19266:
        /* <DEDUP_REMOVED lines=43> */
.L_x_19264:
[----:B------:R-:W-:Y:S05]  /*daa0*/  BSYNC.RECONVERGENT B1 ;  /* 0x0000000000017941 */ /* 0x000fea0003800200 */
.L_x_19263:
        /* <DEDUP_REMOVED lines=15> */
.L_x_19227:
        /* <DEDUP_REMOVED lines=16> */
.L_x_19271:
        /* <DEDUP_REMOVED lines=13> */
.L_x_19273:
[----:B------:R-:W-:Y:S05]  /*dd70*/  BSYNC.RECONVERGENT B2 ;  /* 0x0000000000027941 */ /* 0x000fea0003800200 */
.L_x_19272:
        /* <DEDUP_REMOVED lines=41> */
[----:B------:R-:W-:-:S07]  /*e010*/  IMAD.MOV.U32 R92, RZ, RZ, R108 ;  /* 0x000000ffff5c7224 */ /* 0x000fce00078e006c */
.L_x_19270:
[----:B------:R-:W-:Y:S05]  /*e020*/  BSYNC.RECONVERGENT B1 ;  /* 0x0000000000017941 */ /* 0x000fea0003800200 */
.L_x_19269:
        /* <DEDUP_REMOVED lines=22> */
.L_x_19276:
        /* <DEDUP_REMOVED lines=13> */
.L_x_19278:
[----:B------:R-:W-:Y:S05]  /*e260*/  BSYNC.RECONVERGENT B2 ;  /* 0x0000000000027941 */ /* 0x000fea0003800200 */
.L_x_19277:
        /* <DEDUP_REMOVED lines=43> */
.L_x_19275:
[----:B------:R-:W-:Y:S05]  /*e520*/  BSYNC.RECONVERGENT B1 ;  /* 0x0000000000017941 */ /* 0x000fea0003800200 */
.L_x_19274:
        /* <DEDUP_REMOVED lines=21> */
.L_x_19281:
        /* <DEDUP_REMOVED lines=13> */
.L_x_19283:
[----:B------:R-:W-:Y:S05]  /*e750*/  BSYNC.RECONVERGENT B2 ;  /* 0x0000000000027941 */ /* 0x000fea0003800200 */
.L_x_19282:
        /* <DEDUP_REMOVED lines=43> */
.L_x_19280:
[----:B------:R-:W-:Y:S05]  /*ea10*/  BSYNC.RECONVERGENT B1 ;  /* 0x0000000000017941 */ /* 0x000fea0003800200 */
.L_x_19279:
        /* <DEDUP_REMOVED lines=21> */
.L_x_19286:
        /* <DEDUP_REMOVED lines=13> */
.L_x_19288:
[----:B------:R-:W-:Y:S05]  /*ec40*/  BSYNC.RECONVERGENT B2 ;  /* 0x0000000000027941 */ /* 0x000fea0003800200 */
.L_x_19287:
        /* <DEDUP_REMOVED lines=43> */
.L_x_19285:
[----:B------:R-:W-:Y:S05]  /*ef00*/  BSYNC.RECONVERGENT B1 ;  /* 0x0000000000017941 */ /* 0x000fea0003800200 */
.L_x_19284:
        /* <DEDUP_REMOVED lines=21> */
.L_x_19291:
        /* <DEDUP_REMOVED lines=13> */
.L_x_19293:
[----:B------:R-:W-:Y:S05]  /*f130*/  BSYNC.RECONVERGENT B2 ;  /* 0x0000000000027941 */ /* 0x000fea0003800200 */
.L_x_19292:
        /* <DEDUP_REMOVED lines=43> */
.L_x_19290:
[----:B------:R-:W-:Y:S05]  /*f3f0*/  BSYNC.RECONVERGENT B1 ;  /* 0x0000000000017941 */ /* 0x000fea0003800200 */
.L_x_19289:
        /* <DEDUP_REMOVED lines=21> */
.L_x_19296:
        /* <DEDUP_REMOVED lines=13> */
.L_x_19298:
[----:B------:R-:W-:Y:S05]  /*f620*/  BSYNC.RECONVERGENT B2 ;  /* 0x0000000000027941 */ /* 0x000fea0003800200 */
.L_x_19297:
        /* <DEDUP_REMOVED lines=43> */
.L_x_19295:
[----:B------:R-:W-:Y:S05]  /*f8e0*/  BSYNC.RECONVERGENT B1 ;  /* 0x0000000000017941 */ /* 0x000fea0003800200 */
.L_x_19294:
        /* <DEDUP_REMOVED lines=21> */
.L_x_19301:
        /* <DEDUP_REMOVED lines=13> */
.L_x_19303:
[----:B------:R-:W-:Y:S05]  /*fb10*/  BSYNC.RECONVERGENT B2 ;  /* 0x0000000000027941 */ /* 0x000fea0003800200 */
.L_x_19302:
        /* <DEDUP_REMOVED lines=43> */
.L_x_19300:
[----:B------:R-:W-:Y:S05]  /*fdd0*/  BSYNC.RECONVERGENT B1 ;  /* 0x0000000000017941 */ /* 0x000fea0003800200 */
.L_x_19299:
        /* <DEDUP_REMOVED lines=21> */
.L_x_19306:
        /* <DEDUP_REMOVED lines=15> */
.L_x_19308:
[----:B------:R-:W-:Y:S05]  /*10020*/  BSYNC.RECONVERGENT B2 ;  /* 0x0000000000027941 */ /* 0x000fea0003800200 */
.L_x_19307:
        /* <DEDUP_REMOVED lines=43> */
.L_x_19305:
[----:B------:R-:W-:Y:S05]  /*102e0*/  BSYNC.RECONVERGENT B1 ;  /* 0x0000000000017941 */ /* 0x000fea0003800200 */
.L_x_19304:
        /* <DEDUP_REMOVED lines=12> */
.L_x_19268:
        /* <DEDUP_REMOVED lines=41> */
.L_x_19312:
        /* <DEDUP_REMOVED lines=13> */
.L_x_19314:
[----:B------:R-:W-:Y:S05]  /*10710*/  BSYNC.RECONVERGENT B2 ;  /* 0x0000000000027941 */ /* 0x000fea0003800200 */
.L_x_19313:
        /* <DEDUP_REMOVED lines=43> */
.L_x_19311:
[----:B------:R-:W-:Y:S05]  /*109d0*/  BSYNC.RECONVERGENT B1 ;  /* 0x0000000000017941 */ /* 0x000fea0003800200 */
.L_x_19310:
[----:B------:R-:W-:Y:S01]  /*109e0*/  I2FP.F32.U32 R111, R110 ;  /* 0x0000006e006f7245 */ /* 0x000fe20000201000 */
[----:B-----5:R-:W-:Y:S01]  /*109f0*/  HADD2.F32 R110, -RZ, R88.H0_H0 ;  /* 0x20000058ff6e7230 */ /* 0x020fe20000004100 */
        /* <DEDUP_REMOVED lines=22> */
.L_x_19317:
        /* <DEDUP_REMOVED lines=13> */
.L_x_19319:
[----:B------:R-:W-:Y:S05]  /*10c30*/  BSYNC.RECONVERGENT B2 ;  /* 0x0000000000027941 */ /* 0x000fea0003800200 */
.L_x_19318:
        /* <DEDUP_REMOVED lines=43> */
.L_x_19316:
[----:B------:R-:W-:Y:S05]  /*10ef0*/  BSYNC.RECONVERGENT B1 ;  /* 0x0000000000017941 */ /* 0x000fea0003800200 */
.L_x_19315:
        /* <DEDUP_REMOVED lines=23> */
.L_x_19322:
        /* <DEDUP_REMOVED lines=13> */
.L_x_19324:
[----:B------:R-:W-:Y:S05]  /*11140*/  BSYNC.RECONVERGENT B2 ;  /* 0x0000000000027941 */ /* 0x000fea0003800200 */
.L_x_19323:
        /* <DEDUP_REMOVED lines=43> */
.L_x_19321:
[----:B------:R-:W-:Y:S05]  /*11400*/  BSYNC.RECONVERGENT B1 ;  /* 0x0000000000017941 */ /* 0x000fea0003800200 */
.L_x_19320:
        /* <DEDUP_REMOVED lines=23> */
.L_x_19327:
        /* <DEDUP_REMOVED lines=13> */
.L_x_19329:
[----:B------:R-:W-:Y:S05]  /*11650*/  BSYNC.RECONVERGENT B2 ;  /* 0x0000000000027941 */ /* 0x000fea0003800200 */
.L_x_19328:
        /* <DEDUP_REMOVED lines=43> */
.L_x_19326:
[----:B------:R-:W-:Y:S05]  /*11910*/  BSYNC.RECONVERGENT B1 ;  /* 0x0000000000017941 */ /* 0x000fea0003800200 */
.L_x_19325:
        /* <DEDUP_REMOVED lines=23> */
.L_x_19332:
        /* <DEDUP_REMOVED lines=13> */
.L_x_19334:
[----:B------:R-:W-:Y:S05]  /*11b60*/  BSYNC.RECONVERGENT B2 ;  /* 0x0000000000027941 */ /* 0x000fea0003800200 */
.L_x_19333:
        /* <DEDUP_REMOVED lines=43> */
.L_x_19331:
[----:B------:R-:W-:Y:S05]  /*11e20*/  BSYNC.RECONVERGENT B1 ;  /* 0x0000000000017941 */ /* 0x000fea0003800200 */
.L_x_19330:
        /* <DEDUP_REMOVED lines=23> */
.L_x_19337:
        /* <DEDUP_REMOVED lines=13> */
.L_x_19339:
[----:B------:R-:W-:Y:S05]  /*12070*/  BSYNC.RECONVERGENT B2 ;  /* 0x0000000000027941 */ /* 0x000fea0003800200 */
.L_x_19338:
        /* <DEDUP_REMOVED lines=43> */
.L_x_19336:
[----:B------:R-:W-:Y:S05]  /*12330*/  BSYNC.RECONVERGENT B1 ;  /* 0x0000000000017941 */ /* 0x000fea0003800200 */
.L_x_19335:
        /* <DEDUP_REMOVED lines=23> */
.L_x_19342:
        /* <DEDUP_REMOVED lines=13> */
.L_x_19344:
[----:B------:R-:W-:Y:S05]  /*12580*/  BSYNC.RECONVERGENT B2 ;  /* 0x0000000000027941 */ /* 0x000fea0003800200 */
.L_x_19343:
        /* <DEDUP_REMOVED lines=43> */
.L_x_19341:
[----:B------:R-:W-:Y:S05]  /*12840*/  BSYNC.RECONVERGENT B1 ;  /* 0x0000000000017941 */ /* 0x000fea0003800200 */
.L_x_19340:
        /* <DEDUP_REMOVED lines=23> */
.L_x_19347:
        /* <DEDUP_REMOVED lines=15> */
.L_x_19349:
[----:B------:R-:W-:Y:S05]  /*12ab0*/  BSYNC.RECONVERGENT B2 ;  /* 0x0000000000027941 */ /* 0x000fea0003800200 */
.L_x_19348:
        /* <DEDUP_REMOVED lines=43> */
.L_x_19346:
[----:B------:R-:W-:Y:S05]  /*12d70*/  BSYNC.RECONVERGENT B1 ;  /* 0x0000000000017941 */ /* 0x000fea0003800200 */
.L_x_19345:
        /* <DEDUP_REMOVED lines=15> */
.L_x_19309:
        /* <DEDUP_REMOVED lines=16> */
.L_x_19353:
        /* <DEDUP_REMOVED lines=13> */
.L_x_19355:
[----:B------:R-:W-:Y:S05]  /*13040*/  BSYNC.RECONVERGENT B2 ;  /* 0x0000000000027941 */ /* 0x000fea0003800200 */
.L_x_19354:
        /* <DEDUP_REMOVED lines=43> */
.L_x_19352:
[----:B------:R-:W-:Y:S05]  /*13300*/  BSYNC.RECONVERGENT B1 ;  /* 0x0000000000017941 */ /* 0x000fea0003800200 */
.L_x_19351:
[----:B------:R-:W-:Y:S01]  /*13310*/  I2FP.F32.U32 R93, R92 ;  /* 0x0000005c005d7245 */ /* 0x000fe20000201000 */
[----:B-----5:R-:W-:Y:S01]  /*13320*/  HADD2.F32 R92, -RZ, R88.H0_H0 ;  /* 0x20000058ff5c7230 */ /* 0x020fe20000004100 */
[----:B------:R-:W-:Y:S01]  /*13330*/  ISETP.NE.AND P1, PT, R94, 0x1, PT ;  /* 0x000000015e00780c */ /* 0x000fe20003f25270 */
[----:B------:R-:W-:Y:S02]  /*13340*/  BSSY.RECONVERGENT B1, `(.L_x_19356) ;  /* 0x000004c000017945 */ /* 0x000fe40003800200 */
        /* <DEDUP_REMOVED lines=18> */
.L_x_19358:
        /* <DEDUP_REMOVED lines=13> */
.L_x_19360:
[----:B------:R-:W-:Y:S05]  /*13540*/  BSYNC.RECONVERGENT B2 ;  /* 0x0000000000027941 */ /* 0x000fea0003800200 */
.L_x_19359:
        /* <DEDUP_REMOVED lines=43> */
.L_x_19357:
[----:B------:R-:W-:Y:S05]  /*13800*/  BSYNC.RECONVERGENT B1 ;  /* 0x0000000000017941 */ /* 0x000fea0003800200 */
.L_x_19356:
        /* <DEDUP_REMOVED lines=21> */
.L_x_19363:
        /* <DEDUP_REMOVED lines=13> */
.L_x_19365:
[----:B------:R-:W-:Y:S05]  /*13a30*/  BSYNC.RECONVERGENT B2 ;  /* 0x0000000000027941 */ /* 0x000fea0003800200 */
.L_x_19364:
        /* <DEDUP_REMOVED lines=43> */
.L_x_19362:
[----:B------:R-:W-:Y:S05]  /*13cf0*/  BSYNC.RECONVERGENT B1 ;  /* 0x0000000000017941 */ /* 0x000fea0003800200 */
.L_x_19361:
        /* <DEDUP_REMOVED lines=21> */
.L_x_19368:
        /* <DEDUP_REMOVED lines=13> */
.L_x_19370:
[----:B------:R-:W-:Y:S05]  /*13f20*/  BSYNC.RECONVERGENT B2 ;  /* 0x0000000000027941 */ /* 0x000fea0003800200 */
.L_x_19369:
        /* <DEDUP_REMOVED lines=43> */
.L_x_19367:
[----:B------:R-:W-:Y:S05]  /*141e0*/  BSYNC.RECONVERGENT B1 ;  /* 0x0000000000017941 */ /* 0x000fea0003800200 */
.L_x_19366:
        /* <DEDUP_REMOVED lines=21> */
.L_x_19373:
        /* <DEDUP_REMOVED lines=13> */
.L_x_19375:
[----:B------:R-:W-:Y:S05]  /*14410*/  BSYNC.RECONVERGENT B2 ;  /* 0x0000000000027941 */ /* 0x000fea0003800200 */
.L_x_19374:
        /* <DEDUP_REMOVED lines=43> */
.L_x_19372:
[----:B------:R-:W-:Y:S05]  /*146d0*/  BSYNC.RECONVERGENT B1 ;  /* 0x0000000000017941 */ /* 0x000fea0003800200 */
.L_x_19371:
        /* <DEDUP_REMOVED lines=21> */
.L_x_19378:
        /* <DEDUP_REMOVED lines=13> */
.L_x_19380:
[----:B------:R-:W-:Y:S05]  /*14900*/  BSYNC.RECONVERGENT B2 ;  /* 0x0000000000027941 */ /* 0x000fea0003800200 */
.L_x_19379:
        /* <DEDUP_REMOVED lines=43> */
.L_x_19377:
[----:B------:R-:W-:Y:S05]  /*14bc0*/  BSYNC.RECONVERGENT B1 ;  /* 0x0000000000017941 */ /* 0x000fea0003800200 */
.L_x_19376:
        /* <DEDUP_REMOVED lines=21> */
.L_x_19383:
        /* <DEDUP_REMOVED lines=13> */
.L_x_19385:
[----:B------:R-:W-:Y:S05]  /*14df0*/  BSYNC.RECONVERGENT B2 ;  /* 0x0000000000027941 */ /* 0x000fea0003800200 */
.L_x_19384:
        /* <DEDUP_REMOVED lines=43> */
.L_x_19382:
[----:B------:R-:W-:Y:S05]  /*150b0*/  BSYNC.RECONVERGENT B1 ;  /* 0x0000000000017941 */ /* 0x000fea0003800200 */
.L_x_19381:
        /* <DEDUP_REMOVED lines=21> */
.L_x_19388:
        /* <DEDUP_REMOVED lines=15> */
.L_x_19390:
[----:B------:R-:W-:Y:S05]  /*15300*/  BSYNC.RECONVERGENT B2 ;  /* 0x0000000000027941 */ /* 0x000fea0003800200 */
.L_x_19389:
        /* <DEDUP_REMOVED lines=43> */
.L_x_19387:
[----:B------:R-:W-:Y:S05]  /*155c0*/  BSYNC.RECONVERGENT B1 ;  /* 0x0000000000017941 */ /* 0x000fea0003800200 */
.L_x_19386:
        /* <DEDUP_REMOVED lines=8> */
[----:B------:R-:W-:Y:S02]  /*15650*/  FSEL R16, R88, RZ, !P6 ;  /* 0x000000ff58107208 */ /* 0x000fe40007000000 */
[----:B------:R-:W-:Y:S02]  /*15660*/  PLOP3.LUT P6, PT, P6, PT, PT, 0x8, 0x80 ;  /* 0x000000000080781c */ /* 0x000fe400037ce170 */
[----:B------:R-:W-:Y:S02]  /*15670*/  F2FP.F16.F32.PACK_AB R88, R120, R111 ;  /* 0x0000006f7858723e */ /* 0x000fe400000000ff */
[----:B------:R-:W-:-:S09]  /*15680*/  F2FP.F16.F32.PACK_AB R91, R16, R129 ;  /* 0x00000081105b723e */ /* 0x000fd200000000ff */
.L_x_19350:
        /* <DEDUP_REMOVED lines=137> */
.L_x_19404:
        /* <DEDUP_REMOVED lines=9> */
[----:B------:R-:W1:Y:S01]  /*15fb0*/  LDC.64 R14, c[0x0][0x428] ;  /* 0x00010a00ff0e7b82 */ /* 0x000e620000000a00 */
        /* <DEDUP_REMOVED lines=19> */
[----:B--2---:R-:W-:Y:S01]  /*160f0*/  FMUL.FTZ R90, R97, R90 ;  /* 0x0000005a615a7220 */ /* 0x004fe20000410000 */
[C---:B------:R-:W-:Y:S01]  /*16100*/  FADD.FTZ R108, -R136.reuse, R108 ;  /* 0x0000006c886c7221 */ /* 0x040fe20000010100 */
[C---:B------:R-:W-:Y:S01]  /*16110*/  FADD.FTZ R112, -R136.reuse, R112 ;  /* 0x0000007088707221 */ /* 0x040fe20000010100 */
[----:B------:R-:W-:Y:S01]  /*16120*/  FADD.FTZ R104, -R136, R113 ;  /* 0x0000007188687221 */ /* 0x000fe20000010100 */
[----:B-1----:R-:W-:-:S04]  /*16130*/  IMAD.WIDE.U32 R10, R9, 0x10, R14 ;  /* 0x00000010090a7825 */ /* 0x002fc800078e000e */
[C---:B------:R-:W-:Y:S01]  /*16140*/  FMUL.FTZ R9, R97.reuse, R18 ;  /* 0x0000001261097220 */ /* 0x040fe20000410000 */
        /* <DEDUP_REMOVED lines=15> */
[----:B------:R-:W-:Y:S01]  /*16240*/  FFMA.FTZ R16, R90, R81, R49 ;  /* 0x000000515a107223 */ /* 0x000fe20000010031 */
[C---:B------:R-:W-:Y:S01]  /*16250*/  FMUL.FTZ R19, R97.reuse, R148 ;  /* 0x0000009461137220 */ /* 0x040fe20000410000 */
[C---:B------:R-:W-:Y:S01]  /*16260*/  FMUL.FTZ R21, R97.reuse, R152 ;  /* 0x0000009861157220 */ /* 0x040fe20000410000 */
[----:B------:R0:W-:Y:S01]  /*16270*/  @!P0 STG.E desc[UR8][R88.64], R95 ;  /* 0x0000005f58008986 */ /* 0x0001e2000c101908 */
[----:B------:R-:W-:Y:S01]  /*16280*/  FMUL.FTZ R150, R97, R150 ;  /* 0x0000009661967220 */ /* 0x000fe20000410000 */
[----:B------:R-:W-:Y:S01]  /*16290*/  FFMA.FTZ R13, R13, R82, R50 ;  /* 0x000000520d0d7223 */ /* 0x000fe20000010032 */
[----:B------:R-:W-:Y:S01]  /*162a0*/  FFMA.FTZ R142, R142, R83, R51 ;  /* 0x000000538e8e7223 */ /* 0x000fe20000010033 */
[----:B------:R-:W-:-:S04]  /*162b0*/  IMAD.WIDE.U32 R90, R22, 0x10, R14 ;  /* 0x00000010165a7825 */ /* 0x000fc800078e000e */
[----:B------:R-:W-:Y:S01]  /*162c0*/  FFMA.FTZ R18, R19, R72, R40 ;  /* 0x0000004813127223 */ /* 0x000fe20000010028 */
[----:B------:R-:W-:Y:S01]  /*162d0*/  FMUL.FTZ R130, R97, R130 ;  /* 0x0000008261827220 */ /* 0x000fe20000410000 */
[----:B------:R-:W-:Y:S01]  /*162e0*/  FFMA.FTZ R19, R21, R74, R42 ;  /* 0x0000004a15137223 */ /* 0x000fe2000001002a */
[----:B------:R-:W-:-:S04]  /*162f0*/  IMAD.WIDE.U32 R92, R121, 0x10, R14 ;  /* 0x00000010795c7825 */ /* 0x000fc800078e000e */
[----:B------:R-:W-:Y:S01]  /*16300*/  FFMA.FTZ R21, R150, R73, R41 ;  /* 0x0000004996157223 */ /* 0x000fe20000010029 */
[C---:B------:R-:W-:Y:S01]  /*16310*/  FMUL.FTZ R23, R97.reuse, R104 ;  /* 0x0000006861177220 */ /* 0x040fe20000410000 */
[----:B------:R-:W-:Y:S01]  /*16320*/  FMUL.FTZ R99, R97, R134 ;  /* 0x0000008661637220 */ /* 0x000fe20000410000 */
[----:B0-----:R-:W-:Y:S01]  /*16330*/  IMAD.WIDE.U32 R88, R109, 0x10, R14 ;  /* 0x000000106d587825 */ /* 0x001fe200078e000e */
[----:B------:R-:W-:-:S03]  /*16340*/  F2FP.F16.F32.PACK_AB R14, R16, R9 ;  /* 0x00000009100e723e */ /* 0x000fc600000000ff */
[C---:B------:R-:W-:Y:S01]  /*16350*/  FMUL.FTZ R9, R97.reuse, R126 ;  /* 0x0000007e61097220 */ /* 0x040fe20000410000 */
[----:B------:R-:W-:Y:S01]  /*16360*/  F2FP.F16.F32.PACK_AB R15, R142, R13 ;  /* 0x0000000d8e0f723e */ /* 0x000fe200000000ff */
[----:B------:R-:W0:Y:S01]  /*16370*/  @!P0 LDC.64 R126, c[0x0][0x3c8] ;  /* 0x0000f200ff7e8b82 */ /* 0x000e220000000a00 */
[C---:B------:R-:W-:Y:S01]  /*16380*/  FMUL.FTZ R16, R97.reuse, R12 ;  /* 0x0000000c61107220 */ /* 0x040fe20000410000 */
[----:B------:R-:W-:Y:S01]  /*16390*/  FMUL.FTZ R13, R97, R132 ;  /* 0x00000084610d7220 */ /* 0x000fe20000410000 */
[----:B------:R-:W-:Y:S01]  /*163a0*/  FFMA.FTZ R9, R9, R84, R52 ;  /* 0x0000005409097223 */ /* 0x000fe20000010034 */
[----:B------:R-:W-:Y:S01]  /*163b0*/  FFMA.FTZ R12, R130, R85, R53 ;  /* 0x00000055820c7223 */ /* 0x000fe20000010035 */
[----:B------:R-:W-:Y:S01]  /*163c0*/  F2FP.F16.F32.PACK_AB R18, R21, R18 ;  /* 0x000000121512723e */ /* 0x000fe200000000ff */
[----:B------:R-:W-:Y:S01]  /*163d0*/  FMUL.FTZ R21, R97, R108 ;  /* 0x0000006c61157220 */ /* 0x000fe20000410000 */
[----:B------:R-:W-:Y:S01]  /*163e0*/  FFMA.FTZ R13, R13, R86, R54 ;  /* 0x000000560d0d7223 */ /* 0x000fe20000010036 */
[----:B------:R-:W-:Y:S01]  /*163f0*/  FFMA.FTZ R16, R16, R87, R55 ;  /* 0x0000005710107223 */ /* 0x000fe20000010037 */
[----:B------:R-:W-:Y:S01]  /*16400*/  F2FP.F16.F32.PACK_AB R12, R12, R9 ;  /* 0x000000090c0c723e */ /* 0x000fe200000000ff */
[C---:B------:R-:W-:Y:S01]  /*16410*/  FMUL.FTZ R95, R97.reuse, R116 ;  /* 0x00000074615f7220 */ /* 0x040fe20000410000 */
[C---:B------:R-:W-:Y:S01]  /*16420*/  FMUL.FTZ R9, R97.reuse, R20 ;  /* 0x0000001461097220 */ /* 0x040fe20000410000 */
[C---:B------:R-:W-:Y:S01]  /*16430*/  FMUL.FTZ R102, R97.reuse, R102 ;  /* 0x0000006661667220 */ /* 0x040fe20000410000 */
[C---:B------:R-:W-:Y:S01]  /*16440*/  FMUL.FTZ R112, R97.reuse, R112 ;  /* 0x0000007061707220 */ /* 0x040fe20000410000 */
[----:B------:R-:W-:Y:S01]  /*16450*/  FMUL.FTZ R124, R97, R124 ;  /* 0x0000007c617c7220 */ /* 0x000fe20000410000 */
[----:B------:R-:W1:Y:S01]  /*16460*/  LDC.64 R104, c[0x0][0x380] ;  /* 0x0000e000ff687b82 */ /* 0x000e620000000a00 */
        /* <DEDUP_REMOVED lines=17> */
[----:B------:R-:W-:Y:S01]  /*16580*/  FMUL.FTZ R136, R97, R136 ;  /* 0x0000008861887220 */ /* 0x000fe20000410000 */
[----:B------:R-:W-:Y:S01]  /*16590*/  F2FP.F16.F32.PACK_AB R20, R95, R20 ;  /* 0x000000145f14723e */ /* 0x000fe200000000ff */
        /* <DEDUP_REMOVED lines=21> */
[----:B------:R-:W-:Y:S01]  /*166f0*/  F2FP.F16.F32.PACK_AB R17, R146, R17 ;  /* 0x000000119211723e */ /* 0x000fe200000000ff */
[----:B-1----:R-:W-:Y:S01]  /*16700*/  IMAD R5, R104, 0x4, R5 ;  /* 0x0000000468057824 */ /* 0x002fe200078e0205 */
        /* <DEDUP_REMOVED lines=8> */
[----:B------:R-:W-:-:S02]  /*16790*/  F2FP.F16.F32.PACK_AB R100, R100, R9 ;  /* 0x000000096464723e */ /* 0x000fc400000000ff */
[----:B------:R-:W-:Y:S01]  /*167a0*/  ISETP.GE.AND P0, PT, R5, R105, PT ;  /* 0x000000690500720c */ /* 0x000fe20003f06270 */
[----:B------:R0:W-:Y:S04]  /*167b0*/  STG.E.128 desc[UR8][R88.64], R20 ;  /* 0x0000001458007986 */ /* 0x0001e8000c101d08 */
[----:B------:R0:W-:Y:S08]  /*167c0*/  STG.E.128 desc[UR8][R92.64], R100 ;  /* 0x000000645c007986 */ /* 0x0001f0000c101d08 */
[----:B------:R-:W-:Y:S05]  /*167d0*/  @!P0 BRA `(.L_x_19392) ;  /* 0xfffffea000bc8947 */ /* 0x000fea000383ffff */
[----:B------:R-:W-:Y:S05]  /*167e0*/  BSYNC B0 ;  /* 0x0000000000007941 */ /* 0x000fea0003800000 */
.L_x_19063:
[----:B------:R-:W-:Y:S05]  /*167f0*/  EXIT ;  /* 0x000000000000794d */ /* 0x000fea0003800000 */
.L_x_19391:
        /* <DEDUP_REMOVED lines=8> */
.L_x_19394:
[----:B------:R-:W-:Y:S05]  /*16880*/  BSYNC B1 ;  /* 0x0000000000017941 */ /* 0x000fea0003800000 */
.L_x_19393:
        /* <DEDUP_REMOVED lines=9> */
.L_x_19395:
[----:B------:R-:W-:Y:S02]  /*16920*/  IMAD.MOV.U32 R105, RZ, RZ, 0x4 ;  /* 0x00000004ff697424 */ /* 0x000fe400078e00ff */
[----:B------:R-:W-:-:S04]  /*16930*/  IMAD.MOV.U32 R14, RZ, RZ, R102 ;  /* 0x000000ffff0e7224 */ /* 0x000fc800078e0066 */
[----:B------:R-:W-:-:S05]  /*16940*/  FADD.FTZ R88, R15, R14 ;  /* 0x0000000e0f587221 */ /* 0x000fca0000010000 */
[----:B------:R-:W-:-:S07]  /*16950*/  MOV R104, R88 ;  /* 0x0000005800687202 */ /* 0x000fce0000000f00 */
[----:B------:R-:W-:Y:S05]  /*16960*/  WARPSYNC.COLLECTIVE R103, `(.L_x_19396) ;  /* 0x0000000067087348 */ /* 0x000fea0003c00000 */
[----:B------:R0:W1:Y:S02]  /*16970*/  SHFL.BFLY P1, R102, R104, R105, R110 ;  /* 0x0c00006968667389 */ /* 0x000064000002006e */
[----:B01----:R-:W-:Y:S05]  /*16980*/  ENDCOLLECTIVE ;  /* 0x000000000000791b */ /* 0x003fea0003800000 */
.L_x_19396:
[----:B------:R-:W-:Y:S01]  /*16990*/  HFMA2 R105, -RZ, RZ, 0, 4.76837158203125e-07 ;  /* 0x00000008ff697431 */ /* 0x000fe200000001ff */
[----:B------:R-:W-:-:S05]  /*169a0*/  MOV R89, R102 ;  /* 0x0000006600597202 */ /* 0x000fca0000000f00 */
[----:B------:R-:W-:-:S04]  /*169b0*/  FADD.FTZ R89, R88, R89 ;  /* 0x0000005958597221 */ /* 0x000fc80000010000 */
[----:B------:R-:W-:-:S07]  /*169c0*/  IMAD.MOV.U32 R104, RZ, RZ, R89 ;  /* 0x000000ffff687224 */ /* 0x000fce00078e0059 */
[----:B------:R-:W-:Y:S05]  /*169d0*/  WARPSYNC.COLLECTIVE R103, `(.L_x_19397) ;  /* 0x0000000067087348 */ /* 0x000fea0003c00000 */
[----:B------:R0:W1:Y:S02]  /*169e0*/  SHFL.BFLY P1, R102, R104, R105, R110 ;  /* 0x0c00006968667389 */ /* 0x000064000002006e */
[----:B01----:R-:W-:Y:S05]  /*169f0*/  ENDCOLLECTIVE ;  /* 0x000000000000791b */ /* 0x003fea0003800000 */
.L_x_19397:
        /* <DEDUP_REMOVED lines=8> */
.L_x_19398:
        /* <DEDUP_REMOVED lines=72> */
.L_x_19399:
[----:B------:R-:W-:Y:S02]  /*16f00*/  IMAD.MOV.U32 R105, RZ, RZ, 0x2 ;  /* 0x00000002ff697424 */ /* 0x000fe400078e00ff */
[----:B------:R-:W-:-:S04]  /*16f10*/  IMAD.MOV.U32 R88, RZ, RZ, R102 ;  /* 0x000000ffff587224 */ /* 0x000fc800078e0066 */
[----:B------:R-:W-:-:S05]  /*16f20*/  FADD.FTZ R88, R13, R88 ;  /* 0x000000580d587221 */ /* 0x000fca0000010000 */
[----:B------:R-:W-:-:S07]  /*16f30*/  MOV R104, R88 ;  /* 0x0000005800687202 */ /* 0x000fce0000000f00 */
[----:B------:R-:W-:Y:S05]  /*16f40*/  WARPSYNC.COLLECTIVE R103, `(.L_x_19400) ;  /* 0x0000000067087348 */ /* 0x000fea0003c00000 */
[----:B------:R0:W1:Y:S02]  /*16f50*/  SHFL.BFLY P1, R102, R104, R105, R110 ;  /* 0x0c00006968667389 */ /* 0x000064000002006e */
[----:B01----:R-:W-:Y:S05]  /*16f60*/  ENDCOLLECTIVE ;  /* 0x000000000000791b */ /* 0x003fea0003800000 */
.L_x_19400:
[----:B------:R-:W-:Y:S01]  /*16f70*/  HFMA2 R105, -RZ, RZ, 0, 2.384185791015625e-07 ;  /* 0x00000004ff697431 */ /* 0x000fe200000001ff */
[----:B------:R-:W-:-:S05]  /*16f80*/  MOV R15, R102 ;  /* 0x00000066000f7202 */ /* 0x000fca0000000f00 */
[----:B------:R-:W-:-:S04]  /*16f90*/  FADD.FTZ R15, R88, R15 ;  /* 0x0000000f580f7221 */ /* 0x000fc80000010000 */
[----:B------:R-:W-:-:S07]  /*16fa0*/  IMAD.MOV.U32 R104, RZ, RZ, R15 ;  /* 0x000000ffff687224 */ /* 0x000fce00078e000f */
[----:B------:R-:W-:Y:S05]  /*16fb0*/  WARPSYNC.COLLECTIVE R103, `(.L_x_19401) ;  /* 0x0000000067087348 */ /* 0x000fea0003c00000 */
[----:B------:R0:W1:Y:S02]  /*16fc0*/  SHFL.BFLY P1, R102, R104, R105, R110 ;  /* 0x0c00006968667389 */ /* 0x000064000002006e */
[----:B01----:R-:W-:Y:S05]  /*16fd0*/  ENDCOLLECTIVE ;  /* 0x000000000000791b */ /* 0x003fea0003800000 */
.L_x_19401:
[----:B------:R-:W-:Y:S02]  /*16fe0*/  IMAD.MOV.U32 R105, RZ, RZ, 0x8 ;  /* 0x00000008ff697424 */ /* 0x000fe400078e00ff */
[----:B------:R-:W-:-:S04]  /*16ff0*/  IMAD.MOV.U32 R90, RZ, RZ, R102 ;  /* 0x000000ffff5a7224 */ /* 0x000fc800078e0066 */
[----:B------:R-:W-:-:S05]  /*17000*/  FADD.FTZ R90, R15, R90 ;  /* 0x0000005a0f5a7221 */ /* 0x000fca0000010000 */
[----:B------:R-:W-:-:S07]  /*17010*/  MOV R104, R90 ;  /* 0x0000005a00687202 */ /* 0x000fce0000000f00 */
[----:B------:R-:W-:Y:S05]  /*17020*/  WARPSYNC.COLLECTIVE R103, `(.L_x_19402) ;  /* 0x0000000067087348 */ /* 0x000fea0003c00000 */
[----:B------:R0:W1:Y:S02]  /*17030*/  SHFL.BFLY P1, R102, R104, R105, R110 ;  /* 0x0c00006968667389 */ /* 0x000064000002006e */
[----:B01----:R-:W-:Y:S05]  /*17040*/  ENDCOLLECTIVE ;  /* 0x000000000000791b */ /* 0x003fea0003800000 */
.L_x_19402:
[----:B------:R-:W-:Y:S01]  /*17050*/  HFMA2 R105, -RZ, RZ, 0, 9.5367431640625e-07 ;  /* 0x00000010ff697431 */ /* 0x000fe200000001ff */
[----:B------:R-:W-:-:S05]  /*17060*/  MOV R89, R102 ;  /* 0x0000006600597202 */ /* 0x000fca0000000f00 */
[----:B------:R-:W-:-:S04]  /*17070*/  FADD.FTZ R91, R90, R89 ;  /* 0x000000595a5b7221 */ /* 0x000fc80000010000 */
[----:B------:R-:W-:-:S07]  /*17080*/  IMAD.MOV.U32 R104, RZ, RZ, R91 ;  /* 0x000000ffff687224 */ /* 0x000fce00078e005b */
[----:B------:R-:W-:Y:S05]  /*17090*/  WARPSYNC.COLLECTIVE R103, `(.L_x_19403) ;  /* 0x0000000067087348 */ /* 0x000fea0003c00000 */
[----:B------:R0:W1:Y:S02]  /*170a0*/  SHFL.BFLY P1, R102, R104, R105, R110 ;  /* 0x0c00006968667389 */ /* 0x000064000002006e */
[----:B01----:R-:W-:Y:S05]  /*170b0*/  ENDCOLLECTIVE ;  /* 0x000000000000791b */ /* 0x003fea0003800000 */
.L_x_19403:
[----:B------:R-:W-:Y:S05]  /*170c0*/  BRA `(.L_x_19404) ;  /* 0xffffffec00947947 */ /* 0x000fea000383ffff */
.L_x_19405:
        /* <DEDUP_REMOVED lines=11> */
.L_x_37317:


//--------------------- .text._ZN10layer_norm13ln_fwd_kernelINS_13Kernel_traitsIf6__halfS2_S2_fjLj1024ELj1ELj4ELj1ELj16ENS_18Kernel_traits_baseILj1024EfS2_S2_S2_fjLj128EEEEELb1ELb0ELb1ELb0EEEvNS_9FwdParamsE --------------------------
	.section	.text._ZN10layer_norm13ln_fwd_kernelINS_13Kernel_traitsIf6__halfS2_S2_fjLj1024ELj1ELj4ELj1ELj16ENS_18Kernel_traits_baseILj1024EfS2_S2_S2_fjLj128EEEEELb1ELb0ELb1ELb0EEEvNS_9FwdParamsE,"ax",@progbits
	.align	128
        .global         _ZN10layer_norm13ln_fwd_kernelINS_13Kernel_traitsIf6__halfS2_S2_fjLj1024ELj1ELj4ELj1ELj16ENS_18Kernel_traits_baseILj1024EfS2_S2_S2_fjLj128EEEEELb1ELb0ELb1ELb0EEEvNS_9FwdParamsE
        .type           _ZN10layer_norm13ln_fwd_kernelINS_13Kernel_traitsIf6__halfS2_S2_fjLj1024ELj1ELj4ELj1ELj16ENS_18Kernel_traits_baseILj1024EfS2_S2_S2_fjLj128EEEEELb1ELb0ELb1ELb0EEEvNS_9FwdParamsE,@function
        .size           _ZN10layer_norm13ln_fwd_kernelINS_13Kernel_traitsIf6__halfS2_S2_fjLj1024ELj1ELj4ELj1ELj16ENS_18Kernel_traits_baseILj1024EfS2_S2_S2_fjLj128EEEEELb1ELb0ELb1ELb0EEEvNS_9FwdParamsE,(.L_x_37318 - _ZN10layer_norm13ln_fwd_kernelINS_13Kernel_traitsIf6__halfS2_S2_fjLj1024ELj1ELj4ELj1ELj16ENS_18Kernel_traits_baseILj1024EfS2_S2_S2_fjLj128EEEEELb1ELb0ELb1ELb0EEEvNS_9FwdParamsE)
        .other          _ZN10layer_norm13ln_fwd_kernelINS_13Kernel_traitsIf6__halfS2_S2_fjLj1024ELj1ELj4ELj1ELj16ENS_18Kernel_traits_baseILj1024EfS2_S2_S2_fjLj128EEEEELb1ELb0ELb1ELb0EEEvNS_9FwdParamsE,@"STO_CUDA_ENTRY STV_DEFAULT"
_ZN10layer_norm13ln_fwd_kernelINS_13Kernel_traitsIf6__halfS2_S2_fjLj1024ELj1ELj4ELj1ELj16ENS_18Kernel_traits_baseILj1024EfS2_S2_S2_fjLj128EEEEELb1ELb0ELb1ELb0EEEvNS_9FwdParamsE:
.text._ZN10layer_norm13ln_fwd_kernelINS_13Kernel_traitsIf6__halfS2_S2_fjLj1024ELj1ELj4ELj1ELj16ENS_18Kernel_traits_baseILj1024EfS2_S2_S2_fjLj128EEEEELb1ELb0ELb1ELb0EEEvNS_9FwdParamsE:
        /* <DEDUP_REMOVED lines=98> */
.L_x_19407:
        /* <DEDUP_REMOVED lines=40> */
.L_x_19408:
[----:B------:R-:W-:Y:S05]  /*08a0*/  BSYNC.RECONVERGENT B0 ;  /* 0x0000000000007941 */ /* 0x000fea0003800200 */
.L_x_19406:
        /* <DEDUP_REMOVED lines=71> */
.L_x_19897:
        /* <DEDUP_REMOVED lines=26> */
.L_x_19413:
[----:B------:R-:W-:Y:S05]  /*0ec0*/  BSYNC.RECONVERGENT B2 ;  /* 0x0000000000027941 */ /* 0x000fea0003800200 */
.L_x_19412:
        /* <DEDUP_REMOVED lines=28> */
.L_x_19419:
        /* <DEDUP_REMOVED lines=13> */
.L_x_19421:
[----:B------:R-:W-:Y:S05]  /*1160*/  BSYNC.RECONVERGENT B4 ;  /* 0x0000000000047941 */ /* 0x000fea0003800200 */
.L_x_19420:
        /* <DEDUP_REMOVED lines=41> */
.L_x_19418:
[----:B------:R-:W-:Y:S05]  /*1400*/  BSYNC.RECONVERGENT B3 ;  /* 0x0000000000037941 */ /* 0x000fea0003800200 */
.L_x_19417:
        /* <DEDUP_REMOVED lines=11> */
.L_x_19416:
[----:B------:R-:W-:Y:S05]  /*14c0*/  BSYNC.RECONVERGENT B2 ;  /* 0x0000000000027941 */ /* 0x000fea0003800200 */
.L_x_19415:
        /* <DEDUP_REMOVED lines=22> */
.L_x_19426:
        /* <DEDUP_REMOVED lines=13> */
.L_x_19428:
[----:B------:R-:W-:Y:S05]  /*1700*/  BSYNC.RECONVERGENT B4 ;  /* 0x0000000000047941 */ /* 0x000fea0003800200 */
.L_x_19427:
        /* <DEDUP_REMOVED lines=42> */
.L_x_19425:
[----:B------:R-:W-:Y:S05]  /*19b0*/  BSYNC.RECONVERGENT B3 ;  /* 0x0000000000037941 */ /* 0x000fea0003800200 */
.L_x_19424:
        /* <DEDUP_REMOVED lines=11> */
.L_x_19423:
[----:B------:R-:W-:Y:S05]  /*1a70*/  BSYNC.RECONVERGENT B2 ;  /* 0x0000000000027941 */ /* 0x000fea0003800200 */
.L_x_19422:
        /* <DEDUP_REMOVED lines=22> */
.L_x_19433:
        /* <DEDUP_REMOVED lines=13> */
.L_x_19435:
[----:B------:R-:W-:Y:S05]  /*1cb0*/  BSYNC.RECONVERGENT B4 ;  /* 0x0000000000047941 */ /* 0x000fea0003800200 */
.L_x_19434:
        /* <DEDUP_REMOVED lines=42> */
.L_x_19432:
[----:B------:R-:W-:Y:S05]  /*1f60*/  BSYNC.RECONVERGENT B3 ;  /* 0x0000000000037941 */ /* 0x000fea0003800200 */
.L_x_19431:
        /* <DEDUP_REMOVED lines=11> */
.L_x_19430:
[----:B------:R-:W-:Y:S05]  /*2020*/  BSYNC.RECONVERGENT B2 ;  /* 0x0000000000027941 */ /* 0x000fea0003800200 */
.L_x_19429:
        /* <DEDUP_REMOVED lines=22> */
.L_x_19440:
        /* <DEDUP_REMOVED lines=13> */
.L_x_19442:
[----:B------:R-:W-:Y:S05]  /*2260*/  BSYNC.RECONVERGENT B4 ;  /* 0x0000000000047941 */ /* 0x000fea0003800200 */
.L_x_19441:
        /* <DEDUP_REMOVED lines=41> */
.L_x_19439:
[----:B------:R-:W-:Y:S05]  /*2500*/  BSYNC.RECONVERGENT B3 ;  /* 0x0000000000037941 */ /* 0x000fea0003800200 */
.L_x_19438:
        /* <DEDUP_REMOVED lines=11> */
.L_x_19437:
[----:B------:R-:W-:Y:S05]  /*25c0*/  BSYNC.RECONVERGENT B2 ;  /* 0x0000000000027941 */ /* 0x000fea0003800200 */
.L_x_19436:
        /* <DEDUP_REMOVED lines=22> */
.L_x_19447:
        /* <DEDUP_REMOVED lines=13> */
.L_x_19449:
[----:B------:R-:W-:Y:S05]  /*2800*/  BSYNC.RECONVERGENT B4 ;  /* 0x0000000000047941 */ /* 0x000fea0003800200 */
.L_x_19448:
        /* <DEDUP_REMOVED lines=42> */
.L_x_19446:
[----:B------:R-:W-:Y:S05]  /*2ab0*/  BSYNC.RECONVERGENT B3 ;  /* 0x0000000000037941 */ /* 0x000fea0003800200 */
.L_x_19445:
        /* <DEDUP_REMOVED lines=11> */
.L_x_19444:
[----:B------:R-:W-:Y:S05]  /*2b70*/  BSYNC.RECONVERGENT B2 ;  /* 0x0000000000027941 */ /* 0x000fea0003800200 */
.L_x_19443:
        /* <DEDUP_REMOVED lines=22> */
.L_x_19454:
        /* <DEDUP_REMOVED lines=13> */
.L_x_19456:
[----:B------:R-:W-:Y:S05]  /*2db0*/  BSYNC.RECONVERGENT B4 ;  /* 0x0000000000047941 */ /* 0x000fea0003800200 */
.L_x_19455:
        /* <DEDUP_REMOVED lines=42> */
.L_x_19453:
[----:B------:R-:W-:Y:S05]  /*3060*/  BSYNC.RECONVERGENT B3 ;  /* 0x0000000000037941 */ /* 0x000fea0003800200 */
.L_x_19452:
        /* <DEDUP_REMOVED lines=11> */
.L_x_19451:
[----:B------:R-:W-:Y:S05]  /*3120*/  BSYNC.RECONVERGENT B2 ;  /* 0x0000000000027941 */ /* 0x000fea0003800200 */
.L_x_19450:
        /* <DEDUP_REMOVED lines=22> */
.L_x_19461:
        /* <DEDUP_REMOVED lines=13> */
.L_x_19463:
[----:B------:R-:W-:Y:S05]  /*3360*/  BSYNC.RECONVERGENT B4 ;  /* 0x0000000000047941 */ /* 0x000fea0003800200 */
.L_x_19462:
        /* <DEDUP_REMOVED lines=41> */
.L_x_19460:
[----:B------:R-:W-:Y:S05]  /*3600*/  BSYNC.RECONVERGENT B3 ;  /* 0x0000000000037941 */ /* 0x000fea0003800200 */
.L_x_19459:
        /* <DEDUP_REMOVED lines=11> */
.L_x_19458:
[----:B------:R-:W-:Y:S05]  /*36c0*/  BSYNC.RECONVERGENT B2 ;  /* 0x0000000000027941 */ /* 0x000fea0003800200 */
.L_x_19457:
        /* <DEDUP_REMOVED lines=22> */
.L_x_19468:
        /* <DEDUP_REMOVED lines=13> */
.L_x_19470:
[----:B------:R-:W-:Y:S05]  /*3900*/  BSYNC.RECONVERGENT B4 ;  /* 0x0000000000047941 */ /* 0x000fea0003800200 */
.L_x_19469:
        /* <DEDUP_REMOVED lines=42> */
.L_x_19467:
[----:B------:R-:W-:Y:S05]  /*3bb0*/  BSYNC.RECONVERGENT B3 ;  /* 0x0000000000037941 */ /* 0x000fea0003800200 */
.L_x_19466:
        /* <DEDUP_REMOVED lines=11> */
.L_x_19465:
[----:B------:R-:W-:Y:S05]  /*3c70*/  BSYNC.RECONVERGENT B2 ;  /* 0x0000000000027941 */ /* 0x000fea0003800200 */
.L_x_19464:
[----:B------:R-:W-:Y:S02]  /*3c80*/  F2FP.F16.F32.PACK_AB R95, RZ, R121 ;  /* 0x00000079ff5f723e */ /* 0x000fe400000000ff */
[----:B------:R-:W-:Y:S02]  /*3c90*/  PRMT R94, R136, 0x5410, R94 ;  /* 0x00005410885e7816 */ /* 0x000fe4000000005e */
[----:B------:R-:W-:Y:S02]  /*3ca0*/  PRMT R93, R133, 0x5410, R135 ;  /* 0x00005410855d7816 */ /* 0x000fe40000000087 */
[----:B------:R-:W-:Y:S02]  /*3cb0*/  PRMT R92, R131, 0x5410, R132 ;  /* 0x00005410835c7816 */ /* 0x000fe40000000084 */
[----:B------:R-:W-:Y:S01]  /*3cc0*/  PRMT R95, R134, 0x5410, R95 ;  /* 0x00005410865f7816 */ /* 0x000fe2000000005f */
[----:B------:R-:W-:Y:S06]  /*3cd0*/  BRA `(.L_x_19471) ;  /* 0x0000002800bc7947 */ /* 0x000fec0003800000 */
.L_x_19414:
        /* <DEDUP_REMOVED lines=21> */
.L_x_19476:
        /* <DEDUP_REMOVED lines=13> */
.L_x_19478:
[----:B------:R-:W-:Y:S05]  /*3f00*/  BSYNC.RECONVERGENT B4 ;  /* 0x0000000000047941 */ /* 0x000fea0003800200 */
.L_x_19477:
        /* <DEDUP_REMOVED lines=41> */
.L_x_19475:
[----:B------:R-:W-:Y:S05]  /*41a0*/  BSYNC.RECONVERGENT B3 ;  /* 0x0000000000037941 */ /* 0x000fea0003800200 */
.L_x_19474:
        /* <DEDUP_REMOVED lines=9> */
.L_x_19473:
[----:B------:R-:W-:Y:S05]  /*4240*/  BSYNC.RECONVERGENT B2 ;  /* 0x0000000000027941 */ /* 0x000fea0003800200 */
.L_x_19472:
        /* <DEDUP_REMOVED lines=18> */
.L_x_19483:
        /* <DEDUP_REMOVED lines=13> */
.L_x_19485:
[----:B------:R-:W-:Y:S05]  /*4440*/  BSYNC.RECONVERGENT B4 ;  /* 0x0000000000047941 */ /* 0x000fea0003800200 */
.L_x_19484:
        /* <DEDUP_REMOVED lines=42> */
.L_x_19482:
[----:B------:R-:W-:Y:S05]  /*46f0*/  BSYNC.RECONVERGENT B3 ;  /* 0x0000000000037941 */ /* 0x000fea0003800200 */
.L_x_19481:
        /* <DEDUP_REMOVED lines=9> */
.L_x_19480:
[----:B------:R-:W-:Y:S05]  /*4790*/  BSYNC.RECONVERGENT B2 ;  /* 0x0000000000027941 */ /* 0x000fea0003800200 */
.L_x_19479:
        /* <DEDUP_REMOVED lines=18> */
.L_x_19490:
        /* <DEDUP_REMOVED lines=13> */
.L_x_19492:
[----:B------:R-:W-:Y:S05]  /*4990*/  BSYNC.RECONVERGENT B4 ;  /* 0x0000000000047941 */ /* 0x000fea0003800200 */
.L_x_19491:
        /* <DEDUP_REMOVED lines=42> */
.L_x_19489:
[----:B------:R-:W-:Y:S05]  /*4c40*/  BSYNC.RECONVERGENT B3 ;  /* 0x0000000000037941 */ /* 0x000fea0003800200 */
.L_x_19488:
        /* <DEDUP_REMOVED lines=9> */
.L_x_19487:
[----:B------:R-:W-:Y:S05]  /*4ce0*/  BSYNC.RECONVERGENT B2 ;  /* 0x0000000000027941 */ /* 0x000fea0003800200 */
.L_x_19486:
        /* <DEDUP_REMOVED lines=18> */
.L_x_19497:
        /* <DEDUP_REMOVED lines=13> */
.L_x_19499:
[----:B------:R-:W-:Y:S05]  /*4ee0*/  BSYNC.RECONVERGENT B4 ;  /* 0x0000000000047941 */ /* 0x000fea0003800200 */
.L_x_19498:
        /* <DEDUP_REMOVED lines=42> */
.L_x_19496:
[----:B------:R-:W-:Y:S05]  /*5190*/  BSYNC.RECONVERGENT B3 ;  /* 0x0000000000037941 */ /* 0x000fea0003800200 */
.L_x_19495:
        /* <DEDUP_REMOVED lines=9> */
.L_x_19494:
[----:B------:R-:W-:Y:S05]  /*5230*/  BSYNC.RECONVERGENT B2 ;  /* 0x0000000000027941 */ /* 0x000fea0003800200 */
.L_x_19493:
        /* <DEDUP_REMOVED lines=18> */
.L_x_19504:
        /* <DEDUP_REMOVED lines=13> */
.L_x_19506:
[----:B------:R-:W-:Y:S05]  /*5430*/  BSYNC.RECONVERGENT B4 ;  /* 0x0000000000047941 */ /* 0x000fea0003800200 */
.L_x_19505:
        /* <DEDUP_REMOVED lines=42> */
.L_x_19503:
[----:B------:R-:W-:Y:S05]  /*56e0*/  BSYNC.RECONVERGENT B3 ;  /* 0x0000000000037941 */ /* 0x000fea0003800200 */
.L_x_19502:
        /* <DEDUP_REMOVED lines=9> */
.L_x_19501:
[----:B------:R-:W-:Y:S05]  /*5780*/  BSYNC.RECONVERGENT B2 ;  /* 0x0000000000027941 */ /* 0x000fea0003800200 */
.L_x_19500:
        /* <DEDUP_REMOVED lines=18> */
.L_x_19511:
        /* <DEDUP_REMOVED lines=13> */
.L_x_19513:
[----:B------:R-:W-:Y:S05]  /*5980*/  BSYNC.RECONVERGENT B4 ;  /* 0x0000000000047941 */ /* 0x000fea0003800200 */
.L_x_19512:
        /* <DEDUP_REMOVED lines=42> */
.L_x_19510:
[----:B------:R-:W-:Y:S05]  /*5c30*/  BSYNC.RECONVERGENT B3 ;  /* 0x0000000000037941 */ /* 0x000fea0003800200 */
.L_x_19509:
        /* <DEDUP_REMOVED lines=9> */
.L_x_19508:
[----:B------:R-:W-:Y:S05]  /*5cd0*/  BSYNC.RECONVERGENT B2 ;  /* 0x0000000000027941 */ /* 0x000fea0003800200 */
.L_x_19507:
        /* <DEDUP_REMOVED lines=18> */
.L_x_19518:
        /* <DEDUP_REMOVED lines=13> */
.L_x_19520:
[----:B------:R-:W-:Y:S05]  /*5ed0*/  BSYNC.RECONVERGENT B4 ;  /* 0x0000000000047941 */ /* 0x000fea0003800200 */
.L_x_19519:
        /* <DEDUP_REMOVED lines=42> */
.L_x_19517:
[----:B------:R-:W-:Y:S05]  /*6180*/  BSYNC.RECONVERGENT B3 ;  /* 0x0000000000037941 */ /* 0x000fea0003800200 */
.L_x_19516:
        /* <DEDUP_REMOVED lines=9> */
.L_x_19515:
[----:B------:R-:W-:Y:S05]  /*6220*/  BSYNC.RECONVERGENT B2 ;  /* 0x0000000000027941 */ /* 0x000fea0003800200 */
.L_x_19514:
        /* <DEDUP_REMOVED lines=18> */
.L_x_19525:
        /* <DEDUP_REMOVED lines=13> */
.L_x_19527:
[----:B------:R-:W-:Y:S05]  /*6420*/  BSYNC.RECONVERGENT B4 ;  /* 0x0000000000047941 */ /* 0x000fea0003800200 */
.L_x_19526:
        /* <DEDUP_REMOVED lines=42> */
.L_x_19524:
[----:B------:R-:W-:Y:S05]  /*66d0*/  BSYNC.RECONVERGENT B3 ;  /* 0x0000000000037941 */ /* 0x000fea0003800200 */
.L_x_19523:
        /* <DEDUP_REMOVED lines=9> */
.L_x_19522:
[----:B------:R-:W-:Y:S05]  /*6770*/  BSYNC.RECONVERGENT B2 ;  /* 0x0000000000027941 */ /* 0x000fea0003800200 */
.L_x_19521:
[----:B------:R-:W-:Y:S02]  /*6780*/  F2FP.F16.F32.PACK_AB R95, RZ, R121 ;  /* 0x00000079ff5f723e */ /* 0x000fe400000000ff */
[----:B------:R-:W-:Y:S02]  /*6790*/  PRMT R94, R134, 0x5410, R135 ;  /* 0x00005410865e7816 */ /* 0x000fe40000000087 */
[----:B------:R-:W-:Y:S02]  /*67a0*/  PRMT R93, R132, 0x5410, R133 ;  /* 0x00005410845d7816 */ /* 0x000fe40000000085 */
[----:B------:R-:W-:Y:S02]  /*67b0*/  PRMT R92, R131, 0x5410, R125 ;  /* 0x00005410835c7816 */ /* 0x000fe4000000007d */
[----:B------:R-:W-:-:S07]  /*67c0*/  PRMT R95, R124, 0x5410, R95 ;  /* 0x000054107c5f7816 */ /* 0x000fce000000005f */
.L_x_19471:
        /* <DEDUP_REMOVED lines=26> */
.L_x_19529:
[----:B------:R-:W-:Y:S05]  /*6970*/  BSYNC.RECONVERGENT B2 ;  /* 0x0000000000027941 */ /* 0x000fea0003800200 */
.L_x_19528:
[----:B------:R-:W-:Y:S01]  /*6980*/  IADD3 R129, PT, PT, R129, 0x20, RZ ;  /* 0x0000002081817810 */ /* 0x000fe20007ffe0ff */
[----:B------:R-:W-:-:S07]  /*6990*/  VIADD R128, R128, 0x20 ;  /* 0x0000002080807836 */ /* 0x000fce0000000000 */
.L_x_19411:
[----:B------:R-:W-:Y:S05]  /*69a0*/  BSYNC.RECONVERGENT B1 ;  /* 0x0000000000017941 */ /* 0x000fea0003800200 */
.L_x_19410:
        /* <DEDUP_REMOVED lines=9> */
.L_x_19533:
[----:B------:R-:W-:Y:S05]  /*6a40*/  BSYNC.RECONVERGENT B2 ;  /* 0x0000000000027941 */ /* 0x000fea0003800200 */
.L_x_19532:
        /* <DEDUP_REMOVED lines=28> */
.L_x_19539:
        /* <DEDUP_REMOVED lines=13> */
.L_x_19541:
[----:B------:R-:W-:Y:S05]  /*6ce0*/  BSYNC.RECONVERGENT B4 ;  /* 0x0000000000047941 */ /* 0x000fea0003800200 */
.L_x_19540:
        /* <DEDUP_REMOVED lines=41> */
.L_x_19538:
[----:B------:R-:W-:Y:S05]  /*6f80*/  BSYNC.RECONVERGENT B3 ;  /* 0x0000000000037941 */ /* 0x000fea0003800200 */
.L_x_19537:
        /* <DEDUP_REMOVED lines=11> */
.L_x_19536:
[----:B------:R-:W-:Y:S05]  /*7040*/  BSYNC.RECONVERGENT B2 ;  /* 0x0000000000027941 */ /* 0x000fea0003800200 */
.L_x_19535:
        /* <DEDUP_REMOVED lines=22> */
.L_x_19546:
        /* <DEDUP_REMOVED lines=13> */
.L_x_19548:
[----:B------:R-:W-:Y:S05]  /*7280*/  BSYNC.RECONVERGENT B4 ;  /* 0x0000000000047941 */ /* 0x000fea0003800200 */
.L_x_19547:
        /* <DEDUP_REMOVED lines=42> */
.L_x_19545:
[----:B------:R-:W-:Y:S05]  /*7530*/  BSYNC.RECONVERGENT B3 ;  /* 0x0000000000037941 */ /* 0x000fea0003800200 */
.L_x_19544:
        /* <DEDUP_REMOVED lines=11> */
.L_x_19543:
[----:B------:R-:W-:Y:S05]  /*75f0*/  BSYNC.RECONVERGENT B2 ;  /* 0x0000000000027941 */ /* 0x000fea0003800200 */
.L_x_19542:
        /* <DEDUP_REMOVED lines=22> */
.L_x_19553:
        /* <DEDUP_REMOVED lines=13> */
.L_x_19555:
[----:B------:R-:W-:Y:S05]  /*7830*/  BSYNC.RECONVERGENT B4 ;  /* 0x0000000000047941 */ /* 0x000fea0003800200 */
.L_x_19554:
        /* <DEDUP_REMOVED lines=42> */
.L_x_19552:
[----:B------:R-:W-:Y:S05]  /*7ae0*/  BSYNC.RECONVERGENT B3 ;  /* 0x0000000000037941 */ /* 0x000fea0003800200 */
.L_x_19551:
        /* <DEDUP_REMOVED lines=11> */
.L_x_19550:
[----:B------:R-:W-:Y:S05]  /*7ba0*/  BSYNC.RECONVERGENT B2 ;  /* 0x0000000000027941 */ /* 0x000fea0003800200 */
.L_x_19549:
        /* <DEDUP_REMOVED lines=22> */
.L_x_19560:
        /* <DEDUP_REMOVED lines=13> */
.L_x_19562:
[----:B------:R-:W-:Y:S05]  /*7de0*/  BSYNC.RECONVERGENT B4 ;  /* 0x0000000000047941 */ /* 0x000fea0003800200 */
.L_x_19561:
        /* <DEDUP_REMOVED lines=41> */
.L_x_19559:
[----:B------:R-:W-:Y:S05]  /*8080*/  BSYNC.RECONVERGENT B3 ;  /* 0x0000000000037941 */ /* 0x000fea0003800200 */
.L_x_19558:
        /* <DEDUP_REMOVED lines=11> */
.L_x_19557:
[----:B------:R-:W-:Y:S05]  /*8140*/  BSYNC.RECONVERGENT B2 ;  /* 0x0000000000027941 */ /* 0x000fea0003800200 */
.L_x_19556:
        /* <DEDUP_REMOVED lines=22> */
.L_x_19567:
        /* <DEDUP_REMOVED lines=13> */
.L_x_19569:
[----:B------:R-:W-:Y:S05]  /*8380*/  BSYNC.RECONVERGENT B4 ;  /* 0x0000000000047941 */ /* 0x000fea0003800200 */
.L_x_19568:
        /* <DEDUP_REMOVED lines=42> */
.L_x_19566:
[----:B------:R-:W-:Y:S05]  /*8630*/  BSYNC.RECONVERGENT B3 ;  /* 0x0000000000037941 */ /* 0x000fea0003800200 */
.L_x_19565:
        /* <DEDUP_REMOVED lines=11> */
.L_x_19564:
[----:B------:R-:W-:Y:S05]  /*86f0*/  BSYNC.RECONVERGENT B2 ;  /* 0x0000000000027941 */ /* 0x000fea0003800200 */
.L_x_19563:
        /* <DEDUP_REMOVED lines=22> */
.L_x_19574:
        /* <DEDUP_REMOVED lines=13> */
.L_x_19576:
[----:B------:R-:W-:Y:S05]  /*8930*/  BSYNC.RECONVERGENT B4 ;  /* 0x0000000000047941 */ /* 0x000fea0003800200 */
.L_x_19575:
        /* <DEDUP_REMOVED lines=42> */
.L_x_19573:
[----:B------:R-:W-:Y:S05]  /*8be0*/  BSYNC.RECONVERGENT B3 ;  /* 0x0000000000037941 */ /* 0x000fea0003800200 */
.L_x_19572:
        /* <DEDUP_REMOVED lines=11> */
.L_x_19571:
[----:B------:R-:W-:Y:S05]  /*8ca0*/  BSYNC.RECONVERGENT B2 ;  /* 0x0000000000027941 */ /* 0x000fea0003800200 */
.L_x_19570:
        /* <DEDUP_REMOVED lines=22> */
.L_x_19581:
        /* <DEDUP_REMOVED lines=13> */
.L_x_19583:
[----:B------:R-:W-:Y:S05]  /*8ee0*/  BSYNC.RECONVERGENT B4 ;  /* 0x0000000000047941 */ /* 0x000fea0003800200 */
.L_x_19582:
        /* <DEDUP_REMOVED lines=41> */
.L_x_19580:
[----:B------:R-:W-:Y:S05]  /*9180*/  BSYNC.RECONVERGENT B3 ;  /* 0x0000000000037941 */ /* 0x000fea0003800200 */
.L_x_19579:
        /* <DEDUP_REMOVED lines=11> */
.L_x_19578:
[----:B------:R-:W-:Y:S05]  /*9240*/  BSYNC.RECONVERGENT B2 ;  /* 0x0000000000027941 */ /* 0x000fea0003800200 */
.L_x_19577:
        /* <DEDUP_REMOVED lines=22> */
.L_x_19588:
        /* <DEDUP_REMOVED lines=13> */
.L_x_19590:
[----:B------:R-:W-:Y:S05]  /*9480*/  BSYNC.RECONVERGENT B4 ;  /* 0x0000000000047941 */ /* 0x000fea0003800200 */
.L_x_19589:
        /* <DEDUP_REMOVED lines=42> */
.L_x_19587:
[----:B------:R-:W-:Y:S05]  /*9730*/  BSYNC.RECONVERGENT B3 ;  /* 0x0000000000037941 */ /* 0x000fea0003800200 */
.L_x_19586:
        /* <DEDUP_REMOVED lines=11> */
.L_x_19585:
[----:B------:R-:W-:Y:S05]  /*97f0*/  BSYNC.RECONVERGENT B2 ;  /* 0x0000000000027941 */ /* 0x000fea0003800200 */
.L_x_19584:
[----:B------:R-:W-:Y:S02]  /*9800*/  F2FP.F16.F32.PACK_AB R95, RZ, R119 ;  /* 0x00000077ff5f723e */ /* 0x000fe400000000ff */
[----:B------:R-:W-:Y:S02]  /*9810*/  PRMT R94, R136, 0x5410, R94 ;  /* 0x00005410885e7816 */ /* 0x000fe4000000005e */
[----:B------:R-:W-:Y:S02]  /*9820*/  PRMT R93, R133, 0x5410, R135 ;  /* 0x00005410855d7816 */ /* 0x000fe40000000087 */
[----:B------:R-:W-:Y:S02]  /*9830*/  PRMT R92, R131, 0x5410, R132 ;  /* 0x00005410835c7816 */ /* 0x000fe40000000084 */
[----:B------:R-:W-:Y:S01]  /*9840*/  PRMT R95, R134, 0x5410, R95 ;  /* 0x00005410865f7816 */ /* 0x000fe2000000005f */
[----:B------:R-:W-:Y:S06]  /*9850*/  BRA `(.L_x_19591) ;  /* 0x0000002800bc7947 */ /* 0x000fec0003800000 */
.L_x_19534:
        /* <DEDUP_REMOVED lines=21> */
.L_x_19596:
        /* <DEDUP_REMOVED lines=13> */
.L_x_19598:
[----:B------:R-:W-:Y:S05]  /*9a80*/  BSYNC.RECONVERGENT B4 ;  /* 0x0000000000047941 */ /* 0x000fea0003800200 */
.L_x_19597:
        /* <DEDUP_REMOVED lines=41> */
.L_x_19595:
[----:B------:R-:W-:Y:S05]  /*9d20*/  BSYNC.RECONVERGENT B3 ;  /* 0x0000000000037941 */ /* 0x000fea0003800200 */
.L_x_19594:
        /* <DEDUP_REMOVED lines=9> */
.L_x_19593:
[----:B------:R-:W-:Y:S05]  /*9dc0*/  BSYNC.RECONVERGENT B2 ;  /* 0x0000000000027941 */ /* 0x000fea0003800200 */
.L_x_19592:
        /* <DEDUP_REMOVED lines=18> */
.L_x_19603:
        /* <DEDUP_REMOVED lines=13> */
.L_x_19605:
[----:B------:R-:W-:Y:S05]  /*9fc0*/  BSYNC.RECONVERGENT B4 ;  /* 0x0000000000047941 */ /* 0x000fea0003800200 */
.L_x_19604:
        /* <DEDUP_REMOVED lines=42> */
.L_x_19602:
[----:B------:R-:W-:Y:S05]  /*a270*/  BSYNC.RECONVERGENT B3 ;  /* 0x0000000000037941 */ /* 0x000fea0003800200 */
.L_x_19601:
        /* <DEDUP_REMOVED lines=9> */
.L_x_19600:
[----:B------:R-:W-:Y:S05]  /*a310*/  BSYNC.RECONVERGENT B2 ;  /* 0x0000000000027941 */ /* 0x000fea0003800200 */
.L_x_19599:
        /* <DEDUP_REMOVED lines=18> */
.L_x_19610:
        /* <DEDUP_REMOVED lines=13> */
.L_x_19612:
[----:B------:R-:W-:Y:S05]  /*a510*/  BSYNC.RECONVERGENT B4 ;  /* 0x0000000000047941 */ /* 0x000fea0003800200 */
.L_x_19611:
        /* <DEDUP_REMOVED lines=42> */
.L_x_19609:
[----:B------:R-:W-:Y:S05]  /*a7c0*/  BSYNC.RECONVERGENT B3 ;  /* 0x0000000000037941 */ /* 0x000fea0003800200 */
.L_x_19608:
        /* <DEDUP_REMOVED lines=9> */
.L_x_19607:
[----:B------:R-:W-:Y:S05]  /*a860*/  BSYNC.RECONVERGENT B2 ;  /* 0x0000000000027941 */ /* 0x000fea0003800200 */
.L_x_19606:
        /* <DEDUP_REMOVED lines=18> */
.L_x_19617:
        /* <DEDUP_REMOVED lines=13> */
.L_x_19619:
[----:B------:R-:W-:Y:S05]  /*aa60*/  BSYNC.RECONVERGENT B4 ;  /* 0x0000000000047941 */ /* 0x000fea0003800200 */
.L_x_19618:
        /* <DEDUP_REMOVED lines=42> */
.L_x_19616:
[----:B------:R-:W-:Y:S05]  /*ad10*/  BSYNC.RECONVERGENT B3 ;  /* 0x0000000000037941 */ /* 0x000fea0003800200 */
.L_x_19615:
        /* <DEDUP_REMOVED lines=9> */
.L_x_19614:
[----:B------:R-:W-:Y:S05]  /*adb0*/  BSYNC.RECONVERGENT B2 ;  /* 0x0000000000027941 */ /* 0x000fea0003800200 */
.L_x_19613:
        /* <DEDUP_REMOVED lines=18> */
.L_x_19624:
        /* <DEDUP_REMOVED lines=13> */
.L_x_19626:
[----:B------:R-:W-:Y:S05]  /*afb0*/  BSYNC.RECONVERGENT B4 ;  /* 0x0000000000047941 */ /* 0x000fea0003800200 */
.L_x_19625:
        /* <DEDUP_REMOVED lines=42> */
.L_x_19623:
[----:B------:R-:W-:Y:S05]  /*b260*/  BSYNC.RECONVERGENT B3 ;  /* 0x0000000000037941 */ /* 0x000fea0003800200 */
.L_x_19622:
        /* <DEDUP_REMOVED lines=9> */
.L_x_19621:
[----:B------:R-:W-:Y:S05]  /*b300*/  BSYNC.RECONVERGENT B2 ;  /* 0x0000000000027941 */ /* 0x000fea0003800200 */
.L_x_19620:
        /* <DEDUP_REMOVED lines=18> */
.L_x_19631:
        /* <DEDUP_REMOVED lines=13> */
.L_x_19633:
[----:B------:R-:W-:Y:S05]  /*b500*/  BSYNC.RECONVERGENT B4 ;  /* 0x0000000000047941 */ /* 0x000fea0003800200 */
.L_x_19632:
        /* <DEDUP_REMOVED lines=42> */
.L_x_19630:
[----:B------:R-:W-:Y:S05]  /*b7b0*/  BSYNC.RECONVERGENT B3 ;  /* 0x0000000000037941 */ /* 0x000fea0003800200 */
.L_x_19629:
        /* <DEDUP_REMOVED lines=9> */
.L_x_19628:
[----:B------:R-:W-:Y:S05]  /*b850*/  BSYNC.RECONVERGENT B2 ;  /* 0x0000000000027941 */ /* 0x000fea0003800200 */
.L_x_19627:
        /* <DEDUP_REMOVED lines=18> */
.L_x_19638:
        /* <DEDUP_REMOVED lines=13> */
.L_x_19640:
[----:B------:R-:W-:Y:S05]  /*ba50*/  BSYNC.RECONVERGENT B4 ;  /* 0x0000000000047941 */ /* 0x000fea0003800200 */
.L_x_19639:
        /* <DEDUP_REMOVED lines=42> */
.L_x_19637:
[----:B------:R-:W-:Y:S05]  /*bd00*/  BSYNC.RECONVERGENT B3 ;  /* 0x0000000000037941 */ /* 0x000fea0003800200 */
.L_x_19636:
        /* <DEDUP_REMOVED lines=9> */
.L_x_19635:
[----:B------:R-:W-:Y:S05]  /*bda0*/  BSYNC.RECONVERGENT B2 ;  /* 0x0000000000027941 */ /* 0x000fea0003800200 */
.L_x_19634:
        /* <DEDUP_REMOVED lines=18> */
.L_x_19645:
        /* <DEDUP_REMOVED lines=13> */
.L_x_19647:
[----:B------:R-:W-:Y:S05]  /*bfa0*/  BSYNC.RECONVERGENT B4 ;  /* 0x0000000000047941 */ /* 0x000fea0003800200 */
.L_x_19646:
        /* <DEDUP_REMOVED lines=42> */
.L_x_19644:
[----:B------:R-:W-:Y:S05]  /*c250*/  BSYNC.RECONVERGENT B3 ;  /* 0x0000000000037941 */ /* 0x000fea0003800200 */
.L_x_19643:
        /* <DEDUP_REMOVED lines=9> */
.L_x_19642:
[----:B------:R-:W-:Y:S05]  /*c2f0*/  BSYNC.RECONVERGENT B2 ;  /* 0x0000000000027941 */ /* 0x000fea0003800200 */
.L_x_19641:
[----:B------:R-:W-:Y:S02]  /*c300*/  F2FP.F16.F32.PACK_AB R95, RZ, R119 ;  /* 0x00000077ff5f723e */ /* 0x000fe400000000ff */
[----:B------:R-:W-:Y:S02]  /*c310*/  PRMT R94, R134, 0x5410, R135 ;  /* 0x00005410865e7816 */ /* 0x000fe40000000087 */
[----:B------:R-:W-:Y:S02]  /*c320*/  PRMT R93, R132, 0x5410, R133 ;  /* 0x00005410845d7816 */ /* 0x000fe40000000085 */
[----:B------:R-:W-:Y:S02]  /*c330*/  PRMT R92, R131, 0x5410, R125 ;  /* 0x00005410835c7816 */ /* 0x000fe4000000007d */
[----:B------:R-:W-:-:S07]  /*c340*/  PRMT R95, R124, 0x5410, R95 ;  /* 0x000054107c5f7816 */ /* 0x000fce000000005f */
.L_x_19591:
        /* <DEDUP_REMOVED lines=26> */
.L_x_19649:
[----:B------:R-:W-:Y:S05]  /*c4f0*/  BSYNC.RECONVERGENT B2 ;  /* 0x0000000000027941 */ /* 0x000fea0003800200 */
.L_x_19648:
[----:B------:R-:W-:Y:S01]  /*c500*/  VIADD R129, R129, 0x20 ;  /* 0x0000002081817836 */ /* 0x000fe20000000000 */
[----:B------:R-:W-:-:S07]  /*c510*/  IADD3 R128, PT, PT, R128, 0x20, RZ ;  /* 0x0000002080807810 */ /* 0x000fce0007ffe0ff */
.L_x_19531:
[----:B------:R-:W-:Y:S05]  /*c520*/  BSYNC.RECONVERGENT B1 ;  /* 0x0000000000017941 */ /* 0x000fea0003800200 */
.L_x_19530:
        /* <DEDUP_REMOVED lines=9> */
.L_x_19653:
[----:B------:R-:W-:Y:S05]  /*c5c0*/  BSYNC.RECONVERGENT B2 ;  /* 0x0000000000027941 */ /* 0x000fea0003800200 */
.L_x_19652:
        /* <DEDUP_REMOVED lines=28> */
.L_x_19659:
        /* <DEDUP_REMOVED lines=13> */
.L_x_19661:
[----:B------:R-:W-:Y:S05]  /*c860*/  BSYNC.RECONVERGENT B4 ;  /* 0x0000000000047941 */ /* 0x000fea0003800200 */
.L_x_19660:
        /* <DEDUP_REMOVED lines=40> */
[----:B------:R-:W-:-:S07]  /*caf0*/  LOP3.LUT R17, R96, UR32, R133, 0x96, !PT ;  /* 0x0000002060117c12 */ /* 0x000fce000f8e9685 */
.L_x_19658:
[----:B------:R-:W-:Y:S05]  /*cb00*/  BSYNC.RECONVERGENT B3 ;  /* 0x0000000000037941 */ /* 0x000fea0003800200 */
.L_x_19657:
        /* <DEDUP_REMOVED lines=11> */
.L_x_19656:
[----:B------:R-:W-:Y:S05]  /*cbc0*/  BSYNC.RECONVERGENT B2 ;  /* 0x0000000000027941 */ /* 0x000fea0003800200 */
.L_x_19655:
        /* <DEDUP_REMOVED lines=22> */
.L_x_19666:
        /* <DEDUP_REMOVED lines=13> */
.L_x_19668:
[----:B------:R-:W-:Y:S05]  /*ce00*/  BSYNC.RECONVERGENT B4 ;  /* 0x0000000000047941 */ /* 0x000fea0003800200 */
.L_x_19667:
        /* <DEDUP_REMOVED lines=42> */
.L_x_19665:
[----:B------:R-:W-:Y:S05]  /*d0b0*/  BSYNC.RECONVERGENT B3 ;  /* 0x0000000000037941 */ /* 0x000fea0003800200 */
.L_x_19664:
        /* <DEDUP_REMOVED lines=11> */
.L_x_19663:
[----:B------:R-:W-:Y:S05]  /*d170*/  BSYNC.RECONVERGENT B2 ;  /* 0x0000000000027941 */ /* 0x000fea0003800200 */
.L_x_19662:
        /* <DEDUP_REMOVED lines=22> */
.L_x_19673:
        /* <DEDUP_REMOVED lines=13> */
.L_x_19675:
[----:B------:R-:W-:Y:S05]  /*d3b0*/  BSYNC.RECONVERGENT B4 ;  /* 0x0000000000047941 */ /* 0x000fea0003800200 */
.L_x_19674:
        /* <DEDUP_REMOVED lines=42> */
.L_x_19672:
[----:B------:R-:W-:Y:S05]  /*d660*/  BSYNC.RECONVERGENT B3 ;  /* 0x0000000000037941 */ /* 0x000fea0003800200 */
.L_x_19671:
        /* <DEDUP_REMOVED lines=11> */
.L_x_19670:
[----:B------:R-:W-:Y:S05]  /*d720*/  BSYNC.RECONVERGENT B2 ;  /* 0x0000000000027941 */ /* 0x000fea0003800200 */
.L_x_19669:
        /* <DEDUP_REMOVED lines=22> */
.L_x_19680:
        /* <DEDUP_REMOVED lines=13> */
.L_x_19682:
[----:B------:R-:W-:Y:S05]  /*d960*/  BSYNC.RECONVERGENT B4 ;  /* 0x0000000000047941 */ /* 0x000fea0003800200 */
.L_x_19681:
        /* <DEDUP_REMOVED lines=41> */
.L_x_19679:
[----:B------:R-:W-:Y:S05]  /*dc00*/  BSYNC.RECONVERGENT B3 ;  /* 0x0000000000037941 */ /* 0x000fea0003800200 */
.L_x_19678:
        /* <DEDUP_REMOVED lines=11> */
.L_x_19677:
[----:B------:R-:W-:Y:S05]  /*dcc0*/  BSYNC.RECONVERGENT B2 ;  /* 0x0000000000027941 */ /* 0x000fea0003800200 */
.L_x_19676:
        /* <DEDUP_REMOVED lines=22> */
.L_x_19687:
        /* <DEDUP_REMOVED lines=13> */
.L_x_19689:
[----:B------:R-:W-:Y:S05]  /*df00*/  BSYNC.RECONVERGENT B4 ;  /* 0x0000000000047941 */ /* 0x000fea0003800200 */
.L_x_19688:
        /* <DEDUP_REMOVED lines=42> */
.L_x_19686:
[----:B------:R-:W-:Y:S05]  /*e1b0*/  BSYNC.RECONVERGENT B3 ;  /* 0x0000000000037941 */ /* 0x000fea0003800200 */
.L_x_19685:
        /* <DEDUP_REMOVED lines=11> */
.L_x_19684:
[----:B------:R-:W-:Y:S05]  /*e270*/  BSYNC.RECONVERGENT B2 ;  /* 0x0000000000027941 */ /* 0x000fea0003800200 */
.L_x_19683:
        /* <DEDUP_REMOVED lines=22> */
.L_x_19694:
        /* <DEDUP_REMOVED lines=13> */
.L_x_19696:
[----:B------:R-:W-:Y:S05]  /*e4b0*/  BSYNC.RECONVERGENT B4 ;  /* 0x0000000000047941 */ /* 0x000fea0003800200 */
.L_x_19695:
        /* <DEDUP_REMOVED lines=42> */
.L_x_19693:
[----:B------:R-:W-:Y:S05]  /*e760*/  BSYNC.RECONVERGENT B3 ;  /* 0x0000000000037941 */ /* 0x000fea0003800200 */
.L_x_19692:
        /* <DEDUP_REMOVED lines=11> */
.L_x_19691:
[----:B------:R-:W-:Y:S05]  /*e820*/  BSYNC.RECONVERGENT B2 ;  /* 0x0000000000027941 */ /* 0x000fea0003800200 */
.L_x_19690:
        /* <DEDUP_REMOVED lines=22> */
.L_x_19701:
        /* <DEDUP_REMOVED lines=13> */
.L_x_19703:
[----:B------:R-:W-:Y:S05]  /*ea60*/  BSYNC.RECONVERGENT B4 ;  /* 0x0000000000047941 */ /* 0x000fea0003800200 */
.L_x_19702:
        /* <DEDUP_REMOVED lines=41> */
.L_x_19700:
[----:B------:R-:W-:Y:S05]  /*ed00*/  BSYNC.RECONVERGENT B3 ;  /* 0x0000000000037941 */ /* 0x000fea0003800200 */
.L_x_19699:
        /* <DEDUP_REMOVED lines=11> */
.L_x_19698:
[----:B------:R-:W-:Y:S05]  /*edc0*/  BSYNC.RECONVERGENT B2 ;  /* 0x0000000000027941 */ /* 0x000fea0003800200 */
.L_x_19697:
        /* <DEDUP_REMOVED lines=22> */
.L_x_19708:
        /* <DEDUP_REMOVED lines=13> */
.L_x_19710:
[----:B------:R-:W-:Y:S05]  /*f000*/  BSYNC.RECONVERGENT B4 ;  /* 0x0000000000047941 */ /* 0x000fea0003800200 */
.L_x_19709:
        /* <DEDUP_REMOVED lines=42> */
.L_x_19707:
[----:B------:R-:W-:Y:S05]  /*f2b0*/  BSYNC.RECONVERGENT B3 ;  /* 0x0000000000037941 */ /* 0x000fea0003800200 */
.L_x_19706:
        /* <DEDUP_REMOVED lines=11> */
.L_x_19705:
[----:B------:R-:W-:Y:S05]  /*f370*/  BSYNC.RECONVERGENT B2 ;  /* 0x0000000000027941 */ /* 0x000fea0003800200 */
.L_x_19704:
[----:B------:R-:W-:Y:S02]  /*f380*/  F2FP.F16.F32.PACK_AB R95, RZ, R117 ;  /* 0x00000075ff5f723e */ /* 0x000fe400000000ff */
[----:B------:R-:W-:Y:S02]  /*f390*/  PRMT R94, R136, 0x5410, R94 ;  /* 0x00005410885e7816 */ /* 0x000fe4000000005e */
[----:B------:R-:W-:Y:S02]  /*f3a0*/  PRMT R93, R133, 0x5410, R135 ;  /* 0x00005410855d7816 */ /* 0x000fe40000000087 */
[----:B------:R-:W-:Y:S02]  /*f3b0*/  PRMT R92, R131, 0x5410, R132 ;  /* 0x00005410835c7816 */ /* 0x000fe40000000084 */
[----:B------:R-:W-:Y:S01]  /*f3c0*/  PRMT R95, R134, 0x5410, R95 ;  /* 0x00005410865f7816 */ /* 0x000fe2000000005f */
[----:B------:R-:W-:Y:S06]  /*f3d0*/  BRA `(.L_x_19711) ;  /* 0x0000002800bc7947 */ /* 0x000fec0003800000 */
.L_x_19654:
        /* <DEDUP_REMOVED lines=21> */
.L_x_19716:
        /* <DEDUP_REMOVED lines=13> */
.L_x_19718:
[----:B------:R-:W-:Y:S05]  /*f600*/  BSYNC.RECONVERGENT B4 ;  /* 0x0000000000047941 */ /* 0x000fea0003800200 */
.L_x_19717:
        /* <DEDUP_REMOVED lines=41> */
.L_x_19715:
[----:B------:R-:W-:Y:S05]  /*f8a0*/  BSYNC.RECONVERGENT B3 ;  /* 0x0000000000037941 */ /* 0x000fea0003800200 */
.L_x_19714:
        /* <DEDUP_REMOVED lines=9> */
.L_x_19713:
[----:B------:R-:W-:Y:S05]  /*f940*/  BSYNC.RECONVERGENT B2 ;  /* 0x0000000000027941 */ /* 0x000fea0003800200 */
.L_x_19712:
        /* <DEDUP_REMOVED lines=18> */
.L_x_19723:
        /* <DEDUP_REMOVED lines=13> */
.L_x_19725:
[----:B------:R-:W-:Y:S05]  /*fb40*/  BSYNC.RECONVERGENT B4 ;  /* 0x0000000000047941 */ /* 0x000fea0003800200 */
.L_x_19724:
        /* <DEDUP_REMOVED lines=42> */
.L_x_19722:
[----:B------:R-:W-:Y:S05]  /*fdf0*/  BSYNC.RECONVERGENT B3 ;  /* 0x0000000000037941 */ /* 0x000fea0003800200 */
.L_x_19721:
        /* <DEDUP_REMOVED lines=9> */
.L_x_19720:
[----:B------:R-:W-:Y:S05]  /*fe90*/  BSYNC.RECONVERGENT B2 ;  /* 0x0000000000027941 */ /* 0x000fea0003800200 */
.L_x_19719:
        /* <DEDUP_REMOVED lines=18> */
.L_x_19730:
        /* <DEDUP_REMOVED lines=13> */
.L_x_19732:
[----:B------:R-:W-:Y:S05]  /*10090*/  BSYNC.RECONVERGENT B4 ;  /* 0x0000000000047941 */ /* 0x000fea0003800200 */
.L_x_19731:
        /* <DEDUP_REMOVED lines=42> */
.L_x_19729:
[----:B------:R-:W-:Y:S05]  /*10340*/  BSYNC.RECONVERGENT B3 ;  /* 0x0000000000037941 */ /* 0x000fea0003800200 */
.L_x_19728:
        /* <DEDUP_REMOVED lines=9> */
.L_x_19727:
[----:B------:R-:W-:Y:S05]  /*103e0*/  BSYNC.RECONVERGENT B2 ;  /* 0x0000000000027941 */ /* 0x000fea0003800200 */
.L_x_19726:
        /* <DEDUP_REMOVED lines=18> */
.L_x_19737:
        /* <DEDUP_REMOVED lines=13> */
.L_x_19739:
[----:B------:R-:W-:Y:S05]  /*105e0*/  BSYNC.RECONVERGENT B4 ;  /* 0x0000000000047941 */ /* 0x000fea0003800200 */
.L_x_19738:
        /* <DEDUP_REMOVED lines=42> */
.L_x_19736:
[----:B------:R-:W-:Y:S05]  /*10890*/  BSYNC.RECONVERGENT B3 ;  /* 0x0000000000037941 */ /* 0x000fea0003800200 */
.L_x_19735:
        /* <DEDUP_REMOVED lines=9> */
.L_x_19734:
[----:B------:R-:W-:Y:S05]  /*10930*/  BSYNC.RECONVERGENT B2 ;  /* 0x0000000000027941 */ /* 0x000fea0003800200 */
.L_x_19733:
        /* <DEDUP_REMOVED lines=18> */
.L_x_19744:
        /* <DEDUP_REMOVED lines=13> */
.L_x_19746:
[----:B------:R-:W-:Y:S05]  /*10b30*/  BSYNC.RECONVERGENT B4 ;  /* 0x0000000000047941 */ /* 0x000fea0003800200 */
.L_x_19745:
        /* <DEDUP_REMOVED lines=42> */
.L_x_19743:
[----:B------:R-:W-:Y:S05]  /*10de0*/  BSYNC.RECONVERGENT B3 ;  /* 0x0000000000037941 */ /* 0x000fea0003800200 */
.L_x_19742:
        /* <DEDUP_REMOVED lines=9> */
.L_x_19741:
[----:B------:R-:W-:Y:S05]  /*10e80*/  BSYNC.RECONVERGENT B2 ;  /* 0x0000000000027941 */ /* 0x000fea0003800200 */
.L_x_19740:
        /* <DEDUP_REMOVED lines=18> */
.L_x_19751:
        /* <DEDUP_REMOVED lines=13> */
.L_x_19753:
[----:B------:R-:W-:Y:S05]  /*11080*/  BSYNC.RECONVERGENT B4 ;  /* 0x0000000000047941 */ /* 0x000fea0003800200 */
.L_x_19752:
        /* <DEDUP_REMOVED lines=42> */
.L_x_19750:
[----:B------:R-:W-:Y:S05]  /*11330*/  BSYNC.RECONVERGENT B3 ;  /* 0x0000000000037941 */ /* 0x000fea0003800200 */
.L_x_19749:
        /* <DEDUP_REMOVED lines=9> */
.L_x_19748:
[----:B------:R-:W-:Y:S05]  /*113d0*/  BSYNC.RECONVERGENT B2 ;  /* 0x0000000000027941 */ /* 0x000fea0003800200 */
.L_x_19747:
        /* <DEDUP_REMOVED lines=18> */
.L_x_19758:
        /* <DEDUP_REMOVED lines=13> */
.L_x_19760:
[----:B------:R-:W-:Y:S05]  /*115d0*/  BSYNC.RECONVERGENT B4 ;  /* 0x0000000000047941 */ /* 0x000fea0003800200 */
.L_x_19759:
        /* <DEDUP_REMOVED lines=42> */
.L_x_19757:
[----:B------:R-:W-:Y:S05]  /*11880*/  BSYNC.RECONVERGENT B3 ;  /* 0x0000000000037941 */ /* 0x000fea0003800200 */
.L_x_19756:
        /* <DEDUP_REMOVED lines=9> */
.L_x_19755:
[----:B------:R-:W-:Y:S05]  /*11920*/  BSYNC.RECONVERGENT B2 ;  /* 0x0000000000027941 */ /* 0x000fea0003800200 */
.L_x_19754:
        /* <DEDUP_REMOVED lines=18> */
.L_x_19765:
        /* <DEDUP_REMOVED lines=13> */
.L_x_19767:
[----:B------:R-:W-:Y:S05]  /*11b20*/  BSYNC.RECONVERGENT B4 ;  /* 0x0000000000047941 */ /* 0x000fea0003800200 */
.L_x_19766:
        /* <DEDUP_REMOVED lines=42> */
.L_x_19764:
[----:B------:R-:W-:Y:S05]  /*11dd0*/  BSYNC.RECONVERGENT B3 ;  /* 0x0000000000037941 */ /* 0x000fea0003800200 */
.L_x_19763:
        /* <DEDUP_REMOVED lines=9> */
.L_x_19762:
[----:B------:R-:W-:Y:S05]  /*11e70*/  BSYNC.RECONVERGENT B2 ;  /* 0x0000000000027941 */ /* 0x000fea0003800200 */
.L_x_19761:
[----:B------:R-:W-:Y:S02]  /*11e80*/  F2FP.F16.F32.PACK_AB R95, RZ, R117 ;  /* 0x00000075ff5f723e */ /* 0x000fe400000000ff */
[----:B------:R-:W-:Y:S02]  /*11e90*/  PRMT R94, R134, 0x5410, R135 ;  /* 0x00005410865e7816 */ /* 0x000fe40000000087 */
[----:B------:R-:W-:Y:S02]  /*11ea0*/  PRMT R93, R132, 0x5410, R133 ;  /* 0x00005410845d7816 */ /* 0x000fe40000000085 */
[----:B------:R-:W-:Y:S02]  /*11eb0*/  PRMT R92, R131, 0x5410, R125 ;  /* 0x00005410835c7816 */ /* 0x000fe4000000007d */
[----:B------:R-:W-:-:S07]  /*11ec0*/  PRMT R95, R124, 0x5410, R95 ;  /* 0x000054107c5f7816 */ /* 0x000fce000000005f */
.L_x_19711:
        /* <DEDUP_REMOVED lines=26> */
.L_x_19769:
[----:B------:R-:W-:Y:S05]  /*12070*/  BSYNC.RECONVERGENT B2 ;  /* 0x0000000000027941 */ /* 0x000fea0003800200 */
.L_x_19768:
[----:B------:R-:W-:Y:S01]  /*12080*/  VIADD R129, R129, 0x20 ;  /* 0x0000002081817836 */ /* 0x000fe20000000000 */
[----:B------:R-:W-:-:S07]  /*12090*/  IADD3 R128, PT, PT, R128, 0x20, RZ ;  /* 0x0000002080807810 */ /* 0x000fce0007ffe0ff */
.L_x_19651:
[----:B------:R-:W-:Y:S05]  /*120a0*/  BSYNC.RECONVERGENT B1 ;  /* 0x0000000000017941 */ /* 0x000fea0003800200 */
.L_x_19650:
        /* <DEDUP_REMOVED lines=8> */
.L_x_19773:
[----:B------:R-:W-:Y:S05]  /*12130*/  BSYNC.RECONVERGENT B2 ;  /* 0x0000000000027941 */ /* 0x000fea0003800200 */
.L_x_19772:
        /* <DEDUP_REMOVED lines=28> */
.L_x_19779:
        /* <DEDUP_REMOVED lines=13> */
.L_x_19781:
[----:B------:R-:W-:Y:S05]  /*123d0*/  BSYNC.RECONVERGENT B4 ;  /* 0x0000000000047941 */ /* 0x000fea0003800200 */
.L_x_19780:
        /* <DEDUP_REMOVED lines=42> */
.L_x_19778:
[----:B------:R-:W-:Y:S05]  /*12680*/  BSYNC.RECONVERGENT B3 ;  /* 0x0000000000037941 */ /* 0x000fea0003800200 */
.L_x_19777:
        /* <DEDUP_REMOVED lines=11> */
.L_x_19776:
[----:B------:R-:W-:Y:S05]  /*12740*/  BSYNC.RECONVERGENT B2 ;  /* 0x0000000000027941 */ /* 0x000fea0003800200 */
.L_x_19775:
        /* <DEDUP_REMOVED lines=22> */
.L_x_19786:
        /* <DEDUP_REMOVED lines=13> */
.L_x_19788:
[----:B------:R-:W-:Y:S05]  /*12980*/  BSYNC.RECONVERGENT B4 ;  /* 0x0000000000047941 */ /* 0x000fea0003800200 */
.L_x_19787:
        /* <DEDUP_REMOVED lines=42> */
.L_x_19785:
[----:B------:R-:W-:Y:S05]  /*12c30*/  BSYNC.RECONVERGENT B3 ;  /* 0x0000000000037941 */ /* 0x000fea0003800200 */
.L_x_19784:
        /* <DEDUP_REMOVED lines=11> */
.L_x_19783:
[----:B------:R-:W-:Y:S05]  /*12cf0*/  BSYNC.RECONVERGENT B2 ;  /* 0x0000000000027941 */ /* 0x000fea0003800200 */
.L_x_19782:
        /* <DEDUP_REMOVED lines=22> */
.L_x_19793:
        /* <DEDUP_REMOVED lines=13> */
.L_x_19795:
[----:B------:R-:W-:Y:S05]  /*12f30*/  BSYNC.RECONVERGENT B4 ;  /* 0x0000000000047941 */ /* 0x000fea0003800200 */
.L_x_19794:
        /* <DEDUP_REMOVED lines=42> */
.L_x_19792:
[----:B------:R-:W-:Y:S05]  /*131e0*/  BSYNC.RECONVERGENT B3 ;  /* 0x0000000000037941 */ /* 0x000fea0003800200 */
.L_x_19791:
        /* <DEDUP_REMOVED lines=11> */
.L_x_19790:
[----:B------:R-:W-:Y:S05]  /*132a0*/  BSYNC.RECONVERGENT B2 ;  /* 0x0000000000027941 */ /* 0x000fea0003800200 */
.L_x_19789:
        /* <DEDUP_REMOVED lines=22> */
.L_x_19800:
        /* <DEDUP_REMOVED lines=13> */
.L_x_19802:
[----:B------:R-:W-:Y:S05]  /*134e0*/  BSYNC.RECONVERGENT B4 ;  /* 0x0000000000047941 */ /* 0x000fea0003800200 */
.L_x_19801:
        /* <DEDUP_REMOVED lines=41> */
.L_x_19799:
[----:B------:R-:W-:Y:S05]  /*13780*/  BSYNC.RECONVERGENT B3 ;  /* 0x0000000000037941 */ /* 0x000fea0003800200 */
.L_x_19798:
        /* <DEDUP_REMOVED lines=11> */
.L_x_19797:
[----:B------:R-:W-:Y:S05]  /*13840*/  BSYNC.RECONVERGENT B2 ;  /* 0x0000000000027941 */ /* 0x000fea0003800200 */
.L_x_19796:
        /* <DEDUP_REMOVED lines=22> */
.L_x_19807:
        /* <DEDUP_REMOVED lines=13> */
.L_x_19809:
[----:B------:R-:W-:Y:S05]  /*13a80*/  BSYNC.RECONVERGENT B4 ;  /* 0x0000000000047941 */ /* 0x000fea0003800200 */
.L_x_19808:
        /* <DEDUP_REMOVED lines=42> */
.L_x_19806:
[----:B------:R-:W-:Y:S05]  /*13d30*/  BSYNC.RECONVERGENT B3 ;  /* 0x0000000000037941 */ /* 0x000fea0003800200 */
.L_x_19805:
        /* <DEDUP_REMOVED lines=11> */
.L_x_19804:
[----:B------:R-:W-:Y:S05]  /*13df0*/  BSYNC.RECONVERGENT B2 ;  /* 0x0000000000027941 */ /* 0x000fea0003800200 */
.L_x_19803:
        /* <DEDUP_REMOVED lines=22> */
.L_x_19814:
        /* <DEDUP_REMOVED lines=13> */
.L_x_19816:
[----:B------:R-:W-:Y:S05]  /*14030*/  BSYNC.RECONVERGENT B4 ;  /* 0x0000000000047941 */ /* 0x000fea0003800200 */
.L_x_19815:
        /* <DEDUP_REMOVED lines=41> */
.L_x_19813:
[----:B------:R-:W-:Y:S05]  /*142d0*/  BSYNC.RECONVERGENT B3 ;  /* 0x0000000000037941 */ /* 0x000fea0003800200 */
.L_x_19812:
        /* <DEDUP_REMOVED lines=11> */
.L_x_19811:
[----:B------:R-:W-:Y:S05]  /*14390*/  BSYNC.RECONVERGENT B2 ;  /* 0x0000000000027941 */ /* 0x000fea0003800200 */
.L_x_19810:
        /* <DEDUP_REMOVED lines=22> */
.L_x_19821:
        /* <DEDUP_REMOVED lines=13> */
.L_x_19823:
[----:B------:R-:W-:Y:S05]  /*145d0*/  BSYNC.RECONVERGENT B4 ;  /* 0x0000000000047941 */ /* 0x000fea0003800200 */
.L_x_19822:
        /* <DEDUP_REMOVED lines=42> */
.L_x_19820:
[----:B------:R-:W-:Y:S05]  /*14880*/  BSYNC.RECONVERGENT B3 ;  /* 0x0000000000037941 */ /* 0x000fea0003800200 */
.L_x_19819:
        /* <DEDUP_REMOVED lines=11> */
.L_x_19818:
[----:B------:R-:W-:Y:S05]  /*14940*/  BSYNC.RECONVERGENT B2 ;  /* 0x0000000000027941 */ /* 0x000fea0003800200 */
.L_x_19817:
        /* <DEDUP_REMOVED lines=22> */
.L_x_19828:
        /* <DEDUP_REMOVED lines=13> */
.L_x_19830:
[----:B------:R-:W-:Y:S05]  /*14b80*/  BSYNC.RECONVERGENT B4 ;  /* 0x0000000000047941 */ /* 0x000fea0003800200 */
.L_x_19829:
        /* <DEDUP_REMOVED lines=42> */
.L_x_19827:
[----:B------:R-:W-:Y:S05]  /*14e30*/  BSYNC.RECONVERGENT B3 ;  /* 0x0000000000037941 */ /* 0x000fea0003800200 */
.L_x_19826:
        /* <DEDUP_REMOVED lines=11> */
.L_x_19825:
[----:B------:R-:W-:Y:S05]  /*14ef0*/  BSYNC.RECONVERGENT B2 ;  /* 0x0000000000027941 */ /* 0x000fea0003800200 */
.L_x_19824:
[----:B------:R-:W-:Y:S02]  /*14f00*/  F2FP.F16.F32.PACK_AB R95, RZ, R123 ;  /* 0x0000007bff5f723e */ /* 0x000fe400000000ff */
[----:B------:R-:W-:Y:S02]  /*14f10*/  PRMT R94, R135, 0x5410, R136 ;  /* 0x00005410875e7816 */ /* 0x000fe40000000088 */
[----:B------:R-:W-:Y:S02]  /*14f20*/  PRMT R93, R132, 0x5410, R134 ;  /* 0x00005410845d7816 */ /* 0x000fe40000000086 */
[----:B------:R-:W-:Y:S02]  /*14f30*/  PRMT R92, R130, 0x5410, R131 ;  /* 0x00005410825c7816 */ /* 0x000fe40000000083 */
[----:B------:R-:W-:Y:S01]  /*14f40*/  PRMT R95, R133, 0x5410, R95 ;  /* 0x00005410855f7816 */ /* 0x000fe2000000005f */
[----:B------:R-:W-:Y:S06]  /*14f50*/  BRA `(.L_x_19831) ;  /* 0x0000002800c07947 */ /* 0x000fec0003800000 */
.L_x_19774:
        /* <DEDUP_REMOVED lines=21> */
.L_x_19836:
        /* <DEDUP_REMOVED lines=13> */
.L_x_19838:
[----:B------:R-:W-:Y:S05]  /*15180*/  BSYNC.RECONVERGENT B4 ;  /* 0x0000000000047941 */ /* 0x000fea0003800200 */
.L_x_19837:
        /* <DEDUP_REMOVED lines=41> */
.L_x_19835:
[----:B------:R-:W-:Y:S05]  /*15420*/  BSYNC.RECONVERGENT B3 ;  /* 0x0000000000037941 */ /* 0x000fea0003800200 */
.L_x_19834:
        /* <DEDUP_REMOVED lines=9> */
.L_x_19833:
[----:B------:R-:W-:Y:S05]  /*154c0*/  BSYNC.RECONVERGENT B2 ;  /* 0x0000000000027941 */ /* 0x000fea0003800200 */
.L_x_19832:
        /* <DEDUP_REMOVED lines=18> */
.L_x_19843:
        /* <DEDUP_REMOVED lines=13> */
.L_x_19845:
[----:B------:R-:W-:Y:S05]  /*156c0*/  BSYNC.RECONVERGENT B4 ;  /* 0x0000000000047941 */ /* 0x000fea0003800200 */
.L_x_19844:
        /* <DEDUP_REMOVED lines=42> */
.L_x_19842:
[----:B------:R-:W-:Y:S05]  /*15970*/  BSYNC.RECONVERGENT B3 ;  /* 0x0000000000037941 */ /* 0x000fea0003800200 */
.L_x_19841:
        /* <DEDUP_REMOVED lines=9> */
.L_x_19840:
[----:B------:R-:W-:Y:S05]  /*15a10*/  BSYNC.RECONVERGENT B2 ;  /* 0x0000000000027941 */ /* 0x000fea0003800200 */
.L_x_19839:
        /* <DEDUP_REMOVED lines=18> */
.L_x_19850:
        /* <DEDUP_REMOVED lines=13> */
.L_x_19852:
[----:B------:R-:W-:Y:S05]  /*15c10*/  BSYNC.RECONVERGENT B4 ;  /* 0x0000000000047941 */ /* 0x000fea0003800200 */
.L_x_19851:
        /* <DEDUP_REMOVED lines=42> */
.L_x_19849:
[----:B------:R-:W-:Y:S05]  /*15ec0*/  BSYNC.RECONVERGENT B3 ;  /* 0x0000000000037941 */ /* 0x000fea0003800200 */
.L_x_19848:
        /* <DEDUP_REMOVED lines=9> */
.L_x_19847:
[----:B------:R-:W-:Y:S05]  /*15f60*/  BSYNC.RECONVERGENT B2 ;  /* 0x0000000000027941 */ /* 0x000fea0003800200 */
.L_x_19846:
        /* <DEDUP_REMOVED lines=18> */
.L_x_19857:
        /* <DEDUP_REMOVED lines=13> */
.L_x_19859:
[----:B------:R-:W-:Y:S05]  /*16160*/  BSYNC.RECONVERGENT B4 ;  /* 0x0000000000047941 */ /* 0x000fea0003800200 */
.L_x_19858:
        /* <DEDUP_REMOVED lines=42> */
.L_x_19856:
[----:B------:R-:W-:Y:S05]  /*16410*/  BSYNC.RECONVERGENT B3 ;  /* 0x0000000000037941 */ /* 0x000fea0003800200 */
.L_x_19855:
        /* <DEDUP_REMOVED lines=9> */
.L_x_19854:
[----:B------:R-:W-:Y:S05]  /*164b0*/  BSYNC.RECONVERGENT B2 ;  /* 0x0000000000027941 */ /* 0x000fea0003800200 */
.L_x_19853:
        /* <DEDUP_REMOVED lines=18> */
.L_x_19864:
        /* <DEDUP_REMOVED lines=13> */
.L_x_19866:
[----:B------:R-:W-:Y:S05]  /*166b0*/  BSYNC.RECONVERGENT B4 ;  /* 0x0000000000047941 */ /* 0x000fea0003800200 */
.L_x_19865:
        /* <DEDUP_REMOVED lines=42> */
.L_x_19863:
[----:B------:R-:W-:Y:S05]  /*16960*/  BSYNC.RECONVERGENT B3 ;  /* 0x0000000000037941 */ /* 0x000fea0003800200 */
.L_x_19862:
        /* <DEDUP_REMOVED lines=9> */
.L_x_19861:
[----:B------:R-:W-:Y:S05]  /*16a00*/  BSYNC.RECONVERGENT B2 ;  /* 0x0000000000027941 */ /* 0x000fea0003800200 */
.L_x_19860:
        /* <DEDUP_REMOVED lines=18> */
.L_x_19871:
        /* <DEDUP_REMOVED lines=13> */
.L_x_19873:
[----:B------:R-:W-:Y:S05]  /*16c00*/  BSYNC.RECONVERGENT B4 ;  /* 0x0000000000047941 */ /* 0x000fea0003800200 */
.L_x_19872:
        /* <DEDUP_REMOVED lines=42> */
.L_x_19870:
[----:B------:R-:W-:Y:S05]  /*16eb0*/  BSYNC.RECONVERGENT B3 ;  /* 0x0000000000037941 */ /* 0x000fea0003800200 */
.L_x_19869:
        /* <DEDUP_REMOVED lines=9> */
.L_x_19868:
[----:B------:R-:W-:Y:S05]  /*16f50*/  BSYNC.RECONVERGENT B2 ;  /* 0x0000000000027941 */ /* 0x000fea0003800200 */
.L_x_19867:
        /* <DEDUP_REMOVED lines=18> */
.L_x_19878:
        /* <DEDUP_REMOVED lines=13> */
.L_x_19880:
[----:B------:R-:W-:Y:S05]  /*17150*/  BSYNC.RECONVERGENT B4 ;  /* 0x0000000000047941 */ /* 0x000fea0003800200 */
.L_x_19879:
        /* <DEDUP_REMOVED lines=42> */
.L_x_19877:
[----:B------:R-:W-:Y:S05]  /*17400*/  BSYNC.RECONVERGENT B3 ;  /* 0x0000000000037941 */ /* 0x000fea0003800200 */
.L_x_19876:
        /* <DEDUP_REMOVED lines=9> */
.L_x_19875:
[----:B------:R-:W-:Y:S05]  /*174a0*/  BSYNC.RECONVERGENT B2 ;  /* 0x0000000000027941 */ /* 0x000fea0003800200 */
.L_x_19874:
        /* <DEDUP_REMOVED lines=18> */
.L_x_19885:
        /* <DEDUP_REMOVED lines=13> */
.L_x_19887:
[----:B------:R-:W-:Y:S05]  /*176a0*/  BSYNC.RECONVERGENT B4 ;  /* 0x0000000000047941 */ /* 0x000fea0003800200 */
.L_x_19886:
        /* <DEDUP_REMOVED lines=42> */
.L_x_19884:
[----:B------:R-:W-:Y:S05]  /*17950*/  BSYNC.RECONVERGENT B3 ;  /* 0x0000000000037941 */ /* 0x000fea0003800200 */
.L_x_19883:
        /* <DEDUP_REMOVED lines=9> */
.L_x_19882:
[----:B------:R-:W-:Y:S05]  /*179f0*/  BSYNC.RECONVERGENT B2 ;  /* 0x0000000000027941 */ /* 0x000fea0003800200 */
.L_x_19881:
[----:B------:R-:W-:Y:S02]  /*17a00*/  F2FP.F16.F32.PACK_AB R95, RZ, R123 ;  /* 0x0000007bff5f723e */ /* 0x000fe400000000ff */
[----:B------:R-:W-:Y:S02]  /*17a10*/  MOV R124, R134 ;  /* 0x00000086007c7202 */ /* 0x000fe40000000f00 */
[----:B------:R-:W-:Y:S02]  /*17a20*/  PRMT R94, R135, 0x5410, R136 ;  /* 0x00005410875e7816 */ /* 0x000fe40000000088 */
[----:B------:R-:W-:Y:S02]  /*17a30*/  PRMT R93, R132, 0x5410, R133 ;  /* 0x00005410845d7816 */ /* 0x000fe40000000085 */
[----:B------:R-:W-:Y:S02]  /*17a40*/  PRMT R92, R131, 0x5410, R130 ;  /* 0x00005410835c7816 */ /* 0x000fe40000000082 */
[----:B------:R-:W-:-:S07]  /*17a50*/  PRMT R95, R125, 0x5410, R95 ;  /* 0x000054107d5f7816 */ /* 0x000fce000000005f */
.L_x_19831:
        /* <DEDUP_REMOVED lines=24> */
.L_x_19771:
[----:B------:R-:W-:Y:S05]  /*17be0*/  BSYNC.RECONVERGENT B1 ;  /* 0x0000000000017941 */ /* 0x000fea0003800200 */
.L_x_19770:
        /* <DEDUP_REMOVED lines=125> */
.L_x_19909:
        /* <DEDUP_REMOVED lines=50> */
[----:B-1----:R-:W-:Y:S01]  /*186e0*/  IMAD.WIDE.U32 R126, R131, 0x10, R126 ;  /* 0x00000010837e7825 */ /* 0x002fe200078e007e */
[----:B------:R-:W-:-:S02]  /*186f0*/  F2FP.F16.F32.PACK_AB R93, R130, R95 ;  /* 0x0000005f825d723e */ /* 0x000fc400000000ff */
[----:B------:R-:W-:Y:S01]  /*18700*/  F2FP.F16.F32.PACK_AB R94, R133, R94 ;  /* 0x0000005e855e723e */ /* 0x000fe200000000ff */
[----:B------:R-:W-:Y:S01]  /*18710*/  VIADD R131, R131, 0x20 ;  /* 0x0000002083837836 */ /* 0x000fe20000000000 */
[----:B------:R-:W-:-:S05]  /*18720*/  F2FP.F16.F32.PACK_AB R95, R138, R135 ;  /* 0x000000878a5f723e */ /* 0x000fca00000000ff */
[----:B------:R1:W-:Y:S02]  /*18730*/  STG.E.128 desc[UR8][R126.64], R92 ;  /* 0x0000005c7e007986 */ /* 0x0003e4000c101d08 */
.L_x_19892:
[----:B------:R-:W-:Y:S05]  /*18740*/  BSYNC.RECONVERGENT B2 ;  /* 0x0000000000027941 */ /* 0x000fea0003800200 */
.L_x_19891:
        /* <DEDUP_REMOVED lines=31> */
[----:B------:R-:W-:Y:S02]  /*18940*/  F2FP.F16.F32.PACK_AB R94, R133, R94 ;  /* 0x0000005e855e723e */ /* 0x000fe400000000ff */
[----:B------:R-:W-:Y:S02]  /*18950*/  F2FP.F16.F32.PACK_AB R95, R138, R135 ;  /* 0x000000878a5f723e */ /* 0x000fe400000000ff */
[----:B------:R-:W-:-:S03]  /*18960*/  IADD3 R131, PT, PT, R131, 0x20, RZ ;  /* 0x0000002083837810 */ /* 0x000fc60007ffe0ff */
[----:B------:R2:W-:Y:S04]  /*18970*/  STG.E.128 desc[UR8][R126.64], R92 ;  /* 0x0000005c7e007986 */ /* 0x0005e8000c101d08 */
.L_x_19894:
[----:B------:R-:W-:Y:S05]  /*18980*/  BSYNC.RECONVERGENT B2 ;  /* 0x0000000000027941 */ /* 0x000fea0003800200 */
.L_x_19893:
        /* <DEDUP_REMOVED lines=35> */
.L_x_19896:
[----:B------:R-:W-:Y:S05]  /*18bc0*/  BSYNC.RECONVERGENT B2 ;  /* 0x0000000000027941 */ /* 0x000fea0003800200 */
.L_x_19895:
        /* <DEDUP_REMOVED lines=32> */
.L_x_19890:
[----:B------:R-:W-:Y:S05]  /*18dd0*/  BSYNC.RECONVERGENT B1 ;  /* 0x0000000000017941 */ /* 0x000fea0003800200 */
.L_x_19889:
[----:B-1234-:R-:W1:Y:S02]  /*18de0*/  LDC.64 R92, c[0x0][0x380] ;  /* 0x0000e000ff5c7b82 */ /* 0x01ee640000000a00 */
[----:B-1----:R-:W-:-:S04]  /*18df0*/  LEA R20, R92, R20, 0x2 ;  /* 0x000000145c147211 */ /* 0x002fc800078e10ff */
[----:B------:R-:W-:-:S13]  /*18e00*/  ISETP.GE.AND P0, PT, R20, R93, PT ;  /* 0x0000005d1400720c */ /* 0x000fda0003f06270 */
[----:B------:R-:W-:Y:S05]  /*18e10*/  @!P0 BRA `(.L_x_19897) ;  /* 0xfffffe7c00c08947 */ /* 0x000fea000383ffff */
[----:B------:R-:W-:Y:S05]  /*18e20*/  BSYNC B0 ;  /* 0x0000000000007941 */ /* 0x000fea0003800000 */
.L_x_19409:
[----:B------:R-:W-:Y:S05]  /*18e30*/  EXIT ;  /* 0x000000000000794d */ /* 0x000fea0003800000 */
.L_x_19888:
        /* <DEDUP_REMOVED lines=8> */
.L_x_19899:
[----:B------:R-:W-:Y:S05]  /*18ec0*/  BSYNC B1 ;  /* 0x0000000000017941 */ /* 0x000fea0003800000 */
.L_x_19898:
        /* <DEDUP_REMOVED lines=10> */
.L_x_19900:
[----:B------:R-:W-:Y:S01]  /*18f70*/  HFMA2 R133, -RZ, RZ, 0, 2.384185791015625e-07 ;  /* 0x00000004ff857431 */ /* 0x000fe200000001ff */
[----:B------:R-:W-:-:S05]  /*18f80*/  MOV R95, R132 ;  /* 0x00000084005f7202 */ /* 0x000fca0000000f00 */
[----:B------:R-:W-:-:S04]  /*18f90*/  FADD.FTZ R95, R94, R95 ;  /* 0x0000005f5e5f7221 */ /* 0x000fc80000010000 */
[----:B------:R-:W-:-:S07]  /*18fa0*/  IMAD.MOV.U32 R134, RZ, RZ, R95 ;  /* 0x000000ffff867224 */ /* 0x000fce00078e005f */
[----:B------:R-:W-:Y:S05]  /*18fb0*/  WARPSYNC.COLLECTIVE R131, `(.L_x_19901) ;  /* 0x0000000083087348 */ /* 0x000fea0003c00000 */
[----:B------:R0:W1:Y:S02]  /*18fc0*/  SHFL.BFLY P6, R132, R134, R133, R136 ;  /* 0x0c00008586847389 */ /* 0x00006400000c0088 */
[----:B01----:R-:W-:Y:S05]  /*18fd0*/  ENDCOLLECTIVE ;  /* 0x000000000000791b */ /* 0x003fea0003800000 */
.L_x_19901:
[----:B------:R-:W-:Y:S02]  /*18fe0*/  IMAD.MOV.U32 R133, RZ, RZ, 0x8 ;  /* 0x00000008ff857424 */ /* 0x000fe400078e00ff */
[----:B------:R-:W-:-:S04]  /*18ff0*/  IMAD.MOV.U32 R92, RZ, RZ, R132 ;  /* 0x000000ffff5c7224 */ /* 0x000fc800078e0084 */
[----:B------:R-:W-:-:S05]  /*19000*/  FADD.FTZ R129, R95, R92 ;  /* 0x0000005c5f817221 */ /* 0x000fca0000010000 */
[----:B------:R-:W-:-:S07]  /*19010*/  MOV R134, R129 ;  /* 0x0000008100867202 */ /* 0x000fce0000000f00 */
[----:B------:R-:W-:Y:S05]  /*19020*/  WARPSYNC.COLLECTIVE R131, `(.L_x_19902) ;  /* 0x0000000083087348 */ /* 0x000fea0003c00000 */
[----:B------:R0:W1:Y:S02]  /*19030*/  SHFL.BFLY P6, R132, R134, R133, R136 ;  /* 0x0c00008586847389 */ /* 0x00006400000c0088 */
[----:B01----:R-:W-:Y:S05]  /*19040*/  ENDCOLLECTIVE ;  /* 0x000000000000791b */ /* 0x003fea0003800000 */
.L_x_19902:
[----:B------:R-:W-:Y:S01]  /*19050*/  HFMA2 R133, -RZ, RZ, 0, 9.5367431640625e-07 ;  /* 0x00000010ff857431 */ /* 0x000fe200000001ff */
[----:B------:R-:W-:-:S05]  /*19060*/  MOV R92, R132 ;  /* 0x00000084005c7202 */ /* 0x000fca0000000f00 */
[----:B------:R-:W-:-:S04]  /*19070*/  FADD.FTZ R130, R129, R92 ;  /* 0x0000005c81827221 */ /* 0x000fc80000010000 */
[----:B------:R-:W-:-:S07]  /*19080*/  IMAD.MOV.U32 R134, RZ, RZ, R130 ;  /* 0x000000ffff867224 */ /* 0x000fce00078e0082 */
[----:B------:R-:W-:Y:S05]  /*19090*/  WARPSYNC.COLLECTIVE R131, `(.L_x_19903) ;  /* 0x0000000083087348 */ /* 0x000fea0003c00000 */
[----:B------:R0:W1:Y:S02]  /*190a0*/  SHFL.BFLY P6, R132, R134, R133, R136 ;  /* 0x0c00008586847389 */ /* 0x00006400000c0088 */
[----:B01----:R-:W-:Y:S05]  /*190b0*/  ENDCOLLECTIVE ;  /* 0x000000000000791b */ /* 0x003fea0003800000 */
.L_x_19903:
        /* <DEDUP_REMOVED lines=73> */
.L_x_19904:
[----:B------:R-:W-:Y:S01]  /*19550*/  HFMA2 R133, -RZ, RZ, 0, 1.1920928955078125e-07 ;  /* 0x00000002ff857431 */ /* 0x000fe200000001ff */
[----:B------:R-:W-:-:S05]  /*19560*/  MOV R93, R132 ;  /* 0x00000084005d7202 */ /* 0x000fca0000000f00 */
[----:B------:R-:W-:-:S04]  /*19570*/  FADD.FTZ R93, R92, R93 ;  /* 0x0000005d5c5d7221 */ /* 0x000fc80000010000 */
[----:B------:R-:W-:-:S07]  /*19580*/  IMAD.MOV.U32 R134, RZ, RZ, R93 ;  /* 0x000000ffff867224 */ /* 0x000fce00078e005d */
[----:B------:R-:W-:Y:S05]  /*19590*/  WARPSYNC.COLLECTIVE R131, `(.L_x_19905) ;  /* 0x0000000083087348 */ /* 0x000fea0003c00000 */
[----:B------:R0:W1:Y:S02]  /*195a0*/  SHFL.BFLY P6, R132, R134, R133, R136 ;  /* 0x0c00008586847389 */ /* 0x00006400000c0088 */
[----:B01----:R-:W-:Y:S05]  /*195b0*/  ENDCOLLECTIVE ;  /* 0x000000000000791b */ /* 0x003fea0003800000 */
.L_x_19905:
[----:B------:R-:W-:Y:S02]  /*195c0*/  IMAD.MOV.U32 R133, RZ, RZ, 0x4 ;  /* 0x00000004ff857424 */ /* 0x000fe400078e00ff */
[----:B------:R-:W-:-:S04]  /*195d0*/  IMAD.MOV.U32 R94, RZ, RZ, R132 ;  /* 0x000000ffff5e7224 */ /* 0x000fc800078e0084 */
[----:B------:R-:W-:-:S05]  /*195e0*/  FADD.FTZ R94, R93, R94 ;  /* 0x0000005e5d5e7221 */ /* 0x000fca0000010000 */
[----:B------:R-:W-:-:S07]  /*195f0*/  MOV R134, R94 ;  /* 0x0000005e00867202 */ /* 0x000fce0000000f00 */
[----:B------:R-:W-:Y:S05]  /*19600*/  WARPSYNC.COLLECTIVE R131, `(.L_x_19906) ;  /* 0x0000000083087348 */ /* 0x000fea0003c00000 */
[----:B------:R0:W1:Y:S02]  /*19610*/  SHFL.BFLY P6, R132, R134, R133, R136 ;  /* 0x0c00008586847389 */ /* 0x00006400000c0088 */
[----:B01----:R-:W-:Y:S05]  /*19620*/  ENDCOLLECTIVE ;  /* 0x000000000000791b */ /* 0x003fea0003800000 */
.L_x_19906:
[----:B------:R-:W-:Y:S01]  /*19630*/  HFMA2 R133, -RZ, RZ, 0, 4.76837158203125e-07 ;  /* 0x00000008ff857431 */ /* 0x000fe200000001ff */
[----:B------:R-:W-:-:S05]  /*19640*/  MOV R95, R132 ;  /* 0x00000084005f7202 */ /* 0x000fca0000000f00 */
[----:B------:R-:W-:-:S04]  /*19650*/  FADD.FTZ R95, R94, R95 ;  /* 0x0000005f5e5f7221 */ /* 0x000fc80000010000 */
[----:B------:R-:W-:-:S07]  /*19660*/  IMAD.MOV.U32 R134, RZ, RZ, R95 ;  /* 0x000000ffff867224 */ /* 0x000fce00078e005f */
[----:B------:R-:W-:Y:S05]  /*19670*/  WARPSYNC.COLLECTIVE R131, `(.L_x_19907) ;  /* 0x0000000083087348 */ /* 0x000fea0003c00000 */
[----:B------:R0:W1:Y:S02]  /*19680*/  SHFL.BFLY P6, R132, R134, R133, R136 ;  /* 0x0c00008586847389 */ /* 0x00006400000c0088 */
[----:B01----:R-:W-:Y:S05]  /*19690*/  ENDCOLLECTIVE ;  /* 0x000000000000791b */ /* 0x003fea0003800000 */
.L_x_19907:
[----:B------:R-:W-:Y:S02]  /*196a0*/  IMAD.MOV.U32 R133, RZ, RZ, 0x10 ;  /* 0x00000010ff857424 */ /* 0x000fe400078e00ff */
[----:B------:R-:W-:-:S04]  /*196b0*/  IMAD.MOV.U32 R130, RZ, RZ, R132 ;  /* 0x000000ffff827224 */ /* 0x000fc800078e0084 */
[----:B------:R-:W-:-:S05]  /*196c0*/  FADD.FTZ R130, R95, R130 ;  /* 0x000000825f827221 */ /* 0x000fca0000010000 */
[----:B------:R-:W-:-:S07]  /*196d0*/  MOV R134, R130 ;  /* 0x0000008200867202 */ /* 0x000fce0000000f00 */
[----:B------:R-:W-:Y:S05]  /*196e0*/  WARPSYNC.COLLECTIVE R131, `(.L_x_19908) ;  /* 0x0000000083087348 */ /* 0x000fea0003c00000 */
[----:B------:R0:W1:Y:S02]  /*196f0*/  SHFL.BFLY P6, R132, R134, R133, R136 ;  /* 0x0c00008586847389 */ /* 0x00006400000c0088 */
[----:B01----:R-:W-:Y:S05]  /*19700*/  ENDCOLLECTIVE ;  /* 0x000000000000791b */ /* 0x003fea0003800000 */
.L_x_19908:
[----:B------:R-:W-:Y:S01]  /*19710*/  MOV R129, R132 ;  /* 0x0000008400817202 */ /* 0x000fe20000000f00 */
[----:B------:R-:W-:Y:S06]  /*19720*/  BRA `(.L_x_19909) ;  /* 0xffffffec00247947 */ /* 0x000fec000383ffff */
.L_x_19910:
        /* <DEDUP_REMOVED lines=13> */
.L_x_37318:


//--------------------- .text._ZN10layer_norm13ln_fwd_kernelINS_13Kernel_traitsIf6__halfS2_S2_fjLj1024ELj1ELj4ELj1ELj16ENS_18Kernel_traits_baseILj1024EfS2_S2_S2_fjLj128EEEEELb1ELb0ELb1ELb1EEEvNS_9FwdParamsE --------------------------
	.section	.text._ZN10layer_norm13ln_fwd_kernelINS_13Kernel_traitsIf6__halfS2_S2_fjLj1024ELj1ELj4ELj1ELj16ENS_18Kernel_traits_baseILj1024EfS2_S2_S2_fjLj128EEEEELb1ELb0ELb1ELb1EEEvNS_9FwdParamsE,"ax",@progbits
	.align	128
        .global         _ZN10layer_norm13ln_fwd_kernelINS_13Kernel_traitsIf6__halfS2_S2_fjLj1024ELj1ELj4ELj1ELj16ENS_18Kernel_traits_baseILj1024EfS2_S2_S2_fjLj128EEEEELb1ELb0ELb1ELb1EEEvNS_9FwdParamsE
        .type           _ZN10layer_norm13ln_fwd_kernelINS_13Kernel_traitsIf6__halfS2_S2_fjLj1024ELj1ELj4ELj1ELj16ENS_18Kernel_traits_baseILj1024EfS2_S2_S2_fjLj128EEEEELb1ELb0ELb1ELb1EEEvNS_9FwdParamsE,@function
        .size           _ZN10layer_norm13ln_fwd_kernelINS_13Kernel_traitsIf6__halfS2_S2_fjLj1024ELj1ELj4ELj1ELj16ENS_18Kernel_traits_baseILj1024EfS2_S2_S2_fjLj128EEEEELb1ELb0ELb1ELb1EEEvNS_9FwdParamsE,(.L_x_37319 - _ZN10layer_norm13ln_fwd_kernelINS_13Kernel_traitsIf6__halfS2_S2_fjLj1024ELj1ELj4ELj1ELj16ENS_18Kernel_traits_baseILj1024EfS2_S2_S2_fjLj128EEEEELb1ELb0ELb1ELb1EEEvNS_9FwdParamsE)
        .other          _ZN10layer_norm13ln_fwd_kernelINS_13Kernel_traitsIf6__halfS2_S2_fjLj1024ELj1ELj4ELj1ELj16ENS_18Kernel_traits_baseILj1024EfS2_S2_S2_fjLj128EEEEELb1ELb0ELb1ELb1EEEvNS_9FwdParamsE,@"STO_CUDA_ENTRY STV_DEFAULT"
_ZN10layer_norm13ln_fwd_kernelINS_13Kernel_traitsIf6__halfS2_S2_fjLj1024ELj1ELj4ELj1ELj16ENS_18Kernel_traits_baseILj1024EfS2_S2_S2_fjLj128EEEEELb1ELb0ELb1ELb1EEEvNS_9FwdParamsE:
.text._ZN10layer_norm13ln_fwd_kernelINS_13Kernel_traitsIf6__halfS2_S2_fjLj1024ELj1ELj4ELj1ELj16ENS_18Kernel_traits_baseILj1024EfS2_S2_S2_fjLj128EEEEELb1ELb0ELb1ELb1EEEvNS_9FwdParamsE:
        /* <DEDUP_REMOVED lines=71> */
.L_x_19911:
        /* <DEDUP_REMOVED lines=26> */
.L_x_19912:
        /* <DEDUP_REMOVED lines=72> */
.L_x_20387:
        /* <DEDUP_REMOVED lines=49> */
.L_x_19919:
        /* <DEDUP_REMOVED lines=13> */
.L_x_19921:
[----:B------:R-:W-:Y:S05]  /*0e70*/  BSYNC.RECONVERGENT B3 ;  /* 0x0000000000037941 */ /* 0x000fea0003800200 */
.L_x_19920:
        /* <DEDUP_REMOVED lines=41> */
.L_x_19918:
[----:B------:R-:W-:Y:S05]  /*1110*/  BSYNC.RECONVERGENT B2 ;  /* 0x0000000000027941 */ /* 0x000fea0003800200 */
.L_x_19917:
        /* <DEDUP_REMOVED lines=11> */
.L_x_19916:
[----:B------:R-:W-:Y:S05]  /*11d0*/  BSYNC.RECONVERGENT B1 ;  /* 0x0000000000017941 */ /* 0x000fea0003800200 */
.L_x_19915:
        /* <DEDUP_REMOVED lines=22> */
.L_x_19926:
        /* <DEDUP_REMOVED lines=13> */
.L_x_19928:
[----:B------:R-:W-:Y:S05]  /*1410*/  BSYNC.RECONVERGENT B3 ;  /* 0x0000000000037941 */ /* 0x000fea0003800200 */
.L_x_19927:
        /* <DEDUP_REMOVED lines=41> */
.L_x_19925:
[----:B------:R-:W-:Y:S05]  /*16b0*/  BSYNC.RECONVERGENT B2 ;  /* 0x0000000000027941 */ /* 0x000fea0003800200 */
.L_x_19924:
        /* <DEDUP_REMOVED lines=11> */
.L_x_19923:
[----:B------:R-:W-:Y:S05]  /*1770*/  BSYNC.RECONVERGENT B1 ;  /* 0x0000000000017941 */ /* 0x000fea0003800200 */
.L_x_19922:
        /* <DEDUP_REMOVED lines=22> */
.L_x_19933:
        /* <DEDUP_REMOVED lines=13> */
.L_x_19935:
[----:B------:R-:W-:Y:S05]  /*19b0*/  BSYNC.RECONVERGENT B3 ;  /* 0x0000000000037941 */ /* 0x000fea0003800200 */
.L_x_19934:
        /* <DEDUP_REMOVED lines=42> */
.L_x_19932:
[----:B------:R-:W-:Y:S05]  /*1c60*/  BSYNC.RECONVERGENT B2 ;  /* 0x0000000000027941 */ /* 0x000fea0003800200 */
.L_x_19931:
        /* <DEDUP_REMOVED lines=11> */
.L_x_19930:
[----:B------:R-:W-:Y:S05]  /*1d20*/  BSYNC.RECONVERGENT B1 ;  /* 0x0000000000017941 */ /* 0x000fea0003800200 */
.L_x_19929:
        /* <DEDUP_REMOVED lines=22> */
.L_x_19940:
        /* <DEDUP_REMOVED lines=13> */
.L_x_19942:
[----:B------:R-:W-:Y:S05]  /*1f60*/  BSYNC.RECONVERGENT B3 ;  /* 0x0000000000037941 */ /* 0x000fea0003800200 */
.L_x_19941:
        /* <DEDUP_REMOVED lines=42> */
.L_x_19939:
[----:B------:R-:W-:Y:S05]  /*2210*/  BSYNC.RECONVERGENT B2 ;  /* 0x0000000000027941 */ /* 0x000fea0003800200 */
.L_x_19938:
        /* <DEDUP_REMOVED lines=11> */
.L_x_19937:
[----:B------:R-:W-:Y:S05]  /*22d0*/  BSYNC.RECONVERGENT B1 ;  /* 0x0000000000017941 */ /* 0x000fea0003800200 */
.L_x_19936:
        /* <DEDUP_REMOVED lines=22> */
.L_x_19947:
        /* <DEDUP_REMOVED lines=13> */
.L_x_19949:
[----:B------:R-:W-:Y:S05]  /*2510*/  BSYNC.RECONVERGENT B3 ;  /* 0x0000000000037941 */ /* 0x000fea0003800200 */
.L_x_19948:
        /* <DEDUP_REMOVED lines=42> */
.L_x_19946:
[----:B------:R-:W-:Y:S05]  /*27c0*/  BSYNC.RECONVERGENT B2 ;  /* 0x0000000000027941 */ /* 0x000fea0003800200 */
.L_x_19945:
        /* <DEDUP_REMOVED lines=11> */
.L_x_19944:
[----:B------:R-:W-:Y:S05]  /*2880*/  BSYNC.RECONVERGENT B1 ;  /* 0x0000000000017941 */ /* 0x000fea0003800200 */
.L_x_19943:
        /* <DEDUP_REMOVED lines=22> */
.L_x_19954:
        /* <DEDUP_REMOVED lines=13> */
.L_x_19956:
[----:B------:R-:W-:Y:S05]  /*2ac0*/  BSYNC.RECONVERGENT B3 ;  /* 0x0000000000037941 */ /* 0x000fea0003800200 */
.L_x_19955:
        /* <DEDUP_REMOVED lines=41> */
.L_x_19953:
[----:B------:R-:W-:Y:S05]  /*2d60*/  BSYNC.RECONVERGENT B2 ;  /* 0x0000000000027941 */ /* 0x000fea0003800200 */
.L_x_19952:
        /* <DEDUP_REMOVED lines=11> */
.L_x_19951:
[----:B------:R-:W-:Y:S05]  /*2e20*/  BSYNC.RECONVERGENT B1 ;  /* 0x0000000000017941 */ /* 0x000fea0003800200 */
.L_x_19950:
        /* <DEDUP_REMOVED lines=22> */
.L_x_19961:
        /* <DEDUP_REMOVED lines=13> */
.L_x_19963:
[----:B------:R-:W-:Y:S05]  /*3060*/  BSYNC.RECONVERGENT B3 ;  /* 0x0000000000037941 */ /* 0x000fea0003800200 */
.L_x_19962:
        /* <DEDUP_REMOVED lines=41> */
.L_x_19960:
[----:B------:R-:W-:Y:S05]  /*3300*/  BSYNC.RECONVERGENT B2 ;  /* 0x0000000000027941 */ /* 0x000fea0003800200 */
.L_x_19959:
        /* <DEDUP_REMOVED lines=11> */
.L_x_19958:
[----:B------:R-:W-:Y:S05]  /*33c0*/  BSYNC.RECONVERGENT B1 ;  /* 0x0000000000017941 */ /* 0x000fea0003800200 */
.L_x_19957:
        /* <DEDUP_REMOVED lines=22> */
.L_x_19968:
        /* <DEDUP_REMOVED lines=13> */
.L_x_19970:
[----:B------:R-:W-:Y:S05]  /*3600*/  BSYNC.RECONVERGENT B3 ;  /* 0x0000000000037941 */ /* 0x000fea0003800200 */
.L_x_19969:
        /* <DEDUP_REMOVED lines=42> */
.L_x_19967:
[----:B------:R-:W-:Y:S05]  /*38b0*/  BSYNC.RECONVERGENT B2 ;  /* 0x0000000000027941 */ /* 0x000fea0003800200 */
.L_x_19966:
        /* <DEDUP_REMOVED lines=11> */
.L_x_19965:
[----:B------:R-:W-:Y:S05]  /*3970*/  BSYNC.RECONVERGENT B1 ;  /* 0x0000000000017941 */ /* 0x000fea0003800200 */
.L_x_19964:
[----:B------:R-:W-:Y:S02]  /*3980*/  F2FP.F16.F32.PACK_AB R23, RZ, R96 ;  /* 0x00000060ff17723e */ /* 0x000fe400000000ff */
[----:B------:R-:W-:Y:S02]  /*3990*/  PRMT R92, R92, 0x5410, R95 ;  /* 0x000054105c5c7816 */ /* 0x000fe4000000005f */
[----:B------:R-:W-:Y:S02]  /*39a0*/  PRMT R94, R94, 0x5410, R98 ;  /* 0x000054105e5e7816 */ /* 0x000fe40000000062 */
[----:B------:R-:W-:Y:S02]  /*39b0*/  PRMT R93, R93, 0x5410, R97 ;  /* 0x000054105d5d7816 */ /* 0x000fe40000000061 */
[----:B------:R-:W-:Y:S01]  /*39c0*/  PRMT R95, R101, 0x5410, R23 ;  /* 0x00005410655f7816 */ /* 0x000fe20000000017 */
[----:B------:R-:W-:Y:S06]  /*39d0*/  BRA `(.L_x_19971) ;  /* 0x0000002800bc7947 */ /* 0x000fec0003800000 */
.L_x_19914:
        /* <DEDUP_REMOVED lines=21> */
.L_x_19976:
        /* <DEDUP_REMOVED lines=13> */
.L_x_19978:
[----:B------:R-:W-:Y:S05]  /*3c00*/  BSYNC.RECONVERGENT B3 ;  /* 0x0000000000037941 */ /* 0x000fea0003800200 */
.L_x_19977:
        /* <DEDUP_REMOVED lines=41> */
.L_x_19975:
[----:B------:R-:W-:Y:S05]  /*3ea0*/  BSYNC.RECONVERGENT B2 ;  /* 0x0000000000027941 */ /* 0x000fea0003800200 */
.L_x_19974:
        /* <DEDUP_REMOVED lines=9> */
.L_x_19973:
[----:B------:R-:W-:Y:S05]  /*3f40*/  BSYNC.RECONVERGENT B1 ;  /* 0x0000000000017941 */ /* 0x000fea0003800200 */
.L_x_19972:
        /* <DEDUP_REMOVED lines=18> */
.L_x_19983:
        /* <DEDUP_REMOVED lines=13> */
.L_x_19985:
[----:B------:R-:W-:Y:S05]  /*4140*/  BSYNC.RECONVERGENT B3 ;  /* 0x0000000000037941 */ /* 0x000fea0003800200 */
.L_x_19984:
        /* <DEDUP_REMOVED lines=42> */
.L_x_19982:
[----:B------:R-:W-:Y:S05]  /*43f0*/  BSYNC.RECONVERGENT B2 ;  /* 0x0000000000027941 */ /* 0x000fea0003800200 */
.L_x_19981:
        /* <DEDUP_REMOVED lines=9> */
.L_x_19980:
[----:B------:R-:W-:Y:S05]  /*4490*/  BSYNC.RECONVERGENT B1 ;  /* 0x0000000000017941 */ /* 0x000fea0003800200 */
.L_x_19979:
        /* <DEDUP_REMOVED lines=18> */
.L_x_19990:
        /* <DEDUP_REMOVED lines=13> */
.L_x_19992:
[----:B------:R-:W-:Y:S05]  /*4690*/  BSYNC.RECONVERGENT B3 ;  /* 0x0000000000037941 */ /* 0x000fea0003800200 */
.L_x_19991:
        /* <DEDUP_REMOVED lines=42> */
.L_x_19989:
[----:B------:R-:W-:Y:S05]  /*4940*/  BSYNC.RECONVERGENT B2 ;  /* 0x0000000000027941 */ /* 0x000fea0003800200 */
.L_x_19988:
        /* <DEDUP_REMOVED lines=9> */
.L_x_19987:
[----:B------:R-:W-:Y:S05]  /*49e0*/  BSYNC.RECONVERGENT B1 ;  /* 0x0000000000017941 */ /* 0x000fea0003800200 */
.L_x_19986:
        /* <DEDUP_REMOVED lines=18> */
.L_x_19997:
        /* <DEDUP_REMOVED lines=13> */
.L_x_19999:
[----:B------:R-:W-:Y:S05]  /*4be0*/  BSYNC.RECONVERGENT B3 ;  /* 0x0000000000037941 */ /* 0x000fea0003800200 */
.L_x_19998:
        /* <DEDUP_REMOVED lines=42> */
.L_x_19996:
[----:B------:R-:W-:Y:S05]  /*4e90*/  BSYNC.RECONVERGENT B2 ;  /* 0x0000000000027941 */ /* 0x000fea0003800200 */
.L_x_19995:
        /* <DEDUP_REMOVED lines=9> */
.L_x_19994:
[----:B------:R-:W-:Y:S05]  /*4f30*/  BSYNC.RECONVERGENT B1 ;  /* 0x0000000000017941 */ /* 0x000fea0003800200 */
.L_x_19993:
        /* <DEDUP_REMOVED lines=18> */
.L_x_20004:
        /* <DEDUP_REMOVED lines=13> */
.L_x_20006:
[----:B------:R-:W-:Y:S05]  /*5130*/  BSYNC.RECONVERGENT B3 ;  /* 0x0000000000037941 */ /* 0x000fea0003800200 */
.L_x_20005:
        /* <DEDUP_REMOVED lines=42> */
.L_x_20003:
[----:B------:R-:W-:Y:S05]  /*53e0*/  BSYNC.RECONVERGENT B2 ;  /* 0x0000000000027941 */ /* 0x000fea0003800200 */
.L_x_20002:
        /* <DEDUP_REMOVED lines=9> */
.L_x_20001:
[----:B------:R-:W-:Y:S05]  /*5480*/  BSYNC.RECONVERGENT B1 ;  /* 0x0000000000017941 */ /* 0x000fea0003800200 */
.L_x_20000:
        /* <DEDUP_REMOVED lines=18> */
.L_x_20011:
        /* <DEDUP_REMOVED lines=13> */
.L_x_20013:
[----:B------:R-:W-:Y:S05]  /*5680*/  BSYNC.RECONVERGENT B3 ;  /* 0x0000000000037941 */ /* 0x000fea0003800200 */
.L_x_20012:
        /* <DEDUP_REMOVED lines=42> */
.L_x_20010:
[----:B------:R-:W-:Y:S05]  /*5930*/  BSYNC.RECONVERGENT B2 ;  /* 0x0000000000027941 */ /* 0x000fea0003800200 */
.L_x_20009:
        /* <DEDUP_REMOVED lines=9> */
.L_x_20008:
[----:B------:R-:W-:Y:S05]  /*59d0*/  BSYNC.RECONVERGENT B1 ;  /* 0x0000000000017941 */ /* 0x000fea0003800200 */
.L_x_20007:
        /* <DEDUP_REMOVED lines=18> */
.L_x_20018:
        /* <DEDUP_REMOVED lines=13> */
.L_x_20020:
[----:B------:R-:W-:Y:S05]  /*5bd0*/  BSYNC.RECONVERGENT B3 ;  /* 0x0000000000037941 */ /* 0x000fea0003800200 */
.L_x_20019:
        /* <DEDUP_REMOVED lines=42> */
.L_x_20017:
[----:B------:R-:W-:Y:S05]  /*5e80*/  BSYNC.RECONVERGENT B2 ;  /* 0x0000000000027941 */ /* 0x000fea0003800200 */
.L_x_20016:
        /* <DEDUP_REMOVED lines=9> */
.L_x_20015:
[----:B------:R-:W-:Y:S05]  /*5f20*/  BSYNC.RECONVERGENT B1 ;  /* 0x0000000000017941 */ /* 0x000fea0003800200 */
.L_x_20014:
        /* <DEDUP_REMOVED lines=18> */
.L_x_20025:
        /* <DEDUP_REMOVED lines=13> */
.L_x_20027:
[----:B------:R-:W-:Y:S05]  /*6120*/  BSYNC.RECONVERGENT B3 ;  /* 0x0000000000037941 */ /* 0x000fea0003800200 */
.L_x_20026:
        /* <DEDUP_REMOVED lines=42> */
.L_x_20024:
[----:B------:R-:W-:Y:S05]  /*63d0*/  BSYNC.RECONVERGENT B2 ;  /* 0x0000000000027941 */ /* 0x000fea0003800200 */
.L_x_20023:
        /* <DEDUP_REMOVED lines=9> */
.L_x_20022:
[----:B------:R-:W-:Y:S05]  /*6470*/  BSYNC.RECONVERGENT B1 ;  /* 0x0000000000017941 */ /* 0x000fea0003800200 */
.L_x_20021:
[----:B------:R-:W-:Y:S02]  /*6480*/  F2FP.F16.F32.PACK_AB R101, RZ, R96 ;  /* 0x00000060ff65723e */ /* 0x000fe400000000ff */
[----:B------:R-:W-:Y:S02]  /*6490*/  PRMT R93, R93, 0x5410, R95 ;  /* 0x000054105d5d7816 */ /* 0x000fe4000000005f */
[----:B------:R-:W-:Y:S02]  /*64a0*/  PRMT R94, R94, 0x5410, R97 ;  /* 0x000054105e5e7816 */ /* 0x000fe40000000061 */
[----:B------:R-:W-:Y:S02]  /*64b0*/  PRMT R92, R92, 0x5410, R23 ;  /* 0x000054105c5c7816 */ /* 0x000fe40000000017 */
[----:B------:R-:W-:-:S07]  /*64c0*/  PRMT R95, R98, 0x5410, R101 ;  /* 0x00005410625f7816 */ /* 0x000fce0000000065 */
.L_x_19971:
[----:B------:R-:W0:Y:S01]  /*64d0*/  LDC.64 R106, c[0x0][0x3a8] ;  /* 0x0000ea00ff6a7b82 */ /* 0x000e220000000a00 */
[----:B------:R-:W-:Y:S01]  /*64e0*/  BSSY.RECONVERGENT B1, `(.L_x_20028) ;  /* 0x0000019000017945 */ /* 0x000fe20003800200 */
[----:B------:R-:W-:Y:S01]  /*64f0*/  IADD3 R112, PT, PT, R116, 0x20, RZ ;  /* 0x0000002074707810 */ /* 0x000fe20007ffe0ff */
        /* <DEDUP_REMOVED lines=23> */
.L_x_20029:
[----:B------:R-:W-:Y:S05]  /*6670*/  BSYNC.RECONVERGENT B1 ;  /* 0x0000000000017941 */ /* 0x000fea0003800200 */
.L_x_20028:
[----:B------:R-:W-:Y:S04]  /*6680*/  BSSY.RECONVERGENT B1, `(.L_x_20030) ;  /* 0x0000005000017945 */ /* 0x000fe80003800200 */
[----:B------:R-:W-:Y:S05]  /*6690*/  @!P1 BRA `(.L_x_20031) ;  /* 0x00000000000c9947 */ /* 0x000fea0003800000 */
[----:B-----5:R-:W2:Y:S02]  /*66a0*/  LDC.64 R24, c[0x0][0x390] ;  /* 0x0000e400ff187b82 */ /* 0x020ea40000000a00 */
[----:B--2---:R-:W-:-:S06]  /*66b0*/  IMAD.WIDE.U32 R24, R112, 0x10, R24 ;  /* 0x0000001070187825 */ /* 0x004fcc00078e0018 */
[----:B------:R-:W5:Y:S02]  /*66c0*/  LDG.E.128 R24, desc[UR8][R24.64] ;  /* 0x0000000818187981 */ /* 0x000f64000c1e1d00 */
.L_x_20031:
[----:B------:R-:W-:Y:S05]  /*66d0*/  BSYNC.RECONVERGENT B1 ;  /* 0x0000000000017941 */ /* 0x000fea0003800200 */
.L_x_20030:
        /* <DEDUP_REMOVED lines=27> */
.L_x_20037:
        /* <DEDUP_REMOVED lines=13> */
.L_x_20039:
[----:B------:R-:W-:Y:S05]  /*6960*/  BSYNC.RECONVERGENT B3 ;  /* 0x0000000000037941 */ /* 0x000fea0003800200 */
.L_x_20038:
        /* <DEDUP_REMOVED lines=41> */
.L_x_20036:
[----:B------:R-:W-:Y:S05]  /*6c00*/  BSYNC.RECONVERGENT B2 ;  /* 0x0000000000027941 */ /* 0x000fea0003800200 */
.L_x_20035:
        /* <DEDUP_REMOVED lines=11> */
.L_x_20034:
[----:B------:R-:W-:Y:S05]  /*6cc0*/  BSYNC.RECONVERGENT B1 ;  /* 0x0000000000017941 */ /* 0x000fea0003800200 */
.L_x_20033:
        /* <DEDUP_REMOVED lines=22> */
.L_x_20044:
        /* <DEDUP_REMOVED lines=13> */
.L_x_20046:
[----:B------:R-:W-:Y:S05]  /*6f00*/  BSYNC.RECONVERGENT B3 ;  /* 0x0000000000037941 */ /* 0x000fea0003800200 */
.L_x_20045:
        /* <DEDUP_REMOVED lines=41> */
.L_x_20043:
[----:B------:R-:W-:Y:S05]  /*71a0*/  BSYNC.RECONVERGENT B2 ;  /* 0x0000000000027941 */ /* 0x000fea0003800200 */
.L_x_20042:
        /* <DEDUP_REMOVED lines=11> */
.L_x_20041:
[----:B------:R-:W-:Y:S05]  /*7260*/  BSYNC.RECONVERGENT B1 ;  /* 0x0000000000017941 */ /* 0x000fea0003800200 */
.L_x_20040:
        /* <DEDUP_REMOVED lines=22> */
.L_x_20051:
        /* <DEDUP_REMOVED lines=13> */
.L_x_20053:
[----:B------:R-:W-:Y:S05]  /*74a0*/  BSYNC.RECONVERGENT B3 ;  /* 0x0000000000037941 */ /* 0x000fea0003800200 */
.L_x_20052:
        /* <DEDUP_REMOVED lines=41> */
.L_x_20050:
[----:B------:R-:W-:Y:S05]  /*7740*/  BSYNC.RECONVERGENT B2 ;  /* 0x0000000000027941 */ /* 0x000fea0003800200 */
.L_x_20049:
        /* <DEDUP_REMOVED lines=11> */
.L_x_20048:
[----:B------:R-:W-:Y:S05]  /*7800*/  BSYNC.RECONVERGENT B1 ;  /* 0x0000000000017941 */ /* 0x000fea0003800200 */
.L_x_20047:
        /* <DEDUP_REMOVED lines=22> */
.L_x_20058:
        /* <DEDUP_REMOVED lines=13> */
.L_x_20060:
[----:B------:R-:W-:Y:S05]  /*7a40*/  BSYNC.RECONVERGENT B3 ;  /* 0x0000000000037941 */ /* 0x000fea0003800200 */
.L_x_20059:
        /* <DEDUP_REMOVED lines=42> */
.L_x_20057:
[----:B------:R-:W-:Y:S05]  /*7cf0*/  BSYNC.RECONVERGENT B2 ;  /* 0x0000000000027941 */ /* 0x000fea0003800200 */
.L_x_20056:
        /* <DEDUP_REMOVED lines=11> */
.L_x_20055:
[----:B------:R-:W-:Y:S05]  /*7db0*/  BSYNC.RECONVERGENT B1 ;  /* 0x0000000000017941 */ /* 0x000fea0003800200 */
.L_x_20054:
        /* <DEDUP_REMOVED lines=22> */
.L_x_20065:
        /* <DEDUP_REMOVED lines=13> */
.L_x_20067:
[----:B------:R-:W-:Y:S05]  /*7ff0*/  BSYNC.RECONVERGENT B3 ;  /* 0x0000000000037941 */ /* 0x000fea0003800200 */
.L_x_20066:
        /* <DEDUP_REMOVED lines=42> */
.L_x_20064:
[----:B------:R-:W-:Y:S05]  /*82a0*/  BSYNC.RECONVERGENT B2 ;  /* 0x0000000000027941 */ /* 0x000fea0003800200 */
.L_x_20063:
        /* <DEDUP_REMOVED lines=11> */
.L_x_20062:
[----:B------:R-:W-:Y:S05]  /*8360*/  BSYNC.RECONVERGENT B1 ;  /* 0x0000000000017941 */ /* 0x000fea0003800200 */
.L_x_20061:
        /* <DEDUP_REMOVED lines=22> */
.L_x_20072:
        /* <DEDUP_REMOVED lines=13> */
.L_x_20074:
[----:B------:R-:W-:Y:S05]  /*85a0*/  BSYNC.RECONVERGENT B3 ;  /* 0x0000000000037941 */ /* 0x000fea0003800200 */
.L_x_20073:
        /* <DEDUP_REMOVED lines=40> */
[----:B------:R-:W-:-:S07]  /*8830*/  LOP3.LUT R122, R122, UR32, R111, 0x96, !PT ;  /* 0x000000207a7a7c12 */ /* 0x000fce000f8e966f */
.L_x_20071:
[----:B------:R-:W-:Y:S05]  /*8840*/  BSYNC.RECONVERGENT B2 ;  /* 0x0000000000027941 */ /* 0x000fea0003800200 */
.L_x_20070:
        /* <DEDUP_REMOVED lines=11> */
.L_x_20069:
[----:B------:R-:W-:Y:S05]  /*8900*/  BSYNC.RECONVERGENT B1 ;  /* 0x0000000000017941 */ /* 0x000fea0003800200 */
.L_x_20068:
        /* <DEDUP_REMOVED lines=22> */
.L_x_20079:
        /* <DEDUP_REMOVED lines=13> */
.L_x_20081:
[----:B------:R-:W-:Y:S05]  /*8b40*/  BSYNC.RECONVERGENT B3 ;  /* 0x0000000000037941 */ /* 0x000fea0003800200 */
.L_x_20080:
        /* <DEDUP_REMOVED lines=42> */
.L_x_20078:
[----:B------:R-:W-:Y:S05]  /*8df0*/  BSYNC.RECONVERGENT B2 ;  /* 0x0000000000027941 */ /* 0x000fea0003800200 */
.L_x_20077:
        /* <DEDUP_REMOVED lines=11> */
.L_x_20076:
[----:B------:R-:W-:Y:S05]  /*8eb0*/  BSYNC.RECONVERGENT B1 ;  /* 0x0000000000017941 */ /* 0x000fea0003800200 */
.L_x_20075:
        /* <DEDUP_REMOVED lines=22> */
.L_x_20086:
        /* <DEDUP_REMOVED lines=13> */
.L_x_20088:
[----:B------:R-:W-:Y:S05]  /*90f0*/  BSYNC.RECONVERGENT B3 ;  /* 0x0000000000037941 */ /* 0x000fea0003800200 */
.L_x_20087:
        /* <DEDUP_REMOVED lines=42> */
.L_x_20085:
[----:B------:R-:W-:Y:S05]  /*93a0*/  BSYNC.RECONVERGENT B2 ;  /* 0x0000000000027941 */ /* 0x000fea0003800200 */
.L_x_20084:
        /* <DEDUP_REMOVED lines=11> */
.L_x_20083:
[----:B------:R-:W-:Y:S05]  /*9460*/  BSYNC.RECONVERGENT B1 ;  /* 0x0000000000017941 */ /* 0x000fea0003800200 */
.L_x_20082:
[----:B------:R-:W-:Y:S02]  /*9470*/  F2FP.F16.F32.PACK_AB R95, RZ, R103 ;  /* 0x00000067ff5f723e */ /* 0x000fe400000000ff */
[----:B------:R-:W-:Y:S02]  /*9480*/  PRMT R94, R125, 0x5410, R94 ;  /* 0x000054107d5e7816 */ /* 0x000fe4000000005e */
[----:B------:R-:W-:Y:S02]  /*9490*/  PRMT R93, R121, 0x5410, R124 ;  /* 0x00005410795d7816 */ /* 0x000fe4000000007c */
[----:B------:R-:W-:Y:S02]  /*94a0*/  PRMT R92, R115, 0x5410, R119 ;  /* 0x00005410735c7816 */ /* 0x000fe40000000077 */
[----:B------:R-:W-:Y:S01]  /*94b0*/  PRMT R95, R127, 0x5410, R95 ;  /* 0x000054107f5f7816 */ /* 0x000fe2000000005f */
[----:B------:R-:W-:Y:S06]  /*94c0*/  BRA `(.L_x_20089) ;  /* 0x0000002800bc7947 */ /* 0x000fec0003800000 */
.L_x_20032:
        /* <DEDUP_REMOVED lines=21> */
.L_x_20094:
        /* <DEDUP_REMOVED lines=13> */
.L_x_20096:
[----:B------:R-:W-:Y:S05]  /*96f0*/  BSYNC.RECONVERGENT B3 ;  /* 0x0000000000037941 */ /* 0x000fea0003800200 */
.L_x_20095:
        /* <DEDUP_REMOVED lines=41> */
.L_x_20093:
[----:B------:R-:W-:Y:S05]  /*9990*/  BSYNC.RECONVERGENT B2 ;  /* 0x0000000000027941 */ /* 0x000fea0003800200 */
.L_x_20092:
        /* <DEDUP_REMOVED lines=9> */
.L_x_20091:
[----:B------:R-:W-:Y:S05]  /*9a30*/  BSYNC.RECONVERGENT B1 ;  /* 0x0000000000017941 */ /* 0x000fea0003800200 */
.L_x_20090:
        /* <DEDUP_REMOVED lines=18> */
.L_x_20101:
        /* <DEDUP_REMOVED lines=13> */
.L_x_20103:
[----:B------:R-:W-:Y:S05]  /*9c30*/  BSYNC.RECONVERGENT B3 ;  /* 0x0000000000037941 */ /* 0x000fea0003800200 */
.L_x_20102:
        /* <DEDUP_REMOVED lines=42> */
.L_x_20100:
[----:B------:R-:W-:Y:S05]  /*9ee0*/  BSYNC.RECONVERGENT B2 ;  /* 0x0000000000027941 */ /* 0x000fea0003800200 */
.L_x_20099:
        /* <DEDUP_REMOVED lines=9> */
.L_x_20098:
[----:B------:R-:W-:Y:S05]  /*9f80*/  BSYNC.RECONVERGENT B1 ;  /* 0x0000000000017941 */ /* 0x000fea0003800200 */
.L_x_20097:
        /* <DEDUP_REMOVED lines=18> */
.L_x_20108:
        /* <DEDUP_REMOVED lines=13> */
.L_x_20110:
[----:B------:R-:W-:Y:S05]  /*a180*/  BSYNC.RECONVERGENT B3 ;  /* 0x0000000000037941 */ /* 0x000fea0003800200 */
.L_x_20109:
        /* <DEDUP_REMOVED lines=42> */
.L_x_20107:
[----:B------:R-:W-:Y:S05]  /*a430*/  BSYNC.RECONVERGENT B2 ;  /* 0x0000000000027941 */ /* 0x000fea0003800200 */
.L_x_20106:
        /* <DEDUP_REMOVED lines=9> */
.L_x_20105:
[----:B------:R-:W-:Y:S05]  /*a4d0*/  BSYNC.RECONVERGENT B1 ;  /* 0x0000000000017941 */ /* 0x000fea0003800200 */
.L_x_20104:
        /* <DEDUP_REMOVED lines=18> */
.L_x_20115:
        /* <DEDUP_REMOVED lines=13> */
.L_x_20117:
[----:B------:R-:W-:Y:S05]  /*a6d0*/  BSYNC.RECONVERGENT B3 ;  /* 0x0000000000037941 */ /* 0x000fea0003800200 */
.L_x_20116:
        /* <DEDUP_REMOVED lines=42> */
.L_x_20114:
[----:B------:R-:W-:Y:S05]  /*a980*/  BSYNC.RECONVERGENT B2 ;  /* 0x0000000000027941 */ /* 0x000fea0003800200 */
.L_x_20113:
        /* <DEDUP_REMOVED lines=9> */
.L_x_20112:
[----:B------:R-:W-:Y:S05]  /*aa20*/  BSYNC.RECONVERGENT B1 ;  /* 0x0000000000017941 */ /* 0x000fea0003800200 */
.L_x_20111:
        /* <DEDUP_REMOVED lines=18> */
.L_x_20122:
        /* <DEDUP_REMOVED lines=13> */
.L_x_20124:
[----:B------:R-:W-:Y:S05]  /*ac20*/  BSYNC.RECONVERGENT B3 ;  /* 0x0000000000037941 */ /* 0x000fea0003800200 */
.L_x_20123:
        /* <DEDUP_REMOVED lines=42> */
.L_x_20121:
[----:B------:R-:W-:Y:S05]  /*aed0*/  BSYNC.RECONVERGENT B2 ;  /* 0x0000000000027941 */ /* 0x000fea0003800200 */
.L_x_20120:
        /* <DEDUP_REMOVED lines=9> */
.L_x_20119:
[----:B------:R-:W-:Y:S05]  /*af70*/  BSYNC.RECONVERGENT B1 ;  /* 0x0000000000017941 */ /* 0x000fea0003800200 */
.L_x_20118:
        /* <DEDUP_REMOVED lines=18> */
.L_x_20129:
        /* <DEDUP_REMOVED lines=13> */
.L_x_20131:
[----:B------:R-:W-:Y:S05]  /*b170*/  BSYNC.RECONVERGENT B3 ;  /* 0x0000000000037941 */ /* 0x000fea0003800200 */
.L_x_20130:
        /* <DEDUP_REMOVED lines=42> */
.L_x_20128:
[----:B------:R-:W-:Y:S05]  /*b420*/  BSYNC.RECONVERGENT B2 ;  /* 0x0000000000027941 */ /* 0x000fea0003800200 */
.L_x_20127:
        /* <DEDUP_REMOVED lines=9> */
.L_x_20126:
[----:B------:R-:W-:Y:S05]  /*b4c0*/  BSYNC.RECONVERGENT B1 ;  /* 0x0000000000017941 */ /* 0x000fea0003800200 */
.L_x_20125:
        /* <DEDUP_REMOVED lines=18> */
.L_x_20136:
        /* <DEDUP_REMOVED lines=13> */
.L_x_20138:
[----:B------:R-:W-:Y:S05]  /*b6c0*/  BSYNC.RECONVERGENT B3 ;  /* 0x0000000000037941 */ /* 0x000fea0003800200 */
.L_x_20137:
        /* <DEDUP_REMOVED lines=42> */
.L_x_20135:
[----:B------:R-:W-:Y:S05]  /*b970*/  BSYNC.RECONVERGENT B2 ;  /* 0x0000000000027941 */ /* 0x000fea0003800200 */
.L_x_20134:
        /* <DEDUP_REMOVED lines=9> */
.L_x_20133:
[----:B------:R-:W-:Y:S05]  /*ba10*/  BSYNC.RECONVERGENT B1 ;  /* 0x0000000000017941 */ /* 0x000fea0003800200 */
.L_x_20132:
        /* <DEDUP_REMOVED lines=18> */
.L_x_20143:
        /* <DEDUP_REMOVED lines=13> */
.L_x_20145:
[----:B------:R-:W-:Y:S05]  /*bc10*/  BSYNC.RECONVERGENT B3 ;  /* 0x0000000000037941 */ /* 0x000fea0003800200 */
.L_x_20144:
        /* <DEDUP_REMOVED lines=42> */
.L_x_20142:
[----:B------:R-:W-:Y:S05]  /*bec0*/  BSYNC.RECONVERGENT B2 ;  /* 0x0000000000027941 */ /* 0x000fea0003800200 */
.L_x_20141:
        /* <DEDUP_REMOVED lines=9> */
.L_x_20140:
[----:B------:R-:W-:Y:S05]  /*bf60*/  BSYNC.RECONVERGENT B1 ;  /* 0x0000000000017941 */ /* 0x000fea0003800200 */
.L_x_20139:
[----:B------:R-:W-:Y:S02]  /*bf70*/  F2FP.F16.F32.PACK_AB R95, RZ, R103 ;  /* 0x00000067ff5f723e */ /* 0x000fe400000000ff */
[----:B------:R-:W-:Y:S02]  /*bf80*/  PRMT R94, R125, 0x5410, R126 ;  /* 0x000054107d5e7816 */ /* 0x000fe4000000007e */
[----:B------:R-:W-:Y:S02]  /*bf90*/  PRMT R93, R119, 0x5410, R124 ;  /* 0x00005410775d7816 */ /* 0x000fe4000000007c */
[----:B------:R-:W-:Y:S02]  /*bfa0*/  PRMT R92, R109, 0x5410, R115 ;  /* 0x000054106d5c7816 */ /* 0x000fe40000000073 */
[----:B------:R-:W-:-:S07]  /*bfb0*/  PRMT R95, R127, 0x5410, R95 ;  /* 0x000054107f5f7816 */ /* 0x000fce000000005f */
.L_x_20089:
        /* <DEDUP_REMOVED lines=25> */
.L_x_20147:
[----:B------:R-:W-:Y:S05]  /*c150*/  BSYNC.RECONVERGENT B1 ;  /* 0x0000000000017941 */ /* 0x000fea0003800200 */
.L_x_20146:
[----:B------:R-:W-:Y:S04]  /*c160*/  BSSY.RECONVERGENT B1, `(.L_x_20148) ;  /* 0x0000005000017945 */ /* 0x000fe80003800200 */
[----:B------:R-:W-:Y:S05]  /*c170*/  @!P1 BRA `(.L_x_20149) ;  /* 0x00000000000c9947 */ /* 0x000fea0003800000 */
[----:B-----5:R-:W2:Y:S02]  /*c180*/  LDC.64 R24, c[0x0][0x390] ;  /* 0x0000e400ff187b82 */ /* 0x020ea40000000a00 */
[----:B--2---:R-:W-:-:S06]  /*c190*/  IMAD.WIDE.U32 R24, R115, 0x10, R24 ;  /* 0x0000001073187825 */ /* 0x004fcc00078e0018 */
[----:B------:R-:W5:Y:S02]  /*c1a0*/  LDG.E.128 R24, desc[UR8][R24.64] ;  /* 0x0000000818187981 */ /* 0x000f64000c1e1d00 */
.L_x_20149:
[----:B------:R-:W-:Y:S05]  /*c1b0*/  BSYNC.RECONVERGENT B1 ;  /* 0x0000000000017941 */ /* 0x000fea0003800200 */
.L_x_20148:
        /* <DEDUP_REMOVED lines=27> */
.L_x_20155:
        /* <DEDUP_REMOVED lines=13> */
.L_x_20157:
[----:B------:R-:W-:Y:S05]  /*c440*/  BSYNC.RECONVERGENT B3 ;  /* 0x0000000000037941 */ /* 0x000fea0003800200 */
.L_x_20156:
        /* <DEDUP_REMOVED lines=42> */
.L_x_20154:
[----:B------:R-:W-:Y:S05]  /*c6f0*/  BSYNC.RECONVERGENT B2 ;  /* 0x0000000000027941 */ /* 0x000fea0003800200 */
.L_x_20153:
        /* <DEDUP_REMOVED lines=11> */
.L_x_20152:
[----:B------:R-:W-:Y:S05]  /*c7b0*/  BSYNC.RECONVERGENT B1 ;  /* 0x0000000000017941 */ /* 0x000fea0003800200 */
.L_x_20151:
        /* <DEDUP_REMOVED lines=22> */
.L_x_20162:
        /* <DEDUP_REMOVED lines=13> */
.L_x_20164:
[----:B------:R-:W-:Y:S05]  /*c9f0*/  BSYNC.RECONVERGENT B3 ;  /* 0x0000000000037941 */ /* 0x000fea0003800200 */
.L_x_20163:
        /* <DEDUP_REMOVED lines=42> */
.L_x_20161:
[----:B------:R-:W-:Y:S05]  /*cca0*/  BSYNC.RECONVERGENT B2 ;  /* 0x0000000000027941 */ /* 0x000fea0003800200 */
.L_x_20160:
        /* <DEDUP_REMOVED lines=11> */
.L_x_20159:
[----:B------:R-:W-:Y:S05]  /*cd60*/  BSYNC.RECONVERGENT B1 ;  /* 0x0000000000017941 */ /* 0x000fea0003800200 */
.L_x_20158:
        /* <DEDUP_REMOVED lines=22> */
.L_x_20169:
        /* <DEDUP_REMOVED lines=13> */
.L_x_20171:
[----:B------:R-:W-:Y:S05]  /*cfa0*/  BSYNC.RECONVERGENT B3 ;  /* 0x0000000000037941 */ /* 0x000fea0003800200 */
.L_x_20170:
        /* <DEDUP_REMOVED lines=42> */
.L_x_20168:
[----:B------:R-:W-:Y:S05]  /*d250*/  BSYNC.RECONVERGENT B2 ;  /* 0x0000000000027941 */ /* 0x000fea0003800200 */
.L_x_20167:
        /* <DEDUP_REMOVED lines=11> */
.L_x_20166:
[----:B------:R-:W-:Y:S05]  /*d310*/  BSYNC.RECONVERGENT B1 ;  /* 0x0000000000017941 */ /* 0x000fea0003800200 */
.L_x_20165:
        /* <DEDUP_REMOVED lines=22> */
.L_x_20176:
        /* <DEDUP_REMOVED lines=13> */
.L_x_20178:
[----:B------:R-:W-:Y:S05]  /*d550*/  BSYNC.RECONVERGENT B3 ;  /* 0x0000000000037941 */ /* 0x000fea0003800200 */
.L_x_20177:
        /* <DEDUP_REMOVED lines=42> */
.L_x_20175:
[----:B------:R-:W-:Y:S05]  /*d800*/  BSYNC.RECONVERGENT B2 ;  /* 0x0000000000027941 */ /* 0x000fea0003800200 */
.L_x_20174:
        /* <DEDUP_REMOVED lines=11> */
.L_x_20173:
[----:B------:R-:W-:Y:S05]  /*d8c0*/  BSYNC.RECONVERGENT B1 ;  /* 0x0000000000017941 */ /* 0x000fea0003800200 */
.L_x_20172:
        /* <DEDUP_REMOVED lines=22> */
.L_x_20183:
        /* <DEDUP_REMOVED lines=13> */
.L_x_20185:
[----:B------:R-:W-:Y:S05]  /*db00*/  BSYNC.RECONVERGENT B3 ;  /* 0x0000000000037941 */ /* 0x000fea0003800200 */
.L_x_20184:
        /* <DEDUP_REMOVED lines=42> */
.L_x_20182:
[----:B------:R-:W-:Y:S05]  /*ddb0*/  BSYNC.RECONVERGENT B2 ;  /* 0x0000000000027941 */ /* 0x000fea0003800200 */
.L_x_20181:
        /* <DEDUP_REMOVED lines=11> */
.L_x_20180:
[----:B------:R-:W-:Y:S05]  /*de70*/  BSYNC.RECONVERGENT B1 ;  /* 0x0000000000017941 */ /* 0x000fea0003800200 */
.L_x_20179:
        /* <DEDUP_REMOVED lines=22> */
.L_x_20190:
        /* <DEDUP_REMOVED lines=13> */
.L_x_20192:
[----:B------:R-:W-:Y:S05]  /*e0b0*/  BSYNC.RECONVERGENT B3 ;  /* 0x0000000000037941 */ /* 0x000fea0003800200 */
.L_x_20191:
        /* <DEDUP_REMOVED lines=42> */
.L_x_20189:
[----:B------:R-:W-:Y:S05]  /*e360*/  BSYNC.RECONVERGENT B2 ;  /* 0x0000000000027941 */ /* 0x000fea0003800200 */
.L_x_20188:
        /* <DEDUP_REMOVED lines=11> */
.L_x_20187:
[----:B------:R-:W-:Y:S05]  /*e420*/  BSYNC.RECONVERGENT B1 ;  /* 0x0000000000017941 */ /* 0x000fea0003800200 */
.L_x_20186:
        /* <DEDUP_REMOVED lines=22> */
.L_x_20197:
        /* <DEDUP_REMOVED lines=13> */
.L_x_20199:
[----:B------:R-:W-:Y:S05]  /*e660*/  BSYNC.RECONVERGENT B3 ;  /* 0x0000000000037941 */ /* 0x000fea0003800200 */
.L_x_20198:
        /* <DEDUP_REMOVED lines=42> */
.L_x_20196:
[----:B------:R-:W-:Y:S05]  /*e910*/  BSYNC.RECONVERGENT B2 ;  /* 0x0000000000027941 */ /* 0x000fea0003800200 */
.L_x_20195:
        /* <DEDUP_REMOVED lines=11> */
.L_x_20194:
[----:B------:R-:W-:Y:S05]  /*e9d0*/  BSYNC.RECONVERGENT B1 ;  /* 0x0000000000017941 */ /* 0x000fea0003800200 */
.L_x_20193:
        /* <DEDUP_REMOVED lines=22> */
.L_x_20204:
        /* <DEDUP_REMOVED lines=13> */
.L_x_20206:
[----:B------:R-:W-:Y:S05]  /*ec10*/  BSYNC.RECONVERGENT B3 ;  /* 0x0000000000037941 */ /* 0x000fea0003800200 */
.L_x_20205:
        /* <DEDUP_REMOVED lines=42> */
.L_x_20203:
[----:B------:R-:W-:Y:S05]  /*eec0*/  BSYNC.RECONVERGENT B2 ;  /* 0x0000000000027941 */ /* 0x000fea0003800200 */
.L_x_20202:
        /* <DEDUP_REMOVED lines=11> */
.L_x_20201:
[----:B------:R-:W-:Y:S05]  /*ef80*/  BSYNC.RECONVERGENT B1 ;  /* 0x0000000000017941 */ /* 0x000fea0003800200 */
.L_x_20200:
[----:B------:R-:W-:Y:S02]  /*ef90*/  F2FP.F16.F32.PACK_AB R95, RZ, R112 ;  /* 0x00000070ff5f723e */ /* 0x000fe400000000ff */
[----:B------:R-:W-:Y:S02]  /*efa0*/  PRMT R94, R130, 0x5410, R131 ;  /* 0x00005410825e7816 */ /* 0x000fe40000000083 */
[----:B------:R-:W-:Y:S02]  /*efb0*/  PRMT R93, R127, 0x5410, R129 ;  /* 0x000054107f5d7816 */ /* 0x000fe40000000081 */
[----:B------:R-:W-:Y:S02]  /*efc0*/  PRMT R92, R124, 0x5410, R126 ;  /* 0x000054107c5c7816 */ /* 0x000fe4000000007e */
[----:B------:R-:W-:Y:S01]  /*efd0*/  PRMT R95, R128, 0x5410, R95 ;  /* 0x00005410805f7816 */ /* 0x000fe2000000005f */
[----:B------:R-:W-:Y:S06]  /*efe0*/  BRA `(.L_x_20207) ;  /* 0x0000002800bc7947 */ /* 0x000fec0003800000 */
.L_x_20150:
        /* <DEDUP_REMOVED lines=21> */
.L_x_20212:
        /* <DEDUP_REMOVED lines=13> */
.L_x_20214:
[----:B------:R-:W-:Y:S05]  /*f210*/  BSYNC.RECONVERGENT B3 ;  /* 0x0000000000037941 */ /* 0x000fea0003800200 */
.L_x_20213:
        /* <DEDUP_REMOVED lines=41> */
.L_x_20211:
[----:B------:R-:W-:Y:S05]  /*f4b0*/  BSYNC.RECONVERGENT B2 ;  /* 0x0000000000027941 */ /* 0x000fea0003800200 */
.L_x_20210:
        /* <DEDUP_REMOVED lines=9> */
.L_x_20209:
[----:B------:R-:W-:Y:S05]  /*f550*/  BSYNC.RECONVERGENT B1 ;  /* 0x0000000000017941 */ /* 0x000fea0003800200 */
.L_x_20208:
        /* <DEDUP_REMOVED lines=18> */
.L_x_20219:
        /* <DEDUP_REMOVED lines=13> */
.L_x_20221:
[----:B------:R-:W-:Y:S05]  /*f750*/  BSYNC.RECONVERGENT B3 ;  /* 0x0000000000037941 */ /* 0x000fea0003800200 */
.L_x_20220:
        /* <DEDUP_REMOVED lines=42> */
.L_x_20218:
[----:B------:R-:W-:Y:S05]  /*fa00*/  BSYNC.RECONVERGENT B2 ;  /* 0x0000000000027941 */ /* 0x000fea0003800200 */
.L_x_20217:
        /* <DEDUP_REMOVED lines=9> */
.L_x_20216:
[----:B------:R-:W-:Y:S05]  /*faa0*/  BSYNC.RECONVERGENT B1 ;  /* 0x0000000000017941 */ /* 0x000fea0003800200 */
.L_x_20215:
        /* <DEDUP_REMOVED lines=18> */
.L_x_20226:
        /* <DEDUP_REMOVED lines=13> */
.L_x_20228:
[----:B------:R-:W-:Y:S05]  /*fca0*/  BSYNC.RECONVERGENT B3 ;  /* 0x0000000000037941 */ /* 0x000fea0003800200 */
.L_x_20227:
        /* <DEDUP_REMOVED lines=42> */
.L_x_20225:
[----:B------:R-:W-:Y:S05]  /*ff50*/  BSYNC.RECONVERGENT B2 ;  /* 0x0000000000027941 */ /* 0x000fea0003800200 */
.L_x_20224:
        /* <DEDUP_REMOVED lines=9> */
.L_x_20223:
[----:B------:R-:W-:Y:S05]  /*fff0*/  BSYNC.RECONVERGENT B1 ;  /* 0x0000000000017941 */ /* 0x000fea0003800200 */
.L_x_20222:
        /* <DEDUP_REMOVED lines=18> */
.L_x_20233:
        /* <DEDUP_REMOVED lines=13> */
.L_x_20235:
[----:B------:R-:W-:Y:S05]  /*101f0*/  BSYNC.RECONVERGENT B3 ;  /* 0x0000000000037941 */ /* 0x000fea0003800200 */
.L_x_20234:
        /* <DEDUP_REMOVED lines=42> */
.L_x_20232:
[----:B------:R-:W-:Y:S05]  /*104a0*/  BSYNC.RECONVERGENT B2 ;  /* 0x0000000000027941 */ /* 0x000fea0003800200 */
.L_x_20231:
        /* <DEDUP_REMOVED lines=9> */
.L_x_20230:
[----:B------:R-:W-:Y:S05]  /*10540*/  BSYNC.RECONVERGENT B1 ;  /* 0x0000000000017941 */ /* 0x000fea0003800200 */
.L_x_20229:
        /* <DEDUP_REMOVED lines=18> */
.L_x_20240:
        /* <DEDUP_REMOVED lines=13> */
.L_x_20242:
[----:B------:R-:W-:Y:S05]  /*10740*/  BSYNC.RECONVERGENT B3 ;  /* 0x0000000000037941 */ /* 0x000fea0003800200 */
.L_x_20241:
        /* <DEDUP_REMOVED lines=42> */
.L_x_20239:
[----:B------:R-:W-:Y:S05]  /*109f0*/  BSYNC.RECONVERGENT B2 ;  /* 0x0000000000027941 */ /* 0x000fea0003800200 */
.L_x_20238:
        /* <DEDUP_REMOVED lines=9> */
.L_x_20237:
[----:B------:R-:W-:Y:S05]  /*10a90*/  BSYNC.RECONVERGENT B1 ;  /* 0x0000000000017941 */ /* 0x000fea0003800200 */
.L_x_20236:
        /* <DEDUP_REMOVED lines=18> */
.L_x_20247:
        /* <DEDUP_REMOVED lines=13> */
.L_x_20249:
[----:B------:R-:W-:Y:S05]  /*10c90*/  BSYNC.RECONVERGENT B3 ;  /* 0x0000000000037941 */ /* 0x000fea0003800200 */
.L_x_20248:
        /* <DEDUP_REMOVED lines=42> */
.L_x_20246:
[----:B------:R-:W-:Y:S05]  /*10f40*/  BSYNC.RECONVERGENT B2 ;  /* 0x0000000000027941 */ /* 0x000fea0003800200 */
.L_x_20245:
        /* <DEDUP_REMOVED lines=9> */
.L_x_20244:
[----:B------:R-:W-:Y:S05]  /*10fe0*/  BSYNC.RECONVERGENT B1 ;  /* 0x0000000000017941 */ /* 0x000fea0003800200 */
.L_x_20243:
        /* <DEDUP_REMOVED lines=18> */
.L_x_20254:
        /* <DEDUP_REMOVED lines=13> */
.L_x_20256:
[----:B------:R-:W-:Y:S05]  /*111e0*/  BSYNC.RECONVERGENT B3 ;  /* 0x0000000000037941 */ /* 0x000fea0003800200 */
.L_x_20255:
        /* <DEDUP_REMOVED lines=42> */
.L_x_20253:
[----:B------:R-:W-:Y:S05]  /*11490*/  BSYNC.RECONVERGENT B2 ;  /* 0x0000000000027941 */ /* 0x000fea0003800200 */
.L_x_20252:
        /* <DEDUP_REMOVED lines=9> */
.L_x_20251:
[----:B------:R-:W-:Y:S05]  /*11530*/  BSYNC.RECONVERGENT B1 ;  /* 0x0000000000017941 */ /* 0x000fea0003800200 */
.L_x_20250:
        /* <DEDUP_REMOVED lines=18> */
.L_x_20261:
        /* <DEDUP_REMOVED lines=13> */
.L_x_20263:
[----:B------:R-:W-:Y:S05]  /*11730*/  BSYNC.RECONVERGENT B3 ;  /* 0x0000000000037941 */ /* 0x000fea0003800200 */
.L_x_20262:
        /* <DEDUP_REMOVED lines=42> */
.L_x_20260:
[----:B------:R-:W-:Y:S05]  /*119e0*/  BSYNC.RECONVERGENT B2 ;  /* 0x0000000000027941 */ /* 0x000fea0003800200 */
.L_x_20259:
        /* <DEDUP_REMOVED lines=9> */
.L_x_20258:
[----:B------:R-:W-:Y:S05]  /*11a80*/  BSYNC.RECONVERGENT B1 ;  /* 0x0000000000017941 */ /* 0x000fea0003800200 */
.L_x_20257:
[----:B------:R-:W-:Y:S02]  /*11a90*/  F2FP.F16.F32.PACK_AB R95, RZ, R112 ;  /* 0x00000070ff5f723e */ /* 0x000fe400000000ff */
[----:B------:R-:W-:Y:S02]  /*11aa0*/  PRMT R94, R131, 0x5410, R130 ;  /* 0x00005410835e7816 */ /* 0x000fe40000000082 */
[----:B------:R-:W-:Y:S02]  /*11ab0*/  PRMT R93, R129, 0x5410, R128 ;  /* 0x00005410815d7816 */ /* 0x000fe40000000080 */
[----:B------:R-:W-:Y:S02]  /*11ac0*/  PRMT R92, R127, 0x5410, R126 ;  /* 0x000054107f5c7816 */ /* 0x000fe4000000007e */
[----:B------:R-:W-:-:S07]  /*11ad0*/  PRMT R95, R124, 0x5410, R95 ;  /* 0x000054107c5f7816 */ /* 0x000fce000000005f */
.L_x_20207:
        /* <DEDUP_REMOVED lines=25> */
.L_x_20265:
[----:B------:R-:W-:Y:S05]  /*11c70*/  BSYNC.RECONVERGENT B1 ;  /* 0x0000000000017941 */ /* 0x000fea0003800200 */
.L_x_20264:
[----:B------:R-:W-:Y:S04]  /*11c80*/  BSSY.RECONVERGENT B1, `(.L_x_20266) ;  /* 0x0000005000017945 */ /* 0x000fe80003800200 */
[----:B------:R-:W-:Y:S05]  /*11c90*/  @!P1 BRA `(.L_x_20267) ;  /* 0x00000000000c9947 */ /* 0x000fea0003800000 */
[----:B-----5:R-:W2:Y:S02]  /*11ca0*/  LDC.64 R24, c[0x0][0x390] ;  /* 0x0000e400ff187b82 */ /* 0x020ea40000000a00 */
[----:B--2---:R-:W-:-:S06]  /*11cb0*/  IMAD.WIDE.U32 R24, R116, 0x10, R24 ;  /* 0x0000001074187825 */ /* 0x004fcc00078e0018 */
[----:B------:R-:W5:Y:S02]  /*11cc0*/  LDG.E.128 R24, desc[UR8][R24.64] ;  /* 0x0000000818187981 */ /* 0x000f64000c1e1d00 */
.L_x_20267:
[----:B------:R-:W-:Y:S05]  /*11cd0*/  BSYNC.RECONVERGENT B1 ;  /* 0x0000000000017941 */ /* 0x000fea0003800200 */
.L_x_20266:
        /* <DEDUP_REMOVED lines=27> */
.L_x_20273:
        /* <DEDUP_REMOVED lines=13> */
.L_x_20275:
[----:B------:R-:W-:Y:S05]  /*11f60*/  BSYNC.RECONVERGENT B3 ;  /* 0x0000000000037941 */ /* 0x000fea0003800200 */
.L_x_20274:
        /* <DEDUP_REMOVED lines=41> */
.L_x_20272:
[----:B------:R-:W-:Y:S05]  /*12200*/  BSYNC.RECONVERGENT B2 ;  /* 0x0000000000027941 */ /* 0x000fea0003800200 */
.L_x_20271:
        /* <DEDUP_REMOVED lines=11> */
.L_x_20270:
[----:B------:R-:W-:Y:S05]  /*122c0*/  BSYNC.RECONVERGENT B1 ;  /* 0x0000000000017941 */ /* 0x000fea0003800200 */
.L_x_20269:
        /* <DEDUP_REMOVED lines=22> */
.L_x_20280:
        /* <DEDUP_REMOVED lines=13> */
.L_x_20282:
[----:B------:R-:W-:Y:S05]  /*12500*/  BSYNC.RECONVERGENT B3 ;  /* 0x0000000000037941 */ /* 0x000fea0003800200 */
.L_x_20281:
        /* <DEDUP_REMOVED lines=41> */
.L_x_20279:
[----:B------:R-:W-:Y:S05]  /*127a0*/  BSYNC.RECONVERGENT B2 ;  /* 0x0000000000027941 */ /* 0x000fea0003800200 */
.L_x_20278:
        /* <DEDUP_REMOVED lines=11> */
.L_x_20277:
[----:B------:R-:W-:Y:S05]  /*12860*/  BSYNC.RECONVERGENT B1 ;  /* 0x0000000000017941 */ /* 0x000fea0003800200 */
.L_x_20276:
        /* <DEDUP_REMOVED lines=22> */
.L_x_20287:
        /* <DEDUP_REMOVED lines=13> */
.L_x_20289:
[----:B------:R-:W-:Y:S05]  /*12aa0*/  BSYNC.RECONVERGENT B3 ;  /* 0x0000000000037941 */ /* 0x000fea0003800200 */
.L_x_20288:
        /* <DEDUP_REMOVED lines=42> */
.L_x_20286:
[----:B------:R-:W-:Y:S05]  /*12d50*/  BSYNC.RECONVERGENT B2 ;  /* 0x0000000000027941 */ /* 0x000fea0003800200 */
.L_x_20285:
        /* <DEDUP_REMOVED lines=11> */
.L_x_20284:
[----:B------:R-:W-:Y:S05]  /*12e10*/  BSYNC.RECONVERGENT B1 ;  /* 0x0000000000017941 */ /* 0x000fea0003800200 */
.L_x_20283:
        /* <DEDUP_REMOVED lines=22> */
.L_x_20294:
        /* <DEDUP_REMOVED lines=13> */
.L_x_20296:
[----:B------:R-:W-:Y:S05]  /*13050*/  BSYNC.RECONVERGENT B3 ;  /* 0x0000000000037941 */ /* 0x000fea0003800200 */
.L_x_20295:
        /* <DEDUP_REMOVED lines=41> */
.L_x_20293:
[----:B------:R-:W-:Y:S05]  /*132f0*/  BSYNC.RECONVERGENT B2 ;  /* 0x0000000000027941 */ /* 0x000fea0003800200 */
.L_x_20292:
        /* <DEDUP_REMOVED lines=11> */
.L_x_20291:
[----:B------:R-:W-:Y:S05]  /*133b0*/  BSYNC.RECONVERGENT B1 ;  /* 0x0000000000017941 */ /* 0x000fea0003800200 */
.L_x_20290:
        /* <DEDUP_REMOVED lines=22> */
.L_x_20301:
        /* <DEDUP_REMOVED lines=13> */
.L_x_20303:
[----:B------:R-:W-:Y:S05]  /*135f0*/  BSYNC.RECONVERGENT B3 ;  /* 0x0000000000037941 */ /* 0x000fea0003800200 */
.L_x_20302:
        /* <DEDUP_REMOVED lines=42> */
.L_x_20300:
[----:B------:R-:W-:Y:S05]  /*138a0*/  BSYNC.RECONVERGENT B2 ;  /* 0x0000000000027941 */ /* 0x000fea0003800200 */
.L_x_20299:
        /* <DEDUP_REMOVED lines=11> */
.L_x_20298:
[----:B------:R-:W-:Y:S05]  /*13960*/  BSYNC.RECONVERGENT B1 ;  /* 0x0000000000017941 */ /* 0x000fea0003800200 */
.L_x_20297:
        /* <DEDUP_REMOVED lines=22> */
.L_x_20308:
        /* <DEDUP_REMOVED lines=13> */
.L_x_20310:
[----:B------:R-:W-:Y:S05]  /*13ba0*/  BSYNC.RECONVERGENT B3 ;  /* 0x0000000000037941 */ /* 0x000fea0003800200 */
.L_x_20309:
        /* <DEDUP_REMOVED lines=42> */
.L_x_20307:
[----:B------:R-:W-:Y:S05]  /*13e50*/  BSYNC.RECONVERGENT B2 ;  /* 0x0000000000027941 */ /* 0x000fea0003800200 */
.L_x_20306:
        /* <DEDUP_REMOVED lines=11> */
.L_x_20305:
[----:B------:R-:W-:Y:S05]  /*13f10*/  BSYNC.RECONVERGENT B1 ;  /* 0x0000000000017941 */ /* 0x000fea0003800200 */
.L_x_20304:
        /* <DEDUP_REMOVED lines=22> */
.L_x_20315:
        /* <DEDUP_REMOVED lines=13> */
.L_x_20317:
[----:B------:R-:W-:Y:S05]  /*14150*/  BSYNC.RECONVERGENT B3 ;  /* 0x0000000000037941 */ /* 0x000fea0003800200 */
.L_x_20316:
        /* <DEDUP_REMOVED lines=42> */
.L_x_20314:
[----:B------:R-:W-:Y:S05]  /*14400*/  BSYNC.RECONVERGENT B2 ;  /* 0x0000000000027941 */ /* 0x000fea0003800200 */
.L_x_20313:
        /* <DEDUP_REMOVED lines=11> */
.L_x_20312:
[----:B------:R-:W-:Y:S05]  /*144c0*/  BSYNC.RECONVERGENT B1 ;  /* 0x0000000000017941 */ /* 0x000fea0003800200 */
.L_x_20311:
        /* <DEDUP_REMOVED lines=22> */
.L_x_20322:
        /* <DEDUP_REMOVED lines=13> */
.L_x_20324:
[----:B------:R-:W-:Y:S05]  /*14700*/  BSYNC.RECONVERGENT B3 ;  /* 0x0000000000037941 */ /* 0x000fea0003800200 */
.L_x_20323:
        /* <DEDUP_REMOVED lines=43> */
.L_x_20321:
[----:B------:R-:W-:Y:S05]  /*149c0*/  BSYNC.RECONVERGENT B2 ;  /* 0x0000000000027941 */ /* 0x000fea0003800200 */
.L_x_20320:
        /* <DEDUP_REMOVED lines=11> */
.L_x_20319:
[----:B------:R-:W-:Y:S05]  /*14a80*/  BSYNC.RECONVERGENT B1 ;  /* 0x0000000000017941 */ /* 0x000fea0003800200 */
.L_x_20318:
[----:B------:R-:W-:Y:S02]  /*14a90*/  F2FP.F16.F32.PACK_AB R95, RZ, R121 ;  /* 0x00000079ff5f723e */ /* 0x000fe400000000ff */
[----:B------:R-:W-:Y:S02]  /*14aa0*/  PRMT R94, R134, 0x5410, R135 ;  /* 0x00005410865e7816 */ /* 0x000fe40000000087 */
[----:B------:R-:W-:Y:S02]  /*14ab0*/  PRMT R93, R131, 0x5410, R133 ;  /* 0x00005410835d7816 */ /* 0x000fe40000000085 */
[----:B------:R-:W-:Y:S02]  /*14ac0*/  PRMT R92, R128, 0x5410, R129 ;  /* 0x00005410805c7816 */ /* 0x000fe40000000081 */
[----:B------:R-:W-:Y:S01]  /*14ad0*/  PRMT R95, R132, 0x5410, R95 ;  /* 0x00005410845f7816 */ /* 0x000fe2000000005f */
[----:B------:R-:W-:Y:S06]  /*14ae0*/  BRA `(.L_x_20325) ;  /* 0x0000002800bc7947 */ /* 0x000fec0003800000 */
.L_x_20268:
        /* <DEDUP_REMOVED lines=21> */
.L_x_20330:
        /* <DEDUP_REMOVED lines=13> */
.L_x_20332:
[----:B------:R-:W-:Y:S05]  /*14d10*/  BSYNC.RECONVERGENT B3 ;  /* 0x0000000000037941 */ /* 0x000fea0003800200 */
.L_x_20331:
        /* <DEDUP_REMOVED lines=41> */
.L_x_20329:
[----:B------:R-:W-:Y:S05]  /*14fb0*/  BSYNC.RECONVERGENT B2 ;  /* 0x0000000000027941 */ /* 0x000fea0003800200 */
.L_x_20328:
        /* <DEDUP_REMOVED lines=9> */
.L_x_20327:
[----:B------:R-:W-:Y:S05]  /*15050*/  BSYNC.RECONVERGENT B1 ;  /* 0x0000000000017941 */ /* 0x000fea0003800200 */
.L_x_20326:
        /* <DEDUP_REMOVED lines=18> */
.L_x_20337:
        /* <DEDUP_REMOVED lines=13> */
.L_x_20339:
[----:B------:R-:W-:Y:S05]  /*15250*/  BSYNC.RECONVERGENT B3 ;  /* 0x0000000000037941 */ /* 0x000fea0003800200 */
.L_x_20338:
        /* <DEDUP_REMOVED lines=42> */
.L_x_20336:
[----:B------:R-:W-:Y:S05]  /*15500*/  BSYNC.RECONVERGENT B2 ;  /* 0x0000000000027941 */ /* 0x000fea0003800200 */
.L_x_20335:
        /* <DEDUP_REMOVED lines=9> */
.L_x_20334:
[----:B------:R-:W-:Y:S05]  /*155a0*/  BSYNC.RECONVERGENT B1 ;  /* 0x0000000000017941 */ /* 0x000fea0003800200 */
.L_x_20333:
        /* <DEDUP_REMOVED lines=18> */
.L_x_20344:
        /* <DEDUP_REMOVED lines=13> */
.L_x_20346:
[----:B------:R-:W-:Y:S05]  /*157a0*/  BSYNC.RECONVERGENT B3 ;  /* 0x0000000000037941 */ /* 0x000fea0003800200 */
.L_x_20345:
        /* <DEDUP_REMOVED lines=42> */
.L_x_20343:
[----:B------:R-:W-:Y:S05]  /*15a50*/  BSYNC.RECONVERGENT B2 ;  /* 0x0000000000027941 */ /* 0x000fea0003800200 */
.L_x_20342:
        /* <DEDUP_REMOVED lines=9> */
.L_x_20341:
[----:B------:R-:W-:Y:S05]  /*15af0*/  BSYNC.RECONVERGENT B1 ;  /* 0x0000000000017941 */ /* 0x000fea0003800200 */
.L_x_20340:
        /* <DEDUP_REMOVED lines=18> */
.L_x_20351:
        /* <DEDUP_REMOVED lines=13> */
.L_x_20353:
[----:B------:R-:W-:Y:S05]  /*15cf0*/  BSYNC.RECONVERGENT B3 ;  /* 0x0000000000037941 */ /* 0x000fea0003800200 */
.L_x_20352:
        /* <DEDUP_REMOVED lines=42> */
.L_x_20350:
[----:B------:R-:W-:Y:S05]  /*15fa0*/  BSYNC.RECONVERGENT B2 ;  /* 0x0000000000027941 */ /* 0x000fea0003800200 */
.L_x_20349:
        /* <DEDUP_REMOVED lines=9> */
.L_x_20348:
[----:B------:R-:W-:Y:S05]  /*16040*/  BSYNC.RECONVERGENT B1 ;  /* 0x0000000000017941 */ /* 0x000fea0003800200 */
.L_x_20347:
        /* <DEDUP_REMOVED lines=18> */
.L_x_20358:
        /* <DEDUP_REMOVED lines=13> */
.L_x_20360:
[----:B------:R-:W-:Y:S05]  /*16240*/  BSYNC.RECONVERGENT B3 ;  /* 0x0000000000037941 */ /* 0x000fea0003800200 */
.L_x_20359:
        /* <DEDUP_REMOVED lines=42> */
.L_x_20357:
[----:B------:R-:W-:Y:S05]  /*164f0*/  BSYNC.RECONVERGENT B2 ;  /* 0x0000000000027941 */ /* 0x000fea0003800200 */
.L_x_20356:
        /* <DEDUP_REMOVED lines=9> */
.L_x_20355:
[----:B------:R-:W-:Y:S05]  /*16590*/  BSYNC.RECONVERGENT B1 ;  /* 0x0000000000017941 */ /* 0x000fea0003800200 */
.L_x_20354:
        /* <DEDUP_REMOVED lines=18> */
.L_x_20365:
        /* <DEDUP_REMOVED lines=13> */
.L_x_20367:
[----:B------:R-:W-:Y:S05]  /*16790*/  BSYNC.RECONVERGENT B3 ;  /* 0x0000000000037941 */ /* 0x000fea0003800200 */
.L_x_20366:
        /* <DEDUP_REMOVED lines=42> */
.L_x_20364:
[----:B------:R-:W-:Y:S05]  /*16a40*/  BSYNC.RECONVERGENT B2 ;  /* 0x0000000000027941 */ /* 0x000fea0003800200 */
.L_x_20363:
        /* <DEDUP_REMOVED lines=9> */
.L_x_20362:
[----:B------:R-:W-:Y:S05]  /*16ae0*/  BSYNC.RECONVERGENT B1 ;  /* 0x0000000000017941 */ /* 0x000fea0003800200 */
.L_x_20361:
        /* <DEDUP_REMOVED lines=18> */
.L_x_20372:
        /* <DEDUP_REMOVED lines=13> */
.L_x_20374:
[----:B------:R-:W-:Y:S05]  /*16ce0*/  BSYNC.RECONVERGENT B3 ;  /* 0x0000000000037941 */ /* 0x000fea0003800200 */
.L_x_20373:
        /* <DEDUP_REMOVED lines=42> */
.L_x_20371:
[----:B------:R-:W-:Y:S05]  /*16f90*/  BSYNC.RECONVERGENT B2 ;  /* 0x0000000000027941 */ /* 0x000fea0003800200 */
.L_x_20370:
        /* <DEDUP_REMOVED lines=9> */
.L_x_20369:
[----:B------:R-:W-:Y:S05]  /*17030*/  BSYNC.RECONVERGENT B1 ;  /* 0x0000000000017941 */ /* 0x000fea0003800200 */
.L_x_20368:
        /* <DEDUP_REMOVED lines=18> */
.L_x_20379:
        /* <DEDUP_REMOVED lines=13> */
.L_x_20381:
[----:B------:R-:W-:Y:S05]  /*17230*/  BSYNC.RECONVERGENT B3 ;  /* 0x0000000000037941 */ /* 0x000fea0003800200 */
.L_x_20380:
        /* <DEDUP_REMOVED lines=42> */
.L_x_20378:
[----:B------:R-:W-:Y:S05]  /*174e0*/  BSYNC.RECONVERGENT B2 ;  /* 0x0000000000027941 */ /* 0x000fea0003800200 */
.L_x_20377:
        /* <DEDUP_REMOVED lines=9> */
.L_x_20376:
[----:B------:R-:W-:Y:S05]  /*17580*/  BSYNC.RECONVERGENT B1 ;  /* 0x0000000000017941 */ /* 0x000fea0003800200 */
.L_x_20375:
[----:B------:R-:W-:Y:S02]  /*17590*/  F2FP.F16.F32.PACK_AB R95, RZ, R121 ;  /* 0x00000079ff5f723e */ /* 0x000fe400000000ff */
[----:B------:R-:W-:Y:S02]  /*175a0*/  PRMT R94, R133, 0x5410, R134 ;  /* 0x00005410855e7816 */ /* 0x000fe40000000086 */
[----:B------:R-:W-:Y:S02]  /*175b0*/  PRMT R93, R131, 0x5410, R132 ;  /* 0x00005410835d7816 */ /* 0x000fe40000000084 */
[----:B------:R-:W-:Y:S02]  /*175c0*/  PRMT R92, R129, 0x5410, R128 ;  /* 0x00005410815c7816 */ /* 0x000fe40000000080 */
[----:B------:R-:W-:-:S07]  /*175d0*/  PRMT R95, R123, 0x5410, R95 ;  /* 0x000054107b5f7816 */ /* 0x000fce000000005f */
.L_x_20325:
        /* <DEDUP_REMOVED lines=56> */
.L_x_20383:
[----:B------:R-:W-:Y:S05]  /*17960*/  BSYNC.RECONVERGENT B1 ;  /* 0x0000000000017941 */ /* 0x000fea0003800200 */
.L_x_20382:
        /* <DEDUP_REMOVED lines=88> */
.L_x_20399:
        /* <DEDUP_REMOVED lines=13> */
[----:B-----5:R-:W-:-:S13]  /*17fc0*/  ISETP.GE.AND P0, PT, R7, 0x1, PT ;  /* 0x000000010700780c */ /* 0x020fda0003f06270 */
        /* <DEDUP_REMOVED lines=117> */
[----:B------:R-:W-:Y:S02]  /*18720*/  F2FP.F16.F32.PACK_AB R20, R20, R117 ;  /* 0x000000751414723e */ /* 0x000fe400000000ff */
[----:B------:R-:W-:Y:S02]  /*18730*/  F2FP.F16.F32.PACK_AB R95, R148, R123 ;  /* 0x0000007b945f723e */ /* 0x000fe400000000ff */
[----:B------:R-:W-:Y:S01]  /*18740*/  F2FP.F16.F32.PACK_AB R93, R98, R93 ;  /* 0x0000005d625d723e */ /* 0x000fe200000000ff */
[----:B------:R0:W-:Y:S01]  /*18750*/  STG.E.128 desc[UR8][R8.64], R20 ;  /* 0x0000001408007986 */ /* 0x0001e2000c101d08 */
        /* <DEDUP_REMOVED lines=10> */
.L_x_20386:
[----:B------:R-:W-:Y:S05]  /*18800*/  BSYNC.RECONVERGENT B1 ;  /* 0x0000000000017941 */ /* 0x000fea0003800200 */
.L_x_20385:
[----:B0-----:R-:W0:Y:S02]  /*18810*/  LDC.64 R8, c[0x0][0x380] ;  /* 0x0000e000ff087b82 */ /* 0x001e240000000a00 */
[----:B0-----:R-:W-:-:S05]  /*18820*/  IMAD R3, R8, 0x4, R3 ;  /* 0x0000000408037824 */ /* 0x001fca00078e0203 */
[----:B------:R-:W-:-:S13]  /*18830*/  ISETP.GE.AND P0, PT, R3, R9, PT ;  /* 0x000000090300720c */ /* 0x000fda0003f06270 */
[----:B------:R-:W-:Y:S05]  /*18840*/  @!P0 BRA `(.L_x_20387) ;  /* 0xfffffe8000908947 */ /* 0x000fea000383ffff */
[----:B------:R-:W-:Y:S05]  /*18850*/  BSYNC B0 ;  /* 0x0000000000007941 */ /* 0x000fea0003800000 */
.L_x_19913:
[----:B------:R-:W-:Y:S05]  /*18860*/  EXIT ;  /* 0x000000000000794d */ /* 0x000fea0003800000 */
.L_x_20384:
[----:B------:R-:W-:Y:S01]  /*18870*/  HFMA2 R128, -RZ, RZ, 0, 5.9604644775390625e-08 ;  /* 0x00000001ff807431 */ /* 0x000fe200000001ff */
[----:B------:R-:W-:Y:S01]  /*18880*/  BSSY B1, `(.L_x_20388) ;  /* 0x0000006000017945 */ /* 0x000fe20003800000 */
[----:B------:R-:W-:Y:S01]  /*18890*/  IMAD.MOV.U32 R129, RZ, RZ, 0x1f ;  /* 0x0000001fff817424 */ /* 0x000fe200078e00ff */
[----:B------:R-:W-:-:S07]  /*188a0*/  MOV R123, 0xffffffff ;  /* 0xffffffff007b7802 */ /* 0x000fce0000000f00 */
[----:B0----5:R-:W-:Y:S05]  /*188b0*/  WARPSYNC.COLLECTIVE R123, `(.L_x_20389) ;  /* 0x000000007b087348 */ /* 0x021fea0003c00000 */
[----:B------:R1:W2:Y:S02]  /*188c0*/  SHFL.BFLY P1, R117, R132, R128, R129 ;  /* 0x0c00008084757389 */ /* 0x0002a40000020081 */
[----:B012--5:R-:W-:Y:S05]  /*188d0*/  ENDCOLLECTIVE ;  /* 0x000000000000791b */ /* 0x027fea0003800000 */
.L_x_20389:
[----:B------:R-:W-:Y:S05]  /*188e0*/  BSYNC B1 ;  /* 0x0000000000017941 */ /* 0x000fea0003800000 */
.L_x_20388:
        /* <DEDUP_REMOVED lines=10> */
.L_x_20390:
[----:B------:R-:W-:Y:S01]  /*18990*/  HFMA2 R128, -RZ, RZ, 0, 2.384185791015625e-07 ;  /* 0x00000004ff807431 */ /* 0x000fe200000001ff */
[----:B------:R-:W-:-:S05]  /*189a0*/  MOV R92, R117 ;  /* 0x00000075005c7202 */ /* 0x000fca0000000f00 */
[----:B------:R-:W-:-:S04]  /*189b0*/  FADD.FTZ R94, R93, R92 ;  /* 0x0000005c5d5e7221 */ /* 0x000fc80000010000 */
[----:B------:R-:W-:-:S07]  /*189c0*/  IMAD.MOV.U32 R132, RZ, RZ, R94 ;  /* 0x000000ffff847224 */ /* 0x000fce00078e005e */
[----:B------:R-:W-:Y:S05]  /*189d0*/  WARPSYNC.COLLECTIVE R123, `(.L_x_20391) ;  /* 0x000000007b087348 */ /* 0x000fea0003c00000 */
[----:B------:R0:W1:Y:S02]  /*189e0*/  SHFL.BFLY P1, R117, R132, R128, R129 ;  /* 0x0c00008084757389 */ /* 0x0000640000020081 */
[----:B01----:R-:W-:Y:S05]  /*189f0*/  ENDCOLLECTIVE ;  /* 0x000000000000791b */ /* 0x003fea0003800000 */
.L_x_20391:
[----:B------:R-:W-:Y:S02]  /*18a00*/  IMAD.MOV.U32 R128, RZ, RZ, 0x8 ;  /* 0x00000008ff807424 */ /* 0x000fe400078e00ff */
[----:B------:R-:W-:-:S04]  /*18a10*/  IMAD.MOV.U32 R95, RZ, RZ, R117 ;  /* 0x000000ffff5f7224 */ /* 0x000fc800078e0075 */
[----:B------:R-:W-:-:S05]  /*18a20*/  FADD.FTZ R95, R94, R95 ;  /* 0x0000005f5e5f7221 */ /* 0x000fca0000010000 */
[----:B------:R-:W-:-:S07]  /*18a30*/  MOV R132, R95 ;  /* 0x0000005f00847202 */ /* 0x000fce0000000f00 */
[----:B------:R-:W-:Y:S05]  /*18a40*/  WARPSYNC.COLLECTIVE R123, `(.L_x_20392) ;  /* 0x000000007b087348 */ /* 0x000fea0003c00000 */
[----:B------:R0:W1:Y:S02]  /*18a50*/  SHFL.BFLY P1, R117, R132, R128, R129 ;  /* 0x0c00008084757389 */ /* 0x0000640000020081 */
[----:B01----:R-:W-:Y:S05]  /*18a60*/  ENDCOLLECTIVE ;  /* 0x000000000000791b */ /* 0x003fea0003800000 */
.L_x_20392:
[----:B------:R-:W-:Y:S01]  /*18a70*/  HFMA2 R128, -RZ, RZ, 0, 9.5367431640625e-07 ;  /* 0x00000010ff807431 */ /* 0x000fe200000001ff */
[----:B------:R-:W-:-:S05]  /*18a80*/  MOV R92, R117 ;  /* 0x00000075005c7202 */ /* 0x000fca0000000f00 */
[----:B------:R-:W-:-:S04]  /*18a90*/  FADD.FTZ R116, R95, R92 ;  /* 0x0000005c5f747221 */ /* 0x000fc80000010000 */
[----:B------:R-:W-:-:S07]  /*18aa0*/  IMAD.MOV.U32 R132, RZ, RZ, R116 ;  /* 0x000000ffff847224 */ /* 0x000fce00078e0074 */
[----:B------:R-:W-:Y:S05]  /*18ab0*/  WARPSYNC.COLLECTIVE R123, `(.L_x_20393) ;  /* 0x000000007b087348 */ /* 0x000fea0003c00000 */
[----:B------:R0:W1:Y:S02]  /*18ac0*/  SHFL.BFLY P1, R117, R132, R128, R129 ;  /* 0x0c00008084757389 */ /* 0x0000640000020081 */
[----:B01----:R-:W-:Y:S05]  /*18ad0*/  ENDCOLLECTIVE ;  /* 0x000000000000791b */ /* 0x003fea0003800000 */
.L_x_20393:
        /* <DEDUP_REMOVED lines=71> */
.L_x_20394:
[----:B------:R-:W-:Y:S02]  /*18f50*/  IMAD.MOV.U32 R128, RZ, RZ, 0x2 ;  /* 0x00000002ff807424 */ /* 0x000fe400078e00ff */
[----:B------:R-:W-:-:S04]  /*18f60*/  IMAD.MOV.U32 R93, RZ, RZ, R117 ;  /* 0x000000ffff5d7224 */ /* 0x000fc800078e0075 */
[----:B------:R-:W-:-:S05]  /*18f70*/  FADD.FTZ R93, R92, R93 ;  /* 0x0000005d5c5d7221 */ /* 0x000fca0000010000 */
[----:B------:R-:W-:-:S07]  /*18f80*/  MOV R132, R93 ;  /* 0x0000005d00847202 */ /* 0x000fce0000000f00 */
[----:B------:R-:W-:Y:S05]  /*18f90*/  WARPSYNC.COLLECTIVE R123, `(.L_x_20395) ;  /* 0x000000007b087348 */ /* 0x000fea0003c00000 */
[----:B------:R0:W1:Y:S02]  /*18fa0*/  SHFL.BFLY P1, R117, R132, R128, R129 ;  /* 0x0c00008084757389 */ /* 0x0000640000020081 */
[----:B01----:R-:W-:Y:S05]  /*18fb0*/  ENDCOLLECTIVE ;  /* 0x000000000000791b */ /* 0x003fea0003800000 */
.L_x_20395:
[----:B------:R-:W-:Y:S01]  /*18fc0*/  HFMA2 R128, -RZ, RZ, 0, 2.384185791015625e-07 ;  /* 0x00000004ff807431 */ /* 0x000fe200000001ff */
[----:B------:R-:W-:-:S05]  /*18fd0*/  MOV R94, R117 ;  /* 0x00000075005e7202 */ /* 0x000fca0000000f00 */
[----:B------:R-:W-:-:S04]  /*18fe0*/  FADD.FTZ R94, R93, R94 ;  /* 0x0000005e5d5e7221 */ /* 0x000fc80000010000 */
[----:B------:R-:W-:-:S07]  /*18ff0*/  IMAD.MOV.U32 R132, RZ, RZ, R94 ;  /* 0x000000ffff847224 */ /* 0x000fce00078e005e */
[----:B------:R-:W-:Y:S05]  /*19000*/  WARPSYNC.COLLECTIVE R123, `(.L_x_20396) ;  /* 0x000000007b087348 */ /* 0x000fea0003c00000 */
[----:B------:R0:W1:Y:S02]  /*19010*/  SHFL.BFLY P1, R117, R132, R128, R129 ;  /* 0x0c00008084757389 */ /* 0x0000640000020081 */
[----:B01----:R-:W-:Y:S05]  /*19020*/  ENDCOLLECTIVE ;  /* 0x000000000000791b */ /* 0x003fea0003800000 */
.L_x_20396:
[----:B------:R-:W-:Y:S02]  /*19030*/  IMAD.MOV.U32 R128, RZ, RZ, 0x8 ;  /* 0x00000008ff807424 */ /* 0x000fe400078e00ff */
[----:B------:R-:W-:-:S04]  /*19040*/  IMAD.MOV.U32 R95, RZ, RZ, R117 ;  /* 0x000000ffff5f7224 */ /* 0x000fc800078e0075 */
[----:B------:R-:W-:-:S05]  /*19050*/  FADD.FTZ R95, R94, R95 ;  /* 0x0000005f5e5f7221 */ /* 0x000fca0000010000 */
[----:B------:R-:W-:-:S07]  /*19060*/  MOV R132, R95 ;  /* 0x0000005f00847202 */ /* 0x000fce0000000f00 */
[----:B------:R-:W-:Y:S05]  /*19070*/  WARPSYNC.COLLECTIVE R123, `(.L_x_20397) ;  /* 0x000000007b087348 */ /* 0x000fea0003c00000 */
[----:B------:R0:W1:Y:S02]  /*19080*/  SHFL.BFLY P1, R117, R132, R128, R129 ;  /* 0x0c00008084757389 */ /* 0x0000640000020081 */
[----:B01----:R-:W-:Y:S05]  /*19090*/  ENDCOLLECTIVE ;  /* 0x000000000000791b */ /* 0x003fea0003800000 */
.L_x_20397:
[----:B------:R-:W-:Y:S01]  /*190a0*/  HFMA2 R128, -RZ, RZ, 0, 9.5367431640625e-07 ;  /* 0x00000010ff807431 */ /* 0x000fe200000001ff */
[----:B------:R-:W-:-:S05]  /*190b0*/  MOV R116, R117 ;  /* 0x0000007500747202 */ /* 0x000fca0000000f00 */
[----:B------:R-:W-:-:S04]  /*190c0*/  FADD.FTZ R116, R95, R116 ;  /* 0x000000745f747221 */ /* 0x000fc80000010000 */
[----:B------:R-:W-:-:S07]  /*190d0*/  IMAD.MOV.U32 R132, RZ, RZ, R116 ;  /* 0x000000ffff847224 */ /* 0x000fce00078e0074 */
[----:B------:R-:W-:Y:S05]  /*190e0*/  WARPSYNC.COLLECTIVE R123, `(.L_x_20398) ;  /* 0x000000007b087348 */ /* 0x000fea0003c00000 */
[----:B------:R0:W1:Y:S02]  /*190f0*/  SHFL.BFLY P1, R117, R132, R128, R129 ;  /* 0x0c00008084757389 */ /* 0x0000640000020081 */
[----:B01----:R-:W-:Y:S05]  /*19100*/  ENDCOLLECTIVE ;  /* 0x000000000000791b */ /* 0x003fea0003800000 */
.L_x_20398:
[----:B------:R-:W-:Y:S05]  /*19110*/  BRA `(.L_x_20399) ;  /* 0xffffffec00747947 */ /* 0x000fea000383ffff */
.L_x_20400:
        /* <DEDUP_REMOVED lines=14> */
.L_x_37319:


//--------------------- .text._ZN10layer_norm13ln_fwd_kernelINS_13Kernel_traitsIf6__halfS2_S2_fjLj1024ELj1ELj4ELj1ELj16ENS_18Kernel_traits_baseILj1024EfS2_S2_S2_fjLj128EEEEELb1ELb1ELb0ELb0EEEvNS_9FwdParamsE --------------------------
	.section	.text._ZN10layer_norm13ln_fwd_kernelINS_13Kernel_traitsIf6__halfS2_S2_fjLj1024ELj1ELj4ELj1ELj16ENS_18Kernel_traits_baseILj1024EfS2_S2_S2_fjLj128EEEEELb1ELb1ELb0ELb0EEEvNS_9FwdParamsE,"ax",@progbits
	.align	128
        .global         _ZN10layer_norm13ln_fwd_kernelINS_13Kernel_traitsIf6__halfS2_S2_fjLj1024ELj1ELj4ELj1ELj16ENS_18Kernel_traits_baseILj1024EfS2_S2_S2_fjLj128EEEEELb1ELb1ELb0ELb0EEEvNS_9FwdParamsE
        .type           _ZN10layer_norm13ln_fwd_kernelINS_13Kernel_traitsIf6__halfS2_S2_fjLj1024ELj1ELj4ELj1ELj16ENS_18Kernel_traits_baseILj1024EfS2_S2_S2_fjLj128EEEEELb1ELb1ELb0ELb0EEEvNS_9FwdParamsE,@function
        .size           _ZN10layer_norm13ln_fwd_kernelINS_13Kernel_traitsIf6__halfS2_S2_fjLj1024ELj1ELj4ELj1ELj16ENS_18Kernel_traits_baseILj1024EfS2_S2_S2_fjLj128EEEEELb1ELb1ELb0ELb0EEEvNS_9FwdParamsE,(.L_x_37320 - _ZN10layer_norm13ln_fwd_kernelINS_13Kernel_traitsIf6__halfS2_S2_fjLj1024ELj1ELj4ELj1ELj16ENS_18Kernel_traits_baseILj1024EfS2_S2_S2_fjLj128EEEEELb1ELb1ELb0ELb0EEEvNS_9FwdParamsE)
        .other          _ZN10layer_norm13ln_fwd_kernelINS_13Kernel_traitsIf6__halfS2_S2_fjLj1024ELj1ELj4ELj1ELj16ENS_18Kernel_traits_baseILj1024EfS2_S2_S2_fjLj128EEEEELb1ELb1ELb0ELb0EEEvNS_9FwdParamsE,@"STO_CUDA_ENTRY STV_DEFAULT"
_ZN10layer_norm13ln_fwd_kernelINS_13Kernel_traitsIf6__halfS2_S2_fjLj1024ELj1ELj4ELj1ELj16ENS_18Kernel_traits_baseILj1024EfS2_S2_S2_fjLj128EEEEELb1ELb1ELb0ELb0EEEvNS_9FwdParamsE:
.text._ZN10layer_norm13ln_fwd_kernelINS_13Kernel_traitsIf6__halfS2_S2_fjLj1024ELj1ELj4ELj1ELj16ENS_18Kernel_traits_baseILj1024EfS2_S2_S2_fjLj128EEEEELb1ELb1ELb0ELb0EEEvNS_9FwdParamsE:
[----:B------:R-:W-:Y:S01]  /*0000*/  LDC R1, c[0x0][0x37c] ;  /* 0x0000df00ff017b82 */ /* 0x000fe20000000800 */
[----:B------:R-:W0:Y:S01]  /*0010*/  LDCU.U8 UR8, c[0x0][0x464] ;  /* 0x00008c80ff0877ac */ /* 0x000e220008000000 */
[----:B------:R-:W1:Y:S01]  /*0020*/  LDCU.64 UR4, c[0x0][0x450] ;  /* 0x00008a00ff0477ac */ /* 0x000e620008000a00 */
[----:B------:R-:W2:Y:S05]  /*0030*/  LDCU.64 UR6, c[0x0][0x358] ;  /* 0x00006b00ff0677ac */ /* 0x000eaa0008000a00 */
[----:B------:R-:W3:Y:S08]  /*0040*/  LDC R0, c[0x0][0x458] ;  /* 0x00011600ff007b82 */ /* 0x000ef00000000800 */
[----:B------:R-:W4:Y:S01]  /*0050*/  LDC R7, c[0x0][0x45c] ;  /* 0x00011700ff077b82 */ /* 0x000f220000000800 */
[----:B0-----:R-:W-:Y:S01]  /*0060*/  ISETP.NE.AND P0, PT, RZ, UR8, PT ;  /* 0x00000008ff007c0c */ /* 0x001fe2000bf05270 */
[----:B------:R-:W0:Y:S01]  /*0070*/  LDCU.64 UR18, c[0x0][0x438] ;  /* 0x00008700ff1277ac */ /* 0x000e220008000a00 */
[----:B-1----:R-:W-:-:S02]  /*0080*/  IMAD.U32 R2, RZ, RZ, UR4 ;  /* 0x00000004ff027e24 */ /* 0x002fc4000f8e00ff */
[----:B------:R-:W-:Y:S01]  /*0090*/  IMAD.U32 R3, RZ, RZ, UR5 ;  /* 0x00000005ff037e24 */ /* 0x000fe2000f8e00ff */
[----:B------:R-:W1:Y:S02]  /*00a0*/  S2R R10, SR_TID.X ;  /* 0x00000000000a7919 */ /* 0x000e640000002100 */
[----:B------:R-:W5:Y:S06]  /*00b0*/  LDC R11, c[0x0][0x388] ;  /* 0x0000e200ff0b7b82 */ /* 0x000f6c0000000800 */
[----:B--2---:R-:W2:Y:S01]  /*00c0*/  @P0 LDG.E.64 R2, desc[UR6][R2.64] ;  /* 0x0000000602020981 */ /* 0x004ea2000c1e1b00 */
[----:B---3--:R-:W-:Y:S01]  /*00d0*/  @P0 MOV R4, R0 ;  /* 0x0000000000040202 */ /* 0x008fe20000000f00 */
[----:B------:R-:W3:Y:S01]  /*00e0*/  @P0 LDC R9, c[0x0][0x460] ;  /* 0x00011800ff090b82 */ /* 0x000ee20000000800 */
[----:B----4-:R-:W-:-:S06]  /*00f0*/  @P0 IMAD.MOV.U32 R5, RZ, RZ, R7 ;  /* 0x000000ffff050224 */ /* 0x010fcc00078e0007 */
[----:B------:R-:W3:Y:S01]  /*0100*/  @P0 LDG.E.64 R4, desc[UR6][R4.64] ;  /* 0x0000000604040981 */ /* 0x000ee2000c1e1b00 */
[----:B------:R-:W4:Y:S01]  /*0110*/  S2UR UR9, SR_CTAID.X ;  /* 0x00000000000979c3 */ /* 0x000f220000002500 */
[----:B0-----:R-:W-:Y:S01]  /*0120*/  UISETP.NE.U32.AND UP0, UPT, UR18, URZ, UPT ;  /* 0x000000ff1200728c */ /* 0x001fe2000bf05070 */
[----:B------:R-:W-:Y:S03]  /*0130*/  BSSY.RECONVERGENT B0, `(.L_x_20401) ;  /* 0x0000095000007945 */ /* 0x000fe60003800200 */
[----:B------:R-:W-:Y:S02]  /*0140*/  UISETP.NE.AND.EX UP0, UPT, UR19, URZ, UPT, UP0 ;  /* 0x000000ff1300728c */ /* 0x000fe4000bf05300 */
[----:B----4-:R-:W-:Y:S01]  /*0150*/  USHF.L.U32 UR8, UR9, 0x2, URZ ;  /* 0x0000000209087899 */ /* 0x010fe200080006ff */
[----:B--2---:R-:W-:Y:S02]  /*0160*/  @P0 R2UR UR5, R3 ;  /* 0x00000000030502ca */ /* 0x004fe400000e0000 */
[----:B------:R-:W0:Y:S01]  /*0170*/  LDC R3, c[0x0][0x360] ;  /* 0x0000d800ff037b82 */ /* 0x000e220000000800 */
[----:B------:R-:W-:-:S02]  /*0180*/  @P0 R2UR UR4, R2 ;  /* 0x00000000020402ca */ /* 0x000fc400000e0000 */
[----:B-----5:R-:W-:-:S04]  /*0190*/  SHF.R.S32.HI R2, RZ, 0x1f, R11 ;  /* 0x0000001fff027819 */ /* 0x020fc8000001140b */
[----:B------:R-:W-:Y:S02]  /*01a0*/  LEA.HI R11, R2, R11, RZ, 0x3 ;  /* 0x0000000b020b7211 */ /* 0x000fe400078f18ff */
[----:B-1----:R-:W-:Y:S02]  /*01b0*/  LOP3.LUT R2, R10, 0x1f, RZ, 0xc0, !PT ;  /* 0x0000001f0a027812 */ /* 0x002fe400078ec0ff */
[----:B------:R-:W-:Y:S02]  /*01c0*/  UIADD3 UR11, UPT, UPT, UR5, -0x4498517b, URZ ;  /* 0xbb67ae85050b7890 */ /* 0x000fe4000fffe0ff */
[----:B------:R-:W-:Y:S01]  /*01d0*/  UIADD3 UR12, UPT, UPT, UR5, 0x76cf5d0a, URZ ;  /* 0x76cf5d0a050c7890 */ /* 0x000fe2000fffe0ff */
[----:B---3--:R-:W-:Y:S01]  /*01e0*/  @P0 IADD3 R0, P1, PT, R4, R9, RZ ;  /* 0x0000000904000210 */ /* 0x008fe20007f3e0ff */
[----:B------:R-:W-:Y:S01]  /*01f0*/  UIADD3 UR10, UPT, UPT, UR4, -0x61c88647, URZ ;  /* 0x9e3779b9040a7890 */ /* 0x000fe2000fffe0ff */
[----:B------:R-:W-:Y:S01]  /*0200*/  LOP3.LUT R4, R2, 0x1f, RZ, 0x3c, !PT ;  /* 0x0000001f02047812 */ /* 0x000fe200078e3cff */
[----:B------:R-:W-:-:S02]  /*0210*/  UIADD3 UR18, UPT, UPT, UR4, 0x3c6ef372, URZ ;  /* 0x3c6ef37204127890 */ /* 0x000fc4000fffe0ff */
[----:B------:R-:W-:Y:S01]  /*0220*/  @P0 IMAD.X R7, RZ, RZ, R5, P1 ;  /* 0x000000ffff070224 */ /* 0x000fe200008e0605 */
[----:B------:R-:W-:Y:S01]  /*0230*/  LEA.HI.SX32 R11, R11, R4, 0x1d ;  /* 0x000000040b0b7211 */ /* 0x000fe200078feaff */
[----:B------:R-:W-:Y:S02]  /*0240*/  UIADD3 UR13, UPT, UPT, UR4, -0x255992d5, URZ ;  /* 0xdaa66d2b040d7890 */ /* 0x000fe4000fffe0ff */
[----:B------:R-:W-:Y:S01]  /*0250*/  UIADD3 UR20, UPT, UPT, UR5, 0x32370b8f, URZ ;  /* 0x32370b8f05147890 */ /* 0x000fe2000fffe0ff */
[--C-:B0-----:R-:W-:Y:S01]  /*0260*/  IMAD R12, R3, UR9, R10.reuse ;  /* 0x00000009030c7c24 */ /* 0x101fe2000f8e020a */
[----:B------:R-:W-:Y:S01]  /*0270*/  SHF.R.U32.HI R10, RZ, 0x5, R10 ;  /* 0x00000005ff0a7819 */ /* 0x000fe2000001160a */
[----:B------:R-:W-:Y:S01]  /*0280*/  UIADD3 UR14, UPT, UPT, UR4, 0x78dde6e4, URZ ;  /* 0x78dde6e4040e7890 */ /* 0x000fe2000fffe0ff */
[--C-:B------:R-:W-:Y:S01]  /*0290*/  SHF.R.U64 R9, R0, 0x2, R7.reuse ;  /* 0x0000000200097819 */ /* 0x100fe20000001207 */
[----:B------:R-:W-:Y:S01]  /*02a0*/  UIADD3 UR21, UPT, UPT, UR5, -0x126145ec, URZ ;  /* 0xed9eba1405157890 */ /* 0x000fe2000fffe0ff */
[----:B------:R-:W-:Y:S01]  /*02b0*/  LOP3.LUT R10, R10, UR8, RZ, 0xfc, !PT ;  /* 0x000000080a0a7c12 */ /* 0x000fe2000f8efcff */
[----:B------:R-:W-:Y:S01]  /*02c0*/  UIADD3 UR22, UPT, UPT, UR4, 0x1715609d, URZ ;  /* 0x1715609d04167890 */ /* 0x000fe2000fffe0ff */
[----:B------:R-:W-:Y:S01]  /*02d0*/  SHF.R.U32.HI R8, RZ, 0x2, R7 ;  /* 0x00000002ff087819 */ /* 0x000fe20000011607 */
        /* <DEDUP_REMOVED lines=42> */
[C---:B------:R-:W-:Y:S01]  /*0580*/  @P2 IMAD.WIDE.U32 R26, R2.reuse, 0x20, R26 ;  /* 0x00000020021a2825 */ /* 0x040fe200078e001a */
        /* <DEDUP_REMOVED lines=24> */
.L_x_20402:
        /* <DEDUP_REMOVED lines=20> */
[C---:B---3--:R-:W-:Y:S02]  /*0850*/  @P1 IMAD.WIDE.U32 R18, R2.reuse, 0x20, R18 ;  /* 0x0000002002121825 */ /* 0x048fe400078e0012 */
[----:B------:R-:W5:Y:S02]  /*0860*/  @P1 LDG.E.128 R84, desc[UR6][R16.64+0x10] ;  /* 0x0000100610541981 */ /* 0x000f64000c1e1d00 */
[----:B------:R-:W-:-:S02]  /*0870*/  @P1 VIADD R2, R2, 0x20 ;  /* 0x0000002002021836 */ /* 0x000fc40000000000 */
[----:B------:R-:W5:Y:S01]  /*0880*/  @P1 LDG.E.128 R72, desc[UR6][R18.64] ;  /* 0x0000000612481981 */ /* 0x000f62000c1e1d00 */
[----:B------:R-:W3:Y:S01]  /*0890*/  @P3 LDC.64 R78, c[0x0][0x3e8] ;  /* 0x0000fa00ff4e3b82 */ /* 0x000ee20000000a00 */
[C---:B0-----:R-:W-:Y:S02]  /*08a0*/  @P2 IMAD.WIDE.U32 R56, R2.reuse, 0x20, R52 ;  /* 0x0000002002382825 */ /* 0x041fe400078e0034 */
[----:B------:R-:W5:Y:S02]  /*08b0*/  @P1 LDG.E.128 R68, desc[UR6][R18.64+0x10] ;  /* 0x0000100612441981 */ /* 0x000f64000c1e1d00 */
[C---:B-1----:R-:W-:Y:S01]  /*08c0*/  @P2 IMAD.WIDE.U32 R76, R2.reuse, 0x20, R54 ;  /* 0x00000020024c2825 */ /* 0x042fe200078e0036 */
[----:B------:R-:W-:Y:S01]  /*08d0*/  @P2 IADD3 R2, PT, PT, R2, 0x20, RZ ;  /* 0x0000002002022810 */ /* 0x000fe20007ffe0ff */
[----:B------:R-:W5:Y:S01]  /*08e0*/  @P2 LDG.E.128 R64, desc[UR6][R56.64] ;  /* 0x0000000638402981 */ /* 0x000f62000c1e1d00 */
[----:B------:R-:W-:Y:S02]  /*08f0*/  CS2R R54, SRZ ;  /* 0x0000000000367805 */ /* 0x000fe4000001ff00 */
[----:B------:R-:W-:-:S02]  /*0900*/  CS2R R52, SRZ ;  /* 0x0000000000347805 */ /* 0x000fc4000001ff00 */
[----:B------:R-:W-:Y:S01]  /*0910*/  CS2R R82, SRZ ;  /* 0x0000000000527805 */ /* 0x000fe2000001ff00 */
[----:B------:R0:W5:Y:S01]  /*0920*/  @P2 LDG.E.128 R60, desc[UR6][R56.64+0x10] ;  /* 0x00001006383c2981 */ /* 0x000162000c1e1d00 */
[C---:B--2---:R-:W-:Y:S01]  /*0930*/  @P3 IMAD.WIDE.U32 R4, R2.reuse, 0x20, R58 ;  /* 0x0000002002043825 */ /* 0x044fe200078e003a */
[----:B------:R-:W-:Y:S02]  /*0940*/  CS2R R80, SRZ ;  /* 0x0000000000507805 */ /* 0x000fe4000001ff00 */
        /* <DEDUP_REMOVED lines=10> */
[----:B------:R-:W-:Y:S02]  /*09f0*/  CS2R R102, SRZ ;  /* 0x0000000000667805 */ /* 0x000fe4000001ff00 */
        /* <DEDUP_REMOVED lines=8> */
.L_x_20403:
[----:B------:R-:W-:Y:S05]  /*0a80*/  BSYNC.RECONVERGENT B0 ;  /* 0x0000000000007941 */ /* 0x000fea0003800200 */
.L_x_20401:
        /* <DEDUP_REMOVED lines=20> */
[----:B------:R-:W1:Y:S02]  /*0bd0*/  LDCU UR18, c[0x0][0x388] ;  /* 0x00007100ff1277ac */ /* 0x000e640008000800 */
        /* <DEDUP_REMOVED lines=32> */
[----:B---3--:R-:W-:-:S03]  /*0de0*/  UISETP.NE.U32.AND UP0, UPT, UR22, URZ, UPT ;  /* 0x000000ff1600728c */ /* 0x008fc6000bf05070 */
        /* <DEDUP_REMOVED lines=9> */
[----:B------:R-:W-:Y:S01]  /*0e80*/  IMAD.HI.U32 R7, R2, -0x2daee0ad, RZ ;  /* 0xd2511f5302077827 */ /* 0x000fe200078e00ff */
[----:B------:R-:W3:Y:S03]  /*0e90*/  LDCU.64 UR8, c[0x0][0x3a0] ;  /* 0x00007400ff0877ac */ /* 0x000ee60008000a00 */
[----:B------:R-:W-:Y:S01]  /*0ea0*/  IMAD R14, R5, -0x326172a9, RZ ;  /* 0xcd9e8d57050e7824 */ /* 0x000fe200078e02ff */
[----:B------:R-:W-:Y:S01]  /*0eb0*/  LOP3.LUT R7, R6, UR17, R7, 0x96, !PT ;  /* 0x0000001106077c12 */ /* 0x000fe2000f8e9607 */
[----:B------:R-:W-:Y:S01]  /*0ec0*/  IMAD.HI.U32 R3, R4, -0x326172a9, RZ ;  /* 0xcd9e8d5704037827 */ /* 0x000fe200078e00ff */
[----:B------:R-:W-:-:S03]  /*0ed0*/  LOP3.LUT R5, R0, 0x3, RZ, 0xc0, !PT ;  /* 0x0000000300057812 */ /* 0x000fc600078ec0ff */
[----:B------:R-:W-:Y:S01]  /*0ee0*/  IMAD R148, R2, -0x2daee0ad, RZ ;  /* 0xd2511f5302947824 */ /* 0x000fe200078e02ff */
[----:B------:R-:W-:Y:S01]  /*0ef0*/  LOP3.LUT R6, R14, UR27, R3, 0x96, !PT ;  /* 0x0000001b0e067c12 */ /* 0x000fe2000f8e9603 */
[----:B------:R-:W-:Y:S02]  /*0f00*/  IMAD.MOV.U32 R3, RZ, RZ, RZ ;  /* 0x000000ffff037224 */ /* 0x000fe400078e00ff */
[----:B012---:R-:W-:-:S07]  /*0f10*/  IMAD R4, R4, -0x326172a9, RZ ;  /* 0xcd9e8d5704047824 */ /* 0x007fce00078e02ff */
.L_x_20749:
        /* <DEDUP_REMOVED lines=9> */
[----:B------:R-:W0:Y:S01]  /*0fb0*/  S2R R149, SR_TID.X ;  /* 0x0000000000957919 */ /* 0x000e220000002100 */
[----:B------:R-:W-:Y:S01]  /*0fc0*/  PLOP3.LUT P0, PT, PT, PT, UP0, 0x80, 0x8 ;  /* 0x000000000008781c */ /* 0x000fe20003f0f008 */
[----:B------:R-:W-:Y:S01]  /*0fd0*/  BSSY.RECONVERGENT B1, `(.L_x_20405) ;  /* 0x00005dc000017945 */ /* 0x000fe20003800200 */
[----:B------:R-:W-:Y:S02]  /*0fe0*/  SHF.R.S32.HI R119, RZ, 0x1f, R2 ;  /* 0x0000001fff777819 */ /* 0x000fe40000011402 */
[----:B------:R-:W-:Y:S02]  /*0ff0*/  P2R R150, PR, RZ, 0x4 ;  /* 0x00000004ff967803 */ /* 0x000fe40000000000 */
[----:B------:R-:W-:-:S02]  /*1000*/  LEA.HI R2, R119, R2, RZ, 0x3 ;  /* 0x0000000277027211 */ /* 0x000fc400078f18ff */
        /* <DEDUP_REMOVED lines=25> */
.L_x_37156:
[----:B------:R-:W-:Y:S05]  /*11a0*/  BRX R128 -0x11b0                                       (*"BRANCH_TARGETS .L_x_37157,.L_x_37158,.L_x_37159"*) ;  /* 0xffffffec80947949 */ /* 0x000fea000383ffff */
.L_x_37159:
[----:B------:R-:W-:Y:S01]  /*11b0*/  VIADD R121, R5, 0x1 ;  /* 0x0000000105797836 */ /* 0x000fe20000000000 */
[----:B------:R-:W-:Y:S01]  /*11c0*/  MOV R0, R6 ;  /* 0x0000000600007202 */ /* 0x000fe20000000f00 */
[----:B------:R-:W-:Y:S01]  /*11d0*/  IMAD.MOV.U32 R154, RZ, RZ, R148 ;  /* 0x000000ffff9a7224 */ /* 0x000fe200078e0094 */
[----:B------:R-:W-:Y:S06]  /*11e0*/  BRA `(.L_x_20409) ;  /* 0x0000000400147947 */ /* 0x000fec0003800000 */
.L_x_37157:
[----:B------:R-:W-:Y:S01]  /*11f0*/  IMAD.MOV.U32 R154, RZ, RZ, R148 ;  /* 0x000000ffff9a7224 */ /* 0x000fe200078e0094 */
[----:B------:R-:W-:Y:S01]  /*1200*/  MOV R0, R7 ;  /* 0x0000000700007202 */ /* 0x000fe20000000f00 */
[----:B------:R-:W-:Y:S01]  /*1210*/  IMAD.MOV.U32 R121, RZ, RZ, 0x3 ;  /* 0x00000003ff797424 */ /* 0x000fe200078e00ff */
[----:B------:R-:W-:Y:S06]  /*1220*/  BRA `(.L_x_20409) ;  /* 0x0000000400047947 */ /* 0x000fec0003800000 */
.L_x_37158:
        /* <DEDUP_REMOVED lines=13> */
.L_x_20411:
[----:B------:R-:W-:Y:S05]  /*1300*/  BSYNC.RECONVERGENT B3 ;  /* 0x0000000000037941 */ /* 0x000fea0003800200 */
.L_x_20410:
        /* <DEDUP_REMOVED lines=49> */
[----:B------:R-:W-:-:S04]  /*1620*/  LOP3.LUT R6, R6, UR21, R5, 0x96, !PT ;  /* 0x0000001506067c12 */ /* 0x000fc8000f8e9605 */
[----:B------:R-:W-:-:S07]  /*1630*/  LOP3.LUT R7, R128, UR17, R155, 0x96, !PT ;  /* 0x0000001180077c12 */ /* 0x000fce000f8e969b */
.L_x_20409:
[----:B------:R-:W-:Y:S05]  /*1640*/  BSYNC.RECONVERGENT B2 ;  /* 0x0000000000027941 */ /* 0x000fea0003800200 */
.L_x_20408:
[----:B------:R-:W0:Y:S01]  /*1650*/  LDC R156, c[0x0][0x408] ;  /* 0x00010200ff9c7b82 */ /* 0x000e220000000800 */
[----:B------:R-:W-:Y:S01]  /*1660*/  I2FP.F32.U32 R5, R0 ;  /* 0x0000000000057245 */ /* 0x000fe20000201000 */
[----:B------:R-:W-:Y:S01]  /*1670*/  IMAD.MOV.U32 R144, RZ, RZ, 0x2f800000 ;  /* 0x2f800000ff907424 */ /* 0x000fe200078e00ff */
[----:B------:R-:W-:Y:S01]  /*1680*/  ISETP.NE.AND P1, PT, R121, 0x1, PT ;  /* 0x000000017900780c */ /* 0x000fe20003f25270 */
[----:B-----5:R-:W-:Y:S01]  /*1690*/  HADD2.F32 R122, -RZ, R116.H0_H0 ;  /* 0x20000074ff7a7230 */ /* 0x020fe20000004100 */
[----:B------:R-:W-:Y:S01]  /*16a0*/  BSSY.RECONVERGENT B2, `(.L_x_20412) ;  /* 0x0000058000027945 */ /* 0x000fe20003800200 */
[----:B------:R-:W-:Y:S01]  /*16b0*/  FFMA.FTZ R0, R5, R144, 1.1641532182693481445e-10 ;  /* 0x2f00000005007423 */ /* 0x000fe20000010090 */
[----:B------:R-:W-:Y:S01]  /*16c0*/  IMAD.MOV.U32 R128, RZ, RZ, 0x2 ;  /* 0x00000002ff807424 */ /* 0x000fe200078e00ff */
[----:B------:R-:W1:Y:S01]  /*16d0*/  LDC R155, c[0x0][0x404] ;  /* 0x00010100ff9b7b82 */ /* 0x000e620000000800 */
[----:B------:R-:W-:-:S04]  /*16e0*/  FMUL.FTZ R5, R122, R151 ;  /* 0x000000977a057220 */ /* 0x000fc80000410000 */
[----:B0-----:R-:W-:Y:S01]  /*16f0*/  FMUL.FTZ R5, R5, R156 ;  /* 0x0000009c05057220 */ /* 0x001fe20000410000 */
[----:B-1----:R-:W-:Y:S01]  /*1700*/  FSETP.GTU.FTZ.AND P0, PT, R0, R155, PT ;  /* 0x0000009b0000720b */ /* 0x002fe20003f1c000 */
        /* <DEDUP_REMOVED lines=15> */
.L_x_20414:
        /* <DEDUP_REMOVED lines=13> */
.L_x_20416:
[----:B------:R-:W-:Y:S05]  /*18d0*/  BSYNC.RECONVERGENT B3 ;  /* 0x0000000000037941 */ /* 0x000fea0003800200 */
.L_x_20415:
        /* <DEDUP_REMOVED lines=52> */
.L_x_20413:
[----:B------:R-:W-:Y:S05]  /*1c20*/  BSYNC.RECONVERGENT B2 ;  /* 0x0000000000027941 */ /* 0x000fea0003800200 */
.L_x_20412:
        /* <DEDUP_REMOVED lines=23> */
.L_x_20419:
        /* <DEDUP_REMOVED lines=13> */
.L_x_20421:
[----:B------:R-:W-:Y:S05]  /*1e70*/  BSYNC.RECONVERGENT B3 ;  /* 0x0000000000037941 */ /* 0x000fea0003800200 */
.L_x_20420:
        /* <DEDUP_REMOVED lines=38> */
[----:B------:R-:W-:-:S03]  /*20e0*/  UIADD3 UR21, UPT, UPT, UR5, -0x24c28bd8, URZ ;  /* 0xdb3d742805157890 */ /* 0x000fc6000fffe0ff */
[----:B------:R-:W-:Y:S01]  /*20f0*/  IMAD.WIDE.U32 R136, R136, -0x2daee0ad, RZ ;  /* 0xd2511f5388887825 */ /* 0x000fe200078e00ff */
[----:B------:R-:W-:-:S04]  /*2100*/  LOP3.LUT R7, R128, UR15, R7, 0x96, !PT ;  /* 0x0000000f80077c12 */ /* 0x000fc8000f8e9607 */
[----:B------:R-:W-:Y:S01]  /*2110*/  LOP3.LUT R5, R6, UR21, R137, 0x96, !PT ;  /* 0x0000001506057c12 */ /* 0x000fe2000f8e9689 */
[----:B------:R-:W-:Y:S01]  /*2120*/  IMAD.WIDE.U32 R6, R7, -0x326172a9, RZ ;  /* 0xcd9e8d5707067825 */ /* 0x000fe200078e00ff */
[----:B------:R-:W-:-:S04]  /*2130*/  UIADD3 UR21, UPT, UPT, UR4, -0x700cb87f, URZ ;  /* 0x8ff3478104157890 */ /* 0x000fc8000fffe0ff */
        /* <DEDUP_REMOVED lines=8> */
.L_x_20418:
[----:B------:R-:W-:Y:S05]  /*21c0*/  BSYNC.RECONVERGENT B2 ;  /* 0x0000000000027941 */ /* 0x000fea0003800200 */
.L_x_20417:
        /* <DEDUP_REMOVED lines=23> */
.L_x_20424:
        /* <DEDUP_REMOVED lines=13> */
.L_x_20426:
[----:B------:R-:W-:Y:S05]  /*2410*/  BSYNC.RECONVERGENT B3 ;  /* 0x0000000000037941 */ /* 0x000fea0003800200 */
.L_x_20425:
        /* <DEDUP_REMOVED lines=52> */
.L_x_20423:
[----:B------:R-:W-:Y:S05]  /*2760*/  BSYNC.RECONVERGENT B2 ;  /* 0x0000000000027941 */ /* 0x000fea0003800200 */
.L_x_20422:
        /* <DEDUP_REMOVED lines=9> */
[----:B------:R-:W-:Y:S01]  /*2800*/  FSEL R128, R5, RZ, !P2 ;  /* 0x000000ff05807208 */ /* 0x000fe20005000000 */
[----:B------:R-:W-:Y:S01]  /*2810*/  HADD2.F32 R5, -RZ, R17.H1_H1 ;  /* 0x30000011ff057230 */ /* 0x000fe20000004100 */
[----:B------:R-:W-:-:S04]  /*2820*/  PLOP3.LUT P2, PT, P2, PT, PT, 0x8, 0x80 ;  /* 0x000000000080781c */ /* 0x000fc8000174e170 */
[----:B------:R-:W-:Y:S01]  /*2830*/  FFMA.FTZ R128, R128, R99, R5 ;  /* 0x0000006380807223 */ /* 0x000fe20000010005 */
[----:B------:R-:W-:Y:S01]  /*2840*/  MOV R5, R4 ;  /* 0x0000000400057202 */ /* 0x000fe20000000f00 */
        /* <DEDUP_REMOVED lines=9> */
.L_x_20429:
        /* <DEDUP_REMOVED lines=13> */
.L_x_20431:
[----:B------:R-:W-:Y:S05]  /*29b0*/  BSYNC.RECONVERGENT B3 ;  /* 0x0000000000037941 */ /* 0x000fea0003800200 */
.L_x_20430:
        /* <DEDUP_REMOVED lines=52> */
.L_x_20428:
[----:B------:R-:W-:Y:S05]  /*2d00*/  BSYNC.RECONVERGENT B2 ;  /* 0x0000000000027941 */ /* 0x000fea0003800200 */
.L_x_20427:
        /* <DEDUP_REMOVED lines=23> */
.L_x_20434:
        /* <DEDUP_REMOVED lines=13> */
.L_x_20436:
[----:B------:R-:W-:Y:S05]  /*2f50*/  BSYNC.RECONVERGENT B3 ;  /* 0x0000000000037941 */ /* 0x000fea0003800200 */
.L_x_20435:
        /* <DEDUP_REMOVED lines=52> */
.L_x_20433:
[----:B------:R-:W-:Y:S05]  /*32a0*/  BSYNC.RECONVERGENT B2 ;  /* 0x0000000000027941 */ /* 0x000fea0003800200 */
.L_x_20432:
        /* <DEDUP_REMOVED lines=23> */
.L_x_20439:
        /* <DEDUP_REMOVED lines=13> */
.L_x_20441:
[----:B------:R-:W-:Y:S05]  /*34f0*/  BSYNC.RECONVERGENT B3 ;  /* 0x0000000000037941 */ /* 0x000fea0003800200 */
.L_x_20440:
        /* <DEDUP_REMOVED lines=52> */
.L_x_20438:
[----:B------:R-:W-:Y:S05]  /*3840*/  BSYNC.RECONVERGENT B2 ;  /* 0x0000000000027941 */ /* 0x000fea0003800200 */
.L_x_20437:
[----:B------:R-:W-:Y:S01]  /*3850*/  I2FP.F32.U32 R5, R5 ;  /* 0x0000000500057245 */ /* 0x000fe20000201000 */
[----:B------:R-:W-:Y:S01]  /*3860*/  HADD2.F32 R118, -RZ, R119.H0_H0 ;  /* 0x20000077ff767230 */ /* 0x000fe20000004100 */
[----:B------:R-:W-:Y:S01]  /*3870*/  ISETP.NE.AND P6, PT, R152, 0x1, PT ;  /* 0x000000019800780c */ /* 0x000fe20003fc5270 */
[----:B------:R-:W-:Y:S01]  /*3880*/  BSSY.RECONVERGENT B2, `(.L_x_20442) ;  /* 0x0000058000027945 */ /* 0x000fe20003800200 */
[----:B------:R-:W-:Y:S01]  /*3890*/  MOV R117, R4 ;  /* 0x0000000400757202 */ /* 0x000fe20000000f00 */
        /* <DEDUP_REMOVED lines=18> */
.L_x_20444:
        /* <DEDUP_REMOVED lines=15> */
.L_x_20446:
[----:B------:R-:W-:Y:S05]  /*3ab0*/  BSYNC.RECONVERGENT B3 ;  /* 0x0000000000037941 */ /* 0x000fea0003800200 */
.L_x_20445:
        /* <DEDUP_REMOVED lines=52> */
.L_x_20443:
[----:B------:R-:W-:Y:S05]  /*3e00*/  BSYNC.RECONVERGENT B2 ;  /* 0x0000000000027941 */ /* 0x000fea0003800200 */
.L_x_20442:
[----:B------:R-:W-:Y:S01]  /*3e10*/  I2FP.F32.U32 R117, R117 ;  /* 0x0000007500757245 */ /* 0x000fe20000201000 */
[----:B------:R-:W-:Y:S01]  /*3e20*/  HADD2.F32 R116, -RZ, R119.H1_H1 ;  /* 0x30000077ff747230 */ /* 0x000fe20000004100 */
[----:B------:R-:W-:-:S03]  /*3e30*/  F2FP.F16.F32.PACK_AB R118, R136, R129 ;  /* 0x000000818876723e */ /* 0x000fc600000000ff */
[----:B------:R-:W-:Y:S01]  /*3e40*/  FFMA.FTZ R144, R117, R144, 1.1641532182693481445e-10 ;  /* 0x2f00000075907423 */ /* 0x000fe20000010090 */
[----:B------:R-:W-:Y:S01]  /*3e50*/  FMUL.FTZ R117, R116, R151 ;  /* 0x0000009774757220 */ /* 0x000fe20000410000 */
[----:B------:R-:W-:-:S03]  /*3e60*/  F2FP.F16.F32.PACK_AB R116, R122, R0 ;  /* 0x000000007a74723e */ /* 0x000fc600000000ff */
[----:B------:R-:W-:Y:S01]  /*3e70*/  FMUL.FTZ R117, R117, R156 ;  /* 0x0000009c75757220 */ /* 0x000fe20000410000 */
[----:B------:R-:W-:-:S04]  /*3e80*/  FSETP.GTU.FTZ.AND P6, PT, R144, R155, PT ;  /* 0x0000009b9000720b */ /* 0x000fc80003fdc000 */
[----:B------:R-:W-:Y:S01]  /*3e90*/  FSEL R144, R117, RZ, !P6 ;  /* 0x000000ff75907208 */ /* 0x000fe20007000000 */
[----:B------:R-:W-:Y:S01]  /*3ea0*/  HADD2.F32 R117, -RZ, R19.H1_H1 ;  /* 0x30000013ff757230 */ /* 0x000fe20000004100 */
[----:B------:R-:W-:-:S04]  /*3eb0*/  PLOP3.LUT P6, PT, P6, PT, PT, 0x8, 0x80 ;  /* 0x000000000080781c */ /* 0x000fc800037ce170 */
[----:B------:R-:W-:Y:S01]  /*3ec0*/  FFMA.FTZ R144, R144, R95, R117 ;  /* 0x0000005f90907223 */ /* 0x000fe20000010075 */
[----:B------:R-:W-:-:S04]  /*3ed0*/  F2FP.F16.F32.PACK_AB R117, R128, R121 ;  /* 0x000000798075723e */ /* 0x000fc800000000ff */
[----:B------:R-:W-:Y:S01]  /*3ee0*/  F2FP.F16.F32.PACK_AB R119, R144, R137 ;  /* 0x000000899077723e */ /* 0x000fe200000000ff */
[----:B------:R-:W-:Y:S06]  /*3ef0*/  BRA `(.L_x_20447) ;  /* 0x0000002c00507947 */ /* 0x000fec0003800000 */
.L_x_20407:
        /* <DEDUP_REMOVED lines=16> */
.L_x_20450:
        /* <DEDUP_REMOVED lines=13> */
.L_x_20452:
[----:B------:R-:W-:Y:S05]  /*40d0*/  BSYNC.RECONVERGENT B3 ;  /* 0x0000000000037941 */ /* 0x000fea0003800200 */
.L_x_20451:
        /* <DEDUP_REMOVED lines=51> */
.L_x_20449:
[----:B------:R-:W-:Y:S05]  /*4410*/  BSYNC.RECONVERGENT B2 ;  /* 0x0000000000027941 */ /* 0x000fea0003800200 */
.L_x_20448:
        /* <DEDUP_REMOVED lines=26> */
.L_x_20455:
        /* <DEDUP_REMOVED lines=13> */
.L_x_20457:
[----:B------:R-:W-:Y:S05]  /*4690*/  BSYNC.RECONVERGENT B3 ;  /* 0x0000000000037941 */ /* 0x000fea0003800200 */
.L_x_20456:
        /* <DEDUP_REMOVED lines=52> */
.L_x_20454:
[----:B------:R-:W-:Y:S05]  /*49e0*/  BSYNC.RECONVERGENT B2 ;  /* 0x0000000000027941 */ /* 0x000fea0003800200 */
.L_x_20453:
        /* <DEDUP_REMOVED lines=22> */
.L_x_20460:
        /* <DEDUP_REMOVED lines=13> */
.L_x_20462:
[----:B------:R-:W-:Y:S05]  /*4c20*/  BSYNC.RECONVERGENT B3 ;  /* 0x0000000000037941 */ /* 0x000fea0003800200 */
.L_x_20461:
        /* <DEDUP_REMOVED lines=52> */
.L_x_20459:
[----:B------:R-:W-:Y:S05]  /*4f70*/  BSYNC.RECONVERGENT B2 ;  /* 0x0000000000027941 */ /* 0x000fea0003800200 */
.L_x_20458:
        /* <DEDUP_REMOVED lines=22> */
.L_x_20465:
        /* <DEDUP_REMOVED lines=13> */
.L_x_20467:
[----:B------:R-:W-:Y:S05]  /*51b0*/  BSYNC.RECONVERGENT B3 ;  /* 0x0000000000037941 */ /* 0x000fea0003800200 */
.L_x_20466:
        /* <DEDUP_REMOVED lines=52> */
.L_x_20464:
[----:B------:R-:W-:Y:S05]  /*5500*/  BSYNC.RECONVERGENT B2 ;  /* 0x0000000000027941 */ /* 0x000fea0003800200 */
.L_x_20463:
        /* <DEDUP_REMOVED lines=22> */
.L_x_20470:
        /* <DEDUP_REMOVED lines=13> */
.L_x_20472:
[----:B------:R-:W-:Y:S05]  /*5740*/  BSYNC.RECONVERGENT B3 ;  /* 0x0000000000037941 */ /* 0x000fea0003800200 */
.L_x_20471:
        /* <DEDUP_REMOVED lines=52> */
.L_x_20469:
[----:B------:R-:W-:Y:S05]  /*5a90*/  BSYNC.RECONVERGENT B2 ;  /* 0x0000000000027941 */ /* 0x000fea0003800200 */
.L_x_20468:
        /* <DEDUP_REMOVED lines=22> */
.L_x_20475:
        /* <DEDUP_REMOVED lines=13> */
.L_x_20477:
[----:B------:R-:W-:Y:S05]  /*5cd0*/  BSYNC.RECONVERGENT B3 ;  /* 0x0000000000037941 */ /* 0x000fea0003800200 */
.L_x_20476:
        /* <DEDUP_REMOVED lines=52> */
.L_x_20474:
[----:B------:R-:W-:Y:S05]  /*6020*/  BSYNC.RECONVERGENT B2 ;  /* 0x0000000000027941 */ /* 0x000fea0003800200 */
.L_x_20473:
        /* <DEDUP_REMOVED lines=22> */
.L_x_20480:
        /* <DEDUP_REMOVED lines=13> */
.L_x_20482:
[----:B------:R-:W-:Y:S05]  /*6260*/  BSYNC.RECONVERGENT B3 ;  /* 0x0000000000037941 */ /* 0x000fea0003800200 */
.L_x_20481:
        /* <DEDUP_REMOVED lines=51> */
[----:B------:R-:W-:-:S07]  /*65a0*/  IMAD.MOV.U32 R154, RZ, RZ, R116 ;  /* 0x000000ffff9a7224 */ /* 0x000fce00078e0074 */
.L_x_20479:
[----:B------:R-:W-:Y:S05]  /*65b0*/  BSYNC.RECONVERGENT B2 ;  /* 0x0000000000027941 */ /* 0x000fea0003800200 */
.L_x_20478:
[----:B------:R-:W-:Y:S01]  /*65c0*/  I2FP.F32.U32 R5, R5 ;  /* 0x0000000500057245 */ /* 0x000fe20000201000 */
[----:B------:R-:W-:Y:S01]  /*65d0*/  HADD2.F32 R152, -RZ, R119.H0_H0 ;  /* 0x20000077ff987230 */ /* 0x000fe20000004100 */
        /* <DEDUP_REMOVED lines=20> */
.L_x_20485:
        /* <DEDUP_REMOVED lines=15> */
.L_x_20487:
[----:B------:R-:W-:Y:S05]  /*6810*/  BSYNC.RECONVERGENT B3 ;  /* 0x0000000000037941 */ /* 0x000fea0003800200 */
.L_x_20486:
        /* <DEDUP_REMOVED lines=52> */
.L_x_20484:
[----:B------:R-:W-:Y:S05]  /*6b60*/  BSYNC.RECONVERGENT B2 ;  /* 0x0000000000027941 */ /* 0x000fea0003800200 */
.L_x_20483:
[----:B------:R-:W-:Y:S01]  /*6b70*/  I2FP.F32.U32 R117, R117 ;  /* 0x0000007500757245 */ /* 0x000fe20000201000 */
[----:B------:R-:W-:Y:S01]  /*6b80*/  HADD2.F32 R116, -RZ, R119.H1_H1 ;  /* 0x30000077ff747230 */ /* 0x000fe20000004100 */
[----:B------:R-:W-:-:S03]  /*6b90*/  F2FP.F16.F32.PACK_AB R118, R136, R129 ;  /* 0x000000818876723e */ /* 0x000fc600000000ff */
[----:B------:R-:W-:Y:S01]  /*6ba0*/  FFMA.FTZ R156, R117, R156, 1.1641532182693481445e-10 ;  /* 0x2f000000759c7423 */ /* 0x000fe2000001009c */
[----:B------:R-:W-:Y:S01]  /*6bb0*/  FMUL.FTZ R117, R116, R151 ;  /* 0x0000009774757220 */ /* 0x000fe20000410000 */
[----:B------:R-:W-:-:S03]  /*6bc0*/  F2FP.F16.F32.PACK_AB R116, R122, R0 ;  /* 0x000000007a74723e */ /* 0x000fc600000000ff */
[----:B------:R-:W-:Y:S01]  /*6bd0*/  FMUL.FTZ R144, R117, R144 ;  /* 0x0000009075907220 */ /* 0x000fe20000410000 */
[----:B------:R-:W-:Y:S02]  /*6be0*/  FSETP.GTU.FTZ.AND P6, PT, R156, R155, PT ;  /* 0x0000009b9c00720b */ /* 0x000fe40003fdc000 */
[----:B------:R-:W-:Y:S02]  /*6bf0*/  F2FP.F16.F32.PACK_AB R117, R128, R121 ;  /* 0x000000798075723e */ /* 0x000fe400000000ff */
[----:B------:R-:W-:Y:S02]  /*6c00*/  FSEL R144, R144, RZ, !P6 ;  /* 0x000000ff90907208 */ /* 0x000fe40007000000 */
[----:B------:R-:W-:-:S03]  /*6c10*/  PLOP3.LUT P6, PT, P6, PT, PT, 0x8, 0x80 ;  /* 0x000000000080781c */ /* 0x000fc600037ce170 */
[----:B------:R-:W-:-:S05]  /*6c20*/  FMUL.FTZ R144, R144, R95 ;  /* 0x0000005f90907220 */ /* 0x000fca0000410000 */
[----:B------:R-:W-:-:S07]  /*6c30*/  F2FP.F16.F32.PACK_AB R119, R144, R137 ;  /* 0x000000899077723e */ /* 0x000fce00000000ff */
.L_x_20447:
        /* <DEDUP_REMOVED lines=18> */
[----:B-1----:R-:W-:-:S05]  /*6d60*/  IMAD.WIDE.U32 R156, R2, 0x8, R156 ;  /* 0x00000008029c7825 */ /* 0x002fca00078e009c */
[----:B------:R1:W-:Y:S01]  /*6d70*/  STG.E.64 desc[UR6][R156.64], R158 ;  /* 0x0000009e9c007986 */ /* 0x0003e2000c101b06 */
[----:B0-----:R-:W-:-:S07]  /*6d80*/  IADD3 R153, PT, PT, R2, 0x20, RZ ;  /* 0x0000002002997810 */ /* 0x001fce0007ffe0ff */
.L_x_20406:
[----:B---3--:R-:W-:Y:S05]  /*6d90*/  BSYNC.RECONVERGENT B1 ;  /* 0x0000000000017941 */ /* 0x008fea0003800200 */
.L_x_20405:
        /* <DEDUP_REMOVED lines=11> */
[----:B------:R0:W5:Y:S01]  /*6e50*/  @P0 LDG.E.128 R16, desc[UR6][R130.64] ;  /* 0x0000000682100981 */ /* 0x000162000c1e1d00 */
        /* <DEDUP_REMOVED lines=17> */
.L_x_20493:
        /* <DEDUP_REMOVED lines=13> */
.L_x_20495:
[----:B------:R-:W-:Y:S05]  /*7040*/  BSYNC.RECONVERGENT B3 ;  /* 0x0000000000037941 */ /* 0x000fea0003800200 */
.L_x_20494:
        /* <DEDUP_REMOVED lines=51> */
.L_x_20492:
[----:B------:R-:W-:Y:S05]  /*7380*/  BSYNC.RECONVERGENT B2 ;  /* 0x0000000000027941 */ /* 0x000fea0003800200 */
.L_x_20491:
[----:B-1----:R-:W1:Y:S01]  /*7390*/  LDC R156, c[0x0][0x408] ;  /* 0x00010200ff9c7b82 */ /* 0x002e620000000800 */
[----:B------:R-:W-:Y:S01]  /*73a0*/  I2FP.F32.U32 R120, R13 ;  /* 0x0000000d00787245 */ /* 0x000fe20000201000 */
[----:B0----5:R-:W-:Y:S01]  /*73b0*/  HADD2.F32 R130, -RZ, R116.H0_H0 ;  /* 0x20000074ff827230 */ /* 0x021fe20000004100 */
[----:B------:R-:W-:Y:S01]  /*73c0*/  ISETP.NE.AND P1, PT, R123, 0x1, PT ;  /* 0x000000017b00780c */ /* 0x000fe20003f25270 */
[----:B------:R-:W-:Y:S01]  /*73d0*/  IMAD.MOV.U32 R145, RZ, RZ, 0x2f800000 ;  /* 0x2f800000ff917424 */ /* 0x000fe200078e00ff */
[----:B------:R-:W-:Y:S02]  /*73e0*/  BSSY.RECONVERGENT B2, `(.L_x_20496) ;  /* 0x0000058000027945 */ /* 0x000fe40003800200 */
[----:B------:R-:W-:Y:S01]  /*73f0*/  FMUL.FTZ R5, R130, R151 ;  /* 0x0000009782057220 */ /* 0x000fe20000410000 */
[----:B------:R-:W0:Y:S01]  /*7400*/  LDC R155, c[0x0][0x404] ;  /* 0x00010100ff9b7b82 */ /* 0x000e220000000800 */
[----:B------:R-:W-:Y:S01]  /*7410*/  FFMA.FTZ R120, R120, R145, 1.1641532182693481445e-10 ;  /* 0x2f00000078787423 */ /* 0x000fe20000010091 */
[----:B------:R-:W-:-:S02]  /*7420*/  IMAD.MOV.U32 R130, RZ, RZ, 0x2 ;  /* 0x00000002ff827424 */ /* 0x000fc400078e00ff */
[----:B-1----:R-:W-:Y:S02]  /*7430*/  FMUL.FTZ R5, R5, R156 ;  /* 0x0000009c05057220 */ /* 0x002fe40000410000 */
[----:B0-----:R-:W-:Y:S01]  /*7440*/  FSETP.GTU.FTZ.AND P0, PT, R120, R155, PT ;  /* 0x0000009b7800720b */ /* 0x001fe20003f1c000 */
        /* <DEDUP_REMOVED lines=15> */
.L_x_20498:
        /* <DEDUP_REMOVED lines=13> */
.L_x_20500:
[----:B------:R-:W-:Y:S05]  /*7610*/  BSYNC.RECONVERGENT B3 ;  /* 0x0000000000037941 */ /* 0x000fea0003800200 */
.L_x_20499:
        /* <DEDUP_REMOVED lines=52> */
.L_x_20497:
[----:B------:R-:W-:Y:S05]  /*7960*/  BSYNC.RECONVERGENT B2 ;  /* 0x0000000000027941 */ /* 0x000fea0003800200 */
.L_x_20496:
        /* <DEDUP_REMOVED lines=23> */
.L_x_20503:
        /* <DEDUP_REMOVED lines=13> */
.L_x_20505:
[----:B------:R-:W-:Y:S05]  /*7bb0*/  BSYNC.RECONVERGENT B3 ;  /* 0x0000000000037941 */ /* 0x000fea0003800200 */
.L_x_20504:
        /* <DEDUP_REMOVED lines=52> */
.L_x_20502:
[----:B------:R-:W-:Y:S05]  /*7f00*/  BSYNC.RECONVERGENT B2 ;  /* 0x0000000000027941 */ /* 0x000fea0003800200 */
.L_x_20501:
        /* <DEDUP_REMOVED lines=23> */
.L_x_20508:
        /* <DEDUP_REMOVED lines=13> */
.L_x_20510:
[----:B------:R-:W-:Y:S05]  /*8150*/  BSYNC.RECONVERGENT B3 ;  /* 0x0000000000037941 */ /* 0x000fea0003800200 */
.L_x_20509:
        /* <DEDUP_REMOVED lines=52> */
.L_x_20507:
[----:B------:R-:W-:Y:S05]  /*84a0*/  BSYNC.RECONVERGENT B2 ;  /* 0x0000000000027941 */ /* 0x000fea0003800200 */
.L_x_20506:
        /* <DEDUP_REMOVED lines=23> */
.L_x_20513:
        /* <DEDUP_REMOVED lines=13> */
.L_x_20515:
[----:B------:R-:W-:Y:S05]  /*86f0*/  BSYNC.RECONVERGENT B3 ;  /* 0x0000000000037941 */ /* 0x000fea0003800200 */
.L_x_20514:
        /* <DEDUP_REMOVED lines=52> */
.L_x_20512:
[----:B------:R-:W-:Y:S05]  /*8a40*/  BSYNC.RECONVERGENT B2 ;  /* 0x0000000000027941 */ /* 0x000fea0003800200 */
.L_x_20511:
        /* <DEDUP_REMOVED lines=23> */
.L_x_20518:
        /* <DEDUP_REMOVED lines=13> */
.L_x_20520:
[----:B------:R-:W-:Y:S05]  /*8c90*/  BSYNC.RECONVERGENT B3 ;  /* 0x0000000000037941 */ /* 0x000fea0003800200 */
.L_x_20519:
        /* <DEDUP_REMOVED lines=52> */
.L_x_20517:
[----:B------:R-:W-:Y:S05]  /*8fe0*/  BSYNC.RECONVERGENT B2 ;  /* 0x0000000000027941 */ /* 0x000fea0003800200 */
.L_x_20516:
        /* <DEDUP_REMOVED lines=23> */
.L_x_20523:
        /* <DEDUP_REMOVED lines=13> */
.L_x_20525:
[----:B------:R-:W-:Y:S05]  /*9230*/  BSYNC.RECONVERGENT B3 ;  /* 0x0000000000037941 */ /* 0x000fea0003800200 */
.L_x_20524:
        /* <DEDUP_REMOVED lines=52> */
.L_x_20522:
[----:B------:R-:W-:Y:S05]  /*9580*/  BSYNC.RECONVERGENT B2 ;  /* 0x0000000000027941 */ /* 0x000fea0003800200 */
.L_x_20521:
        /* <DEDUP_REMOVED lines=23> */
.L_x_20528:
        /* <DEDUP_REMOVED lines=15> */
.L_x_20530:
[----:B------:R-:W-:Y:S05]  /*97f0*/  BSYNC.RECONVERGENT B3 ;  /* 0x0000000000037941 */ /* 0x000fea0003800200 */
.L_x_20529:
        /* <DEDUP_REMOVED lines=46> */
[----:B------:R-:W-:-:S04]  /*9ae0*/  IMAD.WIDE.U32 R116, R116, -0x2daee0ad, RZ ;  /* 0xd2511f5374747825 */ /* 0x000fc800078e00ff */
[----:B------:R-:W-:Y:S01]  /*9af0*/  IMAD.MOV.U32 R154, RZ, RZ, R116 ;  /* 0x000000ffff9a7224 */ /* 0x000fe200078e0074 */
[----:B------:R-:W-:Y:S01]  /*9b00*/  LOP3.LUT R7, R4, UR17, R117, 0x96, !PT ;  /* 0x0000001104077c12 */ /* 0x000fe2000f8e9675 */
[----:B------:R-:W-:-:S05]  /*9b10*/  IMAD.WIDE.U32 R4, R5, -0x326172a9, RZ ;  /* 0xcd9e8d5705047825 */ /* 0x000fca00078e00ff */
[----:B------:R-:W-:Y:S01]  /*9b20*/  LOP3.LUT R6, R6, UR21, R5, 0x96, !PT ;  /* 0x0000001506067c12 */ /* 0x000fe2000f8e9605 */
[----:B------:R-:W-:-:S07]  /*9b30*/  IMAD.MOV.U32 R5, RZ, RZ, RZ ;  /* 0x000000ffff057224 */ /* 0x000fce00078e00ff */
.L_x_20527:
[----:B------:R-:W-:Y:S05]  /*9b40*/  BSYNC.RECONVERGENT B2 ;  /* 0x0000000000027941 */ /* 0x000fea0003800200 */
.L_x_20526:
[----:B------:R-:W-:Y:S01]  /*9b50*/  I2FP.F32.U32 R116, R118 ;  /* 0x0000007600747245 */ /* 0x000fe20000201000 */
[----:B------:R-:W-:-:S04]  /*9b60*/  HADD2.F32 R118, -RZ, R119.H1_H1 ;  /* 0x30000077ff767230 */ /* 0x000fc80000004100 */
[----:B------:R-:W-:Y:S01]  /*9b70*/  FFMA.FTZ R116, R116, R145, 1.1641532182693481445e-10 ;  /* 0x2f00000074747423 */ /* 0x000fe20000010091 */
[----:B------:R-:W-:Y:S01]  /*9b80*/  FMUL.FTZ R117, R118, R151 ;  /* 0x0000009776757220 */ /* 0x000fe20000410000 */
[----:B------:R-:W-:Y:S01]  /*9b90*/  HADD2.F32 R145, -RZ, R19.H1_H1 ;  /* 0x30000013ff917230 */ /* 0x000fe20000004100 */
[----:B------:R-:W-:Y:S02]  /*9ba0*/  F2FP.F16.F32.PACK_AB R118, R138, R131 ;  /* 0x000000838a76723e */ /* 0x000fe400000000ff */
[----:B------:R-:W-:Y:S01]  /*9bb0*/  FMUL.FTZ R117, R117, R156 ;  /* 0x0000009c75757220 */ /* 0x000fe20000410000 */
[----:B------:R-:W-:-:S04]  /*9bc0*/  FSETP.GTU.FTZ.AND P6, PT, R116, R155, PT ;  /* 0x0000009b7400720b */ /* 0x000fc80003fdc000 */
[----:B------:R-:W-:Y:S02]  /*9bd0*/  FSEL R116, R117, RZ, !P6 ;  /* 0x000000ff75747208 */ /* 0x000fe40007000000 */
[----:B------:R-:W-:Y:S02]  /*9be0*/  PLOP3.LUT P6, PT, P6, PT, PT, 0x8, 0x80 ;  /* 0x000000000080781c */ /* 0x000fe400037ce170 */
[----:B------:R-:W-:Y:S01]  /*9bf0*/  F2FP.F16.F32.PACK_AB R117, R130, R123 ;  /* 0x0000007b8275723e */ /* 0x000fe200000000ff */
[----:B------:R-:W-:Y:S01]  /*9c00*/  FFMA.FTZ R145, R116, R71, R145 ;  /* 0x0000004774917223 */ /* 0x000fe20000010091 */
[----:B------:R-:W-:-:S04]  /*9c10*/  F2FP.F16.F32.PACK_AB R116, R120, R13 ;  /* 0x0000000d7874723e */ /* 0x000fc800000000ff */
[----:B------:R-:W-:Y:S01]  /*9c20*/  F2FP.F16.F32.PACK_AB R119, R145, R139 ;  /* 0x0000008b9177723e */ /* 0x000fe200000000ff */
[----:B------:R-:W-:Y:S06]  /*9c30*/  BRA `(.L_x_20531) ;  /* 0x0000002c00507947 */ /* 0x000fec0003800000 */
.L_x_20490:
        /* <DEDUP_REMOVED lines=16> */
.L_x_20534:
        /* <DEDUP_REMOVED lines=13> */
.L_x_20536:
[----:B------:R-:W-:Y:S05]  /*9e10*/  BSYNC.RECONVERGENT B3 ;  /* 0x0000000000037941 */ /* 0x000fea0003800200 */
.L_x_20535:
        /* <DEDUP_REMOVED lines=51> */
.L_x_20533:
[----:B------:R-:W-:Y:S05]  /*a150*/  BSYNC.RECONVERGENT B2 ;  /* 0x0000000000027941 */ /* 0x000fea0003800200 */
.L_x_20532:
[----:B------:R-:W2:Y:S01]  /*a160*/  LDC R145, c[0x0][0x408] ;  /* 0x00010200ff917b82 */ /* 0x000ea20000000800 */
[----:B-1----:R-:W-:Y:S01]  /*a170*/  HFMA2 R156, -RZ, RZ, 0.1171875, 0 ;  /* 0x2f800000ff9c7431 */ /* 0x002fe200000001ff */
[----:B------:R-:W-:Y:S01]  /*a180*/  I2FP.F32.U32 R5, R13 ;  /* 0x0000000d00057245 */ /* 0x000fe20000201000 */
[----:B0----5:R-:W-:Y:S01]  /*a190*/  HADD2.F32 R130, -RZ, R116.H0_H0 ;  /* 0x20000074ff827230 */ /* 0x021fe20000004100 */
[----:B------:R-:W-:Y:S01]  /*a1a0*/  ISETP.NE.AND P1, PT, R123, 0x1, PT ;  /* 0x000000017b00780c */ /* 0x000fe20003f25270 */
[----:B------:R-:W-:Y:S03]  /*a1b0*/  BSSY.RECONVERGENT B2, `(.L_x_20537) ;  /* 0x0000057000027945 */ /* 0x000fe60003800200 */
[----:B------:R-:W0:Y:S01]  /*a1c0*/  LDC R155, c[0x0][0x404] ;  /* 0x00010100ff9b7b82 */ /* 0x000e220000000800 */
[----:B------:R-:W-:Y:S01]  /*a1d0*/  FMUL.FTZ R130, R130, R151 ;  /* 0x0000009782827220 */ /* 0x000fe20000410000 */
[----:B------:R-:W-:Y:S01]  /*a1e0*/  FFMA.FTZ R120, R5, R156, 1.1641532182693481445e-10 ;  /* 0x2f00000005787423 */ /* 0x000fe2000001009c */
[----:B------:R-:W-:-:S02]  /*a1f0*/  MOV R5, R4 ;  /* 0x0000000400057202 */ /* 0x000fc40000000f00 */
[----:B--2---:R-:W-:Y:S01]  /*a200*/  FMUL.FTZ R13, R130, R145 ;  /* 0x00000091820d7220 */ /* 0x004fe20000410000 */
[----:B------:R-:W-:Y:S01]  /*a210*/  IMAD.MOV.U32 R130, RZ, RZ, 0x2 ;  /* 0x00000002ff827424 */ /* 0x000fe200078e00ff */
[----:B0-----:R-:W-:-:S04]  /*a220*/  FSETP.GTU.FTZ.AND P0, PT, R120, R155, PT ;  /* 0x0000009b7800720b */ /* 0x001fc80003f1c000 */
        /* <DEDUP_REMOVED lines=13> */
.L_x_20539:
        /* <DEDUP_REMOVED lines=13> */
.L_x_20541:
[----:B------:R-:W-:Y:S05]  /*a3d0*/  BSYNC.RECONVERGENT B3 ;  /* 0x0000000000037941 */ /* 0x000fea0003800200 */
.L_x_20540:
        /* <DEDUP_REMOVED lines=52> */
.L_x_20538:
[----:B------:R-:W-:Y:S05]  /*a720*/  BSYNC.RECONVERGENT B2 ;  /* 0x0000000000027941 */ /* 0x000fea0003800200 */
.L_x_20537:
        /* <DEDUP_REMOVED lines=22> */
.L_x_20544:
        /* <DEDUP_REMOVED lines=13> */
.L_x_20546:
[----:B------:R-:W-:Y:S05]  /*a960*/  BSYNC.RECONVERGENT B3 ;  /* 0x0000000000037941 */ /* 0x000fea0003800200 */
.L_x_20545:
        /* <DEDUP_REMOVED lines=52> */
.L_x_20543:
[----:B------:R-:W-:Y:S05]  /*acb0*/  BSYNC.RECONVERGENT B2 ;  /* 0x0000000000027941 */ /* 0x000fea0003800200 */
.L_x_20542:
        /* <DEDUP_REMOVED lines=22> */
.L_x_20549:
        /* <DEDUP_REMOVED lines=13> */
.L_x_20551:
[----:B------:R-:W-:Y:S05]  /*aef0*/  BSYNC.RECONVERGENT B3 ;  /* 0x0000000000037941 */ /* 0x000fea0003800200 */
.L_x_20550:
        /* <DEDUP_REMOVED lines=52> */
.L_x_20548:
[----:B------:R-:W-:Y:S05]  /*b240*/  BSYNC.RECONVERGENT B2 ;  /* 0x0000000000027941 */ /* 0x000fea0003800200 */
.L_x_20547:
        /* <DEDUP_REMOVED lines=22> */
.L_x_20554:
        /* <DEDUP_REMOVED lines=13> */
.L_x_20556:
[----:B------:R-:W-:Y:S05]  /*b480*/  BSYNC.RECONVERGENT B3 ;  /* 0x0000000000037941 */ /* 0x000fea0003800200 */
.L_x_20555:
        /* <DEDUP_REMOVED lines=52> */
.L_x_20553:
[----:B------:R-:W-:Y:S05]  /*b7d0*/  BSYNC.RECONVERGENT B2 ;  /* 0x0000000000027941 */ /* 0x000fea0003800200 */
.L_x_20552:
        /* <DEDUP_REMOVED lines=22> */
.L_x_20559:
        /* <DEDUP_REMOVED lines=13> */
.L_x_20561:
[----:B------:R-:W-:Y:S05]  /*ba10*/  BSYNC.RECONVERGENT B3 ;  /* 0x0000000000037941 */ /* 0x000fea0003800200 */
.L_x_20560:
        /* <DEDUP_REMOVED lines=52> */
.L_x_20558:
[----:B------:R-:W-:Y:S05]  /*bd60*/  BSYNC.RECONVERGENT B2 ;  /* 0x0000000000027941 */ /* 0x000fea0003800200 */
.L_x_20557:
        /* <DEDUP_REMOVED lines=22> */
.L_x_20564:
        /* <DEDUP_REMOVED lines=13> */
.L_x_20566:
[----:B------:R-:W-:Y:S05]  /*bfa0*/  BSYNC.RECONVERGENT B3 ;  /* 0x0000000000037941 */ /* 0x000fea0003800200 */
.L_x_20565:
        /* <DEDUP_REMOVED lines=52> */
.L_x_20563:
[----:B------:R-:W-:Y:S05]  /*c2f0*/  BSYNC.RECONVERGENT B2 ;  /* 0x0000000000027941 */ /* 0x000fea0003800200 */
.L_x_20562:
        /* <DEDUP_REMOVED lines=22> */
.L_x_20569:
        /* <DEDUP_REMOVED lines=15> */
.L_x_20571:
[----:B------:R-:W-:Y:S05]  /*c550*/  BSYNC.RECONVERGENT B3 ;  /* 0x0000000000037941 */ /* 0x000fea0003800200 */
.L_x_20570:
        /* <DEDUP_REMOVED lines=51> */
[----:B------:R-:W-:-:S07]  /*c890*/  HFMA2 R5, -RZ, RZ, 0, 0 ;  /* 0x00000000ff057431 */ /* 0x000fce00000001ff */
.L_x_20568:
[----:B------:R-:W-:Y:S05]  /*c8a0*/  BSYNC.RECONVERGENT B2 ;  /* 0x0000000000027941 */ /* 0x000fea0003800200 */
.L_x_20567:
        /* <DEDUP_REMOVED lines=8> */
[----:B------:R-:W-:Y:S02]  /*c930*/  FSEL R116, R116, RZ, !P6 ;  /* 0x000000ff74747208 */ /* 0x000fe40007000000 */
[----:B------:R-:W-:-:S03]  /*c940*/  PLOP3.LUT P6, PT, P6, PT, PT, 0x8, 0x80 ;  /* 0x000000000080781c */ /* 0x000fc600037ce170 */
[----:B------:R-:W-:Y:S01]  /*c950*/  FMUL.FTZ R145, R116, R71 ;  /* 0x0000004774917220 */ /* 0x000fe20000410000 */
[----:B------:R-:W-:-:S04]  /*c960*/  F2FP.F16.F32.PACK_AB R116, R120, R13 ;  /* 0x0000000d7874723e */ /* 0x000fc800000000ff */
[----:B------:R-:W-:-:S07]  /*c970*/  F2FP.F16.F32.PACK_AB R119, R145, R139 ;  /* 0x0000008b9177723e */ /* 0x000fce00000000ff */
.L_x_20531:
        /* <DEDUP_REMOVED lines=18> */
[C---:B-1----:R-:W-:Y:S01]  /*caa0*/  IMAD.WIDE.U32 R158, R153.reuse, 0x8, R158 ;  /* 0x00000008999e7825 */ /* 0x042fe200078e009e */
[----:B------:R-:W-:-:S04]  /*cab0*/  IADD3 R153, PT, PT, R153, 0x20, RZ ;  /* 0x0000002099997810 */ /* 0x000fc80007ffe0ff */
[----:B------:R0:W-:Y:S03]  /*cac0*/  STG.E.64 desc[UR6][R158.64], R160 ;  /* 0x000000a09e007986 */ /* 0x0001e6000c101b06 */
.L_x_20489:
[----:B------:R-:W-:Y:S05]  /*cad0*/  BSYNC.RECONVERGENT B1 ;  /* 0x0000000000017941 */ /* 0x000fea0003800200 */
.L_x_20488:
[----:B------:R-:W-:Y:S01]  /*cae0*/  ISETP.GE.U32.AND P0, PT, R11, 0x60, PT ;  /* 0x000000600b00780c */ /* 0x000fe20003f06070 */
[----:B------:R-:W-:Y:S03]  /*caf0*/  BSSY.RECONVERGENT B1, `(.L_x_20572) ;  /* 0x00005d2000017945 */ /* 0x000fe60003800200 */
[----:B------:R-:W-:-:S09]  /*cb00*/  P2R R154, PR, RZ, 0x1 ;  /* 0x00000001ff9a7803 */ /* 0x000fd20000000000 */
[----:B------:R-:W-:Y:S05]  /*cb10*/  @!P0 BRA `(.L_x_20573) ;  /* 0x0000005c003c8947 */ /* 0x000fea0003800000 */
[----:B------:R-:W-:Y:S01]  /*cb20*/  ISETP.NE.U32.AND P0, PT, RZ, UR8, PT ;  /* 0x00000008ff007c0c */ /* 0x000fe2000bf05070 */
[----:B0-----:R-:W0:Y:S03]  /*cb30*/  LDC.64 R116, c[0x0][0x390] ;  /* 0x0000e400ff747b82 */ /* 0x001e260000000a00 */
        /* <DEDUP_REMOVED lines=9> */
[----:B0-----:R-:W-:Y:S01]  /*cbd0*/  IMAD.MOV.U32 R125, RZ, RZ, 0x2 ;  /* 0x00000002ff7d7424 */ /* 0x001fe200078e00ff */
        /* <DEDUP_REMOVED lines=13> */
.L_x_20577:
        /* <DEDUP_REMOVED lines=13> */
.L_x_20579:
[----:B------:R-:W-:Y:S05]  /*cd80*/  BSYNC.RECONVERGENT B3 ;  /* 0x0000000000037941 */ /* 0x000fea0003800200 */
.L_x_20578:
        /* <DEDUP_REMOVED lines=44> */
[----:B------:R-:W-:Y:S02]  /*d050*/  UIADD3 UR21, UPT, UPT, UR4, -0x700cb87f, URZ ;  /* 0x8ff3478104157890 */ /* 0x000fe4000fffe0ff */
[----:B------:R-:W-:Y:S01]  /*d060*/  HFMA2 R125, -RZ, RZ, 0, 0 ;  /* 0x00000000ff7d7431 */ /* 0x000fe200000001ff */
[----:B------:R-:W-:Y:S01]  /*d070*/  LOP3.LUT R156, R4, UR16, R7, 0x96, !PT ;  /* 0x00000010049c7c12 */ /* 0x000fe2000f8e9607 */
[----:B------:R-:W-:-:S04]  /*d080*/  IMAD.WIDE.U32 R4, R5, -0x326172a9, RZ ;  /* 0xcd9e8d5705047825 */ /* 0x000fc800078e00ff */
[----:B------:R-:W-:Y:S01]  /*d090*/  IMAD.WIDE.U32 R156, R156, -0x2daee0ad, RZ ;  /* 0xd2511f539c9c7825 */ /* 0x000fe200078e00ff */
[----:B------:R-:W-:-:S04]  /*d0a0*/  LOP3.LUT R6, R6, UR21, R5, 0x96, !PT ;  /* 0x0000001506067c12 */ /* 0x000fc8000f8e9605 */
[----:B------:R-:W-:-:S07]  /*d0b0*/  LOP3.LUT R7, R124, UR17, R157, 0x96, !PT ;  /* 0x000000117c077c12 */ /* 0x000fce000f8e969d */
.L_x_20576:
[----:B------:R-:W-:Y:S05]  /*d0c0*/  BSYNC.RECONVERGENT B2 ;  /* 0x0000000000027941 */ /* 0x000fea0003800200 */
.L_x_20575:
        /* <DEDUP_REMOVED lines=27> */
.L_x_20582:
        /* <DEDUP_REMOVED lines=13> */
.L_x_20584:
[----:B------:R-:W-:Y:S05]  /*d350*/  BSYNC.RECONVERGENT B3 ;  /* 0x0000000000037941 */ /* 0x000fea0003800200 */
.L_x_20583:
        /* <DEDUP_REMOVED lines=52> */
.L_x_20581:
[----:B------:R-:W-:Y:S05]  /*d6a0*/  BSYNC.RECONVERGENT B2 ;  /* 0x0000000000027941 */ /* 0x000fea0003800200 */
.L_x_20580:
        /* <DEDUP_REMOVED lines=23> */
.L_x_20587:
        /* <DEDUP_REMOVED lines=13> */
.L_x_20589:
[----:B------:R-:W-:Y:S05]  /*d8f0*/  BSYNC.RECONVERGENT B3 ;  /* 0x0000000000037941 */ /* 0x000fea0003800200 */
.L_x_20588:
        /* <DEDUP_REMOVED lines=52> */
.L_x_20586:
[----:B------:R-:W-:Y:S05]  /*dc40*/  BSYNC.RECONVERGENT B2 ;  /* 0x0000000000027941 */ /* 0x000fea0003800200 */
.L_x_20585:
[----:B------:R-:W-:Y:S01]  /*dc50*/  I2FP.F32.U32 R5, R5 ;  /* 0x0000000500057245 */ /* 0x000fe20000201000 */
[----:B------:R-:W-:Y:S01]  /*dc60*/  HADD2.F32 R132, -RZ, R117.H0_H0 ;  /* 0x20000075ff847230 */ /* 0x000fe20000004100 */
        /* <DEDUP_REMOVED lines=21> */
.L_x_20592:
        /* <DEDUP_REMOVED lines=13> */
.L_x_20594:
[----:B------:R-:W-:Y:S05]  /*de90*/  BSYNC.RECONVERGENT B3 ;  /* 0x0000000000037941 */ /* 0x000fea0003800200 */
.L_x_20593:
        /* <DEDUP_REMOVED lines=52> */
.L_x_20591:
[----:B------:R-:W-:Y:S05]  /*e1e0*/  BSYNC.RECONVERGENT B2 ;  /* 0x0000000000027941 */ /* 0x000fea0003800200 */
.L_x_20590:
        /* <DEDUP_REMOVED lines=23> */
.L_x_20597:
        /* <DEDUP_REMOVED lines=13> */
.L_x_20599:
[----:B------:R-:W-:Y:S05]  /*e430*/  BSYNC.RECONVERGENT B3 ;  /* 0x0000000000037941 */ /* 0x000fea0003800200 */
.L_x_20598:
        /* <DEDUP_REMOVED lines=52> */
.L_x_20596:
[----:B------:R-:W-:Y:S05]  /*e780*/  BSYNC.RECONVERGENT B2 ;  /* 0x0000000000027941 */ /* 0x000fea0003800200 */
.L_x_20595:
        /* <DEDUP_REMOVED lines=23> */
.L_x_20602:
        /* <DEDUP_REMOVED lines=13> */
.L_x_20604:
[----:B------:R-:W-:Y:S05]  /*e9d0*/  BSYNC.RECONVERGENT B3 ;  /* 0x0000000000037941 */ /* 0x000fea0003800200 */
.L_x_20603:
        /* <DEDUP_REMOVED lines=52> */
.L_x_20601:
[----:B------:R-:W-:Y:S05]  /*ed20*/  BSYNC.RECONVERGENT B2 ;  /* 0x0000000000027941 */ /* 0x000fea0003800200 */
.L_x_20600:
        /* <DEDUP_REMOVED lines=23> */
.L_x_20607:
        /* <DEDUP_REMOVED lines=13> */
.L_x_20609:
[----:B------:R-:W-:Y:S05]  /*ef70*/  BSYNC.RECONVERGENT B3 ;  /* 0x0000000000037941 */ /* 0x000fea0003800200 */
.L_x_20608:
        /* <DEDUP_REMOVED lines=52> */
.L_x_20606:
[----:B------:R-:W-:Y:S05]  /*f2c0*/  BSYNC.RECONVERGENT B2 ;  /* 0x0000000000027941 */ /* 0x000fea0003800200 */
.L_x_20605:
        /* <DEDUP_REMOVED lines=23> */
.L_x_20612:
        /* <DEDUP_REMOVED lines=15> */
.L_x_20614:
[----:B------:R-:W-:Y:S05]  /*f530*/  BSYNC.RECONVERGENT B3 ;  /* 0x0000000000037941 */ /* 0x000fea0003800200 */
.L_x_20613:
        /* <DEDUP_REMOVED lines=50> */
[----:B------:R-:W-:Y:S01]  /*f860*/  IMAD.MOV.U32 R5, RZ, RZ, RZ ;  /* 0x000000ffff057224 */ /* 0x000fe200078e00ff */
[----:B------:R-:W-:-:S07]  /*f870*/  MOV R156, R116 ;  /* 0x00000074009c7202 */ /* 0x000fce0000000f00 */
.L_x_20611:
[----:B------:R-:W-:Y:S05]  /*f880*/  BSYNC.RECONVERGENT B2 ;  /* 0x0000000000027941 */ /* 0x000fea0003800200 */
.L_x_20610:
[----:B------:R-:W-:Y:S01]  /*f890*/  I2FP.F32.U32 R117, R117 ;  /* 0x0000007500757245 */ /* 0x000fe20000201000 */
[----:B------:R-:W-:Y:S01]  /*f8a0*/  HADD2.F32 R116, -RZ, R119.H1_H1 ;  /* 0x30000077ff747230 */ /* 0x000fe20000004100 */
[----:B------:R-:W-:-:S03]  /*f8b0*/  F2FP.F16.F32.PACK_AB R118, R140, R133 ;  /* 0x000000858c76723e */ /* 0x000fc600000000ff */
        /* <DEDUP_REMOVED lines=12> */
.L_x_20574:
        /* <DEDUP_REMOVED lines=16> */
.L_x_20618:
        /* <DEDUP_REMOVED lines=13> */
.L_x_20620:
[----:B------:R-:W-:Y:S05]  /*fb50*/  BSYNC.RECONVERGENT B3 ;  /* 0x0000000000037941 */ /* 0x000fea0003800200 */
.L_x_20619:
        /* <DEDUP_REMOVED lines=45> */
[----:B------:R-:W-:Y:S01]  /*fe30*/  IMAD.MOV.U32 R125, RZ, RZ, RZ ;  /* 0x000000ffff7d7224 */ /* 0x000fe200078e00ff */
[----:B------:R-:W-:Y:S01]  /*fe40*/  LOP3.LUT R156, R4, UR16, R7, 0x96, !PT ;  /* 0x00000010049c7c12 */ /* 0x000fe2000f8e9607 */
[----:B------:R-:W-:-:S04]  /*fe50*/  IMAD.WIDE.U32 R4, R5, -0x326172a9, RZ ;  /* 0xcd9e8d5705047825 */ /* 0x000fc800078e00ff */
[----:B------:R-:W-:Y:S01]  /*fe60*/  IMAD.WIDE.U32 R156, R156, -0x2daee0ad, RZ ;  /* 0xd2511f539c9c7825 */ /* 0x000fe200078e00ff */
[----:B------:R-:W-:-:S04]  /*fe70*/  LOP3.LUT R6, R6, UR21, R5, 0x96, !PT ;  /* 0x0000001506067c12 */ /* 0x000fc8000f8e9605 */
[----:B------:R-:W-:-:S07]  /*fe80*/  LOP3.LUT R7, R124, UR17, R157, 0x96, !PT ;  /* 0x000000117c077c12 */ /* 0x000fce000f8e969d */
.L_x_20617:
[----:B------:R-:W-:Y:S05]  /*fe90*/  BSYNC.RECONVERGENT B2 ;  /* 0x0000000000027941 */ /* 0x000fea0003800200 */
.L_x_20616:
        /* <DEDUP_REMOVED lines=11> */
[----:B-1----:R-:W-:-:S04]  /*ff50*/  FSETP.GTU.FTZ.AND P0, PT, R14, R155, PT ;  /* 0x0000009b0e00720b */ /* 0x002fc80003f1c000 */
        /* <DEDUP_REMOVED lines=14> */
.L_x_20623:
        /* <DEDUP_REMOVED lines=13> */
.L_x_20625:
[----:B------:R-:W-:Y:S05]  /*10110*/  BSYNC.RECONVERGENT B3 ;  /* 0x0000000000037941 */ /* 0x000fea0003800200 */
.L_x_20624:
        /* <DEDUP_REMOVED lines=52> */
.L_x_20622:
[----:B------:R-:W-:Y:S05]  /*10460*/  BSYNC.RECONVERGENT B2 ;  /* 0x0000000000027941 */ /* 0x000fea0003800200 */
.L_x_20621:
        /* <DEDUP_REMOVED lines=22> */
.L_x_20628:
        /* <DEDUP_REMOVED lines=13> */
.L_x_20630:
[----:B------:R-:W-:Y:S05]  /*106a0*/  BSYNC.RECONVERGENT B3 ;  /* 0x0000000000037941 */ /* 0x000fea0003800200 */
.L_x_20629:
        /* <DEDUP_REMOVED lines=52> */
.L_x_20627:
[----:B------:R-:W-:Y:S05]  /*109f0*/  BSYNC.RECONVERGENT B2 ;  /* 0x0000000000027941 */ /* 0x000fea0003800200 */
.L_x_20626:
        /* <DEDUP_REMOVED lines=22> */
.L_x_20633:
        /* <DEDUP_REMOVED lines=13> */
.L_x_20635:
[----:B------:R-:W-:Y:S05]  /*10c30*/  BSYNC.RECONVERGENT B3 ;  /* 0x0000000000037941 */ /* 0x000fea0003800200 */
.L_x_20634:
        /* <DEDUP_REMOVED lines=52> */
.L_x_20632:
[----:B------:R-:W-:Y:S05]  /*10f80*/  BSYNC.RECONVERGENT B2 ;  /* 0x0000000000027941 */ /* 0x000fea0003800200 */
.L_x_20631:
        /* <DEDUP_REMOVED lines=22> */
.L_x_20638:
        /* <DEDUP_REMOVED lines=13> */
.L_x_20640:
[----:B------:R-:W-:Y:S05]  /*111c0*/  BSYNC.RECONVERGENT B3 ;  /* 0x0000000000037941 */ /* 0x000fea0003800200 */
.L_x_20639:
        /* <DEDUP_REMOVED lines=52> */
.L_x_20637:
[----:B------:R-:W-:Y:S05]  /*11510*/  BSYNC.RECONVERGENT B2 ;  /* 0x0000000000027941 */ /* 0x000fea0003800200 */
.L_x_20636:
        /* <DEDUP_REMOVED lines=22> */
.L_x_20643:
        /* <DEDUP_REMOVED lines=13> */
.L_x_20645:
[----:B------:R-:W-:Y:S05]  /*11750*/  BSYNC.RECONVERGENT B3 ;  /* 0x0000000000037941 */ /* 0x000fea0003800200 */
.L_x_20644:
        /* <DEDUP_REMOVED lines=52> */
.L_x_20642:
[----:B------:R-:W-:Y:S05]  /*11aa0*/  BSYNC.RECONVERGENT B2 ;  /* 0x0000000000027941 */ /* 0x000fea0003800200 */
.L_x_20641:
        /* <DEDUP_REMOVED lines=22> */
.L_x_20648:
        /* <DEDUP_REMOVED lines=13> */
.L_x_20650:
[----:B------:R-:W-:Y:S05]  /*11ce0*/  BSYNC.RECONVERGENT B3 ;  /* 0x0000000000037941 */ /* 0x000fea0003800200 */
.L_x_20649:
        /* <DEDUP_REMOVED lines=52> */
.L_x_20647:
[----:B------:R-:W-:Y:S05]  /*12030*/  BSYNC.RECONVERGENT B2 ;  /* 0x0000000000027941 */ /* 0x000fea0003800200 */
.L_x_20646:
[----:B------:R-:W-:Y:S01]  /*12040*/  I2FP.F32.U32 R5, R5 ;  /* 0x0000000500057245 */ /* 0x000fe20000201000 */
[----:B------:R-:W-:Y:S01]  /*12050*/  HADD2.F32 R158, -RZ, R119.H0_H0 ;  /* 0x20000077ff9e7230 */ /* 0x000fe20000004100 */
[----:B------:R-:W-:Y:S01]  /*12060*/  ISETP.NE.AND P6, PT, R116, 0x1, PT ;  /* 0x000000017400780c */ /* 0x000fe20003fc5270 */
[----:B------:R-:W-:Y:S01]  /*12070*/  BSSY.RECONVERGENT B2, `(.L_x_20651) ;  /* 0x0000057000027945 */ /* 0x000fe20003800200 */
[----:B------:R-:W-:Y:S01]  /*12080*/  MOV R117, R4 ;  /* 0x0000000400757202 */ /* 0x000fe20000000f00 */
        /* <DEDUP_REMOVED lines=17> */
.L_x_20653:
        /* <DEDUP_REMOVED lines=15> */
.L_x_20655:
[----:B------:R-:W-:Y:S05]  /*12290*/  BSYNC.RECONVERGENT B3 ;  /* 0x0000000000037941 */ /* 0x000fea0003800200 */
.L_x_20654:
        /* <DEDUP_REMOVED lines=48> */
[----:B------:R-:W-:-:S03]  /*125a0*/  MOV R117, R156 ;  /* 0x0000009c00757202 */ /* 0x000fc60000000f00 */
[----:B------:R-:W-:Y:S01]  /*125b0*/  IMAD.MOV.U32 R156, RZ, RZ, R116 ;  /* 0x000000ffff9c7224 */ /* 0x000fe200078e0074 */
[----:B------:R-:W-:Y:S01]  /*125c0*/  LOP3.LUT R6, R6, UR21, R5, 0x96, !PT ;  /* 0x0000001506067c12 */ /* 0x000fe2000f8e9605 */
[----:B------:R-:W-:-:S07]  /*125d0*/  HFMA2 R5, -RZ, RZ, 0, 0 ;  /* 0x00000000ff057431 */ /* 0x000fce00000001ff */
.L_x_20652:
[----:B------:R-:W-:Y:S05]  /*125e0*/  BSYNC.RECONVERGENT B2 ;  /* 0x0000000000027941 */ /* 0x000fea0003800200 */
.L_x_20651:
        /* <DEDUP_REMOVED lines=13> */
.L_x_20615:
        /* <DEDUP_REMOVED lines=21> */
.L_x_20573:
[----:B------:R-:W-:Y:S05]  /*12810*/  BSYNC.RECONVERGENT B1 ;  /* 0x0000000000017941 */ /* 0x000fea0003800200 */
.L_x_20572:
[----:B------:R-:W-:Y:S01]  /*12820*/  ISETP.GE.U32.AND P0, PT, R11, 0x80, PT ;  /* 0x000000800b00780c */ /* 0x000fe20003f06070 */
[----:B------:R-:W-:-:S12]  /*12830*/  BSSY.RECONVERGENT B1, `(.L_x_20656) ;  /* 0x00005d3000017945 */ /* 0x000fd80003800200 */
[----:B------:R-:W-:Y:S05]  /*12840*/  @!P0 BRA `(.L_x_20657) ;  /* 0x0000005c00448947 */ /* 0x000fea0003800000 */
[----:B------:R-:W-:Y:S01]  /*12850*/  ISETP.NE.U32.AND P1, PT, RZ, UR8, PT ;  /* 0x00000008ff007c0c */ /* 0x000fe2000bf25070 */
[----:B0-2---:R-:W0:Y:S03]  /*12860*/  LDC.64 R116, c[0x0][0x390] ;  /* 0x0000e400ff747b82 */ /* 0x005e260000000a00 */
        /* <DEDUP_REMOVED lines=23> */
.L_x_20661:
        /* <DEDUP_REMOVED lines=13> */
.L_x_20663:
[----:B------:R-:W-:Y:S05]  /*12ab0*/  BSYNC.RECONVERGENT B3 ;  /* 0x0000000000037941 */ /* 0x000fea0003800200 */
.L_x_20662:
        /* <DEDUP_REMOVED lines=51> */
.L_x_20660:
[----:B------:R-:W-:Y:S05]  /*12df0*/  BSYNC.RECONVERGENT B2 ;  /* 0x0000000000027941 */ /* 0x000fea0003800200 */
.L_x_20659:
        /* <DEDUP_REMOVED lines=9> */
[----:B------:R-:W-:-:S02]  /*12e90*/  HFMA2 R134, -RZ, RZ, 0, 1.1920928955078125e-07 ;  /* 0x00000002ff867431 */ /* 0x000fc400000001ff */
[----:B0-----:R-:W-:Y:S02]  /*12ea0*/  FMUL.FTZ R5, R5, R158 ;  /* 0x0000009e05057220 */ /* 0x001fe40000410000 */
        /* <DEDUP_REMOVED lines=16> */
.L_x_20666:
        /* <DEDUP_REMOVED lines=13> */
.L_x_20668:
[----:B------:R-:W-:Y:S05]  /*13080*/  BSYNC.RECONVERGENT B3 ;  /* 0x0000000000037941 */ /* 0x000fea0003800200 */
.L_x_20667:
        /* <DEDUP_REMOVED lines=52> */
.L_x_20665:
[----:B------:R-:W-:Y:S05]  /*133d0*/  BSYNC.RECONVERGENT B2 ;  /* 0x0000000000027941 */ /* 0x000fea0003800200 */
.L_x_20664:
        /* <DEDUP_REMOVED lines=24> */
.L_x_20671:
        /* <DEDUP_REMOVED lines=13> */
.L_x_20673:
[----:B------:R-:W-:Y:S05]  /*13630*/  BSYNC.RECONVERGENT B3 ;  /* 0x0000000000037941 */ /* 0x000fea0003800200 */
.L_x_20672:
        /* <DEDUP_REMOVED lines=52> */
.L_x_20670:
[----:B------:R-:W-:Y:S05]  /*13980*/  BSYNC.RECONVERGENT B2 ;  /* 0x0000000000027941 */ /* 0x000fea0003800200 */
.L_x_20669:
        /* <DEDUP_REMOVED lines=23> */
.L_x_20676:
        /* <DEDUP_REMOVED lines=13> */
.L_x_20678:
[----:B------:R-:W-:Y:S05]  /*13bd0*/  BSYNC.RECONVERGENT B3 ;  /* 0x0000000000037941 */ /* 0x000fea0003800200 */
.L_x_20677:
        /* <DEDUP_REMOVED lines=52> */
.L_x_20675:
[----:B------:R-:W-:Y:S05]  /*13f20*/  BSYNC.RECONVERGENT B2 ;  /* 0x0000000000027941 */ /* 0x000fea0003800200 */
.L_x_20674:
        /* <DEDUP_REMOVED lines=23> */
.L_x_20681:
        /* <DEDUP_REMOVED lines=13> */
.L_x_20683:
[----:B------:R-:W-:Y:S05]  /*14170*/  BSYNC.RECONVERGENT B3 ;  /* 0x0000000000037941 */ /* 0x000fea0003800200 */
.L_x_20682:
        /* <DEDUP_REMOVED lines=52> */
.L_x_20680:
[----:B------:R-:W-:Y:S05]  /*144c0*/  BSYNC.RECONVERGENT B2 ;  /* 0x0000000000027941 */ /* 0x000fea0003800200 */
.L_x_20679:
        /* <DEDUP_REMOVED lines=23> */
.L_x_20686:
        /* <DEDUP_REMOVED lines=13> */
.L_x_20688:
[----:B------:R-:W-:Y:S05]  /*14710*/  BSYNC.RECONVERGENT B3 ;  /* 0x0000000000037941 */ /* 0x000fea0003800200 */
.L_x_20687:
        /* <DEDUP_REMOVED lines=52> */
.L_x_20685:
[----:B------:R-:W-:Y:S05]  /*14a60*/  BSYNC.RECONVERGENT B2 ;  /* 0x0000000000027941 */ /* 0x000fea0003800200 */
.L_x_20684:
        /* <DEDUP_REMOVED lines=23> */
.L_x_20691:
        /* <DEDUP_REMOVED lines=13> */
.L_x_20693:
[----:B------:R-:W-:Y:S05]  /*14cb0*/  BSYNC.RECONVERGENT B3 ;  /* 0x0000000000037941 */ /* 0x000fea0003800200 */
.L_x_20692:
        /* <DEDUP_REMOVED lines=52> */
.L_x_20690:
[----:B------:R-:W-:Y:S05]  /*15000*/  BSYNC.RECONVERGENT B2 ;  /* 0x0000000000027941 */ /* 0x000fea0003800200 */
.L_x_20689:
        /* <DEDUP_REMOVED lines=23> */
.L_x_20696:
        /* <DEDUP_REMOVED lines=15> */
.L_x_20698:
[----:B------:R-:W-:Y:S05]  /*15270*/  BSYNC.RECONVERGENT B3 ;  /* 0x0000000000037941 */ /* 0x000fea0003800200 */
.L_x_20697:
        /* <DEDUP_REMOVED lines=52> */
.L_x_20695:
[----:B------:R-:W-:Y:S05]  /*155c0*/  BSYNC.RECONVERGENT B2 ;  /* 0x0000000000027941 */ /* 0x000fea0003800200 */
.L_x_20694:
        /* <DEDUP_REMOVED lines=11> */
[----:B------:R-:W-:Y:S01]  /*15680*/  FFMA.FTZ R147, R116, R23, R147 ;  /* 0x0000001774937223 */ /* 0x000fe20000010093 */
[----:B------:R-:W-:-:S04]  /*15690*/  F2FP.F16.F32.PACK_AB R116, R126, R15 ;  /* 0x0000000f7e74723e */ /* 0x000fc800000000ff */
[----:B------:R-:W-:Y:S01]  /*156a0*/  F2FP.F16.F32.PACK_AB R119, R147, R143 ;  /* 0x0000008f9377723e */ /* 0x000fe200000000ff */
[----:B------:R-:W-:Y:S06]  /*156b0*/  BRA `(.L_x_20699) ;  /* 0x0000002c00547947 */ /* 0x000fec0003800000 */
.L_x_20658:
        /* <DEDUP_REMOVED lines=16> */
.L_x_20702:
        /* <DEDUP_REMOVED lines=13> */
.L_x_20704:
[----:B------:R-:W-:Y:S05]  /*15890*/  BSYNC.RECONVERGENT B3 ;  /* 0x0000000000037941 */ /* 0x000fea0003800200 */
.L_x_20703:
        /* <DEDUP_REMOVED lines=51> */
.L_x_20701:
[----:B------:R-:W-:Y:S05]  /*15bd0*/  BSYNC.RECONVERGENT B2 ;  /* 0x0000000000027941 */ /* 0x000fea0003800200 */
.L_x_20700:
        /* <DEDUP_REMOVED lines=9> */
[----:B------:R-:W-:-:S02]  /*15c70*/  MOV R5, R4 ;  /* 0x0000000400057202 */ /* 0x000fc40000000f00 */
[----:B0-----:R-:W-:Y:S01]  /*15c80*/  FMUL.FTZ R15, R134, R147 ;  /* 0x00000093860f7220 */ /* 0x001fe20000410000 */
[----:B------:R-:W-:Y:S01]  /*15c90*/  IMAD.MOV.U32 R134, RZ, RZ, 0x2 ;  /* 0x00000002ff867424 */ /* 0x000fe200078e00ff */
[----:B-1----:R-:W-:-:S04]  /*15ca0*/  FSETP.GTU.FTZ.AND P1, PT, R126, R157, PT ;  /* 0x0000009d7e00720b */ /* 0x002fc80003f3c000 */
        /* <DEDUP_REMOVED lines=13> */
.L_x_20707:
        /* <DEDUP_REMOVED lines=13> */
.L_x_20709:
[----:B------:R-:W-:Y:S05]  /*15e50*/  BSYNC.RECONVERGENT B3 ;  /* 0x0000000000037941 */ /* 0x000fea0003800200 */
.L_x_20708:
        /* <DEDUP_REMOVED lines=52> */
.L_x_20706:
[----:B------:R-:W-:Y:S05]  /*161a0*/  BSYNC.RECONVERGENT B2 ;  /* 0x0000000000027941 */ /* 0x000fea0003800200 */
.L_x_20705:
        /* <DEDUP_REMOVED lines=23> */
.L_x_20712:
        /* <DEDUP_REMOVED lines=13> */
.L_x_20714:
[----:B------:R-:W-:Y:S05]  /*163f0*/  BSYNC.RECONVERGENT B3 ;  /* 0x0000000000037941 */ /* 0x000fea0003800200 */
.L_x_20713:
        /* <DEDUP_REMOVED lines=52> */
.L_x_20711:
[----:B------:R-:W-:Y:S05]  /*16740*/  BSYNC.RECONVERGENT B2 ;  /* 0x0000000000027941 */ /* 0x000fea0003800200 */
.L_x_20710:
        /* <DEDUP_REMOVED lines=22> */
.L_x_20717:
        /* <DEDUP_REMOVED lines=13> */
.L_x_20719:
[----:B------:R-:W-:Y:S05]  /*16980*/  BSYNC.RECONVERGENT B3 ;  /* 0x0000000000037941 */ /* 0x000fea0003800200 */
.L_x_20718:
        /* <DEDUP_REMOVED lines=52> */
.L_x_20716:
[----:B------:R-:W-:Y:S05]  /*16cd0*/  BSYNC.RECONVERGENT B2 ;  /* 0x0000000000027941 */ /* 0x000fea0003800200 */
.L_x_20715:
        /* <DEDUP_REMOVED lines=22> */
.L_x_20722:
        /* <DEDUP_REMOVED lines=13> */
.L_x_20724:
[----:B------:R-:W-:Y:S05]  /*16f10*/  BSYNC.RECONVERGENT B3 ;  /* 0x0000000000037941 */ /* 0x000fea0003800200 */
.L_x_20723:
        /* <DEDUP_REMOVED lines=52> */
.L_x_20721:
[----:B------:R-:W-:Y:S05]  /*17260*/  BSYNC.RECONVERGENT B2 ;  /* 0x0000000000027941 */ /* 0x000fea0003800200 */
.L_x_20720:
        /* <DEDUP_REMOVED lines=22> */
.L_x_20727:
        /* <DEDUP_REMOVED lines=13> */
.L_x_20729:
[----:B------:R-:W-:Y:S05]  /*174a0*/  BSYNC.RECONVERGENT B3 ;  /* 0x0000000000037941 */ /* 0x000fea0003800200 */
.L_x_20728:
        /* <DEDUP_REMOVED lines=52> */
.L_x_20726:
[----:B------:R-:W-:Y:S05]  /*177f0*/  BSYNC.RECONVERGENT B2 ;  /* 0x0000000000027941 */ /* 0x000fea0003800200 */
.L_x_20725:
        /* <DEDUP_REMOVED lines=22> */
.L_x_20732:
        /* <DEDUP_REMOVED lines=13> */
.L_x_20734:
[----:B------:R-:W-:Y:S05]  /*17a30*/  BSYNC.RECONVERGENT B3 ;  /* 0x0000000000037941 */ /* 0x000fea0003800200 */
.L_x_20733:
        /* <DEDUP_REMOVED lines=52> */
.L_x_20731:
[----:B------:R-:W-:Y:S05]  /*17d80*/  BSYNC.RECONVERGENT B2 ;  /* 0x0000000000027941 */ /* 0x000fea0003800200 */
.L_x_20730:
        /* <DEDUP_REMOVED lines=22> */
.L_x_20737:
        /* <DEDUP_REMOVED lines=15> */
.L_x_20739:
[----:B------:R-:W-:Y:S05]  /*17fe0*/  BSYNC.RECONVERGENT B3 ;  /* 0x0000000000037941 */ /* 0x000fea0003800200 */
.L_x_20738:
        /* <DEDUP_REMOVED lines=49> */
[----:B------:R-:W-:Y:S02]  /*18300*/  LOP3.LUT R7, R160, UR17, R117, 0x96, !PT ;  /* 0x00000011a0077c12 */ /* 0x000fe4000f8e9675 */
[----:B------:R-:W-:Y:S01]  /*18310*/  MOV R117, R156 ;  /* 0x0000009c00757202 */ /* 0x000fe20000000f00 */
[----:B------:R-:W-:-:S07]  /*18320*/  IMAD.MOV.U32 R156, RZ, RZ, R116 ;  /* 0x000000ffff9c7224 */ /* 0x000fce00078e0074 */
.L_x_20736:
[----:B------:R-:W-:Y:S05]  /*18330*/  BSYNC.RECONVERGENT B2 ;  /* 0x0000000000027941 */ /* 0x000fea0003800200 */
.L_x_20735:
        /* <DEDUP_REMOVED lines=13> */
.L_x_20699:
        /* <DEDUP_REMOVED lines=16> */
[----:B------:R-:W-:Y:S01]  /*18510*/  LOP3.LUT R162, R148, R151, RZ, 0xfc, !PT ;  /* 0x0000009794a27212 */ /* 0x000fe200078efcff */
[----:B------:R-:W-:Y:S01]  /*18520*/  IMAD.MOV.U32 R148, RZ, RZ, R156 ;  /* 0x000000ffff947224 */ /* 0x000fe200078e009c */
[----:B------:R3:W-:Y:S01]  /*18530*/  STG.E.128 desc[UR6][R158.64], R116 ;  /* 0x000000749e007986 */ /* 0x0007e2000c101d06 */
[----:B-1----:R-:W-:-:S05]  /*18540*/  IMAD.WIDE.U32 R160, R153, 0x8, R160 ;  /* 0x0000000899a07825 */ /* 0x002fca00078e00a0 */
[----:B------:R3:W-:Y:S02]  /*18550*/  STG.E.64 desc[UR6][R160.64], R162 ;  /* 0x000000a2a0007986 */ /* 0x0007e4000c101b06 */
.L_x_20657:
[----:B------:R-:W-:Y:S05]  /*18560*/  BSYNC.RECONVERGENT B1 ;  /* 0x0000000000017941 */ /* 0x000fea0003800200 */
.L_x_20656:
        /* <DEDUP_REMOVED lines=49> */
[----:B-1----:R-:W1:Y:S02]  /*18880*/  SHFL.BFLY PT, R156, R149, 0x10, 0x1f ;  /* 0x0e001f00959c7f89 */ /* 0x002e6400000e0000 */
        /* <DEDUP_REMOVED lines=19> */
[----:B------:R-:W-:-:S05]  /*189c0*/  FFMA.FTZ R116, R149, R149, R116 ;  /* 0x0000009595747223 */ /* 0x000fca0000010074 */
        /* <DEDUP_REMOVED lines=56> */
.L_x_20761:
        /* <DEDUP_REMOVED lines=39> */
[----:B------:R-:W-:Y:S01]  /*18fc0*/  F2FP.F16.F32.PACK_AB R117, R156, R117 ;  /* 0x000000759c75723e */ /* 0x000fe200000000ff */
[----:B------:R-:W-:Y:S01]  /*18fd0*/  FMUL.FTZ R158, R149, R118 ;  /* 0x00000076959e7220 */ /* 0x000fe20000410000 */
[----:B------:R-:W-:Y:S01]  /*18fe0*/  FFMA.FTZ R118, R119, R108, R100 ;  /* 0x0000006c77767223 */ /* 0x000fe20000010064 */
[C---:B0-----:R-:W-:Y:S01]  /*18ff0*/  IMAD.WIDE.U32 R150, R2.reuse, 0x10, R150 ;  /* 0x0000001002967825 */ /* 0x041fe200078e0096 */
[----:B------:R-:W-:-:S03]  /*19000*/  IADD3 R2, PT, PT, R2, 0x20, RZ ;  /* 0x0000002002027810 */ /* 0x000fc60007ffe0ff */
[----:B------:R-:W-:-:S05]  /*19010*/  FFMA.FTZ R119, R158, R109, R101 ;  /* 0x0000006d9e777223 */ /* 0x000fca0000010065 */
[----:B------:R-:W-:Y:S02]  /*19020*/  F2FP.F16.F32.PACK_AB R118, R119, R118 ;  /* 0x000000767776723e */ /* 0x000fe400000000ff */
[----:B------:R-:W-:-:S05]  /*19030*/  F2FP.F16.F32.PACK_AB R119, R162, R155 ;  /* 0x0000009ba277723e */ /* 0x000fca00000000ff */
[----:B------:R1:W-:Y:S02]  /*19040*/  STG.E.128 desc[UR6][R150.64], R116 ;  /* 0x0000007496007986 */ /* 0x0003e4000c101d06 */
.L_x_20742:
[----:B------:R-:W-:Y:S05]  /*19050*/  BSYNC.RECONVERGENT B1 ;  /* 0x0000000000017941 */ /* 0x000fea0003800200 */
.L_x_20741:
[----:B------:R-:W-:Y:S01]  /*19060*/  ISETP.NE.AND P1, PT, R152, RZ, PT ;  /* 0x000000ff9800720c */ /* 0x000fe20003f25270 */
        /* <DEDUP_REMOVED lines=28> */
[----:B0-----:R-:W-:-:S04]  /*19230*/  IMAD.WIDE.U32 R150, R2, 0x10, R150 ;  /* 0x0000001002967825 */ /* 0x001fc800078e0096 */
[----:B------:R-:W-:Y:S01]  /*19240*/  FFMA.FTZ R119, R156, R85, R77 ;  /* 0x000000559c777223 */ /* 0x000fe2000001004d */
[----:B------:R-:W-:-:S04]  /*19250*/  VIADD R2, R2, 0x20 ;  /* 0x0000002002027836 */ /* 0x000fc80000000000 */
[----:B------:R-:W-:Y:S02]  /*19260*/  F2FP.F16.F32.PACK_AB R118, R119, R118 ;  /* 0x000000767776723e */ /* 0x000fe400000000ff */
[----:B------:R-:W-:-:S05]  /*19270*/  F2FP.F16.F32.PACK_AB R119, R160, R155 ;  /* 0x0000009ba077723e */ /* 0x000fca00000000ff */
[----:B------:R2:W-:Y:S02]  /*19280*/  STG.E.128 desc[UR6][R150.64], R116 ;  /* 0x0000007496007986 */ /* 0x0005e4000c101d06 */
.L_x_20744:
[----:B------:R-:W-:Y:S05]  /*19290*/  BSYNC.RECONVERGENT B1 ;  /* 0x0000000000017941 */ /* 0x000fea0003800200 */
.L_x_20743:
[----:B------:R-:W-:Y:S01]  /*192a0*/  ISETP.NE.AND P1, PT, R154, RZ, PT ;  /* 0x000000ff9a00720c */ /* 0x000fe20003f25270 */
        /* <DEDUP_REMOVED lines=34> */
.L_x_20746:
[----:B------:R-:W-:Y:S05]  /*194d0*/  BSYNC.RECONVERGENT B1 ;  /* 0x0000000000017941 */ /* 0x000fea0003800200 */
.L_x_20745:
[----:B------:R-:W-:Y:S04]  /*194e0*/  BSSY.RECONVERGENT B1, `(.L_x_20747) ;  /* 0x0000021000017945 */ /* 0x000fe80003800200 */
[----:B------:R-:W-:Y:S05]  /*194f0*/  @!P0 BRA `(.L_x_20748) ;  /* 0x00000000007c8947 */ /* 0x000fea0003800000 */
[--C-:B-123--:R-:W-:Y:S01]  /*19500*/  FADD.FTZ R150, R143, -R153.reuse ;  /* 0x800000998f967221 */ /* 0x10efe20000010000 */
[--C-:B0-----:R-:W-:Y:S01]  /*19510*/  FADD.FTZ R116, R15, -R153.reuse ;  /* 0x800000990f747221 */ /* 0x101fe20000010000 */
[--C-:B------:R-:W-:Y:S01]  /*19520*/  FADD.FTZ R152, R127, -R153.reuse ;  /* 0x800000997f987221 */ /* 0x100fe20000010000 */
[--C-:B------:R-:W-:Y:S01]  /*19530*/  FADD.FTZ R118, R126, -R153.reuse ;  /* 0x800000997e767221 */ /* 0x100fe20000010000 */
[----:B------:R-:W-:Y:S01]  /*19540*/  FMUL.FTZ R119, R149, R150 ;  /* 0x0000009695777220 */ /* 0x000fe20000410000 */
[--C-:B------:R-:W-:Y:S01]  /*19550*/  FADD.FTZ R154, R134, -R153.reuse ;  /* 0x80000099869a7221 */ /* 0x100fe20000010000 */
[----:B------:R-:W0:Y:S01]  /*19560*/  LDC.64 R150, c[0x0][0x428] ;  /* 0x00010a00ff967b82 */ /* 0x000e220000000a00 */
        /* <DEDUP_REMOVED lines=21> */
[----:B0-----:R-:W-:Y:S01]  /*196c0*/  IMAD.WIDE.U32 R150, R2, 0x10, R150 ;  /* 0x0000001002967825 */ /* 0x001fe200078e0096 */
[----:B------:R-:W-:-:S05]  /*196d0*/  F2FP.F16.F32.PACK_AB R116, R116, R149 ;  /* 0x000000957474723e */ /* 0x000fca00000000ff */
[----:B------:R4:W-:Y:S02]  /*196e0*/  STG.E.128 desc[UR6][R150.64], R116 ;  /* 0x0000007496007986 */ /* 0x0009e4000c101d06 */
.L_x_20748:
[----:B------:R-:W-:Y:S05]  /*196f0*/  BSYNC.RECONVERGENT B1 ;  /* 0x0000000000017941 */ /* 0x000fea0003800200 */
.L_x_20747:
[----:B01234-:R-:W0:Y:S02]  /*19700*/  LDC.64 R116, c[0x0][0x380] ;  /* 0x0000e000ff747b82 */ /* 0x01fe240000000a00 */
[----:B0-----:R-:W-:-:S05]  /*19710*/  IMAD R10, R116, 0x4, R10 ;  /* 0x00000004740a7824 */ /* 0x001fca00078e020a */
[----:B------:R-:W-:-:S13]  /*19720*/  ISETP.GE.AND P0, PT, R10, R117, PT ;  /* 0x000000750a00720c */ /* 0x000fda0003f06270 */
[----:B------:R-:W-:Y:S05]  /*19730*/  @!P0 BRA `(.L_x_20749) ;  /* 0xfffffe7400f88947 */ /* 0x000fea000383ffff */
[----:B------:R-:W-:Y:S05]  /*19740*/  BSYNC B0 ;  /* 0x0000000000007941 */ /* 0x000fea0003800000 */
.L_x_20404:
[----:B------:R-:W-:Y:S05]  /*19750*/  EXIT ;  /* 0x000000000000794d */ /* 0x000fea0003800000 */
.L_x_20740:
[----:B------:R-:W-:Y:S01]  /*19760*/  HFMA2 R160, -RZ, RZ, 0, 1.847743988037109375e-06 ;  /* 0x0000001fffa07431 */ /* 0x000fe200000001ff */
[----:B------:R-:W-:Y:S01]  /*19770*/  BSSY B1, `(.L_x_20750) ;  /* 0x0000007000017945 */ /* 0x000fe20003800000 */
[----:B-1----:R-:W-:Y:S01]  /*19780*/  MOV R158, R116 ;  /* 0x00000074009e7202 */ /* 0x002fe20000000f00 */
[----:B------:R-:W-:Y:S02]  /*19790*/  IMAD.MOV.U32 R157, RZ, RZ, 0x1 ;  /* 0x00000001ff9d7424 */ /* 0x000fe400078e00ff */
[----:B------:R-:W-:-:S07]  /*197a0*/  IMAD.MOV.U32 R155, RZ, RZ, -0x1 ;  /* 0xffffffffff9b7424 */ /* 0x000fce00078e00ff */
[----:B-----5:R-:W-:Y:S05]  /*197b0*/  WARPSYNC.COLLECTIVE R155, `(.L_x_20751) ;  /* 0x000000009b087348 */ /* 0x020fea0003c00000 */
[----:B------:R0:W1:Y:S02]  /*197c0*/  SHFL.BFLY P5, R153, R158, R157, R160 ;  /* 0x0c00009d9e997389 */ /* 0x00006400000a00a0 */
[----:B01---5:R-:W-:Y:S05]  /*197d0*/  ENDCOLLECTIVE ;  /* 0x000000000000791b */ /* 0x023fea0003800000 */
.L_x_20751:
[----:B------:R-:W-:Y:S05]  /*197e0*/  BSYNC B1 ;  /* 0x0000000000017941 */ /* 0x000fea0003800000 */
.L_x_20750:
        /* <DEDUP_REMOVED lines=9> */
.L_x_20752:
[----:B------:R-:W-:Y:S02]  /*19880*/  IMAD.MOV.U32 R157, RZ, RZ, 0x4 ;  /* 0x00000004ff9d7424 */ /* 0x000fe400078e00ff */
[----:B------:R-:W-:-:S04]  /*19890*/  IMAD.MOV.U32 R117, RZ, RZ, R153 ;  /* 0x000000ffff757224 */ /* 0x000fc800078e0099 */
[----:B------:R-:W-:-:S05]  /*198a0*/  FADD.FTZ R119, R118, R117 ;  /* 0x0000007576777221 */ /* 0x000fca0000010000 */
[----:B------:R-:W-:-:S07]  /*198b0*/  MOV R158, R119 ;  /* 0x00000077009e7202 */ /* 0x000fce0000000f00 */
[----:B------:R-:W-:Y:S05]  /*198c0*/  WARPSYNC.COLLECTIVE R155, `(.L_x_20753) ;  /* 0x000000009b087348 */ /* 0x000fea0003c00000 */
[----:B------:R0:W1:Y:S02]  /*198d0*/  SHFL.BFLY P5, R153, R158, R157, R160 ;  /* 0x0c00009d9e997389 */ /* 0x00006400000a00a0 */
[----:B01----:R-:W-:Y:S05]  /*198e0*/  ENDCOLLECTIVE ;  /* 0x000000000000791b */ /* 0x003fea0003800000 */
.L_x_20753:
[----:B------:R-:W-:Y:S01]  /*198f0*/  HFMA2 R157, -RZ, RZ, 0, 4.76837158203125e-07 ;  /* 0x00000008ff9d7431 */ /* 0x000fe200000001ff */
[----:B------:R-:W-:-:S05]  /*19900*/  MOV R150, R153 ;  /* 0x0000009900967202 */ /* 0x000fca0000000f00 */
[----:B------:R-:W-:-:S04]  /*19910*/  FADD.FTZ R150, R119, R150 ;  /* 0x0000009677967221 */ /* 0x000fc80000010000 */
[----:B------:R-:W-:-:S07]  /*19920*/  IMAD.MOV.U32 R158, RZ, RZ, R150 ;  /* 0x000000ffff9e7224 */ /* 0x000fce00078e0096 */
[----:B------:R-:W-:Y:S05]  /*19930*/  WARPSYNC.COLLECTIVE R155, `(.L_x_20754) ;  /* 0x000000009b087348 */ /* 0x000fea0003c00000 */
[----:B------:R0:W1:Y:S02]  /*19940*/  SHFL.BFLY P5, R153, R158, R157, R160 ;  /* 0x0c00009d9e997389 */ /* 0x00006400000a00a0 */
[----:B01----:R-:W-:Y:S05]  /*19950*/  ENDCOLLECTIVE ;  /* 0x000000000000791b */ /* 0x003fea0003800000 */
.L_x_20754:
        /* <DEDUP_REMOVED lines=8> */
.L_x_20755:
        /* <DEDUP_REMOVED lines=73> */
.L_x_20756:
[----:B------:R-:W-:Y:S02]  /*19e70*/  IMAD.MOV.U32 R157, RZ, RZ, 0x2 ;  /* 0x00000002ff9d7424 */ /* 0x000fe400078e00ff */
[----:B------:R-:W-:-:S04]  /*19e80*/  IMAD.MOV.U32 R119, RZ, RZ, R153 ;  /* 0x000000ffff777224 */ /* 0x000fc800078e0099 */
[----:B------:R-:W-:-:S05]  /*19e90*/  FADD.FTZ R119, R116, R119 ;  /* 0x0000007774777221 */ /* 0x000fca0000010000 */
[----:B------:R-:W-:-:S07]  /*19ea0*/  MOV R158, R119 ;  /* 0x00000077009e7202 */ /* 0x000fce0000000f00 */
[----:B------:R-:W-:Y:S05]  /*19eb0*/  WARPSYNC.COLLECTIVE R155, `(.L_x_20757) ;  /* 0x000000009b087348 */ /* 0x000fea0003c00000 */
[----:B------:R0:W1:Y:S02]  /*19ec0*/  SHFL.BFLY P5, R153, R158, R157, R160 ;  /* 0x0c00009d9e997389 */ /* 0x00006400000a00a0 */
[----:B01----:R-:W-:Y:S05]  /*19ed0*/  ENDCOLLECTIVE ;  /* 0x000000000000791b */ /* 0x003fea0003800000 */
.L_x_20757:
[----:B------:R-:W-:Y:S01]  /*19ee0*/  HFMA2 R157, -RZ, RZ, 0, 2.384185791015625e-07 ;  /* 0x00000004ff9d7431 */ /* 0x000fe200000001ff */
[----:B------:R-:W-:-:S05]  /*19ef0*/  MOV R118, R153 ;  /* 0x0000009900767202 */ /* 0x000fca0000000f00 */
[----:B------:R-:W-:-:S04]  /*19f00*/  FADD.FTZ R118, R119, R118 ;  /* 0x0000007677767221 */ /* 0x000fc80000010000 */
[----:B------:R-:W-:-:S07]  /*19f10*/  IMAD.MOV.U32 R158, RZ, RZ, R118 ;  /* 0x000000ffff9e7224 */ /* 0x000fce00078e0076 */
[----:B------:R-:W-:Y:S05]  /*19f20*/  WARPSYNC.COLLECTIVE R155, `(.L_x_20758) ;  /* 0x000000009b087348 */ /* 0x000fea0003c00000 */
[----:B------:R0:W1:Y:S02]  /*19f30*/  SHFL.BFLY P5, R153, R158, R157, R160 ;  /* 0x0c00009d9e997389 */ /* 0x00006400000a00a0 */
[----:B01----:R-:W-:Y:S05]  /*19f40*/  ENDCOLLECTIVE ;  /* 0x000000000000791b */ /* 0x003fea0003800000 */
.L_x_20758:
[----:B------:R-:W-:Y:S02]  /*19f50*/  IMAD.MOV.U32 R157, RZ, RZ, 0x8 ;  /* 0x00000008ff9d7424 */ /* 0x000fe400078e00ff */
[----:B------:R-:W-:-:S04]  /*19f60*/  IMAD.MOV.U32 R149, RZ, RZ, R153 ;  /* 0x000000ffff957224 */ /* 0x000fc800078e0099 */
[----:B------:R-:W-:-:S05]  /*19f70*/  FADD.FTZ R149, R118, R149 ;  /* 0x0000009576957221 */ /* 0x000fca0000010000 */
[----:B------:R-:W-:-:S07]  /*19f80*/  MOV R158, R149 ;  /* 0x00000095009e7202 */ /* 0x000fce0000000f00 */
[----:B------:R-:W-:Y:S05]  /*19f90*/  WARPSYNC.COLLECTIVE R155, `(.L_x_20759) ;  /* 0x000000009b087348 */ /* 0x000fea0003c00000 */
[----:B------:R0:W1:Y:S02]  /*19fa0*/  SHFL.BFLY P5, R153, R158, R157, R160 ;  /* 0x0c00009d9e997389 */ /* 0x00006400000a00a0 */
[----:B01----:R-:W-:Y:S05]  /*19fb0*/  ENDCOLLECTIVE ;  /* 0x000000000000791b */ /* 0x003fea0003800000 */
.L_x_20759:
[----:B------:R-:W-:Y:S01]  /*19fc0*/  HFMA2 R157, -RZ, RZ, 0, 9.5367431640625e-07 ;  /* 0x00000010ff9d7431 */ /* 0x000fe200000001ff */
[----:B------:R-:W-:-:S05]  /*19fd0*/  MOV R150, R153 ;  /* 0x0000009900967202 */ /* 0x000fca0000000f00 */
[----:B------:R-:W-:-:S04]  /*19fe0*/  FADD.FTZ R150, R149, R150 ;  /* 0x0000009695967221 */ /* 0x000fc80000010000 */
[----:B------:R-:W-:-:S07]  /*19ff0*/  IMAD.MOV.U32 R158, RZ, RZ, R150 ;  /* 0x000000ffff9e7224 */ /* 0x000fce00078e0096 */
[----:B------:R-:W-:Y:S05]  /*1a000*/  WARPSYNC.COLLECTIVE R155, `(.L_x_20760) ;  /* 0x000000009b087348 */ /* 0x000fea0003c00000 */
[----:B------:R0:W1:Y:S02]  /*1a010*/  SHFL.BFLY P5, R153, R158, R157, R160 ;  /* 0x0c00009d9e997389 */ /* 0x00006400000a00a0 */
[----:B01----:R-:W-:Y:S05]  /*1a020*/  ENDCOLLECTIVE ;  /* 0x000000000000791b */ /* 0x003fea0003800000 */
.L_x_20760:
[----:B------:R-:W-:Y:S05]  /*1a030*/  BRA `(.L_x_20761) ;  /* 0xffffffec00447947 */ /* 0x000fea000383ffff */
.L_x_20762:
        /* <DEDUP_REMOVED lines=12> */
.L_x_37320:


//--------------------- .text._ZN10layer_norm13ln_fwd_kernelINS_13Kernel_traitsIf6__halfS2_S2_fjLj1024ELj1ELj4ELj1ELj16ENS_18Kernel_traits_baseILj1024EfS2_S2_S2_fjLj128EEEEELb1ELb1ELb0ELb1EEEvNS_9FwdParamsE --------------------------
	.section	.text._ZN10layer_norm13ln_fwd_kernelINS_13Kernel_traitsIf6__halfS2_S2_fjLj1024ELj1ELj4ELj1ELj16ENS_18Kernel_traits_baseILj1024EfS2_S2_S2_fjLj128EEEEELb1ELb1ELb0ELb1EEEvNS_9FwdParamsE,"ax",@progbits
	.align	128
        .global         _ZN10layer_norm13ln_fwd_kernelINS_13Kernel_traitsIf6__halfS2_S2_fjLj1024ELj1ELj4ELj1ELj16ENS_18Kernel_traits_baseILj1024EfS2_S2_S2_fjLj128EEEEELb1ELb1ELb0ELb1EEEvNS_9FwdParamsE
        .type           _ZN10layer_norm13ln_fwd_kernelINS_13Kernel_traitsIf6__halfS2_S2_fjLj1024ELj1ELj4ELj1ELj16ENS_18Kernel_traits_baseILj1024EfS2_S2_S2_fjLj128EEEEELb1ELb1ELb0ELb1EEEvNS_9FwdParamsE,@function
        .size           _ZN10layer_norm13ln_fwd_kernelINS_13Kernel_traitsIf6__halfS2_S2_fjLj1024ELj1ELj4ELj1ELj16ENS_18Kernel_traits_baseILj1024EfS2_S2_S2_fjLj128EEEEELb1ELb1ELb0ELb1EEEvNS_9FwdParamsE,(.L_x_37321 - _ZN10layer_norm13ln_fwd_kernelINS_13Kernel_traitsIf6__halfS2_S2_fjLj1024ELj1ELj4ELj1ELj16ENS_18Kernel_traits_baseILj1024EfS2_S2_S2_fjLj128EEEEELb1ELb1ELb0ELb1EEEvNS_9FwdParamsE)
        .other          _ZN10layer_norm13ln_fwd_kernelINS_13Kernel_traitsIf6__halfS2_S2_fjLj1024ELj1ELj4ELj1ELj16ENS_18Kernel_traits_baseILj1024EfS2_S2_S2_fjLj128EEEEELb1ELb1ELb0ELb1EEEvNS_9FwdParamsE,@"STO_CUDA_ENTRY STV_DEFAULT"
_ZN10layer_norm13ln_fwd_kernelINS_13Kernel_traitsIf6__halfS2_S2_fjLj1024ELj1ELj4ELj1ELj16ENS_18Kernel_traits_baseILj1024EfS2_S2_S2_fjLj128EEEEELb1ELb1ELb0ELb1EEEvNS_9FwdParamsE:
.text._ZN10layer_norm13ln_fwd_kernelINS_13Kernel_traitsIf6__halfS2_S2_fjLj1024ELj1ELj4ELj1ELj16ENS_18Kernel_traits_baseILj1024EfS2_S2_S2_fjLj128EEEEELb1ELb1ELb0ELb1EEEvNS_9FwdParamsE:
        /* <DEDUP_REMOVED lines=79> */
.L_x_20763:
        /* <DEDUP_REMOVED lines=36> */
.L_x_20764:
[----:B------:R-:W1:Y:S02]  /*0730*/  LDCU UR4, c[0x0][0x384] ;  /* 0x00007080ff0477ac */ /* 0x000e640008000800 */
[----:B-1----:R-:W-:-:S13]  /*0740*/  ISETP.GE.AND P0, PT, R2, UR4, PT ;  /* 0x0000000402007c0c */ /* 0x002fda000bf06270 */
[----:B------:R-:W-:Y:S05]  /*0750*/  @P0 EXIT ;  /* 0x000000000000094d */ /* 0x000fea0003800000 */
[----:B------:R-:W-:Y:S01]  /*0760*/  IMAD.HI.U32 R15, R0, -0x326172a9, RZ ;  /* 0xcd9e8d57000f7827 */ /* 0x000fe200078e00ff */
[----:B------:R-:W1:Y:S01]  /*0770*/  LDCU.64 UR4, c[0x0][0x3e0] ;  /* 0x00007c00ff0477ac */ /* 0x000e620008000a00 */
[----:B0-----:R-:W-:Y:S02]  /*0780*/  LOP3.LUT R16, R16, 0xfffffff7, RZ, 0xc0, !PT ;  /* 0xfffffff710107812 */ /* 0x001fe400078ec0ff */
[----:B------:R-:W-:Y:S01]  /*0790*/  IMAD.HI.U32 R17, R13, -0x2daee0ad, RZ ;  /* 0xd2511f530d117827 */ /* 0x000fe200078e00ff */
        /* <DEDUP_REMOVED lines=69> */
.L_x_21093:
        /* <DEDUP_REMOVED lines=15> */
[C---:B------:R-:W-:Y:S01]  /*0ce0*/  IADD3 R26, PT, PT, R166.reuse, 0x5384540f, RZ ;  /* 0x5384540fa61a7810 */ /* 0x040fe20007ffe0ff */
[C---:B------:R-:W-:Y:S01]  /*0cf0*/  VIADD R25, R166.reuse, 0xf1bbcdc8 ;  /* 0xf1bbcdc8a6197836 */ /* 0x040fe20000000000 */
[----:B------:R-:W-:Y:S01]  /*0d00*/  ISETP.NE.AND.EX P0, PT, RZ, UR9, PT, P0 ;  /* 0x00000009ff007c0c */ /* 0x000fe2000bf05300 */
[C---:B------:R-:W-:Y:S01]  /*0d10*/  VIADD R27, R167.reuse, 0x646e171e ;  /* 0x646e171ea71b7836 */ /* 0x040fe20000000000 */
[C---:B------:R-:W-:Y:S01]  /*0d20*/  IADD3 R29, PT, PT, R166.reuse, 0x1715609d, RZ ;  /* 0x1715609da61d7810 */ /* 0x040fe20007ffe0ff */
[----:B------:R-:W-:Y:S01]  /*0d30*/  VIADD R28, R166, 0xb54cda56 ;  /* 0xb54cda56a61c7836 */ /* 0x000fe20000000000 */
[C---:B------:R-:W-:Y:S01]  /*0d40*/  IADD3 R32, PT, PT, R167.reuse, -0x24c28bd8, RZ ;  /* 0xdb3d7428a7207810 */ /* 0x040fe20007ffe0ff */
[----:B------:R-:W-:-:S02]  /*0d50*/  VIADD R30, R167, 0x76cf5d0a ;  /* 0x76cf5d0aa71e7836 */ /* 0x000fc40000000000 */
[----:B------:R-:W-:Y:S02]  /*0d60*/  VIADD R31, R166, 0xdaa66d2b ;  /* 0xdaa66d2ba61f7836 */ /* 0x000fe40000000000 */
[----:B------:R-:W-:Y:S02]  /*0d70*/  IMAD.MOV.U32 R33, RZ, RZ, 0x2f800000 ;  /* 0x2f800000ff217424 */ /* 0x000fe400078e00ff */
        /* <DEDUP_REMOVED lines=16> */
.L_x_37160:
[----:B------:R-:W-:Y:S05]  /*0e80*/  BRX R20 -0xe90                                         (*"BRANCH_TARGETS .L_x_37161,.L_x_37162,.L_x_37163"*) ;  /* 0xfffffff0145c7949 */ /* 0x000fea000383ffff */
.L_x_37163:
[----:B------:R-:W-:Y:S01]  /*0e90*/  VIADD R20, R174, 0x1 ;  /* 0x00000001ae147836 */ /* 0x000fe20000000000 */
[----:B------:R-:W-:Y:S01]  /*0ea0*/  MOV R19, R177 ;  /* 0x000000b100137202 */ /* 0x000fe20000000f00 */
[----:B------:R-:W-:Y:S01]  /*0eb0*/  IMAD.MOV.U32 R148, RZ, RZ, R140 ;  /* 0x000000ffff947224 */ /* 0x000fe200078e008c */
[----:B------:R-:W-:Y:S06]  /*0ec0*/  BRA `(.L_x_20767) ;  /* 0x0000000000ec7947 */ /* 0x000fec0003800000 */
.L_x_37161:
[----:B------:R-:W-:Y:S01]  /*0ed0*/  IMAD.MOV.U32 R148, RZ, RZ, R140 ;  /* 0x000000ffff947224 */ /* 0x000fe200078e008c */
[----:B------:R-:W-:Y:S01]  /*0ee0*/  MOV R19, R175 ;  /* 0x000000af00137202 */ /* 0x000fe20000000f00 */
[----:B------:R-:W-:Y:S01]  /*0ef0*/  IMAD.MOV.U32 R20, RZ, RZ, 0x3 ;  /* 0x00000003ff147424 */ /* 0x000fe200078e00ff */
[----:B------:R-:W-:Y:S06]  /*0f00*/  BRA `(.L_x_20767) ;  /* 0x0000000000dc7947 */ /* 0x000fec0003800000 */
.L_x_37162:
        /* <DEDUP_REMOVED lines=13> */
.L_x_20769:
[----:B------:R-:W-:Y:S05]  /*0fe0*/  BSYNC.RECONVERGENT B1 ;  /* 0x0000000000017941 */ /* 0x000fea0003800200 */
.L_x_20768:
        /* <DEDUP_REMOVED lines=41> */
.L_x_20767:
[----:B------:R-:W-:Y:S05]  /*1280*/  BSYNC.RECONVERGENT B0 ;  /* 0x0000000000007941 */ /* 0x000fea0003800200 */
.L_x_20766:
[----:B------:R-:W-:Y:S01]  /*1290*/  I2FP.F32.U32 R22, R19 ;  /* 0x0000001300167245 */ /* 0x000fe20000201000 */
[----:B-----5:R-:W-:Y:S01]  /*12a0*/  HADD2.F32 R19, -RZ, R36.H0_H0 ;  /* 0x20000024ff137230 */ /* 0x020fe20000004100 */
[----:B------:R-:W-:Y:S01]  /*12b0*/  ISETP.NE.AND P2, PT, R20, 0x1, PT ;  /* 0x000000011400780c */ /* 0x000fe20003f45270 */
[----:B------:R-:W-:Y:S01]  /*12c0*/  IMAD.U32 R34, RZ, RZ, UR14 ;  /* 0x0000000eff227e24 */ /* 0x000fe2000f8e00ff */
[----:B------:R-:W-:Y:S01]  /*12d0*/  LOP3.LUT R16, R16, 0xfffffffb, RZ, 0xc0, !PT ;  /* 0xfffffffb10107812 */ /* 0x000fe200078ec0ff */
[----:B------:R-:W-:Y:S01]  /*12e0*/  FFMA.FTZ R22, R22, R33, 1.1641532182693481445e-10 ;  /* 0x2f00000016167423 */ /* 0x000fe20000010021 */
[----:B------:R-:W-:Y:S01]  /*12f0*/  FMUL.FTZ R19, R19, R24 ;  /* 0x0000001813137220 */ /* 0x000fe20000410000 */
[----:B------:R-:W-:Y:S01]  /*1300*/  IMAD.U32 R35, RZ, RZ, UR13 ;  /* 0x0000000dff237e24 */ /* 0x000fe2000f8e00ff */
[----:B------:R-:W-:Y:S01]  /*1310*/  BSSY.RECONVERGENT B0, `(.L_x_20770) ;  /* 0x000004b000007945 */ /* 0x000fe20003800200 */
[----:B------:R-:W-:Y:S02]  /*1320*/  IMAD.MOV.U32 R21, RZ, RZ, R176 ;  /* 0x000000ffff157224 */ /* 0x000fe400078e00b0 */
[----:B------:R-:W-:Y:S01]  /*1330*/  FMUL.FTZ R19, R19, R34 ;  /* 0x0000002213137220 */ /* 0x000fe20000410000 */
[----:B------:R-:W-:Y:S01]  /*1340*/  FSETP.GTU.FTZ.AND P1, PT, R22, R35, PT ;  /* 0x000000231600720b */ /* 0x000fe20003f3c000 */
[----:B------:R-:W-:-:S03]  /*1350*/  HADD2.F32 R22, -RZ, R40.H0_H0 ;  /* 0x20000028ff167230 */ /* 0x000fc60000004100 */
[----:B------:R-:W-:Y:S02]  /*1360*/  FSEL R19, R19, RZ, !P1 ;  /* 0x000000ff13137208 */ /* 0x000fe40004800000 */
[----:B------:R-:W-:-:S03]  /*1370*/  PLOP3.LUT P1, PT, P1, PT, PT, 0x8, 0x80 ;  /* 0x000000000080781c */ /* 0x000fc60000f2e170 */
[----:B------:R-:W-:Y:S01]  /*1380*/  FFMA.FTZ R19, R19, R72, R22 ;  /* 0x0000004813137223 */ /* 0x000fe20000010016 */
[----:B------:R-:W-:-:S09]  /*1390*/  HFMA2 R22, -RZ, RZ, 0, 1.1920928955078125e-07 ;  /* 0x00000002ff167431 */ /* 0x000fd200000001ff */
        /* <DEDUP_REMOVED lines=10> */
.L_x_20772:
        /* <DEDUP_REMOVED lines=13> */
.L_x_20774:
[----:B------:R-:W-:Y:S05]  /*1510*/  BSYNC.RECONVERGENT B1 ;  /* 0x0000000000017941 */ /* 0x000fea0003800200 */
.L_x_20773:
        /* <DEDUP_REMOVED lines=39> */
[----:B------:R-:W-:Y:S02]  /*1790*/  HFMA2 R22, -RZ, RZ, 0, 0 ;  /* 0x00000000ff167431 */ /* 0x000fe400000001ff */
[----:B------:R-:W-:Y:S01]  /*17a0*/  IMAD.MOV.U32 R148, RZ, RZ, R140 ;  /* 0x000000ffff947224 */ /* 0x000fe200078e008c */
[----:B------:R-:W-:-:S07]  /*17b0*/  LOP3.LUT R175, R12, R20, R141, 0x96, !PT ;  /* 0x000000140caf7212 */ /* 0x000fce00078e968d */
.L_x_20771:
[----:B------:R-:W-:Y:S05]  /*17c0*/  BSYNC.RECONVERGENT B0 ;  /* 0x0000000000007941 */ /* 0x000fea0003800200 */
.L_x_20770:
[----:B------:R-:W-:Y:S01]  /*17d0*/  I2FP.F32.U32 R20, R21 ;  /* 0x0000001500147245 */ /* 0x000fe20000201000 */
[----:B------:R-:W-:Y:S01]  /*17e0*/  HADD2.F32 R21, -RZ, R36.H1_H1 ;  /* 0x30000024ff157230 */ /* 0x000fe20000004100 */
[----:B------:R-:W-:Y:S01]  /*17f0*/  ISETP.NE.AND P2, PT, R22, 0x1, PT ;  /* 0x000000011600780c */ /* 0x000fe20003f45270 */
[----:B------:R-:W-:Y:S01]  /*1800*/  HADD2.F32 R23, -RZ, R40.H1_H1 ;  /* 0x30000028ff177230 */ /* 0x000fe20000004100 */
[----:B------:R-:W-:Y:S01]  /*1810*/  LOP3.LUT R16, R16, 0xfffffffd, RZ, 0xc0, !PT ;  /* 0xfffffffd10107812 */ /* 0x000fe200078ec0ff */
[----:B------:R-:W-:Y:S01]  /*1820*/  FFMA.FTZ R20, R20, R33, 1.1641532182693481445e-10 ;  /* 0x2f00000014147423 */ /* 0x000fe20000010021 */
[----:B------:R-:W-:Y:S01]  /*1830*/  FMUL.FTZ R21, R21, R24 ;  /* 0x0000001815157220 */ /* 0x000fe20000410000 */
[----:B------:R-:W-:Y:S03]  /*1840*/  BSSY.RECONVERGENT B0, `(.L_x_20775) ;  /* 0x000004a000007945 */ /* 0x000fe60003800200 */
[----:B------:R-:W-:Y:S01]  /*1850*/  FMUL.FTZ R21, R21, R34 ;  /* 0x0000002215157220 */ /* 0x000fe20000410000 */
[----:B------:R-:W-:-:S04]  /*1860*/  FSETP.GTU.FTZ.AND P1, PT, R20, R35, PT ;  /* 0x000000231400720b */ /* 0x000fc80003f3c000 */
[----:B------:R-:W-:Y:S01]  /*1870*/  FSEL R20, R21, RZ, !P1 ;  /* 0x000000ff15147208 */ /* 0x000fe20004800000 */
[----:B------:R-:W-:Y:S01]  /*1880*/  IMAD.MOV.U32 R21, RZ, RZ, R176 ;  /* 0x000000ffff157224 */ /* 0x000fe200078e00b0 */
        /* <DEDUP_REMOVED lines=13> */
.L_x_20777:
        /* <DEDUP_REMOVED lines=13> */
.L_x_20779:
[----:B------:R-:W-:Y:S05]  /*1a30*/  BSYNC.RECONVERGENT B1 ;  /* 0x0000000000017941 */ /* 0x000fea0003800200 */
.L_x_20778:
        /* <DEDUP_REMOVED lines=42> */
.L_x_20776:
[----:B------:R-:W-:Y:S05]  /*1ce0*/  BSYNC.RECONVERGENT B0 ;  /* 0x0000000000007941 */ /* 0x000fea0003800200 */
.L_x_20775:
        /* <DEDUP_REMOVED lines=23> */
.L_x_20782:
        /* <DEDUP_REMOVED lines=13> */
.L_x_20784:
[----:B------:R-:W-:Y:S05]  /*1f30*/  BSYNC.RECONVERGENT B1 ;  /* 0x0000000000017941 */ /* 0x000fea0003800200 */
.L_x_20783:
        /* <DEDUP_REMOVED lines=42> */
.L_x_20781:
[----:B------:R-:W-:Y:S05]  /*21e0*/  BSYNC.RECONVERGENT B0 ;  /* 0x0000000000007941 */ /* 0x000fea0003800200 */
.L_x_20780:
        /* <DEDUP_REMOVED lines=23> */
.L_x_20787:
        /* <DEDUP_REMOVED lines=13> */
.L_x_20789:
[----:B------:R-:W-:Y:S05]  /*2430*/  BSYNC.RECONVERGENT B1 ;  /* 0x0000000000017941 */ /* 0x000fea0003800200 */
.L_x_20788:
        /* <DEDUP_REMOVED lines=42> */
.L_x_20786:
[----:B------:R-:W-:Y:S05]  /*26e0*/  BSYNC.RECONVERGENT B0 ;  /* 0x0000000000007941 */ /* 0x000fea0003800200 */
.L_x_20785:
        /* <DEDUP_REMOVED lines=23> */
.L_x_20792:
        /* <DEDUP_REMOVED lines=13> */
.L_x_20794:
[----:B------:R-:W-:Y:S05]  /*2930*/  BSYNC.RECONVERGENT B1 ;  /* 0x0000000000017941 */ /* 0x000fea0003800200 */
.L_x_20793:
        /* <DEDUP_REMOVED lines=42> */
.L_x_20791:
[----:B------:R-:W-:Y:S05]  /*2be0*/  BSYNC.RECONVERGENT B0 ;  /* 0x0000000000007941 */ /* 0x000fea0003800200 */
.L_x_20790:
        /* <DEDUP_REMOVED lines=23> */
.L_x_20797:
        /* <DEDUP_REMOVED lines=13> */
.L_x_20799:
[----:B------:R-:W-:Y:S05]  /*2e30*/  BSYNC.RECONVERGENT B1 ;  /* 0x0000000000017941 */ /* 0x000fea0003800200 */
.L_x_20798:
        /* <DEDUP_REMOVED lines=42> */
.L_x_20796:
[----:B------:R-:W-:Y:S05]  /*30e0*/  BSYNC.RECONVERGENT B0 ;  /* 0x0000000000007941 */ /* 0x000fea0003800200 */
.L_x_20795:
        /* <DEDUP_REMOVED lines=23> */
.L_x_20802:
        /* <DEDUP_REMOVED lines=15> */
.L_x_20804:
[----:B------:R-:W-:Y:S05]  /*3350*/  BSYNC.RECONVERGENT B1 ;  /* 0x0000000000017941 */ /* 0x000fea0003800200 */
.L_x_20803:
        /* <DEDUP_REMOVED lines=42> */
.L_x_20801:
[----:B------:R-:W-:Y:S05]  /*3600*/  BSYNC.RECONVERGENT B0 ;  /* 0x0000000000007941 */ /* 0x000fea0003800200 */
.L_x_20800:
[----:B------:R-:W-:Y:S01]  /*3610*/  I2FP.F32.U32 R38, R38 ;  /* 0x0000002600267245 */ /* 0x000fe20000201000 */
[----:B------:R-:W-:Y:S01]  /*3620*/  HADD2.F32 R39, -RZ, R39.H1_H1 ;  /* 0x30000027ff277230 */ /* 0x000fe20000004100 */
[----:B------:R-:W-:Y:S01]  /*3630*/  F2FP.F16.F32.PACK_AB R142, R36, R23 ;  /* 0x00000017248e723e */ /* 0x000fe200000000ff */
[----:B------:R-:W-:Y:S01]  /*3640*/  HADD2.F32 R141, -RZ, R43.H1_H1 ;  /* 0x3000002bff8d7230 */ /* 0x000fe20000004100 */
[----:B------:R-:W-:Y:S01]  /*3650*/  F2FP.F16.F32.PACK_AB R140, R20, R19 ;  /* 0x00000013148c723e */ /* 0x000fe200000000ff */
[----:B------:R-:W-:Y:S01]  /*3660*/  FFMA.FTZ R38, R38, R33, 1.1641532182693481445e-10 ;  /* 0x2f00000026267423 */ /* 0x000fe20000010021 */
[----:B------:R-:W-:-:S04]  /*3670*/  FMUL.FTZ R39, R39, R24 ;  /* 0x0000001827277220 */ /* 0x000fc80000410000 */
        /* <DEDUP_REMOVED lines=8> */
.L_x_20765:
        /* <DEDUP_REMOVED lines=16> */
.L_x_20808:
        /* <DEDUP_REMOVED lines=13> */
.L_x_20810:
[----:B------:R-:W-:Y:S05]  /*38d0*/  BSYNC.RECONVERGENT B1 ;  /* 0x0000000000017941 */ /* 0x000fea0003800200 */
.L_x_20809:
        /* <DEDUP_REMOVED lines=41> */
.L_x_20807:
[----:B------:R-:W-:Y:S05]  /*3b70*/  BSYNC.RECONVERGENT B0 ;  /* 0x0000000000007941 */ /* 0x000fea0003800200 */
.L_x_20806:
        /* <DEDUP_REMOVED lines=9> */
[----:B------:R-:W-:Y:S02]  /*3c10*/  HFMA2 R22, -RZ, RZ, 0, 1.1920928955078125e-07 ;  /* 0x00000002ff167431 */ /* 0x000fe400000001ff */
[----:B------:R-:W-:Y:S01]  /*3c20*/  FMUL.FTZ R19, R19, R34 ;  /* 0x0000002213137220 */ /* 0x000fe20000410000 */
[----:B------:R-:W-:Y:S01]  /*3c30*/  FSETP.GTU.FTZ.AND P1, PT, R20, R35, PT ;  /* 0x000000231400720b */ /* 0x000fe20003f3c000 */
[----:B------:R-:W-:-:S03]  /*3c40*/  IMAD.MOV.U32 R20, RZ, RZ, R176 ;  /* 0x000000ffff147224 */ /* 0x000fc600078e00b0 */
        /* <DEDUP_REMOVED lines=13> */
.L_x_20813:
        /* <DEDUP_REMOVED lines=13> */
.L_x_20815:
[----:B------:R-:W-:Y:S05]  /*3df0*/  BSYNC.RECONVERGENT B1 ;  /* 0x0000000000017941 */ /* 0x000fea0003800200 */
.L_x_20814:
        /* <DEDUP_REMOVED lines=42> */
.L_x_20812:
[----:B------:R-:W-:Y:S05]  /*40a0*/  BSYNC.RECONVERGENT B0 ;  /* 0x0000000000007941 */ /* 0x000fea0003800200 */
.L_x_20811:
[----:B------:R-:W-:Y:S01]  /*40b0*/  I2FP.F32.U32 R20, R20 ;  /* 0x0000001400147245 */ /* 0x000fe20000201000 */
[----:B------:R-:W-:Y:S01]  /*40c0*/  HADD2.F32 R21, -RZ, R36.H1_H1 ;  /* 0x30000024ff157230 */ /* 0x000fe20000004100 */
[----:B------:R-:W-:Y:S01]  /*40d0*/  ISETP.NE.AND P2, PT, R22, 0x1, PT ;  /* 0x000000011600780c */ /* 0x000fe20003f45270 */
[----:B------:R-:W-:Y:S01]  /*40e0*/  BSSY.RECONVERGENT B0, `(.L_x_20816) ;  /* 0x000004d000007945 */ /* 0x000fe20003800200 */
[----:B------:R-:W-:Y:S01]  /*40f0*/  LOP3.LUT R16, R16, 0xfffffffd, RZ, 0xc0, !PT ;  /* 0xfffffffd10107812 */ /* 0x000fe200078ec0ff */
        /* <DEDUP_REMOVED lines=19> */
.L_x_20818:
        /* <DEDUP_REMOVED lines=13> */
.L_x_20820:
[----:B------:R-:W-:Y:S05]  /*4300*/  BSYNC.RECONVERGENT B1 ;  /* 0x0000000000017941 */ /* 0x000fea0003800200 */
.L_x_20819:
        /* <DEDUP_REMOVED lines=42> */
.L_x_20817:
[----:B------:R-:W-:Y:S05]  /*45b0*/  BSYNC.RECONVERGENT B0 ;  /* 0x0000000000007941 */ /* 0x000fea0003800200 */
.L_x_20816:
        /* <DEDUP_REMOVED lines=22> */
.L_x_20823:
        /* <DEDUP_REMOVED lines=13> */
.L_x_20825:
[----:B------:R-:W-:Y:S05]  /*47f0*/  BSYNC.RECONVERGENT B1 ;  /* 0x0000000000017941 */ /* 0x000fea0003800200 */
.L_x_20824:
        /* <DEDUP_REMOVED lines=42> */
.L_x_20822:
[----:B------:R-:W-:Y:S05]  /*4aa0*/  BSYNC.RECONVERGENT B0 ;  /* 0x0000000000007941 */ /* 0x000fea0003800200 */
.L_x_20821:
        /* <DEDUP_REMOVED lines=22> */
.L_x_20828:
        /* <DEDUP_REMOVED lines=13> */
.L_x_20830:
[----:B------:R-:W-:Y:S05]  /*4ce0*/  BSYNC.RECONVERGENT B1 ;  /* 0x0000000000017941 */ /* 0x000fea0003800200 */
.L_x_20829:
        /* <DEDUP_REMOVED lines=42> */
.L_x_20827:
[----:B------:R-:W-:Y:S05]  /*4f90*/  BSYNC.RECONVERGENT B0 ;  /* 0x0000000000007941 */ /* 0x000fea0003800200 */
.L_x_20826:
        /* <DEDUP_REMOVED lines=22> */
.L_x_20833:
        /* <DEDUP_REMOVED lines=13> */
.L_x_20835:
[----:B------:R-:W-:Y:S05]  /*51d0*/  BSYNC.RECONVERGENT B1 ;  /* 0x0000000000017941 */ /* 0x000fea0003800200 */
.L_x_20834:
        /* <DEDUP_REMOVED lines=42> */
.L_x_20832:
[----:B------:R-:W-:Y:S05]  /*5480*/  BSYNC.RECONVERGENT B0 ;  /* 0x0000000000007941 */ /* 0x000fea0003800200 */
.L_x_20831:
        /* <DEDUP_REMOVED lines=22> */
.L_x_20838:
        /* <DEDUP_REMOVED lines=13> */
.L_x_20840:
[----:B------:R-:W-:Y:S05]  /*56c0*/  BSYNC.RECONVERGENT B1 ;  /* 0x0000000000017941 */ /* 0x000fea0003800200 */
.L_x_20839:
        /* <DEDUP_REMOVED lines=42> */
.L_x_20837:
[----:B------:R-:W-:Y:S05]  /*5970*/  BSYNC.RECONVERGENT B0 ;  /* 0x0000000000007941 */ /* 0x000fea0003800200 */
.L_x_20836:
        /* <DEDUP_REMOVED lines=22> */
.L_x_20843:
        /* <DEDUP_REMOVED lines=15> */
.L_x_20845:
[----:B------:R-:W-:Y:S05]  /*5bd0*/  BSYNC.RECONVERGENT B1 ;  /* 0x0000000000017941 */ /* 0x000fea0003800200 */
.L_x_20844:
        /* <DEDUP_REMOVED lines=42> */
.L_x_20842:
[----:B------:R-:W-:Y:S05]  /*5e80*/  BSYNC.RECONVERGENT B0 ;  /* 0x0000000000007941 */ /* 0x000fea0003800200 */
.L_x_20841:
        /* <DEDUP_REMOVED lines=11> */
[----:B------:R-:W-:-:S05]  /*5f40*/  FMUL.FTZ R38, R38, R71 ;  /* 0x0000004726267220 */ /* 0x000fca0000410000 */
[----:B------:R-:W-:-:S07]  /*5f50*/  F2FP.F16.F32.PACK_AB R143, R38, R37 ;  /* 0x00000025268f723e */ /* 0x000fce00000000ff */
.L_x_20805:
        /* <DEDUP_REMOVED lines=43> */
.L_x_20849:
        /* <DEDUP_REMOVED lines=13> */
.L_x_20851:
[----:B------:R-:W-:Y:S05]  /*62e0*/  BSYNC.RECONVERGENT B1 ;  /* 0x0000000000017941 */ /* 0x000fea0003800200 */
.L_x_20850:
        /* <DEDUP_REMOVED lines=41> */
.L_x_20848:
[----:B------:R-:W-:Y:S05]  /*6580*/  BSYNC.RECONVERGENT B0 ;  /* 0x0000000000007941 */ /* 0x000fea0003800200 */
.L_x_20847:
[----:B------:R-:W-:Y:S01]  /*6590*/  I2FP.F32.U32 R140, R140 ;  /* 0x0000008c008c7245 */ /* 0x000fe20000201000 */
[----:B-----5:R-:W-:Y:S01]  /*65a0*/  HADD2.F32 R141, -RZ, R144.H0_H0 ;  /* 0x20000090ff8d7230 */ /* 0x020fe20000004100 */
[----:B------:R-:W-:Y:S01]  /*65b0*/  ISETP.NE.AND P2, PT, R142, 0x1, PT ;  /* 0x000000018e00780c */ /* 0x000fe20003f45270 */
[----:B------:R-:W-:Y:S01]  /*65c0*/  HADD2.F32 R148, -RZ, R40.H0_H0 ;  /* 0x20000028ff947230 */ /* 0x000fe20000004100 */
[----:B------:R-:W-:Y:S01]  /*65d0*/  LOP3.LUT R16, R16, 0xfffffffb, RZ, 0xc0, !PT ;  /* 0xfffffffb10107812 */ /* 0x000fe200078ec0ff */
[----:B------:R-:W-:Y:S01]  /*65e0*/  FFMA.FTZ R140, R140, R33, 1.1641532182693481445e-10 ;  /* 0x2f0000008c8c7423 */ /* 0x000fe20000010021 */
[----:B------:R-:W-:Y:S01]  /*65f0*/  FMUL.FTZ R141, R141, R24 ;  /* 0x000000188d8d7220 */ /* 0x000fe20000410000 */
[----:B------:R-:W-:Y:S01]  /*6600*/  BSSY.RECONVERGENT B0, `(.L_x_20852) ;  /* 0x000004a000007945 */ /* 0x000fe20003800200 */
[----:B------:R-:W-:Y:S02]  /*6610*/  IMAD.MOV.U32 R149, RZ, RZ, 0x2 ;  /* 0x00000002ff957424 */ /* 0x000fe400078e00ff */
[----:B------:R-:W-:Y:S01]  /*6620*/  FMUL.FTZ R141, R141, R34 ;  /* 0x000000228d8d7220 */ /* 0x000fe20000410000 */
[----:B------:R-:W-:-:S02]  /*6630*/  FSETP.GTU.FTZ.AND P1, PT, R140, R35, PT ;  /* 0x000000238c00720b */ /* 0x000fc40003f3c000 */
[----:B------:R-:W-:Y:S02]  /*6640*/  MOV R140, R176 ;  /* 0x000000b0008c7202 */ /* 0x000fe40000000f00 */
        /* <DEDUP_REMOVED lines=13> */
.L_x_20854:
        /* <DEDUP_REMOVED lines=13> */
.L_x_20856:
[----:B------:R-:W-:Y:S05]  /*67f0*/  BSYNC.RECONVERGENT B1 ;  /* 0x0000000000017941 */ /* 0x000fea0003800200 */
.L_x_20855:
        /* <DEDUP_REMOVED lines=42> */
.L_x_20853:
[----:B------:R-:W-:Y:S05]  /*6aa0*/  BSYNC.RECONVERGENT B0 ;  /* 0x0000000000007941 */ /* 0x000fea0003800200 */
.L_x_20852:
[----:B------:R-:W-:Y:S01]  /*6ab0*/  I2FP.F32.U32 R140, R140 ;  /* 0x0000008c008c7245 */ /* 0x000fe20000201000 */
[----:B------:R-:W-:Y:S01]  /*6ac0*/  HADD2.F32 R141, -RZ, R144.H1_H1 ;  /* 0x30000090ff8d7230 */ /* 0x000fe20000004100 */
[----:B------:R-:W-:Y:S01]  /*6ad0*/  ISETP.NE.AND P2, PT, R149, 0x1, PT ;  /* 0x000000019500780c */ /* 0x000fe20003f45270 */
[----:B------:R-:W-:Y:S01]  /*6ae0*/  HADD2.F32 R143, -RZ, R40.H1_H1 ;  /* 0x30000028ff8f7230 */ /* 0x000fe20000004100 */
[----:B------:R-:W-:Y:S01]  /*6af0*/  LOP3.LUT R16, R16, 0xfffffffd, RZ, 0xc0, !PT ;  /* 0xfffffffd10107812 */ /* 0x000fe200078ec0ff */
[----:B------:R-:W-:Y:S01]  /*6b00*/  FFMA.FTZ R140, R140, R33, 1.1641532182693481445e-10 ;  /* 0x2f0000008c8c7423 */ /* 0x000fe20000010021 */
[----:B------:R-:W-:Y:S01]  /*6b10*/  FMUL.FTZ R141, R141, R24 ;  /* 0x000000188d8d7220 */ /* 0x000fe20000410000 */
[----:B------:R-:W-:Y:S01]  /*6b20*/  BSSY.RECONVERGENT B0, `(.L_x_20857) ;  /* 0x000004a000007945 */ /* 0x000fe20003800200 */
[----:B------:R-:W-:Y:S02]  /*6b30*/  HFMA2 R142, -RZ, RZ, 0, 1.1920928955078125e-07 ;  /* 0x00000002ff8e7431 */ /* 0x000fe400000001ff */
[----:B------:R-:W-:Y:S01]  /*6b40*/  FMUL.FTZ R141, R141, R34 ;  /* 0x000000228d8d7220 */ /* 0x000fe20000410000 */
[----:B------:R-:W-:Y:S01]  /*6b50*/  FSETP.GTU.FTZ.AND P1, PT, R140, R35, PT ;  /* 0x000000238c00720b */ /* 0x000fe20003f3c000 */
[----:B------:R-:W-:-:S03]  /*6b60*/  IMAD.MOV.U32 R140, RZ, RZ, R176 ;  /* 0x000000ffff8c7224 */ /* 0x000fc600078e00b0 */
        /* <DEDUP_REMOVED lines=13> */
.L_x_20859:
        /* <DEDUP_REMOVED lines=13> */
.L_x_20861:
[----:B------:R-:W-:Y:S05]  /*6d10*/  BSYNC.RECONVERGENT B1 ;  /* 0x0000000000017941 */ /* 0x000fea0003800200 */
.L_x_20860:
        /* <DEDUP_REMOVED lines=42> */
.L_x_20858:
[----:B------:R-:W-:Y:S05]  /*6fc0*/  BSYNC.RECONVERGENT B0 ;  /* 0x0000000000007941 */ /* 0x000fea0003800200 */
.L_x_20857:
        /* <DEDUP_REMOVED lines=23> */
.L_x_20864:
        /* <DEDUP_REMOVED lines=13> */
.L_x_20866:
[----:B------:R-:W-:Y:S05]  /*7210*/  BSYNC.RECONVERGENT B1 ;  /* 0x0000000000017941 */ /* 0x000fea0003800200 */
.L_x_20865:
        /* <DEDUP_REMOVED lines=42> */
.L_x_20863:
[----:B------:R-:W-:Y:S05]  /*74c0*/  BSYNC.RECONVERGENT B0 ;  /* 0x0000000000007941 */ /* 0x000fea0003800200 */
.L_x_20862:
        /* <DEDUP_REMOVED lines=23> */
.L_x_20869:
        /* <DEDUP_REMOVED lines=13> */
.L_x_20871:
[----:B------:R-:W-:Y:S05]  /*7710*/  BSYNC.RECONVERGENT B1 ;  /* 0x0000000000017941 */ /* 0x000fea0003800200 */
.L_x_20870:
        /* <DEDUP_REMOVED lines=40> */
[----:B------:R-:W-:Y:S02]  /*79a0*/  IMAD.MOV.U32 R158, RZ, RZ, R142 ;  /* 0x000000ffff9e7224 */ /* 0x000fe400078e008e */
[----:B------:R-:W-:-:S07]  /*79b0*/  IMAD.MOV.U32 R142, RZ, RZ, RZ ;  /* 0x000000ffff8e7224 */ /* 0x000fce00078e00ff */
.L_x_20868:
[----:B------:R-:W-:Y:S05]  /*79c0*/  BSYNC.RECONVERGENT B0 ;  /* 0x0000000000007941 */ /* 0x000fea0003800200 */
.L_x_20867:
        /* <DEDUP_REMOVED lines=23> */
.L_x_20874:
        /* <DEDUP_REMOVED lines=13> */
.L_x_20876:
[----:B------:R-:W-:Y:S05]  /*7c10*/  BSYNC.RECONVERGENT B1 ;  /* 0x0000000000017941 */ /* 0x000fea0003800200 */
.L_x_20875:
        /* <DEDUP_REMOVED lines=40> */
[----:B------:R-:W-:Y:S02]  /*7ea0*/  IMAD.MOV.U32 R141, RZ, RZ, R158 ;  /* 0x000000ffff8d7224 */ /* 0x000fe400078e009e */
[----:B------:R-:W-:-:S07]  /*7eb0*/  IMAD.MOV.U32 R158, RZ, RZ, R140 ;  /* 0x000000ffff9e7224 */ /* 0x000fce00078e008c */
.L_x_20873:
[----:B------:R-:W-:Y:S05]  /*7ec0*/  BSYNC.RECONVERGENT B0 ;  /* 0x0000000000007941 */ /* 0x000fea0003800200 */
.L_x_20872:
        /* <DEDUP_REMOVED lines=23> */
.L_x_20879:
        /* <DEDUP_REMOVED lines=13> */
.L_x_20881:
[----:B------:R-:W-:Y:S05]  /*8110*/  BSYNC.RECONVERGENT B1 ;  /* 0x0000000000017941 */ /* 0x000fea0003800200 */
.L_x_20880:
        /* <DEDUP_REMOVED lines=42> */
.L_x_20878:
[----:B------:R-:W-:Y:S05]  /*83c0*/  BSYNC.RECONVERGENT B0 ;  /* 0x0000000000007941 */ /* 0x000fea0003800200 */
.L_x_20877:
        /* <DEDUP_REMOVED lines=23> */
.L_x_20884:
        /* <DEDUP_REMOVED lines=15> */
.L_x_20886:
[----:B------:R-:W-:Y:S05]  /*8630*/  BSYNC.RECONVERGENT B1 ;  /* 0x0000000000017941 */ /* 0x000fea0003800200 */
.L_x_20885:
        /* <DEDUP_REMOVED lines=42> */
.L_x_20883:
[----:B------:R-:W-:Y:S05]  /*88e0*/  BSYNC.RECONVERGENT B0 ;  /* 0x0000000000007941 */ /* 0x000fea0003800200 */
.L_x_20882:
        /* <DEDUP_REMOVED lines=15> */
.L_x_20846:
        /* <DEDUP_REMOVED lines=16> */
.L_x_20890:
        /* <DEDUP_REMOVED lines=13> */
.L_x_20892:
[----:B------:R-:W-:Y:S05]  /*8bb0*/  BSYNC.RECONVERGENT B1 ;  /* 0x0000000000017941 */ /* 0x000fea0003800200 */
.L_x_20891:
        /* <DEDUP_REMOVED lines=40> */
[----:B------:R-:W-:-:S07]  /*8e40*/  IMAD.MOV.U32 R140, RZ, RZ, R148 ;  /* 0x000000ffff8c7224 */ /* 0x000fce00078e0094 */
.L_x_20889:
[----:B------:R-:W-:Y:S05]  /*8e50*/  BSYNC.RECONVERGENT B0 ;  /* 0x0000000000007941 */ /* 0x000fea0003800200 */
.L_x_20888:
[----:B------:R-:W-:Y:S01]  /*8e60*/  I2FP.F32.U32 R140, R140 ;  /* 0x0000008c008c7245 */ /* 0x000fe20000201000 */
[----:B-----5:R-:W-:Y:S01]  /*8e70*/  HADD2.F32 R141, -RZ, R144.H0_H0 ;  /* 0x20000090ff8d7230 */ /* 0x020fe20000004100 */
[----:B------:R-:W-:Y:S01]  /*8e80*/  ISETP.NE.AND P2, PT, R142, 0x1, PT ;  /* 0x000000018e00780c */ /* 0x000fe20003f45270 */
[----:B------:R-:W-:Y:S01]  /*8e90*/  BSSY.RECONVERGENT B0, `(.L_x_20893) ;  /* 0x000004d000007945 */ /* 0x000fe20003800200 */
[----:B------:R-:W-:Y:S01]  /*8ea0*/  LOP3.LUT R16, R16, 0xfffffffb, RZ, 0xc0, !PT ;  /* 0xfffffffb10107812 */ /* 0x000fe200078ec0ff */
        /* <DEDUP_REMOVED lines=19> */
.L_x_20895:
        /* <DEDUP_REMOVED lines=13> */
.L_x_20897:
[----:B------:R-:W-:Y:S05]  /*90b0*/  BSYNC.RECONVERGENT B1 ;  /* 0x0000000000017941 */ /* 0x000fea0003800200 */
.L_x_20896:
        /* <DEDUP_REMOVED lines=42> */
.L_x_20894:
[----:B------:R-:W-:Y:S05]  /*9360*/  BSYNC.RECONVERGENT B0 ;  /* 0x0000000000007941 */ /* 0x000fea0003800200 */
.L_x_20893:
        /* <DEDUP_REMOVED lines=24> */
.L_x_20900:
        /* <DEDUP_REMOVED lines=13> */
.L_x_20902:
[----:B------:R-:W-:Y:S05]  /*95c0*/  BSYNC.RECONVERGENT B1 ;  /* 0x0000000000017941 */ /* 0x000fea0003800200 */
.L_x_20901:
        /* <DEDUP_REMOVED lines=42> */
.L_x_20899:
[----:B------:R-:W-:Y:S05]  /*9870*/  BSYNC.RECONVERGENT B0 ;  /* 0x0000000000007941 */ /* 0x000fea0003800200 */
.L_x_20898:
        /* <DEDUP_REMOVED lines=22> */
.L_x_20905:
        /* <DEDUP_REMOVED lines=13> */
.L_x_20907:
[----:B------:R-:W-:Y:S05]  /*9ab0*/  BSYNC.RECONVERGENT B1 ;  /* 0x0000000000017941 */ /* 0x000fea0003800200 */
.L_x_20906:
        /* <DEDUP_REMOVED lines=39> */
[----:B------:R-:W-:Y:S02]  /*9d30*/  LOP3.LUT R175, R12, R140, R153, 0x96, !PT ;  /* 0x0000008c0caf7212 */ /* 0x000fe400078e9699 */
[----:B------:R-:W-:Y:S01]  /*9d40*/  MOV R140, R158 ;  /* 0x0000009e008c7202 */ /* 0x000fe20000000f00 */
[----:B------:R-:W-:-:S07]  /*9d50*/  IMAD.MOV.U32 R158, RZ, RZ, R152 ;  /* 0x000000ffff9e7224 */ /* 0x000fce00078e0098 */
.L_x_20904:
[----:B------:R-:W-:Y:S05]  /*9d60*/  BSYNC.RECONVERGENT B0 ;  /* 0x0000000000007941 */ /* 0x000fea0003800200 */
.L_x_20903:
        /* <DEDUP_REMOVED lines=22> */
.L_x_20910:
        /* <DEDUP_REMOVED lines=13> */
.L_x_20912:
[----:B------:R-:W-:Y:S05]  /*9fa0*/  BSYNC.RECONVERGENT B1 ;  /* 0x0000000000017941 */ /* 0x000fea0003800200 */
.L_x_20911:
        /* <DEDUP_REMOVED lines=42> */
.L_x_20909:
[----:B------:R-:W-:Y:S05]  /*a250*/  BSYNC.RECONVERGENT B0 ;  /* 0x0000000000007941 */ /* 0x000fea0003800200 */
.L_x_20908:
        /* <DEDUP_REMOVED lines=22> */
.L_x_20915:
        /* <DEDUP_REMOVED lines=13> */
.L_x_20917:
[----:B------:R-:W-:Y:S05]  /*a490*/  BSYNC.RECONVERGENT B1 ;  /* 0x0000000000017941 */ /* 0x000fea0003800200 */
.L_x_20916:
        /* <DEDUP_REMOVED lines=42> */
.L_x_20914:
[----:B------:R-:W-:Y:S05]  /*a740*/  BSYNC.RECONVERGENT B0 ;  /* 0x0000000000007941 */ /* 0x000fea0003800200 */
.L_x_20913:
        /* <DEDUP_REMOVED lines=22> */
.L_x_20920:
        /* <DEDUP_REMOVED lines=13> */
.L_x_20922:
[----:B------:R-:W-:Y:S05]  /*a980*/  BSYNC.RECONVERGENT B1 ;  /* 0x0000000000017941 */ /* 0x000fea0003800200 */
.L_x_20921:
        /* <DEDUP_REMOVED lines=42> */
.L_x_20919:
[----:B------:R-:W-:Y:S05]  /*ac30*/  BSYNC.RECONVERGENT B0 ;  /* 0x0000000000007941 */ /* 0x000fea0003800200 */
.L_x_20918:
        /* <DEDUP_REMOVED lines=22> */
.L_x_20925:
        /* <DEDUP_REMOVED lines=15> */
.L_x_20927:
[----:B------:R-:W-:Y:S05]  /*ae90*/  BSYNC.RECONVERGENT B1 ;  /* 0x0000000000017941 */ /* 0x000fea0003800200 */
.L_x_20926:
        /* <DEDUP_REMOVED lines=42> */
.L_x_20924:
[----:B------:R-:W-:Y:S05]  /*b140*/  BSYNC.RECONVERGENT B0 ;  /* 0x0000000000007941 */ /* 0x000fea0003800200 */
.L_x_20923:
[----:B------:R-:W-:Y:S01]  /*b150*/  I2FP.F32.U32 R140, R140 ;  /* 0x0000008c008c7245 */ /* 0x000fe20000201000 */
[----:B------:R-:W-:Y:S01]  /*b160*/  HADD2.F32 R147, -RZ, R147.H1_H1 ;  /* 0x30000093ff937230 */ /* 0x000fe20000004100 */
[----:B------:R-:W-:Y:S02]  /*b170*/  F2FP.F16.F32.PACK_AB R142, R153, R151 ;  /* 0x00000097998e723e */ /* 0x000fe400000000ff */
[----:B------:R-:W-:Y:S01]  /*b180*/  F2FP.F16.F32.PACK_AB R141, R152, R149 ;  /* 0x00000095988d723e */ /* 0x000fe200000000ff */
[----:B------:R-:W-:Y:S01]  /*b190*/  FFMA.FTZ R140, R140, R33, 1.1641532182693481445e-10 ;  /* 0x2f0000008c8c7423 */ /* 0x000fe20000010021 */
[----:B------:R-:W-:-:S04]  /*b1a0*/  FMUL.FTZ R147, R147, R24 ;  /* 0x0000001893937220 */ /* 0x000fc80000410000 */
[----:B------:R-:W-:Y:S01]  /*b1b0*/  FMUL.FTZ R147, R147, R34 ;  /* 0x0000002293937220 */ /* 0x000fe20000410000 */
[----:B------:R-:W-:-:S04]  /*b1c0*/  FSETP.GTU.FTZ.AND P6, PT, R140, R35, PT ;  /* 0x000000238c00720b */ /* 0x000fc80003fdc000 */
[----:B------:R-:W-:Y:S02]  /*b1d0*/  FSEL R140, R147, RZ, !P6 ;  /* 0x000000ff938c7208 */ /* 0x000fe40007000000 */
[----:B------:R-:W-:-:S03]  /*b1e0*/  PLOP3.LUT P6, PT, P6, PT, PT, 0x8, 0x80 ;  /* 0x000000000080781c */ /* 0x000fc600037ce170 */
[----:B------:R-:W-:Y:S01]  /*b1f0*/  FMUL.FTZ R155, R140, R63 ;  /* 0x0000003f8c9b7220 */ /* 0x000fe20000410000 */
[----:B------:R-:W-:-:S04]  /*b200*/  F2FP.F16.F32.PACK_AB R140, R150, R148 ;  /* 0x00000094968c723e */ /* 0x000fc800000000ff */
[----:B------:R-:W-:-:S07]  /*b210*/  F2FP.F16.F32.PACK_AB R143, R155, R154 ;  /* 0x0000009a9b8f723e */ /* 0x000fce00000000ff */
.L_x_20887:
        /* <DEDUP_REMOVED lines=41> */
.L_x_20931:
        /* <DEDUP_REMOVED lines=13> */
.L_x_20933:
[----:B------:R-:W-:Y:S05]  /*b580*/  BSYNC.RECONVERGENT B1 ;  /* 0x0000000000017941 */ /* 0x000fea0003800200 */
.L_x_20932:
        /* <DEDUP_REMOVED lines=41> */
.L_x_20930:
[----:B------:R-:W-:Y:S05]  /*b820*/  BSYNC.RECONVERGENT B0 ;  /* 0x0000000000007941 */ /* 0x000fea0003800200 */
.L_x_20929:
[----:B------:R-:W-:Y:S01]  /*b830*/  I2FP.F32.U32 R140, R140 ;  /* 0x0000008c008c7245 */ /* 0x000fe20000201000 */
[----:B-----5:R-:W-:Y:S01]  /*b840*/  HADD2.F32 R141, -RZ, R144.H0_H0 ;  /* 0x20000090ff8d7230 */ /* 0x020fe20000004100 */
[----:B------:R-:W-:Y:S01]  /*b850*/  ISETP.NE.AND P2, PT, R142, 0x1, PT ;  /* 0x000000018e00780c */ /* 0x000fe20003f45270 */
[----:B------:R-:W-:Y:S01]  /*b860*/  BSSY.RECONVERGENT B0, `(.L_x_20934) ;  /* 0x000004e000007945 */ /* 0x000fe20003800200 */
[----:B------:R-:W-:Y:S01]  /*b870*/  LOP3.LUT R16, R16, 0xfffffffb, RZ, 0xc0, !PT ;  /* 0xfffffffb10107812 */ /* 0x000fe200078ec0ff */
        /* <DEDUP_REMOVED lines=20> */
.L_x_20936:
        /* <DEDUP_REMOVED lines=13> */
.L_x_20938:
[----:B------:R-:W-:Y:S05]  /*ba90*/  BSYNC.RECONVERGENT B1 ;  /* 0x0000000000017941 */ /* 0x000fea0003800200 */
.L_x_20937:
        /* <DEDUP_REMOVED lines=42> */
.L_x_20935:
[----:B------:R-:W-:Y:S05]  /*bd40*/  BSYNC.RECONVERGENT B0 ;  /* 0x0000000000007941 */ /* 0x000fea0003800200 */
.L_x_20934:
        /* <DEDUP_REMOVED lines=25> */
.L_x_20941:
        /* <DEDUP_REMOVED lines=13> */
.L_x_20943:
[----:B------:R-:W-:Y:S05]  /*bfb0*/  BSYNC.RECONVERGENT B1 ;  /* 0x0000000000017941 */ /* 0x000fea0003800200 */
.L_x_20942:
        /* <DEDUP_REMOVED lines=42> */
.L_x_20940:
[----:B------:R-:W-:Y:S05]  /*c260*/  BSYNC.RECONVERGENT B0 ;  /* 0x0000000000007941 */ /* 0x000fea0003800200 */
.L_x_20939:
        /* <DEDUP_REMOVED lines=23> */
.L_x_20946:
        /* <DEDUP_REMOVED lines=13> */
.L_x_20948:
[----:B------:R-:W-:Y:S05]  /*c4b0*/  BSYNC.RECONVERGENT B1 ;  /* 0x0000000000017941 */ /* 0x000fea0003800200 */
.L_x_20947:
        /* <DEDUP_REMOVED lines=42> */
.L_x_20945:
[----:B------:R-:W-:Y:S05]  /*c760*/  BSYNC.RECONVERGENT B0 ;  /* 0x0000000000007941 */ /* 0x000fea0003800200 */
.L_x_20944:
        /* <DEDUP_REMOVED lines=23> */
.L_x_20951:
        /* <DEDUP_REMOVED lines=13> */
.L_x_20953:
[----:B------:R-:W-:Y:S05]  /*c9b0*/  BSYNC.RECONVERGENT B1 ;  /* 0x0000000000017941 */ /* 0x000fea0003800200 */
.L_x_20952:
        /* <DEDUP_REMOVED lines=42> */
.L_x_20950:
[----:B------:R-:W-:Y:S05]  /*cc60*/  BSYNC.RECONVERGENT B0 ;  /* 0x0000000000007941 */ /* 0x000fea0003800200 */
.L_x_20949:
        /* <DEDUP_REMOVED lines=23> */
.L_x_20956:
        /* <DEDUP_REMOVED lines=13> */
.L_x_20958:
[----:B------:R-:W-:Y:S05]  /*ceb0*/  BSYNC.RECONVERGENT B1 ;  /* 0x0000000000017941 */ /* 0x000fea0003800200 */
.L_x_20957:
        /* <DEDUP_REMOVED lines=42> */
.L_x_20955:
[----:B------:R-:W-:Y:S05]  /*d160*/  BSYNC.RECONVERGENT B0 ;  /* 0x0000000000007941 */ /* 0x000fea0003800200 */
.L_x_20954:
        /* <DEDUP_REMOVED lines=23> */
.L_x_20961:
        /* <DEDUP_REMOVED lines=13> */
.L_x_20963:
[----:B------:R-:W-:Y:S05]  /*d3b0*/  BSYNC.RECONVERGENT B1 ;  /* 0x0000000000017941 */ /* 0x000fea0003800200 */
.L_x_20962:
        /* <DEDUP_REMOVED lines=42> */
.L_x_20960:
[----:B------:R-:W-:Y:S05]  /*d660*/  BSYNC.RECONVERGENT B0 ;  /* 0x0000000000007941 */ /* 0x000fea0003800200 */
.L_x_20959:
        /* <DEDUP_REMOVED lines=23> */
.L_x_20966:
        /* <DEDUP_REMOVED lines=15> */
.L_x_20968:
[----:B------:R-:W-:Y:S05]  /*d8d0*/  BSYNC.RECONVERGENT B1 ;  /* 0x0000000000017941 */ /* 0x000fea0003800200 */
.L_x_20967:
        /* <DEDUP_REMOVED lines=42> */
.L_x_20965:
[----:B------:R-:W-:Y:S05]  /*db80*/  BSYNC.RECONVERGENT B0 ;  /* 0x0000000000007941 */ /* 0x000fea0003800200 */
.L_x_20964:
        /* <DEDUP_REMOVED lines=15> */
.L_x_20928:
        /* <DEDUP_REMOVED lines=16> */
.L_x_20972:
        /* <DEDUP_REMOVED lines=13> */
.L_x_20974:
[----:B------:R-:W-:Y:S05]  /*de50*/  BSYNC.RECONVERGENT B1 ;  /* 0x0000000000017941 */ /* 0x000fea0003800200 */
.L_x_20973:
        /* <DEDUP_REMOVED lines=41> */
.L_x_20971:
[----:B------:R-:W-:Y:S05]  /*e0f0*/  BSYNC.RECONVERGENT B0 ;  /* 0x0000000000007941 */ /* 0x000fea0003800200 */
.L_x_20970:
        /* <DEDUP_REMOVED lines=24> */
.L_x_20977:
        /* <DEDUP_REMOVED lines=13> */
.L_x_20979:
[----:B------:R-:W-:Y:S05]  /*e350*/  BSYNC.RECONVERGENT B1 ;  /* 0x0000000000017941 */ /* 0x000fea0003800200 */
.L_x_20978:
        /* <DEDUP_REMOVED lines=42> */
.L_x_20976:
[----:B------:R-:W-:Y:S05]  /*e600*/  BSYNC.RECONVERGENT B0 ;  /* 0x0000000000007941 */ /* 0x000fea0003800200 */
.L_x_20975:
[----:B------:R-:W-:Y:S01]  /*e610*/  I2FP.F32.U32 R140, R140 ;  /* 0x0000008c008c7245 */ /* 0x000fe20000201000 */
[----:B------:R-:W-:Y:S01]  /*e620*/  HADD2.F32 R141, -RZ, R144.H1_H1 ;  /* 0x30000090ff8d7230 */ /* 0x000fe20000004100 */
        /* <DEDUP_REMOVED lines=22> */
.L_x_20982:
        /* <DEDUP_REMOVED lines=13> */
.L_x_20984:
[----:B------:R-:W-:Y:S05]  /*e860*/  BSYNC.RECONVERGENT B1 ;  /* 0x0000000000017941 */ /* 0x000fea0003800200 */
.L_x_20983:
        /* <DEDUP_REMOVED lines=42> */
.L_x_20981:
[----:B------:R-:W-:Y:S05]  /*eb10*/  BSYNC.RECONVERGENT B0 ;  /* 0x0000000000007941 */ /* 0x000fea0003800200 */
.L_x_20980:
        /* <DEDUP_REMOVED lines=22> */
.L_x_20987:
        /* <DEDUP_REMOVED lines=13> */
.L_x_20989:
[----:B------:R-:W-:Y:S05]  /*ed50*/  BSYNC.RECONVERGENT B1 ;  /* 0x0000000000017941 */ /* 0x000fea0003800200 */
.L_x_20988:
        /* <DEDUP_REMOVED lines=42> */
.L_x_20986:
[----:B------:R-:W-:Y:S05]  /*f000*/  BSYNC.RECONVERGENT B0 ;  /* 0x0000000000007941 */ /* 0x000fea0003800200 */
.L_x_20985:
        /* <DEDUP_REMOVED lines=22> */
.L_x_20992:
        /* <DEDUP_REMOVED lines=13> */
.L_x_20994:
[----:B------:R-:W-:Y:S05]  /*f240*/  BSYNC.RECONVERGENT B1 ;  /* 0x0000000000017941 */ /* 0x000fea0003800200 */
.L_x_20993:
        /* <DEDUP_REMOVED lines=42> */
.L_x_20991:
[----:B------:R-:W-:Y:S05]  /*f4f0*/  BSYNC.RECONVERGENT B0 ;  /* 0x0000000000007941 */ /* 0x000fea0003800200 */
.L_x_20990:
        /* <DEDUP_REMOVED lines=22> */
.L_x_20997:
        /* <DEDUP_REMOVED lines=13> */
.L_x_20999:
[----:B------:R-:W-:Y:S05]  /*f730*/  BSYNC.RECONVERGENT B1 ;  /* 0x0000000000017941 */ /* 0x000fea0003800200 */
.L_x_20998:
        /* <DEDUP_REMOVED lines=42> */
.L_x_20996:
[----:B------:R-:W-:Y:S05]  /*f9e0*/  BSYNC.RECONVERGENT B0 ;  /* 0x0000000000007941 */ /* 0x000fea0003800200 */
.L_x_20995:
        /* <DEDUP_REMOVED lines=22> */
.L_x_21002:
        /* <DEDUP_REMOVED lines=13> */
.L_x_21004:
[----:B------:R-:W-:Y:S05]  /*fc20*/  BSYNC.RECONVERGENT B1 ;  /* 0x0000000000017941 */ /* 0x000fea0003800200 */
.L_x_21003:
        /* <DEDUP_REMOVED lines=42> */
.L_x_21001:
[----:B------:R-:W-:Y:S05]  /*fed0*/  BSYNC.RECONVERGENT B0 ;  /* 0x0000000000007941 */ /* 0x000fea0003800200 */
.L_x_21000:
        /* <DEDUP_REMOVED lines=22> */
.L_x_21007:
        /* <DEDUP_REMOVED lines=15> */
.L_x_21009:
[----:B------:R-:W-:Y:S05]  /*10130*/  BSYNC.RECONVERGENT B1 ;  /* 0x0000000000017941 */ /* 0x000fea0003800200 */
.L_x_21008:
        /* <DEDUP_REMOVED lines=42> */
.L_x_21006:
[----:B------:R-:W-:Y:S05]  /*103e0*/  BSYNC.RECONVERGENT B0 ;  /* 0x0000000000007941 */ /* 0x000fea0003800200 */
.L_x_21005:
        /* <DEDUP_REMOVED lines=10> */
[----:B------:R-:W-:-:S03]  /*10490*/  PLOP3.LUT P6, PT, P6, PT, PT, 0x8, 0x80 ;  /* 0x000000000080781c */ /* 0x000fc600037ce170 */
[----:B------:R-:W-:-:S05]  /*104a0*/  FMUL.FTZ R164, R164, R55 ;  /* 0x00000037a4a47220 */ /* 0x000fca0000410000 */
[----:B------:R-:W-:-:S07]  /*104b0*/  F2FP.F16.F32.PACK_AB R143, R164, R163 ;  /* 0x000000a3a48f723e */ /* 0x000fce00000000ff */
.L_x_20969:
[----:B------:R-:W0:Y:S01]  /*104c0*/  @P0 LDC.64 R144, c[0x0][0x3a0] ;  /* 0x0000e800ff900b82 */ /* 0x000e220000000a00 */
[----:B------:R-:W-:Y:S01]  /*104d0*/  SEL R178, RZ, 0x10000, !P5 ;  /* 0x00010000ffb27807 */ /* 0x000fe20006800000 */
[----:B------:R-:W-:Y:S01]  /*104e0*/  IMAD.WIDE.U32 R182, R156, 0x8, R168 ;  /* 0x000000089cb67825 */ /* 0x000fe200078e00a8 */
[----:B------:R-:W-:Y:S02]  /*104f0*/  LOP3.LUT P5, RZ, R16, 0x2, RZ, 0xc0, !PT ;  /* 0x0000000210ff7812 */ /* 0x000fe400078ac0ff */
[----:B------:R-:W-:Y:S02]  /*10500*/  SEL R165, RZ, 0x1000000, !P2 ;  /* 0x01000000ffa57807 */ /* 0x000fe40005000000 */
[----:B------:R-:W-:Y:S02]  /*10510*/  SEL R147, RZ, 0x10000, !P1 ;  /* 0x00010000ff937807 */ /* 0x000fe40004800000 */
[----:B------:R-:W-:Y:S02]  /*10520*/  SEL R146, RZ, 0x100, !P5 ;  /* 0x00000100ff927807 */ /* 0x000fe40006800000 */
[----:B------:R-:W-:-:S02]  /*10530*/  SEL R180, RZ, 0x1000000, !P6 ;  /* 0x01000000ffb47807 */ /* 0x000fc40007000000 */
[----:B------:R-:W-:Y:S02]  /*10540*/  SEL R179, RZ, 0x100, !P4 ;  /* 0x00000100ffb37807 */ /* 0x000fe40006000000 */
[----:B------:R-:W-:Y:S02]  /*10550*/  LOP3.LUT P6, RZ, R16, 0x4, RZ, 0xc0, !PT ;  /* 0x0000000410ff7812 */ /* 0x000fe400078cc0ff */
[----:B------:R-:W-:Y:S02]  /*10560*/  LOP3.LUT R146, R146, R165, R147, 0xfe, !PT ;  /* 0x000000a592927212 */ /* 0x000fe400078efe93 */
[----:B------:R-:W-:Y:S01]  /*10570*/  LOP3.LUT R179, R179, R180, R178, 0xfe, !PT ;  /* 0x000000b4b3b37212 */ /* 0x000fe200078efeb2 */
[----:B------:R-:W-:Y:S01]  /*10580*/  IMAD.WIDE.U32 R180, R156, 0x10, R170 ;  /* 0x000000109cb47825 */ /* 0x000fe200078e00aa */
[----:B------:R-:W-:Y:S02]  /*10590*/  IADD3 R165, PT, PT, R18, 0x60, RZ ;  /* 0x0000006012a57810 */ /* 0x000fe40007ffe0ff */
[----:B------:R-:W-:-:S02]  /*105a0*/  SEL R178, RZ, 0x1, !P3 ;  /* 0x00000001ffb27807 */ /* 0x000fc40005800000 */
        /* <DEDUP_REMOVED lines=26> */
.L_x_21013:
        /* <DEDUP_REMOVED lines=13> */
.L_x_21015:
[----:B------:R-:W-:Y:S05]  /*10820*/  BSYNC.RECONVERGENT B1 ;  /* 0x0000000000017941 */ /* 0x000fea0003800200 */
.L_x_21014:
        /* <DEDUP_REMOVED lines=39> */
[----:B------:R-:W-:Y:S01]  /*10aa0*/  IMAD.MOV.U32 R143, RZ, RZ, RZ ;  /* 0x000000ffff8f7224 */ /* 0x000fe200078e00ff */
[----:B------:R-:W-:Y:S01]  /*10ab0*/  LOP3.LUT R175, R12, R140, R173, 0x96, !PT ;  /* 0x0000008c0caf7212 */ /* 0x000fe200078e96ad */
[----:B------:R-:W-:-:S07]  /*10ac0*/  IMAD.MOV.U32 R140, RZ, RZ, R172 ;  /* 0x000000ffff8c7224 */ /* 0x000fce00078e00ac */
.L_x_21012:
[----:B------:R-:W-:Y:S05]  /*10ad0*/  BSYNC.RECONVERGENT B0 ;  /* 0x0000000000007941 */ /* 0x000fea0003800200 */
.L_x_21011:
        /* <DEDUP_REMOVED lines=25> */
.L_x_21018:
        /* <DEDUP_REMOVED lines=13> */
.L_x_21020:
[----:B------:R-:W-:Y:S05]  /*10d40*/  BSYNC.RECONVERGENT B1 ;  /* 0x0000000000017941 */ /* 0x000fea0003800200 */
.L_x_21019:
        /* <DEDUP_REMOVED lines=42> */
.L_x_21017:
[----:B------:R-:W-:Y:S05]  /*10ff0*/  BSYNC.RECONVERGENT B0 ;  /* 0x0000000000007941 */ /* 0x000fea0003800200 */
.L_x_21016:
        /* <DEDUP_REMOVED lines=23> */
.L_x_21023:
        /* <DEDUP_REMOVED lines=13> */
.L_x_21025:
[----:B------:R-:W-:Y:S05]  /*11240*/  BSYNC.RECONVERGENT B1 ;  /* 0x0000000000017941 */ /* 0x000fea0003800200 */
.L_x_21024:
        /* <DEDUP_REMOVED lines=43> */
.L_x_21022:
[----:B------:R-:W-:Y:S05]  /*11500*/  BSYNC.RECONVERGENT B0 ;  /* 0x0000000000007941 */ /* 0x000fea0003800200 */
.L_x_21021:
        /* <DEDUP_REMOVED lines=23> */
.L_x_21028:
        /* <DEDUP_REMOVED lines=13> */
.L_x_21030:
[----:B------:R-:W-:Y:S05]  /*11750*/  BSYNC.RECONVERGENT B1 ;  /* 0x0000000000017941 */ /* 0x000fea0003800200 */
.L_x_21029:
        /* <DEDUP_REMOVED lines=43> */
.L_x_21027:
[----:B------:R-:W-:Y:S05]  /*11a10*/  BSYNC.RECONVERGENT B0 ;  /* 0x0000000000007941 */ /* 0x000fea0003800200 */
.L_x_21026:
        /* <DEDUP_REMOVED lines=23> */
.L_x_21033:
        /* <DEDUP_REMOVED lines=13> */
.L_x_21035:
[----:B------:R-:W-:Y:S05]  /*11c60*/  BSYNC.RECONVERGENT B1 ;  /* 0x0000000000017941 */ /* 0x000fea0003800200 */
.L_x_21034:
        /* <DEDUP_REMOVED lines=42> */
.L_x_21032:
[----:B------:R-:W-:Y:S05]  /*11f10*/  BSYNC.RECONVERGENT B0 ;  /* 0x0000000000007941 */ /* 0x000fea0003800200 */
.L_x_21031:
        /* <DEDUP_REMOVED lines=23> */
.L_x_21038:
        /* <DEDUP_REMOVED lines=13> */
.L_x_21040:
[----:B------:R-:W-:Y:S05]  /*12160*/  BSYNC.RECONVERGENT B1 ;  /* 0x0000000000017941 */ /* 0x000fea0003800200 */
.L_x_21039:
        /* <DEDUP_REMOVED lines=43> */
.L_x_21037:
[----:B------:R-:W-:Y:S05]  /*12420*/  BSYNC.RECONVERGENT B0 ;  /* 0x0000000000007941 */ /* 0x000fea0003800200 */
.L_x_21036:
        /* <DEDUP_REMOVED lines=23> */
.L_x_21043:
        /* <DEDUP_REMOVED lines=13> */
.L_x_21045:
[----:B------:R-:W-:Y:S05]  /*12670*/  BSYNC.RECONVERGENT B1 ;  /* 0x0000000000017941 */ /* 0x000fea0003800200 */
.L_x_21044:
        /* <DEDUP_REMOVED lines=42> */
.L_x_21042:
[----:B------:R-:W-:Y:S05]  /*12920*/  BSYNC.RECONVERGENT B0 ;  /* 0x0000000000007941 */ /* 0x000fea0003800200 */
.L_x_21041:
        /* <DEDUP_REMOVED lines=23> */
.L_x_21048:
        /* <DEDUP_REMOVED lines=15> */
.L_x_21050:
[----:B------:R-:W-:Y:S05]  /*12b90*/  BSYNC.RECONVERGENT B1 ;  /* 0x0000000000017941 */ /* 0x000fea0003800200 */
.L_x_21049:
        /* <DEDUP_REMOVED lines=42> */
.L_x_21047:
[----:B------:R-:W-:Y:S05]  /*12e40*/  BSYNC.RECONVERGENT B0 ;  /* 0x0000000000007941 */ /* 0x000fea0003800200 */
.L_x_21046:
[----:B------:R-:W-:Y:S01]  /*12e50*/  I2FP.F32.U32 R26, R172 ;  /* 0x000000ac001a7245 */ /* 0x000fe20000201000 */
[----:B------:R-:W-:Y:S02]  /*12e60*/  HADD2.F32 R147, -RZ, R147.H1_H1 ;  /* 0x30000093ff937230 */ /* 0x000fe40000004100 */
[----:B------:R-:W-:Y:S02]  /*12e70*/  HADD2.F32 R25, -RZ, R43.H1_H1 ;  /* 0x3000002bff197230 */ /* 0x000fe40000004100 */
        /* <DEDUP_REMOVED lines=12> */
.L_x_21010:
        /* <DEDUP_REMOVED lines=16> */
.L_x_21054:
        /* <DEDUP_REMOVED lines=13> */
.L_x_21056:
[----:B------:R-:W-:Y:S05]  /*13110*/  BSYNC.RECONVERGENT B1 ;  /* 0x0000000000017941 */ /* 0x000fea0003800200 */
.L_x_21055:
        /* <DEDUP_REMOVED lines=42> */
.L_x_21053:
[----:B------:R-:W-:Y:S05]  /*133c0*/  BSYNC.RECONVERGENT B0 ;  /* 0x0000000000007941 */ /* 0x000fea0003800200 */
.L_x_21052:
        /* <DEDUP_REMOVED lines=24> */
.L_x_21059:
        /* <DEDUP_REMOVED lines=13> */
.L_x_21061:
[----:B------:R-:W-:Y:S05]  /*13620*/  BSYNC.RECONVERGENT B1 ;  /* 0x0000000000017941 */ /* 0x000fea0003800200 */
.L_x_21060:
        /* <DEDUP_REMOVED lines=42> */
.L_x_21058:
[----:B------:R-:W-:Y:S05]  /*138d0*/  BSYNC.RECONVERGENT B0 ;  /* 0x0000000000007941 */ /* 0x000fea0003800200 */
.L_x_21057:
        /* <DEDUP_REMOVED lines=22> */
.L_x_21064:
        /* <DEDUP_REMOVED lines=13> */
.L_x_21066:
[----:B------:R-:W-:Y:S05]  /*13b10*/  BSYNC.RECONVERGENT B1 ;  /* 0x0000000000017941 */ /* 0x000fea0003800200 */
.L_x_21065:
        /* <DEDUP_REMOVED lines=43> */
.L_x_21063:
[----:B------:R-:W-:Y:S05]  /*13dd0*/  BSYNC.RECONVERGENT B0 ;  /* 0x0000000000007941 */ /* 0x000fea0003800200 */
.L_x_21062:
        /* <DEDUP_REMOVED lines=22> */
.L_x_21069:
        /* <DEDUP_REMOVED lines=13> */
.L_x_21071:
[----:B------:R-:W-:Y:S05]  /*14010*/  BSYNC.RECONVERGENT B1 ;  /* 0x0000000000017941 */ /* 0x000fea0003800200 */
.L_x_21070:
        /* <DEDUP_REMOVED lines=43> */
.L_x_21068:
[----:B------:R-:W-:Y:S05]  /*142d0*/  BSYNC.RECONVERGENT B0 ;  /* 0x0000000000007941 */ /* 0x000fea0003800200 */
.L_x_21067:
        /* <DEDUP_REMOVED lines=22> */
.L_x_21074:
        /* <DEDUP_REMOVED lines=13> */
.L_x_21076:
[----:B------:R-:W-:Y:S05]  /*14510*/  BSYNC.RECONVERGENT B1 ;  /* 0x0000000000017941 */ /* 0x000fea0003800200 */
.L_x_21075:
        /* <DEDUP_REMOVED lines=42> */
.L_x_21073:
[----:B------:R-:W-:Y:S05]  /*147c0*/  BSYNC.RECONVERGENT B0 ;  /* 0x0000000000007941 */ /* 0x000fea0003800200 */
.L_x_21072:
        /* <DEDUP_REMOVED lines=22> */
.L_x_21079:
        /* <DEDUP_REMOVED lines=13> */
.L_x_21081:
[----:B------:R-:W-:Y:S05]  /*14a00*/  BSYNC.RECONVERGENT B1 ;  /* 0x0000000000017941 */ /* 0x000fea0003800200 */
.L_x_21080:
        /* <DEDUP_REMOVED lines=42> */
.L_x_21078:
[----:B------:R-:W-:Y:S05]  /*14cb0*/  BSYNC.RECONVERGENT B0 ;  /* 0x0000000000007941 */ /* 0x000fea0003800200 */
.L_x_21077:
        /* <DEDUP_REMOVED lines=22> */
.L_x_21084:
        /* <DEDUP_REMOVED lines=13> */
.L_x_21086:
[----:B------:R-:W-:Y:S05]  /*14ef0*/  BSYNC.RECONVERGENT B1 ;  /* 0x0000000000017941 */ /* 0x000fea0003800200 */
.L_x_21085:
        /* <DEDUP_REMOVED lines=42> */
.L_x_21083:
[----:B------:R-:W-:Y:S05]  /*151a0*/  BSYNC.RECONVERGENT B0 ;  /* 0x0000000000007941 */ /* 0x000fea0003800200 */
.L_x_21082:
        /* <DEDUP_REMOVED lines=22> */
.L_x_21089:
        /* <DEDUP_REMOVED lines=15> */
.L_x_21091:
[----:B------:R-:W-:Y:S05]  /*15400*/  BSYNC.RECONVERGENT B1 ;  /* 0x0000000000017941 */ /* 0x000fea0003800200 */
.L_x_21090:
        /* <DEDUP_REMOVED lines=41> */
[----:B------:R-:W-:-:S07]  /*156a0*/  MOV R140, R28 ;  /* 0x0000001c008c7202 */ /* 0x000fce0000000f00 */
.L_x_21088:
[----:B------:R-:W-:Y:S05]  /*156b0*/  BSYNC.RECONVERGENT B0 ;  /* 0x0000000000007941 */ /* 0x000fea0003800200 */
.L_x_21087:
        /* <DEDUP_REMOVED lines=13> */
.L_x_21051:
        /* <DEDUP_REMOVED lines=17> */
[----:B------:R-:W-:Y:S02]  /*158a0*/  SEL R34, RZ, 0x1, !P3 ;  /* 0x00000001ff227807 */ /* 0x000fe40005800000 */
[----:B------:R-:W-:Y:S01]  /*158b0*/  LOP3.LUT R33, R33, R31, R32, 0xfe, !PT ;  /* 0x0000001f21217212 */ /* 0x000fe200078efe20 */
[----:B------:R-:W-:Y:S01]  /*158c0*/  FADD.FTZ R30, R29, R36 ;  /* 0x000000241d1e7221 */ /* 0x000fe20000010000 */
[----:B------:R-:W-:-:S02]  /*158d0*/  LOP3.LUT R31, R35, R34, RZ, 0xfc, !PT ;  /* 0x00000022231f7212 */ /* 0x000fc400078efcff */
        /* <DEDUP_REMOVED lines=116> */
.L_x_21105:
[----:B------:R-:W-:Y:S01]  /*16020*/  FMUL.FTZ R17, R27, R27 ;  /* 0x0000001b1b117220 */ /* 0x000fe20000410000 */
        /* <DEDUP_REMOVED lines=47> */
[----:B-1----:R-:W-:Y:S01]  /*16320*/  IMAD.WIDE.U32 R18, R18, 0x10, R24 ;  /* 0x0000001012127825 */ /* 0x002fe200078e0018 */
[----:B------:R-:W-:-:S03]  /*16330*/  F2FP.F16.F32.PACK_AB R22, R22, R21 ;  /* 0x000000151616723e */ /* 0x000fc600000000ff */
[C---:B------:R-:W-:Y:S01]  /*16340*/  FMUL.FTZ R21, R17.reuse, R26 ;  /* 0x0000001a11157220 */ /* 0x040fe20000410000 */
[----:B------:R-:W-:Y:S01]  /*16350*/  FMUL.FTZ R33, R17, R170 ;  /* 0x000000aa11217220 */ /* 0x000fe20000410000 */
[----:B------:R-:W-:-:S04]  /*16360*/  IMAD.WIDE.U32 R28, R39, 0x10, R24 ;  /* 0x00000010271c7825 */ /* 0x000fc800078e0018 */
[C---:B------:R-:W-:Y:S01]  /*16370*/  FMUL.FTZ R152, R17.reuse, R152 ;  /* 0x0000009811987220 */ /* 0x040fe20000410000 */
[C---:B------:R-:W-:Y:S01]  /*16380*/  FMUL.FTZ R37, R17.reuse, R154 ;  /* 0x0000009a11257220 */ /* 0x040fe20000410000 */
[----:B------:R-:W-:Y:S01]  /*16390*/  FMUL.FTZ R35, R17, R172 ;  /* 0x000000ac11237220 */ /* 0x000fe20000410000 */
[----:B------:R-:W-:-:S04]  /*163a0*/  IMAD.WIDE.U32 R156, R156, 0x10, R24 ;  /* 0x000000109c9c7825 */ /* 0x000fc800078e0018 */
[----:B------:R-:W-:Y:S01]  /*163b0*/  FMUL.FTZ R178, R17, R178 ;  /* 0x000000b211b27220 */ /* 0x000fe20000410000 */
[----:B------:R-:W-:Y:S01]  /*163c0*/  FFMA.FTZ R33, R33, R130, R98 ;  /* 0x0000008221217223 */ /* 0x000fe20000010062 */
[----:B0-----:R-:W-:Y:S01]  /*163d0*/  FMUL.FTZ R27, R17, R32 ;  /* 0x00000020111b7220 */ /* 0x001fe20000410000 */
[----:B------:R-:W-:-:S04]  /*163e0*/  IMAD.WIDE.U32 R30, R165, 0x10, R24 ;  /* 0x00000010a51e7825 */ /* 0x000fc800078e0018 */
[----:B------:R-:W-:Y:S01]  /*163f0*/  FMUL.FTZ R24, R17, R20 ;  /* 0x0000001411187220 */ /* 0x000fe20000410000 */
[----:B------:R-:W-:Y:S01]  /*16400*/  FFMA.FTZ R20, R21, R136, R104 ;  /* 0x0000008815147223 */ /* 0x000fe20000010068 */
[----:B------:R-:W-:Y:S01]  /*16410*/  FFMA.FTZ R21, R27, R138, R106 ;  /* 0x0000008a1b157223 */ /* 0x000fe2000001006a */
[----:B------:R-:W-:Y:S01]  /*16420*/  FFMA.FTZ R152, R152, R131, R99 ;  /* 0x0000008398987223 */ /* 0x000fe20000010063 */
[----:B------:R-:W-:Y:S01]  /*16430*/  FFMA.FTZ R25, R24, R137, R105 ;  /* 0x0000008918197223 */ /* 0x000fe20000010069 */
[----:B------:R-:W-:Y:S01]  /*16440*/  FFMA.FTZ R27, R37, R126, R94 ;  /* 0x0000007e251b7223 */ /* 0x000fe2000001005e */
[----:B------:R-:W-:Y:S01]  /*16450*/  FFMA.FTZ R26, R35, R124, R92 ;  /* 0x0000007c231a7223 */ /* 0x000fe2000001005c */
[----:B------:R-:W0:Y:S01]  /*16460*/  @!P0 LDC.64 R36, c[0x0][0x3c8] ;  /* 0x0000f200ff248b82 */ /* 0x000e220000000a00 */
[C---:B------:R-:W-:Y:S01]  /*16470*/  FMUL.FTZ R23, R17.reuse, R168 ;  /* 0x000000a811177220 */ /* 0x040fe20000410000 */
[----:B------:R-:W-:Y:S01]  /*16480*/  FMUL.FTZ R38, R17, R38 ;  /* 0x0000002611267220 */ /* 0x000fe20000410000 */
[----:B------:R-:W-:Y:S01]  /*16490*/  FFMA.FTZ R35, R178, R125, R93 ;  /* 0x0000007db2237223 */ /* 0x000fe2000001005d */
[----:B------:R-:W-:Y:S01]  /*164a0*/  F2FP.F16.F32.PACK_AB R20, R25, R20 ;  /* 0x000000141914723e */ /* 0x000fe200000000ff */
[C---:B------:R-:W-:Y:S01]  /*164b0*/  FMUL.FTZ R34, R17.reuse, R34 ;  /* 0x0000002211227220 */ /* 0x040fe20000410000 */
[----:B------:R-:W-:Y:S01]  /*164c0*/  F2FP.F16.F32.PACK_AB R25, R152, R33 ;  /* 0x000000219819723e */ /* 0x000fe200000000ff */
[C---:B------:R-:W-:Y:S01]  /*164d0*/  FMUL.FTZ R33, R17.reuse, R148 ;  /* 0x0000009411217220 */ /* 0x040fe20000410000 */
[----:B------:R-:W-:Y:S01]  /*164e0*/  FMUL.FTZ R150, R17, R150 ;  /* 0x0000009611967220 */ /* 0x000fe20000410000 */
[----:B------:R-:W-:Y:S01]  /*164f0*/  FFMA.FTZ R23, R23, R134, R102 ;  /* 0x0000008617177223 */ /* 0x000fe20000010066 */
[----:B------:R-:W-:Y:S01]  /*16500*/  FFMA.FTZ R38, R38, R135, R103 ;  /* 0x0000008726267223 */ /* 0x000fe20000010067 */
[----:B------:R-:W-:Y:S01]  /*16510*/  F2FP.F16.F32.PACK_AB R26, R35, R26 ;  /* 0x0000001a231a723e */ /* 0x000fe200000000ff */
[----:B------:R-:W-:Y:S01]  /*16520*/  FFMA.FTZ R34, R34, R139, R107 ;  /* 0x0000008b22227223 */ /* 0x000fe2000001006b */
[C---:B------:R-:W-:Y:S01]  /*16530*/  FMUL.FTZ R35, R17.reuse, R184 ;  /* 0x000000b811237220 */ /* 0x040fe20000410000 */
[C---:B------:R-:W-:Y:S01]  /*16540*/  FMUL.FTZ R39, R17.reuse, R186 ;  /* 0x000000ba11277220 */ /* 0x040fe20000410000 */
[C---:B------:R-:W-:Y:S01]  /*16550*/  FMUL.FTZ R158, R17.reuse, R158 ;  /* 0x0000009e119e7220 */ /* 0x040fe20000410000 */
[----:B------:R-:W-:Y:S01]  /*16560*/  FMUL.FTZ R143, R17, R190 ;  /* 0x000000be118f7220 */ /* 0x000fe20000410000 */
[----:B------:R-:W-:Y:S01]  /*16570*/  FFMA.FTZ R24, R33, R128, R96 ;  /* 0x0000008021187223 */ /* 0x000fe20000010060 */
[C---:B------:R-:W-:Y:S01]  /*16580*/  FMUL.FTZ R141, R17.reuse, R188 ;  /* 0x000000bc118d7220 */ /* 0x040fe20000410000 */
[----:B------:R-:W-:Y:S01]  /*16590*/  FMUL.FTZ R162, R17, R162 ;  /* 0x000000a211a27220 */ /* 0x000fe20000410000 */
[----:B------:R-:W-:Y:S01]  /*165a0*/  FFMA.FTZ R33, R150, R129, R97 ;  /* 0x0000008196217223 */ /* 0x000fe20000010061 */
[----:B------:R-:W-:Y:S01]  /*165b0*/  F2FP.F16.F32.PACK_AB R23, R38, R23 ;  /* 0x000000172617723e */ /* 0x000fe200000000ff */
[----:B------:R-:W1:Y:S01]  /*165c0*/  LDC.64 R150, c[0x0][0x380] ;  /* 0x0000e000ff967b82 */ /* 0x000e620000000a00 */
[----:B------:R-:W-:Y:S01]  /*165d0*/  FFMA.FTZ R32, R35, R120, R88 ;  /* 0x0000007823207223 */ /* 0x000fe20000010058 */
[----:B------:R-:W-:Y:S01]  /*165e0*/  FFMA.FTZ R38, R39, R122, R90 ;  /* 0x0000007a27267223 */ /* 0x000fe2000001005a */
[----:B------:R-:W-:Y:S01]  /*165f0*/  F2FP.F16.F32.PACK_AB R21, R34, R21 ;  /* 0x000000152215723e */ /* 0x000fe200000000ff */
[----:B------:R-:W-:Y:S01]  /*16600*/  FMUL.FTZ R160, R17, R160 ;  /* 0x000000a011a07220 */ /* 0x000fe20000410000 */
[----:B------:R-:W-:Y:S01]  /*16610*/  FFMA.FTZ R35, R143, R118, R86 ;  /* 0x000000768f237223 */ /* 0x000fe20000010056 */
[----:B------:R-:W-:Y:S01]  /*16620*/  FFMA.FTZ R39, R158, R121, R89 ;  /* 0x000000799e277223 */ /* 0x000fe20000010059 */
[----:B------:R-:W-:Y:S01]  /*16630*/  FFMA.FTZ R34, R141, R116, R84 ;  /* 0x000000748d227223 */ /* 0x000fe20000010054 */
[----:B------:R-:W-:Y:S01]  /*16640*/  FFMA.FTZ R143, R162, R117, R85 ;  /* 0x00000075a28f7223 */ /* 0x000fe20000010055 */
[----:B------:R-:W-:Y:S01]  /*16650*/  FFMA.FTZ R141, R160, R123, R91 ;  /* 0x0000007ba08d7223 */ /* 0x000fe2000001005b */
        /* <DEDUP_REMOVED lines=33> */
[----:B-1----:R-:W-:Y:S01]  /*16870*/  LEA R2, R150, R2, 0x2 ;  /* 0x0000000296027211 */ /* 0x002fe200078e10ff */
[----:B------:R0:W-:Y:S03]  /*16880*/  STG.E.128 desc[UR6][R28.64], R24 ;  /* 0x000000181c007986 */ /* 0x0001e6000c101d06 */
[----:B------:R-:W-:Y:S01]  /*16890*/  ISETP.GE.AND P0, PT, R2, R151, PT ;  /* 0x000000970200720c */ /* 0x000fe20003f06270 */
[----:B------:R0:W-:Y:S04]  /*168a0*/  STG.E.128 desc[UR6][R156.64], R32 ;  /* 0x000000209c007986 */ /* 0x0001e8000c101d06 */
[----:B------:R0:W-:Y:S08]  /*168b0*/  STG.E.128 desc[UR6][R30.64], R36 ;  /* 0x000000241e007986 */ /* 0x0001f0000c101d06 */
[----:B------:R-:W-:Y:S05]  /*168c0*/  @!P0 BRA `(.L_x_21093) ;  /* 0xfffffea000c88947 */ /* 0x000fea000383ffff */
[----:B------:R-:W-:Y:S05]  /*168d0*/  EXIT ;  /* 0x000000000000794d */ /* 0x000fea0003800000 */
.L_x_21092:
        /* <DEDUP_REMOVED lines=8> */
.L_x_21095:
[----:B------:R-:W-:Y:S05]  /*16960*/  BSYNC B0 ;  /* 0x0000000000007941 */ /* 0x000fea0003800000 */
.L_x_21094:
        /* <DEDUP_REMOVED lines=9> */
.L_x_21096:
        /* <DEDUP_REMOVED lines=8> */
.L_x_21097:
[----:B------:R-:W-:Y:S02]  /*16a80*/  IMAD.MOV.U32 R35, RZ, RZ, 0x8 ;  /* 0x00000008ff237424 */ /* 0x000fe400078e00ff */
[----:B------:R-:W-:-:S04]  /*16a90*/  IMAD.MOV.U32 R17, RZ, RZ, R32 ;  /* 0x000000ffff117224 */ /* 0x000fc800078e0020 */
[----:B------:R-:W-:-:S05]  /*16aa0*/  FADD.FTZ R30, R26, R17 ;  /* 0x000000111a1e7221 */ /* 0x000fca0000010000 */
[----:B------:R-:W-:-:S07]  /*16ab0*/  MOV R34, R30 ;  /* 0x0000001e00227202 */ /* 0x000fce0000000f00 */
[----:B------:R-:W-:Y:S05]  /*16ac0*/  WARPSYNC.COLLECTIVE R33, `(.L_x_21098) ;  /* 0x0000000021087348 */ /* 0x000fea0003c00000 */
[----:B------:R0:W1:Y:S02]  /*16ad0*/  SHFL.BFLY P1, R32, R34, R35, R168 ;  /* 0x0c00002322207389 */ /* 0x00006400000200a8 */
[----:B01----:R-:W-:Y:S05]  /*16ae0*/  ENDCOLLECTIVE ;  /* 0x000000000000791b */ /* 0x003fea0003800000 */
.L_x_21098:
[----:B------:R-:W-:Y:S01]  /*16af0*/  HFMA2 R35, -RZ, RZ, 0, 9.5367431640625e-07 ;  /* 0x00000010ff237431 */ /* 0x000fe200000001ff */
[----:B------:R-:W-:-:S05]  /*16b00*/  MOV R17, R32 ;  /* 0x0000002000117202 */ /* 0x000fca0000000f00 */
[----:B------:R-:W-:-:S04]  /*16b10*/  FADD.FTZ R31, R30, R17 ;  /* 0x000000111e1f7221 */ /* 0x000fc80000010000 */
[----:B------:R-:W-:-:S07]  /*16b20*/  IMAD.MOV.U32 R34, RZ, RZ, R31 ;  /* 0x000000ffff227224 */ /* 0x000fce00078e001f */
[----:B------:R-:W-:Y:S05]  /*16b30*/  WARPSYNC.COLLECTIVE R33, `(.L_x_21099) ;  /* 0x0000000021087348 */ /* 0x000fea0003c00000 */
[----:B------:R0:W1:Y:S02]  /*16b40*/  SHFL.BFLY P1, R32, R34, R35, R168 ;  /* 0x0c00002322207389 */ /* 0x00006400000200a8 */
[----:B01----:R-:W-:Y:S05]  /*16b50*/  ENDCOLLECTIVE ;  /* 0x000000000000791b */ /* 0x003fea0003800000 */
.L_x_21099:
        /* <DEDUP_REMOVED lines=71> */
.L_x_21100:
[----:B------:R-:W-:Y:S02]  /*16fd0*/  IMAD.MOV.U32 R35, RZ, RZ, 0x2 ;  /* 0x00000002ff237424 */ /* 0x000fe400078e00ff */
[----:B------:R-:W-:-:S04]  /*16fe0*/  IMAD.MOV.U32 R26, RZ, RZ, R32 ;  /* 0x000000ffff1a7224 */ /* 0x000fc800078e0020 */
[----:B------:R-:W-:-:S05]  /*16ff0*/  FADD.FTZ R26, R17, R26 ;  /* 0x0000001a111a7221 */ /* 0x000fca0000010000 */
[----:B------:R-:W-:-:S07]  /*17000*/  MOV R34, R26 ;  /* 0x0000001a00227202 */ /* 0x000fce0000000f00 */
[----:B------:R-:W-:Y:S05]  /*17010*/  WARPSYNC.COLLECTIVE R33, `(.L_x_21101) ;  /* 0x0000000021087348 */ /* 0x000fea0003c00000 */
[----:B------:R0:W1:Y:S02]  /*17020*/  SHFL.BFLY P1, R32, R34, R35, R168 ;  /* 0x0c00002322207389 */ /* 0x00006400000200a8 */
[----:B01----:R-:W-:Y:S05]  /*17030*/  ENDCOLLECTIVE ;  /* 0x000000000000791b */ /* 0x003fea0003800000 */
.L_x_21101:
[----:B------:R-:W-:Y:S01]  /*17040*/  HFMA2 R35, -RZ, RZ, 0, 2.384185791015625e-07 ;  /* 0x00000004ff237431 */ /* 0x000fe200000001ff */
[----:B------:R-:W-:-:S05]  /*17050*/  MOV R25, R32 ;  /* 0x0000002000197202 */ /* 0x000fca0000000f00 */
[----:B------:R-:W-:-:S04]  /*17060*/  FADD.FTZ R25, R26, R25 ;  /* 0x000000191a197221 */ /* 0x000fc80000010000 */
[----:B------:R-:W-:-:S07]  /*17070*/  IMAD.MOV.U32 R34, RZ, RZ, R25 ;  /* 0x000000ffff227224 */ /* 0x000fce00078e0019 */
[----:B------:R-:W-:Y:S05]  /*17080*/  WARPSYNC.COLLECTIVE R33, `(.L_x_21102) ;  /* 0x0000000021087348 */ /* 0x000fea0003c00000 */
[----:B------:R0:W1:Y:S02]  /*17090*/  SHFL.BFLY P1, R32, R34, R35, R168 ;  /* 0x0c00002322207389 */ /* 0x00006400000200a8 */
[----:B01----:R-:W-:Y:S05]  /*170a0*/  ENDCOLLECTIVE ;  /* 0x000000000000791b */ /* 0x003fea0003800000 */
.L_x_21102:
[----:B------:R-:W-:Y:S02]  /*170b0*/  IMAD.MOV.U32 R35, RZ, RZ, 0x8 ;  /* 0x00000008ff237424 */ /* 0x000fe400078e00ff */
[----:B------:R-:W-:-:S04]  /*170c0*/  IMAD.MOV.U32 R30, RZ, RZ, R32 ;  /* 0x000000ffff1e7224 */ /* 0x000fc800078e0020 */
[----:B------:R-:W-:-:S05]  /*170d0*/  FADD.FTZ R30, R25, R30 ;  /* 0x0000001e191e7221 */ /* 0x000fca0000010000 */
[----:B------:R-:W-:-:S07]  /*170e0*/  MOV R34, R30 ;  /* 0x0000001e00227202 */ /* 0x000fce0000000f00 */
[----:B------:R-:W-:Y:S05]  /*170f0*/  WARPSYNC.COLLECTIVE R33, `(.L_x_21103) ;  /* 0x0000000021087348 */ /* 0x000fea0003c00000 */
[----:B------:R0:W1:Y:S02]  /*17100*/  SHFL.BFLY P1, R32, R34, R35, R168 ;  /* 0x0c00002322207389 */ /* 0x00006400000200a8 */
[----:B01----:R-:W-:Y:S05]  /*17110*/  ENDCOLLECTIVE ;  /* 0x000000000000791b */ /* 0x003fea0003800000 */
.L_x_21103:
[----:B------:R-:W-:Y:S01]  /*17120*/  HFMA2 R35, -RZ, RZ, 0, 9.5367431640625e-07 ;  /* 0x00000010ff237431 */ /* 0x000fe200000001ff */
[----:B------:R-:W-:-:S05]  /*17130*/  MOV R29, R32 ;  /* 0x00000020001d7202 */ /* 0x000fca0000000f00 */
[----:B------:R-:W-:-:S04]  /*17140*/  FADD.FTZ R29, R30, R29 ;  /* 0x0000001d1e1d7221 */ /* 0x000fc80000010000 */
[----:B------:R-:W-:-:S07]  /*17150*/  IMAD.MOV.U32 R34, RZ, RZ, R29 ;  /* 0x000000ffff227224 */ /* 0x000fce00078e001d */
[----:B------:R-:W-:Y:S05]  /*17160*/  WARPSYNC.COLLECTIVE R33, `(.L_x_21104) ;  /* 0x0000000021087348 */ /* 0x000fea0003c00000 */
[----:B------:R0:W1:Y:S02]  /*17170*/  SHFL.BFLY P1, R32, R34, R35, R168 ;  /* 0x0c00002322207389 */ /* 0x00006400000200a8 */
[----:B01----:R-:W-:Y:S05]  /*17180*/  ENDCOLLECTIVE ;  /* 0x000000000000791b */ /* 0x003fea0003800000 */
.L_x_21104:
[----:B------:R-:W-:Y:S05]  /*17190*/  BRA `(.L_x_21105) ;  /* 0xffffffec00a07947 */ /* 0x000fea000383ffff */
.L_x_21106:
        /* <DEDUP_REMOVED lines=14> */
.L_x_37321:


//--------------------- .text._ZN10layer_norm13ln_fwd_kernelINS_13Kernel_traitsIf6__halfS2_S2_fjLj1024ELj1ELj4ELj1ELj16ENS_18Kernel_traits_baseILj1024EfS2_S2_S2_fjLj128EEEEELb1ELb1ELb1ELb0EEEvNS_9FwdParamsE --------------------------
	.section	.text._ZN10layer_norm13ln_fwd_kernelINS_13Kernel_traitsIf6__halfS2_S2_fjLj1024ELj1ELj4ELj1ELj16ENS_18Kernel_traits_baseILj1024EfS2_S2_S2_fjLj128EEEEELb1ELb1ELb1ELb0EEEvNS_9FwdParamsE,"ax",@progbits
	.align	128
        .global         _ZN10layer_norm13ln_fwd_kernelINS_13Kernel_traitsIf6__halfS2_S2_fjLj1024ELj1ELj4ELj1ELj16ENS_18Kernel_traits_baseILj1024EfS2_S2_S2_fjLj128EEEEELb1ELb1ELb1ELb0EEEvNS_9FwdParamsE
        .type           _ZN10layer_norm13ln_fwd_kernelINS_13Kernel_traitsIf6__halfS2_S2_fjLj1024ELj1ELj4ELj1ELj16ENS_18Kernel_traits_baseILj1024EfS2_S2_S2_fjLj128EEEEELb1ELb1ELb1ELb0EEEvNS_9FwdParamsE,@function
        .size           _ZN10layer_norm13ln_fwd_kernelINS_13Kernel_traitsIf6__halfS2_S2_fjLj1024ELj1ELj4ELj1ELj16ENS_18Kernel_traits_baseILj1024EfS2_S2_S2_fjLj128EEEEELb1ELb1ELb1ELb0EEEvNS_9FwdParamsE,(.L_x_37322 - _ZN10layer_norm13ln_fwd_kernelINS_13Kernel_traitsIf6__halfS2_S2_fjLj1024ELj1ELj4ELj1ELj16ENS_18Kernel_traits_baseILj1024EfS2_S2_S2_fjLj128EEEEELb1ELb1ELb1ELb0EEEvNS_9FwdParamsE)
        .other          _ZN10layer_norm13ln_fwd_kernelINS_13Kernel_traitsIf6__halfS2_S2_fjLj1024ELj1ELj4ELj1ELj16ENS_18Kernel_traits_baseILj1024EfS2_S2_S2_fjLj128EEEEELb1ELb1ELb1ELb0EEEvNS_9FwdParamsE,@"STO_CUDA_ENTRY STV_DEFAULT"
_ZN10layer_norm13ln_fwd_kernelINS_13Kernel_traitsIf6__halfS2_S2_fjLj1024ELj1ELj4ELj1ELj16ENS_18Kernel_traits_baseILj1024EfS2_S2_S2_fjLj128EEEEELb1ELb1ELb1ELb0EEEvNS_9FwdParamsE:
.text._ZN10layer_norm13ln_fwd_kernelINS_13Kernel_traitsIf6__halfS2_S2_fjLj1024ELj1ELj4ELj1ELj16ENS_18Kernel_traits_baseILj1024EfS2_S2_S2_fjLj128EEEEELb1ELb1ELb1ELb0EEEvNS_9FwdParamsE:
        /* <DEDUP_REMOVED lines=112> */
.L_x_21108:
        /* <DEDUP_REMOVED lines=55> */
.L_x_21109:
[----:B------:R-:W-:Y:S05]  /*0a70*/  BSYNC.RECONVERGENT B0 ;  /* 0x0000000000007941 */ /* 0x000fea0003800200 */
.L_x_21107:
        /* <DEDUP_REMOVED lines=70> */
.L_x_21591:
        /* <DEDUP_REMOVED lines=26> */
.L_x_21113:
[----:B------:R-:W-:Y:S05]  /*1080*/  BSYNC.RECONVERGENT B1 ;  /* 0x0000000000017941 */ /* 0x000fea0003800200 */
.L_x_21112:
        /* <DEDUP_REMOVED lines=28> */
.L_x_21119:
        /* <DEDUP_REMOVED lines=13> */
.L_x_21121:
[----:B------:R-:W-:Y:S05]  /*1320*/  BSYNC.RECONVERGENT B3 ;  /* 0x0000000000037941 */ /* 0x000fea0003800200 */
.L_x_21120:
        /* <DEDUP_REMOVED lines=56> */
[----:B------:R-:W-:-:S04]  /*16b0*/  IMAD.WIDE.U32 R122, R122, -0x2daee0ad, RZ ;  /* 0xd2511f537a7a7825 */ /* 0x000fc800078e00ff */
[----:B------:R-:W-:Y:S01]  /*16c0*/  IMAD.MOV.U32 R110, RZ, RZ, RZ ;  /* 0x000000ffff6e7224 */ /* 0x000fe200078e00ff */
[----:B------:R-:W-:Y:S01]  /*16d0*/  LOP3.LUT R116, R111, R108, R123, 0x96, !PT ;  /* 0x0000006c6f747212 */ /* 0x000fe200078e967b */
[----:B------:R-:W-:Y:S01]  /*16e0*/  IMAD.MOV.U32 R108, RZ, RZ, R166 ;  /* 0x000000ffff6c7224 */ /* 0x000fe200078e00a6 */
[----:B------:R-:W-:-:S07]  /*16f0*/  MOV R109, R122 ;  /* 0x0000007a006d7202 */ /* 0x000fce0000000f00 */
.L_x_21118:
[----:B------:R-:W-:Y:S05]  /*1700*/  BSYNC.RECONVERGENT B2 ;  /* 0x0000000000027941 */ /* 0x000fea0003800200 */
.L_x_21117:
        /* <DEDUP_REMOVED lines=10> */
[----:B------:R-:W-:-:S07]  /*17b0*/  FFMA.FTZ R122, R111, R20, R122 ;  /* 0x000000146f7a7223 */ /* 0x000fce000001007a */
.L_x_21116:
[----:B------:R-:W-:Y:S05]  /*17c0*/  BSYNC.RECONVERGENT B1 ;  /* 0x0000000000017941 */ /* 0x000fea0003800200 */
.L_x_21115:
        /* <DEDUP_REMOVED lines=22> */
.L_x_21126:
        /* <DEDUP_REMOVED lines=13> */
.L_x_21128:
[----:B------:R-:W-:Y:S05]  /*1a00*/  BSYNC.RECONVERGENT B3 ;  /* 0x0000000000037941 */ /* 0x000fea0003800200 */
.L_x_21127:
        /* <DEDUP_REMOVED lines=56> */
[----:B------:R-:W-:Y:S01]  /*1d90*/  MOV R111, R109 ;  /* 0x0000006d006f7202 */ /* 0x000fe20000000f00 */
[----:B------:R-:W-:Y:S01]  /*1da0*/  IMAD.MOV.U32 R120, RZ, RZ, R166 ;  /* 0x000000ffff787224 */ /* 0x000fe200078e00a6 */
[----:B------:R-:W-:Y:S01]  /*1db0*/  LOP3.LUT R116, R119, R110, R125, 0x96, !PT ;  /* 0x0000006e77747212 */ /* 0x000fe200078e967d */
[----:B------:R-:W-:Y:S02]  /*1dc0*/  IMAD.MOV.U32 R128, RZ, RZ, R124 ;  /* 0x000000ffff807224 */ /* 0x000fe400078e007c */
[----:B------:R-:W-:-:S07]  /*1dd0*/  IMAD.MOV.U32 R119, RZ, RZ, RZ ;  /* 0x000000ffff777224 */ /* 0x000fce00078e00ff */
.L_x_21125:
[----:B------:R-:W-:Y:S05]  /*1de0*/  BSYNC.RECONVERGENT B2 ;  /* 0x0000000000027941 */ /* 0x000fea0003800200 */
.L_x_21124:
        /* <DEDUP_REMOVED lines=11> */
.L_x_21123:
[----:B------:R-:W-:Y:S05]  /*1ea0*/  BSYNC.RECONVERGENT B1 ;  /* 0x0000000000017941 */ /* 0x000fea0003800200 */
.L_x_21122:
        /* <DEDUP_REMOVED lines=22> */
.L_x_21133:
        /* <DEDUP_REMOVED lines=13> */
.L_x_21135:
[----:B------:R-:W-:Y:S05]  /*20e0*/  BSYNC.RECONVERGENT B3 ;  /* 0x0000000000037941 */ /* 0x000fea0003800200 */
.L_x_21134:
        /* <DEDUP_REMOVED lines=56> */
[----:B------:R-:W-:Y:S02]  /*2470*/  VIADD R119, R2, 0x8ff34781 ;  /* 0x8ff3478102777836 */ /* 0x000fe40000000000 */
[----:B------:R-:W-:Y:S01]  /*2480*/  IMAD.MOV.U32 R110, RZ, RZ, R166 ;  /* 0x000000ffff6e7224 */ /* 0x000fe200078e00a6 */
[----:B------:R-:W-:Y:S01]  /*2490*/  LOP3.LUT R116, R109, R126, R167, 0x96, !PT ;  /* 0x0000007e6d747212 */ /* 0x000fe200078e96a7 */
[----:B------:R-:W-:Y:S01]  /*24a0*/  IMAD.MOV.U32 R109, RZ, RZ, R128 ;  /* 0x000000ffff6d7224 */ /* 0x000fe200078e0080 */
[----:B------:R-:W-:-:S07]  /*24b0*/  LOP3.LUT R118, R119, R118, R171, 0x96, !PT ;  /* 0x0000007677767212 */ /* 0x000fce00078e96ab */
.L_x_21132:
[----:B------:R-:W-:Y:S05]  /*24c0*/  BSYNC.RECONVERGENT B2 ;  /* 0x0000000000027941 */ /* 0x000fea0003800200 */
.L_x_21131:
        /* <DEDUP_REMOVED lines=10> */
[----:B------:R-:W-:-:S07]  /*2570*/  FFMA.FTZ R126, R119, R22, R126 ;  /* 0x00000016777e7223 */ /* 0x000fce000001007e */
.L_x_21130:
[----:B------:R-:W-:Y:S05]  /*2580*/  BSYNC.RECONVERGENT B1 ;  /* 0x0000000000017941 */ /* 0x000fea0003800200 */
.L_x_21129:
        /* <DEDUP_REMOVED lines=22> */
.L_x_21140:
        /* <DEDUP_REMOVED lines=13> */
.L_x_21142:
[----:B------:R-:W-:Y:S05]  /*27c0*/  BSYNC.RECONVERGENT B3 ;  /* 0x0000000000037941 */ /* 0x000fea0003800200 */
.L_x_21141:
        /* <DEDUP_REMOVED lines=61> */
.L_x_21139:
[----:B------:R-:W-:Y:S05]  /*2ba0*/  BSYNC.RECONVERGENT B2 ;  /* 0x0000000000027941 */ /* 0x000fea0003800200 */
.L_x_21138:
        /* <DEDUP_REMOVED lines=10> */
[----:B------:R-:W-:-:S07]  /*2c50*/  FFMA.FTZ R128, R128, R23, R167 ;  /* 0x0000001780807223 */ /* 0x000fce00000100a7 */
.L_x_21137:
[----:B------:R-:W-:Y:S05]  /*2c60*/  BSYNC.RECONVERGENT B1 ;  /* 0x0000000000017941 */ /* 0x000fea0003800200 */
.L_x_21136:
        /* <DEDUP_REMOVED lines=22> */
.L_x_21147:
        /* <DEDUP_REMOVED lines=13> */
.L_x_21149:
[----:B------:R-:W-:Y:S05]  /*2ea0*/  BSYNC.RECONVERGENT B3 ;  /* 0x0000000000037941 */ /* 0x000fea0003800200 */
.L_x_21148:
        /* <DEDUP_REMOVED lines=59> */
[----:B------:R-:W-:Y:S02]  /*3260*/  IMAD.MOV.U32 R134, RZ, RZ, R170 ;  /* 0x000000ffff867224 */ /* 0x000fe400078e00aa */
[----:B------:R-:W-:-:S07]  /*3270*/  IMAD.MOV.U32 R167, RZ, RZ, RZ ;  /* 0x000000ffffa77224 */ /* 0x000fce00078e00ff */
.L_x_21146:
[----:B------:R-:W-:Y:S05]  /*3280*/  BSYNC.RECONVERGENT B2 ;  /* 0x0000000000027941 */ /* 0x000fea0003800200 */
.L_x_21145:
        /* <DEDUP_REMOVED lines=10> */
[----:B------:R-:W-:-:S07]  /*3330*/  FFMA.FTZ R130, R119, R24, R130 ;  /* 0x0000001877827223 */ /* 0x000fce0000010082 */
.L_x_21144:
[----:B------:R-:W-:Y:S05]  /*3340*/  BSYNC.RECONVERGENT B1 ;  /* 0x0000000000017941 */ /* 0x000fea0003800200 */
.L_x_21143:
        /* <DEDUP_REMOVED lines=22> */
.L_x_21154:
        /* <DEDUP_REMOVED lines=13> */
.L_x_21156:
[----:B------:R-:W-:Y:S05]  /*3580*/  BSYNC.RECONVERGENT B3 ;  /* 0x0000000000037941 */ /* 0x000fea0003800200 */
.L_x_21155:
        /* <DEDUP_REMOVED lines=61> */
.L_x_21153:
[----:B------:R-:W-:Y:S05]  /*3960*/  BSYNC.RECONVERGENT B2 ;  /* 0x0000000000027941 */ /* 0x000fea0003800200 */
.L_x_21152:
        /* <DEDUP_REMOVED lines=10> */
[----:B------:R-:W-:-:S07]  /*3a10*/  FFMA.FTZ R132, R132, R25, R167 ;  /* 0x0000001984847223 */ /* 0x000fce00000100a7 */
.L_x_21151:
[----:B------:R-:W-:Y:S05]  /*3a20*/  BSYNC.RECONVERGENT B1 ;  /* 0x0000000000017941 */ /* 0x000fea0003800200 */
.L_x_21150:
        /* <DEDUP_REMOVED lines=22> */
.L_x_21161:
        /* <DEDUP_REMOVED lines=13> */
.L_x_21163:
[----:B------:R-:W-:Y:S05]  /*3c60*/  BSYNC.RECONVERGENT B3 ;  /* 0x0000000000037941 */ /* 0x000fea0003800200 */
.L_x_21162:
        /* <DEDUP_REMOVED lines=58> */
[----:B------:R-:W-:Y:S01]  /*4010*/  IMAD.MOV.U32 R171, RZ, RZ, RZ ;  /* 0x000000ffffab7224 */ /* 0x000fe200078e00ff */
[----:B------:R-:W-:-:S07]  /*4020*/  MOV R134, R136 ;  /* 0x0000008800867202 */ /* 0x000fce0000000f00 */
.L_x_21160:
[----:B------:R-:W-:Y:S05]  /*4030*/  BSYNC.RECONVERGENT B2 ;  /* 0x0000000000027941 */ /* 0x000fea0003800200 */
.L_x_21159:
        /* <DEDUP_REMOVED lines=11> */
.L_x_21158:
[----:B------:R-:W-:Y:S05]  /*40f0*/  BSYNC.RECONVERGENT B1 ;  /* 0x0000000000017941 */ /* 0x000fea0003800200 */
.L_x_21157:
        /* <DEDUP_REMOVED lines=22> */
.L_x_21168:
        /* <DEDUP_REMOVED lines=13> */
.L_x_21170:
[----:B------:R-:W-:Y:S05]  /*4330*/  BSYNC.RECONVERGENT B3 ;  /* 0x0000000000037941 */ /* 0x000fea0003800200 */
.L_x_21169:
        /* <DEDUP_REMOVED lines=61> */
.L_x_21167:
[----:B------:R-:W-:Y:S05]  /*4710*/  BSYNC.RECONVERGENT B2 ;  /* 0x0000000000027941 */ /* 0x000fea0003800200 */
.L_x_21166:
        /* <DEDUP_REMOVED lines=11> */
.L_x_21165:
[----:B------:R-:W-:Y:S05]  /*47d0*/  BSYNC.RECONVERGENT B1 ;  /* 0x0000000000017941 */ /* 0x000fea0003800200 */
.L_x_21164:
[----:B------:R-:W-:Y:S02]  /*47e0*/  F2FP.F16.F32.PACK_AB R171, RZ, R136 ;  /* 0x00000088ffab723e */ /* 0x000fe400000000ff */
[----:B------:R-:W-:Y:S02]  /*47f0*/  PRMT R108, R108, 0x5410, R111 ;  /* 0x000054106c6c7816 */ /* 0x000fe4000000006f */
[----:B------:R-:W-:Y:S02]  /*4800*/  PRMT R110, R110, 0x5410, R167 ;  /* 0x000054106e6e7816 */ /* 0x000fe400000000a7 */
[----:B------:R-:W-:Y:S02]  /*4810*/  PRMT R109, R109, 0x5410, R166 ;  /* 0x000054106d6d7816 */ /* 0x000fe400000000a6 */
[----:B------:R-:W-:Y:S01]  /*4820*/  PRMT R111, R170, 0x5410, R171 ;  /* 0x00005410aa6f7816 */ /* 0x000fe200000000ab */
[----:B------:R-:W-:Y:S06]  /*4830*/  BRA `(.L_x_21171) ;  /* 0x0000003400407947 */ /* 0x000fec0003800000 */
.L_x_21114:
        /* <DEDUP_REMOVED lines=21> */
.L_x_21176:
        /* <DEDUP_REMOVED lines=13> */
.L_x_21178:
[----:B------:R-:W-:Y:S05]  /*4a60*/  BSYNC.RECONVERGENT B3 ;  /* 0x0000000000037941 */ /* 0x000fea0003800200 */
.L_x_21177:
        /* <DEDUP_REMOVED lines=61> */
.L_x_21175:
[----:B------:R-:W-:Y:S05]  /*4e40*/  BSYNC.RECONVERGENT B2 ;  /* 0x0000000000027941 */ /* 0x000fea0003800200 */
.L_x_21174:
[----:B------:R-:W-:Y:S01]  /*4e50*/  I2FP.F32.U32 R108, R108 ;  /* 0x0000006c006c7245 */ /* 0x000fe20000201000 */
[----:B-----5:R-:W-:Y:S02]  /*4e60*/  HADD2.F32 R110, -RZ, R104.H0_H0 ;  /* 0x20000068ff6e7230 */ /* 0x020fe40000004100 */
[----:B------:R-:W-:-:S03]  /*4e70*/  IMAD.MOV.U32 R111, RZ, RZ, 0x2f800000 ;  /* 0x2f800000ff6f7424 */ /* 0x000fc600078e00ff */
[----:B------:R-:W-:Y:S01]  /*4e80*/  FMUL.FTZ R110, R110, UR11 ;  /* 0x0000000b6e6e7c20 */ /* 0x000fe20008410000 */
[----:B------:R-:W-:-:S03]  /*4e90*/  FFMA.FTZ R108, R108, R111, 1.1641532182693481445e-10 ;  /* 0x2f0000006c6c7423 */ /* 0x000fc6000001006f */
[----:B------:R-:W-:Y:S02]  /*4ea0*/  FMUL.FTZ R110, R110, UR10 ;  /* 0x0000000a6e6e7c20 */ /* 0x000fe40008410000 */
[----:B------:R-:W-:-:S04]  /*4eb0*/  FSETP.GTU.FTZ.AND P1, PT, R108, UR8, PT ;  /* 0x000000086c007c0b */ /* 0x000fc8000bf3c000 */
[----:B------:R-:W-:Y:S02]  /*4ec0*/  FSEL R111, R110, RZ, !P1 ;  /* 0x000000ff6e6f7208 */ /* 0x000fe40004800000 */
[----:B------:R-:W-:-:S03]  /*4ed0*/  SEL R123, RZ, 0x1, P1 ;  /* 0x00000001ff7b7807 */ /* 0x000fc60000800000 */
[----:B------:R-:W-:-:S07]  /*4ee0*/  FMUL.FTZ R122, R111, R20 ;  /* 0x000000146f7a7220 */ /* 0x000fce0000410000 */
.L_x_21173:
[----:B------:R-:W-:Y:S05]  /*4ef0*/  BSYNC.RECONVERGENT B1 ;  /* 0x0000000000017941 */ /* 0x000fea0003800200 */
.L_x_21172:
        /* <DEDUP_REMOVED lines=18> */
.L_x_21183:
        /* <DEDUP_REMOVED lines=13> */
.L_x_21185:
[----:B------:R-:W-:Y:S05]  /*50f0*/  BSYNC.RECONVERGENT B3 ;  /* 0x0000000000037941 */ /* 0x000fea0003800200 */
.L_x_21184:
        /* <DEDUP_REMOVED lines=61> */
.L_x_21182:
[----:B------:R-:W-:Y:S05]  /*54d0*/  BSYNC.RECONVERGENT B2 ;  /* 0x0000000000027941 */ /* 0x000fea0003800200 */
.L_x_21181:
[----:B------:R-:W-:Y:S01]  /*54e0*/  HFMA2 R124, -RZ, RZ, 0.1171875, 0 ;  /* 0x2f800000ff7c7431 */ /* 0x000fe200000001ff */
[----:B------:R-:W-:Y:S01]  /*54f0*/  I2FP.F32.U32 R109, R111 ;  /* 0x0000006f006d7245 */ /* 0x000fe20000201000 */
[----:B-----5:R-:W-:-:S05]  /*5500*/  HADD2.F32 R111, -RZ, R104.H1_H1 ;  /* 0x30000068ff6f7230 */ /* 0x020fca0000004100 */
[----:B------:R-:W-:Y:S01]  /*5510*/  FMUL.FTZ R111, R111, UR11 ;  /* 0x0000000b6f6f7c20 */ /* 0x000fe20008410000 */
[----:B------:R-:W-:-:S03]  /*5520*/  FFMA.FTZ R109, R109, R124, 1.1641532182693481445e-10 ;  /* 0x2f0000006d6d7423 */ /* 0x000fc6000001007c */
[----:B------:R-:W-:Y:S02]  /*5530*/  FMUL.FTZ R111, R111, UR10 ;  /* 0x0000000a6f6f7c20 */ /* 0x000fe40008410000 */
[----:B------:R-:W-:-:S04]  /*5540*/  FSETP.GTU.FTZ.AND P1, PT, R109, UR8, PT ;  /* 0x000000086d007c0b */ /* 0x000fc8000bf3c000 */
[----:B------:R-:W-:Y:S02]  /*5550*/  FSEL R124, R111, RZ, !P1 ;  /* 0x000000ff6f7c7208 */ /* 0x000fe40004800000 */
[----:B------:R-:W-:-:S03]  /*5560*/  SEL R125, RZ, 0x1, P1 ;  /* 0x00000001ff7d7807 */ /* 0x000fc60000800000 */
[----:B------:R-:W-:-:S07]  /*5570*/  FMUL.FTZ R124, R124, R21 ;  /* 0x000000157c7c7220 */ /* 0x000fce0000410000 */
.L_x_21180:
[----:B------:R-:W-:Y:S05]  /*5580*/  BSYNC.RECONVERGENT B1 ;  /* 0x0000000000017941 */ /* 0x000fea0003800200 */
.L_x_21179:
        /* <DEDUP_REMOVED lines=18> */
.L_x_21190:
        /* <DEDUP_REMOVED lines=13> */
.L_x_21192:
[----:B------:R-:W-:Y:S05]  /*5780*/  BSYNC.RECONVERGENT B3 ;  /* 0x0000000000037941 */ /* 0x000fea0003800200 */
.L_x_21191:
        /* <DEDUP_REMOVED lines=61> */
.L_x_21189:
[----:B------:R-:W-:Y:S05]  /*5b60*/  BSYNC.RECONVERGENT B2 ;  /* 0x0000000000027941 */ /* 0x000fea0003800200 */
.L_x_21188:
[----:B------:R-:W-:Y:S01]  /*5b70*/  HFMA2 R110, -RZ, RZ, 0.1171875, 0 ;  /* 0x2f800000ff6e7431 */ /* 0x000fe200000001ff */
[----:B------:R-:W-:Y:S01]  /*5b80*/  I2FP.F32.U32 R109, R109 ;  /* 0x0000006d006d7245 */ /* 0x000fe20000201000 */
[----:B-----5:R-:W-:-:S05]  /*5b90*/  HADD2.F32 R126, -RZ, R105.H0_H0 ;  /* 0x20000069ff7e7230 */ /* 0x020fca0000004100 */
[----:B------:R-:W-:Y:S01]  /*5ba0*/  FMUL.FTZ R126, R126, UR11 ;  /* 0x0000000b7e7e7c20 */ /* 0x000fe20008410000 */
[----:B------:R-:W-:-:S03]  /*5bb0*/  FFMA.FTZ R109, R109, R110, 1.1641532182693481445e-10 ;  /* 0x2f0000006d6d7423 */ /* 0x000fc6000001006e */
[----:B------:R-:W-:Y:S02]  /*5bc0*/  FMUL.FTZ R126, R126, UR10 ;  /* 0x0000000a7e7e7c20 */ /* 0x000fe40008410000 */
[----:B------:R-:W-:-:S04]  /*5bd0*/  FSETP.GTU.FTZ.AND P1, PT, R109, UR8, PT ;  /* 0x000000086d007c0b */ /* 0x000fc8000bf3c000 */
[----:B------:R-:W-:Y:S02]  /*5be0*/  FSEL R109, R126, RZ, !P1 ;  /* 0x000000ff7e6d7208 */ /* 0x000fe40004800000 */
[----:B------:R-:W-:-:S03]  /*5bf0*/  SEL R127, RZ, 0x1, P1 ;  /* 0x00000001ff7f7807 */ /* 0x000fc60000800000 */
[----:B------:R-:W-:-:S07]  /*5c00*/  FMUL.FTZ R126, R109, R22 ;  /* 0x000000166d7e7220 */ /* 0x000fce0000410000 */
.L_x_21187:
[----:B------:R-:W-:Y:S05]  /*5c10*/  BSYNC.RECONVERGENT B1 ;  /* 0x0000000000017941 */ /* 0x000fea0003800200 */
.L_x_21186:
        /* <DEDUP_REMOVED lines=18> */
.L_x_21197:
        /* <DEDUP_REMOVED lines=13> */
.L_x_21199:
[----:B------:R-:W-:Y:S05]  /*5e10*/  BSYNC.RECONVERGENT B3 ;  /* 0x0000000000037941 */ /* 0x000fea0003800200 */
.L_x_21198:
[----:B------:R-:W-:Y:S01]  /*5e20*/  IMAD.WIDE.U32 R128, R113, -0x326172a9, RZ ;  /* 0xcd9e8d5771807825 */ /* 0x000fe200078e00ff */
[----:B------:R-:W-:Y:S02]  /*5e30*/  LOP3.LUT R170, R121, R119, R3, 0x96, !PT ;  /* 0x0000007779aa7212 */ /* 0x000fe400078e9603 */
[----:B------:R-:W-:Y:S01]  /*5e40*/  IADD3 R119, PT, PT, R2, -0x61c88647, RZ ;  /* 0x9e3779b902777810 */ /* 0x000fe20007ffe0ff */
[----:B------:R-:W-:Y:S01]  /*5e50*/  IMAD.MOV.U32 R110, RZ, RZ, RZ ;  /* 0x000000ffff6e7224 */ /* 0x000fe200078e00ff */
        /* <DEDUP_REMOVED lines=53> */
[----:B------:R-:W-:Y:S02]  /*61b0*/  MOV R120, R170 ;  /* 0x000000aa00787202 */ /* 0x000fe40000000f00 */
[----:B------:R-:W-:Y:S01]  /*61c0*/  LOP3.LUT R116, R129, R128, R167, 0x96, !PT ;  /* 0x0000008081747212 */ /* 0x000fe200078e96a7 */
[----:B------:R-:W-:Y:S01]  /*61d0*/  IMAD.MOV.U32 R128, RZ, RZ, R168 ;  /* 0x000000ffff807224 */ /* 0x000fe200078e00a8 */
[----:B------:R-:W-:-:S07]  /*61e0*/  MOV R168, R166 ;  /* 0x000000a600a87202 */ /* 0x000fce0000000f00 */
.L_x_21196:
[----:B------:R-:W-:Y:S05]  /*61f0*/  BSYNC.RECONVERGENT B2 ;  /* 0x0000000000027941 */ /* 0x000fea0003800200 */
.L_x_21195:
[----:B------:R-:W-:Y:S01]  /*6200*/  I2FP.F32.U32 R119, R128 ;  /* 0x0000008000777245 */ /* 0x000fe20000201000 */
[----:B------:R-:W-:Y:S02]  /*6210*/  HFMA2 R128, -RZ, RZ, 0.1171875, 0 ;  /* 0x2f800000ff807431 */ /* 0x000fe400000001ff */
        /* <DEDUP_REMOVED lines=8> */
.L_x_21194:
[----:B------:R-:W-:Y:S05]  /*62a0*/  BSYNC.RECONVERGENT B1 ;  /* 0x0000000000017941 */ /* 0x000fea0003800200 */
.L_x_21193:
        /* <DEDUP_REMOVED lines=18> */
.L_x_21204:
        /* <DEDUP_REMOVED lines=13> */
.L_x_21206:
[----:B------:R-:W-:Y:S05]  /*64a0*/  BSYNC.RECONVERGENT B3 ;  /* 0x0000000000037941 */ /* 0x000fea0003800200 */
.L_x_21205:
        /* <DEDUP_REMOVED lines=57> */
[----:B------:R-:W-:Y:S01]  /*6840*/  IMAD.MOV.U32 R119, RZ, RZ, RZ ;  /* 0x000000ffff777224 */ /* 0x000fe200078e00ff */
[----:B------:R-:W-:Y:S01]  /*6850*/  LOP3.LUT R116, R131, R130, R171, 0x96, !PT ;  /* 0x0000008283747212 */ /* 0x000fe200078e96ab */
[----:B------:R-:W-:Y:S01]  /*6860*/  IMAD.MOV.U32 R130, RZ, RZ, R168 ;  /* 0x000000ffff827224 */ /* 0x000fe200078e00a8 */
[----:B------:R-:W-:-:S07]  /*6870*/  MOV R168, R170 ;  /* 0x000000aa00a87202 */ /* 0x000fce0000000f00 */
.L_x_21203:
[----:B------:R-:W-:Y:S05]  /*6880*/  BSYNC.RECONVERGENT B2 ;  /* 0x0000000000027941 */ /* 0x000fea0003800200 */
.L_x_21202:
        /* <DEDUP_REMOVED lines=10> */
.L_x_21201:
[----:B------:R-:W-:Y:S05]  /*6930*/  BSYNC.RECONVERGENT B1 ;  /* 0x0000000000017941 */ /* 0x000fea0003800200 */
.L_x_21200:
        /* <DEDUP_REMOVED lines=18> */
.L_x_21211:
        /* <DEDUP_REMOVED lines=13> */
.L_x_21213:
[----:B------:R-:W-:Y:S05]  /*6b30*/  BSYNC.RECONVERGENT B3 ;  /* 0x0000000000037941 */ /* 0x000fea0003800200 */
.L_x_21212:
        /* <DEDUP_REMOVED lines=61> */
.L_x_21210:
[----:B------:R-:W-:Y:S05]  /*6f10*/  BSYNC.RECONVERGENT B2 ;  /* 0x0000000000027941 */ /* 0x000fea0003800200 */
.L_x_21209:
        /* <DEDUP_REMOVED lines=10> */
.L_x_21208:
[----:B------:R-:W-:Y:S05]  /*6fc0*/  BSYNC.RECONVERGENT B1 ;  /* 0x0000000000017941 */ /* 0x000fea0003800200 */
.L_x_21207:
        /* <DEDUP_REMOVED lines=18> */
.L_x_21218:
        /* <DEDUP_REMOVED lines=13> */
.L_x_21220:
[----:B------:R-:W-:Y:S05]  /*71c0*/  BSYNC.RECONVERGENT B3 ;  /* 0x0000000000037941 */ /* 0x000fea0003800200 */
.L_x_21219:
[----:B------:R-:W-:Y:S01]  /*71d0*/  IMAD.WIDE.U32 R134, R113, -0x326172a9, RZ ;  /* 0xcd9e8d5771867825 */ /* 0x000fe200078e00ff */
[----:B------:R-:W-:Y:S02]  /*71e0*/  LOP3.LUT R172, R121, R119, R3, 0x96, !PT ;  /* 0x0000007779ac7212 */ /* 0x000fe400078e9603 */
[----:B------:R-:W-:Y:S02]  /*71f0*/  IADD3 R119, PT, PT, R2, -0x61c88647, RZ ;  /* 0x9e3779b902777810 */ /* 0x000fe40007ffe0ff */
        /* <DEDUP_REMOVED lines=56> */
[----:B------:R-:W-:Y:S01]  /*7580*/  IMAD.MOV.U32 R171, RZ, RZ, RZ ;  /* 0x000000ffffab7224 */ /* 0x000fe200078e00ff */
[----:B------:R-:W-:-:S07]  /*7590*/  MOV R168, R170 ;  /* 0x000000aa00a87202 */ /* 0x000fce0000000f00 */
.L_x_21217:
[----:B------:R-:W-:Y:S05]  /*75a0*/  BSYNC.RECONVERGENT B2 ;  /* 0x0000000000027941 */ /* 0x000fea0003800200 */
.L_x_21216:
        /* <DEDUP_REMOVED lines=10> */
.L_x_21215:
[----:B------:R-:W-:Y:S05]  /*7650*/  BSYNC.RECONVERGENT B1 ;  /* 0x0000000000017941 */ /* 0x000fea0003800200 */
.L_x_21214:
        /* <DEDUP_REMOVED lines=18> */
.L_x_21225:
        /* <DEDUP_REMOVED lines=13> */
.L_x_21227:
[----:B------:R-:W-:Y:S05]  /*7850*/  BSYNC.RECONVERGENT B3 ;  /* 0x0000000000037941 */ /* 0x000fea0003800200 */
.L_x_21226:
        /* <DEDUP_REMOVED lines=61> */
.L_x_21224:
[----:B------:R-:W-:Y:S05]  /*7c30*/  BSYNC.RECONVERGENT B2 ;  /* 0x0000000000027941 */ /* 0x000fea0003800200 */
.L_x_21223:
        /* <DEDUP_REMOVED lines=10> */
.L_x_21222:
[----:B------:R-:W-:Y:S05]  /*7ce0*/  BSYNC.RECONVERGENT B1 ;  /* 0x0000000000017941 */ /* 0x000fea0003800200 */
.L_x_21221:
[----:B------:R-:W-:Y:S02]  /*7cf0*/  F2FP.F16.F32.PACK_AB R171, RZ, R136 ;  /* 0x00000088ffab723e */ /* 0x000fe400000000ff */
[----:B------:R-:W-:Y:S02]  /*7d00*/  PRMT R108, R108, 0x5410, R111 ;  /* 0x000054106c6c7816 */ /* 0x000fe4000000006f */
[----:B------:R-:W-:Y:S02]  /*7d10*/  PRMT R110, R110, 0x5410, R167 ;  /* 0x000054106e6e7816 */ /* 0x000fe400000000a7 */
[----:B------:R-:W-:Y:S02]  /*7d20*/  PRMT R109, R109, 0x5410, R166 ;  /* 0x000054106d6d7816 */ /* 0x000fe400000000a6 */
[----:B------:R-:W-:-:S07]  /*7d30*/  PRMT R111, R170, 0x5410, R171 ;  /* 0x00005410aa6f7816 */ /* 0x000fce00000000ab */
.L_x_21171:
        /* <DEDUP_REMOVED lines=26> */
.L_x_21229:
[----:B------:R-:W-:Y:S05]  /*7ee0*/  BSYNC.RECONVERGENT B1 ;  /* 0x0000000000017941 */ /* 0x000fea0003800200 */
.L_x_21228:
[----:B------:R-:W-:Y:S01]  /*7ef0*/  VIADD R164, R164, 0x20 ;  /* 0x00000020a4a47836 */ /* 0x000fe20000000000 */
[----:B------:R-:W-:-:S07]  /*7f00*/  IADD3 R0, PT, PT, R0, 0x20, RZ ;  /* 0x0000002000007810 */ /* 0x000fce0007ffe0ff */
.L_x_21111:
[----:B------:R-:W-:Y:S05]  /*7f10*/  BSYNC.RECONVERGENT B0 ;  /* 0x0000000000007941 */ /* 0x000fea0003800200 */
.L_x_21110:
        /* <DEDUP_REMOVED lines=35> */
.L_x_21237:
        /* <DEDUP_REMOVED lines=13> */
.L_x_21239:
[----:B------:R-:W-:Y:S05]  /*8220*/  BSYNC.RECONVERGENT B3 ;  /* 0x0000000000037941 */ /* 0x000fea0003800200 */
.L_x_21238:
        /* <DEDUP_REMOVED lines=61> */
.L_x_21236:
[----:B------:R-:W-:Y:S05]  /*8600*/  BSYNC.RECONVERGENT B2 ;  /* 0x0000000000027941 */ /* 0x000fea0003800200 */
.L_x_21235:
[----:B------:R-:W-:Y:S01]  /*8610*/  I2FP.F32.U32 R108, R108 ;  /* 0x0000006c006c7245 */ /* 0x000fe20000201000 */
[----:B------:R-:W-:Y:S02]  /*8620*/  HADD2.F32 R119, -RZ, R104.H0_H0 ;  /* 0x20000068ff777230 */ /* 0x000fe40000004100 */
        /* <DEDUP_REMOVED lines=9> */
.L_x_21234:
[----:B------:R-:W-:Y:S05]  /*86c0*/  BSYNC.RECONVERGENT B1 ;  /* 0x0000000000017941 */ /* 0x000fea0003800200 */
.L_x_21233:
        /* <DEDUP_REMOVED lines=22> */
.L_x_21244:
        /* <DEDUP_REMOVED lines=13> */
.L_x_21246:
[----:B------:R-:W-:Y:S05]  /*8900*/  BSYNC.RECONVERGENT B3 ;  /* 0x0000000000037941 */ /* 0x000fea0003800200 */
.L_x_21245:
        /* <DEDUP_REMOVED lines=59> */
[----:B------:R-:W-:-:S07]  /*8cc0*/  HFMA2 R119, -RZ, RZ, 0, 0 ;  /* 0x00000000ff777431 */ /* 0x000fce00000001ff */
.L_x_21243:
[----:B------:R-:W-:Y:S05]  /*8cd0*/  BSYNC.RECONVERGENT B2 ;  /* 0x0000000000027941 */ /* 0x000fea0003800200 */
.L_x_21242:
[----:B------:R-:W-:Y:S01]  /*8ce0*/  I2FP.F32.U32 R109, R111 ;  /* 0x0000006f006d7245 */ /* 0x000fe20000201000 */
[----:B------:R-:W-:Y:S02]  /*8cf0*/  HADD2.F32 R111, -RZ, R104.H1_H1 ;  /* 0x30000068ff6f7230 */ /* 0x000fe40000004100 */
        /* <DEDUP_REMOVED lines=8> */
[----:B------:R-:W-:-:S07]  /*8d80*/  FFMA.FTZ R139, R110, R45, R139 ;  /* 0x0000002d6e8b7223 */ /* 0x000fce000001008b */
.L_x_21241:
[----:B------:R-:W-:Y:S05]  /*8d90*/  BSYNC.RECONVERGENT B1 ;  /* 0x0000000000017941 */ /* 0x000fea0003800200 */
.L_x_21240:
        /* <DEDUP_REMOVED lines=22> */
.L_x_21251:
        /* <DEDUP_REMOVED lines=13> */
.L_x_21253:
[----:B------:R-:W-:Y:S05]  /*8fd0*/  BSYNC.RECONVERGENT B3 ;  /* 0x0000000000037941 */ /* 0x000fea0003800200 */
.L_x_21252:
        /* <DEDUP_REMOVED lines=61> */
.L_x_21250:
[----:B------:R-:W-:Y:S05]  /*93b0*/  BSYNC.RECONVERGENT B2 ;  /* 0x0000000000027941 */ /* 0x000fea0003800200 */
.L_x_21249:
[----:B------:R-:W-:Y:S01]  /*93c0*/  HFMA2 R140, -RZ, RZ, 0.1171875, 0 ;  /* 0x2f800000ff8c7431 */ /* 0x000fe200000001ff */
[----:B------:R-:W-:Y:S01]  /*93d0*/  I2FP.F32.U32 R109, R109 ;  /* 0x0000006d006d7245 */ /* 0x000fe20000201000 */
[----:B------:R-:W-:-:S05]  /*93e0*/  HADD2.F32 R119, -RZ, R105.H0_H0 ;  /* 0x20000069ff777230 */ /* 0x000fca0000004100 */
        /* <DEDUP_REMOVED lines=8> */
.L_x_21248:
[----:B------:R-:W-:Y:S05]  /*9470*/  BSYNC.RECONVERGENT B1 ;  /* 0x0000000000017941 */ /* 0x000fea0003800200 */
.L_x_21247:
        /* <DEDUP_REMOVED lines=22> */
.L_x_21258:
        /* <DEDUP_REMOVED lines=13> */
.L_x_21260:
[----:B------:R-:W-:Y:S05]  /*96b0*/  BSYNC.RECONVERGENT B3 ;  /* 0x0000000000037941 */ /* 0x000fea0003800200 */
.L_x_21259:
        /* <DEDUP_REMOVED lines=58> */
[----:B------:R-:W-:Y:S01]  /*9a60*/  IMAD.MOV.U32 R119, RZ, RZ, RZ ;  /* 0x000000ffff777224 */ /* 0x000fe200078e00ff */
[----:B------:R-:W-:-:S07]  /*9a70*/  MOV R129, R110 ;  /* 0x0000006e00817202 */ /* 0x000fce0000000f00 */
.L_x_21257:
[----:B------:R-:W-:Y:S05]  /*9a80*/  BSYNC.RECONVERGENT B2 ;  /* 0x0000000000027941 */ /* 0x000fea0003800200 */
.L_x_21256:
[----:B------:R-:W-:Y:S01]  /*9a90*/  I2FP.F32.U32 R110, R129 ;  /* 0x00000081006e7245 */ /* 0x000fe20000201000 */
[----:B------:R-:W-:Y:S02]  /*9aa0*/  HFMA2 R129, -RZ, RZ, 0.1171875, 0 ;  /* 0x2f800000ff817431 */ /* 0x000fe400000001ff */
[----:B------:R-:W-:Y:S02]  /*9ab0*/  HADD2.F32 R141, -RZ, R105.H1_H1 ;  /* 0x30000069ff8d7230 */ /* 0x000fe40000004100 */
        /* <DEDUP_REMOVED lines=8> */
.L_x_21255:
[----:B------:R-:W-:Y:S05]  /*9b40*/  BSYNC.RECONVERGENT B1 ;  /* 0x0000000000017941 */ /* 0x000fea0003800200 */
.L_x_21254:
        /* <DEDUP_REMOVED lines=22> */
.L_x_21265:
        /* <DEDUP_REMOVED lines=13> */
.L_x_21267:
[----:B------:R-:W-:Y:S05]  /*9d80*/  BSYNC.RECONVERGENT B3 ;  /* 0x0000000000037941 */ /* 0x000fea0003800200 */
.L_x_21266:
        /* <DEDUP_REMOVED lines=15> */
[----:B------:R-:W-:Y:S01]  /*9e80*/  LOP3.LUT R131, R131, R172, R143, 0x96, !PT ;  /* 0x000000ac83837212 */ /* 0x000fe200078e968f */
[----:B------:R-:W-:Y:S02]  /*9e90*/  IMAD.MOV.U32 R110, RZ, RZ, R144 ;  /* 0x000000ffff6e7224 */ /* 0x000fe400078e0090 */
        /* <DEDUP_REMOVED lines=36> */
[----:B------:R-:W-:Y:S02]  /*a0e0*/  HFMA2 R145, -RZ, RZ, 0, 0 ;  /* 0x00000000ff917431 */ /* 0x000fe400000001ff */
[----:B------:R-:W-:Y:S02]  /*a0f0*/  VIADD R119, R2, 0x8ff34781 ;  /* 0x8ff3478102777836 */ /* 0x000fe40000000000 */
[----:B------:R-:W-:Y:S01]  /*a100*/  IMAD.WIDE.U32 R170, R131, -0x2daee0ad, RZ ;  /* 0xd2511f5383aa7825 */ /* 0x000fe200078e00ff */
[----:B------:R-:W-:Y:S02]  /*a110*/  IADD3 R131, PT, PT, R3, -0x695add53, RZ ;  /* 0x96a522ad03837810 */ /* 0x000fe40007ffe0ff */
[----:B------:R-:W-:Y:S01]  /*a120*/  LOP3.LUT R118, R119, R118, R173, 0x96, !PT ;  /* 0x0000007677767212 */ /* 0x000fe200078e96ad */
[----:B------:R-:W-:Y:S01]  /*a130*/  IMAD.MOV.U32 R120, RZ, RZ, R172 ;  /* 0x000000ffff787224 */ /* 0x000fe200078e00ac */
[----:B------:R-:W-:Y:S02]  /*a140*/  LOP3.LUT R116, R131, R142, R171, 0x96, !PT ;  /* 0x0000008e83747212 */ /* 0x000fe400078e96ab */
[----:B------:R-:W-:-:S07]  /*a150*/  MOV R168, R170 ;  /* 0x000000aa00a87202 */ /* 0x000fce0000000f00 */
.L_x_21264:
[----:B------:R-:W-:Y:S05]  /*a160*/  BSYNC.RECONVERGENT B2 ;  /* 0x0000000000027941 */ /* 0x000fea0003800200 */
.L_x_21263:
        /* <DEDUP_REMOVED lines=11> */
.L_x_21262:
[----:B------:R-:W-:Y:S05]  /*a220*/  BSYNC.RECONVERGENT B1 ;  /* 0x0000000000017941 */ /* 0x000fea0003800200 */
.L_x_21261:
        /* <DEDUP_REMOVED lines=22> */
.L_x_21272:
        /* <DEDUP_REMOVED lines=13> */
.L_x_21274:
[----:B------:R-:W-:Y:S05]  /*a460*/  BSYNC.RECONVERGENT B3 ;  /* 0x0000000000037941 */ /* 0x000fea0003800200 */
.L_x_21273:
        /* <DEDUP_REMOVED lines=54> */
[----:B------:R-:W-:-:S03]  /*a7d0*/  LOP3.LUT R118, R119, R118, R173, 0x96, !PT ;  /* 0x0000007677767212 */ /* 0x000fc600078e96ad */
[----:B------:R-:W-:Y:S01]  /*a7e0*/  HFMA2 R119, -RZ, RZ, 0, 0 ;  /* 0x00000000ff777431 */ /* 0x000fe200000001ff */
[----:B------:R-:W-:Y:S01]  /*a7f0*/  MOV R120, R172 ;  /* 0x000000ac00787202 */ /* 0x000fe20000000f00 */
[----:B------:R-:W-:-:S05]  /*a800*/  VIADD R133, R3, 0x96a522ad ;  /* 0x96a522ad03857836 */ /* 0x000fca0000000000 */
[----:B------:R-:W-:Y:S01]  /*a810*/  LOP3.LUT R116, R133, R144, R171, 0x96, !PT ;  /* 0x0000009085747212 */ /* 0x000fe200078e96ab */
[----:B------:R-:W-:-:S07]  /*a820*/  IMAD.MOV.U32 R133, RZ, RZ, R168 ;  /* 0x000000ffff857224 */ /* 0x000fce00078e00a8 */
.L_x_21271:
[----:B------:R-:W-:Y:S05]  /*a830*/  BSYNC.RECONVERGENT B2 ;  /* 0x0000000000027941 */ /* 0x000fea0003800200 */
.L_x_21270:
        /* <DEDUP_REMOVED lines=11> */
.L_x_21269:
[----:B------:R-:W-:Y:S05]  /*a8f0*/  BSYNC.RECONVERGENT B1 ;  /* 0x0000000000017941 */ /* 0x000fea0003800200 */
.L_x_21268:
        /* <DEDUP_REMOVED lines=22> */
.L_x_21279:
        /* <DEDUP_REMOVED lines=13> */
.L_x_21281:
[----:B------:R-:W-:Y:S05]  /*ab30*/  BSYNC.RECONVERGENT B3 ;  /* 0x0000000000037941 */ /* 0x000fea0003800200 */
.L_x_21280:
        /* <DEDUP_REMOVED lines=53> */
[----:B------:R-:W-:Y:S02]  /*ae90*/  HFMA2 R171, -RZ, RZ, 0, 0 ;  /* 0x00000000ffab7431 */ /* 0x000fe400000001ff */
[----:B------:R-:W-:Y:S01]  /*aea0*/  IMAD.WIDE.U32 R172, R135, -0x2daee0ad, RZ ;  /* 0xd2511f5387ac7825 */ /* 0x000fe200078e00ff */
[----:B------:R-:W-:Y:S02]  /*aeb0*/  LOP3.LUT R118, R119, R118, R177, 0x96, !PT ;  /* 0x0000007677767212 */ /* 0x000fe400078e96b1 */
[----:B------:R-:W-:Y:S01]  /*aec0*/  MOV R120, R176 ;  /* 0x000000b000787202 */ /* 0x000fe20000000f00 */
[----:B------:R-:W-:-:S05]  /*aed0*/  VIADD R135, R3, 0x96a522ad ;  /* 0x96a522ad03877836 */ /* 0x000fca0000000000 */
[----:B------:R-:W-:Y:S01]  /*aee0*/  LOP3.LUT R116, R135, R144, R173, 0x96, !PT ;  /* 0x0000009087747212 */ /* 0x000fe200078e96ad */
[----:B------:R-:W-:-:S07]  /*aef0*/  IMAD.MOV.U32 R135, RZ, RZ, R170 ;  /* 0x000000ffff877224 */ /* 0x000fce00078e00aa */
.L_x_21278:
[----:B------:R-:W-:Y:S05]  /*af00*/  BSYNC.RECONVERGENT B2 ;  /* 0x0000000000027941 */ /* 0x000fea0003800200 */
.L_x_21277:
[----:B------:R-:W-:Y:S01]  /*af10*/  I2FP.F32.U32 R119, R135 ;  /* 0x0000008700777245 */ /* 0x000fe20000201000 */
[----:B------:R-:W-:Y:S02]  /*af20*/  HADD2.F32 R135, -RZ, R107.H0_H0 ;  /* 0x2000006bff877230 */ /* 0x000fe40000004100 */
        /* <DEDUP_REMOVED lines=9> */
.L_x_21276:
[----:B------:R-:W-:Y:S05]  /*afc0*/  BSYNC.RECONVERGENT B1 ;  /* 0x0000000000017941 */ /* 0x000fea0003800200 */
.L_x_21275:
        /* <DEDUP_REMOVED lines=22> */
.L_x_21286:
        /* <DEDUP_REMOVED lines=13> */
.L_x_21288:
[----:B------:R-:W-:Y:S05]  /*b200*/  BSYNC.RECONVERGENT B3 ;  /* 0x0000000000037941 */ /* 0x000fea0003800200 */
.L_x_21287:
        /* <DEDUP_REMOVED lines=61> */
.L_x_21285:
[----:B------:R-:W-:Y:S05]  /*b5e0*/  BSYNC.RECONVERGENT B2 ;  /* 0x0000000000027941 */ /* 0x000fea0003800200 */
.L_x_21284:
[----:B------:R-:W-:Y:S01]  /*b5f0*/  HFMA2 R170, -RZ, RZ, 0.1171875, 0 ;  /* 0x2f800000ffaa7431 */ /* 0x000fe200000001ff */
[----:B------:R-:W-:Y:S01]  /*b600*/  I2FP.F32.U32 R137, R137 ;  /* 0x0000008900897245 */ /* 0x000fe20000201000 */
        /* <DEDUP_REMOVED lines=9> */
.L_x_21283:
[----:B------:R-:W-:Y:S05]  /*b6a0*/  BSYNC.RECONVERGENT B1 ;  /* 0x0000000000017941 */ /* 0x000fea0003800200 */
.L_x_21282:
[----:B------:R-:W-:Y:S02]  /*b6b0*/  F2FP.F16.F32.PACK_AB R170, RZ, R145 ;  /* 0x00000091ffaa723e */ /* 0x000fe400000000ff */
[----:B------:R-:W-:Y:S02]  /*b6c0*/  PRMT R108, R108, 0x5410, R111 ;  /* 0x000054106c6c7816 */ /* 0x000fe4000000006f */
[----:B------:R-:W-:Y:S02]  /*b6d0*/  PRMT R110, R110, 0x5410, R167 ;  /* 0x000054106e6e7816 */ /* 0x000fe400000000a7 */
[----:B------:R-:W-:Y:S02]  /*b6e0*/  PRMT R109, R109, 0x5410, R166 ;  /* 0x000054106d6d7816 */ /* 0x000fe400000000a6 */
[----:B------:R-:W-:Y:S01]  /*b6f0*/  PRMT R111, R173, 0x5410, R170 ;  /* 0x00005410ad6f7816 */ /* 0x000fe200000000aa */
[----:B------:R-:W-:Y:S06]  /*b700*/  BRA `(.L_x_21289) ;  /* 0x0000003400407947 */ /* 0x000fec0003800000 */
.L_x_21232:
        /* <DEDUP_REMOVED lines=21> */
.L_x_21294:
        /* <DEDUP_REMOVED lines=13> */
.L_x_21296:
[----:B------:R-:W-:Y:S05]  /*b930*/  BSYNC.RECONVERGENT B3 ;  /* 0x0000000000037941 */ /* 0x000fea0003800200 */
.L_x_21295:
        /* <DEDUP_REMOVED lines=61> */
.L_x_21293:
[----:B------:R-:W-:Y:S05]  /*bd10*/  BSYNC.RECONVERGENT B2 ;  /* 0x0000000000027941 */ /* 0x000fea0003800200 */
.L_x_21292:
        /* <DEDUP_REMOVED lines=10> */
.L_x_21291:
[----:B------:R-:W-:Y:S05]  /*bdc0*/  BSYNC.RECONVERGENT B1 ;  /* 0x0000000000017941 */ /* 0x000fea0003800200 */
.L_x_21290:
        /* <DEDUP_REMOVED lines=18> */
.L_x_21301:
        /* <DEDUP_REMOVED lines=13> */
.L_x_21303:
[----:B------:R-:W-:Y:S05]  /*bfc0*/  BSYNC.RECONVERGENT B3 ;  /* 0x0000000000037941 */ /* 0x000fea0003800200 */
.L_x_21302:
        /* <DEDUP_REMOVED lines=61> */
.L_x_21300:
[----:B------:R-:W-:Y:S05]  /*c3a0*/  BSYNC.RECONVERGENT B2 ;  /* 0x0000000000027941 */ /* 0x000fea0003800200 */
.L_x_21299:
        /* <DEDUP_REMOVED lines=10> */
.L_x_21298:
[----:B------:R-:W-:Y:S05]  /*c450*/  BSYNC.RECONVERGENT B1 ;  /* 0x0000000000017941 */ /* 0x000fea0003800200 */
.L_x_21297:
        /* <DEDUP_REMOVED lines=18> */
.L_x_21308:
        /* <DEDUP_REMOVED lines=13> */
.L_x_21310:
[----:B------:R-:W-:Y:S05]  /*c650*/  BSYNC.RECONVERGENT B3 ;  /* 0x0000000000037941 */ /* 0x000fea0003800200 */
.L_x_21309:
        /* <DEDUP_REMOVED lines=61> */
.L_x_21307:
[----:B------:R-:W-:Y:S05]  /*ca30*/  BSYNC.RECONVERGENT B2 ;  /* 0x0000000000027941 */ /* 0x000fea0003800200 */
.L_x_21306:
        /* <DEDUP_REMOVED lines=10> */
.L_x_21305:
[----:B------:R-:W-:Y:S05]  /*cae0*/  BSYNC.RECONVERGENT B1 ;  /* 0x0000000000017941 */ /* 0x000fea0003800200 */
.L_x_21304:
        /* <DEDUP_REMOVED lines=18> */
.L_x_21315:
        /* <DEDUP_REMOVED lines=13> */
.L_x_21317:
[----:B------:R-:W-:Y:S05]  /*cce0*/  BSYNC.RECONVERGENT B3 ;  /* 0x0000000000037941 */ /* 0x000fea0003800200 */
.L_x_21316:
        /* <DEDUP_REMOVED lines=61> */
.L_x_21314:
[----:B------:R-:W-:Y:S05]  /*d0c0*/  BSYNC.RECONVERGENT B2 ;  /* 0x0000000000027941 */ /* 0x000fea0003800200 */
.L_x_21313:
        /* <DEDUP_REMOVED lines=10> */
.L_x_21312:
[----:B------:R-:W-:Y:S05]  /*d170*/  BSYNC.RECONVERGENT B1 ;  /* 0x0000000000017941 */ /* 0x000fea0003800200 */
.L_x_21311:
        /* <DEDUP_REMOVED lines=18> */
.L_x_21322:
        /* <DEDUP_REMOVED lines=13> */
.L_x_21324:
[----:B------:R-:W-:Y:S05]  /*d370*/  BSYNC.RECONVERGENT B3 ;  /* 0x0000000000037941 */ /* 0x000fea0003800200 */
.L_x_21323:
        /* <DEDUP_REMOVED lines=61> */
.L_x_21321:
[----:B------:R-:W-:Y:S05]  /*d750*/  BSYNC.RECONVERGENT B2 ;  /* 0x0000000000027941 */ /* 0x000fea0003800200 */
.L_x_21320:
[----:B------:R-:W-:Y:S01]  /*d760*/  I2FP.F32.U32 R110, R131 ;  /* 0x00000083006e7245 */ /* 0x000fe20000201000 */
[----:B------:R-:W-:Y:S02]  /*d770*/  HFMA2 R131, -RZ, RZ, 0.1171875, 0 ;  /* 0x2f800000ff837431 */ /* 0x000fe400000001ff */
        /* <DEDUP_REMOVED lines=8> */
.L_x_21319:
[----:B------:R-:W-:Y:S05]  /*d800*/  BSYNC.RECONVERGENT B1 ;  /* 0x0000000000017941 */ /* 0x000fea0003800200 */
.L_x_21318:
        /* <DEDUP_REMOVED lines=18> */
.L_x_21329:
        /* <DEDUP_REMOVED lines=13> */
.L_x_21331:
[----:B------:R-:W-:Y:S05]  /*da00*/  BSYNC.RECONVERGENT B3 ;  /* 0x0000000000037941 */ /* 0x000fea0003800200 */
.L_x_21330:
        /* <DEDUP_REMOVED lines=61> */
.L_x_21328:
[----:B------:R-:W-:Y:S05]  /*dde0*/  BSYNC.RECONVERGENT B2 ;  /* 0x0000000000027941 */ /* 0x000fea0003800200 */
.L_x_21327:
        /* <DEDUP_REMOVED lines=10> */
.L_x_21326:
[----:B------:R-:W-:Y:S05]  /*de90*/  BSYNC.RECONVERGENT B1 ;  /* 0x0000000000017941 */ /* 0x000fea0003800200 */
.L_x_21325:
        /* <DEDUP_REMOVED lines=18> */
.L_x_21336:
        /* <DEDUP_REMOVED lines=13> */
.L_x_21338:
[----:B------:R-:W-:Y:S05]  /*e090*/  BSYNC.RECONVERGENT B3 ;  /* 0x0000000000037941 */ /* 0x000fea0003800200 */
.L_x_21337:
        /* <DEDUP_REMOVED lines=61> */
.L_x_21335:
[----:B------:R-:W-:Y:S05]  /*e470*/  BSYNC.RECONVERGENT B2 ;  /* 0x0000000000027941 */ /* 0x000fea0003800200 */
.L_x_21334:
        /* <DEDUP_REMOVED lines=10> */
.L_x_21333:
[----:B------:R-:W-:Y:S05]  /*e520*/  BSYNC.RECONVERGENT B1 ;  /* 0x0000000000017941 */ /* 0x000fea0003800200 */
.L_x_21332:
        /* <DEDUP_REMOVED lines=18> */
.L_x_21343:
        /* <DEDUP_REMOVED lines=13> */
.L_x_21345:
[----:B------:R-:W-:Y:S05]  /*e720*/  BSYNC.RECONVERGENT B3 ;  /* 0x0000000000037941 */ /* 0x000fea0003800200 */
.L_x_21344:
        /* <DEDUP_REMOVED lines=61> */
.L_x_21342:
[----:B------:R-:W-:Y:S05]  /*eb00*/  BSYNC.RECONVERGENT B2 ;  /* 0x0000000000027941 */ /* 0x000fea0003800200 */
.L_x_21341:
        /* <DEDUP_REMOVED lines=10> */
.L_x_21340:
[----:B------:R-:W-:Y:S05]  /*ebb0*/  BSYNC.RECONVERGENT B1 ;  /* 0x0000000000017941 */ /* 0x000fea0003800200 */
.L_x_21339:
[----:B------:R-:W-:Y:S02]  /*ebc0*/  F2FP.F16.F32.PACK_AB R170, RZ, R145 ;  /* 0x00000091ffaa723e */ /* 0x000fe400000000ff */
[----:B------:R-:W-:Y:S02]  /*ebd0*/  PRMT R108, R108, 0x5410, R111 ;  /* 0x000054106c6c7816 */ /* 0x000fe4000000006f */
[----:B------:R-:W-:Y:S02]  /*ebe0*/  PRMT R110, R110, 0x5410, R167 ;  /* 0x000054106e6e7816 */ /* 0x000fe400000000a7 */
[----:B------:R-:W-:Y:S02]  /*ebf0*/  PRMT R109, R109, 0x5410, R166 ;  /* 0x000054106d6d7816 */ /* 0x000fe400000000a6 */
[----:B------:R-:W-:-:S07]  /*ec00*/  PRMT R111, R172, 0x5410, R170 ;  /* 0x00005410ac6f7816 */ /* 0x000fce00000000aa */
.L_x_21289:
        /* <DEDUP_REMOVED lines=26> */
.L_x_21347:
[----:B------:R-:W-:Y:S05]  /*edb0*/  BSYNC.RECONVERGENT B1 ;  /* 0x0000000000017941 */ /* 0x000fea0003800200 */
.L_x_21346:
[----:B------:R-:W-:Y:S01]  /*edc0*/  VIADD R164, R164, 0x20 ;  /* 0x00000020a4a47836 */ /* 0x000fe20000000000 */
[----:B------:R-:W-:-:S07]  /*edd0*/  IADD3 R0, PT, PT, R0, 0x20, RZ ;  /* 0x0000002000007810 */ /* 0x000fce0007ffe0ff */
.L_x_21231:
[----:B------:R-:W-:Y:S05]  /*ede0*/  BSYNC.RECONVERGENT B0 ;  /* 0x0000000000007941 */ /* 0x000fea0003800200 */
.L_x_21230:
        /* <DEDUP_REMOVED lines=34> */
.L_x_21355:
        /* <DEDUP_REMOVED lines=13> */
.L_x_21357:
[----:B------:R-:W-:Y:S05]  /*f0e0*/  BSYNC.RECONVERGENT B3 ;  /* 0x0000000000037941 */ /* 0x000fea0003800200 */
.L_x_21356:
        /* <DEDUP_REMOVED lines=61> */
.L_x_21354:
[----:B------:R-:W-:Y:S05]  /*f4c0*/  BSYNC.RECONVERGENT B2 ;  /* 0x0000000000027941 */ /* 0x000fea0003800200 */
.L_x_21353:
        /* <DEDUP_REMOVED lines=11> */
.L_x_21352:
[----:B------:R-:W-:Y:S05]  /*f580*/  BSYNC.RECONVERGENT B1 ;  /* 0x0000000000017941 */ /* 0x000fea0003800200 */
.L_x_21351:
        /* <DEDUP_REMOVED lines=22> */
.L_x_21362:
        /* <DEDUP_REMOVED lines=13> */
.L_x_21364:
[----:B------:R-:W-:Y:S05]  /*f7c0*/  BSYNC.RECONVERGENT B3 ;  /* 0x0000000000037941 */ /* 0x000fea0003800200 */
.L_x_21363:
        /* <DEDUP_REMOVED lines=60> */
.L_x_21361:
[----:B------:R-:W-:Y:S05]  /*fb90*/  BSYNC.RECONVERGENT B2 ;  /* 0x0000000000027941 */ /* 0x000fea0003800200 */
.L_x_21360:
        /* <DEDUP_REMOVED lines=11> */
.L_x_21359:
[----:B------:R-:W-:Y:S05]  /*fc50*/  BSYNC.RECONVERGENT B1 ;  /* 0x0000000000017941 */ /* 0x000fea0003800200 */
.L_x_21358:
        /* <DEDUP_REMOVED lines=22> */
.L_x_21369:
        /* <DEDUP_REMOVED lines=13> */
.L_x_21371:
[----:B------:R-:W-:Y:S05]  /*fe90*/  BSYNC.RECONVERGENT B3 ;  /* 0x0000000000037941 */ /* 0x000fea0003800200 */
.L_x_21370:
        /* <DEDUP_REMOVED lines=61> */
.L_x_21368:
[----:B------:R-:W-:Y:S05]  /*10270*/  BSYNC.RECONVERGENT B2 ;  /* 0x0000000000027941 */ /* 0x000fea0003800200 */
.L_x_21367:
        /* <DEDUP_REMOVED lines=11> */
.L_x_21366:
[----:B------:R-:W-:Y:S05]  /*10330*/  BSYNC.RECONVERGENT B1 ;  /* 0x0000000000017941 */ /* 0x000fea0003800200 */
.L_x_21365:
        /* <DEDUP_REMOVED lines=22> */
.L_x_21376:
        /* <DEDUP_REMOVED lines=13> */
.L_x_21378:
[----:B------:R-:W-:Y:S05]  /*10570*/  BSYNC.RECONVERGENT B3 ;  /* 0x0000000000037941 */ /* 0x000fea0003800200 */
.L_x_21377:
        /* <DEDUP_REMOVED lines=60> */
.L_x_21375:
[----:B------:R-:W-:Y:S05]  /*10940*/  BSYNC.RECONVERGENT B2 ;  /* 0x0000000000027941 */ /* 0x000fea0003800200 */
.L_x_21374:
        /* <DEDUP_REMOVED lines=11> */
.L_x_21373:
[----:B------:R-:W-:Y:S05]  /*10a00*/  BSYNC.RECONVERGENT B1 ;  /* 0x0000000000017941 */ /* 0x000fea0003800200 */
.L_x_21372:
        /* <DEDUP_REMOVED lines=22> */
.L_x_21383:
        /* <DEDUP_REMOVED lines=13> */
.L_x_21385:
[----:B------:R-:W-:Y:S05]  /*10c40*/  BSYNC.RECONVERGENT B3 ;  /* 0x0000000000037941 */ /* 0x000fea0003800200 */
.L_x_21384:
        /* <DEDUP_REMOVED lines=61> */
.L_x_21382:
[----:B------:R-:W-:Y:S05]  /*11020*/  BSYNC.RECONVERGENT B2 ;  /* 0x0000000000027941 */ /* 0x000fea0003800200 */
.L_x_21381:
        /* <DEDUP_REMOVED lines=11> */
.L_x_21380:
[----:B------:R-:W-:Y:S05]  /*110e0*/  BSYNC.RECONVERGENT B1 ;  /* 0x0000000000017941 */ /* 0x000fea0003800200 */
.L_x_21379:
        /* <DEDUP_REMOVED lines=22> */
.L_x_21390:
        /* <DEDUP_REMOVED lines=13> */
.L_x_21392:
[----:B------:R-:W-:Y:S05]  /*11320*/  BSYNC.RECONVERGENT B3 ;  /* 0x0000000000037941 */ /* 0x000fea0003800200 */
.L_x_21391:
        /* <DEDUP_REMOVED lines=60> */
.L_x_21389:
[----:B------:R-:W-:Y:S05]  /*116f0*/  BSYNC.RECONVERGENT B2 ;  /* 0x0000000000027941 */ /* 0x000fea0003800200 */
.L_x_21388:
        /* <DEDUP_REMOVED lines=11> */
.L_x_21387:
[----:B------:R-:W-:Y:S05]  /*117b0*/  BSYNC.RECONVERGENT B1 ;  /* 0x0000000000017941 */ /* 0x000fea0003800200 */
.L_x_21386:
        /* <DEDUP_REMOVED lines=22> */
.L_x_21397:
        /* <DEDUP_REMOVED lines=13> */
.L_x_21399:
[----:B------:R-:W-:Y:S05]  /*119f0*/  BSYNC.RECONVERGENT B3 ;  /* 0x0000000000037941 */ /* 0x000fea0003800200 */
.L_x_21398:
        /* <DEDUP_REMOVED lines=60> */
.L_x_21396:
[----:B------:R-:W-:Y:S05]  /*11dc0*/  BSYNC.RECONVERGENT B2 ;  /* 0x0000000000027941 */ /* 0x000fea0003800200 */
.L_x_21395:
        /* <DEDUP_REMOVED lines=11> */
.L_x_21394:
[----:B------:R-:W-:Y:S05]  /*11e80*/  BSYNC.RECONVERGENT B1 ;  /* 0x0000000000017941 */ /* 0x000fea0003800200 */
.L_x_21393:
        /* <DEDUP_REMOVED lines=22> */
.L_x_21404:
        /* <DEDUP_REMOVED lines=13> */
.L_x_21406:
[----:B------:R-:W-:Y:S05]  /*120c0*/  BSYNC.RECONVERGENT B3 ;  /* 0x0000000000037941 */ /* 0x000fea0003800200 */
.L_x_21405:
        /* <DEDUP_REMOVED lines=61> */
.L_x_21403:
[----:B------:R-:W-:Y:S05]  /*124a0*/  BSYNC.RECONVERGENT B2 ;  /* 0x0000000000027941 */ /* 0x000fea0003800200 */
.L_x_21402:
        /* <DEDUP_REMOVED lines=11> */
.L_x_21401:
[----:B------:R-:W-:Y:S05]  /*12560*/  BSYNC.RECONVERGENT B1 ;  /* 0x0000000000017941 */ /* 0x000fea0003800200 */
.L_x_21400:
[----:B------:R-:W-:Y:S02]  /*12570*/  F2FP.F16.F32.PACK_AB R170, RZ, R153 ;  /* 0x00000099ffaa723e */ /* 0x000fe400000000ff */
[----:B------:R-:W-:Y:S02]  /*12580*/  PRMT R108, R108, 0x5410, R111 ;  /* 0x000054106c6c7816 */ /* 0x000fe4000000006f */
[----:B------:R-:W-:Y:S02]  /*12590*/  PRMT R110, R110, 0x5410, R167 ;  /* 0x000054106e6e7816 */ /* 0x000fe400000000a7 */
[----:B------:R-:W-:Y:S02]  /*125a0*/  PRMT R109, R109, 0x5410, R166 ;  /* 0x000054106d6d7816 */ /* 0x000fe400000000a6 */
[----:B------:R-:W-:Y:S01]  /*125b0*/  PRMT R111, R173, 0x5410, R170 ;  /* 0x00005410ad6f7816 */ /* 0x000fe200000000aa */
[----:B------:R-:W-:Y:S06]  /*125c0*/  BRA `(.L_x_21407) ;  /* 0x0000003400407947 */ /* 0x000fec0003800000 */
.L_x_21350:
        /* <DEDUP_REMOVED lines=21> */
.L_x_21412:
        /* <DEDUP_REMOVED lines=13> */
.L_x_21414:
[----:B------:R-:W-:Y:S05]  /*127f0*/  BSYNC.RECONVERGENT B3 ;  /* 0x0000000000037941 */ /* 0x000fea0003800200 */
.L_x_21413:
        /* <DEDUP_REMOVED lines=61> */
.L_x_21411:
[----:B------:R-:W-:Y:S05]  /*12bd0*/  BSYNC.RECONVERGENT B2 ;  /* 0x0000000000027941 */ /* 0x000fea0003800200 */
.L_x_21410:
        /* <DEDUP_REMOVED lines=10> */
.L_x_21409:
[----:B------:R-:W-:Y:S05]  /*12c80*/  BSYNC.RECONVERGENT B1 ;  /* 0x0000000000017941 */ /* 0x000fea0003800200 */
.L_x_21408:
        /* <DEDUP_REMOVED lines=18> */
.L_x_21419:
        /* <DEDUP_REMOVED lines=13> */
.L_x_21421:
[----:B------:R-:W-:Y:S05]  /*12e80*/  BSYNC.RECONVERGENT B3 ;  /* 0x0000000000037941 */ /* 0x000fea0003800200 */
.L_x_21420:
        /* <DEDUP_REMOVED lines=61> */
.L_x_21418:
[----:B------:R-:W-:Y:S05]  /*13260*/  BSYNC.RECONVERGENT B2 ;  /* 0x0000000000027941 */ /* 0x000fea0003800200 */
.L_x_21417:
        /* <DEDUP_REMOVED lines=10> */
.L_x_21416:
[----:B------:R-:W-:Y:S05]  /*13310*/  BSYNC.RECONVERGENT B1 ;  /* 0x0000000000017941 */ /* 0x000fea0003800200 */
.L_x_21415:
        /* <DEDUP_REMOVED lines=18> */
.L_x_21426:
        /* <DEDUP_REMOVED lines=13> */
.L_x_21428:
[----:B------:R-:W-:Y:S05]  /*13510*/  BSYNC.RECONVERGENT B3 ;  /* 0x0000000000037941 */ /* 0x000fea0003800200 */
.L_x_21427:
        /* <DEDUP_REMOVED lines=61> */
.L_x_21425:
[----:B------:R-:W-:Y:S05]  /*138f0*/  BSYNC.RECONVERGENT B2 ;  /* 0x0000000000027941 */ /* 0x000fea0003800200 */
.L_x_21424:
        /* <DEDUP_REMOVED lines=10> */
.L_x_21423:
[----:B------:R-:W-:Y:S05]  /*139a0*/  BSYNC.RECONVERGENT B1 ;  /* 0x0000000000017941 */ /* 0x000fea0003800200 */
.L_x_21422:
        /* <DEDUP_REMOVED lines=18> */
.L_x_21433:
        /* <DEDUP_REMOVED lines=13> */
.L_x_21435:
[----:B------:R-:W-:Y:S05]  /*13ba0*/  BSYNC.RECONVERGENT B3 ;  /* 0x0000000000037941 */ /* 0x000fea0003800200 */
.L_x_21434:
        /* <DEDUP_REMOVED lines=61> */
.L_x_21432:
[----:B------:R-:W-:Y:S05]  /*13f80*/  BSYNC.RECONVERGENT B2 ;  /* 0x0000000000027941 */ /* 0x000fea0003800200 */
.L_x_21431:
        /* <DEDUP_REMOVED lines=10> */
.L_x_21430:
[----:B------:R-:W-:Y:S05]  /*14030*/  BSYNC.RECONVERGENT B1 ;  /* 0x0000000000017941 */ /* 0x000fea0003800200 */
.L_x_21429:
        /* <DEDUP_REMOVED lines=18> */
.L_x_21440:
        /* <DEDUP_REMOVED lines=13> */
.L_x_21442:
[----:B------:R-:W-:Y:S05]  /*14230*/  BSYNC.RECONVERGENT B3 ;  /* 0x0000000000037941 */ /* 0x000fea0003800200 */
.L_x_21441:
        /* <DEDUP_REMOVED lines=61> */
.L_x_21439:
[----:B------:R-:W-:Y:S05]  /*14610*/  BSYNC.RECONVERGENT B2 ;  /* 0x0000000000027941 */ /* 0x000fea0003800200 */
.L_x_21438:
        /* <DEDUP_REMOVED lines=10> */
.L_x_21437:
[----:B------:R-:W-:Y:S05]  /*146c0*/  BSYNC.RECONVERGENT B1 ;  /* 0x0000000000017941 */ /* 0x000fea0003800200 */
.L_x_21436:
        /* <DEDUP_REMOVED lines=18> */
.L_x_21447:
        /* <DEDUP_REMOVED lines=13> */
.L_x_21449:
[----:B------:R-:W-:Y:S05]  /*148c0*/  BSYNC.RECONVERGENT B3 ;  /* 0x0000000000037941 */ /* 0x000fea0003800200 */
.L_x_21448:
        /* <DEDUP_REMOVED lines=61> */
.L_x_21446:
[----:B------:R-:W-:Y:S05]  /*14ca0*/  BSYNC.RECONVERGENT B2 ;  /* 0x0000000000027941 */ /* 0x000fea0003800200 */
.L_x_21445:
        /* <DEDUP_REMOVED lines=10> */
.L_x_21444:
[----:B------:R-:W-:Y:S05]  /*14d50*/  BSYNC.RECONVERGENT B1 ;  /* 0x0000000000017941 */ /* 0x000fea0003800200 */
.L_x_21443:
        /* <DEDUP_REMOVED lines=18> */
.L_x_21454:
        /* <DEDUP_REMOVED lines=13> */
.L_x_21456:
[----:B------:R-:W-:Y:S05]  /*14f50*/  BSYNC.RECONVERGENT B3 ;  /* 0x0000000000037941 */ /* 0x000fea0003800200 */
.L_x_21455:
        /* <DEDUP_REMOVED lines=61> */
.L_x_21453:
[----:B------:R-:W-:Y:S05]  /*15330*/  BSYNC.RECONVERGENT B2 ;  /* 0x0000000000027941 */ /* 0x000fea0003800200 */
.L_x_21452:
        /* <DEDUP_REMOVED lines=10> */
.L_x_21451:
[----:B------:R-:W-:Y:S05]  /*153e0*/  BSYNC.RECONVERGENT B1 ;  /* 0x0000000000017941 */ /* 0x000fea0003800200 */
.L_x_21450:
        /* <DEDUP_REMOVED lines=18> */
.L_x_21461:
        /* <DEDUP_REMOVED lines=13> */
.L_x_21463:
[----:B------:R-:W-:Y:S05]  /*155e0*/  BSYNC.RECONVERGENT B3 ;  /* 0x0000000000037941 */ /* 0x000fea0003800200 */
.L_x_21462:
        /* <DEDUP_REMOVED lines=61> */
.L_x_21460:
[----:B------:R-:W-:Y:S05]  /*159c0*/  BSYNC.RECONVERGENT B2 ;  /* 0x0000000000027941 */ /* 0x000fea0003800200 */
.L_x_21459:
        /* <DEDUP_REMOVED lines=10> */
.L_x_21458:
[----:B------:R-:W-:Y:S05]  /*15a70*/  BSYNC.RECONVERGENT B1 ;  /* 0x0000000000017941 */ /* 0x000fea0003800200 */
.L_x_21457:
[----:B------:R-:W-:Y:S02]  /*15a80*/  F2FP.F16.F32.PACK_AB R170, RZ, R153 ;  /* 0x00000099ffaa723e */ /* 0x000fe400000000ff */
[----:B------:R-:W-:Y:S02]  /*15a90*/  PRMT R108, R108, 0x5410, R111 ;  /* 0x000054106c6c7816 */ /* 0x000fe4000000006f */
[----:B------:R-:W-:Y:S02]  /*15aa0*/  PRMT R110, R110, 0x5410, R167 ;  /* 0x000054106e6e7816 */ /* 0x000fe400000000a7 */
[----:B------:R-:W-:Y:S02]  /*15ab0*/  PRMT R109, R109, 0x5410, R166 ;  /* 0x000054106d6d7816 */ /* 0x000fe400000000a6 */
[----:B------:R-:W-:-:S07]  /*15ac0*/  PRMT R111, R172, 0x5410, R170 ;  /* 0x00005410ac6f7816 */ /* 0x000fce00000000aa */
.L_x_21407:
        /* <DEDUP_REMOVED lines=26> */
.L_x_21465:
[----:B------:R-:W-:Y:S05]  /*15c70*/  BSYNC.RECONVERGENT B1 ;  /* 0x0000000000017941 */ /* 0x000fea0003800200 */
.L_x_21464:
[----:B------:R-:W-:Y:S01]  /*15c80*/  VIADD R164, R164, 0x20 ;  /* 0x00000020a4a47836 */ /* 0x000fe20000000000 */
[----:B------:R-:W-:-:S07]  /*15c90*/  IADD3 R0, PT, PT, R0, 0x20, RZ ;  /* 0x0000002000007810 */ /* 0x000fce0007ffe0ff */
.L_x_21349:
[----:B------:R-:W-:Y:S05]  /*15ca0*/  BSYNC.RECONVERGENT B0 ;  /* 0x0000000000007941 */ /* 0x000fea0003800200 */
.L_x_21348:
        /* <DEDUP_REMOVED lines=34> */
.L_x_21473:
        /* <DEDUP_REMOVED lines=13> */
.L_x_21475:
[----:B------:R-:W-:Y:S05]  /*15fa0*/  BSYNC.RECONVERGENT B3 ;  /* 0x0000000000037941 */ /* 0x000fea0003800200 */
.L_x_21474:
        /* <DEDUP_REMOVED lines=61> */
.L_x_21472:
[----:B------:R-:W-:Y:S05]  /*16380*/  BSYNC.RECONVERGENT B2 ;  /* 0x0000000000027941 */ /* 0x000fea0003800200 */
.L_x_21471:
        /* <DEDUP_REMOVED lines=11> */
.L_x_21470:
[----:B------:R-:W-:Y:S05]  /*16440*/  BSYNC.RECONVERGENT B1 ;  /* 0x0000000000017941 */ /* 0x000fea0003800200 */
.L_x_21469:
        /* <DEDUP_REMOVED lines=22> */
.L_x_21480:
        /* <DEDUP_REMOVED lines=13> */
.L_x_21482:
[----:B------:R-:W-:Y:S05]  /*16680*/  BSYNC.RECONVERGENT B3 ;  /* 0x0000000000037941 */ /* 0x000fea0003800200 */
.L_x_21481:
[----:B------:R-:W-:Y:S01]  /*16690*/  IMAD.WIDE.U32 R118, R113, -0x326172a9, RZ ;  /* 0xcd9e8d5771767825 */ /* 0x000fe200078e00ff */
[----:B------:R-:W-:Y:S02]  /*166a0*/  LOP3.LUT R158, R121, R111, R3, 0x96, !PT ;  /* 0x0000006f799e7212 */ /* 0x000fe400078e9603 */
[C---:B------:R-:W-:Y:S01]  /*166b0*/  IADD3 R111, PT, PT, R2.reuse, -0x61c88647, RZ ;  /* 0x9e3779b9026f7810 */ /* 0x040fe20007ffe0ff */
        /* <DEDUP_REMOVED lines=58> */
.L_x_21479:
[----:B------:R-:W-:Y:S05]  /*16a60*/  BSYNC.RECONVERGENT B2 ;  /* 0x0000000000027941 */ /* 0x000fea0003800200 */
.L_x_21478:
        /* <DEDUP_REMOVED lines=11> */
.L_x_21477:
[----:B------:R-:W-:Y:S05]  /*16b20*/  BSYNC.RECONVERGENT B1 ;  /* 0x0000000000017941 */ /* 0x000fea0003800200 */
.L_x_21476:
        /* <DEDUP_REMOVED lines=22> */
.L_x_21487:
        /* <DEDUP_REMOVED lines=13> */
.L_x_21489:
[----:B------:R-:W-:Y:S05]  /*16d60*/  BSYNC.RECONVERGENT B3 ;  /* 0x0000000000037941 */ /* 0x000fea0003800200 */
.L_x_21488:
        /* <DEDUP_REMOVED lines=55> */
[----:B------:R-:W-:Y:S01]  /*170e0*/  MOV R110, R158 ;  /* 0x0000009e006e7202 */ /* 0x000fe20000000f00 */
[----:B------:R-:W-:Y:S01]  /*170f0*/  HFMA2 R158, -RZ, RZ, 0, 0 ;  /* 0x00000000ff9e7431 */ /* 0x000fe200000001ff */
[----:B------:R-:W-:Y:S01]  /*17100*/  LOP3.LUT R116, R109, R156, R159, 0x96, !PT ;  /* 0x0000009c6d747212 */ /* 0x000fe200078e969f */
[----:B------:R-:W-:Y:S01]  /*17110*/  IMAD.MOV.U32 R120, RZ, RZ, R160 ;  /* 0x000000ffff787224 */ /* 0x000fe200078e00a0 */
[----:B------:R-:W-:Y:S01]  /*17120*/  LOP3.LUT R118, R119, R118, R161, 0x96, !PT ;  /* 0x0000007677767212 */ /* 0x000fe200078e96a1 */
[----:B------:R-:W-:-:S07]  /*17130*/  IMAD.MOV.U32 R109, RZ, RZ, R165 ;  /* 0x000000ffff6d7224 */ /* 0x000fce00078e00a5 */
.L_x_21486:
[----:B------:R-:W-:Y:S05]  /*17140*/  BSYNC.RECONVERGENT B2 ;  /* 0x0000000000027941 */ /* 0x000fea0003800200 */
.L_x_21485:
        /* <DEDUP_REMOVED lines=11> */
.L_x_21484:
[----:B------:R-:W-:Y:S05]  /*17200*/  BSYNC.RECONVERGENT B1 ;  /* 0x0000000000017941 */ /* 0x000fea0003800200 */
.L_x_21483:
        /* <DEDUP_REMOVED lines=22> */
.L_x_21494:
        /* <DEDUP_REMOVED lines=13> */
.L_x_21496:
[----:B------:R-:W-:Y:S05]  /*17440*/  BSYNC.RECONVERGENT B3 ;  /* 0x0000000000037941 */ /* 0x000fea0003800200 */
.L_x_21495:
        /* <DEDUP_REMOVED lines=60> */
.L_x_21493:
[----:B------:R-:W-:Y:S05]  /*17810*/  BSYNC.RECONVERGENT B2 ;  /* 0x0000000000027941 */ /* 0x000fea0003800200 */
.L_x_21492:
        /* <DEDUP_REMOVED lines=11> */
.L_x_21491:
[----:B------:R-:W-:Y:S05]  /*178d0*/  BSYNC.RECONVERGENT B1 ;  /* 0x0000000000017941 */ /* 0x000fea0003800200 */
.L_x_21490:
        /* <DEDUP_REMOVED lines=22> */
.L_x_21501:
        /* <DEDUP_REMOVED lines=13> */
.L_x_21503:
[----:B------:R-:W-:Y:S05]  /*17b10*/  BSYNC.RECONVERGENT B3 ;  /* 0x0000000000037941 */ /* 0x000fea0003800200 */
.L_x_21502:
        /* <DEDUP_REMOVED lines=59> */
[----:B------:R-:W-:-:S07]  /*17ed0*/  LOP3.LUT R116, R131, R158, R167, 0x96, !PT ;  /* 0x0000009e83747212 */ /* 0x000fce00078e96a7 */
.L_x_21500:
[----:B------:R-:W-:Y:S05]  /*17ee0*/  BSYNC.RECONVERGENT B2 ;  /* 0x0000000000027941 */ /* 0x000fea0003800200 */
.L_x_21499:
        /* <DEDUP_REMOVED lines=11> */
.L_x_21498:
[----:B------:R-:W-:Y:S05]  /*17fa0*/  BSYNC.RECONVERGENT B1 ;  /* 0x0000000000017941 */ /* 0x000fea0003800200 */
.L_x_21497:
        /* <DEDUP_REMOVED lines=22> */
.L_x_21508:
        /* <DEDUP_REMOVED lines=13> */
.L_x_21510:
[----:B------:R-:W-:Y:S05]  /*181e0*/  BSYNC.RECONVERGENT B3 ;  /* 0x0000000000037941 */ /* 0x000fea0003800200 */
.L_x_21509:
        /* <DEDUP_REMOVED lines=61> */
.L_x_21507:
[----:B------:R-:W-:Y:S05]  /*185c0*/  BSYNC.RECONVERGENT B2 ;  /* 0x0000000000027941 */ /* 0x000fea0003800200 */
.L_x_21506:
        /* <DEDUP_REMOVED lines=11> */
.L_x_21505:
[----:B------:R-:W-:Y:S05]  /*18680*/  BSYNC.RECONVERGENT B1 ;  /* 0x0000000000017941 */ /* 0x000fea0003800200 */
.L_x_21504:
        /* <DEDUP_REMOVED lines=22> */
.L_x_21515:
        /* <DEDUP_REMOVED lines=13> */
.L_x_21517:
[----:B------:R-:W-:Y:S05]  /*188c0*/  BSYNC.RECONVERGENT B3 ;  /* 0x0000000000037941 */ /* 0x000fea0003800200 */
.L_x_21516:
        /* <DEDUP_REMOVED lines=60> */
.L_x_21514:
[----:B------:R-:W-:Y:S05]  /*18c90*/  BSYNC.RECONVERGENT B2 ;  /* 0x0000000000027941 */ /* 0x000fea0003800200 */
.L_x_21513:
        /* <DEDUP_REMOVED lines=11> */
.L_x_21512:
[----:B------:R-:W-:Y:S05]  /*18d50*/  BSYNC.RECONVERGENT B1 ;  /* 0x0000000000017941 */ /* 0x000fea0003800200 */
.L_x_21511:
        /* <DEDUP_REMOVED lines=22> */
.L_x_21522:
        /* <DEDUP_REMOVED lines=13> */
.L_x_21524:
[----:B------:R-:W-:Y:S05]  /*18f90*/  BSYNC.RECONVERGENT B3 ;  /* 0x0000000000037941 */ /* 0x000fea0003800200 */
.L_x_21523:
        /* <DEDUP_REMOVED lines=61> */
.L_x_21521:
[----:B------:R-:W-:Y:S05]  /*19370*/  BSYNC.RECONVERGENT B2 ;  /* 0x0000000000027941 */ /* 0x000fea0003800200 */
.L_x_21520:
        /* <DEDUP_REMOVED lines=11> */
.L_x_21519:
[----:B------:R-:W-:Y:S05]  /*19430*/  BSYNC.RECONVERGENT B1 ;  /* 0x0000000000017941 */ /* 0x000fea0003800200 */
.L_x_21518:
[----:B------:R-:W-:Y:S02]  /*19440*/  F2FP.F16.F32.PACK_AB R170, RZ, R161 ;  /* 0x000000a1ffaa723e */ /* 0x000fe400000000ff */
[----:B------:R-:W-:Y:S02]  /*19450*/  PRMT R108, R108, 0x5410, R111 ;  /* 0x000054106c6c7816 */ /* 0x000fe4000000006f */
[----:B------:R-:W-:Y:S02]  /*19460*/  PRMT R110, R110, 0x5410, R167 ;  /* 0x000054106e6e7816 */ /* 0x000fe400000000a7 */
[----:B------:R-:W-:Y:S02]  /*19470*/  PRMT R109, R109, 0x5410, R165 ;  /* 0x000054106d6d7816 */ /* 0x000fe400000000a5 */
[----:B------:R-:W-:Y:S01]  /*19480*/  PRMT R111, R168, 0x5410, R170 ;  /* 0x00005410a86f7816 */ /* 0x000fe200000000aa */
[----:B------:R-:W-:Y:S06]  /*19490*/  BRA `(.L_x_21525) ;  /* 0x0000003400447947 */ /* 0x000fec0003800000 */
.L_x_21468:
        /* <DEDUP_REMOVED lines=21> */
.L_x_21530:
        /* <DEDUP_REMOVED lines=13> */
.L_x_21532:
[----:B------:R-:W-:Y:S05]  /*196c0*/  BSYNC.RECONVERGENT B3 ;  /* 0x0000000000037941 */ /* 0x000fea0003800200 */
.L_x_21531:
        /* <DEDUP_REMOVED lines=61> */
.L_x_21529:
[----:B------:R-:W-:Y:S05]  /*19aa0*/  BSYNC.RECONVERGENT B2 ;  /* 0x0000000000027941 */ /* 0x000fea0003800200 */
.L_x_21528:
        /* <DEDUP_REMOVED lines=10> */
.L_x_21527:
[----:B------:R-:W-:Y:S05]  /*19b50*/  BSYNC.RECONVERGENT B1 ;  /* 0x0000000000017941 */ /* 0x000fea0003800200 */
.L_x_21526:
        /* <DEDUP_REMOVED lines=18> */
.L_x_21537:
        /* <DEDUP_REMOVED lines=13> */
.L_x_21539:
[----:B------:R-:W-:Y:S05]  /*19d50*/  BSYNC.RECONVERGENT B3 ;  /* 0x0000000000037941 */ /* 0x000fea0003800200 */
.L_x_21538:
        /* <DEDUP_REMOVED lines=40> */
[C---:B------:R-:W-:Y:S02]  /*19fe0*/  VIADD R111, R2.reuse, 0x5384540f ;  /* 0x5384540f026f7836 */ /* 0x040fe40000000000 */
        /* <DEDUP_REMOVED lines=17> */
[----:B------:R-:W-:Y:S01]  /*1a100*/  MOV R111, R110 ;  /* 0x0000006e006f7202 */ /* 0x000fe20000000f00 */
[----:B------:R-:W-:Y:S01]  /*1a110*/  IMAD.MOV.U32 R110, RZ, RZ, R158 ;  /* 0x000000ffff6e7224 */ /* 0x000fe200078e009e */
[----:B------:R-:W-:-:S07]  /*1a120*/  LOP3.LUT R116, R109, R156, R159, 0x96, !PT ;  /* 0x0000009c6d747212 */ /* 0x000fce00078e969f */
.L_x_21536:
[----:B------:R-:W-:Y:S05]  /*1a130*/  BSYNC.RECONVERGENT B2 ;  /* 0x0000000000027941 */ /* 0x000fea0003800200 */
.L_x_21535:
[----:B------:R-:W-:Y:S01]  /*1a140*/  I2FP.F32.U32 R109, R111 ;  /* 0x0000006f006d7245 */ /* 0x000fe20000201000 */
[----:B-----5:R-:W-:Y:S02]  /*1a150*/  HADD2.F32 R111, -RZ, R104.H1_H1 ;  /* 0x30000068ff6f7230 */ /* 0x020fe40000004100 */
        /* <DEDUP_REMOVED lines=8> */
.L_x_21534:
[----:B------:R-:W-:Y:S05]  /*1a1e0*/  BSYNC.RECONVERGENT B1 ;  /* 0x0000000000017941 */ /* 0x000fea0003800200 */
.L_x_21533:
        /* <DEDUP_REMOVED lines=18> */
.L_x_21544:
        /* <DEDUP_REMOVED lines=13> */
.L_x_21546:
[----:B------:R-:W-:Y:S05]  /*1a3e0*/  BSYNC.RECONVERGENT B3 ;  /* 0x0000000000037941 */ /* 0x000fea0003800200 */
.L_x_21545:
        /* <DEDUP_REMOVED lines=61> */
.L_x_21543:
[----:B------:R-:W-:Y:S05]  /*1a7c0*/  BSYNC.RECONVERGENT B2 ;  /* 0x0000000000027941 */ /* 0x000fea0003800200 */
.L_x_21542:
        /* <DEDUP_REMOVED lines=10> */
.L_x_21541:
[----:B------:R-:W-:Y:S05]  /*1a870*/  BSYNC.RECONVERGENT B1 ;  /* 0x0000000000017941 */ /* 0x000fea0003800200 */
.L_x_21540:
        /* <DEDUP_REMOVED lines=18> */
.L_x_21551:
        /* <DEDUP_REMOVED lines=13> */
.L_x_21553:
[----:B------:R-:W-:Y:S05]  /*1aa70*/  BSYNC.RECONVERGENT B3 ;  /* 0x0000000000037941 */ /* 0x000fea0003800200 */
.L_x_21552:
        /* <DEDUP_REMOVED lines=61> */
.L_x_21550:
[----:B------:R-:W-:Y:S05]  /*1ae50*/  BSYNC.RECONVERGENT B2 ;  /* 0x0000000000027941 */ /* 0x000fea0003800200 */
.L_x_21549:
        /* <DEDUP_REMOVED lines=10> */
.L_x_21548:
[----:B------:R-:W-:Y:S05]  /*1af00*/  BSYNC.RECONVERGENT B1 ;  /* 0x0000000000017941 */ /* 0x000fea0003800200 */
.L_x_21547:
        /* <DEDUP_REMOVED lines=18> */
.L_x_21558:
        /* <DEDUP_REMOVED lines=13> */
.L_x_21560:
[----:B------:R-:W-:Y:S05]  /*1b100*/  BSYNC.RECONVERGENT B3 ;  /* 0x0000000000037941 */ /* 0x000fea0003800200 */
.L_x_21559:
        /* <DEDUP_REMOVED lines=61> */
.L_x_21557:
[----:B------:R-:W-:Y:S05]  /*1b4e0*/  BSYNC.RECONVERGENT B2 ;  /* 0x0000000000027941 */ /* 0x000fea0003800200 */
.L_x_21556:
        /* <DEDUP_REMOVED lines=10> */
.L_x_21555:
[----:B------:R-:W-:Y:S05]  /*1b590*/  BSYNC.RECONVERGENT B1 ;  /* 0x0000000000017941 */ /* 0x000fea0003800200 */
.L_x_21554:
        /* <DEDUP_REMOVED lines=18> */
.L_x_21565:
        /* <DEDUP_REMOVED lines=13> */
.L_x_21567:
[----:B------:R-:W-:Y:S05]  /*1b790*/  BSYNC.RECONVERGENT B3 ;  /* 0x0000000000037941 */ /* 0x000fea0003800200 */
.L_x_21566:
        /* <DEDUP_REMOVED lines=61> */
.L_x_21564:
[----:B------:R-:W-:Y:S05]  /*1bb70*/  BSYNC.RECONVERGENT B2 ;  /* 0x0000000000027941 */ /* 0x000fea0003800200 */
.L_x_21563:
        /* <DEDUP_REMOVED lines=10> */
.L_x_21562:
[----:B------:R-:W-:Y:S05]  /*1bc20*/  BSYNC.RECONVERGENT B1 ;  /* 0x0000000000017941 */ /* 0x000fea0003800200 */
.L_x_21561:
        /* <DEDUP_REMOVED lines=18> */
.L_x_21572:
        /* <DEDUP_REMOVED lines=13> */
.L_x_21574:
[----:B------:R-:W-:Y:S05]  /*1be20*/  BSYNC.RECONVERGENT B3 ;  /* 0x0000000000037941 */ /* 0x000fea0003800200 */
.L_x_21573:
        /* <DEDUP_REMOVED lines=61> */
.L_x_21571:
[----:B------:R-:W-:Y:S05]  /*1c200*/  BSYNC.RECONVERGENT B2 ;  /* 0x0000000000027941 */ /* 0x000fea0003800200 */
.L_x_21570:
        /* <DEDUP_REMOVED lines=10> */
.L_x_21569:
[----:B------:R-:W-:Y:S05]  /*1c2b0*/  BSYNC.RECONVERGENT B1 ;  /* 0x0000000000017941 */ /* 0x000fea0003800200 */
.L_x_21568:
        /* <DEDUP_REMOVED lines=18> */
.L_x_21579:
        /* <DEDUP_REMOVED lines=13> */
.L_x_21581:
[----:B------:R-:W-:Y:S05]  /*1c4b0*/  BSYNC.RECONVERGENT B3 ;  /* 0x0000000000037941 */ /* 0x000fea0003800200 */
.L_x_21580:
        /* <DEDUP_REMOVED lines=61> */
.L_x_21578:
[----:B------:R-:W-:Y:S05]  /*1c890*/  BSYNC.RECONVERGENT B2 ;  /* 0x0000000000027941 */ /* 0x000fea0003800200 */
.L_x_21577:
        /* <DEDUP_REMOVED lines=10> */
.L_x_21576:
[----:B------:R-:W-:Y:S05]  /*1c940*/  BSYNC.RECONVERGENT B1 ;  /* 0x0000000000017941 */ /* 0x000fea0003800200 */
.L_x_21575:
[----:B------:R-:W-:Y:S02]  /*1c950*/  F2FP.F16.F32.PACK_AB R171, RZ, R161 ;  /* 0x000000a1ffab723e */ /* 0x000fe400000000ff */
[----:B------:R-:W-:Y:S02]  /*1c960*/  MOV R166, R110 ;  /* 0x0000006e00a67202 */ /* 0x000fe40000000f00 */
[----:B------:R-:W-:Y:S02]  /*1c970*/  PRMT R108, R108, 0x5410, R111 ;  /* 0x000054106c6c7816 */ /* 0x000fe4000000006f */
[----:B------:R-:W-:Y:S02]  /*1c980*/  PRMT R110, R167, 0x5410, R168 ;  /* 0x00005410a76e7816 */ /* 0x000fe400000000a8 */
[----:B------:R-:W-:Y:S02]  /*1c990*/  PRMT R109, R109, 0x5410, R165 ;  /* 0x000054106d6d7816 */ /* 0x000fe400000000a5 */
[----:B------:R-:W-:-:S07]  /*1c9a0*/  PRMT R111, R170, 0x5410, R171 ;  /* 0x00005410aa6f7816 */ /* 0x000fce00000000ab */
.L_x_21525:
        /* <DEDUP_REMOVED lines=24> */
.L_x_21467:
[----:B------:R-:W-:Y:S05]  /*1cb30*/  BSYNC.RECONVERGENT B0 ;  /* 0x0000000000007941 */ /* 0x000fea0003800200 */
.L_x_21466:
        /* <DEDUP_REMOVED lines=127> */
.L_x_21603:
        /* <DEDUP_REMOVED lines=58> */
.L_x_21586:
[----:B------:R-:W-:Y:S05]  /*1d6d0*/  BSYNC.RECONVERGENT B1 ;  /* 0x0000000000017941 */ /* 0x000fea0003800200 */
.L_x_21585:
        /* <DEDUP_REMOVED lines=35> */
.L_x_21588:
[----:B------:R-:W-:Y:S05]  /*1d910*/  BSYNC.RECONVERGENT B1 ;  /* 0x0000000000017941 */ /* 0x000fea0003800200 */
.L_x_21587:
        /* <DEDUP_REMOVED lines=34> */
.L_x_21590:
[----:B------:R-:W-:Y:S05]  /*1db40*/  BSYNC.RECONVERGENT B1 ;  /* 0x0000000000017941 */ /* 0x000fea0003800200 */
.L_x_21589:
        /* <DEDUP_REMOVED lines=32> */
.L_x_21584:
[----:B------:R-:W-:Y:S05]  /*1dd50*/  BSYNC.RECONVERGENT B0 ;  /* 0x0000000000007941 */ /* 0x000fea0003800200 */
.L_x_21583:
[----:B-1234-:R-:W1:Y:S02]  /*1dd60*/  LDC.64 R108, c[0x0][0x380] ;  /* 0x0000e000ff6c7b82 */ /* 0x01ee640000000a00 */
[----:B-1----:R-:W-:-:S04]  /*1dd70*/  LEA R115, R108, R115, 0x2 ;  /* 0x000000736c737211 */ /* 0x002fc800078e10ff */
[----:B------:R-:W-:-:S13]  /*1dd80*/  ISETP.GE.AND P0, PT, R115, R109, PT ;  /* 0x0000006d7300720c */ /* 0x000fda0003f06270 */
[----:B------:R-:W-:Y:S05]  /*1dd90*/  @!P0 BRA `(.L_x_21591) ;  /* 0xfffffe3000508947 */ /* 0x000fea000383ffff */
[----:B------:R-:W-:Y:S05]  /*1dda0*/  EXIT ;  /* 0x000000000000794d */ /* 0x000fea0003800000 */
.L_x_21582:
        /* <DEDUP_REMOVED lines=8> */
.L_x_21593:
[----:B------:R-:W-:Y:S05]  /*1de30*/  BSYNC B0 ;  /* 0x0000000000007941 */ /* 0x000fea0003800000 */
.L_x_21592:
        /* <DEDUP_REMOVED lines=10> */
.L_x_21594:
[----:B------:R-:W-:Y:S01]  /*1dee0*/  HFMA2 R172, -RZ, RZ, 0, 2.384185791015625e-07 ;  /* 0x00000004ffac7431 */ /* 0x000fe200000001ff */
[----:B------:R-:W-:-:S05]  /*1def0*/  MOV R0, R171 ;  /* 0x000000ab00007202 */ /* 0x000fca0000000f00 */
[----:B------:R-:W-:-:S04]  /*1df00*/  FADD.FTZ R164, R111, R0 ;  /* 0x000000006fa47221 */ /* 0x000fc80000010000 */
[----:B------:R-:W-:-:S07]  /*1df10*/  IMAD.MOV.U32 R173, RZ, RZ, R164 ;  /* 0x000000ffffad7224 */ /* 0x000fce00078e00a4 */
[----:B------:R-:W-:Y:S05]  /*1df20*/  WARPSYNC.COLLECTIVE R170, `(.L_x_21595) ;  /* 0x00000000aa087348 */ /* 0x000fea0003c00000 */
[----:B------:R0:W1:Y:S02]  /*1df30*/  SHFL.BFLY P6, R171, R173, R172, R175 ;  /* 0x0c0000acadab7389 */ /* 0x00006400000c00af */
[----:B01----:R-:W-:Y:S05]  /*1df40*/  ENDCOLLECTIVE ;  /* 0x000000000000791b */ /* 0x003fea0003800000 */
.L_x_21595:
[----:B------:R-:W-:Y:S02]  /*1df50*/  IMAD.MOV.U32 R172, RZ, RZ, 0x8 ;  /* 0x00000008ffac7424 */ /* 0x000fe400078e00ff */
[----:B------:R-:W-:-:S04]  /*1df60*/  IMAD.MOV.U32 R165, RZ, RZ, R171 ;  /* 0x000000ffffa57224 */ /* 0x000fc800078e00ab */
[----:B------:R-:W-:-:S05]  /*1df70*/  FADD.FTZ R165, R164, R165 ;  /* 0x000000a5a4a57221 */ /* 0x000fca0000010000 */
[----:B------:R-:W-:-:S07]  /*1df80*/  MOV R173, R165 ;  /* 0x000000a500ad7202 */ /* 0x000fce0000000f00 */
[----:B------:R-:W-:Y:S05]  /*1df90*/  WARPSYNC.COLLECTIVE R170, `(.L_x_21596) ;  /* 0x00000000aa087348 */ /* 0x000fea0003c00000 */
[----:B------:R0:W1:Y:S02]  /*1dfa0*/  SHFL.BFLY P6, R171, R173, R172, R175 ;  /* 0x0c0000acadab7389 */ /* 0x00006400000c00af */
[----:B01----:R-:W-:Y:S05]  /*1dfb0*/  ENDCOLLECTIVE ;  /* 0x000000000000791b */ /* 0x003fea0003800000 */
.L_x_21596:
[----:B------:R-:W-:Y:S01]  /*1dfc0*/  HFMA2 R172, -RZ, RZ, 0, 9.5367431640625e-07 ;  /* 0x00000010ffac7431 */ /* 0x000fe200000001ff */
[----:B------:R-:W-:-:S05]  /*1dfd0*/  MOV R0, R171 ;  /* 0x000000ab00007202 */ /* 0x000fca0000000f00 */
[----:B------:R-:W-:-:S04]  /*1dfe0*/  FADD.FTZ R167, R165, R0 ;  /* 0x00000000a5a77221 */ /* 0x000fc80000010000 */
[----:B------:R-:W-:-:S07]  /*1dff0*/  IMAD.MOV.U32 R173, RZ, RZ, R167 ;  /* 0x000000ffffad7224 */ /* 0x000fce00078e00a7 */
[----:B------:R-:W-:Y:S05]  /*1e000*/  WARPSYNC.COLLECTIVE R170, `(.L_x_21597) ;  /* 0x00000000aa087348 */ /* 0x000fea0003c00000 */
[----:B------:R0:W1:Y:S02]  /*1e010*/  SHFL.BFLY P6, R171, R173, R172, R175 ;  /* 0x0c0000acadab7389 */ /* 0x00006400000c00af */
[----:B01----:R-:W-:Y:S05]  /*1e020*/  ENDCOLLECTIVE ;  /* 0x000000000000791b */ /* 0x003fea0003800000 */
.L_x_21597:
        /* <DEDUP_REMOVED lines=73> */
.L_x_21598:
[----:B------:R-:W-:Y:S01]  /*1e4c0*/  HFMA2 R172, -RZ, RZ, 0, 1.1920928955078125e-07 ;  /* 0x00000002ffac7431 */ /* 0x000fe200000001ff */
[----:B------:R-:W-:-:S05]  /*1e4d0*/  MOV R111, R171 ;  /* 0x000000ab006f7202 */ /* 0x000fca0000000f00 */
[----:B------:R-:W-:-:S04]  /*1e4e0*/  FADD.FTZ R111, R0, R111 ;  /* 0x0000006f006f7221 */ /* 0x000fc80000010000 */
[----:B------:R-:W-:-:S07]  /*1e4f0*/  IMAD.MOV.U32 R173, RZ, RZ, R111 ;  /* 0x000000ffffad7224 */ /* 0x000fce00078e006f */
[----:B------:R-:W-:Y:S05]  /*1e500*/  WARPSYNC.COLLECTIVE R170, `(.L_x_21599) ;  /* 0x00000000aa087348 */ /* 0x000fea0003c00000 */
[----:B------:R0:W1:Y:S02]  /*1e510*/  SHFL.BFLY P6, R171, R173, R172, R175 ;  /* 0x0c0000acadab7389 */ /* 0x00006400000c00af */
[----:B01----:R-:W-:Y:S05]  /*1e520*/  ENDCOLLECTIVE ;  /* 0x000000000000791b */ /* 0x003fea0003800000 */
.L_x_21599:
[----:B------:R-:W-:Y:S02]  /*1e530*/  IMAD.MOV.U32 R172, RZ, RZ, 0x4 ;  /* 0x00000004ffac7424 */ /* 0x000fe400078e00ff */
[----:B------:R-:W-:-:S04]  /*1e540*/  IMAD.MOV.U32 R164, RZ, RZ, R171 ;  /* 0x000000ffffa47224 */ /* 0x000fc800078e00ab */
[----:B------:R-:W-:-:S05]  /*1e550*/  FADD.FTZ R164, R111, R164 ;  /* 0x000000a46fa47221 */ /* 0x000fca0000010000 */
[----:B------:R-:W-:-:S07]  /*1e560*/  MOV R173, R164 ;  /* 0x000000a400ad7202 */ /* 0x000fce0000000f00 */
[----:B------:R-:W-:Y:S05]  /*1e570*/  WARPSYNC.COLLECTIVE R170, `(.L_x_21600) ;  /* 0x00000000aa087348 */ /* 0x000fea0003c00000 */
[----:B------:R0:W1:Y:S02]  /*1e580*/  SHFL.BFLY P6, R171, R173, R172, R175 ;  /* 0x0c0000acadab7389 */ /* 0x00006400000c00af */
[----:B01----:R-:W-:Y:S05]  /*1e590*/  ENDCOLLECTIVE ;  /* 0x000000000000791b */ /* 0x003fea0003800000 */
.L_x_21600:
[----:B------:R-:W-:Y:S01]  /*1e5a0*/  HFMA2 R172, -RZ, RZ, 0, 4.76837158203125e-07 ;  /* 0x00000008ffac7431 */ /* 0x000fe200000001ff */
[----:B------:R-:W-:-:S05]  /*1e5b0*/  MOV R165, R171 ;  /* 0x000000ab00a57202 */ /* 0x000fca0000000f00 */
[----:B------:R-:W-:-:S04]  /*1e5c0*/  FADD.FTZ R165, R164, R165 ;  /* 0x000000a5a4a57221 */ /* 0x000fc80000010000 */
[----:B------:R-:W-:-:S07]  /*1e5d0*/  IMAD.MOV.U32 R173, RZ, RZ, R165 ;  /* 0x000000ffffad7224 */ /* 0x000fce00078e00a5 */
[----:B------:R-:W-:Y:S05]  /*1e5e0*/  WARPSYNC.COLLECTIVE R170, `(.L_x_21601) ;  /* 0x00000000aa087348 */ /* 0x000fea0003c00000 */
[----:B------:R0:W1:Y:S02]  /*1e5f0*/  SHFL.BFLY P6, R171, R173, R172, R175 ;  /* 0x0c0000acadab7389 */ /* 0x00006400000c00af */
[----:B01----:R-:W-:Y:S05]  /*1e600*/  ENDCOLLECTIVE ;  /* 0x000000000000791b */ /* 0x003fea0003800000 */
.L_x_21601:
[----:B------:R-:W-:Y:S02]  /*1e610*/  IMAD.MOV.U32 R172, RZ, RZ, 0x10 ;  /* 0x00000010ffac7424 */ /* 0x000fe400078e00ff */
[----:B------:R-:W-:-:S04]  /*1e620*/  IMAD.MOV.U32 R168, RZ, RZ, R171 ;  /* 0x000000ffffa87224 */ /* 0x000fc800078e00ab */
[----:B------:R-:W-:-:S05]  /*1e630*/  FADD.FTZ R168, R165, R168 ;  /* 0x000000a8a5a87221 */ /* 0x000fca0000010000 */
[----:B------:R-:W-:-:S07]  /*1e640*/  MOV R173, R168 ;  /* 0x000000a800ad7202 */ /* 0x000fce0000000f00 */
[----:B------:R-:W-:Y:S05]  /*1e650*/  WARPSYNC.COLLECTIVE R170, `(.L_x_21602) ;  /* 0x00000000aa087348 */ /* 0x000fea0003c00000 */
[----:B------:R0:W1:Y:S02]  /*1e660*/  SHFL.BFLY P6, R171, R173, R172, R175 ;  /* 0x0c0000acadab7389 */ /* 0x00006400000c00af */
[----:B01----:R-:W-:Y:S05]  /*1e670*/  ENDCOLLECTIVE ;  /* 0x000000000000791b */ /* 0x003fea0003800000 */
.L_x_21602:
[----:B------:R-:W-:Y:S01]  /*1e680*/  MOV R167, R171 ;  /* 0x000000ab00a77202 */ /* 0x000fe20000000f00 */
[----:B------:R-:W-:Y:S06]  /*1e690*/  BRA `(.L_x_21603) ;  /* 0xffffffec00247947 */ /* 0x000fec000383ffff */
.L_x_21604:
        /* <DEDUP_REMOVED lines=14> */
.L_x_37322:


//--------------------- .text._ZN10layer_norm13ln_fwd_kernelINS_13Kernel_traitsIf6__halfS2_S2_fjLj1024ELj1ELj4ELj1ELj16ENS_18Kernel_traits_baseILj1024EfS2_S2_S2_fjLj128EEEEELb1ELb1ELb1ELb1EEEvNS_9FwdParamsE --------------------------
	.section	.text._ZN10layer_norm13ln_fwd_kernelINS_13Kernel_traitsIf6__halfS2_S2_fjLj1024ELj1ELj4ELj1ELj16ENS_18Kernel_traits_baseILj1024EfS2_S2_S2_fjLj128EEEEELb1ELb1ELb1ELb1EEEvNS_9FwdParamsE,"ax",@progbits
	.align	128
        .global         _ZN10layer_norm13ln_fwd_kernelINS_13Kernel_traitsIf6__halfS2_S2_fjLj1024ELj1ELj4ELj1ELj16ENS_18Kernel_traits_baseILj1024EfS2_S2_S2_fjLj128EEEEELb1ELb1ELb1ELb1EEEvNS_9FwdParamsE
        .type           _ZN10layer_norm13ln_fwd_kernelINS_13Kernel_traitsIf6__halfS2_S2_fjLj1024ELj1ELj4ELj1ELj16ENS_18Kernel_traits_baseILj1024EfS2_S2_S2_fjLj128EEEEELb1ELb1ELb1ELb1EEEvNS_9FwdParamsE,@function
        .size           _ZN10layer_norm13ln_fwd_kernelINS_13Kernel_traitsIf6__halfS2_S2_fjLj1024ELj1ELj4ELj1ELj16ENS_18Kernel_traits_baseILj1024EfS2_S2_S2_fjLj128EEEEELb1ELb1ELb1ELb1EEEvNS_9FwdParamsE,(.L_x_37323 - _ZN10layer_norm13ln_fwd_kernelINS_13Kernel_traitsIf6__halfS2_S2_fjLj1024ELj1ELj4ELj1ELj16ENS_18Kernel_traits_baseILj1024EfS2_S2_S2_fjLj128EEEEELb1ELb1ELb1ELb1EEEvNS_9FwdParamsE)
        .other          _ZN10layer_norm13ln_fwd_kernelINS_13Kernel_traitsIf6__halfS2_S2_fjLj1024ELj1ELj4ELj1ELj16ENS_18Kernel_traits_baseILj1024EfS2_S2_S2_fjLj128EEEEELb1ELb1ELb1ELb1EEEvNS_9FwdParamsE,@"STO_CUDA_ENTRY STV_DEFAULT"
_ZN10layer_norm13ln_fwd_kernelINS_13Kernel_traitsIf6__halfS2_S2_fjLj1024ELj1ELj4ELj1ELj16ENS_18Kernel_traits_baseILj1024EfS2_S2_S2_fjLj128EEEEELb1ELb1ELb1ELb1EEEvNS_9FwdParamsE:
.text._ZN10layer_norm13ln_fwd_kernelINS_13Kernel_traitsIf6__halfS2_S2_fjLj1024ELj1ELj4ELj1ELj16ENS_18Kernel_traits_baseILj1024EfS2_S2_S2_fjLj128EEEEELb1ELb1ELb1ELb1EEEvNS_9FwdParamsE:
        /* <DEDUP_REMOVED lines=79> */
.L_x_21605:
        /* <DEDUP_REMOVED lines=36> */
.L_x_21606:
        /* <DEDUP_REMOVED lines=70> */
.L_x_22074:
        /* <DEDUP_REMOVED lines=67> */
.L_x_21612:
        /* <DEDUP_REMOVED lines=13> */
.L_x_21614:
[----:B------:R-:W-:Y:S05]  /*1090*/  BSYNC.RECONVERGENT B2 ;  /* 0x0000000000027941 */ /* 0x000fea0003800200 */
.L_x_21613:
        /* <DEDUP_REMOVED lines=42> */
.L_x_21611:
[----:B------:R-:W-:Y:S05]  /*1340*/  BSYNC.RECONVERGENT B1 ;  /* 0x0000000000017941 */ /* 0x000fea0003800200 */
.L_x_21610:
        /* <DEDUP_REMOVED lines=11> */
.L_x_21609:
[----:B------:R-:W-:Y:S05]  /*1400*/  BSYNC.RECONVERGENT B0 ;  /* 0x0000000000007941 */ /* 0x000fea0003800200 */
.L_x_21608:
        /* <DEDUP_REMOVED lines=22> */
.L_x_21619:
        /* <DEDUP_REMOVED lines=13> */
.L_x_21621:
[----:B------:R-:W-:Y:S05]  /*1640*/  BSYNC.RECONVERGENT B2 ;  /* 0x0000000000027941 */ /* 0x000fea0003800200 */
.L_x_21620:
        /* <DEDUP_REMOVED lines=41> */
.L_x_21618:
[----:B------:R-:W-:Y:S05]  /*18e0*/  BSYNC.RECONVERGENT B1 ;  /* 0x0000000000017941 */ /* 0x000fea0003800200 */
.L_x_21617:
        /* <DEDUP_REMOVED lines=11> */
.L_x_21616:
[----:B------:R-:W-:Y:S05]  /*19a0*/  BSYNC.RECONVERGENT B0 ;  /* 0x0000000000007941 */ /* 0x000fea0003800200 */
.L_x_21615:
        /* <DEDUP_REMOVED lines=22> */
.L_x_21626:
        /* <DEDUP_REMOVED lines=13> */
.L_x_21628:
[----:B------:R-:W-:Y:S05]  /*1be0*/  BSYNC.RECONVERGENT B2 ;  /* 0x0000000000027941 */ /* 0x000fea0003800200 */
.L_x_21627:
        /* <DEDUP_REMOVED lines=42> */
.L_x_21625:
[----:B------:R-:W-:Y:S05]  /*1e90*/  BSYNC.RECONVERGENT B1 ;  /* 0x0000000000017941 */ /* 0x000fea0003800200 */
.L_x_21624:
        /* <DEDUP_REMOVED lines=11> */
.L_x_21623:
[----:B------:R-:W-:Y:S05]  /*1f50*/  BSYNC.RECONVERGENT B0 ;  /* 0x0000000000007941 */ /* 0x000fea0003800200 */
.L_x_21622:
        /* <DEDUP_REMOVED lines=22> */
.L_x_21633:
        /* <DEDUP_REMOVED lines=13> */
.L_x_21635:
[----:B------:R-:W-:Y:S05]  /*2190*/  BSYNC.RECONVERGENT B2 ;  /* 0x0000000000027941 */ /* 0x000fea0003800200 */
.L_x_21634:
        /* <DEDUP_REMOVED lines=42> */
.L_x_21632:
[----:B------:R-:W-:Y:S05]  /*2440*/  BSYNC.RECONVERGENT B1 ;  /* 0x0000000000017941 */ /* 0x000fea0003800200 */
.L_x_21631:
        /* <DEDUP_REMOVED lines=11> */
.L_x_21630:
[----:B------:R-:W-:Y:S05]  /*2500*/  BSYNC.RECONVERGENT B0 ;  /* 0x0000000000007941 */ /* 0x000fea0003800200 */
.L_x_21629:
        /* <DEDUP_REMOVED lines=22> */
.L_x_21640:
        /* <DEDUP_REMOVED lines=13> */
.L_x_21642:
[----:B------:R-:W-:Y:S05]  /*2740*/  BSYNC.RECONVERGENT B2 ;  /* 0x0000000000027941 */ /* 0x000fea0003800200 */
.L_x_21641:
        /* <DEDUP_REMOVED lines=42> */
.L_x_21639:
[----:B------:R-:W-:Y:S05]  /*29f0*/  BSYNC.RECONVERGENT B1 ;  /* 0x0000000000017941 */ /* 0x000fea0003800200 */
.L_x_21638:
        /* <DEDUP_REMOVED lines=11> */
.L_x_21637:
[----:B------:R-:W-:Y:S05]  /*2ab0*/  BSYNC.RECONVERGENT B0 ;  /* 0x0000000000007941 */ /* 0x000fea0003800200 */
.L_x_21636:
        /* <DEDUP_REMOVED lines=22> */
.L_x_21647:
        /* <DEDUP_REMOVED lines=13> */
.L_x_21649:
[----:B------:R-:W-:Y:S05]  /*2cf0*/  BSYNC.RECONVERGENT B2 ;  /* 0x0000000000027941 */ /* 0x000fea0003800200 */
.L_x_21648:
        /* <DEDUP_REMOVED lines=42> */
.L_x_21646:
[----:B------:R-:W-:Y:S05]  /*2fa0*/  BSYNC.RECONVERGENT B1 ;  /* 0x0000000000017941 */ /* 0x000fea0003800200 */
.L_x_21645:
        /* <DEDUP_REMOVED lines=11> */
.L_x_21644:
[----:B------:R-:W-:Y:S05]  /*3060*/  BSYNC.RECONVERGENT B0 ;  /* 0x0000000000007941 */ /* 0x000fea0003800200 */
.L_x_21643:
        /* <DEDUP_REMOVED lines=22> */
.L_x_21654:
        /* <DEDUP_REMOVED lines=13> */
.L_x_21656:
[----:B------:R-:W-:Y:S05]  /*32a0*/  BSYNC.RECONVERGENT B2 ;  /* 0x0000000000027941 */ /* 0x000fea0003800200 */
.L_x_21655:
        /* <DEDUP_REMOVED lines=42> */
.L_x_21653:
[----:B------:R-:W-:Y:S05]  /*3550*/  BSYNC.RECONVERGENT B1 ;  /* 0x0000000000017941 */ /* 0x000fea0003800200 */
.L_x_21652:
        /* <DEDUP_REMOVED lines=11> */
.L_x_21651:
[----:B------:R-:W-:Y:S05]  /*3610*/  BSYNC.RECONVERGENT B0 ;  /* 0x0000000000007941 */ /* 0x000fea0003800200 */
.L_x_21650:
        /* <DEDUP_REMOVED lines=22> */
.L_x_21661:
        /* <DEDUP_REMOVED lines=13> */
.L_x_21663:
[----:B------:R-:W-:Y:S05]  /*3850*/  BSYNC.RECONVERGENT B2 ;  /* 0x0000000000027941 */ /* 0x000fea0003800200 */
.L_x_21662:
        /* <DEDUP_REMOVED lines=42> */
.L_x_21660:
[----:B------:R-:W-:Y:S05]  /*3b00*/  BSYNC.RECONVERGENT B1 ;  /* 0x0000000000017941 */ /* 0x000fea0003800200 */
.L_x_21659:
        /* <DEDUP_REMOVED lines=11> */
.L_x_21658:
[----:B------:R-:W-:Y:S05]  /*3bc0*/  BSYNC.RECONVERGENT B0 ;  /* 0x0000000000007941 */ /* 0x000fea0003800200 */
.L_x_21657:
[----:B------:R-:W-:Y:S02]  /*3bd0*/  F2FP.F16.F32.PACK_AB R152, RZ, R21 ;  /* 0x00000015ff98723e */ /* 0x000fe400000000ff */
[----:B------:R-:W-:Y:S02]  /*3be0*/  PRMT R140, R140, 0x5410, R143 ;  /* 0x000054108c8c7816 */ /* 0x000fe4000000008f */
[----:B------:R-:W-:Y:S02]  /*3bf0*/  PRMT R142, R142, 0x5410, R151 ;  /* 0x000054108e8e7816 */ /* 0x000fe40000000097 */
[----:B------:R-:W-:Y:S02]  /*3c00*/  PRMT R141, R141, 0x5410, R149 ;  /* 0x000054108d8d7816 */ /* 0x000fe40000000095 */
[----:B------:R-:W-:Y:S01]  /*3c10*/  PRMT R143, R162, 0x5410, R152 ;  /* 0x00005410a28f7816 */ /* 0x000fe20000000098 */
[----:B------:R-:W-:Y:S06]  /*3c20*/  BRA `(.L_x_21664) ;  /* 0x0000002800dc7947 */ /* 0x000fec0003800000 */
.L_x_21607:
        /* <DEDUP_REMOVED lines=21> */
.L_x_21669:
        /* <DEDUP_REMOVED lines=13> */
.L_x_21671:
[----:B------:R-:W-:Y:S05]  /*3e50*/  BSYNC.RECONVERGENT B2 ;  /* 0x0000000000027941 */ /* 0x000fea0003800200 */
.L_x_21670:
        /* <DEDUP_REMOVED lines=41> */
.L_x_21668:
[----:B------:R-:W-:Y:S05]  /*40f0*/  BSYNC.RECONVERGENT B1 ;  /* 0x0000000000017941 */ /* 0x000fea0003800200 */
.L_x_21667:
        /* <DEDUP_REMOVED lines=10> */
.L_x_21666:
[----:B------:R-:W-:Y:S05]  /*41a0*/  BSYNC.RECONVERGENT B0 ;  /* 0x0000000000007941 */ /* 0x000fea0003800200 */
.L_x_21665:
        /* <DEDUP_REMOVED lines=18> */
.L_x_21676:
        /* <DEDUP_REMOVED lines=13> */
.L_x_21678:
[----:B------:R-:W-:Y:S05]  /*43a0*/  BSYNC.RECONVERGENT B2 ;  /* 0x0000000000027941 */ /* 0x000fea0003800200 */
.L_x_21677:
        /* <DEDUP_REMOVED lines=42> */
.L_x_21675:
[----:B------:R-:W-:Y:S05]  /*4650*/  BSYNC.RECONVERGENT B1 ;  /* 0x0000000000017941 */ /* 0x000fea0003800200 */
.L_x_21674:
        /* <DEDUP_REMOVED lines=10> */
.L_x_21673:
[----:B------:R-:W-:Y:S05]  /*4700*/  BSYNC.RECONVERGENT B0 ;  /* 0x0000000000007941 */ /* 0x000fea0003800200 */
.L_x_21672:
        /* <DEDUP_REMOVED lines=18> */
.L_x_21683:
        /* <DEDUP_REMOVED lines=13> */
.L_x_21685:
[----:B------:R-:W-:Y:S05]  /*4900*/  BSYNC.RECONVERGENT B2 ;  /* 0x0000000000027941 */ /* 0x000fea0003800200 */
.L_x_21684:
        /* <DEDUP_REMOVED lines=42> */
.L_x_21682:
[----:B------:R-:W-:Y:S05]  /*4bb0*/  BSYNC.RECONVERGENT B1 ;  /* 0x0000000000017941 */ /* 0x000fea0003800200 */
.L_x_21681:
        /* <DEDUP_REMOVED lines=10> */
.L_x_21680:
[----:B------:R-:W-:Y:S05]  /*4c60*/  BSYNC.RECONVERGENT B0 ;  /* 0x0000000000007941 */ /* 0x000fea0003800200 */
.L_x_21679:
        /* <DEDUP_REMOVED lines=18> */
.L_x_21690:
        /* <DEDUP_REMOVED lines=13> */
.L_x_21692:
[----:B------:R-:W-:Y:S05]  /*4e60*/  BSYNC.RECONVERGENT B2 ;  /* 0x0000000000027941 */ /* 0x000fea0003800200 */
.L_x_21691:
        /* <DEDUP_REMOVED lines=42> */
.L_x_21689:
[----:B------:R-:W-:Y:S05]  /*5110*/  BSYNC.RECONVERGENT B1 ;  /* 0x0000000000017941 */ /* 0x000fea0003800200 */
.L_x_21688:
        /* <DEDUP_REMOVED lines=10> */
.L_x_21687:
[----:B------:R-:W-:Y:S05]  /*51c0*/  BSYNC.RECONVERGENT B0 ;  /* 0x0000000000007941 */ /* 0x000fea0003800200 */
.L_x_21686:
        /* <DEDUP_REMOVED lines=18> */
.L_x_21697:
        /* <DEDUP_REMOVED lines=13> */
.L_x_21699:
[----:B------:R-:W-:Y:S05]  /*53c0*/  BSYNC.RECONVERGENT B2 ;  /* 0x0000000000027941 */ /* 0x000fea0003800200 */
.L_x_21698:
        /* <DEDUP_REMOVED lines=42> */
.L_x_21696:
[----:B------:R-:W-:Y:S05]  /*5670*/  BSYNC.RECONVERGENT B1 ;  /* 0x0000000000017941 */ /* 0x000fea0003800200 */
.L_x_21695:
        /* <DEDUP_REMOVED lines=10> */
.L_x_21694:
[----:B------:R-:W-:Y:S05]  /*5720*/  BSYNC.RECONVERGENT B0 ;  /* 0x0000000000007941 */ /* 0x000fea0003800200 */
.L_x_21693:
        /* <DEDUP_REMOVED lines=18> */
.L_x_21704:
        /* <DEDUP_REMOVED lines=13> */
.L_x_21706:
[----:B------:R-:W-:Y:S05]  /*5920*/  BSYNC.RECONVERGENT B2 ;  /* 0x0000000000027941 */ /* 0x000fea0003800200 */
.L_x_21705:
        /* <DEDUP_REMOVED lines=42> */
.L_x_21703:
[----:B------:R-:W-:Y:S05]  /*5bd0*/  BSYNC.RECONVERGENT B1 ;  /* 0x0000000000017941 */ /* 0x000fea0003800200 */
.L_x_21702:
        /* <DEDUP_REMOVED lines=10> */
.L_x_21701:
[----:B------:R-:W-:Y:S05]  /*5c80*/  BSYNC.RECONVERGENT B0 ;  /* 0x0000000000007941 */ /* 0x000fea0003800200 */
.L_x_21700:
        /* <DEDUP_REMOVED lines=18> */
.L_x_21711:
        /* <DEDUP_REMOVED lines=13> */
.L_x_21713:
[----:B------:R-:W-:Y:S05]  /*5e80*/  BSYNC.RECONVERGENT B2 ;  /* 0x0000000000027941 */ /* 0x000fea0003800200 */
.L_x_21712:
        /* <DEDUP_REMOVED lines=42> */
.L_x_21710:
[----:B------:R-:W-:Y:S05]  /*6130*/  BSYNC.RECONVERGENT B1 ;  /* 0x0000000000017941 */ /* 0x000fea0003800200 */
.L_x_21709:
        /* <DEDUP_REMOVED lines=10> */
.L_x_21708:
[----:B------:R-:W-:Y:S05]  /*61e0*/  BSYNC.RECONVERGENT B0 ;  /* 0x0000000000007941 */ /* 0x000fea0003800200 */
.L_x_21707:
        /* <DEDUP_REMOVED lines=18> */
.L_x_21718:
        /* <DEDUP_REMOVED lines=13> */
.L_x_21720:
[----:B------:R-:W-:Y:S05]  /*63e0*/  BSYNC.RECONVERGENT B2 ;  /* 0x0000000000027941 */ /* 0x000fea0003800200 */
.L_x_21719:
        /* <DEDUP_REMOVED lines=42> */
.L_x_21717:
[----:B------:R-:W-:Y:S05]  /*6690*/  BSYNC.RECONVERGENT B1 ;  /* 0x0000000000017941 */ /* 0x000fea0003800200 */
.L_x_21716:
        /* <DEDUP_REMOVED lines=10> */
.L_x_21715:
[----:B------:R-:W-:Y:S05]  /*6740*/  BSYNC.RECONVERGENT B0 ;  /* 0x0000000000007941 */ /* 0x000fea0003800200 */
.L_x_21714:
[----:B------:R-:W-:Y:S02]  /*6750*/  F2FP.F16.F32.PACK_AB R152, RZ, R21 ;  /* 0x00000015ff98723e */ /* 0x000fe400000000ff */
[----:B------:R-:W-:Y:S02]  /*6760*/  PRMT R140, R140, 0x5410, R143 ;  /* 0x000054108c8c7816 */ /* 0x000fe4000000008f */
[----:B------:R-:W-:Y:S02]  /*6770*/  PRMT R142, R142, 0x5410, R151 ;  /* 0x000054108e8e7816 */ /* 0x000fe40000000097 */
[----:B------:R-:W-:Y:S02]  /*6780*/  PRMT R141, R141, 0x5410, R149 ;  /* 0x000054108d8d7816 */ /* 0x000fe40000000095 */
[----:B------:R-:W-:-:S07]  /*6790*/  PRMT R143, R160, 0x5410, R152 ;  /* 0x00005410a08f7816 */ /* 0x000fce0000000098 */
.L_x_21664:
        /* <DEDUP_REMOVED lines=31> */
.L_x_21722:
[----:B------:R-:W-:Y:S05]  /*6990*/  BSYNC.RECONVERGENT B0 ;  /* 0x0000000000007941 */ /* 0x000fea0003800200 */
.L_x_21721:
[----:B-----5:R2:W5:Y:S04]  /*69a0*/  @P1 LDG.E.128 R40, desc[UR6][R152.64] ;  /* 0x0000000698281981 */ /* 0x020568000c1e1d00 */
[----:B------:R2:W5:Y:S01]  /*69b0*/  @P0 LDG.E.128 R36, desc[UR6][R154.64] ;  /* 0x000000069a240981 */ /* 0x000562000c1e1d00 */
[----:B------:R-:W-:Y:S05]  /*69c0*/  @!P0 BRA `(.L_x_21723) ;  /* 0x0000002c00788947 */ /* 0x000fea0003800000 */
[----:B------:R-:W-:Y:S01]  /*69d0*/  ISETP.GT.AND P2, PT, R167, RZ, PT ;  /* 0x000000ffa700720c */ /* 0x000fe20003f44270 */
[----:B------:R-:W-:-:S12]  /*69e0*/  BSSY.RECONVERGENT B0, `(.L_x_21724) ;  /* 0x0000059000007945 */ /* 0x000fd80003800200 */
[----:B0----5:R-:W-:Y:S01]  /*69f0*/  @!P2 HADD2.F32 R156, -RZ, R36.H0_H0 ;  /* 0x20000024ff9ca230 */ /* 0x021fe20000004100 */
[----:B-1----:R-:W-:Y:S01]  /*6a00*/  @!P2 MOV R141, R150 ;  /* 0x00000096008da202 */ /* 0x002fe20000000f00 */
        /* <DEDUP_REMOVED lines=18> */
.L_x_21728:
        /* <DEDUP_REMOVED lines=13> */
.L_x_21730:
[----:B------:R-:W-:Y:S05]  /*6c00*/  BSYNC.RECONVERGENT B2 ;  /* 0x0000000000027941 */ /* 0x000fea0003800200 */
.L_x_21729:
        /* <DEDUP_REMOVED lines=42> */
.L_x_21727:
[----:B------:R-:W-:Y:S05]  /*6eb0*/  BSYNC.RECONVERGENT B1 ;  /* 0x0000000000017941 */ /* 0x000fea0003800200 */
.L_x_21726:
        /* <DEDUP_REMOVED lines=11> */
.L_x_21725:
[----:B------:R-:W-:Y:S05]  /*6f70*/  BSYNC.RECONVERGENT B0 ;  /* 0x0000000000007941 */ /* 0x000fea0003800200 */
.L_x_21724:
[----:B------:R-:W-:Y:S01]  /*6f80*/  BSSY.RECONVERGENT B0, `(.L_x_21731) ;  /* 0x000005a000007945 */ /* 0x000fe20003800200 */
[----:B------:R-:W-:Y:S01]  /*6f90*/  F2FP.F16.F32.PACK_AB R140, RZ, R156 ;  /* 0x0000009cff8c723e */ /* 0x000fe200000000ff */
[----:B--2---:R-:W-:Y:S01]  /*6fa0*/  @!P2 HADD2.F32 R155, -RZ, R36.H1_H1 ;  /* 0x30000024ff9ba230 */ /* 0x004fe20000004100 */
        /* <DEDUP_REMOVED lines=19> */
.L_x_21735:
        /* <DEDUP_REMOVED lines=13> */
.L_x_21737:
[----:B------:R-:W-:Y:S05]  /*71b0*/  BSYNC.RECONVERGENT B2 ;  /* 0x0000000000027941 */ /* 0x000fea0003800200 */
.L_x_21736:
        /* <DEDUP_REMOVED lines=41> */
[----:B------:R-:W-:-:S07]  /*7450*/  MOV R149, R152 ;  /* 0x0000009800957202 */ /* 0x000fce0000000f00 */
.L_x_21734:
[----:B------:R-:W-:Y:S05]  /*7460*/  BSYNC.RECONVERGENT B1 ;  /* 0x0000000000017941 */ /* 0x000fea0003800200 */
.L_x_21733:
        /* <DEDUP_REMOVED lines=11> */
.L_x_21732:
[----:B------:R-:W-:Y:S05]  /*7520*/  BSYNC.RECONVERGENT B0 ;  /* 0x0000000000007941 */ /* 0x000fea0003800200 */
.L_x_21731:
        /* <DEDUP_REMOVED lines=22> */
.L_x_21742:
        /* <DEDUP_REMOVED lines=13> */
.L_x_21744:
[----:B------:R-:W-:Y:S05]  /*7760*/  BSYNC.RECONVERGENT B2 ;  /* 0x0000000000027941 */ /* 0x000fea0003800200 */
.L_x_21743:
        /* <DEDUP_REMOVED lines=41> */
[----:B------:R-:W-:-:S07]  /*7a00*/  MOV R142, R158 ;  /* 0x0000009e008e7202 */ /* 0x000fce0000000f00 */
.L_x_21741:
[----:B------:R-:W-:Y:S05]  /*7a10*/  BSYNC.RECONVERGENT B1 ;  /* 0x0000000000017941 */ /* 0x000fea0003800200 */
.L_x_21740:
        /* <DEDUP_REMOVED lines=11> */
.L_x_21739:
[----:B------:R-:W-:Y:S05]  /*7ad0*/  BSYNC.RECONVERGENT B0 ;  /* 0x0000000000007941 */ /* 0x000fea0003800200 */
.L_x_21738:
        /* <DEDUP_REMOVED lines=22> */
.L_x_21749:
        /* <DEDUP_REMOVED lines=13> */
.L_x_21751:
[----:B------:R-:W-:Y:S05]  /*7d10*/  BSYNC.RECONVERGENT B2 ;  /* 0x0000000000027941 */ /* 0x000fea0003800200 */
.L_x_21750:
        /* <DEDUP_REMOVED lines=41> */
[----:B------:R-:W-:-:S07]  /*7fb0*/  MOV R149, R158 ;  /* 0x0000009e00957202 */ /* 0x000fce0000000f00 */
.L_x_21748:
[----:B------:R-:W-:Y:S05]  /*7fc0*/  BSYNC.RECONVERGENT B1 ;  /* 0x0000000000017941 */ /* 0x000fea0003800200 */
.L_x_21747:
        /* <DEDUP_REMOVED lines=11> */
.L_x_21746:
[----:B------:R-:W-:Y:S05]  /*8080*/  BSYNC.RECONVERGENT B0 ;  /* 0x0000000000007941 */ /* 0x000fea0003800200 */
.L_x_21745:
        /* <DEDUP_REMOVED lines=22> */
.L_x_21756:
        /* <DEDUP_REMOVED lines=13> */
.L_x_21758:
[----:B------:R-:W-:Y:S05]  /*82c0*/  BSYNC.RECONVERGENT B2 ;  /* 0x0000000000027941 */ /* 0x000fea0003800200 */
.L_x_21757:
        /* <DEDUP_REMOVED lines=42> */
.L_x_21755:
[----:B------:R-:W-:Y:S05]  /*8570*/  BSYNC.RECONVERGENT B1 ;  /* 0x0000000000017941 */ /* 0x000fea0003800200 */
.L_x_21754:
        /* <DEDUP_REMOVED lines=11> */
.L_x_21753:
[----:B------:R-:W-:Y:S05]  /*8630*/  BSYNC.RECONVERGENT B0 ;  /* 0x0000000000007941 */ /* 0x000fea0003800200 */
.L_x_21752:
        /* <DEDUP_REMOVED lines=22> */
.L_x_21763:
        /* <DEDUP_REMOVED lines=13> */
.L_x_21765:
[----:B------:R-:W-:Y:S05]  /*8870*/  BSYNC.RECONVERGENT B2 ;  /* 0x0000000000027941 */ /* 0x000fea0003800200 */
.L_x_21764:
        /* <DEDUP_REMOVED lines=42> */
.L_x_21762:
[----:B------:R-:W-:Y:S05]  /*8b20*/  BSYNC.RECONVERGENT B1 ;  /* 0x0000000000017941 */ /* 0x000fea0003800200 */
.L_x_21761:
[----:B------:R-:W-:Y:S01]  /*8b30*/  I2FP.F32.U32 R150, R150 ;  /* 0x0000009600967245 */ /* 0x000fe20000201000 */
[----:B------:R-:W-:Y:S02]  /*8b40*/  HADD2.F32 R158, -RZ, R42.H1_H1 ;  /* 0x3000002aff9e7230 */ /* 0x000fe40000004100 */
        /* <DEDUP_REMOVED lines=9> */
.L_x_21760:
[----:B------:R-:W-:Y:S05]  /*8be0*/  BSYNC.RECONVERGENT B0 ;  /* 0x0000000000007941 */ /* 0x000fea0003800200 */
.L_x_21759:
        /* <DEDUP_REMOVED lines=22> */
.L_x_21770:
        /* <DEDUP_REMOVED lines=13> */
.L_x_21772:
[----:B------:R-:W-:Y:S05]  /*8e20*/  BSYNC.RECONVERGENT B2 ;  /* 0x0000000000027941 */ /* 0x000fea0003800200 */
.L_x_21771:
        /* <DEDUP_REMOVED lines=42> */
.L_x_21769:
[----:B------:R-:W-:Y:S05]  /*90d0*/  BSYNC.RECONVERGENT B1 ;  /* 0x0000000000017941 */ /* 0x000fea0003800200 */
.L_x_21768:
        /* <DEDUP_REMOVED lines=11> */
.L_x_21767:
[----:B------:R-:W-:Y:S05]  /*9190*/  BSYNC.RECONVERGENT B0 ;  /* 0x0000000000007941 */ /* 0x000fea0003800200 */
.L_x_21766:
        /* <DEDUP_REMOVED lines=22> */
.L_x_21777:
        /* <DEDUP_REMOVED lines=13> */
.L_x_21779:
[----:B------:R-:W-:Y:S05]  /*93d0*/  BSYNC.RECONVERGENT B2 ;  /* 0x0000000000027941 */ /* 0x000fea0003800200 */
.L_x_21778:
        /* <DEDUP_REMOVED lines=42> */
.L_x_21776:
[----:B------:R-:W-:Y:S05]  /*9680*/  BSYNC.RECONVERGENT B1 ;  /* 0x0000000000017941 */ /* 0x000fea0003800200 */
.L_x_21775:
        /* <DEDUP_REMOVED lines=11> */
.L_x_21774:
[----:B------:R-:W-:Y:S05]  /*9740*/  BSYNC.RECONVERGENT B0 ;  /* 0x0000000000007941 */ /* 0x000fea0003800200 */
.L_x_21773:
[----:B------:R-:W-:Y:S02]  /*9750*/  F2FP.F16.F32.PACK_AB R159, RZ, R149 ;  /* 0x00000095ff9f723e */ /* 0x000fe400000000ff */
[----:B------:R-:W-:Y:S02]  /*9760*/  PRMT R140, R140, 0x5410, R143 ;  /* 0x000054108c8c7816 */ /* 0x000fe4000000008f */
[----:B------:R-:W-:Y:S02]  /*9770*/  PRMT R142, R142, 0x5410, R158 ;  /* 0x000054108e8e7816 */ /* 0x000fe4000000009e */
[----:B------:R-:W-:Y:S02]  /*9780*/  PRMT R141, R141, 0x5410, R157 ;  /* 0x000054108d8d7816 */ /* 0x000fe4000000009d */
[----:B------:R-:W-:Y:S01]  /*9790*/  PRMT R143, R174, 0x5410, R159 ;  /* 0x00005410ae8f7816 */ /* 0x000fe2000000009f */
[----:B------:R-:W-:Y:S06]  /*97a0*/  BRA `(.L_x_21780) ;  /* 0x0000002800dc7947 */ /* 0x000fec0003800000 */
.L_x_21723:
        /* <DEDUP_REMOVED lines=21> */
.L_x_21785:
        /* <DEDUP_REMOVED lines=13> */
.L_x_21787:
[----:B------:R-:W-:Y:S05]  /*99d0*/  BSYNC.RECONVERGENT B2 ;  /* 0x0000000000027941 */ /* 0x000fea0003800200 */
.L_x_21786:
        /* <DEDUP_REMOVED lines=41> */
.L_x_21784:
[----:B------:R-:W-:Y:S05]  /*9c70*/  BSYNC.RECONVERGENT B1 ;  /* 0x0000000000017941 */ /* 0x000fea0003800200 */
.L_x_21783:
        /* <DEDUP_REMOVED lines=10> */
.L_x_21782:
[----:B------:R-:W-:Y:S05]  /*9d20*/  BSYNC.RECONVERGENT B0 ;  /* 0x0000000000007941 */ /* 0x000fea0003800200 */
.L_x_21781:
[----:B------:R-:W-:Y:S01]  /*9d30*/  BSSY.RECONVERGENT B0, `(.L_x_21788) ;  /* 0x0000055000007945 */ /* 0x000fe20003800200 */
[----:B------:R-:W-:Y:S01]  /*9d40*/  F2FP.F16.F32.PACK_AB R140, RZ, R156 ;  /* 0x0000009cff8c723e */ /* 0x000fe200000000ff */
[----:B------:R-:W-:Y:S01]  /*9d50*/  IMAD.MOV.U32 R142, RZ, RZ, R141 ;  /* 0x000000ffff8e7224 */ /* 0x000fe200078e008d */
[----:B--2---:R-:W-:Y:S01]  /*9d60*/  MOV R155, RZ ;  /* 0x000000ff009b7202 */ /* 0x004fe20000000f00 */
        /* <DEDUP_REMOVED lines=14> */
.L_x_21792:
        /* <DEDUP_REMOVED lines=13> */
.L_x_21794:
[----:B------:R-:W-:Y:S05]  /*9f20*/  BSYNC.RECONVERGENT B2 ;  /* 0x0000000000027941 */ /* 0x000fea0003800200 */
.L_x_21793:
        /* <DEDUP_REMOVED lines=42> */
.L_x_21791:
[----:B------:R-:W-:Y:S05]  /*a1d0*/  BSYNC.RECONVERGENT B1 ;  /* 0x0000000000017941 */ /* 0x000fea0003800200 */
.L_x_21790:
        /* <DEDUP_REMOVED lines=10> */
.L_x_21789:
[----:B------:R-:W-:Y:S05]  /*a280*/  BSYNC.RECONVERGENT B0 ;  /* 0x0000000000007941 */ /* 0x000fea0003800200 */
.L_x_21788:
        /* <DEDUP_REMOVED lines=18> */
.L_x_21799:
        /* <DEDUP_REMOVED lines=13> */
.L_x_21801:
[----:B------:R-:W-:Y:S05]  /*a480*/  BSYNC.RECONVERGENT B2 ;  /* 0x0000000000027941 */ /* 0x000fea0003800200 */
.L_x_21800:
        /* <DEDUP_REMOVED lines=42> */
.L_x_21798:
[----:B------:R-:W-:Y:S05]  /*a730*/  BSYNC.RECONVERGENT B1 ;  /* 0x0000000000017941 */ /* 0x000fea0003800200 */
.L_x_21797:
        /* <DEDUP_REMOVED lines=10> */
.L_x_21796:
[----:B------:R-:W-:Y:S05]  /*a7e0*/  BSYNC.RECONVERGENT B0 ;  /* 0x0000000000007941 */ /* 0x000fea0003800200 */
.L_x_21795:
        /* <DEDUP_REMOVED lines=18> */
.L_x_21806:
        /* <DEDUP_REMOVED lines=13> */
.L_x_21808:
[----:B------:R-:W-:Y:S05]  /*a9e0*/  BSYNC.RECONVERGENT B2 ;  /* 0x0000000000027941 */ /* 0x000fea0003800200 */
.L_x_21807:
        /* <DEDUP_REMOVED lines=42> */
.L_x_21805:
[----:B------:R-:W-:Y:S05]  /*ac90*/  BSYNC.RECONVERGENT B1 ;  /* 0x0000000000017941 */ /* 0x000fea0003800200 */
.L_x_21804:
        /* <DEDUP_REMOVED lines=10> */
.L_x_21803:
[----:B------:R-:W-:Y:S05]  /*ad40*/  BSYNC.RECONVERGENT B0 ;  /* 0x0000000000007941 */ /* 0x000fea0003800200 */
.L_x_21802:
        /* <DEDUP_REMOVED lines=18> */
.L_x_21813:
        /* <DEDUP_REMOVED lines=13> */
.L_x_21815:
[----:B------:R-:W-:Y:S05]  /*af40*/  BSYNC.RECONVERGENT B2 ;  /* 0x0000000000027941 */ /* 0x000fea0003800200 */
.L_x_21814:
        /* <DEDUP_REMOVED lines=42> */
.L_x_21812:
[----:B------:R-:W-:Y:S05]  /*b1f0*/  BSYNC.RECONVERGENT B1 ;  /* 0x0000000000017941 */ /* 0x000fea0003800200 */
.L_x_21811:
        /* <DEDUP_REMOVED lines=10> */
.L_x_21810:
[----:B------:R-:W-:Y:S05]  /*b2a0*/  BSYNC.RECONVERGENT B0 ;  /* 0x0000000000007941 */ /* 0x000fea0003800200 */
.L_x_21809:
        /* <DEDUP_REMOVED lines=18> */
.L_x_21820:
        /* <DEDUP_REMOVED lines=13> */
.L_x_21822:
[----:B------:R-:W-:Y:S05]  /*b4a0*/  BSYNC.RECONVERGENT B2 ;  /* 0x0000000000027941 */ /* 0x000fea0003800200 */
.L_x_21821:
        /* <DEDUP_REMOVED lines=42> */
.L_x_21819:
[----:B------:R-:W-:Y:S05]  /*b750*/  BSYNC.RECONVERGENT B1 ;  /* 0x0000000000017941 */ /* 0x000fea0003800200 */
.L_x_21818:
        /* <DEDUP_REMOVED lines=10> */
.L_x_21817:
[----:B------:R-:W-:Y:S05]  /*b800*/  BSYNC.RECONVERGENT B0 ;  /* 0x0000000000007941 */ /* 0x000fea0003800200 */
.L_x_21816:
        /* <DEDUP_REMOVED lines=18> */
.L_x_21827:
        /* <DEDUP_REMOVED lines=13> */
.L_x_21829:
[----:B------:R-:W-:Y:S05]  /*ba00*/  BSYNC.RECONVERGENT B2 ;  /* 0x0000000000027941 */ /* 0x000fea0003800200 */
.L_x_21828:
        /* <DEDUP_REMOVED lines=42> */
.L_x_21826:
[----:B------:R-:W-:Y:S05]  /*bcb0*/  BSYNC.RECONVERGENT B1 ;  /* 0x0000000000017941 */ /* 0x000fea0003800200 */
.L_x_21825:
        /* <DEDUP_REMOVED lines=10> */
.L_x_21824:
[----:B------:R-:W-:Y:S05]  /*bd60*/  BSYNC.RECONVERGENT B0 ;  /* 0x0000000000007941 */ /* 0x000fea0003800200 */
.L_x_21823:
        /* <DEDUP_REMOVED lines=18> */
.L_x_21834:
        /* <DEDUP_REMOVED lines=13> */
.L_x_21836:
[----:B------:R-:W-:Y:S05]  /*bf60*/  BSYNC.RECONVERGENT B2 ;  /* 0x0000000000027941 */ /* 0x000fea0003800200 */
.L_x_21835:
        /* <DEDUP_REMOVED lines=42> */
.L_x_21833:
[----:B------:R-:W-:Y:S05]  /*c210*/  BSYNC.RECONVERGENT B1 ;  /* 0x0000000000017941 */ /* 0x000fea0003800200 */
.L_x_21832:
        /* <DEDUP_REMOVED lines=10> */
.L_x_21831:
[----:B------:R-:W-:Y:S05]  /*c2c0*/  BSYNC.RECONVERGENT B0 ;  /* 0x0000000000007941 */ /* 0x000fea0003800200 */
.L_x_21830:
[----:B------:R-:W-:Y:S02]  /*c2d0*/  F2FP.F16.F32.PACK_AB R162, RZ, R149 ;  /* 0x00000095ffa2723e */ /* 0x000fe400000000ff */
[----:B------:R-:W-:Y:S02]  /*c2e0*/  PRMT R140, R140, 0x5410, R143 ;  /* 0x000054108c8c7816 */ /* 0x000fe4000000008f */
[----:B------:R-:W-:Y:S02]  /*c2f0*/  PRMT R142, R142, 0x5410, R158 ;  /* 0x000054108e8e7816 */ /* 0x000fe4000000009e */
[----:B------:R-:W-:Y:S02]  /*c300*/  PRMT R141, R141, 0x5410, R157 ;  /* 0x000054108d8d7816 */ /* 0x000fe4000000009d */
[----:B------:R-:W-:-:S07]  /*c310*/  PRMT R143, R159, 0x5410, R162 ;  /* 0x000054109f8f7816 */ /* 0x000fce00000000a2 */
.L_x_21780:
        /* <DEDUP_REMOVED lines=32> */
.L_x_21838:
[----:B------:R-:W-:Y:S05]  /*c520*/  BSYNC.RECONVERGENT B0 ;  /* 0x0000000000007941 */ /* 0x000fea0003800200 */
.L_x_21837:
[----:B-----5:R1:W5:Y:S04]  /*c530*/  @P1 LDG.E.128 R40, desc[UR6][R158.64] ;  /* 0x000000069e281981 */ /* 0x020368000c1e1d00 */
[----:B------:R1:W5:Y:S01]  /*c540*/  @P0 LDG.E.128 R36, desc[UR6][R162.64] ;  /* 0x00000006a2240981 */ /* 0x000362000c1e1d00 */
[----:B------:R-:W-:Y:S05]  /*c550*/  @!P0 BRA `(.L_x_21839) ;  /* 0x0000002c00788947 */ /* 0x000fea0003800000 */
[----:B------:R-:W-:Y:S01]  /*c560*/  ISETP.GT.AND P2, PT, R167, RZ, PT ;  /* 0x000000ffa700720c */ /* 0x000fe20003f44270 */
[----:B------:R-:W-:-:S12]  /*c570*/  BSSY.RECONVERGENT B0, `(.L_x_21840) ;  /* 0x0000059000007945 */ /* 0x000fd80003800200 */
[----:B-----5:R-:W-:Y:S01]  /*c580*/  @!P2 HADD2.F32 R157, -RZ, R36.H0_H0 ;  /* 0x20000024ff9da230 */ /* 0x020fe20000004100 */
        /* <DEDUP_REMOVED lines=19> */
.L_x_21844:
        /* <DEDUP_REMOVED lines=13> */
.L_x_21846:
[----:B------:R-:W-:Y:S05]  /*c790*/  BSYNC.RECONVERGENT B2 ;  /* 0x0000000000027941 */ /* 0x000fea0003800200 */
.L_x_21845:
        /* <DEDUP_REMOVED lines=42> */
.L_x_21843:
[----:B------:R-:W-:Y:S05]  /*ca40*/  BSYNC.RECONVERGENT B1 ;  /* 0x0000000000017941 */ /* 0x000fea0003800200 */
.L_x_21842:
[----:B------:R-:W-:Y:S01]  /*ca50*/  I2FP.F32.U32 R10, R10 ;  /* 0x0000000a000a7245 */ /* 0x000fe20000201000 */
[----:B------:R-:W-:Y:S02]  /*ca60*/  HADD2.F32 R142, -RZ, R40.H0_H0 ;  /* 0x20000028ff8e7230 */ /* 0x000fe40000004100 */
[----:B------:R-:W-:Y:S02]  /*ca70*/  IMAD.MOV.U32 R141, RZ, RZ, 0x2f800000 ;  /* 0x2f800000ff8d7424 */ /* 0x000fe400078e00ff */
[----:B-1----:R-:W-:Y:S02]  /*ca80*/  HADD2.F32 R158, -RZ, R36.H0_H0 ;  /* 0x20000024ff9e7230 */ /* 0x002fe40000004100 */
[----:B------:R-:W-:Y:S01]  /*ca90*/  FMUL.FTZ R142, R142, UR11 ;  /* 0x0000000b8e8e7c20 */ /* 0x000fe20008410000 */
[----:B------:R-:W-:-:S03]  /*caa0*/  FFMA.FTZ R10, R10, R141, 1.1641532182693481445e-10 ;  /* 0x2f0000000a0a7423 */ /* 0x000fc6000001008d */
[----:B------:R-:W-:Y:S02]  /*cab0*/  FMUL.FTZ R142, R142, UR10 ;  /* 0x0000000a8e8e7c20 */ /* 0x000fe40008410000 */
[----:B------:R-:W-:-:S04]  /*cac0*/  FSETP.GTU.FTZ.AND P3, PT, R10, UR8, PT ;  /* 0x000000080a007c0b */ /* 0x000fc8000bf7c000 */
[----:B------:R-:W-:Y:S02]  /*cad0*/  FSEL R157, R142, RZ, !P3 ;  /* 0x000000ff8e9d7208 */ /* 0x000fe40005800000 */
[----:B------:R-:W-:-:S03]  /*cae0*/  SEL R10, RZ, 0x1, P3 ;  /* 0x00000001ff0a7807 */ /* 0x000fc60001800000 */
[----:B------:R-:W-:-:S07]  /*caf0*/  FFMA.FTZ R157, R157, R56, R158 ;  /* 0x000000389d9d7223 */ /* 0x000fce000001009e */
.L_x_21841:
[----:B------:R-:W-:Y:S05]  /*cb00*/  BSYNC.RECONVERGENT B0 ;  /* 0x0000000000007941 */ /* 0x000fea0003800200 */
.L_x_21840:
        /* <DEDUP_REMOVED lines=22> */
.L_x_21851:
        /* <DEDUP_REMOVED lines=13> */
.L_x_21853:
[----:B------:R-:W-:Y:S05]  /*cd40*/  BSYNC.RECONVERGENT B2 ;  /* 0x0000000000027941 */ /* 0x000fea0003800200 */
.L_x_21852:
        /* <DEDUP_REMOVED lines=42> */
.L_x_21850:
[----:B------:R-:W-:Y:S05]  /*cff0*/  BSYNC.RECONVERGENT B1 ;  /* 0x0000000000017941 */ /* 0x000fea0003800200 */
.L_x_21849:
        /* <DEDUP_REMOVED lines=11> */
.L_x_21848:
[----:B------:R-:W-:Y:S05]  /*d0b0*/  BSYNC.RECONVERGENT B0 ;  /* 0x0000000000007941 */ /* 0x000fea0003800200 */
.L_x_21847:
        /* <DEDUP_REMOVED lines=22> */
.L_x_21858:
        /* <DEDUP_REMOVED lines=13> */
.L_x_21860:
[----:B------:R-:W-:Y:S05]  /*d2f0*/  BSYNC.RECONVERGENT B2 ;  /* 0x0000000000027941 */ /* 0x000fea0003800200 */
.L_x_21859:
        /* <DEDUP_REMOVED lines=42> */
.L_x_21857:
[----:B------:R-:W-:Y:S05]  /*d5a0*/  BSYNC.RECONVERGENT B1 ;  /* 0x0000000000017941 */ /* 0x000fea0003800200 */
.L_x_21856:
        /* <DEDUP_REMOVED lines=11> */
.L_x_21855:
[----:B------:R-:W-:Y:S05]  /*d660*/  BSYNC.RECONVERGENT B0 ;  /* 0x0000000000007941 */ /* 0x000fea0003800200 */
.L_x_21854:
        /* <DEDUP_REMOVED lines=22> */
.L_x_21865:
        /* <DEDUP_REMOVED lines=13> */
.L_x_21867:
[----:B------:R-:W-:Y:S05]  /*d8a0*/  BSYNC.RECONVERGENT B2 ;  /* 0x0000000000027941 */ /* 0x000fea0003800200 */
.L_x_21866:
        /* <DEDUP_REMOVED lines=42> */
.L_x_21864:
[----:B------:R-:W-:Y:S05]  /*db50*/  BSYNC.RECONVERGENT B1 ;  /* 0x0000000000017941 */ /* 0x000fea0003800200 */
.L_x_21863:
        /* <DEDUP_REMOVED lines=11> */
.L_x_21862:
[----:B------:R-:W-:Y:S05]  /*dc10*/  BSYNC.RECONVERGENT B0 ;  /* 0x0000000000007941 */ /* 0x000fea0003800200 */
.L_x_21861:
        /* <DEDUP_REMOVED lines=22> */
.L_x_21872:
        /* <DEDUP_REMOVED lines=13> */
.L_x_21874:
[----:B------:R-:W-:Y:S05]  /*de50*/  BSYNC.RECONVERGENT B2 ;  /* 0x0000000000027941 */ /* 0x000fea0003800200 */
.L_x_21873:
        /* <DEDUP_REMOVED lines=42> */
.L_x_21871:
[----:B------:R-:W-:Y:S05]  /*e100*/  BSYNC.RECONVERGENT B1 ;  /* 0x0000000000017941 */ /* 0x000fea0003800200 */
.L_x_21870:
        /* <DEDUP_REMOVED lines=11> */
.L_x_21869:
[----:B------:R-:W-:Y:S05]  /*e1c0*/  BSYNC.RECONVERGENT B0 ;  /* 0x0000000000007941 */ /* 0x000fea0003800200 */
.L_x_21868:
        /* <DEDUP_REMOVED lines=22> */
.L_x_21879:
        /* <DEDUP_REMOVED lines=13> */
.L_x_21881:
[----:B------:R-:W-:Y:S05]  /*e400*/  BSYNC.RECONVERGENT B2 ;  /* 0x0000000000027941 */ /* 0x000fea0003800200 */
.L_x_21880:
        /* <DEDUP_REMOVED lines=42> */
.L_x_21878:
[----:B------:R-:W-:Y:S05]  /*e6b0*/  BSYNC.RECONVERGENT B1 ;  /* 0x0000000000017941 */ /* 0x000fea0003800200 */
.L_x_21877:
        /* <DEDUP_REMOVED lines=11> */
.L_x_21876:
[----:B------:R-:W-:Y:S05]  /*e770*/  BSYNC.RECONVERGENT B0 ;  /* 0x0000000000007941 */ /* 0x000fea0003800200 */
.L_x_21875:
        /* <DEDUP_REMOVED lines=22> */
.L_x_21886:
        /* <DEDUP_REMOVED lines=13> */
.L_x_21888:
[----:B------:R-:W-:Y:S05]  /*e9b0*/  BSYNC.RECONVERGENT B2 ;  /* 0x0000000000027941 */ /* 0x000fea0003800200 */
.L_x_21887:
        /* <DEDUP_REMOVED lines=42> */
.L_x_21885:
[----:B------:R-:W-:Y:S05]  /*ec60*/  BSYNC.RECONVERGENT B1 ;  /* 0x0000000000017941 */ /* 0x000fea0003800200 */
.L_x_21884:
        /* <DEDUP_REMOVED lines=11> */
.L_x_21883:
[----:B------:R-:W-:Y:S05]  /*ed20*/  BSYNC.RECONVERGENT B0 ;  /* 0x0000000000007941 */ /* 0x000fea0003800200 */
.L_x_21882:
        /* <DEDUP_REMOVED lines=22> */
.L_x_21893:
        /* <DEDUP_REMOVED lines=13> */
.L_x_21895:
[----:B------:R-:W-:Y:S05]  /*ef60*/  BSYNC.RECONVERGENT B2 ;  /* 0x0000000000027941 */ /* 0x000fea0003800200 */
.L_x_21894:
        /* <DEDUP_REMOVED lines=42> */
.L_x_21892:
[----:B------:R-:W-:Y:S05]  /*f210*/  BSYNC.RECONVERGENT B1 ;  /* 0x0000000000017941 */ /* 0x000fea0003800200 */
.L_x_21891:
        /* <DEDUP_REMOVED lines=11> */
.L_x_21890:
[----:B------:R-:W-:Y:S05]  /*f2d0*/  BSYNC.RECONVERGENT B0 ;  /* 0x0000000000007941 */ /* 0x000fea0003800200 */
.L_x_21889:
[----:B------:R-:W-:Y:S02]  /*f2e0*/  F2FP.F16.F32.PACK_AB R143, RZ, R164 ;  /* 0x000000a4ff8f723e */ /* 0x000fe400000000ff */
[----:B------:R-:W-:Y:S02]  /*f2f0*/  PRMT R142, R174, 0x5410, R175 ;  /* 0x00005410ae8e7816 */ /* 0x000fe400000000af */
[----:B------:R-:W-:Y:S02]  /*f300*/  PRMT R141, R172, 0x5410, R173 ;  /* 0x00005410ac8d7816 */ /* 0x000fe400000000ad */
[----:B------:R-:W-:Y:S02]  /*f310*/  PRMT R140, R165, 0x5410, R166 ;  /* 0x00005410a58c7816 */ /* 0x000fe400000000a6 */
[----:B------:R-:W-:Y:S01]  /*f320*/  PRMT R143, R188, 0x5410, R143 ;  /* 0x00005410bc8f7816 */ /* 0x000fe2000000008f */
[----:B------:R-:W-:Y:S06]  /*f330*/  BRA `(.L_x_21896) ;  /* 0x0000002800dc7947 */ /* 0x000fec0003800000 */
.L_x_21839:
        /* <DEDUP_REMOVED lines=21> */
.L_x_21901:
        /* <DEDUP_REMOVED lines=13> */
.L_x_21903:
[----:B------:R-:W-:Y:S05]  /*f560*/  BSYNC.RECONVERGENT B2 ;  /* 0x0000000000027941 */ /* 0x000fea0003800200 */
.L_x_21902:
        /* <DEDUP_REMOVED lines=41> */
.L_x_21900:
[----:B------:R-:W-:Y:S05]  /*f800*/  BSYNC.RECONVERGENT B1 ;  /* 0x0000000000017941 */ /* 0x000fea0003800200 */
.L_x_21899:
        /* <DEDUP_REMOVED lines=10> */
.L_x_21898:
[----:B------:R-:W-:Y:S05]  /*f8b0*/  BSYNC.RECONVERGENT B0 ;  /* 0x0000000000007941 */ /* 0x000fea0003800200 */
.L_x_21897:
[----:B------:R-:W-:Y:S01]  /*f8c0*/  BSSY.RECONVERGENT B0, `(.L_x_21904) ;  /* 0x0000055000007945 */ /* 0x000fe20003800200 */
[----:B------:R-:W-:Y:S01]  /*f8d0*/  F2FP.F16.F32.PACK_AB R166, RZ, R157 ;  /* 0x0000009dffa6723e */ /* 0x000fe200000000ff */
        /* <DEDUP_REMOVED lines=16> */
.L_x_21908:
        /* <DEDUP_REMOVED lines=13> */
.L_x_21910:
[----:B------:R-:W-:Y:S05]  /*fab0*/  BSYNC.RECONVERGENT B2 ;  /* 0x0000000000027941 */ /* 0x000fea0003800200 */
.L_x_21909:
        /* <DEDUP_REMOVED lines=42> */
.L_x_21907:
[----:B------:R-:W-:Y:S05]  /*fd60*/  BSYNC.RECONVERGENT B1 ;  /* 0x0000000000017941 */ /* 0x000fea0003800200 */
.L_x_21906:
        /* <DEDUP_REMOVED lines=10> */
.L_x_21905:
[----:B------:R-:W-:Y:S05]  /*fe10*/  BSYNC.RECONVERGENT B0 ;  /* 0x0000000000007941 */ /* 0x000fea0003800200 */
.L_x_21904:
        /* <DEDUP_REMOVED lines=18> */
.L_x_21915:
        /* <DEDUP_REMOVED lines=13> */
.L_x_21917:
[----:B------:R-:W-:Y:S05]  /*10010*/  BSYNC.RECONVERGENT B2 ;  /* 0x0000000000027941 */ /* 0x000fea0003800200 */
.L_x_21916:
        /* <DEDUP_REMOVED lines=42> */
.L_x_21914:
[----:B------:R-:W-:Y:S05]  /*102c0*/  BSYNC.RECONVERGENT B1 ;  /* 0x0000000000017941 */ /* 0x000fea0003800200 */
.L_x_21913:
        /* <DEDUP_REMOVED lines=10> */
.L_x_21912:
[----:B------:R-:W-:Y:S05]  /*10370*/  BSYNC.RECONVERGENT B0 ;  /* 0x0000000000007941 */ /* 0x000fea0003800200 */
.L_x_21911:
        /* <DEDUP_REMOVED lines=18> */
.L_x_21922:
        /* <DEDUP_REMOVED lines=13> */
.L_x_21924:
[----:B------:R-:W-:Y:S05]  /*10570*/  BSYNC.RECONVERGENT B2 ;  /* 0x0000000000027941 */ /* 0x000fea0003800200 */
.L_x_21923:
        /* <DEDUP_REMOVED lines=42> */
.L_x_21921:
[----:B------:R-:W-:Y:S05]  /*10820*/  BSYNC.RECONVERGENT B1 ;  /* 0x0000000000017941 */ /* 0x000fea0003800200 */
.L_x_21920:
        /* <DEDUP_REMOVED lines=10> */
.L_x_21919:
[----:B------:R-:W-:Y:S05]  /*108d0*/  BSYNC.RECONVERGENT B0 ;  /* 0x0000000000007941 */ /* 0x000fea0003800200 */
.L_x_21918:
        /* <DEDUP_REMOVED lines=18> */
.L_x_21929:
        /* <DEDUP_REMOVED lines=13> */
.L_x_21931:
[----:B------:R-:W-:Y:S05]  /*10ad0*/  BSYNC.RECONVERGENT B2 ;  /* 0x0000000000027941 */ /* 0x000fea0003800200 */
.L_x_21930:
        /* <DEDUP_REMOVED lines=42> */
.L_x_21928:
[----:B------:R-:W-:Y:S05]  /*10d80*/  BSYNC.RECONVERGENT B1 ;  /* 0x0000000000017941 */ /* 0x000fea0003800200 */
.L_x_21927:
        /* <DEDUP_REMOVED lines=10> */
.L_x_21926:
[----:B------:R-:W-:Y:S05]  /*10e30*/  BSYNC.RECONVERGENT B0 ;  /* 0x0000000000007941 */ /* 0x000fea0003800200 */
.L_x_21925:
        /* <DEDUP_REMOVED lines=18> */
.L_x_21936:
        /* <DEDUP_REMOVED lines=13> */
.L_x_21938:
[----:B------:R-:W-:Y:S05]  /*11030*/  BSYNC.RECONVERGENT B2 ;  /* 0x0000000000027941 */ /* 0x000fea0003800200 */
.L_x_21937:
        /* <DEDUP_REMOVED lines=42> */
.L_x_21935:
[----:B------:R-:W-:Y:S05]  /*112e0*/  BSYNC.RECONVERGENT B1 ;  /* 0x0000000000017941 */ /* 0x000fea0003800200 */
.L_x_21934:
        /* <DEDUP_REMOVED lines=10> */
.L_x_21933:
[----:B------:R-:W-:Y:S05]  /*11390*/  BSYNC.RECONVERGENT B0 ;  /* 0x0000000000007941 */ /* 0x000fea0003800200 */
.L_x_21932:
        /* <DEDUP_REMOVED lines=18> */
.L_x_21943:
        /* <DEDUP_REMOVED lines=13> */
.L_x_21945:
[----:B------:R-:W-:Y:S05]  /*11590*/  BSYNC.RECONVERGENT B2 ;  /* 0x0000000000027941 */ /* 0x000fea0003800200 */
.L_x_21944:
        /* <DEDUP_REMOVED lines=42> */
.L_x_21942:
[----:B------:R-:W-:Y:S05]  /*11840*/  BSYNC.RECONVERGENT B1 ;  /* 0x0000000000017941 */ /* 0x000fea0003800200 */
.L_x_21941:
        /* <DEDUP_REMOVED lines=10> */
.L_x_21940:
[----:B------:R-:W-:Y:S05]  /*118f0*/  BSYNC.RECONVERGENT B0 ;  /* 0x0000000000007941 */ /* 0x000fea0003800200 */
.L_x_21939:
        /* <DEDUP_REMOVED lines=18> */
.L_x_21950:
        /* <DEDUP_REMOVED lines=13> */
.L_x_21952:
[----:B------:R-:W-:Y:S05]  /*11af0*/  BSYNC.RECONVERGENT B2 ;  /* 0x0000000000027941 */ /* 0x000fea0003800200 */
.L_x_21951:
        /* <DEDUP_REMOVED lines=42> */
.L_x_21949:
[----:B------:R-:W-:Y:S05]  /*11da0*/  BSYNC.RECONVERGENT B1 ;  /* 0x0000000000017941 */ /* 0x000fea0003800200 */
.L_x_21948:
        /* <DEDUP_REMOVED lines=10> */
.L_x_21947:
[----:B------:R-:W-:Y:S05]  /*11e50*/  BSYNC.RECONVERGENT B0 ;  /* 0x0000000000007941 */ /* 0x000fea0003800200 */
.L_x_21946:
[----:B------:R-:W-:Y:S02]  /*11e60*/  F2FP.F16.F32.PACK_AB R143, RZ, R164 ;  /* 0x000000a4ff8f723e */ /* 0x000fe400000000ff */
[----:B------:R-:W-:Y:S02]  /*11e70*/  PRMT R142, R184, 0x5410, R185 ;  /* 0x00005410b88e7816 */ /* 0x000fe400000000b9 */
[----:B------:R-:W-:Y:S02]  /*11e80*/  PRMT R141, R180, 0x5410, R181 ;  /* 0x00005410b48d7816 */ /* 0x000fe400000000b5 */
[----:B------:R-:W-:Y:S02]  /*11e90*/  PRMT R140, R166, 0x5410, R178 ;  /* 0x00005410a68c7816 */ /* 0x000fe400000000b2 */
[----:B------:R-:W-:-:S07]  /*11ea0*/  PRMT R143, R188, 0x5410, R143 ;  /* 0x00005410bc8f7816 */ /* 0x000fce000000008f */
.L_x_21896:
        /* <DEDUP_REMOVED lines=32> */
.L_x_21954:
[----:B------:R-:W-:Y:S05]  /*120b0*/  BSYNC.RECONVERGENT B0 ;  /* 0x0000000000007941 */ /* 0x000fea0003800200 */
.L_x_21953:
[----:B-----5:R1:W5:Y:S04]  /*120c0*/  @P1 LDG.E.128 R40, desc[UR6][R172.64] ;  /* 0x00000006ac281981 */ /* 0x020368000c1e1d00 */
[----:B------:R1:W5:Y:S01]  /*120d0*/  @P0 LDG.E.128 R36, desc[UR6][R174.64] ;  /* 0x00000006ae240981 */ /* 0x000362000c1e1d00 */
[----:B------:R-:W-:Y:S05]  /*120e0*/  @!P0 BRA `(.L_x_21955) ;  /* 0x0000002c00888947 */ /* 0x000fea0003800000 */
[----:B------:R-:W-:Y:S01]  /*120f0*/  ISETP.GT.AND P0, PT, R167, RZ, PT ;  /* 0x000000ffa700720c */ /* 0x000fe20003f04270 */
[----:B------:R-:W-:-:S12]  /*12100*/  BSSY.RECONVERGENT B0, `(.L_x_21956) ;  /* 0x0000059000007945 */ /* 0x000fd80003800200 */
[----:B0----5:R-:W-:Y:S01]  /*12110*/  @!P0 HADD2.F32 R141, -RZ, R36.H0_H0 ;  /* 0x20000024ff8d8230 */ /* 0x021fe20000004100 */
        /* <DEDUP_REMOVED lines=19> */
.L_x_21960:
        /* <DEDUP_REMOVED lines=13> */
.L_x_21962:
[----:B------:R-:W-:Y:S05]  /*12320*/  BSYNC.RECONVERGENT B2 ;  /* 0x0000000000027941 */ /* 0x000fea0003800200 */
.L_x_21961:
        /* <DEDUP_REMOVED lines=41> */
[----:B------:R-:W-:-:S07]  /*125c0*/  MOV R140, R172 ;  /* 0x000000ac008c7202 */ /* 0x000fce0000000f00 */
.L_x_21959:
[----:B------:R-:W-:Y:S05]  /*125d0*/  BSYNC.RECONVERGENT B1 ;  /* 0x0000000000017941 */ /* 0x000fea0003800200 */
.L_x_21958:
[----:B------:R-:W-:Y:S01]  /*125e0*/  I2FP.F32.U32 R10, R10 ;  /* 0x0000000a000a7245 */ /* 0x000fe20000201000 */
[----:B------:R-:W-:Y:S02]  /*125f0*/  HADD2.F32 R142, -RZ, R40.H0_H0 ;  /* 0x20000028ff8e7230 */ /* 0x000fe40000004100 */
[----:B------:R-:W-:-:S03]  /*12600*/  IMAD.MOV.U32 R141, RZ, RZ, 0x2f800000 ;  /* 0x2f800000ff8d7424 */ /* 0x000fc600078e00ff */
        /* <DEDUP_REMOVED lines=8> */
.L_x_21957:
[----:B------:R-:W-:Y:S05]  /*12690*/  BSYNC.RECONVERGENT B0 ;  /* 0x0000000000007941 */ /* 0x000fea0003800200 */
.L_x_21956:
        /* <DEDUP_REMOVED lines=22> */
.L_x_21967:
        /* <DEDUP_REMOVED lines=13> */
.L_x_21969:
[----:B------:R-:W-:Y:S05]  /*128d0*/  BSYNC.RECONVERGENT B2 ;  /* 0x0000000000027941 */ /* 0x000fea0003800200 */
.L_x_21968:
        /* <DEDUP_REMOVED lines=42> */
.L_x_21966:
[----:B------:R-:W-:Y:S05]  /*12b80*/  BSYNC.RECONVERGENT B1 ;  /* 0x0000000000017941 */ /* 0x000fea0003800200 */
.L_x_21965:
        /* <DEDUP_REMOVED lines=11> */
.L_x_21964:
[----:B------:R-:W-:Y:S05]  /*12c40*/  BSYNC.RECONVERGENT B0 ;  /* 0x0000000000007941 */ /* 0x000fea0003800200 */
.L_x_21963:
        /* <DEDUP_REMOVED lines=22> */
.L_x_21974:
        /* <DEDUP_REMOVED lines=13> */
.L_x_21976:
[----:B------:R-:W-:Y:S05]  /*12e80*/  BSYNC.RECONVERGENT B2 ;  /* 0x0000000000027941 */ /* 0x000fea0003800200 */
.L_x_21975:
        /* <DEDUP_REMOVED lines=42> */
.L_x_21973:
[----:B------:R-:W-:Y:S05]  /*13130*/  BSYNC.RECONVERGENT B1 ;  /* 0x0000000000017941 */ /* 0x000fea0003800200 */
.L_x_21972:
        /* <DEDUP_REMOVED lines=11> */
.L_x_21971:
[----:B------:R-:W-:Y:S05]  /*131f0*/  BSYNC.RECONVERGENT B0 ;  /* 0x0000000000007941 */ /* 0x000fea0003800200 */
.L_x_21970:
        /* <DEDUP_REMOVED lines=22> */
.L_x_21981:
        /* <DEDUP_REMOVED lines=13> */
.L_x_21983:
[----:B------:R-:W-:Y:S05]  /*13430*/  BSYNC.RECONVERGENT B2 ;  /* 0x0000000000027941 */ /* 0x000fea0003800200 */
.L_x_21982:
        /* <DEDUP_REMOVED lines=42> */
.L_x_21980:
[----:B------:R-:W-:Y:S05]  /*136e0*/  BSYNC.RECONVERGENT B1 ;  /* 0x0000000000017941 */ /* 0x000fea0003800200 */
.L_x_21979:
        /* <DEDUP_REMOVED lines=11> */
.L_x_21978:
[----:B------:R-:W-:Y:S05]  /*137a0*/  BSYNC.RECONVERGENT B0 ;  /* 0x0000000000007941 */ /* 0x000fea0003800200 */
.L_x_21977:
        /* <DEDUP_REMOVED lines=22> */
.L_x_21988:
        /* <DEDUP_REMOVED lines=13> */
.L_x_21990:
[----:B------:R-:W-:Y:S05]  /*139e0*/  BSYNC.RECONVERGENT B2 ;  /* 0x0000000000027941 */ /* 0x000fea0003800200 */
.L_x_21989:
        /* <DEDUP_REMOVED lines=43> */
.L_x_21987:
[----:B------:R-:W-:Y:S05]  /*13ca0*/  BSYNC.RECONVERGENT B1 ;  /* 0x0000000000017941 */ /* 0x000fea0003800200 */
.L_x_21986:
[----:B------:R-:W-:Y:S01]  /*13cb0*/  HFMA2 R179, -RZ, RZ, 0.1171875, 0 ;  /* 0x2f800000ffb37431 */ /* 0x000fe200000001ff */
[----:B------:R-:W-:Y:S01]  /*13cc0*/  I2FP.F32.U32 R18, R18 ;  /* 0x0000001200127245 */ /* 0x000fe20000201000 */
[----:B------:R-:W-:Y:S02]  /*13cd0*/  HADD2.F32 R172, -RZ, R42.H0_H0 ;  /* 0x2000002affac7230 */ /* 0x000fe40000004100 */
        /* <DEDUP_REMOVED lines=8> */
.L_x_21985:
[----:B------:R-:W-:Y:S05]  /*13d60*/  BSYNC.RECONVERGENT B0 ;  /* 0x0000000000007941 */ /* 0x000fea0003800200 */
.L_x_21984:
        /* <DEDUP_REMOVED lines=22> */
.L_x_21995:
        /* <DEDUP_REMOVED lines=13> */
.L_x_21997:
[----:B------:R-:W-:Y:S05]  /*13fa0*/  BSYNC.RECONVERGENT B2 ;  /* 0x0000000000027941 */ /* 0x000fea0003800200 */
.L_x_21996:
        /* <DEDUP_REMOVED lines=43> */
.L_x_21994:
[----:B------:R-:W-:Y:S05]  /*14260*/  BSYNC.RECONVERGENT B1 ;  /* 0x0000000000017941 */ /* 0x000fea0003800200 */
.L_x_21993:
        /* <DEDUP_REMOVED lines=11> */
.L_x_21992:
[----:B------:R-:W-:Y:S05]  /*14320*/  BSYNC.RECONVERGENT B0 ;  /* 0x0000000000007941 */ /* 0x000fea0003800200 */
.L_x_21991:
        /* <DEDUP_REMOVED lines=22> */
.L_x_22002:
        /* <DEDUP_REMOVED lines=13> */
.L_x_22004:
[----:B------:R-:W-:Y:S05]  /*14560*/  BSYNC.RECONVERGENT B2 ;  /* 0x0000000000027941 */ /* 0x000fea0003800200 */
.L_x_22003:
        /* <DEDUP_REMOVED lines=42> */
[----:B------:R-:W-:-:S07]  /*14810*/  LOP3.LUT R183, R33, R178, R183, 0x96, !PT ;  /* 0x000000b221b77212 */ /* 0x000fce00078e96b7 */
.L_x_22001:
[----:B------:R-:W-:Y:S05]  /*14820*/  BSYNC.RECONVERGENT B1 ;  /* 0x0000000000017941 */ /* 0x000fea0003800200 */
.L_x_22000:
[----:B------:R-:W-:Y:S01]  /*14830*/  HFMA2 R181, -RZ, RZ, 0.1171875, 0 ;  /* 0x2f800000ffb57431 */ /* 0x000fe200000001ff */
[----:B------:R-:W-:Y:S01]  /*14840*/  I2FP.F32.U32 R140, R140 ;  /* 0x0000008c008c7245 */ /* 0x000fe20000201000 */
[----:B------:R-:W-:-:S05]  /*14850*/  HADD2.F32 R176, -RZ, R43.H0_H0 ;  /* 0x2000002bffb07230 */ /* 0x000fca0000004100 */
        /* <DEDUP_REMOVED lines=8> */
.L_x_21999:
[----:B------:R-:W-:Y:S05]  /*148e0*/  BSYNC.RECONVERGENT B0 ;  /* 0x0000000000007941 */ /* 0x000fea0003800200 */
.L_x_21998:
        /* <DEDUP_REMOVED lines=22> */
.L_x_22009:
        /* <DEDUP_REMOVED lines=13> */
.L_x_22011:
[----:B------:R-:W-:Y:S05]  /*14b20*/  BSYNC.RECONVERGENT B2 ;  /* 0x0000000000027941 */ /* 0x000fea0003800200 */
.L_x_22010:
        /* <DEDUP_REMOVED lines=43> */
.L_x_22008:
[----:B------:R-:W-:Y:S05]  /*14de0*/  BSYNC.RECONVERGENT B1 ;  /* 0x0000000000017941 */ /* 0x000fea0003800200 */
.L_x_22007:
        /* <DEDUP_REMOVED lines=11> */
.L_x_22006:
[----:B------:R-:W-:Y:S05]  /*14ea0*/  BSYNC.RECONVERGENT B0 ;  /* 0x0000000000007941 */ /* 0x000fea0003800200 */
.L_x_22005:
[----:B------:R-:W-:Y:S02]  /*14eb0*/  F2FP.F16.F32.PACK_AB R27, RZ, R176 ;  /* 0x000000b0ff1b723e */ /* 0x000fe400000000ff */
[----:B------:R-:W-:Y:S02]  /*14ec0*/  PRMT R26, R185, 0x5410, R189 ;  /* 0x00005410b91a7816 */ /* 0x000fe400000000bd */
[----:B------:R-:W-:Y:S02]  /*14ed0*/  PRMT R25, R175, 0x5410, R184 ;  /* 0x00005410af197816 */ /* 0x000fe400000000b8 */
[----:B------:R-:W-:Y:S02]  /*14ee0*/  PRMT R24, R174, 0x5410, R173 ;  /* 0x00005410ae187816 */ /* 0x000fe400000000ad */
[----:B------:R-:W-:Y:S01]  /*14ef0*/  PRMT R27, R192, 0x5410, R27 ;  /* 0x00005410c01b7816 */ /* 0x000fe2000000001b */
[----:B------:R-:W-:Y:S06]  /*14f00*/  BRA `(.L_x_22012) ;  /* 0x0000002800f07947 */ /* 0x000fec0003800000 */
.L_x_21955:
        /* <DEDUP_REMOVED lines=21> */
.L_x_22017:
        /* <DEDUP_REMOVED lines=13> */
.L_x_22019:
[----:B------:R-:W-:Y:S05]  /*15130*/  BSYNC.RECONVERGENT B2 ;  /* 0x0000000000027941 */ /* 0x000fea0003800200 */
.L_x_22018:
        /* <DEDUP_REMOVED lines=42> */
.L_x_22016:
[----:B------:R-:W-:Y:S05]  /*153e0*/  BSYNC.RECONVERGENT B1 ;  /* 0x0000000000017941 */ /* 0x000fea0003800200 */
.L_x_22015:
        /* <DEDUP_REMOVED lines=10> */
.L_x_22014:
[----:B------:R-:W-:Y:S05]  /*15490*/  BSYNC.RECONVERGENT B0 ;  /* 0x0000000000007941 */ /* 0x000fea0003800200 */
.L_x_22013:
[----:B------:R-:W-:Y:S01]  /*154a0*/  BSSY.RECONVERGENT B0, `(.L_x_22020) ;  /* 0x0000055000007945 */ /* 0x000fe20003800200 */
[----:B-1----:R-:W-:Y:S01]  /*154b0*/  F2FP.F16.F32.PACK_AB R173, RZ, R141 ;  /* 0x0000008dffad723e */ /* 0x002fe200000000ff */
        /* <DEDUP_REMOVED lines=16> */
.L_x_22024:
        /* <DEDUP_REMOVED lines=13> */
.L_x_22026:
[----:B------:R-:W-:Y:S05]  /*15690*/  BSYNC.RECONVERGENT B2 ;  /* 0x0000000000027941 */ /* 0x000fea0003800200 */
.L_x_22025:
        /* <DEDUP_REMOVED lines=42> */
.L_x_22023:
[----:B------:R-:W-:Y:S05]  /*15940*/  BSYNC.RECONVERGENT B1 ;  /* 0x0000000000017941 */ /* 0x000fea0003800200 */
.L_x_22022:
        /* <DEDUP_REMOVED lines=10> */
.L_x_22021:
[----:B------:R-:W-:Y:S05]  /*159f0*/  BSYNC.RECONVERGENT B0 ;  /* 0x0000000000007941 */ /* 0x000fea0003800200 */
.L_x_22020:
        /* <DEDUP_REMOVED lines=18> */
.L_x_22031:
        /* <DEDUP_REMOVED lines=13> */
.L_x_22033:
[----:B------:R-:W-:Y:S05]  /*15bf0*/  BSYNC.RECONVERGENT B2 ;  /* 0x0000000000027941 */ /* 0x000fea0003800200 */
.L_x_22032:
        /* <DEDUP_REMOVED lines=42> */
.L_x_22030:
[----:B------:R-:W-:Y:S05]  /*15ea0*/  BSYNC.RECONVERGENT B1 ;  /* 0x0000000000017941 */ /* 0x000fea0003800200 */
.L_x_22029:
        /* <DEDUP_REMOVED lines=10> */
.L_x_22028:
[----:B------:R-:W-:Y:S05]  /*15f50*/  BSYNC.RECONVERGENT B0 ;  /* 0x0000000000007941 */ /* 0x000fea0003800200 */
.L_x_22027:
        /* <DEDUP_REMOVED lines=18> */
.L_x_22038:
        /* <DEDUP_REMOVED lines=13> */
.L_x_22040:
[----:B------:R-:W-:Y:S05]  /*16150*/  BSYNC.RECONVERGENT B2 ;  /* 0x0000000000027941 */ /* 0x000fea0003800200 */
.L_x_22039:
        /* <DEDUP_REMOVED lines=42> */
.L_x_22037:
[----:B------:R-:W-:Y:S05]  /*16400*/  BSYNC.RECONVERGENT B1 ;  /* 0x0000000000017941 */ /* 0x000fea0003800200 */
.L_x_22036:
        /* <DEDUP_REMOVED lines=10> */
.L_x_22035:
[----:B------:R-:W-:Y:S05]  /*164b0*/  BSYNC.RECONVERGENT B0 ;  /* 0x0000000000007941 */ /* 0x000fea0003800200 */
.L_x_22034:
        /* <DEDUP_REMOVED lines=18> */
.L_x_22045:
        /* <DEDUP_REMOVED lines=13> */
.L_x_22047:
[----:B------:R-:W-:Y:S05]  /*166b0*/  BSYNC.RECONVERGENT B2 ;  /* 0x0000000000027941 */ /* 0x000fea0003800200 */
.L_x_22046:
        /* <DEDUP_REMOVED lines=43> */
.L_x_22044:
[----:B------:R-:W-:Y:S05]  /*16970*/  BSYNC.RECONVERGENT B1 ;  /* 0x0000000000017941 */ /* 0x000fea0003800200 */
.L_x_22043:
        /* <DEDUP_REMOVED lines=10> */
.L_x_22042:
[----:B------:R-:W-:Y:S05]  /*16a20*/  BSYNC.RECONVERGENT B0 ;  /* 0x0000000000007941 */ /* 0x000fea0003800200 */
.L_x_22041:
        /* <DEDUP_REMOVED lines=18> */
.L_x_22052:
        /* <DEDUP_REMOVED lines=13> */
.L_x_22054:
[----:B------:R-:W-:Y:S05]  /*16c20*/  BSYNC.RECONVERGENT B2 ;  /* 0x0000000000027941 */ /* 0x000fea0003800200 */
.L_x_22053:
        /* <DEDUP_REMOVED lines=43> */
.L_x_22051:
[----:B------:R-:W-:Y:S05]  /*16ee0*/  BSYNC.RECONVERGENT B1 ;  /* 0x0000000000017941 */ /* 0x000fea0003800200 */
.L_x_22050:
        /* <DEDUP_REMOVED lines=10> */
.L_x_22049:
[----:B------:R-:W-:Y:S05]  /*16f90*/  BSYNC.RECONVERGENT B0 ;  /* 0x0000000000007941 */ /* 0x000fea0003800200 */
.L_x_22048:
        /* <DEDUP_REMOVED lines=18> */
.L_x_22059:
        /* <DEDUP_REMOVED lines=13> */
.L_x_22061:
[----:B------:R-:W-:Y:S05]  /*17190*/  BSYNC.RECONVERGENT B2 ;  /* 0x0000000000027941 */ /* 0x000fea0003800200 */
.L_x_22060:
        /* <DEDUP_REMOVED lines=43> */
.L_x_22058:
[----:B------:R-:W-:Y:S05]  /*17450*/  BSYNC.RECONVERGENT B1 ;  /* 0x0000000000017941 */ /* 0x000fea0003800200 */
.L_x_22057:
        /* <DEDUP_REMOVED lines=10> */
.L_x_22056:
[----:B------:R-:W-:Y:S05]  /*17500*/  BSYNC.RECONVERGENT B0 ;  /* 0x0000000000007941 */ /* 0x000fea0003800200 */
.L_x_22055:
        /* <DEDUP_REMOVED lines=18> */
.L_x_22066:
        /* <DEDUP_REMOVED lines=13> */
.L_x_22068:
[----:B------:R-:W-:Y:S05]  /*17700*/  BSYNC.RECONVERGENT B2 ;  /* 0x0000000000027941 */ /* 0x000fea0003800200 */
.L_x_22067:
        /* <DEDUP_REMOVED lines=43> */
.L_x_22065:
[----:B------:R-:W-:Y:S05]  /*179c0*/  BSYNC.RECONVERGENT B1 ;  /* 0x0000000000017941 */ /* 0x000fea0003800200 */
.L_x_22064:
        /* <DEDUP_REMOVED lines=10> */
.L_x_22063:
[----:B------:R-:W-:Y:S05]  /*17a70*/  BSYNC.RECONVERGENT B0 ;  /* 0x0000000000007941 */ /* 0x000fea0003800200 */
.L_x_22062:
[----:B------:R-:W-:Y:S02]  /*17a80*/  F2FP.F16.F32.PACK_AB R27, RZ, R176 ;  /* 0x000000b0ff1b723e */ /* 0x000fe400000000ff */
[----:B------:R-:W-:Y:S02]  /*17a90*/  PRMT R26, R185, 0x5410, R189 ;  /* 0x00005410b91a7816 */ /* 0x000fe400000000bd */
[----:B------:R-:W-:Y:S02]  /*17aa0*/  PRMT R25, R184, 0x5410, R175 ;  /* 0x00005410b8197816 */ /* 0x000fe400000000af */
[----:B------:R-:W-:Y:S02]  /*17ab0*/  PRMT R24, R173, 0x5410, R174 ;  /* 0x00005410ad187816 */ /* 0x000fe400000000ae */
[----:B------:R-:W-:-:S07]  /*17ac0*/  PRMT R27, R192, 0x5410, R27 ;  /* 0x00005410c01b7816 */ /* 0x000fce000000001b */
.L_x_22012:
        /* <DEDUP_REMOVED lines=57> */
.L_x_22070:
[----:B------:R-:W-:Y:S05]  /*17e60*/  BSYNC.RECONVERGENT B0 ;  /* 0x0000000000007941 */ /* 0x000fea0003800200 */
.L_x_22069:
        /* <DEDUP_REMOVED lines=88> */
.L_x_22086:
        /* <DEDUP_REMOVED lines=135> */
[----:B------:R-:W-:Y:S02]  /*18c60*/  F2FP.F16.F32.PACK_AB R147, R164, R147 ;  /* 0x00000093a493723e */ /* 0x000fe400000000ff */
[----:B------:R-:W-:Y:S01]  /*18c70*/  F2FP.F16.F32.PACK_AB R146, R162, R161 ;  /* 0x000000a1a292723e */ /* 0x000fe200000000ff */
[----:B------:R1:W-:Y:S01]  /*18c80*/  STG.E.128 desc[UR6][R20.64], R28 ;  /* 0x0000001c14007986 */ /* 0x0003e2000c101d06 */
[----:B------:R-:W-:Y:S02]  /*18c90*/  F2FP.F16.F32.PACK_AB R145, R160, R145 ;  /* 0x00000091a091723e */ /* 0x000fe400000000ff */
[----:B------:R-:W-:Y:S02]  /*18ca0*/  F2FP.F16.F32.PACK_AB R144, R7, R144 ;  /* 0x000000900790723e */ /* 0x000fe400000000ff */
[----:B------:R-:W-:Y:S02]  /*18cb0*/  F2FP.F16.F32.PACK_AB R150, R188, R149 ;  /* 0x00000095bc96723e */ /* 0x000fe400000000ff */
[----:B------:R-:W-:Y:S01]  /*18cc0*/  F2FP.F16.F32.PACK_AB R151, R176, R191 ;  /* 0x000000bfb097723e */ /* 0x000fe200000000ff */
[----:B------:R1:W-:Y:S01]  /*18cd0*/  STG.E.128 desc[UR6][R32.64], R144 ;  /* 0x0000009020007986 */ /* 0x0003e2000c101d06 */
[----:B------:R-:W-:-:S02]  /*18ce0*/  F2FP.F16.F32.PACK_AB R149, R154, R143 ;  /* 0x0000008f9a95723e */ /* 0x000fc400000000ff */
[----:B------:R-:W-:-:S05]  /*18cf0*/  F2FP.F16.F32.PACK_AB R148, R152, R141 ;  /* 0x0000008d9894723e */ /* 0x000fca00000000ff */
[----:B------:R1:W-:Y:S02]  /*18d00*/  STG.E.128 desc[UR6][R34.64], R148 ;  /* 0x0000009422007986 */ /* 0x0003e4000c101d06 */
.L_x_22073:
[----:B------:R-:W-:Y:S05]  /*18d10*/  BSYNC.RECONVERGENT B0 ;  /* 0x0000000000007941 */ /* 0x000fea0003800200 */
.L_x_22072:
[----:B-1----:R-:W1:Y:S02]  /*18d20*/  LDC.64 R8, c[0x0][0x380] ;  /* 0x0000e000ff087b82 */ /* 0x002e640000000a00 */
[----:B-1----:R-:W-:-:S05]  /*18d30*/  IMAD R3, R8, 0x4, R3 ;  /* 0x0000000408037824 */ /* 0x002fca00078e0203 */
[----:B------:R-:W-:-:S13]  /*18d40*/  ISETP.GE.AND P0, PT, R3, R9, PT ;  /* 0x000000090300720c */ /* 0x000fda0003f06270 */
[----:B------:R-:W-:Y:S05]  /*18d50*/  @!P0 BRA `(.L_x_22074) ;  /* 0xfffffe7c008c8947 */ /* 0x000fea000383ffff */
[----:B------:R-:W-:Y:S05]  /*18d60*/  EXIT ;  /* 0x000000000000794d */ /* 0x000fea0003800000 */
.L_x_22071:
        /* <DEDUP_REMOVED lines=8> */
.L_x_22076:
[----:B------:R-:W-:Y:S05]  /*18df0*/  BSYNC B0 ;  /* 0x0000000000007941 */ /* 0x000fea0003800000 */
.L_x_22075:
        /* <DEDUP_REMOVED lines=9> */
.L_x_22077:
        /* <DEDUP_REMOVED lines=8> */
.L_x_22078:
[----:B------:R-:W-:Y:S01]  /*18f10*/  HFMA2 R35, -RZ, RZ, 0, 4.76837158203125e-07 ;  /* 0x00000008ff237431 */ /* 0x000fe200000001ff */
[----:B------:R-:W-:-:S05]  /*18f20*/  MOV R24, R31 ;  /* 0x0000001f00187202 */ /* 0x000fca0000000f00 */
[----:B------:R-:W-:-:S04]  /*18f30*/  FADD.FTZ R29, R27, R24 ;  /* 0x000000181b1d7221 */ /* 0x000fc80000010000 */
[----:B------:R-:W-:-:S07]  /*18f40*/  IMAD.MOV.U32 R34, RZ, RZ, R29 ;  /* 0x000000ffff227224 */ /* 0x000fce00078e001d */
[----:B------:R-:W-:Y:S05]  /*18f50*/  WARPSYNC.COLLECTIVE R33, `(.L_x_22079) ;  /* 0x0000000021087348 */ /* 0x000fea0003c00000 */
[----:B------:R0:W1:Y:S02]  /*18f60*/  SHFL.BFLY P1, R31, R34, R35, R144 ;  /* 0x0c000023221f7389 */ /* 0x0000640000020090 */
[----:B01----:R-:W-:Y:S05]  /*18f70*/  ENDCOLLECTIVE ;  /* 0x000000000000791b */ /* 0x003fea0003800000 */
.L_x_22079:
[----:B------:R-:W-:Y:S02]  /*18f80*/  IMAD.MOV.U32 R35, RZ, RZ, 0x10 ;  /* 0x00000010ff237424 */ /* 0x000fe400078e00ff */
[----:B------:R-:W-:-:S04]  /*18f90*/  IMAD.MOV.U32 R24, RZ, RZ, R31 ;  /* 0x000000ffff187224 */ /* 0x000fc800078e001f */
[----:B------:R-:W-:-:S05]  /*18fa0*/  FADD.FTZ R30, R29, R24 ;  /* 0x000000181d1e7221 */ /* 0x000fca0000010000 */
[----:B------:R-:W-:-:S07]  /*18fb0*/  MOV R34, R30 ;  /* 0x0000001e00227202 */ /* 0x000fce0000000f00 */
[----:B------:R-:W-:Y:S05]  /*18fc0*/  WARPSYNC.COLLECTIVE R33, `(.L_x_22080) ;  /* 0x0000000021087348 */ /* 0x000fea0003c00000 */
[----:B------:R0:W1:Y:S02]  /*18fd0*/  SHFL.BFLY P1, R31, R34, R35, R144 ;  /* 0x0c000023221f7389 */ /* 0x0000640000020090 */
[----:B01----:R-:W-:Y:S05]  /*18fe0*/  ENDCOLLECTIVE ;  /* 0x000000000000791b */ /* 0x003fea0003800000 */
.L_x_22080:
        /* <DEDUP_REMOVED lines=71> */
.L_x_22081:
[----:B------:R-:W-:Y:S01]  /*19460*/  HFMA2 R35, -RZ, RZ, 0, 1.1920928955078125e-07 ;  /* 0x00000002ff237431 */ /* 0x000fe200000001ff */
[----:B------:R-:W-:-:S05]  /*19470*/  MOV R26, R31 ;  /* 0x0000001f001a7202 */ /* 0x000fca0000000f00 */
[----:B------:R-:W-:-:S04]  /*19480*/  FADD.FTZ R26, R23, R26 ;  /* 0x0000001a171a7221 */ /* 0x000fc80000010000 */
[----:B------:R-:W-:-:S07]  /*19490*/  IMAD.MOV.U32 R34, RZ, RZ, R26 ;  /* 0x000000ffff227224 */ /* 0x000fce00078e001a */
[----:B------:R-:W-:Y:S05]  /*194a0*/  WARPSYNC.COLLECTIVE R33, `(.L_x_22082) ;  /* 0x0000000021087348 */ /* 0x000fea0003c00000 */
[----:B------:R0:W1:Y:S02]  /*194b0*/  SHFL.BFLY P1, R31, R34, R35, R144 ;  /* 0x0c000023221f7389 */ /* 0x0000640000020090 */
[----:B01----:R-:W-:Y:S05]  /*194c0*/  ENDCOLLECTIVE ;  /* 0x000000000000791b */ /* 0x003fea0003800000 */
.L_x_22082:
[----:B------:R-:W-:Y:S02]  /*194d0*/  IMAD.MOV.U32 R35, RZ, RZ, 0x4 ;  /* 0x00000004ff237424 */ /* 0x000fe400078e00ff */
[----:B------:R-:W-:-:S04]  /*194e0*/  IMAD.MOV.U32 R27, RZ, RZ, R31 ;  /* 0x000000ffff1b7224 */ /* 0x000fc800078e001f */
[----:B------:R-:W-:-:S05]  /*194f0*/  FADD.FTZ R27, R26, R27 ;  /* 0x0000001b1a1b7221 */ /* 0x000fca0000010000 */
[----:B------:R-:W-:-:S07]  /*19500*/  MOV R34, R27 ;  /* 0x0000001b00227202 */ /* 0x000fce0000000f00 */
[----:B------:R-:W-:Y:S05]  /*19510*/  WARPSYNC.COLLECTIVE R33, `(.L_x_22083) ;  /* 0x0000000021087348 */ /* 0x000fea0003c00000 */
[----:B------:R0:W1:Y:S02]  /*19520*/  SHFL.BFLY P1, R31, R34, R35, R144 ;  /* 0x0c000023221f7389 */ /* 0x0000640000020090 */
[----:B01----:R-:W-:Y:S05]  /*19530*/  ENDCOLLECTIVE ;  /* 0x000000000000791b */ /* 0x003fea0003800000 */
.L_x_22083:
[----:B------:R-:W-:Y:S01]  /*19540*/  HFMA2 R35, -RZ, RZ, 0, 4.76837158203125e-07 ;  /* 0x00000008ff237431 */ /* 0x000fe200000001ff */
[----:B------:R-:W-:-:S05]  /*19550*/  MOV R30, R31 ;  /* 0x0000001f001e7202 */ /* 0x000fca0000000f00 */
[----:B------:R-:W-:-:S04]  /*19560*/  FADD.FTZ R30, R27, R30 ;  /* 0x0000001e1b1e7221 */ /* 0x000fc80000010000 */
[----:B------:R-:W-:-:S07]  /*19570*/  IMAD.MOV.U32 R34, RZ, RZ, R30 ;  /* 0x000000ffff227224 */ /* 0x000fce00078e001e */
[----:B------:R-:W-:Y:S05]  /*19580*/  WARPSYNC.COLLECTIVE R33, `(.L_x_22084) ;  /* 0x0000000021087348 */ /* 0x000fea0003c00000 */
[----:B------:R0:W1:Y:S02]  /*19590*/  SHFL.BFLY P1, R31, R34, R35, R144 ;  /* 0x0c000023221f7389 */ /* 0x0000640000020090 */
[----:B01----:R-:W-:Y:S05]  /*195a0*/  ENDCOLLECTIVE ;  /* 0x000000000000791b */ /* 0x003fea0003800000 */
.L_x_22084:
[----:B------:R-:W-:Y:S02]  /*195b0*/  IMAD.MOV.U32 R35, RZ, RZ, 0x10 ;  /* 0x00000010ff237424 */ /* 0x000fe400078e00ff */
[----:B------:R-:W-:-:S04]  /*195c0*/  IMAD.MOV.U32 R29, RZ, RZ, R31 ;  /* 0x000000ffff1d7224 */ /* 0x000fc800078e001f */
[----:B------:R-:W-:-:S05]  /*195d0*/  FADD.FTZ R29, R30, R29 ;  /* 0x0000001d1e1d7221 */ /* 0x000fca0000010000 */
[----:B------:R-:W-:-:S07]  /*195e0*/  MOV R34, R29 ;  /* 0x0000001d00227202 */ /* 0x000fce0000000f00 */
[----:B------:R-:W-:Y:S05]  /*195f0*/  WARPSYNC.COLLECTIVE R33, `(.L_x_22085) ;  /* 0x0000000021087348 */ /* 0x000fea0003c00000 */
[----:B------:R0:W1:Y:S02]  /*19600*/  SHFL.BFLY P1, R31, R34, R35, R144 ;  /* 0x0c000023221f7389 */ /* 0x0000640000020090 */
[----:B01----:R-:W-:Y:S05]  /*19610*/  ENDCOLLECTIVE ;  /* 0x000000000000791b */ /* 0x003fea0003800000 */
.L_x_22085:
[----:B------:R-:W-:Y:S01]  /*19620*/  MOV R32, R31 ;  /* 0x0000001f00207202 */ /* 0x000fe20000000f00 */
[----:B------:R-:W-:Y:S06]  /*19630*/  BRA `(.L_x_22086) ;  /* 0xffffffec006c7947 */ /* 0x000fec000383ffff */
.L_x_22087:
        /* <DEDUP_REMOVED lines=12> */
.L_x_37323:


//--------------------- .text._ZN10layer_norm13ln_fwd_kernelINS_13Kernel_traitsI6__halfS2_fS2_fjLj1024ELj1ELj4ELj1ELj16ENS_18Kernel_traits_baseILj1024ES2_S2_fS2_fjLj128EEEEELb0ELb0ELb0ELb0EEEvNS_9FwdParamsE --------------------------
	.section	.text._ZN10layer_norm13ln_fwd_kernelINS_13Kernel_traitsI6__halfS2_fS2_fjLj1024ELj1ELj4ELj1ELj16ENS_18Kernel_traits_baseILj1024ES2_S2_fS2_fjLj128EEEEELb0ELb0ELb0ELb0EEEvNS_9FwdParamsE,"ax",@progbits
	.align	128
        .global         _ZN10layer_norm13ln_fwd_kernelINS_13Kernel_traitsI6__halfS2_fS2_fjLj1024ELj1ELj4ELj1ELj16ENS_18Kernel_traits_baseILj1024ES2_S2_fS2_fjLj128EEEEELb0ELb0ELb0ELb0EEEvNS_9FwdParamsE
        .type           _ZN10layer_norm13ln_fwd_kernelINS_13Kernel_traitsI6__halfS2_fS2_fjLj1024ELj1ELj4ELj1ELj16ENS_18Kernel_traits_baseILj1024ES2_S2_fS2_fjLj128EEEEELb0ELb0ELb0ELb0EEEvNS_9FwdParamsE,@function
        .size           _ZN10layer_norm13ln_fwd_kernelINS_13Kernel_traitsI6__halfS2_fS2_fjLj1024ELj1ELj4ELj1ELj16ENS_18Kernel_traits_baseILj1024ES2_S2_fS2_fjLj128EEEEELb0ELb0ELb0ELb0EEEvNS_9FwdParamsE,(.L_x_37324 - _ZN10layer_norm13ln_fwd_kernelINS_13Kernel_traitsI6__halfS2_fS2_fjLj1024ELj1ELj4ELj1ELj16ENS_18Kernel_traits_baseILj1024ES2_S2_fS2_fjLj128EEEEELb0ELb0ELb0ELb0EEEvNS_9FwdParamsE)
        .other          _ZN10layer_norm13ln_fwd_kernelINS_13Kernel_traitsI6__halfS2_fS2_fjLj1024ELj1ELj4ELj1ELj16ENS_18Kernel_traits_baseILj1024ES2_S2_fS2_fjLj128EEEEELb0ELb0ELb0ELb0EEEvNS_9FwdParamsE,@"STO_CUDA_ENTRY STV_DEFAULT"
_ZN10layer_norm13ln_fwd_kernelINS_13Kernel_traitsI6__halfS2_fS2_fjLj1024ELj1ELj4ELj1ELj16ENS_18Kernel_traits_baseILj1024ES2_S2_fS2_fjLj128EEEEELb0ELb0ELb0ELb0EEEvNS_9FwdParamsE:
.text._ZN10layer_norm13ln_fwd_kernelINS_13Kernel_traitsI6__halfS2_fS2_fjLj1024ELj1ELj4ELj1ELj16ENS_18Kernel_traits_baseILj1024ES2_S2_fS2_fjLj128EEEEELb0ELb0ELb0ELb0EEEvNS_9FwdParamsE:
        /* <DEDUP_REMOVED lines=52> */
.L_x_22089:
        /* <DEDUP_REMOVED lines=31> */
.L_x_22090:
[----:B------:R-:W-:Y:S05]  /*0530*/  BSYNC.RECONVERGENT B0 ;  /* 0x0000000000007941 */ /* 0x000fea0003800200 */
.L_x_22088:
        /* <DEDUP_REMOVED lines=8> */
[----:B0-----:R-:W-:Y:S02]  /*05c0*/  UISETP.NE.U32.AND UP0, UPT, UR8, URZ, UPT ;  /* 0x000000ff0800728c */ /* 0x001fe4000bf05070 */
[----:B-1----:R-:W-:Y:S02]  /*05d0*/  UISETP.NE.AND UP2, UPT, UR4, URZ, UPT ;  /* 0x000000ff0400728c */ /* 0x002fe4000bf45270 */
[----:B--234-:R-:W-:-:S11]  /*05e0*/  UISETP.NE.AND.EX UP0, UPT, UR9, URZ, UPT, UP0 ;  /* 0x000000ff0900728c */ /* 0x01cfd6000bf05300 */
.L_x_22116:
        /* <DEDUP_REMOVED lines=27> */
[--C-:B-----5:R-:W-:Y:S02]  /*07a0*/  HADD2.F32 R75, -RZ, R5.reuse.H0_H0 ;  /* 0x20000005ff4b7230 */ /* 0x120fe40000004100 */
[----:B------:R-:W-:Y:S02]  /*07b0*/  HADD2.F32 R78, -RZ, R5.H1_H1 ;  /* 0x30000005ff4e7230 */ /* 0x000fe40000004100 */
[----:B------:R-:W-:Y:S02]  /*07c0*/  HADD2.F32 R73, -RZ, R4.H0_H0 ;  /* 0x20000004ff497230 */ /* 0x000fe40000004100 */
[----:B------:R-:W-:-:S02]  /*07d0*/  HADD2.F32 R5, -RZ, R6.H0_H0 ;  /* 0x20000006ff057230 */ /* 0x000fc40000004100 */
[----:B------:R-:W-:Y:S02]  /*07e0*/  HADD2.F32 R4, -RZ, R4.H1_H1 ;  /* 0x30000004ff047230 */ /* 0x000fe40000004100 */
[----:B------:R-:W-:Y:S02]  /*07f0*/  HADD2.F32 R6, -RZ, R6.H1_H1 ;  /* 0x30000006ff067230 */ /* 0x000fe40000004100 */
[--C-:B------:R-:W-:Y:S02]  /*0800*/  HADD2.F32 R79, -RZ, R7.reuse.H0_H0 ;  /* 0x20000007ff4f7230 */ /* 0x100fe40000004100 */
[----:B------:R-:W-:Y:S02]  /*0810*/  HADD2.F32 R80, -RZ, R7.H1_H1 ;  /* 0x30000007ff507230 */ /* 0x000fe40000004100 */
        /* <DEDUP_REMOVED lines=9> */
.L_x_22093:
[--C-:B-----5:R-:W-:Y:S02]  /*08b0*/  HADD2.F32 R48, -RZ, R5.reuse.H1_H1 ;  /* 0x30000005ff307230 */ /* 0x120fe40000004100 */
        /* <DEDUP_REMOVED lines=14> */
[----:B------:R-:W-:-:S07]  /*09a0*/  FMUL.FTZ R51, R78, R3 ;  /* 0x000000034e337220 */ /* 0x000fce0000410000 */
.L_x_22094:
[----:B------:R-:W0:Y:S01]  /*09b0*/  LDC.64 R4, c[0x0][0x3a8] ;  /* 0x0000ea00ff047b82 */ /* 0x000e220000000a00 */
[C---:B------:R-:W-:Y:S01]  /*09c0*/  IADD3 R73, PT, PT, R72.reuse, 0x20, RZ ;  /* 0x0000002048497810 */ /* 0x040fe20007ffe0ff */
[----:B0-----:R-:W-:-:S05]  /*09d0*/  IMAD.WIDE.U32 R4, R72, 0x20, R4 ;  /* 0x0000002048047825 */ /* 0x001fca00078e0004 */
[----:B------:R0:W-:Y:S04]  /*09e0*/  STG.E.128 desc[UR6][R4.64], R44 ;  /* 0x0000002c04007986 */ /* 0x0001e8000c101d06 */
[----:B------:R0:W-:Y:S02]  /*09f0*/  STG.E.128 desc[UR6][R4.64+0x10], R48 ;  /* 0x0000103004007986 */ /* 0x0001e4000c101d06 */
.L_x_22092:
[----:B------:R-:W-:Y:S05]  /*0a00*/  BSYNC.RECONVERGENT B0 ;  /* 0x0000000000007941 */ /* 0x000fea0003800200 */
.L_x_22091:
        /* <DEDUP_REMOVED lines=31> */
.L_x_22097:
        /* <DEDUP_REMOVED lines=16> */
.L_x_22098:
[----:B------:R-:W0:Y:S02]  /*0d00*/  LDC.64 R4, c[0x0][0x3a8] ;  /* 0x0000ea00ff047b82 */ /* 0x000e240000000a00 */
[C---:B0-----:R-:W-:Y:S01]  /*0d10*/  IMAD.WIDE.U32 R4, R73.reuse, 0x20, R4 ;  /* 0x0000002049047825 */ /* 0x041fe200078e0004 */
[----:B------:R-:W-:-:S04]  /*0d20*/  IADD3 R73, PT, PT, R73, 0x20, RZ ;  /* 0x0000002049497810 */ /* 0x000fc80007ffe0ff */
[----:B------:R0:W-:Y:S04]  /*0d30*/  STG.E.128 desc[UR6][R4.64], R8 ;  /* 0x0000000804007986 */ /* 0x0001e8000c101d06 */
[----:B------:R0:W-:Y:S02]  /*0d40*/  STG.E.128 desc[UR6][R4.64+0x10], R68 ;  /* 0x0000104404007986 */ /* 0x0001e4000c101d06 */
.L_x_22096:
[----:B------:R-:W-:Y:S05]  /*0d50*/  BSYNC.RECONVERGENT B0 ;  /* 0x0000000000007941 */ /* 0x000fea0003800200 */
.L_x_22095:
        /* <DEDUP_REMOVED lines=31> */
.L_x_22101:
        /* <DEDUP_REMOVED lines=16> */
.L_x_22102:
[----:B------:R-:W0:Y:S02]  /*1050*/  LDC.64 R4, c[0x0][0x3a8] ;  /* 0x0000ea00ff047b82 */ /* 0x000e240000000a00 */
[C---:B0-----:R-:W-:Y:S01]  /*1060*/  IMAD.WIDE.U32 R4, R73.reuse, 0x20, R4 ;  /* 0x0000002049047825 */ /* 0x041fe200078e0004 */
[----:B------:R-:W-:-:S04]  /*1070*/  IADD3 R73, PT, PT, R73, 0x20, RZ ;  /* 0x0000002049497810 */ /* 0x000fc80007ffe0ff */
[----:B------:R0:W-:Y:S04]  /*1080*/  STG.E.128 desc[UR6][R4.64], R52 ;  /* 0x0000003404007986 */ /* 0x0001e8000c101d06 */
[----:B------:R0:W-:Y:S02]  /*1090*/  STG.E.128 desc[UR6][R4.64+0x10], R56 ;  /* 0x0000103804007986 */ /* 0x0001e4000c101d06 */
.L_x_22100:
[----:B------:R-:W-:Y:S05]  /*10a0*/  BSYNC.RECONVERGENT B0 ;  /* 0x0000000000007941 */ /* 0x000fea0003800200 */
.L_x_22099:
[----:B------:R-:W-:Y:S01]  /*10b0*/  ISETP.GE.U32.AND P1, PT, R0, 0x80, PT ;  /* 0x000000800000780c */ /* 0x000fe20003f26070 */
[----:B------:R-:W-:-:S12]  /*10c0*/  BSSY.RECONVERGENT B0, `(.L_x_22103) ;  /* 0x0000031000007945 */ /* 0x000fd80003800200 */
[----:B------:R-:W-:Y:S05]  /*10d0*/  @!P1 BRA `(.L_x_22104) ;  /* 0x0000000000bc9947 */ /* 0x000fea0003800000 */
[----:B0-----:R-:W0:Y:S02]  /*10e0*/  LDC.64 R4, c[0x0][0x390] ;  /* 0x0000e400ff047b82 */ /* 0x001e240000000a00 */
        /* <DEDUP_REMOVED lines=26> */
.L_x_22105:
        /* <DEDUP_REMOVED lines=16> */
.L_x_22106:
[----:B------:R-:W0:Y:S02]  /*1390*/  LDC.64 R4, c[0x0][0x3a8] ;  /* 0x0000ea00ff047b82 */ /* 0x000e240000000a00 */
[----:B0-----:R-:W-:-:S05]  /*13a0*/  IMAD.WIDE.U32 R4, R73, 0x20, R4 ;  /* 0x0000002049047825 */ /* 0x001fca00078e0004 */
[----:B------:R1:W-:Y:S04]  /*13b0*/  STG.E.128 desc[UR6][R4.64], R60 ;  /* 0x0000003c04007986 */ /* 0x0003e8000c101d06 */
[----:B------:R1:W-:Y:S02]  /*13c0*/  STG.E.128 desc[UR6][R4.64+0x10], R64 ;  /* 0x0000104004007986 */ /* 0x0003e4000c101d06 */
.L_x_22104:
[----:B------:R-:W-:Y:S05]  /*13d0*/  BSYNC.RECONVERGENT B0 ;  /* 0x0000000000007941 */ /* 0x000fea0003800200 */
.L_x_22103:
        /* <DEDUP_REMOVED lines=125> */
.L_x_22128:
[----:B------:R-:W-:Y:S01]  /*1bb0*/  FMUL.FTZ R3, R4, R4 ;  /* 0x0000000404037220 */ /* 0x000fe20000410000 */
[----:B------:R-:W-:Y:S01]  /*1bc0*/  PLOP3.LUT P2, PT, PT, PT, UP2, 0x40, 0x4 ;  /* 0x000000000004781c */ /* 0x000fe20003f4e828 */
[----:B-1----:R-:W-:Y:S01]  /*1bd0*/  FADD.FTZ R80, R73, R78 ;  /* 0x0000004e49507221 */ /* 0x002fe20000010000 */
[----:B------:R-:W1:Y:S01]  /*1be0*/  @!P5 LDC.64 R76, c[0x0][0x3c0] ;  /* 0x0000f000ff4cdb82 */ /* 0x000e620000000a00 */
[----:B------:R-:W-:Y:S01]  /*1bf0*/  BSSY.RECONVERGENT B0, `(.L_x_22108) ;  /* 0x000003d000007945 */ /* 0x000fe20003800200 */
[----:B------:R-:W-:Y:S01]  /*1c00*/  FSEL R78, R3, RZ, !P2 ;  /* 0x000000ff034e7208 */ /* 0x000fe20005000000 */
[----:B------:R-:W-:Y:S01]  /*1c10*/  FFMA.FTZ R5, R80, R5, UR12 ;  /* 0x0000000c50057e23 */ /* 0x000fe20008010005 */
[----:B------:R-:W-:-:S03]  /*1c20*/  PLOP3.LUT P2, PT, PT, PT, UP2, 0x40, 0x4 ;  /* 0x000000000004781c */ /* 0x000fc60003f4e828 */
[----:B------:R-:W-:Y:S01]  /*1c30*/  FADD.FTZ R3, R5, R78 ;  /* 0x0000004e05037221 */ /* 0x000fe20000010000 */
[----:B------:R-:W2:Y:S01]  /*1c40*/  @!P5 LDC.64 R6, c[0x0][0x3c8] ;  /* 0x0000f200ff06db82 */ /* 0x000ea20000000a00 */
[----:B0-----:R-:W-:-:S04]  /*1c50*/  FSEL R73, R4, RZ, P2 ;  /* 0x000000ff04497208 */ /* 0x001fc80001000000 */
[----:B------:R-:W0:Y:S01]  /*1c60*/  MUFU.RSQ R3, R3 ;  /* 0x0000000300037308 */ /* 0x000e220000001400 */
[----:B-1----:R-:W-:-:S05]  /*1c70*/  @!P5 IMAD.WIDE R76, R2, 0x4, R76 ;  /* 0x00000004024cd825 */ /* 0x002fca00078e024c */
[----:B------:R1:W-:Y:S01]  /*1c80*/  @!P5 STG.E desc[UR6][R76.64], R4 ;  /* 0x000000044c00d986 */ /* 0x0003e2000c101906 */
[----:B--2---:R-:W-:-:S05]  /*1c90*/  @!P5 IMAD.WIDE R6, R2, 0x4, R6 ;  /* 0x000000040206d825 */ /* 0x004fca00078e0206 */
[----:B0-----:R1:W-:Y:S01]  /*1ca0*/  @!P5 STG.E desc[UR6][R6.64], R3 ;  /* 0x000000030600d986 */ /* 0x0013e2000c101906 */
[----:B------:R-:W-:Y:S05]  /*1cb0*/  @!P0 BRA `(.L_x_22109) ;  /* 0x0000000000c08947 */ /* 0x000fea0003800000 */
[--C-:B-1----:R-:W-:Y:S01]  /*1cc0*/  FADD.FTZ R4, R44, -R73.reuse ;  /* 0x800000492c047221 */ /* 0x102fe20000010000 */
[--C-:B------:R-:W-:Y:S01]  /*1cd0*/  FADD.FTZ R6, R46, -R73.reuse ;  /* 0x800000492e067221 */ /* 0x100fe20000010000 */
[----:B------:R-:W-:Y:S01]  /*1ce0*/  FADD.FTZ R76, R48, -R73 ;  /* 0x80000049304c7221 */ /* 0x000fe20000010000 */
[----:B-----5:R-:W-:Y:S02]  /*1cf0*/  HADD2.F32 R5, -RZ, R12.H0_H0 ;  /* 0x2000000cff057230 */ /* 0x020fe40000004100 */
        /* <DEDUP_REMOVED lines=11> */
[----:B------:R-:W-:Y:S02]  /*1db0*/  HADD2.F32 R80, -RZ, R14.H1_H1 ;  /* 0x3000000eff507230 */ /* 0x000fe40000004100 */
[----:B------:R-:W-:Y:S01]  /*1dc0*/  FADD.FTZ R84, R50, -R73 ;  /* 0x8000004932547221 */ /* 0x000fe20000010000 */
[----:B------:R-:W-:-:S02]  /*1dd0*/  HADD2.F32 R82, -RZ, R18.H1_H1 ;  /* 0x30000012ff527230 */ /* 0x000fc40000004100 */
[----:B------:R-:W-:Y:S01]  /*1de0*/  FFMA.FTZ R6, R76, R79, R81 ;  /* 0x0000004f4c067223 */ /* 0x000fe20000010051 */
[----:B------:R-:W-:Y:S01]  /*1df0*/  FADD.FTZ R86, R51, -R73 ;  /* 0x8000004933567221 */ /* 0x000fe20000010000 */
[----:B------:R-:W0:Y:S01]  /*1e00*/  LDC.64 R76, c[0x0][0x428] ;  /* 0x00010a00ff4c7b82 */ /* 0x000e220000000a00 */
        /* <DEDUP_REMOVED lines=8> */
[--C-:B------:R-:W-:Y:S01]  /*1e90*/  FADD.FTZ R78, R45, -R73.reuse ;  /* 0x800000492d4e7221 */ /* 0x100fe20000010000 */
[----:B------:R-:W-:Y:S01]  /*1ea0*/  FADD.FTZ R80, R47, -R73 ;  /* 0x800000492f507221 */ /* 0x000fe20000010000 */
[----:B------:R-:W-:Y:S01]  /*1eb0*/  FFMA.FTZ R84, R84, R7, R79 ;  /* 0x0000000754547223 */ /* 0x000fe2000001004f */
[----:B------:R-:W-:Y:S02]  /*1ec0*/  HADD2.F32 R7, -RZ, R12.H1_H1 ;  /* 0x3000000cff077230 */ /* 0x000fe40000004100 */
[----:B------:R-:W-:Y:S01]  /*1ed0*/  FFMA.FTZ R85, R86, R81, R83 ;  /* 0x0000005156557223 */ /* 0x000fe20000010053 */
[----:B------:R-:W-:Y:S02]  /*1ee0*/  HADD2.F32 R81, -RZ, R13.H1_H1 ;  /* 0x3000000dff517230 */ /* 0x000fe40000004100 */
[----:B------:R-:W-:Y:S01]  /*1ef0*/  FMUL.FTZ R80, R3, R80 ;  /* 0x0000005003507220 */ /* 0x000fe20000410000 */
[----:B------:R-:W-:-:S02]  /*1f00*/  HADD2.F32 R83, -RZ, R17.H1_H1 ;  /* 0x30000011ff537230 */ /* 0x000fc40000004100 */
[----:B------:R-:W-:Y:S01]  /*1f10*/  FMUL.FTZ R78, R3, R78 ;  /* 0x0000004e034e7220 */ /* 0x000fe20000410000 */
[----:B------:R-:W-:Y:S01]  /*1f20*/  HADD2.F32 R79, -RZ, R16.H1_H1 ;  /* 0x30000010ff4f7230 */ /* 0x000fe20000004100 */
[----:B------:R-:W-:Y:S01]  /*1f30*/  F2FP.F16.F32.PACK_AB R6, R75, R6 ;  /* 0x000000064b06723e */ /* 0x000fe200000000ff */
[----:B------:R-:W-:-:S03]  /*1f40*/  FFMA.FTZ R80, R80, R81, R83 ;  /* 0x0000005150507223 */ /* 0x000fc60000010053 */
[----:B------:R-:W-:Y:S01]  /*1f50*/  FFMA.FTZ R79, R78, R7, R79 ;  /* 0x000000074e4f7223 */ /* 0x000fe2000001004f */
[----:B------:R-:W-:Y:S01]  /*1f60*/  F2FP.F16.F32.PACK_AB R7, R85, R84 ;  /* 0x000000545507723e */ /* 0x000fe200000000ff */
[----:B0-----:R-:W-:Y:S01]  /*1f70*/  IMAD.WIDE.U32 R76, R72, 0x10, R76 ;  /* 0x00000010484c7825 */ /* 0x001fe200078e004c */
[----:B------:R-:W-:Y:S02]  /*1f80*/  F2FP.F16.F32.PACK_AB R5, R80, R5 ;  /* 0x000000055005723e */ /* 0x000fe400000000ff */
[----:B------:R-:W-:Y:S02]  /*1f90*/  F2FP.F16.F32.PACK_AB R4, R79, R4 ;  /* 0x000000044f04723e */ /* 0x000fe400000000ff */
[----:B------:R-:W-:-:S03]  /*1fa0*/  IADD3 R72, PT, PT, R72, 0x20, RZ ;  /* 0x0000002048487810 */ /* 0x000fc60007ffe0ff */
[----:B------:R0:W-:Y:S04]  /*1fb0*/  STG.E.128 desc[UR6][R76.64], R4 ;  /* 0x000000044c007986 */ /* 0x0001e8000c101d06 */
.L_x_22109:
[----:B------:R-:W-:Y:S05]  /*1fc0*/  BSYNC.RECONVERGENT B0 ;  /* 0x0000000000007941 */ /* 0x000fea0003800200 */
.L_x_22108:
[----:B------:R-:W-:Y:S01]  /*1fd0*/  ISETP.GE.U32.AND P0, PT, R0, 0x40, PT ;  /* 0x000000400000780c */ /* 0x000fe20003f06070 */
[----:B------:R-:W-:-:S12]  /*1fe0*/  BSSY.RECONVERGENT B0, `(.L_x_22110) ;  /* 0x0000032000007945 */ /* 0x000fd80003800200 */
[----:B------:R-:W-:Y:S05]  /*1ff0*/  @!P0 BRA `(.L_x_22111) ;  /* 0x0000000000c08947 */ /* 0x000fea0003800000 */
[--C-:B01----:R-:W-:Y:S01]  /*2000*/  FADD.FTZ R4, R8, -R73.reuse ;  /* 0x8000004908047221 */ /* 0x103fe20000010000 */
        /* <DEDUP_REMOVED lines=47> */
.L_x_22111:
[----:B------:R-:W-:Y:S05]  /*2300*/  BSYNC.RECONVERGENT B0 ;  /* 0x0000000000007941 */ /* 0x000fea0003800200 */
.L_x_22110:
[----:B------:R-:W-:Y:S01]  /*2310*/  ISETP.GE.U32.AND P0, PT, R0, 0x60, PT ;  /* 0x000000600000780c */ /* 0x000fe20003f06070 */
[----:B------:R-:W-:-:S12]  /*2320*/  BSSY.RECONVERGENT B0, `(.L_x_22112) ;  /* 0x0000032000007945 */ /* 0x000fd80003800200 */
[----:B------:R-:W-:Y:S05]  /*2330*/  @!P0 BRA `(.L_x_22113) ;  /* 0x0000000000c08947 */ /* 0x000fea0003800000 */
[--C-:B012---:R-:W-:Y:S01]  /*2340*/  FADD.FTZ R4, R52, -R73.reuse ;  /* 0x8000004934047221 */ /* 0x107fe20000010000 */
        /* <DEDUP_REMOVED lines=47> */
.L_x_22113:
[----:B------:R-:W-:Y:S05]  /*2640*/  BSYNC.RECONVERGENT B0 ;  /* 0x0000000000007941 */ /* 0x000fea0003800200 */
.L_x_22112:
[----:B------:R-:W-:Y:S04]  /*2650*/  BSSY.RECONVERGENT B0, `(.L_x_22114) ;  /* 0x0000031000007945 */ /* 0x000fe80003800200 */
[----:B------:R-:W-:Y:S05]  /*2660*/  @!P1 BRA `(.L_x_22115) ;  /* 0x0000000000bc9947 */ /* 0x000fea0003800000 */
[--C-:B0123--:R-:W-:Y:S01]  /*2670*/  FADD.FTZ R4, R60, -R73.reuse ;  /* 0x800000493c047221 */ /* 0x10ffe20000010000 */
[----:B-----5:R-:W-:Y:S02]  /*2680*/  HADD2.F32 R75, -RZ, R36.H0_H0 ;  /* 0x20000024ff4b7230 */ /* 0x020fe40000004100 */
[--C-:B------:R-:W-:Y:S01]  /*2690*/  FADD.FTZ R6, R62, -R73.reuse ;  /* 0x800000493e067221 */ /* 0x100fe20000010000 */
[----:B------:R-:W-:Y:S02]  /*26a0*/  HADD2.F32 R5, -RZ, R40.H0_H0 ;  /* 0x20000028ff057230 */ /* 0x000fe40000004100 */
[C---:B------:R-:W-:Y:S01]  /*26b0*/  FMUL.FTZ R4, R3.reuse, R4 ;  /* 0x0000000403047220 */ /* 0x040fe20000410000 */
[----:B------:R-:W-:Y:S01]  /*26c0*/  FADD.FTZ R76, R64, -R73 ;  /* 0x80000049404c7221 */ /* 0x000fe20000010000 */
[----:B------:R-:W-:Y:S02]  /*26d0*/  HADD2.F32 R7, -RZ, R37.H0_H0 ;  /* 0x20000025ff077230 */ /* 0x000fe40000004100 */
[----:B------:R-:W-:Y:S01]  /*26e0*/  FMUL.FTZ R6, R3, R6 ;  /* 0x0000000603067220 */ /* 0x000fe20000410000 */
[----:B------:R-:W-:Y:S01]  /*26f0*/  FFMA.FTZ R75, R4, R75, R5 ;  /* 0x0000004b044b7223 */ /* 0x000fe20000010005 */
[----:B------:R-:W-:Y:S01]  /*2700*/  HADD2.F32 R77, -RZ, R41.H0_H0 ;  /* 0x20000029ff4d7230 */ /* 0x000fe20000004100 */
[----:B------:R-:W0:Y:S01]  /*2710*/  LDC.64 R4, c[0x0][0x428] ;  /* 0x00010a00ff047b82 */ /* 0x000e220000000a00 */
[----:B------:R-:W-:-:S02]  /*2720*/  HADD2.F32 R79, -RZ, R38.H0_H0 ;  /* 0x20000026ff4f7230 */ /* 0x000fc40000004100 */
[----:B------:R-:W-:Y:S01]  /*2730*/  FMUL.FTZ R78, R3, R76 ;  /* 0x0000004c034e7220 */ /* 0x000fe20000410000 */
[----:B------:R-:W-:Y:S02]  /*2740*/  HADD2.F32 R81, -RZ, R42.H0_H0 ;  /* 0x2000002aff517230 */ /* 0x000fe40000004100 */
[----:B------:R-:W-:Y:S01]  /*2750*/  FADD.FTZ R86, R67, -R73 ;  /* 0x8000004943567221 */ /* 0x000fe20000010000 */
[----:B------:R-:W-:Y:S01]  /*2760*/  FFMA.FTZ R76, R6, R7, R77 ;  /* 0x00000007064c7223 */ /* 0x000fe2000001004d */
[----:B------:R-:W-:Y:S01]  /*2770*/  FADD.FTZ R84, R66, -R73 ;  /* 0x8000004942547221 */ /* 0x000fe20000010000 */
[----:B------:R-:W-:Y:S02]  /*2780*/  HADD2.F32 R83, -RZ, R43.H1_H1 ;  /* 0x3000002bff537230 */ /* 0x000fe40000004100 */
[----:B------:R-:W-:Y:S01]  /*2790*/  FFMA.FTZ R6, R78, R79, R81 ;  /* 0x0000004f4e067223 */ /* 0x000fe20000010051 */
[--C-:B------:R-:W-:Y:S02]  /*27a0*/  HADD2.F32 R81, -RZ, R39.reuse.H1_H1 ;  /* 0x30000027ff517230 */ /* 0x100fe40000004100 */
[--C-:B------:R-:W-:Y:S01]  /*27b0*/  FADD.FTZ R78, R61, -R73.reuse ;  /* 0x800000493d4e7221 */ /* 0x100fe20000010000 */
[----:B------:R-:W-:Y:S01]  /*27c0*/  FADD.FTZ R80, R63, -R73 ;  /* 0x800000493f507221 */ /* 0x000fe20000010000 */
[----:B------:R-:W-:-:S02]  /*27d0*/  HADD2.F32 R77, -RZ, R39.H0_H0 ;  /* 0x20000027ff4d7230 */ /* 0x000fc40000004100 */
[----:B------:R-:W-:Y:S01]  /*27e0*/  FMUL.FTZ R86, R3, R86 ;  /* 0x0000005603567220 */ /* 0x000fe20000410000 */
[----:B------:R-:W-:Y:S02]  /*27f0*/  HADD2.F32 R79, -RZ, R43.H0_H0 ;  /* 0x2000002bff4f7230 */ /* 0x000fe40000004100 */
[----:B------:R-:W-:Y:S01]  /*2800*/  FADD.FTZ R82, R65, -R73 ;  /* 0x8000004941527221 */ /* 0x000fe20000010000 */
[C---:B------:R-:W-:Y:S01]  /*2810*/  FMUL.FTZ R84, R3.reuse, R84 ;  /* 0x0000005403547220 */ /* 0x040fe20000410000 */
[C---:B------:R-:W-:Y:S01]  /*2820*/  FMUL.FTZ R7, R3.reuse, R78 ;  /* 0x0000004e03077220 */ /* 0x040fe20000410000 */
[C---:B------:R-:W-:Y:S01]  /*2830*/  FMUL.FTZ R73, R3.reuse, R80 ;  /* 0x0000005003497220 */ /* 0x040fe20000410000 */
[----:B------:R-:W-:Y:S01]  /*2840*/  FFMA.FTZ R90, R86, R81, R83 ;  /* 0x00000051565a7223 */ /* 0x000fe20000010053 */
[----:B------:R-:W-:Y:S01]  /*2850*/  FMUL.FTZ R3, R3, R82 ;  /* 0x0000005203037220 */ /* 0x000fe20000410000 */
[----:B------:R-:W-:Y:S01]  /*2860*/  FFMA.FTZ R79, R84, R77, R79 ;  /* 0x0000004d544f7223 */ /* 0x000fe2000001004f */
[----:B------:R-:W-:-:S02]  /*2870*/  HADD2.F32 R86, -RZ, R38.H1_H1 ;  /* 0x30000026ff567230 */ /* 0x000fc40000004100 */
[----:B------:R-:W-:Y:S02]  /*2880*/  HADD2.F32 R88, -RZ, R42.H1_H1 ;  /* 0x3000002aff587230 */ /* 0x000fe40000004100 */
[----:B------:R-:W-:Y:S02]  /*2890*/  HADD2.F32 R78, -RZ, R36.H1_H1 ;  /* 0x30000024ff4e7230 */ /* 0x000fe40000004100 */
[----:B------:R-:W-:Y:S02]  /*28a0*/  HADD2.F32 R82, -RZ, R37.H1_H1 ;  /* 0x30000025ff527230 */ /* 0x000fe40000004100 */
[----:B------:R-:W-:Y:S01]  /*28b0*/  FFMA.FTZ R77, R3, R86, R88 ;  /* 0x00000056034d7223 */ /* 0x000fe20000010058 */
[----:B------:R-:W-:Y:S02]  /*28c0*/  HADD2.F32 R84, -RZ, R41.H1_H1 ;  /* 0x30000029ff547230 */ /* 0x000fe40000004100 */
[----:B------:R-:W-:Y:S02]  /*28d0*/  HADD2.F32 R80, -RZ, R40.H1_H1 ;  /* 0x30000028ff507230 */ /* 0x000fe40000004100 */
[----:B------:R-:W-:Y:S01]  /*28e0*/  F2FP.F16.F32.PACK_AB R6, R77, R6 ;  /* 0x000000064d06723e */ /* 0x000fe200000000ff */
[----:B------:R-:W-:Y:S01]  /*28f0*/  FFMA.FTZ R3, R73, R82, R84 ;  /* 0x0000005249037223 */ /* 0x000fe20000010054 */
[----:B0-----:R-:W-:-:S04]  /*2900*/  IMAD.WIDE.U32 R72, R72, 0x10, R4 ;  /* 0x0000001048487825 */ /* 0x001fc800078e0004 */
[----:B------:R-:W-:Y:S01]  /*2910*/  FFMA.FTZ R78, R7, R78, R80 ;  /* 0x0000004e074e7223 */ /* 0x000fe20000010050 */
[----:B------:R-:W-:Y:S02]  /*2920*/  F2FP.F16.F32.PACK_AB R7, R90, R79 ;  /* 0x0000004f5a07723e */ /* 0x000fe400000000ff */
[----:B------:R-:W-:Y:S02]  /*2930*/  F2FP.F16.F32.PACK_AB R5, R3, R76 ;  /* 0x0000004c0305723e */ /* 0x000fe400000000ff */
[----:B------:R-:W-:-:S05]  /*2940*/  F2FP.F16.F32.PACK_AB R4, R78, R75 ;  /* 0x0000004b4e04723e */ /* 0x000fca00000000ff */
[----:B------:R4:W-:Y:S02]  /*2950*/  STG.E.128 desc[UR6][R72.64], R4 ;  /* 0x0000000448007986 */ /* 0x0009e4000c101d06 */
.L_x_22115:
[----:B------:R-:W-:Y:S05]  /*2960*/  BSYNC.RECONVERGENT B0 ;  /* 0x0000000000007941 */ /* 0x000fea0003800200 */
.L_x_22114:
[----:B01234-:R-:W0:Y:S02]  /*2970*/  LDC.64 R4, c[0x0][0x380] ;  /* 0x0000e000ff047b82 */ /* 0x01fe240000000a00 */
[----:B0-----:R-:W-:-:S04]  /*2980*/  LEA R2, R4, R2, 0x2 ;  /* 0x0000000204027211 */ /* 0x001fc800078e10ff */
[----:B------:R-:W-:-:S13]  /*2990*/  ISETP.GE.AND P0, PT, R2, R5, PT ;  /* 0x000000050200720c */ /* 0x000fda0003f06270 */
[----:B------:R-:W-:Y:S05]  /*29a0*/  @!P0 BRA `(.L_x_22116) ;  /* 0xffffffdc00108947 */ /* 0x000fea000383ffff */
[----:B------:R-:W-:Y:S05]  /*29b0*/  EXIT ;  /* 0x000000000000794d */ /* 0x000fea0003800000 */
.L_x_22107:
        /* <DEDUP_REMOVED lines=8> */
.L_x_22118:
[----:B------:R-:W-:Y:S05]  /*2a40*/  BSYNC B0 ;  /* 0x0000000000007941 */ /* 0x000fea0003800000 */
.L_x_22117:
        /* <DEDUP_REMOVED lines=9> */
.L_x_22119:
[----:B------:R-:W-:Y:S01]  /*2ae0*/  HFMA2 R79, -RZ, RZ, 0, 2.384185791015625e-07 ;  /* 0x00000004ff4f7431 */ /* 0x000fe200000001ff */
[----:B------:R-:W-:-:S05]  /*2af0*/  MOV R5, R78 ;  /* 0x0000004e00057202 */ /* 0x000fca0000000f00 */
[----:B------:R-:W-:Y:S02]  /*2b00*/  FADD.FTZ R7, R6, R5 ;  /* 0x0000000506077221 */ /* 0x000fe40000010000 */
[----:B------:R-:W0:Y:S03]  /*2b10*/  LDC R5, c[0x0][0x400] ;  /* 0x00010000ff057b82 */ /* 0x000e260000000800 */
[----:B------:R-:W-:-:S07]  /*2b20*/  MOV R80, R7 ;  /* 0x0000000700507202 */ /* 0x000fce0000000f00 */
[----:B0-----:R-:W-:Y:S05]  /*2b30*/  WARPSYNC.COLLECTIVE R77, `(.L_x_22120) ;  /* 0x000000004d087348 */ /* 0x001fea0003c00000 */
[----:B------:R1:W2:Y:S02]  /*2b40*/  SHFL.BFLY P6, R78, R80, R79, R82 ;  /* 0x0c00004f504e7389 */ /* 0x0002a400000c0052 */
[----:B012---:R-:W-:Y:S05]  /*2b50*/  ENDCOLLECTIVE ;  /* 0x000000000000791b */ /* 0x007fea0003800000 */
.L_x_22120:
[----:B------:R-:W-:Y:S01]  /*2b60*/  HFMA2 R79, -RZ, RZ, 0, 4.76837158203125e-07 ;  /* 0x00000008ff4f7431 */ /* 0x000fe200000001ff */
[----:B------:R-:W-:-:S05]  /*2b70*/  MOV R4, R78 ;  /* 0x0000004e00047202 */ /* 0x000fca0000000f00 */
[----:B------:R-:W-:-:S05]  /*2b80*/  FADD.FTZ R73, R7, R4 ;  /* 0x0000000407497221 */ /* 0x000fca0000010000 */
[----:B------:R-:W-:-:S07]  /*2b90*/  MOV R80, R73 ;  /* 0x0000004900507202 */ /* 0x000fce0000000f00 */
[----:B------:R-:W-:Y:S05]  /*2ba0*/  WARPSYNC.COLLECTIVE R77, `(.L_x_22121) ;  /* 0x000000004d087348 */ /* 0x000fea0003c00000 */
[----:B------:R0:W1:Y:S02]  /*2bb0*/  SHFL.BFLY P6, R78, R80, R79, R82 ;  /* 0x0c00004f504e7389 */ /* 0x00006400000c0052 */
[----:B01----:R-:W-:Y:S05]  /*2bc0*/  ENDCOLLECTIVE ;  /* 0x000000000000791b */ /* 0x003fea0003800000 */
.L_x_22121:
[----:B------:R-:W-:Y:S01]  /*2bd0*/  HFMA2 R79, -RZ, RZ, 0, 9.5367431640625e-07 ;  /* 0x00000010ff4f7431 */ /* 0x000fe200000001ff */
[----:B------:R-:W-:-:S05]  /*2be0*/  MOV R4, R78 ;  /* 0x0000004e00047202 */ /* 0x000fca0000000f00 */
[----:B------:R-:W-:-:S05]  /*2bf0*/  FADD.FTZ R75, R73, R4 ;  /* 0x00000004494b7221 */ /* 0x000fca0000010000 */
[----:B------:R-:W-:-:S07]  /*2c00*/  MOV R80, R75 ;  /* 0x0000004b00507202 */ /* 0x000fce0000000f00 */
[----:B------:R-:W-:Y:S05]  /*2c10*/  WARPSYNC.COLLECTIVE R77, `(.L_x_22122) ;  /* 0x000000004d087348 */ /* 0x000fea0003c00000 */
[----:B------:R0:W1:Y:S02]  /*2c20*/  SHFL.BFLY P6, R78, R80, R79, R82 ;  /* 0x0c00004f504e7389 */ /* 0x00006400000c0052 */
[----:B01----:R-:W-:Y:S05]  /*2c30*/  ENDCOLLECTIVE ;  /* 0x000000000000791b */ /* 0x003fea0003800000 */
.L_x_22122:
        /* <DEDUP_REMOVED lines=73> */
.L_x_22123:
[----:B------:R-:W-:Y:S01]  /*30d0*/  HFMA2 R79, -RZ, RZ, 0, 1.1920928955078125e-07 ;  /* 0x00000002ff4f7431 */ /* 0x000fe200000001ff */
[----:B------:R-:W-:-:S05]  /*30e0*/  MOV R6, R78 ;  /* 0x0000004e00067202 */ /* 0x000fca0000000f00 */
[----:B------:R-:W-:-:S05]  /*30f0*/  FADD.FTZ R6, R3, R6 ;  /* 0x0000000603067221 */ /* 0x000fca0000010000 */
[----:B------:R-:W-:-:S07]  /*3100*/  MOV R80, R6 ;  /* 0x0000000600507202 */ /* 0x000fce0000000f00 */
[----:B------:R-:W-:Y:S05]  /*3110*/  WARPSYNC.COLLECTIVE R77, `(.L_x_22124) ;  /* 0x000000004d087348 */ /* 0x000fea0003c00000 */
[----:B------:R0:W1:Y:S02]  /*3120*/  SHFL.BFLY P6, R78, R80, R79, R82 ;  /* 0x0c00004f504e7389 */ /* 0x00006400000c0052 */
[----:B01----:R-:W-:Y:S05]  /*3130*/  ENDCOLLECTIVE ;  /* 0x000000000000791b */ /* 0x003fea0003800000 */
.L_x_22124:
[----:B------:R-:W-:Y:S01]  /*3140*/  HFMA2 R79, -RZ, RZ, 0, 2.384185791015625e-07 ;  /* 0x00000004ff4f7431 */ /* 0x000fe200000001ff */
[----:B------:R-:W-:-:S05]  /*3150*/  MOV R7, R78 ;  /* 0x0000004e00077202 */ /* 0x000fca0000000f00 */
[----:B------:R-:W-:-:S05]  /*3160*/  FADD.FTZ R7, R6, R7 ;  /* 0x0000000706077221 */ /* 0x000fca0000010000 */
[----:B------:R-:W-:-:S07]  /*3170*/  MOV R80, R7 ;  /* 0x0000000700507202 */ /* 0x000fce0000000f00 */
[----:B------:R-:W-:Y:S05]  /*3180*/  WARPSYNC.COLLECTIVE R77, `(.L_x_22125) ;  /* 0x000000004d087348 */ /* 0x000fea0003c00000 */
[----:B------:R0:W1:Y:S02]  /*3190*/  SHFL.BFLY P6, R78, R80, R79, R82 ;  /* 0x0c00004f504e7389 */ /* 0x00006400000c0052 */
[----:B01----:R-:W-:Y:S05]  /*31a0*/  ENDCOLLECTIVE ;  /* 0x000000000000791b */ /* 0x003fea0003800000 */
.L_x_22125:
[----:B------:R-:W-:Y:S01]  /*31b0*/  HFMA2 R79, -RZ, RZ, 0, 4.76837158203125e-07 ;  /* 0x00000008ff4f7431 */ /* 0x000fe200000001ff */
[----:B------:R-:W-:-:S05]  /*31c0*/  MOV R76, R78 ;  /* 0x0000004e004c7202 */ /* 0x000fca0000000f00 */
[----:B------:R-:W-:-:S05]  /*31d0*/  FADD.FTZ R76, R7, R76 ;  /* 0x0000004c074c7221 */ /* 0x000fca0000010000 */
[----:B------:R-:W-:-:S07]  /*31e0*/  MOV R80, R76 ;  /* 0x0000004c00507202 */ /* 0x000fce0000000f00 */
[----:B------:R-:W-:Y:S05]  /*31f0*/  WARPSYNC.COLLECTIVE R77, `(.L_x_22126) ;  /* 0x000000004d087348 */ /* 0x000fea0003c00000 */
[----:B------:R0:W1:Y:S02]  /*3200*/  SHFL.BFLY P6, R78, R80, R79, R82 ;  /* 0x0c00004f504e7389 */ /* 0x00006400000c0052 */
[----:B01----:R-:W-:Y:S05]  /*3210*/  ENDCOLLECTIVE ;  /* 0x000000000000791b */ /* 0x003fea0003800000 */
.L_x_22126:
[----:B------:R-:W-:Y:S01]  /*3220*/  HFMA2 R79, -RZ, RZ, 0, 9.5367431640625e-07 ;  /* 0x00000010ff4f7431 */ /* 0x000fe200000001ff */
[----:B------:R-:W-:-:S05]  /*3230*/  MOV R73, R78 ;  /* 0x0000004e00497202 */ /* 0x000fca0000000f00 */
[----:B------:R-:W-:-:S05]  /*3240*/  FADD.FTZ R73, R76, R73 ;  /* 0x000000494c497221 */ /* 0x000fca0000010000 */
[----:B------:R-:W-:-:S07]  /*3250*/  MOV R80, R73 ;  /* 0x0000004900507202 */ /* 0x000fce0000000f00 */
[----:B------:R-:W-:Y:S05]  /*3260*/  WARPSYNC.COLLECTIVE R77, `(.L_x_22127) ;  /* 0x000000004d087348 */ /* 0x000fea0003c00000 */
[----:B------:R0:W1:Y:S02]  /*3270*/  SHFL.BFLY P6, R78, R80, R79, R82 ;  /* 0x0c00004f504e7389 */ /* 0x00006400000c0052 */
[----:B01----:R-:W-:Y:S05]  /*3280*/  ENDCOLLECTIVE ;  /* 0x000000000000791b */ /* 0x003fea0003800000 */
.L_x_22127:
[----:B------:R-:W-:Y:S05]  /*3290*/  BRA `(.L_x_22128) ;  /* 0xffffffe800447947 */ /* 0x000fea000383ffff */
.L_x_22129:
        /* <DEDUP_REMOVED lines=14> */
.L_x_37324:


//--------------------- .text._ZN10layer_norm13ln_fwd_kernelINS_13Kernel_traitsI6__halfS2_fS2_fjLj1024ELj1ELj4ELj1ELj16ENS_18Kernel_traits_baseILj1024ES2_S2_fS2_fjLj128EEEEELb0ELb0ELb0ELb1EEEvNS_9FwdParamsE --------------------------
	.section	.text._ZN10layer_norm13ln_fwd_kernelINS_13Kernel_traitsI6__halfS2_fS2_fjLj1024ELj1ELj4ELj1ELj16ENS_18Kernel_traits_baseILj1024ES2_S2_fS2_fjLj128EEEEELb0ELb0ELb0ELb1EEEvNS_9FwdParamsE,"ax",@progbits
	.align	128
        .global         _ZN10layer_norm13ln_fwd_kernelINS_13Kernel_traitsI6__halfS2_fS2_fjLj1024ELj1ELj4ELj1ELj16ENS_18Kernel_traits_baseILj1024ES2_S2_fS2_fjLj128EEEEELb0ELb0ELb0ELb1EEEvNS_9FwdParamsE
        .type           _ZN10layer_norm13ln_fwd_kernelINS_13Kernel_traitsI6__halfS2_fS2_fjLj1024ELj1ELj4ELj1ELj16ENS_18Kernel_traits_baseILj1024ES2_S2_fS2_fjLj128EEEEELb0ELb0ELb0ELb1EEEvNS_9FwdParamsE,@function
        .size           _ZN10layer_norm13ln_fwd_kernelINS_13Kernel_traitsI6__halfS2_fS2_fjLj1024ELj1ELj4ELj1ELj16ENS_18Kernel_traits_baseILj1024ES2_S2_fS2_fjLj128EEEEELb0ELb0ELb0ELb1EEEvNS_9FwdParamsE,(.L_x_37325 - _ZN10layer_norm13ln_fwd_kernelINS_13Kernel_traitsI6__halfS2_fS2_fjLj1024ELj1ELj4ELj1ELj16ENS_18Kernel_traits_baseILj1024ES2_S2_fS2_fjLj128EEEEELb0ELb0ELb0ELb1EEEvNS_9FwdParamsE)
        .other          _ZN10layer_norm13ln_fwd_kernelINS_13Kernel_traitsI6__halfS2_fS2_fjLj1024ELj1ELj4ELj1ELj16ENS_18Kernel_traits_baseILj1024ES2_S2_fS2_fjLj128EEEEELb0ELb0ELb0ELb1EEEvNS_9FwdParamsE,@"STO_CUDA_ENTRY STV_DEFAULT"
_ZN10layer_norm13ln_fwd_kernelINS_13Kernel_traitsI6__halfS2_fS2_fjLj1024ELj1ELj4ELj1ELj16ENS_18Kernel_traits_baseILj1024ES2_S2_fS2_fjLj128EEEEELb0ELb0ELb0ELb1EEEvNS_9FwdParamsE:
.text._ZN10layer_norm13ln_fwd_kernelINS_13Kernel_traitsI6__halfS2_fS2_fjLj1024ELj1ELj4ELj1ELj16ENS_18Kernel_traits_baseILj1024ES2_S2_fS2_fjLj128EEEEELb0ELb0ELb0ELb1EEEvNS_9FwdParamsE:
        /* <DEDUP_REMOVED lines=57> */
[----:B------:R-:W-:-:S02]  /*0390*/  @P0 MOV R6, R29 ;  /* 0x0000001d00060202 */ /* 0x000fc40000000f00 */
[----:B------:R-:W-:Y:S01]  /*03a0*/  @P0 MOV R7, R30 ;  /* 0x0000001e00070202 */ /* 0x000fe20000000f00 */
[----:B------:R-:W-:Y:S01]  /*03b0*/  UISETP.NE.AND.EX UP0, UPT, UR5, URZ, UPT, UP0 ;  /* 0x000000ff0500728c */ /* 0x000fe2000bf05300 */
        /* <DEDUP_REMOVED lines=9> */
[----:B------:R-:W-:Y:S01]  /*0450*/  MOV R9, R36 ;  /* 0x0000002400097202 */ /* 0x000fe20000000f00 */
[----:B------:R-:W-:Y:S06]  /*0460*/  BRA.U UP0, `(.L_x_22130) ;  /* 0x0000001d00847547 */ /* 0x000fec000b800000 */
[----:B------:R-:W0:Y:S01]  /*0470*/  LDCU.64 UR4, c[0x0][0x3a0] ;  /* 0x00007400ff0477ac */ /* 0x000e220008000a00 */
[----:B------:R-:W1:Y:S01]  /*0480*/  LDCU UR8, c[0x0][0x388] ;  /* 0x00007100ff0877ac */ /* 0x000e620008000800 */
[----:B------:R-:W2:Y:S01]  /*0490*/  LDCU.U8 UR9, c[0x0][0x410] ;  /* 0x00008200ff0977ac */ /* 0x000ea20008000000 */
[----:B------:R-:W3:Y:S01]  /*04a0*/  LDCU UR10, c[0x0][0x448] ;  /* 0x00008900ff0a77ac */ /* 0x000ee20008000800 */
[----:B0-----:R-:W-:-:S04]  /*04b0*/  UISETP.NE.U32.AND UP0, UPT, UR4, URZ, UPT ;  /* 0x000000ff0400728c */ /* 0x001fc8000bf05070 */
[----:B-123--:R-:W-:-:S11]  /*04c0*/  UISETP.NE.AND.EX UP0, UPT, UR5, URZ, UPT, UP0 ;  /* 0x000000ff0500728c */ /* 0x00efd6000bf05300 */
.L_x_22140:
[----:B------:R-:W0:Y:S01]  /*04d0*/  LDC.64 R56, c[0x0][0x390] ;  /* 0x0000e400ff387b82 */ /* 0x000e220000000a00 */
[----:B-1----:R-:W-:-:S05]  /*04e0*/  IMAD R28, R9, UR8, RZ ;  /* 0x00000008091c7c24 */ /* 0x002fca000f8e02ff */
        /* <DEDUP_REMOVED lines=9> */
[----:B------:R-:W3:Y:S01]  /*0580*/  LDG.E.128 R36, desc[UR6][R40.64+0x10] ;  /* 0x0000100628247981 */ /* 0x000ee2000c1e1d00 */
[--C-:B-----5:R-:W-:Y:S02]  /*0590*/  HADD2.F32 R43, -RZ, R32.reuse.H0_H0 ;  /* 0x20000020ff2b7230 */ /* 0x120fe40000004100 */
[----:B------:R-:W-:Y:S02]  /*05a0*/  HADD2.F32 R32, -RZ, R32.H1_H1 ;  /* 0x30000020ff207230 */ /* 0x000fe40000004100 */
[--C-:B------:R-:W-:Y:S02]  /*05b0*/  HADD2.F32 R45, -RZ, R33.reuse.H0_H0 ;  /* 0x20000021ff2d7230 */ /* 0x100fe40000004100 */
[----:B------:R-:W-:-:S02]  /*05c0*/  HADD2.F32 R42, -RZ, R33.H1_H1 ;  /* 0x30000021ff2a7230 */ /* 0x000fc40000004100 */
[--C-:B------:R-:W-:Y:S02]  /*05d0*/  HADD2.F32 R33, -RZ, R34.reuse.H0_H0 ;  /* 0x20000022ff217230 */ /* 0x100fe40000004100 */
[----:B------:R-:W-:Y:S02]  /*05e0*/  HADD2.F32 R34, -RZ, R34.H1_H1 ;  /* 0x30000022ff227230 */ /* 0x000fe40000004100 */
[--C-:B------:R-:W-:Y:S02]  /*05f0*/  HADD2.F32 R47, -RZ, R35.reuse.H0_H0 ;  /* 0x20000023ff2f7230 */ /* 0x100fe40000004100 */
[----:B------:R-:W-:Y:S02]  /*0600*/  HADD2.F32 R44, -RZ, R35.H1_H1 ;  /* 0x30000023ff2c7230 */ /* 0x000fe40000004100 */
        /* <DEDUP_REMOVED lines=9> */
.L_x_22131:
[--C-:B-----5:R-:W-:Y:S02]  /*06a0*/  HADD2.F32 R28, -RZ, R32.reuse.H0_H0 ;  /* 0x20000020ff1c7230 */ /* 0x120fe40000004100 */
[----:B------:R-:W-:Y:S02]  /*06b0*/  HADD2.F32 R29, -RZ, R32.H1_H1 ;  /* 0x30000020ff1d7230 */ /* 0x000fe40000004100 */
[--C-:B------:R-:W-:Y:S02]  /*06c0*/  HADD2.F32 R30, -RZ, R33.reuse.H0_H0 ;  /* 0x20000021ff1e7230 */ /* 0x100fe40000004100 */
[----:B------:R-:W-:Y:S02]  /*06d0*/  HADD2.F32 R31, -RZ, R33.H1_H1 ;  /* 0x30000021ff1f7230 */ /* 0x000fe40000004100 */
[--C-:B------:R-:W-:Y:S02]  /*06e0*/  HADD2.F32 R32, -RZ, R34.reuse.H0_H0 ;  /* 0x20000022ff207230 */ /* 0x100fe40000004100 */
[----:B------:R-:W-:-:S02]  /*06f0*/  HADD2.F32 R33, -RZ, R34.H1_H1 ;  /* 0x30000022ff217230 */ /* 0x000fc40000004100 */
[--C-:B------:R-:W-:Y:S02]  /*0700*/  HADD2.F32 R34, -RZ, R35.reuse.H0_H0 ;  /* 0x20000023ff227230 */ /* 0x100fe40000004100 */
[----:B------:R-:W-:-:S07]  /*0710*/  HADD2.F32 R35, -RZ, R35.H1_H1 ;  /* 0x30000023ff237230 */ /* 0x000fce0000004100 */
.L_x_22132:
        /* <DEDUP_REMOVED lines=29> */
.L_x_22133:
[--C-:B0----5:R-:W-:Y:S02]  /*08f0*/  HADD2.F32 R36, -RZ, R40.reuse.H0_H0 ;  /* 0x20000028ff247230 */ /* 0x121fe40000004100 */
[----:B------:R-:W-:Y:S02]  /*0900*/  HADD2.F32 R37, -RZ, R40.H1_H1 ;  /* 0x30000028ff257230 */ /* 0x000fe40000004100 */
[--C-:B------:R-:W-:Y:S02]  /*0910*/  HADD2.F32 R38, -RZ, R41.reuse.H0_H0 ;  /* 0x20000029ff267230 */ /* 0x100fe40000004100 */
[----:B------:R-:W-:Y:S02]  /*0920*/  HADD2.F32 R39, -RZ, R41.H1_H1 ;  /* 0x30000029ff277230 */ /* 0x000fe40000004100 */
[--C-:B------:R-:W-:Y:S02]  /*0930*/  HADD2.F32 R40, -RZ, R42.reuse.H0_H0 ;  /* 0x2000002aff287230 */ /* 0x100fe40000004100 */
[----:B------:R-:W-:-:S02]  /*0940*/  HADD2.F32 R41, -RZ, R42.H1_H1 ;  /* 0x3000002aff297230 */ /* 0x000fc40000004100 */
[--C-:B------:R-:W-:Y:S02]  /*0950*/  HADD2.F32 R42, -RZ, R43.reuse.H0_H0 ;  /* 0x2000002bff2a7230 */ /* 0x100fe40000004100 */
[----:B------:R-:W-:-:S07]  /*0960*/  HADD2.F32 R43, -RZ, R43.H1_H1 ;  /* 0x3000002bff2b7230 */ /* 0x000fce0000004100 */
.L_x_22134:
        /* <DEDUP_REMOVED lines=28> */
.L_x_22135:
        /* <DEDUP_REMOVED lines=8> */
.L_x_22136:
        /* <DEDUP_REMOVED lines=28> */
.L_x_22137:
[--C-:B-----5:R-:W-:Y:S02]  /*0d70*/  HADD2.F32 R60, -RZ, R52.reuse.H0_H0 ;  /* 0x20000034ff3c7230 */ /* 0x120fe40000004100 */
[----:B------:R-:W-:Y:S02]  /*0d80*/  HADD2.F32 R61, -RZ, R52.H1_H1 ;  /* 0x30000034ff3d7230 */ /* 0x000fe40000004100 */
[--C-:B------:R-:W-:Y:S02]  /*0d90*/  HADD2.F32 R62, -RZ, R53.reuse.H0_H0 ;  /* 0x20000035ff3e7230 */ /* 0x100fe40000004100 */
[----:B------:R-:W-:Y:S02]  /*0da0*/  HADD2.F32 R63, -RZ, R53.H1_H1 ;  /* 0x30000035ff3f7230 */ /* 0x000fe40000004100 */
[--C-:B------:R-:W-:Y:S02]  /*0db0*/  HADD2.F32 R56, -RZ, R54.reuse.H0_H0 ;  /* 0x20000036ff387230 */ /* 0x100fe40000004100 */
[----:B------:R-:W-:-:S02]  /*0dc0*/  HADD2.F32 R57, -RZ, R54.H1_H1 ;  /* 0x30000036ff397230 */ /* 0x000fc40000004100 */
[--C-:B0-----:R-:W-:Y:S02]  /*0dd0*/  HADD2.F32 R58, -RZ, R55.reuse.H0_H0 ;  /* 0x20000037ff3a7230 */ /* 0x101fe40000004100 */
[----:B------:R-:W-:-:S07]  /*0de0*/  HADD2.F32 R59, -RZ, R55.H1_H1 ;  /* 0x30000037ff3b7230 */ /* 0x000fce0000004100 */
.L_x_22138:
        /* <DEDUP_REMOVED lines=123> */
.L_x_22162:
[----:B------:R-:W2:Y:S01]  /*15a0*/  S2R R55, SR_TID.X ;  /* 0x0000000000377919 */ /* 0x000ea20000002100 */
[----:B------:R-:W-:Y:S01]  /*15b0*/  FMUL.FTZ R52, R76, R76 ;  /* 0x0000004c4c347220 */ /* 0x000fe20000410000 */
[----:B------:R-:W-:Y:S01]  /*15c0*/  ISETP.NE.AND P0, PT, RZ, UR9, PT ;  /* 0x00000009ff007c0c */ /* 0x000fe2000bf05270 */
[----:B-1----:R-:W-:Y:S01]  /*15d0*/  FADD.FTZ R54, R81, R73 ;  /* 0x0000004951367221 */ /* 0x002fe20000010000 */
[----:B------:R-:W-:Y:S02]  /*15e0*/  HADD2.F32 R78, -RZ, R11.H1_H1 ;  /* 0x3000000bff4e7230 */ /* 0x000fe40000004100 */
[----:B------:R-:W-:Y:S01]  /*15f0*/  FSEL R52, R52, RZ, P0 ;  /* 0x000000ff34347208 */ /* 0x000fe20000000000 */
[----:B------:R-:W-:Y:S01]  /*1600*/  FFMA.FTZ R77, R54, R77, UR10 ;  /* 0x0000000a364d7e23 */ /* 0x000fe2000801004d */
[----:B------:R-:W-:Y:S01]  /*1610*/  FSEL R53, R76, RZ, !P0 ;  /* 0x000000ff4c357208 */ /* 0x000fe20004000000 */
[--C-:B------:R-:W-:Y:S02]  /*1620*/  HADD2.F32 R80, -RZ, R18.reuse.H1_H1 ;  /* 0x30000012ff507230 */ /* 0x100fe40000004100 */
[----:B------:R-:W-:Y:S01]  /*1630*/  FADD.FTZ R52, R77, R52 ;  /* 0x000000344d347221 */ /* 0x000fe20000010000 */
[----:B------:R-:W-:-:S02]  /*1640*/  HADD2.F32 R54, -RZ, R18.H0_H0 ;  /* 0x20000012ff367230 */ /* 0x000fc40000004100 */
[C---:B------:R-:W-:Y:S01]  /*1650*/  FADD.FTZ R29, -R53.reuse, R29 ;  /* 0x0000001d351d7221 */ /* 0x040fe20000010100 */
[C---:B------:R-:W-:Y:S01]  /*1660*/  FADD.FTZ R79, -R53.reuse, R34 ;  /* 0x00000022354f7221 */ /* 0x040fe20000010100 */
[C---:B0-----:R-:W-:Y:S01]  /*1670*/  FADD.FTZ R81, -R53.reuse, R36 ;  /* 0x0000002435517221 */ /* 0x041fe20000010100 */
[C---:B------:R-:W-:Y:S01]  /*1680*/  FADD.FTZ R73, -R53.reuse, R30 ;  /* 0x0000001e35497221 */ /* 0x040fe20000010100 */
[----:B------:R-:W0:Y:S01]  /*1690*/  MUFU.RSQ R52, R52 ;  /* 0x0000003400347308 */ /* 0x000e220000001400 */
[C---:B------:R-:W-:Y:S01]  /*16a0*/  FADD.FTZ R77, -R53.reuse, R32 ;  /* 0x00000020354d7221 */ /* 0x040fe20000010100 */
[--C-:B------:R-:W-:Y:S02]  /*16b0*/  HADD2.F32 R34, -RZ, R69.reuse.H1_H1 ;  /* 0x30000045ff227230 */ /* 0x100fe40000004100 */
[C---:B------:R-:W-:Y:S01]  /*16c0*/  FADD.FTZ R31, -R53.reuse, R31 ;  /* 0x0000001f351f7221 */ /* 0x040fe20000010100 */
[----:B------:R-:W-:Y:S02]  /*16d0*/  HADD2.F32 R36, -RZ, R12.H1_H1 ;  /* 0x3000000cff247230 */ /* 0x000fe40000004100 */
[----:B------:R-:W-:Y:S01]  /*16e0*/  FADD.FTZ R85, -R53, R40 ;  /* 0x0000002835557221 */ /* 0x000fe20000010100 */
[----:B------:R-:W-:-:S02]  /*16f0*/  HADD2.F32 R30, -RZ, R69.H0_H0 ;  /* 0x20000045ff1e7230 */ /* 0x000fc40000004100 */
[C---:B------:R-:W-:Y:S01]  /*1700*/  FADD.FTZ R33, -R53.reuse, R33 ;  /* 0x0000002135217221 */ /* 0x040fe20000010100 */
[----:B------:R-:W-:Y:S02]  /*1710*/  HADD2.F32 R32, -RZ, R12.H0_H0 ;  /* 0x2000000cff207230 */ /* 0x000fe40000004100 */
[C---:B------:R-:W-:Y:S01]  /*1720*/  FADD.FTZ R40, -R53.reuse, R63 ;  /* 0x0000003f35287221 */ /* 0x040fe20000010100 */
[----:B------:R-:W-:Y:S02]  /*1730*/  HADD2.F32 R63, -RZ, R13.H0_H0 ;  /* 0x2000000dff3f7230 */ /* 0x000fe40000004100 */
[C---:B------:R-:W-:Y:S01]  /*1740*/  FADD.FTZ R83, -R53.reuse, R38 ;  /* 0x0000002635537221 */ /* 0x040fe20000010100 */
[C---:B------:R-:W-:Y:S01]  /*1750*/  FADD.FTZ R89, -R53.reuse, R44 ;  /* 0x0000002c35597221 */ /* 0x040fe20000010100 */
[C---:B------:R-:W-:Y:S01]  /*1760*/  FADD.FTZ R91, -R53.reuse, R46 ;  /* 0x0000002e355b7221 */ /* 0x040fe20000010100 */
[----:B------:R-:W-:Y:S01]  /*1770*/  FADD.FTZ R87, -R53, R42 ;  /* 0x0000002a35577221 */ /* 0x000fe20000010100 */
[----:B--2---:R-:W-:Y:S01]  /*1780*/  LOP3.LUT P0, RZ, R55, 0x1f, RZ, 0xc0, !PT ;  /* 0x0000001f37ff7812 */ /* 0x004fe2000780c0ff */
[----:B------:R-:W-:Y:S01]  /*1790*/  FADD.FTZ R55, -R53, R28 ;  /* 0x0000001c35377221 */ /* 0x000fe20000010100 */
[----:B0-----:R-:W-:Y:S01]  /*17a0*/  FMUL.FTZ R29, R52, R29 ;  /* 0x0000001d341d7220 */ /* 0x001fe20000410000 */
[----:B------:R-:W-:-:S02]  /*17b0*/  HADD2.F32 R38, -RZ, R14.H0_H0 ;  /* 0x2000000eff267230 */ /* 0x000fc40000004100 */
[C---:B------:R-:W-:Y:S01]  /*17c0*/  FMUL.FTZ R31, R52.reuse, R31 ;  /* 0x0000001f341f7220 */ /* 0x040fe20000410000 */
[C---:B------:R-:W-:Y:S01]  /*17d0*/  FMUL.FTZ R28, R52.reuse, R55 ;  /* 0x00000037341c7220 */ /* 0x040fe20000410000 */
[----:B------:R-:W-:Y:S01]  /*17e0*/  FFMA.FTZ R55, R29, R34, R36 ;  /* 0x000000221d377223 */ /* 0x000fe20000010024 */
[--C-:B------:R-:W-:Y:S02]  /*17f0*/  HADD2.F32 R29, -RZ, R68.reuse.H0_H0 ;  /* 0x20000044ff1d7230 */ /* 0x100fe40000004100 */
[----:B------:R-:W-:Y:S01]  /*1800*/  FMUL.FTZ R34, R52, R73 ;  /* 0x0000004934227220 */ /* 0x000fe20000410000 */
[----:B------:R-:W-:Y:S01]  /*1810*/  FFMA.FTZ R28, R28, R30, R32 ;  /* 0x0000001e1c1c7223 */ /* 0x000fe20000010020 */
[----:B------:R-:W-:Y:S02]  /*1820*/  HADD2.F32 R30, -RZ, R68.H1_H1 ;  /* 0x30000044ff1e7230 */ /* 0x000fe40000004100 */
[----:B------:R-:W-:Y:S01]  /*1830*/  FMUL.FTZ R77, R52, R77 ;  /* 0x0000004d344d7220 */ /* 0x000fe20000410000 */
[----:B------:R-:W-:-:S02]  /*1840*/  HADD2.F32 R32, -RZ, R13.H1_H1 ;  /* 0x3000000dff207230 */ /* 0x000fc40000004100 */
[----:B------:R-:W-:Y:S01]  /*1850*/  FMUL.FTZ R42, R52, R33 ;  /* 0x00000021342a7220 */ /* 0x000fe20000410000 */
[--C-:B------:R-:W-:Y:S02]  /*1860*/  HADD2.F32 R36, -RZ, R67.reuse.H0_H0 ;  /* 0x20000043ff247230 */ /* 0x100fe40000004100 */
[C---:B------:R-:W-:Y:S01]  /*1870*/  FADD.FTZ R35, -R53.reuse, R35 ;  /* 0x0000002335237221 */ /* 0x040fe20000010100 */
[----:B------:R-:W-:Y:S02]  /*1880*/  HADD2.F32 R44, -RZ, R67.H1_H1 ;  /* 0x30000043ff2c7230 */ /* 0x000fe40000004100 */
[----:B------:R-:W-:Y:S01]  /*1890*/  FFMA.FTZ R34, R34, R29, R63 ;  /* 0x0000001d22227223 */ /* 0x000fe2000001003f */
[----:B------:R-:W-:Y:S02]  /*18a0*/  HADD2.F32 R46, -RZ, R14.H1_H1 ;  /* 0x3000000eff2e7230 */ /* 0x000fe40000004100 */
[----:B------:R-:W-:Y:S01]  /*18b0*/  FADD.FTZ R37, -R53, R37 ;  /* 0x0000002535257221 */ /* 0x000fe20000010100 */
[----:B------:R-:W-:Y:S01]  /*18c0*/  FFMA.FTZ R29, R31, R30, R32 ;  /* 0x0000001e1f1d7223 */ /* 0x000fe20000010020 */
[----:B------:R-:W-:Y:S01]  /*18d0*/  FFMA.FTZ R33, R77, R36, R38 ;  /* 0x000000244d217223 */ /* 0x000fe20000010026 */
[----:B------:R-:W-:-:S02]  /*18e0*/  HADD2.F32 R31, -RZ, R66.H0_H0 ;  /* 0x20000042ff1f7230 */ /* 0x000fc40000004100 */
[----:B------:R-:W-:Y:S01]  /*18f0*/  FFMA.FTZ R30, R42, R44, R46 ;  /* 0x0000002c2a1e7223 */ /* 0x000fe2000001002e */
[--C-:B------:R-:W-:Y:S02]  /*1900*/  HADD2.F32 R63, -RZ, R15.reuse.H0_H0 ;  /* 0x2000000fff3f7230 */ /* 0x100fe40000004100 */
[C---:B------:R-:W-:Y:S01]  /*1910*/  FMUL.FTZ R46, R52.reuse, R79 ;  /* 0x0000004f342e7220 */ /* 0x040fe20000410000 */
[----:B------:R-:W-:Y:S02]  /*1920*/  HADD2.F32 R32, -RZ, R66.H1_H1 ;  /* 0x30000042ff207230 */ /* 0x000fe40000004100 */
[C---:B------:R-:W-:Y:S01]  /*1930*/  FMUL.FTZ R35, R52.reuse, R35 ;  /* 0x0000002334237220 */ /* 0x040fe20000410000 */
[----:B------:R-:W-:Y:S02]  /*1940*/  HADD2.F32 R36, -RZ, R15.H1_H1 ;  /* 0x3000000fff247230 */ /* 0x000fe40000004100 */
[----:B------:R-:W-:Y:S01]  /*1950*/  FMUL.FTZ R81, R52, R81 ;  /* 0x0000005134517220 */ /* 0x000fe20000410000 */
[----:B------:R-:W-:-:S02]  /*1960*/  HADD2.F32 R38, -RZ, R65.H0_H0 ;  /* 0x20000041ff267230 */ /* 0x000fc40000004100 */
[----:B------:R-:W-:Y:S01]  /*1970*/  FMUL.FTZ R44, R52, R37 ;  /* 0x00000025342c7220 */ /* 0x000fe20000410000 */
[--C-:B------:R-:W-:Y:S02]  /*1980*/  HADD2.F32 R42, -RZ, R16.reuse.H0_H0 ;  /* 0x20000010ff2a7230 */ /* 0x100fe40000004100 */
[C---:B------:R-:W-:Y:S01]  /*1990*/  FADD.FTZ R39, -R53.reuse, R39 ;  /* 0x0000002735277221 */ /* 0x040fe20000010100 */
[----:B------:R-:W-:Y:S02]  /*19a0*/  HADD2.F32 R73, -RZ, R65.H1_H1 ;  /* 0x30000041ff497230 */ /* 0x000fe40000004100 */
[----:B------:R-:W-:Y:S01]  /*19b0*/  FADD.FTZ R41, -R53, R41 ;  /* 0x0000002935297221 */ /* 0x000fe20000010100 */
[----:B------:R-:W-:Y:S02]  /*19c0*/  HADD2.F32 R77, -RZ, R16.H1_H1 ;  /* 0x30000010ff4d7230 */ /* 0x000fe40000004100 */
[----:B------:R-:W-:Y:S01]  /*19d0*/  FFMA.FTZ R46, R46, R31, R63 ;  /* 0x0000001f2e2e7223 */ /* 0x000fe2000001003f */
[----:B------:R-:W-:Y:S01]  /*19e0*/  FFMA.FTZ R31, R35, R32, R36 ;  /* 0x00000020231f7223 */ /* 0x000fe20000010024 */
[----:B------:R-:W-:Y:S01]  /*19f0*/  FFMA.FTZ R37, R81, R38, R42 ;  /* 0x0000002651257223 */ /* 0x000fe2000001002a */
[----:B------:R-:W-:-:S02]  /*1a00*/  HADD2.F32 R36, -RZ, R64.H0_H0 ;  /* 0x20000040ff247230 */ /* 0x000fc40000004100 */
[----:B------:R-:W-:Y:S01]  /*1a10*/  FFMA.FTZ R32, R44, R73, R77 ;  /* 0x000000492c207223 */ /* 0x000fe2000001004d */
[--C-:B------:R-:W-:Y:S02]  /*1a20*/  HADD2.F32 R38, -RZ, R17.reuse.H0_H0 ;  /* 0x20000011ff267230 */ /* 0x100fe40000004100 */
[C---:B------:R-:W-:Y:S01]  /*1a30*/  FMUL.FTZ R83, R52.reuse, R83 ;  /* 0x0000005334537220 */ /* 0x040fe20000410000 */
[----:B------:R-:W-:Y:S02]  /*1a40*/  HADD2.F32 R42, -RZ, R64.H1_H1 ;  /* 0x30000040ff2a7230 */ /* 0x000fe40000004100 */
[----:B------:R-:W-:Y:S01]  /*1a50*/  FADD.FTZ R93, -R53, R48 ;  /* 0x00000030355d7221 */ /* 0x000fe20000010100 */
[----:B------:R-:W-:Y:S02]  /*1a60*/  HADD2.F32 R44, -RZ, R17.H1_H1 ;  /* 0x30000011ff2c7230 */ /* 0x000fe40000004100 */
[C---:B------:R-:W-:Y:S01]  /*1a70*/  FMUL.FTZ R35, R52.reuse, R39 ;  /* 0x0000002734237220 */ /* 0x040fe20000410000 */
[----:B------:R-:W-:Y:S01]  /*1a80*/  FMUL.FTZ R41, R52, R41 ;  /* 0x0000002934297220 */ /* 0x000fe20000410000 */
[----:B------:R-:W-:-:S02]  /*1a90*/  HADD2.F32 R48, -RZ, R11.H0_H0 ;  /* 0x2000000bff307230 */ /* 0x000fc40000004100 */
[C---:B------:R-:W-:Y:S01]  /*1aa0*/  FMUL.FTZ R85, R52.reuse, R85 ;  /* 0x0000005534557220 */ /* 0x040fe20000410000 */
[----:B------:R-:W-:Y:S01]  /*1ab0*/  FADD.FTZ R43, -R53, R43 ;  /* 0x0000002b352b7221 */ /* 0x000fe20000010100 */
[----:B------:R-:W-:Y:S01]  /*1ac0*/  FFMA.FTZ R39, R83, R36, R38 ;  /* 0x0000002453277223 */ /* 0x000fe20000010026 */
[----:B------:R-:W-:Y:S01]  /*1ad0*/  FADD.FTZ R45, -R53, R45 ;  /* 0x0000002d352d7221 */ /* 0x000fe20000010100 */
        /* <DEDUP_REMOVED lines=9> */
[C---:B------:R-:W-:Y:S01]  /*1b70*/  FMUL.FTZ R89, R52.reuse, R89 ;  /* 0x0000005934597220 */ /* 0x040fe20000410000 */
[----:B------:R-:W-:Y:S02]  /*1b80*/  HADD2.F32 R48, -RZ, R0.H0_H0 ;  /* 0x20000000ff307230 */ /* 0x000fe40000004100 */
[----:B------:R-:W-:Y:S01]  /*1b90*/  FMUL.FTZ R45, R52, R45 ;  /* 0x0000002d342d7220 */ /* 0x000fe20000410000 */
[----:B------:R-:W-:Y:S02]  /*1ba0*/  HADD2.F32 R54, -RZ, R20.H0_H0 ;  /* 0x20000014ff367230 */ /* 0x000fe40000004100 */
[----:B------:R-:W-:Y:S01]  /*1bb0*/  FADD.FTZ R47, -R53, R47 ;  /* 0x0000002f352f7221 */ /* 0x000fe20000010100 */
[----:B------:R-:W-:-:S02]  /*1bc0*/  HADD2.F32 R78, -RZ, R0.H1_H1 ;  /* 0x30000000ff4e7230 */ /* 0x000fc40000004100 */
[----:B------:R-:W-:Y:S01]  /*1bd0*/  FFMA.FTZ R80, R80, R35, R41 ;  /* 0x0000002350507223 */ /* 0x000fe20000010029 */
[----:B------:R-:W-:Y:S02]  /*1be0*/  HADD2.F32 R82, -RZ, R20.H1_H1 ;  /* 0x30000014ff527230 */ /* 0x000fe40000004100 */
[----:B------:R-:W-:Y:S01]  /*1bf0*/  FADD.FTZ R49, -R53, R49 ;  /* 0x0000003135317221 */ /* 0x000fe20000010100 */
[----:B------:R-:W-:Y:S01]  /*1c00*/  FFMA.FTZ R35, R43, R36, R44 ;  /* 0x000000242b237223 */ /* 0x000fe2000001002c */
[----:B------:R-:W-:Y:S01]  /*1c10*/  FFMA.FTZ R36, R89, R48, R54 ;  /* 0x0000003059247223 */ /* 0x000fe20000010036 */
[--C-:B------:R-:W-:Y:S02]  /*1c20*/  HADD2.F32 R54, -RZ, R2.reuse.H1_H1 ;  /* 0x30000002ff367230 */ /* 0x100fe40000004100 */
[----:B------:R-:W-:Y:S01]  /*1c30*/  FFMA.FTZ R43, R45, R78, R82 ;  /* 0x0000004e2d2b7223 */ /* 0x000fe20000010052 */
[----:B------:R-:W-:Y:S02]  /*1c40*/  HADD2.F32 R78, -RZ, R21.H1_H1 ;  /* 0x30000015ff4e7230 */ /* 0x000fe40000004100 */
[----:B------:R-:W-:Y:S01]  /*1c50*/  FMUL.FTZ R47, R52, R47 ;  /* 0x0000002f342f7220 */ /* 0x000fe20000410000 */
[----:B------:R-:W-:-:S02]  /*1c60*/  HADD2.F32 R44, -RZ, R2.H0_H0 ;  /* 0x20000002ff2c7230 */ /* 0x000fc40000004100 */
[C---:B------:R-:W-:Y:S01]  /*1c70*/  FMUL.FTZ R77, R52.reuse, R91 ;  /* 0x0000005b344d7220 */ /* 0x040fe20000410000 */
[----:B------:R-:W-:Y:S02]  /*1c80*/  HADD2.F32 R48, -RZ, R21.H0_H0 ;  /* 0x20000015ff307230 */ /* 0x000fe40000004100 */
[----:B------:R-:W-:Y:S01]  /*1c90*/  FMUL.FTZ R49, R52, R49 ;  /* 0x0000003134317220 */ /* 0x000fe20000410000 */
[----:B------:R-:W-:Y:S02]  /*1ca0*/  HADD2.F32 R86, -RZ, R3.H1_H1 ;  /* 0x30000003ff567230 */ /* 0x000fe40000004100 */
[C---:B------:R-:W-:Y:S01]  /*1cb0*/  FADD.FTZ R50, -R53.reuse, R50 ;  /* 0x0000003235327221 */ /* 0x040fe20000010100 */
        /* <DEDUP_REMOVED lines=9> */
[----:B------:R-:W-:Y:S01]  /*1d50*/  FMUL.FTZ R44, R52, R51 ;  /* 0x00000033342c7220 */ /* 0x000fe20000410000 */
[----:B------:R-:W-:Y:S02]  /*1d60*/  HADD2.F32 R49, -RZ, R23.H1_H1 ;  /* 0x30000017ff317230 */ /* 0x000fe40000004100 */
[----:B------:R-:W-:Y:S01]  /*1d70*/  FFMA.FTZ R51, R50, R41, R45 ;  /* 0x0000002932337223 */ /* 0x000fe2000001002d */
[----:B------:R-:W-:Y:S01]  /*1d80*/  FADD.FTZ R60, -R53, R60 ;  /* 0x0000003c353c7221 */ /* 0x000fe20000010100 */
[----:B------:R-:W-:-:S02]  /*1d90*/  HADD2.F32 R82, -RZ, R3.H0_H0 ;  /* 0x20000003ff527230 */ /* 0x000fc40000004100 */
[----:B------:R-:W-:Y:S01]  /*1da0*/  FMUL.FTZ R79, R52, R93 ;  /* 0x0000005d344f7220 */ /* 0x000fe20000410000 */
[----:B------:R-:W-:Y:S01]  /*1db0*/  FFMA.FTZ R50, R44, R47, R49 ;  /* 0x0000002f2c327223 */ /* 0x000fe20000010031 */
[----:B------:R-:W-:Y:S01]  /*1dc0*/  HADD2.F32 R84, -RZ, R22.H0_H0 ;  /* 0x20000016ff547230 */ /* 0x000fe20000004100 */
[----:B------:R-:W0:Y:S01]  /*1dd0*/  @!P1 LDC.64 R44, c[0x0][0x3c0] ;  /* 0x0000f000ff2c9b82 */ /* 0x000e220000000a00 */
[--C-:B------:R-:W-:Y:S02]  /*1de0*/  HADD2.F32 R73, -RZ, R5.reuse.H0_H0 ;  /* 0x20000005ff497230 */ /* 0x100fe40000004100 */
[----:B------:R-:W-:Y:S01]  /*1df0*/  FADD.FTZ R61, -R53, R61 ;  /* 0x0000003d353d7221 */ /* 0x000fe20000010100 */
[----:B------:R-:W-:Y:S02]  /*1e00*/  HADD2.F32 R81, -RZ, R24.H0_H0 ;  /* 0x20000018ff517230 */ /* 0x000fe40000004100 */
[----:B------:R-:W-:Y:S01]  /*1e10*/  FMUL.FTZ R48, R52, R60 ;  /* 0x0000003c34307220 */ /* 0x000fe20000410000 */
[----:B------:R-:W-:Y:S01]  /*1e20*/  FFMA.FTZ R79, R79, R82, R84 ;  /* 0x000000524f4f7223 */ /* 0x000fe20000010054 */
[----:B------:R-:W-:-:S02]  /*1e30*/  HADD2.F32 R82, -RZ, R5.H1_H1 ;  /* 0x30000005ff527230 */ /* 0x000fc40000004100 */
[----:B------:R-:W-:Y:S01]  /*1e40*/  FMUL.FTZ R61, R52, R61 ;  /* 0x0000003d343d7220 */ /* 0x000fe20000410000 */
[----:B------:R-:W-:Y:S02]  /*1e50*/  HADD2.F32 R84, -RZ, R24.H1_H1 ;  /* 0x30000018ff547230 */ /* 0x000fe40000004100 */
[----:B------:R-:W-:Y:S01]  /*1e60*/  FFMA.FTZ R48, R48, R73, R81 ;  /* 0x0000004930307223 */ /* 0x000fe20000010051 */
[----:B------:R-:W-:Y:S02]  /*1e70*/  HADD2.F32 R81, -RZ, R6.H1_H1 ;  /* 0x30000006ff517230 */ /* 0x000fe40000004100 */
[C---:B------:R-:W-:Y:S01]  /*1e80*/  FADD.FTZ R41, -R53.reuse, R57 ;  /* 0x0000003935297221 */ /* 0x040fe20000010100 */
[----:B------:R-:W-:Y:S02]  /*1e90*/  HADD2.F32 R85, -RZ, R25.H1_H1 ;  /* 0x30000019ff557230 */ /* 0x000fe40000004100 */
[----:B------:R-:W-:Y:S01]  /*1ea0*/  FMUL.FTZ R40, R52, R40 ;  /* 0x0000002834287220 */ /* 0x000fe20000410000 */
[----:B------:R-:W-:Y:S01]  /*1eb0*/  FADD.FTZ R87, -R53, R56 ;  /* 0x0000003835577221 */ /* 0x000fe20000010100 */
[----:B------:R-:W-:Y:S01]  /*1ec0*/  FFMA.FTZ R49, R61, R82, R84 ;  /* 0x000000523d317223 */ /* 0x000fe20000010054 */
[----:B------:R-:W-:Y:S01]  /*1ed0*/  FADD.FTZ R62, -R53, R62 ;  /* 0x0000003e353e7221 */ /* 0x000fe20000010100 */
[----:B------:R-:W-:-:S02]  /*1ee0*/  HADD2.F32 R60, -RZ, R7.H0_H0 ;  /* 0x20000007ff3c7230 */ /* 0x000fc40000004100 */
[C---:B------:R-:W-:Y:S01]  /*1ef0*/  FADD.FTZ R47, -R53.reuse, R58 ;  /* 0x0000003a352f7221 */ /* 0x040fe20000010100 */
[----:B------:R-:W-:Y:S02]  /*1f00*/  HADD2.F32 R84, -RZ, R26.H0_H0 ;  /* 0x2000001aff547230 */ /* 0x000fe40000004100 */
[----:B------:R-:W-:Y:S01]  /*1f10*/  FADD.FTZ R59, -R53, R59 ;  /* 0x0000003b353b7221 */ /* 0x000fe20000010100 */
[----:B------:R-:W-:Y:S01]  /*1f20*/  FMUL.FTZ R57, R52, R87 ;  /* 0x0000005734397220 */ /* 0x000fe20000410000 */
[----:B------:R-:W-:Y:S01]  /*1f30*/  FFMA.FTZ R53, R40, R81, R85 ;  /* 0x0000005128357223 */ /* 0x000fe20000010055 */
[C---:B------:R-:W-:Y:S01]  /*1f40*/  FMUL.FTZ R58, R52.reuse, R41 ;  /* 0x00000029343a7220 */ /* 0x040fe20000410000 */
[----:B------:R-:W1:Y:S01]  /*1f50*/  LDC.64 R82, c[0x0][0x428] ;  /* 0x00010a00ff527b82 */ /* 0x000e620000000a00 */
[----:B------:R-:W-:Y:S01]  /*1f60*/  FMUL.FTZ R56, R52, R62 ;  /* 0x0000003e34387220 */ /* 0x000fe20000410000 */
[----:B------:R-:W-:Y:S01]  /*1f70*/  FFMA.FTZ R57, R57, R60, R84 ;  /* 0x0000003c39397223 */ /* 0x000fe20000010054 */
[----:B------:R-:W-:-:S02]  /*1f80*/  HADD2.F32 R60, -RZ, R8.H0_H0 ;  /* 0x20000008ff3c7230 */ /* 0x000fc40000004100 */
[C---:B------:R-:W-:Y:S01]  /*1f90*/  FMUL.FTZ R47, R52.reuse, R47 ;  /* 0x0000002f342f7220 */ /* 0x040fe20000410000 */
[----:B------:R-:W-:Y:S01]  /*1fa0*/  HADD2.F32 R62, -RZ, R27.H0_H0 ;  /* 0x2000001bff3e7230 */ /* 0x000fe20000004100 */
[----:B------:R-:W-:Y:S01]  /*1fb0*/  F2FP.F16.F32.PACK_AB R31, R31, R46 ;  /* 0x0000002e1f1f723e */ /* 0x000fe200000000ff */
[----:B0-----:R-:W-:Y:S01]  /*1fc0*/  @!P1 IMAD.WIDE R86, R9, 0x4, R44 ;  /* 0x0000000409569825 */ /* 0x001fe200078e022c */
[----:B------:R-:W0:Y:S03]  /*1fd0*/  @!P0 LDC.64 R40, c[0x0][0x3c8] ;  /* 0x0000f200ff288b82 */ /* 0x000e260000000a00 */
[----:B------:R-:W-:Y:S01]  /*1fe0*/  FMUL.FTZ R44, R52, R59 ;  /* 0x0000003b342c7220 */ /* 0x000fe20000410000 */
[----:B------:R-:W-:Y:S01]  /*1ff0*/  FFMA.FTZ R59, R47, R60, R62 ;  /* 0x0000003c2f3b7223 */ /* 0x000fe2000001003e */
[----:B------:R-:W-:Y:S01]  /*2000*/  HADD2.F32 R61, -RZ, R6.H0_H0 ;  /* 0x20000006ff3d7230 */ /* 0x000fe20000004100 */
[----:B------:R-:W-:Y:S01]  /*2010*/  F2FP.F16.F32.PACK_AB R30, R30, R33 ;  /* 0x000000211e1e723e */ /* 0x000fe200000000ff */
[----:B------:R-:W-:Y:S01]  /*2020*/  HADD2.F32 R73, -RZ, R25.H0_H0 ;  /* 0x20000019ff497230 */ /* 0x000fe20000004100 */
[----:B------:R-:W-:Y:S01]  /*2030*/  F2FP.F16.F32.PACK_AB R33, R38, R39 ;  /* 0x000000272621723e */ /* 0x000fe200000000ff */
[----:B------:R-:W-:Y:S01]  /*2040*/  HADD2.F32 R81, -RZ, R8.H1_H1 ;  /* 0x30000008ff517230 */ /* 0x000fe20000004100 */
[----:B------:R-:W2:Y:S01]  /*2050*/  LDC.64 R46, c[0x0][0x380] ;  /* 0x0000e000ff2e7b82 */ /* 0x000ea20000000a00 */
[----:B------:R-:W-:-:S02]  /*2060*/  HADD2.F32 R85, -RZ, R27.H1_H1 ;  /* 0x3000001bff557230 */ /* 0x000fc40000004100 */
[----:B------:R-:W-:Y:S01]  /*2070*/  FFMA.FTZ R56, R56, R61, R73 ;  /* 0x0000003d38387223 */ /* 0x000fe20000010049 */
[----:B------:R-:W-:Y:S01]  /*2080*/  HADD2.F32 R61, -RZ, R7.H1_H1 ;  /* 0x30000007ff3d7230 */ /* 0x000fe20000004100 */
[----:B------:R-:W-:Y:S01]  /*2090*/  F2FP.F16.F32.PACK_AB R39, R50, R51 ;  /* 0x000000333227723e */ /* 0x000fe200000000ff */
[----:B------:R-:W-:Y:S02]  /*20a0*/  HADD2.F32 R73, -RZ, R26.H1_H1 ;  /* 0x3000001aff497230 */ /* 0x000fe40000004100 */
[----:B------:R-:W-:Y:S01]  /*20b0*/  FFMA.FTZ R60, R44, R81, R85 ;  /* 0x000000512c3c7223 */ /* 0x000fe20000010055 */
[----:B------:R-:W-:Y:S01]  /*20c0*/  F2FP.F16.F32.PACK_AB R29, R29, R34 ;  /* 0x000000221d1d723e */ /* 0x000fe200000000ff */
[----:B-1----:R-:W-:Y:S01]  /*20d0*/  IMAD.WIDE.U32 R44, R71, 0x10, R82 ;  /* 0x00000010472c7825 */ /* 0x002fe200078e0052 */
[----:B------:R-:W-:-:S03]  /*20e0*/  F2FP.F16.F32.PACK_AB R28, R55, R28 ;  /* 0x0000001c371c723e */ /* 0x000fc600000000ff */
[----:B------:R-:W-:Y:S01]  /*20f0*/  FFMA.FTZ R58, R58, R61, R73 ;  /* 0x0000003d3a3a7223 */ /* 0x000fe20000010049 */
[----:B------:R-:W-:Y:S01]  /*2100*/  F2FP.F16.F32.PACK_AB R35, R35, R80 ;  /* 0x000000502323723e */ /* 0x000fe200000000ff */
[----:B------:R-:W-:Y:S01]  /*2110*/  IMAD.WIDE.U32 R72, R72, 0x10, R82 ;  /* 0x0000001048487825 */ /* 0x000fe200078e0052 */
[----:B------:R-:W-:Y:S01]  /*2120*/  F2FP.F16.F32.PACK_AB R34, R63, R42 ;  /* 0x0000002a3f22723e */ /* 0x000fe200000000ff */
[----:B------:R1:W-:Y:S01]  /*2130*/  @!P1 STG.E desc[UR6][R86.64], R76 ;  /* 0x0000004c56009986 */ /* 0x0003e2000c101906 */
[----:B------:R-:W-:Y:S01]  /*2140*/  F2FP.F16.F32.PACK_AB R32, R32, R37 ;  /* 0x000000252020723e */ /* 0x000fe200000000ff */
[----:B0-----:R-:W-:Y:S01]  /*2150*/  @!P0 IMAD.WIDE R50, R9, 0x4, R40 ;  /* 0x0000000409328825 */ /* 0x001fe200078e0228 */
        /* <DEDUP_REMOVED lines=18> */
.L_x_22130:
[----:B------:R-:W0:Y:S01]  /*2280*/  LDCU.64 UR4, c[0x0][0x3a0] ;  /* 0x00007400ff0477ac */ /* 0x000e220008000a00 */
[----:B------:R-:W1:Y:S01]  /*2290*/  LDCU UR8, c[0x0][0x388] ;  /* 0x00007100ff0877ac */ /* 0x000e620008000800 */
[----:B------:R-:W2:Y:S01]  /*22a0*/  LDCU.U8 UR9, c[0x0][0x410] ;  /* 0x00008200ff0977ac */ /* 0x000ea20008000000 */
[----:B------:R-:W3:Y:S01]  /*22b0*/  LDCU UR10, c[0x0][0x448] ;  /* 0x00008900ff0a77ac */ /* 0x000ee20008000800 */
[----:B0-----:R-:W-:-:S04]  /*22c0*/  UISETP.NE.U32.AND UP0, UPT, UR4, URZ, UPT ;  /* 0x000000ff0400728c */ /* 0x001fc8000bf05070 */
[----:B-123--:R-:W-:-:S11]  /*22d0*/  UISETP.NE.AND.EX UP0, UPT, UR5, URZ, UPT, UP0 ;  /* 0x000000ff0500728c */ /* 0x00efd6000bf05300 */
.L_x_22150:
        /* <DEDUP_REMOVED lines=11> */
[----:B------:R-:W-:Y:S06]  /*2390*/  BRA.U !UP0, `(.L_x_22141) ;  /* 0x0000000108547547 */ /* 0x000fec000b800000 */
        /* <DEDUP_REMOVED lines=21> */
.L_x_22141:
[--C-:B-----5:R-:W-:Y:S02]  /*24f0*/  HADD2.F32 R32, -RZ, R28.reuse.H0_H0 ;  /* 0x2000001cff207230 */ /* 0x120fe40000004100 */
[----:B------:R-:W-:Y:S02]  /*2500*/  HADD2.F32 R34, -RZ, R28.H1_H1 ;  /* 0x3000001cff227230 */ /* 0x000fe40000004100 */
[--C-:B------:R-:W-:Y:S02]  /*2510*/  HADD2.F32 R36, -RZ, R29.reuse.H0_H0 ;  /* 0x2000001dff247230 */ /* 0x100fe40000004100 */
[C---:B------:R-:W-:Y:S01]  /*2520*/  FMUL.FTZ R28, R73.reuse, R32 ;  /* 0x00000020491c7220 */ /* 0x040fe20000410000 */
[----:B------:R-:W-:Y:S02]  /*2530*/  HADD2.F32 R38, -RZ, R29.H1_H1 ;  /* 0x3000001dff267230 */ /* 0x000fe40000004100 */
[----:B------:R-:W-:Y:S01]  /*2540*/  FMUL.FTZ R29, R73, R34 ;  /* 0x00000022491d7220 */ /* 0x000fe20000410000 */
[----:B------:R-:W-:-:S02]  /*2550*/  HADD2.F32 R40, -RZ, R30.H0_H0 ;  /* 0x2000001eff287230 */ /* 0x000fc40000004100 */
[----:B------:R-:W-:Y:S02]  /*2560*/  HADD2.F32 R42, -RZ, R30.H1_H1 ;  /* 0x3000001eff2a7230 */ /* 0x000fe40000004100 */
[C---:B------:R-:W-:Y:S01]  /*2570*/  FMUL.FTZ R30, R73.reuse, R36 ;  /* 0x00000024491e7220 */ /* 0x040fe20000410000 */
[--C-:B------:R-:W-:Y:S02]  /*2580*/  HADD2.F32 R44, -RZ, R31.reuse.H0_H0 ;  /* 0x2000001fff2c7230 */ /* 0x100fe40000004100 */
[C---:B------:R-:W-:Y:S01]  /*2590*/  FMUL.FTZ R32, R73.reuse, R40 ;  /* 0x0000002849207220 */ /* 0x040fe20000410000 */
[----:B------:R-:W-:Y:S02]  /*25a0*/  HADD2.F32 R46, -RZ, R31.H1_H1 ;  /* 0x3000001fff2e7230 */ /* 0x000fe40000004100 */
[C---:B------:R-:W-:Y:S01]  /*25b0*/  FMUL.FTZ R31, R73.reuse, R38 ;  /* 0x00000026491f7220 */ /* 0x040fe20000410000 */
[C---:B------:R-:W-:Y:S01]  /*25c0*/  FMUL.FTZ R33, R73.reuse, R42 ;  /* 0x0000002a49217220 */ /* 0x040fe20000410000 */
[C---:B------:R-:W-:Y:S01]  /*25d0*/  FMUL.FTZ R34, R73.reuse, R44 ;  /* 0x0000002c49227220 */ /* 0x040fe20000410000 */
[----:B------:R-:W-:-:S07]  /*25e0*/  FMUL.FTZ R35, R73, R46 ;  /* 0x0000002e49237220 */ /* 0x000fce0000410000 */
.L_x_22142:
        /* <DEDUP_REMOVED lines=29> */
.L_x_22143:
[--C-:B0----5:R-:W-:Y:S02]  /*27c0*/  HADD2.F32 R40, -RZ, R36.reuse.H0_H0 ;  /* 0x20000024ff287230 */ /* 0x121fe40000004100 */
        /* <DEDUP_REMOVED lines=15> */
.L_x_22144:
        /* <DEDUP_REMOVED lines=28> */
.L_x_22145:
        /* <DEDUP_REMOVED lines=16> */
.L_x_22146:
        /* <DEDUP_REMOVED lines=28> */
.L_x_22147:
[--C-:B-----5:R-:W-:Y:S02]  /*2d40*/  HADD2.F32 R60, -RZ, R53.reuse.H1_H1 ;  /* 0x30000035ff3c7230 */ /* 0x120fe40000004100 */
[----:B------:R-:W-:Y:S02]  /*2d50*/  HADD2.F32 R56, -RZ, R52.H0_H0 ;  /* 0x20000034ff387230 */ /* 0x000fe40000004100 */
[----:B------:R-:W-:Y:S02]  /*2d60*/  HADD2.F32 R62, -RZ, R54.H0_H0 ;  /* 0x20000036ff3e7230 */ /* 0x000fe40000004100 */
[C---:B0-----:R-:W-:Y:S01]  /*2d70*/  FMUL.FTZ R59, R73.reuse, R60 ;  /* 0x0000003c493b7220 */ /* 0x041fe20000410000 */
        /* <DEDUP_REMOVED lines=10> */
[----:B------:R-:W-:-:S02]  /*2e20*/  FMUL.FTZ R62, R73, R78 ;  /* 0x0000004e493e7220 */ /* 0x000fc40000410000 */
[----:B------:R-:W-:-:S07]  /*2e30*/  FMUL.FTZ R63, R73, R80 ;  /* 0x00000050493f7220 */ /* 0x000fce0000410000 */
.L_x_22148:
        /* <DEDUP_REMOVED lines=124> */
.L_x_22174:
[----:B------:R-:W-:Y:S01]  /*3600*/  FMUL.FTZ R52, R76, R76 ;  /* 0x0000004c4c347220 */ /* 0x000fe20000410000 */
[----:B------:R-:W-:Y:S01]  /*3610*/  ISETP.NE.AND P0, PT, RZ, UR9, PT ;  /* 0x00000009ff007c0c */ /* 0x000fe2000bf05270 */
[----:B-1----:R-:W-:Y:S01]  /*3620*/  FADD.FTZ R54, R81, R73 ;  /* 0x0000004951367221 */ /* 0x002fe20000010000 */
[----:B------:R-:W-:Y:S02]  /*3630*/  HADD2.F32 R78, -RZ, R0.H1_H1 ;  /* 0x30000000ff4e7230 */ /* 0x000fe40000004100 */
[----:B------:R-:W-:Y:S01]  /*3640*/  FSEL R52, R52, RZ, P0 ;  /* 0x000000ff34347208 */ /* 0x000fe20000000000 */
[----:B------:R-:W-:Y:S01]  /*3650*/  FFMA.FTZ R77, R54, R77, UR10 ;  /* 0x0000000a364d7e23 */ /* 0x000fe2000801004d */
        /* <DEDUP_REMOVED lines=9> */
[C---:B------:R-:W-:Y:S01]  /*36f0*/  FADD.FTZ R79, -R53.reuse, R34 ;  /* 0x00000022354f7221 */ /* 0x040fe20000010100 */
[C---:B0-----:R-:W-:Y:S01]  /*3700*/  FADD.FTZ R81, -R53.reuse, R36 ;  /* 0x0000002435517221 */ /* 0x041fe20000010100 */
[----:B------:R-:W-:Y:S02]  /*3710*/  HADD2.F32 R30, -RZ, R69.H0_H0 ;  /* 0x20000045ff1e7230 */ /* 0x000fe40000004100 */
[----:B------:R-:W-:Y:S01]  /*3720*/  FADD.FTZ R31, -R53, R31 ;  /* 0x0000001f351f7221 */ /* 0x000fe20000010100 */
[----:B------:R-:W-:-:S02]  /*3730*/  HADD2.F32 R32, -RZ, R12.H0_H0 ;  /* 0x2000000cff207230 */ /* 0x000fc40000004100 */
[C---:B------:R-:W-:Y:S01]  /*3740*/  FADD.FTZ R33, -R53.reuse, R33 ;  /* 0x0000002135217221 */ /* 0x040fe20000010100 */
        /* <DEDUP_REMOVED lines=8> */
[----:B------:R-:W-:Y:S01]  /*37d0*/  FADD.FTZ R40, -R53, R59 ;  /* 0x0000003b35287221 */ /* 0x000fe20000010100 */
[----:B------:R-:W-:-:S02]  /*37e0*/  HADD2.F32 R59, -RZ, R68.H0_H0 ;  /* 0x20000044ff3b7230 */ /* 0x000fc40000004100 */
[C---:B-1----:R-:W-:Y:S01]  /*37f0*/  FMUL.FTZ R28, R52.reuse, R55 ;  /* 0x00000037341c7220 */ /* 0x042fe20000410000 */
[C---:B------:R-:W-:Y:S01]  /*3800*/  FMUL.FTZ R29, R52.reuse, R29 ;  /* 0x0000001d341d7220 */ /* 0x040fe20000410000 */
[--C-:B------:R-:W-:Y:S02]  /*3810*/  HADD2.F32 R38, -RZ, R13.reuse.H1_H1 ;  /* 0x3000000dff267230 */ /* 0x100fe40000004100 */
[----:B------:R-:W-:Y:S01]  /*3820*/  FMUL.FTZ R77, R52, R77 ;  /* 0x0000004d344d7220 */ /* 0x000fe20000410000 */
[----:B------:R-:W-:Y:S01]  /*3830*/  FFMA.FTZ R28, R30, R28, R32 ;  /* 0x0000001c1e1c7223 */ /* 0x000fe20000010020 */
[----:B------:R-:W-:Y:S01]  /*3840*/  FFMA.FTZ R55, R34, R29, R36 ;  /* 0x0000001d22377223 */ /* 0x000fe20000010024 */
[----:B------:R-:W-:Y:S02]  /*3850*/  HADD2.F32 R32, -RZ, R13.H0_H0 ;  /* 0x2000000dff207230 */ /* 0x000fe40000004100 */
[----:B------:R-:W-:Y:S01]  /*3860*/  FMUL.FTZ R34, R52, R73 ;  /* 0x0000004934227220 */ /* 0x000fe20000410000 */
[----:B------:R-:W-:-:S02]  /*3870*/  HADD2.F32 R36, -RZ, R68.H1_H1 ;  /* 0x30000044ff247230 */ /* 0x000fc40000004100 */
[C---:B------:R-:W-:Y:S01]  /*3880*/  FMUL.FTZ R29, R52.reuse, R31 ;  /* 0x0000001f341d7220 */ /* 0x040fe20000410000 */
[--C-:B------:R-:W-:Y:S02]  /*3890*/  HADD2.F32 R42, -RZ, R67.reuse.H0_H0 ;  /* 0x20000043ff2a7230 */ /* 0x100fe40000004100 */
[----:B------:R-:W-:Y:S01]  /*38a0*/  FMUL.FTZ R30, R52, R33 ;  /* 0x00000021341e7220 */ /* 0x000fe20000410000 */
[--C-:B------:R-:W-:Y:S02]  /*38b0*/  HADD2.F32 R44, -RZ, R14.reuse.H0_H0 ;  /* 0x2000000eff2c7230 */ /* 0x100fe40000004100 */
[C---:B------:R-:W-:Y:S01]  /*38c0*/  FADD.FTZ R37, -R53.reuse, R37 ;  /* 0x0000002535257221 */ /* 0x040fe20000010100 */
[----:B------:R-:W-:Y:S02]  /*38d0*/  HADD2.F32 R46, -RZ, R67.H1_H1 ;  /* 0x30000043ff2e7230 */ /* 0x000fe40000004100 */
[----:B------:R-:W-:Y:S01]  /*38e0*/  FADD.FTZ R35, -R53, R35 ;  /* 0x0000002335237221 */ /* 0x000fe20000010100 */
[----:B------:R-:W-:-:S02]  /*38f0*/  HADD2.F32 R48, -RZ, R14.H1_H1 ;  /* 0x3000000eff307230 */ /* 0x000fc40000004100 */
[----:B------:R-:W-:Y:S01]  /*3900*/  FFMA.FTZ R34, R59, R34, R32 ;  /* 0x000000223b227223 */ /* 0x000fe20000010020 */
[----:B------:R-:W-:Y:S01]  /*3910*/  FFMA.FTZ R29, R36, R29, R38 ;  /* 0x0000001d241d7223 */ /* 0x000fe20000010026 */
[----:B------:R-:W-:Y:S01]  /*3920*/  FFMA.FTZ R33, R42, R77, R44 ;  /* 0x0000004d2a217223 */ /* 0x000fe2000001002c */
[----:B------:R-:W-:Y:S02]  /*3930*/  HADD2.F32 R59, -RZ, R66.H0_H0 ;  /* 0x20000042ff3b7230 */ /* 0x000fe40000004100 */
[----:B------:R-:W-:Y:S01]  /*3940*/  FFMA.FTZ R30, R46, R30, R48 ;  /* 0x0000001e2e1e7223 */ /* 0x000fe20000010030 */
[----:B------:R-:W-:Y:S02]  /*3950*/  HADD2.F32 R36, -RZ, R15.H0_H0 ;  /* 0x2000000fff247230 */ /* 0x000fe40000004100 */
        /* <DEDUP_REMOVED lines=8> */
[C---:B------:R-:W-:Y:S01]  /*39e0*/  FADD.FTZ R39, -R53.reuse, R39 ;  /* 0x0000002735277221 */ /* 0x040fe20000010100 */
[----:B------:R-:W-:Y:S02]  /*39f0*/  HADD2.F32 R42, -RZ, R65.H0_H0 ;  /* 0x20000041ff2a7230 */ /* 0x000fe40000004100 */
[----:B------:R-:W-:Y:S01]  /*3a00*/  FADD.FTZ R41, -R53, R41 ;  /* 0x0000002935297221 */ /* 0x000fe20000010100 */
[----:B------:R-:W-:-:S02]  /*3a10*/  HADD2.F32 R77, -RZ, R16.H0_H0 ;  /* 0x20000010ff4d7230 */ /* 0x000fc40000004100 */
[----:B------:R-:W-:Y:S01]  /*3a20*/  FFMA.FTZ R46, R59, R46, R36 ;  /* 0x0000002e3b2e7223 */ /* 0x000fe20000010024 */
[----:B------:R-:W-:Y:S01]  /*3a30*/  FFMA.FTZ R32, R44, R32, R48 ;  /* 0x000000202c207223 */ /* 0x000fe20000010030 */
[----:B------:R-:W-:Y:S01]  /*3a40*/  FFMA.FTZ R31, R38, R31, R73 ;  /* 0x0000001f261f7223 */ /* 0x000fe20000010049 */
[----:B------:R-:W-:Y:S02]  /*3a50*/  HADD2.F32 R59, -RZ, R64.H1_H1 ;  /* 0x30000040ff3b7230 */ /* 0x000fe40000004100 */
[----:B------:R-:W-:Y:S01]  /*3a60*/  FFMA.FTZ R37, R42, R81, R77 ;  /* 0x000000512a257223 */ /* 0x000fe2000001004d */
        /* <DEDUP_REMOVED lines=9> */
[C---:B------:R-:W-:Y:S01]  /*3b00*/  FADD.FTZ R43, -R53.reuse, R43 ;  /* 0x0000002b352b7221 */ /* 0x040fe20000010100 */
[----:B------:R-:W-:Y:S02]  /*3b10*/  HADD2.F32 R48, -RZ, R18.H0_H0 ;  /* 0x20000012ff307230 */ /* 0x000fe40000004100 */
[----:B------:R-:W-:Y:S01]  /*3b20*/  FADD.FTZ R45, -R53, R45 ;  /* 0x0000002d352d7221 */ /* 0x000fe20000010100 */
[----:B------:R-:W-:Y:S01]  /*3b30*/  FFMA.FTZ R38, R59, R38, R44 ;  /* 0x000000263b267223 */ /* 0x000fe2000001002c */
[----:B------:R-:W-:Y:S01]  /*3b40*/  FFMA.FTZ R59, R54, R41, R77 ;  /* 0x00000029363b7223 */ /* 0x000fe2000001004d */
[----:B------:R-:W-:Y:S01]  /*3b50*/  FFMA.FTZ R39, R36, R83, R35 ;  /* 0x0000005324277223 */ /* 0x000fe20000010023 */
[----:B------:R-:W-:Y:S01]  /*3b60*/  FFMA.FTZ R42, R73, R42, R48 ;  /* 0x0000002a492a7223 */ /* 0x000fe20000010030 */
        /* <DEDUP_REMOVED lines=8> */
[----:B------:R-:W-:-:S02]  /*3bf0*/  HADD2.F32 R48, -RZ, R10.H1_H1 ;  /* 0x3000000aff307230 */ /* 0x000fc40000004100 */
[C---:B------:R-:W-:Y:S01]  /*3c00*/  FADD.FTZ R47, -R53.reuse, R47 ;  /* 0x0000002f352f7221 */ /* 0x040fe20000010100 */
[----:B------:R-:W-:Y:S02]  /*3c10*/  HADD2.F32 R73, -RZ, R19.H1_H1 ;  /* 0x30000013ff497230 */ /* 0x000fe40000004100 */
[----:B------:R-:W-:Y:S01]  /*3c20*/  FADD.FTZ R49, -R53, R49 ;  /* 0x0000003135317221 */ /* 0x000fe20000010100 */
[----:B------:R-:W-:Y:S02]  /*3c30*/  HADD2.F32 R79, -RZ, R20.H1_H1 ;  /* 0x30000014ff4f7230 */ /* 0x000fe40000004100 */
[----:B------:R-:W-:Y:S01]  /*3c40*/  FFMA.FTZ R80, R41, R80, R44 ;  /* 0x0000005029507223 */ /* 0x000fe2000001002c */
[----:B------:R-:W-:Y:S01]  /*3c50*/  FFMA.FTZ R36, R77, R36, R54 ;  /* 0x000000244d247223 */ /* 0x000fe20000010036 */
        /* <DEDUP_REMOVED lines=12> */
[C---:B------:R-:W-:Y:S01]  /*3d20*/  FADD.FTZ R50, -R53.reuse, R50 ;  /* 0x0000003235327221 */ /* 0x040fe20000010100 */
[----:B------:R-:W-:Y:S02]  /*3d30*/  HADD2.F32 R78, -RZ, R3.H1_H1 ;  /* 0x30000003ff4e7230 */ /* 0x000fe40000004100 */
[C---:B------:R-:W-:Y:S01]  /*3d40*/  FADD.FTZ R51, -R53.reuse, R51 ;  /* 0x0000003335337221 */ /* 0x040fe20000010100 */
[----:B------:R-:W-:Y:S02]  /*3d50*/  HADD2.F32 R81, -RZ, R22.H1_H1 ;  /* 0x30000016ff517230 */ /* 0x000fe40000004100 */
[C---:B------:R-:W-:Y:S01]  /*3d60*/  FADD.FTZ R56, -R53.reuse, R56 ;  /* 0x0000003835387221 */ /* 0x040fe20000010100 */
[----:B------:R-:W-:Y:S01]  /*3d70*/  FADD.FTZ R57, -R53, R57 ;  /* 0x0000003935397221 */ /* 0x000fe20000010100 */
[----:B------:R-:W-:Y:S01]  /*3d80*/  FFMA.FTZ R77, R44, R77, R41 ;  /* 0x0000004d2c4d7223 */ /* 0x000fe20000010029 */
[----:B------:R-:W-:Y:S01]  /*3d90*/  FFMA.FTZ R54, R54, R47, R45 ;  /* 0x0000002f36367223 */ /* 0x000fe2000001002d */
[----:B------:R-:W-:Y:S01]  /*3da0*/  FFMA.FTZ R79, R48, R79, R73 ;  /* 0x0000004f304f7223 */ /* 0x000fe20000010049 */
[----:B------:R-:W-:Y:S01]  /*3db0*/  FFMA.FTZ R78, R78, R49, R81 ;  /* 0x000000314e4e7223 */ /* 0x000fe20000010051 */
[----:B------:R-:W-:-:S02]  /*3dc0*/  HADD2.F32 R45, -RZ, R4.H0_H0 ;  /* 0x20000004ff2d7230 */ /* 0x000fc40000004100 */
[C---:B------:R-:W-:Y:S01]  /*3dd0*/  FMUL.FTZ R50, R52.reuse, R50 ;  /* 0x0000003234327220 */ /* 0x040fe20000410000 */
[--C-:B------:R-:W-:Y:S02]  /*3de0*/  HADD2.F32 R44, -RZ, R23.reuse.H0_H0 ;  /* 0x20000017ff2c7230 */ /* 0x100fe40000004100 */
        /* <DEDUP_REMOVED lines=11> */
[C---:B------:R-:W-:Y:S01]  /*3ea0*/  FADD.FTZ R58, -R53.reuse, R58 ;  /* 0x0000003a353a7221 */ /* 0x040fe20000010100 */
[----:B------:R-:W-:Y:S02]  /*3eb0*/  HADD2.F32 R73, -RZ, R6.H1_H1 ;  /* 0x30000006ff497230 */ /* 0x000fe40000004100 */
[----:B------:R-:W-:Y:S01]  /*3ec0*/  FADD.FTZ R41, -R53, R62 ;  /* 0x0000003e35297221 */ /* 0x000fe20000010100 */
[----:B------:R-:W-:Y:S01]  /*3ed0*/  FFMA.FTZ R49, R86, R49, R81 ;  /* 0x0000003156317223 */ /* 0x000fe20000010051 */
[----:B------:R-:W-:-:S02]  /*3ee0*/  HADD2.F32 R86, -RZ, R25.H1_H1 ;  /* 0x30000019ff567230 */ /* 0x000fc40000004100 */
[C---:B------:R-:W-:Y:S01]  /*3ef0*/  FMUL.FTZ R40, R52.reuse, R40 ;  /* 0x0000002834287220 */ /* 0x040fe20000410000 */
[C---:B------:R-:W-:Y:S01]  /*3f00*/  FADD.FTZ R47, -R53.reuse, R60 ;  /* 0x0000003c352f7221 */ /* 0x040fe20000010100 */
[----:B------:R-:W-:Y:S02]  /*3f10*/  HADD2.F32 R57, -RZ, R6.H0_H0 ;  /* 0x20000006ff397230 */ /* 0x000fe40000004100 */
[C---:B------:R-:W-:Y:S01]  /*3f20*/  FADD.FTZ R61, -R53.reuse, R61 ;  /* 0x0000003d353d7221 */ /* 0x040fe20000010100 */
[----:B------:R-:W-:Y:S02]  /*3f30*/  HADD2.F32 R84, -RZ, R25.H0_H0 ;  /* 0x20000019ff547230 */ /* 0x000fe40000004100 */
[C---:B------:R-:W-:Y:S01]  /*3f40*/  FMUL.FTZ R56, R52.reuse, R58 ;  /* 0x0000003a34387220 */ /* 0x040fe20000410000 */
[--C-:B------:R-:W-:Y:S02]  /*3f50*/  HADD2.F32 R88, -RZ, R7.reuse.H0_H0 ;  /* 0x20000007ff587230 */ /* 0x100fe40000004100 */
[----:B------:R-:W-:Y:S01]  /*3f60*/  FADD.FTZ R63, -R53, R63 ;  /* 0x0000003f353f7221 */ /* 0x000fe20000010100 */
[----:B------:R-:W-:Y:S01]  /*3f70*/  HADD2.F32 R81, -RZ, R26.H0_H0 ;  /* 0x2000001aff517230 */ /* 0x000fe20000004100 */
[----:B------:R-:W0:Y:S01]  /*3f80*/  @!P1 LDC.64 R44, c[0x0][0x3c0] ;  /* 0x0000f000ff2c9b82 */ /* 0x000e220000000a00 */
[C---:B------:R-:W-:Y:S01]  /*3f90*/  FMUL.FTZ R47, R52.reuse, R47 ;  /* 0x0000002f342f7220 */ /* 0x040fe20000410000 */
[----:B------:R-:W-:Y:S01]  /*3fa0*/  FFMA.FTZ R53, R73, R40, R86 ;  /* 0x0000002849357223 */ /* 0x000fe20000010056 */
[----:B------:R-:W-:Y:S01]  /*3fb0*/  FMUL.FTZ R60, R52, R41 ;  /* 0x00000029343c7220 */ /* 0x000fe20000410000 */
[----:B------:R-:W-:Y:S01]  /*3fc0*/  FFMA.FTZ R56, R57, R56, R84 ;  /* 0x0000003839387223 */ /* 0x000fe20000010054 */
[----:B------:R-:W-:Y:S01]  /*3fd0*/  FFMA.FTZ R57, R88, R47, R81 ;  /* 0x0000002f58397223 */ /* 0x000fe20000010051 */
[----:B------:R-:W-:-:S02]  /*3fe0*/  HADD2.F32 R47, -RZ, R7.H1_H1 ;  /* 0x30000007ff2f7230 */ /* 0x000fc40000004100 */
[C---:B------:R-:W-:Y:S01]  /*3ff0*/  FMUL.FTZ R58, R52.reuse, R61 ;  /* 0x0000003d343a7220 */ /* 0x040fe20000410000 */
[----:B------:R-:W1:Y:S01]  /*4000*/  @!P1 LDC.64 R40, c[0x0][0x3c8] ;  /* 0x0000f200ff289b82 */ /* 0x000e620000000a00 */
[----:B------:R-:W-:Y:S01]  /*4010*/  HADD2.F32 R62, -RZ, R26.H1_H1 ;  /* 0x3000001aff3e7230 */ /* 0x000fe20000004100 */
[----:B------:R-:W-:Y:S01]  /*4020*/  F2FP.F16.F32.PACK_AB R31, R31, R46 ;  /* 0x0000002e1f1f723e */ /* 0x000fe200000000ff */
[--C-:B------:R-:W-:Y:S02]  /*4030*/  HADD2.F32 R73, -RZ, R8.reuse.H0_H0 ;  /* 0x20000008ff497230 */ /* 0x100fe40000004100 */
[----:B------:R-:W-:Y:S01]  /*4040*/  FMUL.FTZ R61, R52, R63 ;  /* 0x0000003f343d7220 */ /* 0x000fe20000410000 */
[--C-:B------:R-:W-:Y:S02]  /*4050*/  HADD2.F32 R86, -RZ, R27.reuse.H0_H0 ;  /* 0x2000001bff567230 */ /* 0x100fe40000004100 */
[----:B------:R-:W-:Y:S01]  /*4060*/  FFMA.FTZ R58, R47, R58, R62 ;  /* 0x0000003a2f3a7223 */ /* 0x000fe2000001003e */
[----:B------:R-:W-:Y:S01]  /*4070*/  HADD2.F32 R88, -RZ, R8.H1_H1 ;  /* 0x30000008ff587230 */ /* 0x000fe20000004100 */
[----:B------:R-:W2:Y:S01]  /*4080*/  LDC.64 R82, c[0x0][0x428] ;  /* 0x00010a00ff527b82 */ /* 0x000ea20000000a00 */
[----:B------:R-:W-:Y:S01]  /*4090*/  HADD2.F32 R81, -RZ, R27.H1_H1 ;  /* 0x3000001bff517230 */ /* 0x000fe20000004100 */
[----:B------:R-:W-:Y:S01]  /*40a0*/  F2FP.F16.F32.PACK_AB R30, R30, R33 ;  /* 0x000000211e1e723e */ /* 0x000fe200000000ff */
[----:B------:R-:W-:Y:S01]  /*40b0*/  FFMA.FTZ R60, R73, R60, R86 ;  /* 0x0000003c493c7223 */ /* 0x000fe20000010056 */
[----:B------:R-:W-:-:S02]  /*40c0*/  F2FP.F16.F32.PACK_AB R33, R38, R39 ;  /* 0x000000272621723e */ /* 0x000fc400000000ff */
[----:B------:R-:W-:Y:S01]  /*40d0*/  FFMA.FTZ R61, R88, R61, R81 ;  /* 0x0000003d583d7223 */ /* 0x000fe20000010051 */
[----:B------:R-:W-:Y:S01]  /*40e0*/  F2FP.F16.F32.PACK_AB R39, R50, R51 ;  /* 0x000000333227723e */ /* 0x000fe200000000ff */
[----:B------:R-:W3:Y:S01]  /*40f0*/  LDC.64 R46, c[0x0][0x380] ;  /* 0x0000e000ff2e7b82 */ /* 0x000ee20000000a00 */
[----:B0-----:R-:W-:Y:S01]  /*4100*/  @!P1 IMAD.WIDE R84, R9, 0x4, R44 ;  /* 0x0000000409549825 */ /* 0x001fe200078e022c */
[----:B------:R-:W-:Y:S02]  /*4110*/  F2FP.F16.F32.PACK_AB R29, R29, R34 ;  /* 0x000000221d1d723e */ /* 0x000fe400000000ff */
[----:B------:R-:W-:Y:S02]  /*4120*/  F2FP.F16.F32.PACK_AB R28, R55, R28 ;  /* 0x0000001c371c723e */ /* 0x000fe400000000ff */
[----:B------:R-:W-:Y:S01]  /*4130*/  F2FP.F16.F32.PACK_AB R35, R35, R80 ;  /* 0x000000502323723e */ /* 0x000fe200000000ff */
[----:B------:R0:W-:Y:S01]  /*4140*/  @!P1 STG.E desc[UR6][R84.64], R76 ;  /* 0x0000004c54009986 */ /* 0x0001e2000c101906 */
[----:B-1----:R-:W-:Y:S01]  /*4150*/  @!P1 IMAD.WIDE R50, R9, 0x4, R40 ;  /* 0x0000000409329825 */ /* 0x002fe200078e0228 */
[----:B------:R-:W-:-:S02]  /*4160*/  F2FP.F16.F32.PACK_AB R34, R59, R42 ;  /* 0x0000002a3b22723e */ /* 0x000fc400000000ff */
[----:B------:R-:W-:Y:S02]  /*4170*/  F2FP.F16.F32.PACK_AB R32, R32, R37 ;  /* 0x000000252020723e */ /* 0x000fe400000000ff */
[----:B------:R-:W-:Y:S01]  /*4180*/  F2FP.F16.F32.PACK_AB R38, R78, R79 ;  /* 0x0000004f4e26723e */ /* 0x000fe200000000ff */
[----:B------:R0:W-:Y:S01]  /*4190*/  @!P1 STG.E desc[UR6][R50.64], R52 ;  /* 0x0000003432009986 */ /* 0x0001e2000c101906 */
[----:B------:R-:W-:Y:S01]  /*41a0*/  F2FP.F16.F32.PACK_AB R37, R54, R77 ;  /* 0x0000004d3625723e */ /* 0x000fe200000000ff */
[--C-:B--2---:R-:W-:Y:S01]  /*41b0*/  IMAD.WIDE.U32 R44, R71, 0x10, R82.reuse ;  /* 0x00000010472c7825 */ /* 0x104fe200078e0052 */
        /* <DEDUP_REMOVED lines=8> */
[----:B------:R0:W-:Y:S01]  /*4240*/  STG.E.128 desc[UR6][R72.64], R32 ;  /* 0x0000002048007986 */ /* 0x0001e2000c101d06 */
[----:B---3--:R-:W-:Y:S01]  /*4250*/  LEA R9, R46, R9, 0x2 ;  /* 0x000000092e097211 */ /* 0x008fe200078e10ff */
[----:B------:R-:W-:-:S02]  /*4260*/  IMAD.WIDE.U32 R82, R75, 0x10, R82 ;  /* 0x000000104b527825 */ /* 0x000fc400078e0052 */
[----:B------:R0:W-:Y:S01]  /*4270*/  STG.E.128 desc[UR6][R62.64], R36 ;  /* 0x000000243e007986 */ /* 0x0001e2000c101d06 */
[----:B------:R-:W-:-:S03]  /*4280*/  ISETP.GE.AND P0, PT, R9, R47, PT ;  /* 0x0000002f0900720c */ /* 0x000fc60003f06270 */
[----:B------:R0:W-:Y:S10]  /*4290*/  STG.E.128 desc[UR6][R82.64], R40 ;  /* 0x0000002852007986 */ /* 0x0001f4000c101d06 */
[----:B------:R-:W-:Y:S05]  /*42a0*/  @!P0 BRA `(.L_x_22150) ;  /* 0xffffffe0000c8947 */ /* 0x000fea000383ffff */
[----:B------:R-:W-:Y:S05]  /*42b0*/  EXIT ;  /* 0x000000000000794d */ /* 0x000fea0003800000 */
.L_x_22139:
[----:B------:R-:W-:Y:S01]  /*42c0*/  HFMA2 R53, -RZ, RZ, 0, 5.9604644775390625e-08 ;  /* 0x00000001ff357431 */ /* 0x000fe200000001ff */
[----:B------:R-:W-:Y:S01]  /*42d0*/  BSSY B0, `(.L_x_22151) ;  /* 0x0000006000007945 */ /* 0x000fe20003800000 */
[----:B------:R-:W-:Y:S02]  /*42e0*/  MOV R52, 0x1f ;  /* 0x0000001f00347802 */ /* 0x000fe40000000f00 */
[----:B------:R-:W-:-:S07]  /*42f0*/  MOV R55, 0xffffffff ;  /* 0xffffffff00377802 */ /* 0x000fce0000000f00 */
[----:B------:R-:W-:Y:S05]  /*4300*/  WARPSYNC.COLLECTIVE R55, `(.L_x_22152) ;  /* 0x0000000037087348 */ /* 0x000fea0003c00000 */
[----:B------:R0:W1:Y:S02]  /*4310*/  SHFL.BFLY P0, R73, R54, R53, R52 ;  /* 0x0c00003536497389 */ /* 0x0000640000000034 */
[----:B01----:R-:W-:Y:S05]  /*4320*/  ENDCOLLECTIVE ;  /* 0x000000000000791b */ /* 0x003fea0003800000 */
.L_x_22152:
[----:B------:R-:W-:Y:S05]  /*4330*/  BSYNC B0 ;  /* 0x0000000000007941 */ /* 0x000fea0003800000 */
.L_x_22151:
        /* <DEDUP_REMOVED lines=8> */
.L_x_22153:
[----:B------:R-:W-:Y:S02]  /*43c0*/  HFMA2 R53, -RZ, RZ, 0, 2.384185791015625e-07 ;  /* 0x00000004ff357431 */ /* 0x000fe400000001ff */
[----:B------:R-:W-:-:S05]  /*43d0*/  FADD.FTZ R78, R54, R73 ;  /* 0x00000049364e7221 */ /* 0x000fca0000010000 */
[----:B------:R-:W-:-:S07]  /*43e0*/  MOV R54, R78 ;  /* 0x0000004e00367202 */ /* 0x000fce0000000f00 */
[----:B------:R-:W-:Y:S05]  /*43f0*/  WARPSYNC.COLLECTIVE R55, `(.L_x_22154) ;  /* 0x0000000037087348 */ /* 0x000fea0003c00000 */
[----:B------:R0:W1:Y:S02]  /*4400*/  SHFL.BFLY P0, R73, R54, R53, R52 ;  /* 0x0c00003536497389 */ /* 0x0000640000000034 */
[----:B01----:R-:W-:Y:S05]  /*4410*/  ENDCOLLECTIVE ;  /* 0x000000000000791b */ /* 0x003fea0003800000 */
.L_x_22154:
[----:B------:R-:W-:Y:S02]  /*4420*/  HFMA2 R53, -RZ, RZ, 0, 4.76837158203125e-07 ;  /* 0x00000008ff357431 */ /* 0x000fe400000001ff */
[----:B------:R-:W-:-:S05]  /*4430*/  FADD.FTZ R79, R78, R73 ;  /* 0x000000494e4f7221 */ /* 0x000fca0000010000 */
[----:B------:R-:W-:-:S07]  /*4440*/  MOV R54, R79 ;  /* 0x0000004f00367202 */ /* 0x000fce0000000f00 */
[----:B------:R-:W-:Y:S05]  /*4450*/  WARPSYNC.COLLECTIVE R55, `(.L_x_22155) ;  /* 0x0000000037087348 */ /* 0x000fea0003c00000 */
[----:B------:R0:W1:Y:S02]  /*4460*/  SHFL.BFLY P0, R73, R54, R53, R52 ;  /* 0x0c00003536497389 */ /* 0x0000640000000034 */
[----:B01----:R-:W-:Y:S05]  /*4470*/  ENDCOLLECTIVE ;  /* 0x000000000000791b */ /* 0x003fea0003800000 */
.L_x_22155:
[----:B------:R-:W-:Y:S02]  /*4480*/  HFMA2 R53, -RZ, RZ, 0, 9.5367431640625e-07 ;  /* 0x00000010ff357431 */ /* 0x000fe400000001ff */
[----:B------:R-:W-:-:S05]  /*4490*/  FADD.FTZ R80, R79, R73 ;  /* 0x000000494f507221 */ /* 0x000fca0000010000 */
[----:B------:R-:W-:-:S07]  /*44a0*/  MOV R54, R80 ;  /* 0x0000005000367202 */ /* 0x000fce0000000f00 */
[----:B------:R-:W-:Y:S05]  /*44b0*/  WARPSYNC.COLLECTIVE R55, `(.L_x_22156) ;  /* 0x0000000037087348 */ /* 0x000fea0003c00000 */
[----:B------:R0:W1:Y:S02]  /*44c0*/  SHFL.BFLY P0, R73, R54, R53, R52 ;  /* 0x0c00003536497389 */ /* 0x0000640000000034 */
[----:B01----:R-:W-:Y:S05]  /*44d0*/  ENDCOLLECTIVE ;  /* 0x000000000000791b */ /* 0x003fea0003800000 */
.L_x_22156:
        /* <DEDUP_REMOVED lines=71> */
.L_x_22157:
[----:B------:R-:W-:Y:S02]  /*4950*/  HFMA2 R53, -RZ, RZ, 0, 1.1920928955078125e-07 ;  /* 0x00000002ff357431 */ /* 0x000fe400000001ff */
[----:B------:R-:W-:-:S05]  /*4960*/  FADD.FTZ R78, R54, R73 ;  /* 0x00000049364e7221 */ /* 0x000fca0000010000 */
[----:B------:R-:W-:-:S07]  /*4970*/  MOV R54, R78 ;  /* 0x0000004e00367202 */ /* 0x000fce0000000f00 */
[----:B------:R-:W-:Y:S05]  /*4980*/  WARPSYNC.COLLECTIVE R55, `(.L_x_22158) ;  /* 0x0000000037087348 */ /* 0x000fea0003c00000 */
[----:B------:R0:W1:Y:S02]  /*4990*/  SHFL.BFLY P0, R73, R54, R53, R52 ;  /* 0x0c00003536497389 */ /* 0x0000640000000034 */
[----:B01----:R-:W-:Y:S05]  /*49a0*/  ENDCOLLECTIVE ;  /* 0x000000000000791b */ /* 0x003fea0003800000 */
.L_x_22158:
[----:B------:R-:W-:Y:S02]  /*49b0*/  HFMA2 R53, -RZ, RZ, 0, 2.384185791015625e-07 ;  /* 0x00000004ff357431 */ /* 0x000fe400000001ff */
[----:B------:R-:W-:-:S05]  /*49c0*/  FADD.FTZ R79, R78, R73 ;  /* 0x000000494e4f7221 */ /* 0x000fca0000010000 */
[----:B------:R-:W-:-:S07]  /*49d0*/  MOV R54, R79 ;  /* 0x0000004f00367202 */ /* 0x000fce0000000f00 */
[----:B------:R-:W-:Y:S05]  /*49e0*/  WARPSYNC.COLLECTIVE R55, `(.L_x_22159) ;  /* 0x0000000037087348 */ /* 0x000fea0003c00000 */
[----:B------:R0:W1:Y:S02]  /*49f0*/  SHFL.BFLY P0, R73, R54, R53, R52 ;  /* 0x0c00003536497389 */ /* 0x0000640000000034 */
[----:B01----:R-:W-:Y:S05]  /*4a00*/  ENDCOLLECTIVE ;  /* 0x000000000000791b */ /* 0x003fea0003800000 */
.L_x_22159:
[----:B------:R-:W-:Y:S02]  /*4a10*/  HFMA2 R53, -RZ, RZ, 0, 4.76837158203125e-07 ;  /* 0x00000008ff357431 */ /* 0x000fe400000001ff */
[----:B------:R-:W-:-:S05]  /*4a20*/  FADD.FTZ R80, R79, R73 ;  /* 0x000000494f507221 */ /* 0x000fca0000010000 */
[----:B------:R-:W-:-:S07]  /*4a30*/  MOV R54, R80 ;  /* 0x0000005000367202 */ /* 0x000fce0000000f00 */
[----:B------:R-:W-:Y:S05]  /*4a40*/  WARPSYNC.COLLECTIVE R55, `(.L_x_22160) ;  /* 0x0000000037087348 */ /* 0x000fea0003c00000 */
[----:B------:R0:W1:Y:S02]  /*4a50*/  SHFL.BFLY P0, R73, R54, R53, R52 ;  /* 0x0c00003536497389 */ /* 0x0000640000000034 */
[----:B01----:R-:W-:Y:S05]  /*4a60*/  ENDCOLLECTIVE ;  /* 0x000000000000791b */ /* 0x003fea0003800000 */
.L_x_22160:
[----:B------:R-:W-:Y:S02]  /*4a70*/  HFMA2 R53, -RZ, RZ, 0, 9.5367431640625e-07 ;  /* 0x00000010ff357431 */ /* 0x000fe400000001ff */
[----:B------:R-:W-:-:S05]  /*4a80*/  FADD.FTZ R81, R80, R73 ;  /* 0x0000004950517221 */ /* 0x000fca0000010000 */
[----:B------:R-:W-:-:S07]  /*4a90*/  MOV R54, R81 ;  /* 0x0000005100367202 */ /* 0x000fce0000000f00 */
[----:B------:R-:W-:Y:S05]  /*4aa0*/  WARPSYNC.COLLECTIVE R55, `(.L_x_22161) ;  /* 0x0000000037087348 */ /* 0x000fea0003c00000 */
[----:B------:R0:W1:Y:S02]  /*4ab0*/  SHFL.BFLY P0, R73, R54, R53, R52 ;  /* 0x0c00003536497389 */ /* 0x0000640000000034 */
[----:B01----:R-:W-:Y:S05]  /*4ac0*/  ENDCOLLECTIVE ;  /* 0x000000000000791b */ /* 0x003fea0003800000 */
.L_x_22161:
[----:B------:R-:W-:Y:S05]  /*4ad0*/  BRA `(.L_x_22162) ;  /* 0xffffffc800b07947 */ /* 0x000fea000383ffff */
.L_x_22149:
[----:B------:R-:W-:Y:S01]  /*4ae0*/  HFMA2 R52, -RZ, RZ, 0, 1.847743988037109375e-06 ;  /* 0x0000001fff347431 */ /* 0x000fe200000001ff */
[----:B------:R-:W-:Y:S01]  /*4af0*/  BSSY B0, `(.L_x_22163) ;  /* 0x0000006000007945 */ /* 0x000fe20003800000 */
[----:B------:R-:W-:Y:S02]  /*4b00*/  MOV R53, 0x1 ;  /* 0x0000000100357802 */ /* 0x000fe40000000f00 */
[----:B------:R-:W-:-:S07]  /*4b10*/  MOV R55, 0xffffffff ;  /* 0xffffffff00377802 */ /* 0x000fce0000000f00 */
[----:B------:R-:W-:Y:S05]  /*4b20*/  WARPSYNC.COLLECTIVE R55, `(.L_x_22164) ;  /* 0x0000000037087348 */ /* 0x000fea0003c00000 */
[----:B------:R0:W1:Y:S02]  /*4b30*/  SHFL.BFLY P0, R73, R54, R53, R52 ;  /* 0x0c00003536497389 */ /* 0x0000640000000034 */
[----:B01----:R-:W-:Y:S05]  /*4b40*/  ENDCOLLECTIVE ;  /* 0x000000000000791b */ /* 0x003fea0003800000 */
.L_x_22164:
[----:B------:R-:W-:Y:S05]  /*4b50*/  BSYNC B0 ;  /* 0x0000000000007941 */ /* 0x000fea0003800000 */
.L_x_22163:
        /* <DEDUP_REMOVED lines=8> */
.L_x_22165:
[----:B------:R-:W-:Y:S02]  /*4be0*/  HFMA2 R53, -RZ, RZ, 0, 2.384185791015625e-07 ;  /* 0x00000004ff357431 */ /* 0x000fe400000001ff */
[----:B------:R-:W-:-:S05]  /*4bf0*/  FADD.FTZ R78, R54, R73 ;  /* 0x00000049364e7221 */ /* 0x000fca0000010000 */
[----:B------:R-:W-:-:S07]  /*4c00*/  MOV R54, R78 ;  /* 0x0000004e00367202 */ /* 0x000fce0000000f00 */
[----:B------:R-:W-:Y:S05]  /*4c10*/  WARPSYNC.COLLECTIVE R55, `(.L_x_22166) ;  /* 0x0000000037087348 */ /* 0x000fea0003c00000 */
[----:B------:R0:W1:Y:S02]  /*4c20*/  SHFL.BFLY P0, R73, R54, R53, R52 ;  /* 0x0c00003536497389 */ /* 0x0000640000000034 */
[----:B01----:R-:W-:Y:S05]  /*4c30*/  ENDCOLLECTIVE ;  /* 0x000000000000791b */ /* 0x003fea0003800000 */
.L_x_22166:
[----:B------:R-:W-:Y:S02]  /*4c40*/  HFMA2 R53, -RZ, RZ, 0, 4.76837158203125e-07 ;  /* 0x00000008ff357431 */ /* 0x000fe400000001ff */
[----:B------:R-:W-:-:S05]  /*4c50*/  FADD.FTZ R79, R78, R73 ;  /* 0x000000494e4f7221 */ /* 0x000fca0000010000 */
[----:B------:R-:W-:-:S07]  /*4c60*/  MOV R54, R79 ;  /* 0x0000004f00367202 */ /* 0x000fce0000000f00 */
[----:B------:R-:W-:Y:S05]  /*4c70*/  WARPSYNC.COLLECTIVE R55, `(.L_x_22167) ;  /* 0x0000000037087348 */ /* 0x000fea0003c00000 */
[----:B------:R0:W1:Y:S02]  /*4c80*/  SHFL.BFLY P0, R73, R54, R53, R52 ;  /* 0x0c00003536497389 */ /* 0x0000640000000034 */
[----:B01----:R-:W-:Y:S05]  /*4c90*/  ENDCOLLECTIVE ;  /* 0x000000000000791b */ /* 0x003fea0003800000 */
.L_x_22167:
[----:B------:R-:W-:Y:S02]  /*4ca0*/  HFMA2 R53, -RZ, RZ, 0, 9.5367431640625e-07 ;  /* 0x00000010ff357431 */ /* 0x000fe400000001ff */
[----:B------:R-:W-:-:S05]  /*4cb0*/  FADD.FTZ R80, R79, R73 ;  /* 0x000000494f507221 */ /* 0x000fca0000010000 */
[----:B------:R-:W-:-:S07]  /*4cc0*/  MOV R54, R80 ;  /* 0x0000005000367202 */ /* 0x000fce0000000f00 */
[----:B------:R-:W-:Y:S05]  /*4cd0*/  WARPSYNC.COLLECTIVE R55, `(.L_x_22168) ;  /* 0x0000000037087348 */ /* 0x000fea0003c00000 */
[----:B------:R0:W1:Y:S02]  /*4ce0*/  SHFL.BFLY P0, R73, R54, R53, R52 ;  /* 0x0c00003536497389 */ /* 0x0000640000000034 */
[----:B01----:R-:W-:Y:S05]  /*4cf0*/  ENDCOLLECTIVE ;  /* 0x000000000000791b */ /* 0x003fea0003800000 */
.L_x_22168:
        /* <DEDUP_REMOVED lines=71> */
.L_x_22169:
[----:B------:R-:W-:Y:S02]  /*5170*/  HFMA2 R53, -RZ, RZ, 0, 1.1920928955078125e-07 ;  /* 0x00000002ff357431 */ /* 0x000fe400000001ff */
[----:B------:R-:W-:-:S05]  /*5180*/  FADD.FTZ R78, R54, R73 ;  /* 0x00000049364e7221 */ /* 0x000fca0000010000 */
[----:B------:R-:W-:-:S07]  /*5190*/  MOV R54, R78 ;  /* 0x0000004e00367202 */ /* 0x000fce0000000f00 */
[----:B------:R-:W-:Y:S05]  /*51a0*/  WARPSYNC.COLLECTIVE R55, `(.L_x_22170) ;  /* 0x0000000037087348 */ /* 0x000fea0003c00000 */
[----:B------:R0:W1:Y:S02]  /*51b0*/  SHFL.BFLY P0, R73, R54, R53, R52 ;  /* 0x0c00003536497389 */ /* 0x0000640000000034 */
[----:B01----:R-:W-:Y:S05]  /*51c0*/  ENDCOLLECTIVE ;  /* 0x000000000000791b */ /* 0x003fea0003800000 */
.L_x_22170:
[----:B------:R-:W-:Y:S02]  /*51d0*/  HFMA2 R53, -RZ, RZ, 0, 2.384185791015625e-07 ;  /* 0x00000004ff357431 */ /* 0x000fe400000001ff */
[----:B------:R-:W-:-:S05]  /*51e0*/  FADD.FTZ R79, R78, R73 ;  /* 0x000000494e4f7221 */ /* 0x000fca0000010000 */
[----:B------:R-:W-:-:S07]  /*51f0*/  MOV R54, R79 ;  /* 0x0000004f00367202 */ /* 0x000fce0000000f00 */
[----:B------:R-:W-:Y:S05]  /*5200*/  WARPSYNC.COLLECTIVE R55, `(.L_x_22171) ;  /* 0x0000000037087348 */ /* 0x000fea0003c00000 */
[----:B------:R0:W1:Y:S02]  /*5210*/  SHFL.BFLY P0, R73, R54, R53, R52 ;  /* 0x0c00003536497389 */ /* 0x0000640000000034 */
[----:B01----:R-:W-:Y:S05]  /*5220*/  ENDCOLLECTIVE ;  /* 0x000000000000791b */ /* 0x003fea0003800000 */
.L_x_22171:
[----:B------:R-:W-:Y:S02]  /*5230*/  HFMA2 R53, -RZ, RZ, 0, 4.76837158203125e-07 ;  /* 0x00000008ff357431 */ /* 0x000fe400000001ff */
[----:B------:R-:W-:-:S05]  /*5240*/  FADD.FTZ R80, R79, R73 ;  /* 0x000000494f507221 */ /* 0x000fca0000010000 */
[----:B------:R-:W-:-:S07]  /*5250*/  MOV R54, R80 ;  /* 0x0000005000367202 */ /* 0x000fce0000000f00 */
[----:B------:R-:W-:Y:S05]  /*5260*/  WARPSYNC.COLLECTIVE R55, `(.L_x_22172) ;  /* 0x0000000037087348 */ /* 0x000fea0003c00000 */
[----:B------:R0:W1:Y:S02]  /*5270*/  SHFL.BFLY P0, R73, R54, R53, R52 ;  /* 0x0c00003536497389 */ /* 0x0000640000000034 */
[----:B01----:R-:W-:Y:S05]  /*5280*/  ENDCOLLECTIVE ;  /* 0x000000000000791b */ /* 0x003fea0003800000 */
.L_x_22172:
[----:B------:R-:W-:Y:S02]  /*5290*/  HFMA2 R53, -RZ, RZ, 0, 9.5367431640625e-07 ;  /* 0x00000010ff357431 */ /* 0x000fe400000001ff */
[----:B------:R-:W-:-:S05]  /*52a0*/  FADD.FTZ R81, R80, R73 ;  /* 0x0000004950517221 */ /* 0x000fca0000010000 */
[----:B------:R-:W-:-:S07]  /*52b0*/  MOV R54, R81 ;  /* 0x0000005100367202 */ /* 0x000fce0000000f00 */
[----:B------:R-:W-:Y:S05]  /*52c0*/  WARPSYNC.COLLECTIVE R55, `(.L_x_22173) ;  /* 0x0000000037087348 */ /* 0x000fea0003c00000 */
[----:B------:R0:W1:Y:S02]  /*52d0*/  SHFL.BFLY P0, R73, R54, R53, R52 ;  /* 0x0c00003536497389 */ /* 0x0000640000000034 */
[----:B01----:R-:W-:Y:S05]  /*52e0*/  ENDCOLLECTIVE ;  /* 0x000000000000791b */ /* 0x003fea0003800000 */
.L_x_22173:
[----:B------:R-:W-:Y:S05]  /*52f0*/  BRA `(.L_x_22174) ;  /* 0xffffffe000c07947 */ /* 0x000fea000383ffff */
.L_x_22175:
        /* <DEDUP_REMOVED lines=16> */
.L_x_37325:


//--------------------- .text._ZN10layer_norm13ln_fwd_kernelINS_13Kernel_traitsI6__halfS2_fS2_fjLj1024ELj1ELj4ELj1ELj16ENS_18Kernel_traits_baseILj1024ES2_S2_fS2_fjLj128EEEEELb0ELb0ELb1ELb0EEEvNS_9FwdParamsE --------------------------
	.section	.text._ZN10layer_norm13ln_fwd_kernelINS_13Kernel_traitsI6__halfS2_fS2_fjLj1024ELj1ELj4ELj1ELj16ENS_18Kernel_traits_baseILj1024ES2_S2_fS2_fjLj128EEEEELb0ELb0ELb1ELb0EEEvNS_9FwdParamsE,"ax",@progbits
	.align	128
        .global         _ZN10layer_norm13ln_fwd_kernelINS_13Kernel_traitsI6__halfS2_fS2_fjLj1024ELj1ELj4ELj1ELj16ENS_18Kernel_traits_baseILj1024ES2_S2_fS2_fjLj128EEEEELb0ELb0ELb1ELb0EEEvNS_9FwdParamsE
        .type           _ZN10layer_norm13ln_fwd_kernelINS_13Kernel_traitsI6__halfS2_fS2_fjLj1024ELj1ELj4ELj1ELj16ENS_18Kernel_traits_baseILj1024ES2_S2_fS2_fjLj128EEEEELb0ELb0ELb1ELb0EEEvNS_9FwdParamsE,@function
        .size           _ZN10layer_norm13ln_fwd_kernelINS_13Kernel_traitsI6__halfS2_fS2_fjLj1024ELj1ELj4ELj1ELj16ENS_18Kernel_traits_baseILj1024ES2_S2_fS2_fjLj128EEEEELb0ELb0ELb1ELb0EEEvNS_9FwdParamsE,(.L_x_37326 - _ZN10layer_norm13ln_fwd_kernelINS_13Kernel_traitsI6__halfS2_fS2_fjLj1024ELj1ELj4ELj1ELj16ENS_18Kernel_traits_baseILj1024ES2_S2_fS2_fjLj128EEEEELb0ELb0ELb1ELb0EEEvNS_9FwdParamsE)
        .other          _ZN10layer_norm13ln_fwd_kernelINS_13Kernel_traitsI6__halfS2_fS2_fjLj1024ELj1ELj4ELj1ELj16ENS_18Kernel_traits_baseILj1024ES2_S2_fS2_fjLj128EEEEELb0ELb0ELb1ELb0EEEvNS_9FwdParamsE,@"STO_CUDA_ENTRY STV_DEFAULT"
_ZN10layer_norm13ln_fwd_kernelINS_13Kernel_traitsI6__halfS2_fS2_fjLj1024ELj1ELj4ELj1ELj16ENS_18Kernel_traits_baseILj1024ES2_S2_fS2_fjLj128EEEEELb0ELb0ELb1ELb0EEEvNS_9FwdParamsE:
.text._ZN10layer_norm13ln_fwd_kernelINS_13Kernel_traitsI6__halfS2_fS2_fjLj1024ELj1ELj4ELj1ELj16ENS_18Kernel_traits_baseILj1024ES2_S2_fS2_fjLj128EEEEELb0ELb0ELb1ELb0EEEvNS_9FwdParamsE:
        /* <DEDUP_REMOVED lines=52> */
.L_x_22177:
        /* <DEDUP_REMOVED lines=31> */
.L_x_22178:
[----:B------:R-:W-:Y:S05]  /*0530*/  BSYNC.RECONVERGENT B0 ;  /* 0x0000000000007941 */ /* 0x000fea0003800200 */
.L_x_22176:
[----:B------:R-:W0:Y:S02]  /*0540*/  LDCU UR4, c[0x0][0x384] ;  /* 0x00007080ff0477ac */ /* 0x000e240008000800 */
[----:B0-----:R-:W-:-:S13]  /*0550*/  ISETP.GE.AND P0, PT, R0, UR4, PT ;  /* 0x0000000400007c0c */ /* 0x001fda000bf06270 */
[----:B------:R-:W-:Y:S05]  /*0560*/  @P0 EXIT ;  /* 0x000000000000094d */ /* 0x000fea0003800000 */
[----:B------:R-:W0:Y:S01]  /*0570*/  LDCU.U8 UR4, c[0x0][0x410] ;  /* 0x00008200ff0477ac */ /* 0x000e220008000000 */
[----:B------:R-:W1:Y:S01]  /*0580*/  LDCU UR5, c[0x0][0x448] ;  /* 0x00008900ff0577ac */ /* 0x000e620008000800 */
[----:B------:R-:W2:Y:S01]  /*0590*/  LDCU.64 UR8, c[0x0][0x3a0] ;  /* 0x00007400ff0877ac */ /* 0x000ea20008000a00 */
[----:B0-----:R-:W-:-:S11]  /*05a0*/  UISETP.NE.AND UP1, UPT, UR4, URZ, UPT ;  /* 0x000000ff0400728c */ /* 0x001fd6000bf25270 */
.L_x_22212:
[----:B-123--:R-:W0:Y:S08]  /*05b0*/  LDC.64 R76, c[0x0][0x3f0] ;  /* 0x0000fc00ff4c7b82 */ /* 0x00ee300000000a00 */
[----:B------:R-:W3:Y:S08]  /*05c0*/  LDC.64 R78, c[0x0][0x3f8] ;  /* 0x0000fe00ff4e7b82 */ /* 0x000ef00000000a00 */
[----:B------:R-:W4:Y:S01]  /*05d0*/  LDC R5, c[0x0][0x388] ;  /* 0x0000e200ff057b82 */ /* 0x000f220000000800 */
[----:B0-----:R-:W-:-:S05]  /*05e0*/  IMAD.WIDE R76, R0, 0x4, R76 ;  /* 0x00000004004c7825 */ /* 0x001fca00078e024c */
[----:B------:R0:W2:Y:S01]  /*05f0*/  LDG.E R2, desc[UR6][R76.64] ;  /* 0x000000064c027981 */ /* 0x0000a2000c1e1900 */
[----:B---3--:R-:W-:-:S05]  /*0600*/  IMAD.WIDE R78, R0, 0x4, R78 ;  /* 0x00000004004e7825 */ /* 0x008fca00078e024e */
[----:B-----5:R3:W5:Y:S01]  /*0610*/  LDG.E R3, desc[UR6][R78.64] ;  /* 0x000000064e037981 */ /* 0x020762000c1e1900 */
[----:B------:R-:W-:Y:S01]  /*0620*/  ISETP.GE.U32.AND P0, PT, R6, 0x20, PT ;  /* 0x000000200600780c */ /* 0x000fe20003f06070 */
[----:B0-----:R-:W-:Y:S01]  /*0630*/  HFMA2 R76, -RZ, RZ, 0, 0 ;  /* 0x00000000ff4c7431 */ /* 0x001fe200000001ff */
[----:B------:R-:W-:Y:S01]  /*0640*/  BSSY.RECONVERGENT B0, `(.L_x_22179) ;  /* 0x0000055000007945 */ /* 0x000fe20003800200 */
[----:B--2---:R-:W-:-:S13]  /*0650*/  ISETP.GE.AND P2, PT, R2, 0x1, PT ;  /* 0x000000010200780c */ /* 0x004fda0003f46270 */
[----:B------:R-:W-:-:S05]  /*0660*/  @P2 IADD3 R4, PT, PT, R2, -0x1, RZ ;  /* 0xffffffff02042810 */ /* 0x000fca0007ffe0ff */
[-C--:B----4-:R-:W-:Y:S02]  /*0670*/  @P2 IMAD R80, R4, R5.reuse, RZ ;  /* 0x0000000504502224 */ /* 0x090fe400078e02ff */
[----:B------:R-:W-:-:S03]  /*0680*/  IMAD R4, R0, R5, RZ ;  /* 0x0000000500047224 */ /* 0x000fc600078e02ff */
[----:B------:R-:W-:Y:S02]  /*0690*/  @P2 SHF.R.S32.HI R83, RZ, 0x1f, R80 ;  /* 0x0000001fff532819 */ /* 0x000fe40000011450 */
[----:B------:R-:W-:Y:S02]  /*06a0*/  SHF.R.S32.HI R81, RZ, 0x1f, R4 ;  /* 0x0000001fff517819 */ /* 0x000fe40000011404 */
[----:B------:R-:W-:Y:S02]  /*06b0*/  @P2 LEA.HI R80, R83, R80, RZ, 0x3 ;  /* 0x0000005053502211 */ /* 0x000fe400078f18ff */
[----:B------:R-:W-:Y:S02]  /*06c0*/  LEA.HI R4, R81, R4, RZ, 0x3 ;  /* 0x0000000451047211 */ /* 0x000fe400078f18ff */
[-C--:B------:R-:W-:Y:S02]  /*06d0*/  @P2 LEA.HI.SX32 R76, R80, R7.reuse, 0x1d ;  /* 0x00000007504c2211 */ /* 0x080fe400078feaff */
[----:B------:R-:W-:Y:S01]  /*06e0*/  LEA.HI.SX32 R4, R4, R7, 0x1d ;  /* 0x0000000704047211 */ /* 0x000fe200078feaff */
[----:B---3--:R-:W-:Y:S06]  /*06f0*/  @!P0 BRA `(.L_x_22180) ;  /* 0x0000000400248947 */ /* 0x008fec0003800000 */
[----:B------:R-:W-:Y:S04]  /*0700*/  BSSY.RECONVERGENT B1, `(.L_x_22181) ;  /* 0x0000005000017945 */ /* 0x000fe80003800200 */
[----:B------:R-:W-:Y:S05]  /*0710*/  @!P2 BRA `(.L_x_22182) ;  /* 0x00000000000ca947 */ /* 0x000fea0003800000 */
[----:B------:R-:W0:Y:S02]  /*0720*/  LDC.64 R44, c[0x0][0x390] ;  /* 0x0000e400ff2c7b82 */ /* 0x000e240000000a00 */
[----:B0-----:R-:W-:-:S06]  /*0730*/  IMAD.WIDE.U32 R44, R76, 0x10, R44 ;  /* 0x000000104c2c7825 */ /* 0x001fcc00078e002c */
[----:B------:R-:W5:Y:S02]  /*0740*/  LDG.E.128 R44, desc[UR6][R44.64] ;  /* 0x000000062c2c7981 */ /* 0x000f64000c1e1d00 */
.L_x_22182:
[----:B-1----:R-:W-:Y:S05]  /*0750*/  BSYNC.RECONVERGENT B1 ;  /* 0x0000000000017941 */ /* 0x002fea0003800200 */
.L_x_22181:
        /* <DEDUP_REMOVED lines=9> */
[----:B-----5:R-:W-:Y:S02]  /*07f0*/  @P1 HADD2.F32 R77, -RZ, R44.H0_H0 ;  /* 0x2000002cff4d1230 */ /* 0x020fe40000004100 */
[----:B0-----:R-:W-:-:S05]  /*0800*/  @P1 HADD2.F32 R78, -RZ, R45.H1_H1 ;  /* 0x3000002dff4e1230 */ /* 0x001fca0000004100 */
[----:B------:R-:W0:Y:S08]  /*0810*/  @P1 LDC R81, c[0x0][0x40c] ;  /* 0x00010300ff511b82 */ /* 0x000e300000000800 */
[----:B------:R-:W1:Y:S08]  /*0820*/  @P1 LDC R82, c[0x0][0x40c] ;  /* 0x00010300ff521b82 */ /* 0x000e700000000800 */
[----:B------:R-:W4:Y:S08]  /*0830*/  @P1 LDC R83, c[0x0][0x40c] ;  /* 0x00010300ff531b82 */ /* 0x000f300000000800 */
[----:B------:R-:W3:Y:S08]  /*0840*/  @P1 LDC R79, c[0x0][0x40c] ;  /* 0x00010300ff4f1b82 */ /* 0x000ef00000000800 */
[----:B------:R-:W3:Y:S01]  /*0850*/  @P1 LDC R84, c[0x0][0x40c] ;  /* 0x00010300ff541b82 */ /* 0x000ee20000000800 */
[----:B--2---:R-:W-:Y:S01]  /*0860*/  @P1 FFMA.FTZ R8, R77, R80, R8 ;  /* 0x000000504d081223 */ /* 0x004fe20000010008 */
[----:B------:R-:W-:-:S02]  /*0870*/  @P1 HADD2.F32 R80, -RZ, R44.H1_H1 ;  /* 0x3000002cff501230 */ /* 0x000fc40000004100 */
[----:B----4-:R-:W-:Y:S01]  /*0880*/  @P1 FFMA.FTZ R11, R78, R83, R11 ;  /* 0x000000534e0b1223 */ /* 0x010fe2000001000b */
[----:B------:R-:W-:Y:S02]  /*0890*/  @P1 HADD2.F32 R77, -RZ, R45.H0_H0 ;  /* 0x2000002dff4d1230 */ /* 0x000fe40000004100 */
[--C-:B------:R-:W-:Y:S02]  /*08a0*/  @P1 HADD2.F32 R78, -RZ, R46.reuse.H1_H1 ;  /* 0x3000002eff4e1230 */ /* 0x100fe40000004100 */
[----:B0-----:R-:W-:Y:S02]  /*08b0*/  @P1 FFMA.FTZ R9, R80, R81, R9 ;  /* 0x0000005150091223 */ /* 0x001fe40000010009 */
[----:B------:R-:W0:Y:S01]  /*08c0*/  @P1 LDC R80, c[0x0][0x40c] ;  /* 0x00010300ff501b82 */ /* 0x000e220000000800 */
[----:B-1----:R-:W-:Y:S01]  /*08d0*/  @P1 FFMA.FTZ R10, R77, R82, R10 ;  /* 0x000000524d0a1223 */ /* 0x002fe2000001000a */
[----:B------:R-:W-:Y:S02]  /*08e0*/  @P1 HADD2.F32 R77, -RZ, R46.H0_H0 ;  /* 0x2000002eff4d1230 */ /* 0x000fe40000004100 */
[----:B---3--:R-:W-:Y:S01]  /*08f0*/  @P1 FFMA.FTZ R73, R78, R84, R73 ;  /* 0x000000544e491223 */ /* 0x008fe20000010049 */
[----:B------:R-:W-:-:S02]  /*0900*/  @P1 HADD2.F32 R78, -RZ, R47.H1_H1 ;  /* 0x3000002fff4e1230 */ /* 0x000fc40000004100 */
[----:B------:R-:W-:Y:S01]  /*0910*/  @P1 FFMA.FTZ R72, R77, R79, R72 ;  /* 0x0000004f4d481223 */ /* 0x000fe20000010048 */
[----:B------:R-:W1:Y:S01]  /*0920*/  @P1 LDC R81, c[0x0][0x40c] ;  /* 0x00010300ff511b82 */ /* 0x000e620000000800 */
[----:B------:R-:W-:-:S05]  /*0930*/  @P1 HADD2.F32 R77, -RZ, R47.H0_H0 ;  /* 0x2000002fff4d1230 */ /* 0x000fca0000004100 */
[----:B0-----:R-:W-:Y:S01]  /*0940*/  @P1 FFMA.FTZ R74, R77, R80, R74 ;  /* 0x000000504d4a1223 */ /* 0x001fe2000001004a */
[----:B-1----:R-:W-:Y:S01]  /*0950*/  @P1 FFMA.FTZ R75, R78, R81, R75 ;  /* 0x000000514e4b1223 */ /* 0x002fe2000001004b */
[----:B------:R-:W-:Y:S06]  /*0960*/  BRA `(.L_x_22184) ;  /* 0x0000000000707947 */ /* 0x000fec0003800000 */
.L_x_22183:
[----:B------:R-:W0:Y:S01]  /*0970*/  @P2 LDC R78, c[0x0][0x40c] ;  /* 0x00010300ff4e2b82 */ /* 0x000e220000000800 */
[--C-:B-----5:R-:W-:Y:S01]  /*0980*/  @P2 HADD2.F32 R77, -RZ, R45.reuse.H0_H0 ;  /* 0x2000002dff4d2230 */ /* 0x120fe20000004100 */
[----:B------:R-:W-:Y:S01]  /*0990*/  CS2R R10, SRZ ;  /* 0x00000000000a7805 */ /* 0x000fe2000001ff00 */
[----:B------:R-:W-:Y:S01]  /*09a0*/  @P2 HADD2.F32 R79, -RZ, R45.H1_H1 ;  /* 0x3000002dff4f2230 */ /* 0x000fe20000004100 */
[----:B------:R-:W-:Y:S01]  /*09b0*/  CS2R R8, SRZ ;  /* 0x0000000000087805 */ /* 0x000fe2000001ff00 */
[--C-:B------:R-:W-:Y:S02]  /*09c0*/  @P2 HADD2.F32 R72, -RZ, R44.reuse.H0_H0 ;  /* 0x2000002cff482230 */ /* 0x100fe40000004100 */
[----:B------:R-:W-:Y:S01]  /*09d0*/  @P2 HADD2.F32 R74, -RZ, R44.H1_H1 ;  /* 0x3000002cff4a2230 */ /* 0x000fe20000004100 */
        /* <DEDUP_REMOVED lines=8> */
[--C-:B------:R-:W-:Y:S02]  /*0a60*/  @P2 HADD2.F32 R79, -RZ, R47.reuse.H0_H0 ;  /* 0x2000002fff4f2230 */ /* 0x100fe40000004100 */
[----:B------:R-:W-:-:S04]  /*0a70*/  @P2 HADD2.F32 R80, -RZ, R47.H1_H1 ;  /* 0x3000002fff502230 */ /* 0x000fc80000004100 */
[----:B------:R-:W1:Y:S01]  /*0a80*/  @P2 LDC R81, c[0x0][0x40c] ;  /* 0x00010300ff512b82 */ /* 0x000e620000000800 */
[----:B--2---:R-:W-:Y:S01]  /*0a90*/  @P2 FMUL.FTZ R8, R72, R73 ;  /* 0x0000004948082220 */ /* 0x004fe20000410000 */
[----:B------:R-:W-:-:S06]  /*0aa0*/  CS2R R72, SRZ ;  /* 0x0000000000487805 */ /* 0x000fcc000001ff00 */
[----:B------:R-:W2:Y:S01]  /*0ab0*/  @P2 LDC R84, c[0x0][0x40c] ;  /* 0x00010300ff542b82 */ /* 0x000ea20000000800 */
[----:B---3--:R-:W-:Y:S01]  /*0ac0*/  @P2 FMUL.FTZ R9, R74, R75 ;  /* 0x0000004b4a092220 */ /* 0x008fe20000410000 */
[----:B------:R-:W-:-:S06]  /*0ad0*/  CS2R R74, SRZ ;  /* 0x00000000004a7805 */ /* 0x000fcc000001ff00 */
[----:B------:R-:W3:Y:S01]  /*0ae0*/  @P2 LDC R83, c[0x0][0x40c] ;  /* 0x00010300ff532b82 */ /* 0x000ee20000000800 */
[----:B0-----:R-:W-:Y:S01]  /*0af0*/  @P2 FMUL.FTZ R72, R77, R82 ;  /* 0x000000524d482220 */ /* 0x001fe20000410000 */
[----:B-1----:R-:W-:Y:S01]  /*0b00*/  @P2 FMUL.FTZ R73, R78, R81 ;  /* 0x000000514e492220 */ /* 0x002fe20000410000 */
[----:B--2---:R-:W-:Y:S01]  /*0b10*/  @P2 FMUL.FTZ R74, R79, R84 ;  /* 0x000000544f4a2220 */ /* 0x004fe20000410000 */
[----:B---3--:R-:W-:-:S07]  /*0b20*/  @P2 FMUL.FTZ R75, R80, R83 ;  /* 0x00000053504b2220 */ /* 0x008fce0000410000 */
.L_x_22184:
[----:B------:R-:W0:Y:S01]  /*0b30*/  LDC.64 R78, c[0x0][0x3a8] ;  /* 0x0000ea00ff4e7b82 */ /* 0x000e220000000a00 */
[----:B------:R-:W-:Y:S01]  /*0b40*/  IADD3 R76, PT, PT, R76, 0x20, RZ ;  /* 0x000000204c4c7810 */ /* 0x000fe20007ffe0ff */
[C---:B0-----:R-:W-:Y:S01]  /*0b50*/  IMAD.WIDE.U32 R78, R4.reuse, 0x20, R78 ;  /* 0x00000020044e7825 */ /* 0x041fe200078e004e */
[----:B------:R-:W-:-:S04]  /*0b60*/  IADD3 R4, PT, PT, R4, 0x20, RZ ;  /* 0x0000002004047810 */ /* 0x000fc80007ffe0ff */
[----:B------:R0:W-:Y:S04]  /*0b70*/  STG.E.128 desc[UR6][R78.64], R8 ;  /* 0x000000084e007986 */ /* 0x0001e8000c101d06 */
[----:B------:R0:W-:Y:S02]  /*0b80*/  STG.E.128 desc[UR6][R78.64+0x10], R72 ;  /* 0x000010484e007986 */ /* 0x0001e4000c101d06 */
.L_x_22180:
[----:B-1----:R-:W-:Y:S05]  /*0b90*/  BSYNC.RECONVERGENT B0 ;  /* 0x0000000000007941 */ /* 0x002fea0003800200 */
.L_x_22179:
        /* <DEDUP_REMOVED lines=9> */
.L_x_22188:
[----:B------:R-:W-:Y:S05]  /*0c30*/  BSYNC.RECONVERGENT B1 ;  /* 0x0000000000017941 */ /* 0x000fea0003800200 */
.L_x_22187:
        /* <DEDUP_REMOVED lines=33> */
.L_x_22189:
[----:B0-----:R-:W0:Y:S01]  /*0e50*/  @P2 LDC R78, c[0x0][0x40c] ;  /* 0x00010300ff4e2b82 */ /* 0x001e220000000800 */
        /* <DEDUP_REMOVED lines=27> */
.L_x_22190:
[----:B------:R-:W0:Y:S01]  /*1010*/  LDC.64 R78, c[0x0][0x3a8] ;  /* 0x0000ea00ff4e7b82 */ /* 0x000e220000000a00 */
[----:B------:R-:W-:Y:S01]  /*1020*/  IADD3 R76, PT, PT, R76, 0x20, RZ ;  /* 0x000000204c4c7810 */ /* 0x000fe20007ffe0ff */
[C---:B0-----:R-:W-:Y:S01]  /*1030*/  IMAD.WIDE.U32 R78, R4.reuse, 0x20, R78 ;  /* 0x00000020044e7825 */ /* 0x041fe200078e004e */
[----:B------:R-:W-:-:S04]  /*1040*/  IADD3 R4, PT, PT, R4, 0x20, RZ ;  /* 0x0000002004047810 */ /* 0x000fc80007ffe0ff */
[----:B------:R1:W-:Y:S04]  /*1050*/  STG.E.128 desc[UR6][R78.64], R48 ;  /* 0x000000304e007986 */ /* 0x0003e8000c101d06 */
[----:B------:R1:W-:Y:S02]  /*1060*/  STG.E.128 desc[UR6][R78.64+0x10], R52 ;  /* 0x000010344e007986 */ /* 0x0003e4000c101d06 */
.L_x_22186:
[----:B------:R-:W-:Y:S05]  /*1070*/  BSYNC.RECONVERGENT B0 ;  /* 0x0000000000007941 */ /* 0x000fea0003800200 */
.L_x_22185:
        /* <DEDUP_REMOVED lines=9> */
.L_x_22194:
[----:B------:R-:W-:Y:S05]  /*1110*/  BSYNC.RECONVERGENT B1 ;  /* 0x0000000000017941 */ /* 0x000fea0003800200 */
.L_x_22193:
        /* <DEDUP_REMOVED lines=33> */
.L_x_22195:
[----:B01----:R-:W0:Y:S01]  /*1330*/  @P2 LDC R78, c[0x0][0x40c] ;  /* 0x00010300ff4e2b82 */ /* 0x003e220000000800 */
        /* <DEDUP_REMOVED lines=27> */
.L_x_22196:
[----:B------:R-:W0:Y:S01]  /*14f0*/  LDC.64 R78, c[0x0][0x3a8] ;  /* 0x0000ea00ff4e7b82 */ /* 0x000e220000000a00 */
[----:B------:R-:W-:Y:S01]  /*1500*/  IADD3 R76, PT, PT, R76, 0x20, RZ ;  /* 0x000000204c4c7810 */ /* 0x000fe20007ffe0ff */
[C---:B0-----:R-:W-:Y:S01]  /*1510*/  IMAD.WIDE.U32 R78, R4.reuse, 0x20, R78 ;  /* 0x00000020044e7825 */ /* 0x041fe200078e004e */
[----:B------:R-:W-:-:S04]  /*1520*/  IADD3 R4, PT, PT, R4, 0x20, RZ ;  /* 0x0000002004047810 */ /* 0x000fc80007ffe0ff */
[----:B------:R2:W-:Y:S04]  /*1530*/  STG.E.128 desc[UR6][R78.64], R56 ;  /* 0x000000384e007986 */ /* 0x0005e8000c101d06 */
[----:B------:R2:W-:Y:S02]  /*1540*/  STG.E.128 desc[UR6][R78.64+0x10], R60 ;  /* 0x0000103c4e007986 */ /* 0x0005e4000c101d06 */
.L_x_22192:
[----:B------:R-:W-:Y:S05]  /*1550*/  BSYNC.RECONVERGENT B0 ;  /* 0x0000000000007941 */ /* 0x000fea0003800200 */
.L_x_22191:
        /* <DEDUP_REMOVED lines=8> */
.L_x_22200:
[----:B------:R-:W-:Y:S05]  /*15e0*/  BSYNC.RECONVERGENT B1 ;  /* 0x0000000000017941 */ /* 0x000fea0003800200 */
.L_x_22199:
        /* <DEDUP_REMOVED lines=8> */
[----:B------:R-:W3:Y:S01]  /*1670*/  @P2 LDC R2, c[0x0][0x40c] ;  /* 0x00010300ff022b82 */ /* 0x000ee20000000800 */
[--C-:B012--5:R-:W-:Y:S02]  /*1680*/  @P2 HADD2.F32 R79, -RZ, R44.reuse.H0_H0 ;  /* 0x2000002cff4f2230 */ /* 0x127fe40000004100 */
[----:B------:R-:W-:Y:S02]  /*1690*/  @P2 HADD2.F32 R78, -RZ, R44.H1_H1 ;  /* 0x3000002cff4e2230 */ /* 0x000fe40000004100 */
[----:B----4-:R-:W-:-:S03]  /*16a0*/  @P2 HADD2.F32 R77, -RZ, R45.H0_H0 ;  /* 0x2000002dff4d2230 */ /* 0x010fc60000004100 */
[----:B------:R-:W0:Y:S08]  /*16b0*/  @P2 LDC R80, c[0x0][0x40c] ;  /* 0x00010300ff502b82 */ /* 0x000e300000000800 */
[----:B------:R-:W1:Y:S08]  /*16c0*/  @P2 LDC R81, c[0x0][0x40c] ;  /* 0x00010300ff512b82 */ /* 0x000e700000000800 */
[----:B------:R-:W2:Y:S08]  /*16d0*/  @P2 LDC R82, c[0x0][0x40c] ;  /* 0x00010300ff522b82 */ /* 0x000eb00000000800 */
[----:B------:R-:W4:Y:S08]  /*16e0*/  @P2 LDC R83, c[0x0][0x40c] ;  /* 0x00010300ff532b82 */ /* 0x000f300000000800 */
[----:B------:R-:W4:Y:S01]  /*16f0*/  @P2 LDC R76, c[0x0][0x40c] ;  /* 0x00010300ff4c2b82 */ /* 0x000f220000000800 */
[----:B---3--:R-:W-:Y:S01]  /*1700*/  @P2 FFMA.FTZ R64, R79, R2, R64 ;  /* 0x000000024f402223 */ /* 0x008fe20000010040 */
[----:B0-----:R-:W-:-:S06]  /*1710*/  @P2 FFMA.FTZ R65, R78, R80, R65 ;  /* 0x000000504e412223 */ /* 0x001fcc0000010041 */
[----:B------:R-:W0:Y:S01]  /*1720*/  @P2 LDC R79, c[0x0][0x40c] ;  /* 0x00010300ff4f2b82 */ /* 0x000e220000000800 */
[----:B-1----:R-:W-:Y:S01]  /*1730*/  @P2 FFMA.FTZ R66, R77, R81, R66 ;  /* 0x000000514d422223 */ /* 0x002fe20000010042 */
[----:B------:R-:W-:Y:S02]  /*1740*/  @P2 HADD2.F32 R2, -RZ, R45.H1_H1 ;  /* 0x3000002dff022230 */ /* 0x000fe40000004100 */
[--C-:B------:R-:W-:Y:S02]  /*1750*/  @P2 HADD2.F32 R77, -RZ, R46.reuse.H0_H0 ;  /* 0x2000002eff4d2230 */ /* 0x100fe40000004100 */
[----:B------:R-:W-:Y:S02]  /*1760*/  @P2 HADD2.F32 R80, -RZ, R47.H1_H1 ;  /* 0x3000002fff502230 */ /* 0x000fe40000004100 */
[----:B--2---:R-:W-:Y:S01]  /*1770*/  @P2 FFMA.FTZ R67, R2, R82, R67 ;  /* 0x0000005202432223 */ /* 0x004fe20000010043 */
[----:B------:R-:W1:Y:S01]  /*1780*/  @P2 LDC R78, c[0x0][0x40c] ;  /* 0x00010300ff4e2b82 */ /* 0x000e620000000800 */
[----:B----4-:R-:W-:Y:S01]  /*1790*/  @P2 FFMA.FTZ R68, R77, R83, R68 ;  /* 0x000000534d442223 */ /* 0x010fe20000010044 */
[----:B------:R-:W-:-:S02]  /*17a0*/  @P2 HADD2.F32 R2, -RZ, R46.H1_H1 ;  /* 0x3000002eff022230 */ /* 0x000fc40000004100 */
[----:B------:R-:W-:-:S03]  /*17b0*/  @P2 HADD2.F32 R77, -RZ, R47.H0_H0 ;  /* 0x2000002fff4d2230 */ /* 0x000fc60000004100 */
[----:B------:R-:W-:Y:S01]  /*17c0*/  @P2 FFMA.FTZ R69, R2, R76, R69 ;  /* 0x0000004c02452223 */ /* 0x000fe20000010045 */
[----:B0-----:R-:W-:Y:S01]  /*17d0*/  @P2 FFMA.FTZ R71, R80, R79, R71 ;  /* 0x0000004f50472223 */ /* 0x001fe20000010047 */
[----:B-1----:R-:W-:Y:S01]  /*17e0*/  @P2 FFMA.FTZ R70, R77, R78, R70 ;  /* 0x0000004e4d462223 */ /* 0x002fe20000010046 */
[----:B------:R-:W-:Y:S06]  /*17f0*/  BRA `(.L_x_22202) ;  /* 0x0000000000747947 */ /* 0x000fec0003800000 */
.L_x_22201:
[----:B------:R-:W3:Y:S01]  /*1800*/  @P2 LDC R67, c[0x0][0x40c] ;  /* 0x00010300ff432b82 */ /* 0x000ee20000000800 */
[--C-:B-----5:R-:W-:Y:S01]  /*1810*/  @P2 HADD2.F32 R2, -RZ, R44.reuse.H0_H0 ;  /* 0x2000002cff022230 */ /* 0x120fe20000004100 */
[----:B------:R-:W-:Y:S01]  /*1820*/  CS2R R64, SRZ ;  /* 0x0000000000407805 */ /* 0x000fe2000001ff00 */
[----:B------:R-:W-:Y:S01]  /*1830*/  @P2 HADD2.F32 R68, -RZ, R44.H1_H1 ;  /* 0x3000002cff442230 */ /* 0x000fe20000004100 */
[----:B------:R-:W-:Y:S01]  /*1840*/  MOV R66, RZ ;  /* 0x000000ff00427202 */ /* 0x000fe20000000f00 */
[----:B------:R-:W-:Y:S02]  /*1850*/  @P2 HADD2.F32 R70, -RZ, R45.H0_H0 ;  /* 0x2000002dff462230 */ /* 0x000fe40000004100 */
[--C-:B------:R-:W-:Y:S01]  /*1860*/  @P2 HADD2.F32 R76, -RZ, R46.reuse.H0_H0 ;  /* 0x2000002eff4c2230 */ /* 0x100fe20000004100 */
[----:B------:R-:W4:Y:S01]  /*1870*/  @P2 LDC R69, c[0x0][0x40c] ;  /* 0x00010300ff452b82 */ /* 0x000f220000000800 */
[----:B012---:R-:W-:Y:S02]  /*1880*/  @P2 HADD2.F32 R78, -RZ, R46.H1_H1 ;  /* 0x3000002eff4e2230 */ /* 0x007fe40000004100 */
[----:B------:R-:W-:-:S02]  /*1890*/  @P2 HADD2.F32 R80, -RZ, R47.H0_H0 ;  /* 0x2000002fff502230 */ /* 0x000fc40000004100 */
[----:B------:R-:W-:-:S03]  /*18a0*/  @P2 HADD2.F32 R82, -RZ, R47.H1_H1 ;  /* 0x3000002fff522230 */ /* 0x000fc60000004100 */
[----:B------:R-:W0:Y:S08]  /*18b0*/  @P2 LDC R71, c[0x0][0x40c] ;  /* 0x00010300ff472b82 */ /* 0x000e300000000800 */
[----:B------:R-:W1:Y:S01]  /*18c0*/  @P2 LDC R77, c[0x0][0x40c] ;  /* 0x00010300ff4d2b82 */ /* 0x000e620000000800 */
[----:B---3--:R-:W-:Y:S01]  /*18d0*/  @P2 FMUL.FTZ R64, R2, R67 ;  /* 0x0000004302402220 */ /* 0x008fe20000410000 */
[----:B------:R-:W-:-:S02]  /*18e0*/  HFMA2 R67, -RZ, RZ, 0, 0 ;  /* 0x00000000ff437431 */ /* 0x000fc400000001ff */
[----:B------:R-:W-:-:S04]  /*18f0*/  @P2 HADD2.F32 R2, -RZ, R45.H1_H1 ;  /* 0x3000002dff022230 */ /* 0x000fc80000004100 */
[----:B------:R-:W2:Y:S01]  /*1900*/  @P2 LDC R79, c[0x0][0x40c] ;  /* 0x00010300ff4f2b82 */ /* 0x000ea20000000800 */
[----:B----4-:R-:W-:Y:S01]  /*1910*/  @P2 FMUL.FTZ R65, R68, R69 ;  /* 0x0000004544412220 */ /* 0x010fe20000410000 */
[----:B------:R-:W-:-:S06]  /*1920*/  CS2R R68, SRZ ;  /* 0x0000000000447805 */ /* 0x000fcc000001ff00 */
[----:B------:R-:W3:Y:S01]  /*1930*/  @P2 LDC R81, c[0x0][0x40c] ;  /* 0x00010300ff512b82 */ /* 0x000ee20000000800 */
[----:B0-----:R-:W-:Y:S01]  /*1940*/  @P2 FMUL.FTZ R66, R70, R71 ;  /* 0x0000004746422220 */ /* 0x001fe20000410000 */
[----:B------:R-:W-:-:S06]  /*1950*/  CS2R R70, SRZ ;  /* 0x0000000000467805 */ /* 0x000fcc000001ff00 */
[----:B------:R-:W0:Y:S01]  /*1960*/  @P2 LDC R83, c[0x0][0x40c] ;  /* 0x00010300ff532b82 */ /* 0x000e220000000800 */
[----:B-1----:R-:W-:-:S07]  /*1970*/  @P2 FMUL.FTZ R67, R2, R77 ;  /* 0x0000004d02432220 */ /* 0x002fce0000410000 */
[----:B------:R-:W1:Y:S01]  /*1980*/  @P2 LDC R85, c[0x0][0x40c] ;  /* 0x00010300ff552b82 */ /* 0x000e620000000800 */
[----:B--2---:R-:W-:Y:S01]  /*1990*/  @P2 FMUL.FTZ R68, R76, R79 ;  /* 0x0000004f4c442220 */ /* 0x004fe20000410000 */
[----:B---3--:R-:W-:Y:S01]  /*19a0*/  @P2 FMUL.FTZ R69, R78, R81 ;  /* 0x000000514e452220 */ /* 0x008fe20000410000 */
[----:B0-----:R-:W-:Y:S01]  /*19b0*/  @P2 FMUL.FTZ R70, R80, R83 ;  /* 0x0000005350462220 */ /* 0x001fe20000410000 */
[----:B-1----:R-:W-:-:S07]  /*19c0*/  @P2 FMUL.FTZ R71, R82, R85 ;  /* 0x0000005552472220 */ /* 0x002fce0000410000 */
.L_x_22202:
[----:B------:R-:W0:Y:S02]  /*19d0*/  LDC.64 R76, c[0x0][0x3a8] ;  /* 0x0000ea00ff4c7b82 */ /* 0x000e240000000a00 */
[----:B0-----:R-:W-:-:S05]  /*19e0*/  IMAD.WIDE.U32 R76, R4, 0x20, R76 ;  /* 0x00000020044c7825 */ /* 0x001fca00078e004c */
[----:B------:R3:W-:Y:S04]  /*19f0*/  STG.E.128 desc[UR6][R76.64], R64 ;  /* 0x000000404c007986 */ /* 0x0007e8000c101d06 */
[----:B------:R3:W-:Y:S02]  /*1a00*/  STG.E.128 desc[UR6][R76.64+0x10], R68 ;  /* 0x000010444c007986 */ /* 0x0007e4000c101d06 */
.L_x_22198:
[----:B------:R-:W-:Y:S05]  /*1a10*/  BSYNC.RECONVERGENT B0 ;  /* 0x0000000000007941 */ /* 0x000fea0003800200 */
.L_x_22197:
        /* <DEDUP_REMOVED lines=125> */
.L_x_22224:
        /* <DEDUP_REMOVED lines=26> */
[----:B------:R-:W-:Y:S02]  /*2390*/  HADD2.F32 R76, -RZ, R12.H0_H0 ;  /* 0x2000000cff4c7230 */ /* 0x000fe40000004100 */
[--C-:B------:R-:W-:Y:S01]  /*23a0*/  FADD.FTZ R77, R10, -R3.reuse ;  /* 0x800000030a4d7221 */ /* 0x100fe20000010000 */
[----:B------:R-:W-:Y:S02]  /*23b0*/  HADD2.F32 R78, -RZ, R16.H0_H0 ;  /* 0x20000010ff4e7230 */ /* 0x000fe40000004100 */
[----:B------:R-:W-:Y:S01]  /*23c0*/  FMUL.FTZ R5, R2, R5 ;  /* 0x0000000502057220 */ /* 0x000fe20000410000 */
[--C-:B------:R-:W-:Y:S01]  /*23d0*/  FADD.FTZ R79, R72, -R3.reuse ;  /* 0x80000003484f7221 */ /* 0x100fe20000010000 */
[----:B------:R-:W-:Y:S02]  /*23e0*/  HADD2.F32 R80, -RZ, R13.H0_H0 ;  /* 0x2000000dff507230 */ /* 0x000fe40000004100 */
[----:B------:R-:W-:Y:S01]  /*23f0*/  FMUL.FTZ R77, R2, R77 ;  /* 0x0000004d024d7220 */ /* 0x000fe20000410000 */
[----:B------:R-:W-:Y:S01]  /*2400*/  FFMA.FTZ R76, R5, R76, R78 ;  /* 0x0000004c054c7223 */ /* 0x000fe2000001004e */
[----:B------:R-:W-:Y:S01]  /*2410*/  FADD.FTZ R5, R11, -R3 ;  /* 0x800000030b057221 */ /* 0x000fe20000010000 */
[----:B------:R-:W-:-:S02]  /*2420*/  HADD2.F32 R78, -RZ, R17.H0_H0 ;  /* 0x20000011ff4e7230 */ /* 0x000fc40000004100 */
[C---:B------:R-:W-:Y:S01]  /*2430*/  FMUL.FTZ R79, R2.reuse, R79 ;  /* 0x0000004f024f7220 */ /* 0x040fe20000410000 */
[----:B------:R-:W-:Y:S02]  /*2440*/  HADD2.F32 R86, -RZ, R14.H0_H0 ;  /* 0x2000000eff567230 */ /* 0x000fe40000004100 */
[----:B------:R-:W-:Y:S01]  /*2450*/  FMUL.FTZ R5, R2, R5 ;  /* 0x0000000502057220 */ /* 0x000fe20000410000 */
[----:B------:R-:W-:Y:S02]  /*2460*/  HADD2.F32 R88, -RZ, R18.H0_H0 ;  /* 0x20000012ff587230 */ /* 0x000fe40000004100 */
[----:B------:R-:W-:Y:S01]  /*2470*/  FFMA.FTZ R77, R77, R80, R78 ;  /* 0x000000504d4d7223 */ /* 0x000fe2000001004e */
[----:B------:R-:W-:Y:S02]  /*2480*/  HADD2.F32 R82, -RZ, R13.H1_H1 ;  /* 0x3000000dff527230 */ /* 0x000fe40000004100 */
[----:B------:R-:W-:Y:S01]  /*2490*/  FADD.FTZ R81, R75, -R3 ;  /* 0x800000034b517221 */ /* 0x000fe20000010000 */
[----:B------:R-:W-:-:S02]  /*24a0*/  HADD2.F32 R84, -RZ, R17.H1_H1 ;  /* 0x30000011ff547230 */ /* 0x000fc40000004100 */
[----:B------:R-:W-:Y:S01]  /*24b0*/  FFMA.FTZ R78, R79, R86, R88 ;  /* 0x000000564f4e7223 */ /* 0x000fe20000010058 */
[--C-:B------:R-:W-:Y:S01]  /*24c0*/  FADD.FTZ R79, R74, -R3.reuse ;  /* 0x800000034a4f7221 */ /* 0x100fe20000010000 */
[----:B------:R-:W-:Y:S02]  /*24d0*/  HADD2.F32 R86, -RZ, R15.H0_H0 ;  /* 0x2000000fff567230 */ /* 0x000fe40000004100 */
[----:B------:R-:W-:Y:S01]  /*24e0*/  FFMA.FTZ R82, R5, R82, R84 ;  /* 0x0000005205527223 */ /* 0x000fe20000010054 */
[----:B------:R-:W-:Y:S01]  /*24f0*/  FADD.FTZ R5, R73, -R3 ;  /* 0x8000000349057221 */ /* 0x000fe20000010000 */
[----:B------:R-:W-:Y:S02]  /*2500*/  HADD2.F32 R88, -RZ, R19.H0_H0 ;  /* 0x20000013ff587230 */ /* 0x000fe40000004100 */
[C---:B------:R-:W-:Y:S01]  /*2510*/  FMUL.FTZ R79, R2.reuse, R79 ;  /* 0x0000004f024f7220 */ /* 0x040fe20000410000 */
[----:B------:R-:W-:Y:S02]  /*2520*/  HADD2.F32 R80, -RZ, R14.H1_H1 ;  /* 0x3000000eff507230 */ /* 0x000fe40000004100 */
[----:B------:R-:W-:Y:S01]  /*2530*/  FMUL.FTZ R5, R2, R5 ;  /* 0x0000000502057220 */ /* 0x000fe20000410000 */
[----:B------:R-:W-:-:S02]  /*2540*/  HADD2.F32 R84, -RZ, R18.H1_H1 ;  /* 0x30000012ff547230 */ /* 0x000fc40000004100 */
[----:B------:R-:W-:Y:S01]  /*2550*/  FFMA.FTZ R88, R79, R86, R88 ;  /* 0x000000564f587223 */ /* 0x000fe20000010058 */
[----:B------:R-:W-:Y:S01]  /*2560*/  FMUL.FTZ R79, R2, R81 ;  /* 0x00000051024f7220 */ /* 0x000fe20000410000 */
[----:B------:R-:W-:Y:S01]  /*2570*/  HADD2.F32 R86, -RZ, R19.H1_H1 ;  /* 0x30000013ff567230 */ /* 0x000fe20000004100 */
[----:B------:R-:W-:Y:S01]  /*2580*/  F2FP.F16.F32.PACK_AB R77, R82, R77 ;  /* 0x0000004d524d723e */ /* 0x000fe200000000ff */
[----:B------:R-:W-:Y:S01]  /*2590*/  FFMA.FTZ R5, R5, R80, R84 ;  /* 0x0000005005057223 */ /* 0x000fe20000010054 */
[----:B------:R-:W-:Y:S01]  /*25a0*/  HADD2.F32 R84, -RZ, R15.H1_H1 ;  /* 0x3000000fff547230 */ /* 0x000fe20000004100 */
[----:B------:R-:W0:Y:S03]  /*25b0*/  LDC.64 R80, c[0x0][0x428] ;  /* 0x00010a00ff507b82 */ /* 0x000e260000000a00 */
[----:B------:R-:W-:Y:S01]  /*25c0*/  F2FP.F16.F32.PACK_AB R78, R5, R78 ;  /* 0x0000004e054e723e */ /* 0x000fe200000000ff */
[----:B------:R-:W-:Y:S01]  /*25d0*/  FFMA.FTZ R85, R79, R84, R86 ;  /* 0x000000544f557223 */ /* 0x000fe20000010056 */
[----:B------:R-:W-:Y:S01]  /*25e0*/  FADD.FTZ R79, R9, -R3 ;  /* 0x80000003094f7221 */ /* 0x000fe20000010000 */
[----:B------:R-:W-:-:S02]  /*25f0*/  HADD2.F32 R84, -RZ, R12.H1_H1 ;  /* 0x3000000cff547230 */ /* 0x000fc40000004100 */
        /* <DEDUP_REMOVED lines=8> */
.L_x_22207:
[----:B------:R-:W-:Y:S05]  /*2680*/  BSYNC.RECONVERGENT B1 ;  /* 0x0000000000017941 */ /* 0x000fea0003800200 */
.L_x_22206:
[----:B------:R-:W-:Y:S01]  /*2690*/  ISETP.GE.U32.AND P0, PT, R6, 0x40, PT ;  /* 0x000000400600780c */ /* 0x000fe20003f06070 */
[----:B------:R-:W-:-:S12]  /*26a0*/  BSSY.RECONVERGENT B1, `(.L_x_22208) ;  /* 0x0000032000017945 */ /* 0x000fd80003800200 */
[----:B------:R-:W-:Y:S05]  /*26b0*/  @!P0 BRA `(.L_x_22209) ;  /* 0x0000000000c08947 */ /* 0x000fea0003800000 */
[--C-:B------:R-:W-:Y:S01]  /*26c0*/  FADD.FTZ R5, R48, -R3.reuse ;  /* 0x8000000330057221 */ /* 0x100fe20000010000 */
[----:B0-----:R-:W-:Y:S02]  /*26d0*/  HADD2.F32 R76, -RZ, R20.H0_H0 ;  /* 0x20000014ff4c7230 */ /* 0x001fe40000004100 */
        /* <DEDUP_REMOVED lines=46> */
.L_x_22209:
[----:B------:R-:W-:Y:S05]  /*29c0*/  BSYNC.RECONVERGENT B1 ;  /* 0x0000000000017941 */ /* 0x000fea0003800200 */
.L_x_22208:
[----:B------:R-:W-:Y:S01]  /*29d0*/  ISETP.GE.U32.AND P0, PT, R6, 0x60, PT ;  /* 0x000000600600780c */ /* 0x000fe20003f06070 */
[----:B------:R-:W-:-:S12]  /*29e0*/  BSSY.RECONVERGENT B1, `(.L_x_22210) ;  /* 0x0000032000017945 */ /* 0x000fd80003800200 */
[----:B------:R-:W-:Y:S05]  /*29f0*/  @!P0 BRA `(.L_x_22211) ;  /* 0x0000000000c08947 */ /* 0x000fea0003800000 */
[--C-:B------:R-:W-:Y:S01]  /*2a00*/  FADD.FTZ R5, R56, -R3.reuse ;  /* 0x8000000338057221 */ /* 0x100fe20000010000 */
[----:B01----:R-:W-:Y:S02]  /*2a10*/  HADD2.F32 R76, -RZ, R28.H0_H0 ;  /* 0x2000001cff4c7230 */ /* 0x003fe40000004100 */
        /* <DEDUP_REMOVED lines=46> */
.L_x_22211:
[----:B------:R-:W-:Y:S05]  /*2d00*/  BSYNC.RECONVERGENT B1 ;  /* 0x0000000000017941 */ /* 0x000fea0003800200 */
.L_x_22210:
        /* <DEDUP_REMOVED lines=24> */
[--C-:B------:R-:W-:Y:S01]  /*2e90*/  FADD.FTZ R85, R71, -R3.reuse ;  /* 0x8000000347557221 */ /* 0x100fe20000010000 */
[----:B------:R-:W-:Y:S01]  /*2ea0*/  FFMA.FTZ R78, R5, R78, R76 ;  /* 0x0000004e054e7223 */ /* 0x000fe2000001004c */
[----:B------:R-:W-:Y:S01]  /*2eb0*/  FADD.FTZ R5, R70, -R3 ;  /* 0x8000000346057221 */ /* 0x000fe20000010000 */
[----:B------:R-:W-:Y:S01]  /*2ec0*/  FFMA.FTZ R83, R77, R84, R86 ;  /* 0x000000544d537223 */ /* 0x000fe20000010056 */
[----:B------:R-:W-:Y:S01]  /*2ed0*/  HADD2.F32 R84, -RZ, R39.H0_H0 ;  /* 0x20000027ff547230 */ /* 0x000fe20000004100 */
[----:B------:R-:W0:Y:S01]  /*2ee0*/  LDC.64 R76, c[0x0][0x428] ;  /* 0x00010a00ff4c7b82 */ /* 0x000e220000000a00 */
[----:B------:R-:W-:-:S02]  /*2ef0*/  HADD2.F32 R86, -RZ, R43.H0_H0 ;  /* 0x2000002bff567230 */ /* 0x000fc40000004100 */
[C---:B------:R-:W-:Y:S01]  /*2f00*/  FMUL.FTZ R5, R2.reuse, R5 ;  /* 0x0000000502057220 */ /* 0x040fe20000410000 */
[C---:B------:R-:W-:Y:S01]  /*2f10*/  FMUL.FTZ R85, R2.reuse, R85 ;  /* 0x0000005502557220 */ /* 0x040fe20000410000 */
[----:B------:R-:W-:Y:S01]  /*2f20*/  FADD.FTZ R3, R65, -R3 ;  /* 0x8000000341037221 */ /* 0x000fe20000010000 */
[----:B------:R-:W-:Y:S01]  /*2f30*/  F2FP.F16.F32.PACK_AB R78, R83, R78 ;  /* 0x0000004e534e723e */ /* 0x000fe200000000ff */
[----:B------:R-:W-:Y:S01]  /*2f40*/  FFMA.FTZ R79, R5, R84, R86 ;  /* 0x00000054054f7223 */ /* 0x000fe20000010056 */
[----:B------:R-:W-:Y:S02]  /*2f50*/  HADD2.F32 R84, -RZ, R39.H1_H1 ;  /* 0x30000027ff547230 */ /* 0x000fe40000004100 */
[----:B------:R-:W-:Y:S01]  /*2f60*/  FMUL.FTZ R3, R2, R3 ;  /* 0x0000000302037220 */ /* 0x000fe20000410000 */
[----:B------:R-:W-:Y:S02]  /*2f70*/  HADD2.F32 R86, -RZ, R43.H1_H1 ;  /* 0x3000002bff567230 */ /* 0x000fe40000004100 */
        /* <DEDUP_REMOVED lines=9> */
.L_x_22205:
[----:B------:R-:W-:Y:S05]  /*3010*/  BSYNC.RECONVERGENT B0 ;  /* 0x0000000000007941 */ /* 0x000fea0003800200 */
.L_x_22204:
[----:B0-----:R-:W0:Y:S02]  /*3020*/  LDC.64 R2, c[0x0][0x380] ;  /* 0x0000e000ff027b82 */ /* 0x001e240000000a00 */
[----:B0-----:R-:W-:-:S04]  /*3030*/  LEA R0, R2, R0, 0x2 ;  /* 0x0000000002007211 */ /* 0x001fc800078e10ff */
[----:B------:R-:W-:-:S13]  /*3040*/  ISETP.GE.AND P0, PT, R0, R3, PT ;  /* 0x000000030000720c */ /* 0x000fda0003f06270 */
[----:B------:R-:W-:Y:S05]  /*3050*/  @!P0 BRA `(.L_x_22212) ;  /* 0xffffffd400548947 */ /* 0x000fea000383ffff */
[----:B------:R-:W-:Y:S05]  /*3060*/  EXIT ;  /* 0x000000000000794d */ /* 0x000fea0003800000 */
.L_x_22203:
        /* <DEDUP_REMOVED lines=8> */
.L_x_22214:
[----:B------:R-:W-:Y:S05]  /*30f0*/  BSYNC B0 ;  /* 0x0000000000007941 */ /* 0x000fea0003800000 */
.L_x_22213:
        /* <DEDUP_REMOVED lines=10> */
.L_x_22215:
[----:B------:R-:W-:Y:S01]  /*31a0*/  HFMA2 R84, -RZ, RZ, 0, 2.384185791015625e-07 ;  /* 0x00000004ff547431 */ /* 0x000fe200000001ff */
[----:B------:R-:W-:-:S05]  /*31b0*/  MOV R79, R83 ;  /* 0x00000053004f7202 */ /* 0x000fca0000000f00 */
[----:B------:R-:W-:-:S05]  /*31c0*/  FADD.FTZ R79, R78, R79 ;  /* 0x0000004f4e4f7221 */ /* 0x000fca0000010000 */
[----:B------:R-:W-:-:S07]  /*31d0*/  MOV R85, R79 ;  /* 0x0000004f00557202 */ /* 0x000fce0000000f00 */
[----:B------:R-:W-:Y:S05]  /*31e0*/  WARPSYNC.COLLECTIVE R82, `(.L_x_22216) ;  /* 0x0000000052087348 */ /* 0x000fea0003c00000 */
[----:B------:R0:W1:Y:S02]  /*31f0*/  SHFL.BFLY P6, R83, R85, R84, R87 ;  /* 0x0c00005455537389 */ /* 0x00006400000c0057 */
[----:B01----:R-:W-:Y:S05]  /*3200*/  ENDCOLLECTIVE ;  /* 0x000000000000791b */ /* 0x003fea0003800000 */
.L_x_22216:
[----:B------:R-:W-:Y:S01]  /*3210*/  HFMA2 R84, -RZ, RZ, 0, 4.76837158203125e-07 ;  /* 0x00000008ff547431 */ /* 0x000fe200000001ff */
[----:B------:R-:W-:-:S05]  /*3220*/  MOV R2, R83 ;  /* 0x0000005300027202 */ /* 0x000fca0000000f00 */
[----:B------:R-:W-:-:S05]  /*3230*/  FADD.FTZ R80, R79, R2 ;  /* 0x000000024f507221 */ /* 0x000fca0000010000 */
[----:B------:R-:W-:-:S07]  /*3240*/  MOV R85, R80 ;  /* 0x0000005000557202 */ /* 0x000fce0000000f00 */
[----:B------:R-:W-:Y:S05]  /*3250*/  WARPSYNC.COLLECTIVE R82, `(.L_x_22217) ;  /* 0x0000000052087348 */ /* 0x000fea0003c00000 */
[----:B------:R0:W1:Y:S02]  /*3260*/  SHFL.BFLY P6, R83, R85, R84, R87 ;  /* 0x0c00005455537389 */ /* 0x00006400000c0057 */
[----:B01----:R-:W-:Y:S05]  /*3270*/  ENDCOLLECTIVE ;  /* 0x000000000000791b */ /* 0x003fea0003800000 */
.L_x_22217:
[----:B------:R-:W-:Y:S01]  /*3280*/  HFMA2 R84, -RZ, RZ, 0, 9.5367431640625e-07 ;  /* 0x00000010ff547431 */ /* 0x000fe200000001ff */
[----:B------:R-:W-:-:S05]  /*3290*/  MOV R81, R83 ;  /* 0x0000005300517202 */ /* 0x000fca0000000f00 */
[----:B------:R-:W-:-:S05]  /*32a0*/  FADD.FTZ R81, R80, R81 ;  /* 0x0000005150517221 */ /* 0x000fca0000010000 */
[----:B------:R-:W-:-:S07]  /*32b0*/  MOV R85, R81 ;  /* 0x0000005100557202 */ /* 0x000fce0000000f00 */
[----:B------:R-:W-:Y:S05]  /*32c0*/  WARPSYNC.COLLECTIVE R82, `(.L_x_22218) ;  /* 0x0000000052087348 */ /* 0x000fea0003c00000 */
[----:B------:R0:W1:Y:S02]  /*32d0*/  SHFL.BFLY P6, R83, R85, R84, R87 ;  /* 0x0c00005455537389 */ /* 0x00006400000c0057 */
[----:B01----:R-:W-:Y:S05]  /*32e0*/  ENDCOLLECTIVE ;  /* 0x000000000000791b */ /* 0x003fea0003800000 */
.L_x_22218:
        /* <DEDUP_REMOVED lines=73> */
.L_x_22219:
[----:B------:R-:W-:Y:S01]  /*3780*/  HFMA2 R84, -RZ, RZ, 0, 1.1920928955078125e-07 ;  /* 0x00000002ff547431 */ /* 0x000fe200000001ff */
[----:B------:R-:W-:-:S05]  /*3790*/  MOV R77, R83 ;  /* 0x00000053004d7202 */ /* 0x000fca0000000f00 */
[----:B------:R-:W-:-:S05]  /*37a0*/  FADD.FTZ R77, R2, R77 ;  /* 0x0000004d024d7221 */ /* 0x000fca0000010000 */
[----:B------:R-:W-:-:S07]  /*37b0*/  MOV R85, R77 ;  /* 0x0000004d00557202 */ /* 0x000fce0000000f00 */
[----:B------:R-:W-:Y:S05]  /*37c0*/  WARPSYNC.COLLECTIVE R82, `(.L_x_22220) ;  /* 0x0000000052087348 */ /* 0x000fea0003c00000 */
[----:B------:R0:W1:Y:S02]  /*37d0*/  SHFL.BFLY P6, R83, R85, R84, R87 ;  /* 0x0c00005455537389 */ /* 0x00006400000c0057 */
[----:B01----:R-:W-:Y:S05]  /*37e0*/  ENDCOLLECTIVE ;  /* 0x000000000000791b */ /* 0x003fea0003800000 */
.L_x_22220:
[----:B------:R-:W-:Y:S01]  /*37f0*/  HFMA2 R84, -RZ, RZ, 0, 2.384185791015625e-07 ;  /* 0x00000004ff547431 */ /* 0x000fe200000001ff */
[----:B------:R-:W-:-:S05]  /*3800*/  MOV R78, R83 ;  /* 0x00000053004e7202 */ /* 0x000fca0000000f00 */
[----:B------:R-:W-:-:S05]  /*3810*/  FADD.FTZ R78, R77, R78 ;  /* 0x0000004e4d4e7221 */ /* 0x000fca0000010000 */
[----:B------:R-:W-:-:S07]  /*3820*/  MOV R85, R78 ;  /* 0x0000004e00557202 */ /* 0x000fce0000000f00 */
[----:B------:R-:W-:Y:S05]  /*3830*/  WARPSYNC.COLLECTIVE R82, `(.L_x_22221) ;  /* 0x0000000052087348 */ /* 0x000fea0003c00000 */
[----:B------:R0:W1:Y:S02]  /*3840*/  SHFL.BFLY P6, R83, R85, R84, R87 ;  /* 0x0c00005455537389 */ /* 0x00006400000c0057 */
[----:B01----:R-:W-:Y:S05]  /*3850*/  ENDCOLLECTIVE ;  /* 0x000000000000791b */ /* 0x003fea0003800000 */
.L_x_22221:
[----:B------:R-:W-:Y:S01]  /*3860*/  HFMA2 R84, -RZ, RZ, 0, 4.76837158203125e-07 ;  /* 0x00000008ff547431 */ /* 0x000fe200000001ff */
[----:B------:R-:W-:-:S05]  /*3870*/  MOV R79, R83 ;  /* 0x00000053004f7202 */ /* 0x000fca0000000f00 */
[----:B------:R-:W-:-:S05]  /*3880*/  FADD.FTZ R79, R78, R79 ;  /* 0x0000004f4e4f7221 */ /* 0x000fca0000010000 */
[----:B------:R-:W-:-:S07]  /*3890*/  MOV R85, R79 ;  /* 0x0000004f00557202 */ /* 0x000fce0000000f00 */
[----:B------:R-:W-:Y:S05]  /*38a0*/  WARPSYNC.COLLECTIVE R82, `(.L_x_22222) ;  /* 0x0000000052087348 */ /* 0x000fea0003c00000 */
[----:B------:R0:W1:Y:S02]  /*38b0*/  SHFL.BFLY P6, R83, R85, R84, R87 ;  /* 0x0c00005455537389 */ /* 0x00006400000c0057 */
[----:B01----:R-:W-:Y:S05]  /*38c0*/  ENDCOLLECTIVE ;  /* 0x000000000000791b */ /* 0x003fea0003800000 */
.L_x_22222:
[----:B------:R-:W-:Y:S01]  /*38d0*/  HFMA2 R84, -RZ, RZ, 0, 9.5367431640625e-07 ;  /* 0x00000010ff547431 */ /* 0x000fe200000001ff */
[----:B------:R-:W-:-:S05]  /*38e0*/  MOV R80, R83 ;  /* 0x0000005300507202 */ /* 0x000fca0000000f00 */
[----:B------:R-:W-:-:S05]  /*38f0*/  FADD.FTZ R80, R79, R80 ;  /* 0x000000504f507221 */ /* 0x000fca0000010000 */
[----:B------:R-:W-:-:S07]  /*3900*/  MOV R85, R80 ;  /* 0x0000005000557202 */ /* 0x000fce0000000f00 */
[----:B------:R-:W-:Y:S05]  /*3910*/  WARPSYNC.COLLECTIVE R82, `(.L_x_22223) ;  /* 0x0000000052087348 */ /* 0x000fea0003c00000 */
[----:B------:R0:W1:Y:S02]  /*3920*/  SHFL.BFLY P6, R83, R85, R84, R87 ;  /* 0x0c00005455537389 */ /* 0x00006400000c0057 */
[----:B01----:R-:W-:Y:S05]  /*3930*/  ENDCOLLECTIVE ;  /* 0x000000000000791b */ /* 0x003fea0003800000 */
.L_x_22223:
[----:B------:R-:W-:Y:S01]  /*3940*/  MOV R81, R83 ;  /* 0x0000005300517202 */ /* 0x000fe20000000f00 */
[----:B------:R-:W-:Y:S06]  /*3950*/  BRA `(.L_x_22224) ;  /* 0xffffffe800247947 */ /* 0x000fec000383ffff */
.L_x_22225:
        /* <DEDUP_REMOVED lines=10> */
.L_x_37326:


//--------------------- .text._ZN10layer_norm13ln_fwd_kernelINS_13Kernel_traitsI6__halfS2_fS2_fjLj1024ELj1ELj4ELj1ELj16ENS_18Kernel_traits_baseILj1024ES2_S2_fS2_fjLj128EEEEELb0ELb0ELb1ELb1EEEvNS_9FwdParamsE --------------------------
	.section	.text._ZN10layer_norm13ln_fwd_kernelINS_13Kernel_traitsI6__halfS2_fS2_fjLj1024ELj1ELj4ELj1ELj16ENS_18Kernel_traits_baseILj1024ES2_S2_fS2_fjLj128EEEEELb0ELb0ELb1ELb1EEEvNS_9FwdParamsE,"ax",@progbits
	.align	128
        .global         _ZN10layer_norm13ln_fwd_kernelINS_13Kernel_traitsI6__halfS2_fS2_fjLj1024ELj1ELj4ELj1ELj16ENS_18Kernel_traits_baseILj1024ES2_S2_fS2_fjLj128EEEEELb0ELb0ELb1ELb1EEEvNS_9FwdParamsE
        .type           _ZN10layer_norm13ln_fwd_kernelINS_13Kernel_traitsI6__halfS2_fS2_fjLj1024ELj1ELj4ELj1ELj16ENS_18Kernel_traits_baseILj1024ES2_S2_fS2_fjLj128EEEEELb0ELb0ELb1ELb1EEEvNS_9FwdParamsE,@function
        .size           _ZN10layer_norm13ln_fwd_kernelINS_13Kernel_traitsI6__halfS2_fS2_fjLj1024ELj1ELj4ELj1ELj16ENS_18Kernel_traits_baseILj1024ES2_S2_fS2_fjLj128EEEEELb0ELb0ELb1ELb1EEEvNS_9FwdParamsE,(.L_x_37327 - _ZN10layer_norm13ln_fwd_kernelINS_13Kernel_traitsI6__halfS2_fS2_fjLj1024ELj1ELj4ELj1ELj16ENS_18Kernel_traits_baseILj1024ES2_S2_fS2_fjLj128EEEEELb0ELb0ELb1ELb1EEEvNS_9FwdParamsE)
        .other          _ZN10layer_norm13ln_fwd_kernelINS_13Kernel_traitsI6__halfS2_fS2_fjLj1024ELj1ELj4ELj1ELj16ENS_18Kernel_traits_baseILj1024ES2_S2_fS2_fjLj128EEEEELb0ELb0ELb1ELb1EEEvNS_9FwdParamsE,@"STO_CUDA_ENTRY STV_DEFAULT"
_ZN10layer_norm13ln_fwd_kernelINS_13Kernel_traitsI6__halfS2_fS2_fjLj1024ELj1ELj4ELj1ELj16ENS_18Kernel_traits_baseILj1024ES2_S2_fS2_fjLj128EEEEELb0ELb0ELb1ELb1EEEvNS_9FwdParamsE:
.text._ZN10layer_norm13ln_fwd_kernelINS_13Kernel_traitsI6__halfS2_fS2_fjLj1024ELj1ELj4ELj1ELj16ENS_18Kernel_traits_baseILj1024ES2_S2_fS2_fjLj128EEEEELb0ELb0ELb1ELb1EEEvNS_9FwdParamsE:
        /* <DEDUP_REMOVED lines=10> */
[----:B------:R-:W0:Y:S01]  /*00a0*/  S2UR UR4, SR_CTAID.X ;  /* 0x00000000000479c3 */ /* 0x000e220000002500 */
[----:B------:R-:W-:Y:S01]  /*00b0*/  ISETP.NE.AND.EX P0, PT, RZ, UR5, PT, P0 ;  /* 0x00000005ff007c0c */ /* 0x000fe2000bf05300 */
[----:B------:R-:W1:Y:S01]  /*00c0*/  LDCU UR5, c[0x0][0x384] ;  /* 0x00007080ff0577ac */ /* 0x000e620008000800 */
[----:B------:R-:W4:Y:S04]  /*00d0*/  LDG.E.128 R16, desc[UR6][R2.64+0x400] ;  /* 0x0004000602107981 */ /* 0x000f28000c1e1d00 */
[----:B------:R2:W4:Y:S07]  /*00e0*/  LDG.E.128 R12, desc[UR6][R2.64+0x600] ;  /* 0x00060006020c7981 */ /* 0x00052e000c1e1d00 */
[----:B------:R-:W1:Y:S01]  /*00f0*/  @P0 LDC.64 R4, c[0x0][0x438] ;  /* 0x00010e00ff040b82 */ /* 0x000e620000000a00 */
[----:B------:R-:W-:Y:S01]  /*0100*/  SHF.R.U32.HI R68, RZ, 0x5, R68 ;  /* 0x00000005ff447819 */ /* 0x000fe20000011644 */
        /* <DEDUP_REMOVED lines=9> */
[----:B0-----:R-:W-:Y:S02]  /*01a0*/  @P0 MOV R4, R9 ;  /* 0x0000000900040202 */ /* 0x001fe40000000f00 */
[----:B------:R-:W-:Y:S02]  /*01b0*/  @P0 MOV R5, R10 ;  /* 0x0000000a00050202 */ /* 0x000fe40000000f00 */
[----:B------:R-:W-:Y:S02]  /*01c0*/  @!P0 MOV R3, R8 ;  /* 0x0000000800038202 */ /* 0x000fe40000000f00 */
[----:B------:R-:W-:Y:S02]  /*01d0*/  @P0 MOV R6, R11 ;  /* 0x0000000b00060202 */ /* 0x000fe40000000f00 */
[----:B------:R-:W-:Y:S02]  /*01e0*/  @!P0 MOV R4, R9 ;  /* 0x0000000900048202 */ /* 0x000fe40000000f00 */
[----:B------:R-:W-:-:S02]  /*01f0*/  @!P0 MOV R5, R10 ;  /* 0x0000000a00058202 */ /* 0x000fc40000000f00 */
[----:B---3--:R-:W-:Y:S02]  /*0200*/  @P0 MOV R67, R20 ;  /* 0x0000001400430202 */ /* 0x008fe40000000f00 */
[----:B------:R-:W-:Y:S02]  /*0210*/  @P0 MOV R66, R21 ;  /* 0x0000001500420202 */ /* 0x000fe40000000f00 */
[----:B------:R-:W-:Y:S02]  /*0220*/  @P0 MOV R0, R22 ;  /* 0x0000001600000202 */ /* 0x000fe40000000f00 */
[----:B------:R-:W-:Y:S02]  /*0230*/  @P0 MOV R2, R23 ;  /* 0x0000001700020202 */ /* 0x000fe40000000f00 */
[----:B------:R-:W-:Y:S02]  /*0240*/  @!P0 MOV R6, R11 ;  /* 0x0000000b00068202 */ /* 0x000fe40000000f00 */
[----:B----4-:R-:W-:-:S02]  /*0250*/  @P0 MOV R7, R16 ;  /* 0x0000001000070202 */ /* 0x010fc40000000f00 */
[----:B------:R-:W-:Y:S02]  /*0260*/  @P0 MOV R8, R17 ;  /* 0x0000001100080202 */ /* 0x000fe40000000f00 */
[----:B------:R-:W-:Y:S02]  /*0270*/  @P0 MOV R9, R18 ;  /* 0x0000001200090202 */ /* 0x000fe40000000f00 */
[----:B------:R-:W-:Y:S02]  /*0280*/  @P0 MOV R10, R19 ;  /* 0x00000013000a0202 */ /* 0x000fe40000000f00 */
        /* <DEDUP_REMOVED lines=29> */
.L_x_22243:
[----:B------:R-:W2:Y:S08]  /*0460*/  LDC.64 R14, c[0x0][0x3f0] ;  /* 0x0000fc00ff0e7b82 */ /* 0x000eb00000000a00 */
[----:B------:R-:W3:Y:S08]  /*0470*/  LDC R73, c[0x0][0x388] ;  /* 0x0000e200ff497b82 */ /* 0x000ef00000000800 */
[----:B------:R-:W4:Y:S01]  /*0480*/  LDC.64 R16, c[0x0][0x3f8] ;  /* 0x0000fe00ff107b82 */ /* 0x000f220000000a00 */
[----:B--2---:R-:W-:-:S05]  /*0490*/  IMAD.WIDE R14, R68, 0x4, R14 ;  /* 0x00000004440e7825 */ /* 0x004fca00078e020e */
[----:B------:R4:W2:Y:S02]  /*04a0*/  LDG.E R72, desc[UR6][R14.64] ;  /* 0x000000060e487981 */ /* 0x0008a4000c1e1900 */
[----:B----4-:R-:W-:-:S05]  /*04b0*/  IMAD.WIDE R14, R68, 0x4, R16 ;  /* 0x00000004440e7825 */ /* 0x010fca00078e0210 */
[----:B------:R4:W5:Y:S01]  /*04c0*/  LDG.E R71, desc[UR6][R14.64] ;  /* 0x000000060e477981 */ /* 0x000962000c1e1900 */
[----:B--2---:R-:W-:-:S13]  /*04d0*/  ISETP.GE.AND P2, PT, R72, 0x1, PT ;  /* 0x000000014800780c */ /* 0x004fda0003f46270 */
[----:B------:R-:W-:Y:S01]  /*04e0*/  @P2 IADD3 R12, PT, PT, R72, -0x1, RZ ;  /* 0xffffffff480c2810 */ /* 0x000fe20007ffe0ff */
[----:B------:R-:W2:Y:S04]  /*04f0*/  @P2 LDC.64 R18, c[0x0][0x390] ;  /* 0x0000e400ff122b82 */ /* 0x000ea80000000a00 */
[----:B---3--:R-:W-:-:S05]  /*0500*/  @P2 IMAD R12, R12, R73, RZ ;  /* 0x000000490c0c2224 */ /* 0x008fca00078e02ff */
[----:B------:R-:W-:-:S04]  /*0510*/  @P2 SHF.R.S32.HI R13, RZ, 0x1f, R12 ;  /* 0x0000001fff0d2819 */ /* 0x000fc8000001140c */
[----:B------:R-:W-:Y:S01]  /*0520*/  @P2 LEA.HI R20, R13, R12, RZ, 0x3 ;  /* 0x0000000c0d142211 */ /* 0x000fe200078f18ff */
[----:B------:R-:W-:-:S03]  /*0530*/  HFMA2 R12, -RZ, RZ, 0, 0 ;  /* 0x00000000ff0c7431 */ /* 0x000fc600000001ff */
        /* <DEDUP_REMOVED lines=11> */
[----:B0-----:R-:W-:-:S05]  /*05f0*/  IMAD.WIDE.U32 R14, R13, 0x20, R14 ;  /* 0x000000200d0e7825 */ /* 0x001fca00078e000e */
[----:B------:R-:W2:Y:S04]  /*0600*/  LDG.E.128 R36, desc[UR6][R14.64] ;  /* 0x000000060e247981 */ /* 0x000ea8000c1e1d00 */
[----:B------:R0:W3:Y:S01]  /*0610*/  LDG.E.128 R32, desc[UR6][R14.64+0x10] ;  /* 0x000010060e207981 */ /* 0x0000e2000c1e1d00 */
[----:B------:R-:W-:-:S13]  /*0620*/  ISETP.GT.AND P3, PT, R72, RZ, PT ;  /* 0x000000ff4800720c */ /* 0x000fda0003f64270 */
[----:B------:R-:W2:Y:S01]  /*0630*/  @P3 LDC R18, c[0x0][0x40c] ;  /* 0x00010300ff123b82 */ /* 0x000ea20000000800 */
[--C-:B-----5:R-:W-:Y:S02]  /*0640*/  @P3 HADD2.F32 R17, -RZ, R40.reuse.H0_H0 ;  /* 0x20000028ff113230 */ /* 0x120fe40000004100 */
[----:B------:R-:W-:Y:S02]  /*0650*/  @P3 HADD2.F32 R16, -RZ, R40.H1_H1 ;  /* 0x30000028ff103230 */ /* 0x000fe40000004100 */
[--C-:B0-----:R-:W-:Y:S02]  /*0660*/  @P3 HADD2.F32 R15, -RZ, R41.reuse.H0_H0 ;  /* 0x20000029ff0f3230 */ /* 0x101fe40000004100 */
[----:B------:R-:W-:Y:S01]  /*0670*/  @P3 HADD2.F32 R14, -RZ, R41.H1_H1 ;  /* 0x30000029ff0e3230 */ /* 0x000fe20000004100 */
[----:B------:R-:W0:Y:S08]  /*0680*/  @P3 LDC R19, c[0x0][0x40c] ;  /* 0x00010300ff133b82 */ /* 0x000e300000000800 */
[----:B------:R-:W4:Y:S08]  /*0690*/  @P3 LDC R20, c[0x0][0x40c] ;  /* 0x00010300ff143b82 */ /* 0x000f300000000800 */
[----:B------:R-:W1:Y:S08]  /*06a0*/  @P3 LDC R21, c[0x0][0x40c] ;  /* 0x00010300ff153b82 */ /* 0x000e700000000800 */
[----:B------:R-:W3:Y:S08]  /*06b0*/  @P3 LDC R22, c[0x0][0x40c] ;  /* 0x00010300ff163b82 */ /* 0x000ef00000000800 */
[----:B------:R-:W3:Y:S08]  /*06c0*/  @P3 LDC R23, c[0x0][0x40c] ;  /* 0x00010300ff173b82 */ /* 0x000ef00000000800 */
[----:B------:R-:W3:Y:S08]  /*06d0*/  @P3 LDC R24, c[0x0][0x40c] ;  /* 0x00010300ff183b82 */ /* 0x000ef00000000800 */
[----:B------:R-:W3:Y:S01]  /*06e0*/  @P3 LDC R25, c[0x0][0x40c] ;  /* 0x00010300ff193b82 */ /* 0x000ee20000000800 */
[----:B--2---:R-:W-:Y:S01]  /*06f0*/  @P3 FFMA.FTZ R36, R17, R18, R36 ;  /* 0x0000001211243223 */ /* 0x004fe20000010024 */
[----:B0-----:R-:W-:Y:S01]  /*0700*/  @P3 FFMA.FTZ R37, R16, R19, R37 ;  /* 0x0000001310253223 */ /* 0x001fe20000010025 */
[----:B----4-:R-:W-:Y:S01]  /*0710*/  @P3 FFMA.FTZ R38, R15, R20, R38 ;  /* 0x000000140f263223 */ /* 0x010fe20000010026 */
[----:B------:R-:W-:-:S02]  /*0720*/  @P3 HADD2.F32 R15, -RZ, R42.H0_H0 ;  /* 0x2000002aff0f3230 */ /* 0x000fc40000004100 */
[----:B-1----:R-:W-:Y:S01]  /*0730*/  @P3 FFMA.FTZ R39, R14, R21, R39 ;  /* 0x000000150e273223 */ /* 0x002fe20000010027 */
[----:B------:R-:W-:Y:S02]  /*0740*/  @P3 HADD2.F32 R16, -RZ, R42.H1_H1 ;  /* 0x3000002aff103230 */ /* 0x000fe40000004100 */
[--C-:B------:R-:W-:Y:S02]  /*0750*/  @P3 HADD2.F32 R17, -RZ, R43.reuse.H0_H0 ;  /* 0x2000002bff113230 */ /* 0x100fe40000004100 */
[----:B---3--:R-:W-:Y:S01]  /*0760*/  @P3 FFMA.FTZ R32, R15, R22, R32 ;  /* 0x000000160f203223 */ /* 0x008fe20000010020 */
[----:B------:R-:W-:Y:S02]  /*0770*/  @P3 HADD2.F32 R18, -RZ, R43.H1_H1 ;  /* 0x3000002bff123230 */ /* 0x000fe40000004100 */
[----:B------:R-:W-:Y:S01]  /*0780*/  @P3 FFMA.FTZ R33, R16, R23, R33 ;  /* 0x0000001710213223 */ /* 0x000fe20000010021 */
[----:B------:R-:W-:Y:S02]  /*0790*/  @P3 FFMA.FTZ R34, R17, R24, R34 ;  /* 0x0000001811223223 */ /* 0x000fe40000010022 */
[----:B------:R-:W-:Y:S01]  /*07a0*/  @P3 FFMA.FTZ R35, R18, R25, R35 ;  /* 0x0000001912233223 */ /* 0x000fe20000010023 */
[----:B------:R-:W-:Y:S06]  /*07b0*/  BRA `(.L_x_22227) ;  /* 0x0000000000707947 */ /* 0x000fec0003800000 */
.L_x_22226:
[----:B------:R-:W0:Y:S01]  /*07c0*/  @P2 LDC R15, c[0x0][0x40c] ;  /* 0x00010300ff0f2b82 */ /* 0x000e220000000800 */
[--C-:B-----5:R-:W-:Y:S01]  /*07d0*/  @P2 HADD2.F32 R14, -RZ, R40.reuse.H0_H0 ;  /* 0x20000028ff0e2230 */ /* 0x120fe20000004100 */
[----:B------:R-:W-:Y:S01]  /*07e0*/  CS2R R36, SRZ ;  /* 0x0000000000247805 */ /* 0x000fe2000001ff00 */
[----:B------:R-:W-:Y:S01]  /*07f0*/  @P2 HADD2.F32 R16, -RZ, R40.H1_H1 ;  /* 0x30000028ff102230 */ /* 0x000fe20000004100 */
[----:B------:R-:W-:Y:S01]  /*0800*/  CS2R R38, SRZ ;  /* 0x0000000000267805 */ /* 0x000fe2000001ff00 */
[--C-:B------:R-:W-:Y:S01]  /*0810*/  @P2 HADD2.F32 R18, -RZ, R41.reuse.H0_H0 ;  /* 0x20000029ff122230 */ /* 0x100fe20000004100 */
[----:B------:R-:W-:Y:S02]  /*0820*/  CS2R R32, SRZ ;  /* 0x0000000000207805 */ /* 0x000fe4000001ff00 */
        /* <DEDUP_REMOVED lines=13> */
[----:B------:R-:W-:-:S06]  /*0900*/  @P2 HADD2.F32 R18, -RZ, R43.H1_H1 ;  /* 0x3000002bff122230 */ /* 0x000fcc0000004100 */
[----:B------:R-:W3:Y:S01]  /*0910*/  @P2 LDC R22, c[0x0][0x40c] ;  /* 0x00010300ff162b82 */ /* 0x000ee20000000800 */
[----:B----4-:R-:W-:-:S07]  /*0920*/  @P2 FMUL.FTZ R39, R14, R21 ;  /* 0x000000150e272220 */ /* 0x010fce0000410000 */
[----:B------:R-:W4:Y:S01]  /*0930*/  @P2 LDC R25, c[0x0][0x40c] ;  /* 0x00010300ff192b82 */ /* 0x000f220000000800 */
[----:B0-----:R-:W-:Y:S01]  /*0940*/  @P2 FMUL.FTZ R32, R15, R20 ;  /* 0x000000140f202220 */ /* 0x001fe20000410000 */
[----:B--2---:R-:W-:Y:S01]  /*0950*/  @P2 FMUL.FTZ R33, R16, R23 ;  /* 0x0000001710212220 */ /* 0x004fe20000410000 */
[----:B---3--:R-:W-:Y:S01]  /*0960*/  @P2 FMUL.FTZ R34, R17, R22 ;  /* 0x0000001611222220 */ /* 0x008fe20000410000 */
[----:B----4-:R-:W-:-:S07]  /*0970*/  @P2 FMUL.FTZ R35, R18, R25 ;  /* 0x0000001912232220 */ /* 0x010fce0000410000 */
.L_x_22227:
[----:B------:R-:W0:Y:S01]  /*0980*/  LDC.64 R74, c[0x0][0x3a8] ;  /* 0x0000ea00ff4a7b82 */ /* 0x000e220000000a00 */
[----:B------:R-:W-:Y:S01]  /*0990*/  BSSY.RECONVERGENT B0, `(.L_x_22228) ;  /* 0x0000009000007945 */ /* 0x000fe20003800200 */
[----:B0-----:R-:W-:-:S05]  /*09a0*/  IMAD.WIDE.U32 R14, R13, 0x20, R74 ;  /* 0x000000200d0e7825 */ /* 0x001fca00078e004a */
[----:B------:R0:W-:Y:S04]  /*09b0*/  STG.E.128 desc[UR6][R14.64], R36 ;  /* 0x000000240e007986 */ /* 0x0001e8000c101d06 */
[----:B------:R0:W-:Y:S01]  /*09c0*/  STG.E.128 desc[UR6][R14.64+0x10], R32 ;  /* 0x000010200e007986 */ /* 0x0001e2000c101d06 */
[----:B------:R-:W-:Y:S05]  /*09d0*/  @!P2 BRA `(.L_x_22229) ;  /* 0x000000000010a947 */ /* 0x000fea0003800000 */
[----:B------:R-:W2:Y:S01]  /*09e0*/  LDC.64 R40, c[0x0][0x390] ;  /* 0x0000e400ff287b82 */ /* 0x000ea20000000a00 */
[----:B0-----:R-:W-:-:S05]  /*09f0*/  IADD3 R15, PT, PT, R12, 0x20, RZ ;  /* 0x000000200c0f7810 */ /* 0x001fca0007ffe0ff */
[----:B--2---:R-:W-:-:S06]  /*0a00*/  IMAD.WIDE.U32 R40, R15, 0x10, R40 ;  /* 0x000000100f287825 */ /* 0x004fcc00078e0028 */
[----:B------:R-:W5:Y:S02]  /*0a10*/  LDG.E.128 R40, desc[UR6][R40.64] ;  /* 0x0000000628287981 */ /* 0x000f64000c1e1d00 */
.L_x_22229:
[----:B-1----:R-:W-:Y:S05]  /*0a20*/  BSYNC.RECONVERGENT B0 ;  /* 0x0000000000007941 */ /* 0x002fea0003800200 */
.L_x_22228:
[----:B0-----:R-:W-:Y:S01]  /*0a30*/  IADD3 R15, PT, PT, R13, 0x20, RZ ;  /* 0x000000200d0f7810 */ /* 0x001fe20007ffe0ff */
[----:B------:R-:W-:Y:S06]  /*0a40*/  @!P0 BRA `(.L_x_22230) ;  /* 0x0000000000788947 */ /* 0x000fec0003800000 */
        /* <DEDUP_REMOVED lines=11> */
[----:B------:R-:W1:Y:S08]  /*0b00*/  @P3 LDC R21, c[0x0][0x40c] ;  /* 0x00010300ff153b82 */ /* 0x000e700000000800 */
[----:B------:R-:W4:Y:S08]  /*0b10*/  @P3 LDC R22, c[0x0][0x40c] ;  /* 0x00010300ff163b82 */ /* 0x000f300000000800 */
[----:B------:R-:W4:Y:S08]  /*0b20*/  @P3 LDC R23, c[0x0][0x40c] ;  /* 0x00010300ff173b82 */ /* 0x000f300000000800 */
[----:B------:R-:W3:Y:S08]  /*0b30*/  @P3 LDC R60, c[0x0][0x40c] ;  /* 0x00010300ff3c3b82 */ /* 0x000ef00000000800 */
[----:B------:R-:W4:Y:S08]  /*0b40*/  @P3 LDC R61, c[0x0][0x40c] ;  /* 0x00010300ff3d3b82 */ /* 0x000f300000000800 */
[----:B------:R-:W4:Y:S01]  /*0b50*/  @P3 LDC R62, c[0x0][0x40c] ;  /* 0x00010300ff3e3b82 */ /* 0x000f220000000800 */
[----:B--2---:R-:W-:Y:S01]  /*0b60*/  @P3 FFMA.FTZ R28, R19, R14, R28 ;  /* 0x0000000e131c3223 */ /* 0x004fe2000001001c */
[----:B0-----:R-:W-:Y:S01]  /*0b70*/  @P3 FFMA.FTZ R29, R18, R20, R29 ;  /* 0x00000014121d3223 */ /* 0x001fe2000001001d */
[----:B-1----:R-:W-:Y:S01]  /*0b80*/  @P3 FFMA.FTZ R30, R17, R21, R30 ;  /* 0x00000015111e3223 */ /* 0x002fe2000001001e */
[----:B------:R-:W-:-:S02]  /*0b90*/  @P3 HADD2.F32 R14, -RZ, R41.H1_H1 ;  /* 0x30000029ff0e3230 */ /* 0x000fc40000004100 */
[----:B---3--:R-:W-:Y:S01]  /*0ba0*/  @P3 FFMA.FTZ R25, R16, R60, R25 ;  /* 0x0000003c10193223 */ /* 0x008fe20000010019 */
[----:B------:R-:W-:Y:S02]  /*0bb0*/  @P3 HADD2.F32 R17, -RZ, R42.H0_H0 ;  /* 0x2000002aff113230 */ /* 0x000fe40000004100 */
[--C-:B------:R-:W-:Y:S02]  /*0bc0*/  @P3 HADD2.F32 R19, -RZ, R43.reuse.H0_H0 ;  /* 0x2000002bff133230 */ /* 0x100fe40000004100 */
[----:B----4-:R-:W-:Y:S01]  /*0bd0*/  @P3 FFMA.FTZ R31, R14, R22, R31 ;  /* 0x000000160e1f3223 */ /* 0x010fe2000001001f */
[----:B------:R-:W-:Y:S02]  /*0be0*/  @P3 HADD2.F32 R18, -RZ, R43.H1_H1 ;  /* 0x3000002bff123230 */ /* 0x000fe40000004100 */
[----:B------:R-:W-:Y:S01]  /*0bf0*/  @P3 FFMA.FTZ R24, R17, R23, R24 ;  /* 0x0000001711183223 */ /* 0x000fe20000010018 */
[----:B------:R-:W-:Y:S02]  /*0c00*/  @P3 FFMA.FTZ R26, R19, R61, R26 ;  /* 0x0000003d131a3223 */ /* 0x000fe4000001001a */
[----:B------:R-:W-:Y:S01]  /*0c10*/  @P3 FFMA.FTZ R27, R18, R62, R27 ;  /* 0x0000003e121b3223 */ /* 0x000fe2000001001b */
[----:B------:R-:W-:Y:S06]  /*0c20*/  BRA `(.L_x_22231) ;  /* 0x0000000000707947 */ /* 0x000fec0003800000 */
.L_x_22230:
        /* <DEDUP_REMOVED lines=8> */
[----:B------:R-:W1:Y:S08]  /*0cb0*/  @P2 LDC R19, c[0x0][0x40c] ;  /* 0x00010300ff132b82 */ /* 0x000e700000000800 */
[----:B------:R-:W2:Y:S08]  /*0cc0*/  @P2 LDC R21, c[0x0][0x40c] ;  /* 0x00010300ff152b82 */ /* 0x000eb00000000800 */
[----:B------:R-:W3:Y:S01]  /*0cd0*/  @P2 LDC R23, c[0x0][0x40c] ;  /* 0x00010300ff172b82 */ /* 0x000ee20000000800 */
[----:B0-----:R-:W-:Y:S01]  /*0ce0*/  @P2 FMUL.FTZ R28, R14, R17 ;  /* 0x000000110e1c2220 */ /* 0x001fe20000410000 */
[----:B------:R-:W-:-:S02]  /*0cf0*/  @P2 HADD2.F32 R14, -RZ, R41.H1_H1 ;  /* 0x30000029ff0e2230 */ /* 0x000fc40000004100 */
[----:B------:R-:W-:-:S04]  /*0d00*/  @P2 HADD2.F32 R17, -RZ, R42.H1_H1 ;  /* 0x3000002aff112230 */ /* 0x000fc80000004100 */
[----:B------:R-:W0:Y:S01]  /*0d10*/  @P2 LDC R61, c[0x0][0x40c] ;  /* 0x00010300ff3d2b82 */ /* 0x000e220000000800 */
[----:B-1----:R-:W-:Y:S01]  /*0d20*/  @P2 FMUL.FTZ R29, R16, R19 ;  /* 0x00000013101d2220 */ /* 0x002fe20000410000 */
[----:B------:R-:W-:Y:S02]  /*0d30*/  @P2 HADD2.F32 R16, -RZ, R42.H0_H0 ;  /* 0x2000002aff102230 */ /* 0x000fe40000004100 */
[----:B------:R-:W-:-:S04]  /*0d40*/  @P2 HADD2.F32 R19, -RZ, R43.H1_H1 ;  /* 0x3000002bff132230 */ /* 0x000fc80000004100 */
[----:B------:R-:W1:Y:S01]  /*0d50*/  @P2 LDC R20, c[0x0][0x40c] ;  /* 0x00010300ff142b82 */ /* 0x000e620000000800 */
[----:B--2---:R-:W-:Y:S01]  /*0d60*/  @P2 FMUL.FTZ R30, R18, R21 ;  /* 0x00000015121e2220 */ /* 0x004fe20000410000 */
[----:B------:R-:W-:-:S06]  /*0d70*/  @P2 HADD2.F32 R18, -RZ, R43.H0_H0 ;  /* 0x2000002bff122230 */ /* 0x000fcc0000004100 */
[----:B------:R-:W2:Y:S01]  /*0d80*/  @P2 LDC R63, c[0x0][0x40c] ;  /* 0x00010300ff3f2b82 */ /* 0x000ea20000000800 */
[----:B---3--:R-:W-:-:S07]  /*0d90*/  @P2 FMUL.FTZ R31, R14, R23 ;  /* 0x000000170e1f2220 */ /* 0x008fce0000410000 */
[----:B------:R-:W3:Y:S01]  /*0da0*/  @P2 LDC R22, c[0x0][0x40c] ;  /* 0x00010300ff162b82 */ /* 0x000ee20000000800 */
[----:B0-----:R-:W-:Y:S01]  /*0db0*/  @P2 FMUL.FTZ R24, R16, R61 ;  /* 0x0000003d10182220 */ /* 0x001fe20000410000 */
[----:B-1----:R-:W-:Y:S01]  /*0dc0*/  @P2 FMUL.FTZ R25, R17, R20 ;  /* 0x0000001411192220 */ /* 0x002fe20000410000 */
[----:B--2---:R-:W-:Y:S01]  /*0dd0*/  @P2 FMUL.FTZ R26, R18, R63 ;  /* 0x0000003f121a2220 */ /* 0x004fe20000410000 */
[----:B---3--:R-:W-:-:S07]  /*0de0*/  @P2 FMUL.FTZ R27, R19, R22 ;  /* 0x00000016131b2220 */ /* 0x008fce0000410000 */
.L_x_22231:
[----:B------:R-:W-:Y:S01]  /*0df0*/  IMAD.WIDE.U32 R14, R15, 0x20, R74 ;  /* 0x000000200f0e7825 */ /* 0x000fe200078e004a */
[----:B------:R-:W-:Y:S04]  /*0e00*/  BSSY.RECONVERGENT B0, `(.L_x_22232) ;  /* 0x0000008000007945 */ /* 0x000fe80003800200 */
[----:B------:R0:W-:Y:S04]  /*0e10*/  STG.E.128 desc[UR6][R14.64], R28 ;  /* 0x0000001c0e007986 */ /* 0x0001e8000c101d06 */
[----:B------:R0:W-:Y:S01]  /*0e20*/  STG.E.128 desc[UR6][R14.64+0x10], R24 ;  /* 0x000010180e007986 */ /* 0x0001e2000c101d06 */
[----:B------:R-:W-:Y:S05]  /*0e30*/  @!P2 BRA `(.L_x_22233) ;  /* 0x000000000010a947 */ /* 0x000fea0003800000 */
[----:B------:R-:W1:Y:S01]  /*0e40*/  LDC.64 R40, c[0x0][0x390] ;  /* 0x0000e400ff287b82 */ /* 0x000e620000000a00 */
[----:B0-----:R-:W-:-:S05]  /*0e50*/  IADD3 R15, PT, PT, R12, 0x40, RZ ;  /* 0x000000400c0f7810 */ /* 0x001fca0007ffe0ff */
[----:B-1----:R-:W-:-:S06]  /*0e60*/  IMAD.WIDE.U32 R40, R15, 0x10, R40 ;  /* 0x000000100f287825 */ /* 0x002fcc00078e0028 */
[----:B------:R-:W5:Y:S02]  /*0e70*/  LDG.E.128 R40, desc[UR6][R40.64] ;  /* 0x0000000628287981 */ /* 0x000f64000c1e1d00 */
.L_x_22233:
[----:B------:R-:W-:Y:S05]  /*0e80*/  BSYNC.RECONVERGENT B0 ;  /* 0x0000000000007941 */ /* 0x000fea0003800200 */
.L_x_22232:
[----:B------:R-:W-:Y:S05]  /*0e90*/  @!P0 BRA `(.L_x_22234) ;  /* 0x00000000007c8947 */ /* 0x000fea0003800000 */
[----:B0-----:R-:W0:Y:S01]  /*0ea0*/  LDC.64 R14, c[0x0][0x3a0] ;  /* 0x0000e800ff0e7b82 */ /* 0x001e220000000a00 */
[----:B------:R-:W-:-:S05]  /*0eb0*/  IADD3 R17, PT, PT, R13, 0x40, RZ ;  /* 0x000000400d117810 */ /* 0x000fca0007ffe0ff */
[----:B0-----:R-:W-:-:S05]  /*0ec0*/  IMAD.WIDE.U32 R14, R17, 0x20, R14 ;  /* 0x00000020110e7825 */ /* 0x001fca00078e000e */
[----:B------:R-:W2:Y:S04]  /*0ed0*/  LDG.E.128 R20, desc[UR6][R14.64] ;  /* 0x000000060e147981 */ /* 0x000ea8000c1e1d00 */
[----:B------:R0:W3:Y:S01]  /*0ee0*/  LDG.E.128 R16, desc[UR6][R14.64+0x10] ;  /* 0x000010060e107981 */ /* 0x0000e2000c1e1d00 */
[----:B------:R-:W-:-:S13]  /*0ef0*/  ISETP.GT.AND P3, PT, R72, RZ, PT ;  /* 0x000000ff4800720c */ /* 0x000fda0003f64270 */
[----:B------:R-:W2:Y:S01]  /*0f00*/  @P3 LDC R60, c[0x0][0x40c] ;  /* 0x00010300ff3c3b82 */ /* 0x000ea20000000800 */
[--C-:B-----5:R-:W-:Y:S02]  /*0f10*/  @P3 HADD2.F32 R61, -RZ, R40.reuse.H0_H0 ;  /* 0x20000028ff3d3230 */ /* 0x120fe40000004100 */
[----:B0-----:R-:W-:Y:S02]  /*0f20*/  @P3 HADD2.F32 R14, -RZ, R40.H1_H1 ;  /* 0x30000028ff0e3230 */ /* 0x001fe40000004100 */
[----:B------:R-:W-:-:S03]  /*0f30*/  @P3 HADD2.F32 R15, -RZ, R41.H0_H0 ;  /* 0x20000029ff0f3230 */ /* 0x000fc60000004100 */
[----:B------:R-:W0:Y:S08]  /*0f40*/  @P3 LDC R62, c[0x0][0x40c] ;  /* 0x00010300ff3e3b82 */ /* 0x000e300000000800 */
[----:B------:R-:W1:Y:S08]  /*0f50*/  @P3 LDC R63, c[0x0][0x40c] ;  /* 0x00010300ff3f3b82 */ /* 0x000e700000000800 */
[----:B------:R-:W4:Y:S08]  /*0f60*/  @P3 LDC R76, c[0x0][0x40c] ;  /* 0x00010300ff4c3b82 */ /* 0x000f300000000800 */
[----:B------:R-:W3:Y:S08]  /*0f70*/  @P3 LDC R77, c[0x0][0x40c] ;  /* 0x00010300ff4d3b82 */ /* 0x000ef00000000800 */
[----:B------:R-:W3:Y:S08]  /*0f80*/  @P3 LDC R78, c[0x0][0x40c] ;  /* 0x00010300ff4e3b82 */ /* 0x000ef00000000800 */
[----:B------:R-:W3:Y:S01]  /*0f90*/  @P3 LDC R79, c[0x0][0x40c] ;  /* 0x00010300ff4f3b82 */ /* 0x000ee20000000800 */
[----:B--2---:R-:W-:Y:S01]  /*0fa0*/  @P3 FFMA.FTZ R20, R61, R60, R20 ;  /* 0x0000003c3d143223 */ /* 0x004fe20000010014 */
[----:B------:R-:W-:-:S06]  /*0fb0*/  @P3 HADD2.F32 R60, -RZ, R41.H1_H1 ;  /* 0x30000029ff3c3230 */ /* 0x000fcc0000004100 */
[----:B------:R-:W2:Y:S01]  /*0fc0*/  @P3 LDC R61, c[0x0][0x40c] ;  /* 0x00010300ff3d3b82 */ /* 0x000ea20000000800 */
[----:B0-----:R-:W-:Y:S01]  /*0fd0*/  @P3 FFMA.FTZ R21, R14, R62, R21 ;  /* 0x0000003e0e153223 */ /* 0x001fe20000010015 */
[----:B-1----:R-:W-:Y:S01]  /*0fe0*/  @P3 FFMA.FTZ R22, R15, R63, R22 ;  /* 0x0000003f0f163223 */ /* 0x002fe20000010016 */
[--C-:B------:R-:W-:Y:S02]  /*0ff0*/  @P3 HADD2.F32 R15, -RZ, R42.reuse.H0_H0 ;  /* 0x2000002aff0f3230 */ /* 0x100fe40000004100 */
[----:B----4-:R-:W-:Y:S01]  /*1000*/  @P3 FFMA.FTZ R23, R60, R76, R23 ;  /* 0x0000004c3c173223 */ /* 0x010fe20000010017 */
[----:B------:R-:W-:Y:S02]  /*1010*/  @P3 HADD2.F32 R14, -RZ, R42.H1_H1 ;  /* 0x3000002aff0e3230 */ /* 0x000fe40000004100 */
[--C-:B------:R-:W-:Y:S02]  /*1020*/  @P3 HADD2.F32 R63, -RZ, R43.reuse.H0_H0 ;  /* 0x2000002bff3f3230 */ /* 0x100fe40000004100 */
[----:B------:R-:W-:-:S02]  /*1030*/  @P3 HADD2.F32 R60, -RZ, R43.H1_H1 ;  /* 0x3000002bff3c3230 */ /* 0x000fc40000004100 */
[----:B---3--:R-:W-:Y:S01]  /*1040*/  @P3 FFMA.FTZ R17, R14, R77, R17 ;  /* 0x0000004d0e113223 */ /* 0x008fe20000010011 */
[----:B------:R-:W-:Y:S02]  /*1050*/  @P3 FFMA.FTZ R18, R63, R78, R18 ;  /* 0x0000004e3f123223 */ /* 0x000fe40000010012 */
[----:B------:R-:W-:Y:S01]  /*1060*/  @P3 FFMA.FTZ R19, R60, R79, R19 ;  /* 0x0000004f3c133223 */ /* 0x000fe20000010013 */
[----:B--2---:R-:W-:Y:S01]  /*1070*/  @P3 FFMA.FTZ R16, R15, R61, R16 ;  /* 0x0000003d0f103223 */ /* 0x004fe20000010010 */
[----:B------:R-:W-:Y:S06]  /*1080*/  BRA `(.L_x_22235) ;  /* 0x0000000000707947 */ /* 0x000fec0003800000 */
.L_x_22234:
[----:B0-----:R-:W0:Y:S01]  /*1090*/  @P2 LDC R15, c[0x0][0x40c] ;  /* 0x00010300ff0f2b82 */ /* 0x001e220000000800 */
[--C-:B-----5:R-:W-:Y:S01]  /*10a0*/  @P2 HADD2.F32 R14, -RZ, R40.reuse.H0_H0 ;  /* 0x20000028ff0e2230 */ /* 0x120fe20000004100 */
[----:B------:R-:W-:Y:S01]  /*10b0*/  CS2R R20, SRZ ;  /* 0x0000000000147805 */ /* 0x000fe2000001ff00 */
[----:B------:R-:W-:Y:S01]  /*10c0*/  @P2 HADD2.F32 R16, -RZ, R40.H1_H1 ;  /* 0x30000028ff102230 */ /* 0x000fe20000004100 */
[----:B------:R-:W-:Y:S01]  /*10d0*/  CS2R R22, SRZ ;  /* 0x0000000000167805 */ /* 0x000fe2000001ff00 */
[----:B------:R-:W-:Y:S02]  /*10e0*/  @P2 HADD2.F32 R18, -RZ, R41.H0_H0 ;  /* 0x20000029ff122230 */ /* 0x000fe40000004100 */
[----:B------:R-:W-:Y:S01]  /*10f0*/  @P2 HADD2.F32 R62, -RZ, R42.H1_H1 ;  /* 0x3000002aff3e2230 */ /* 0x000fe20000004100 */
[----:B------:R-:W1:Y:S01]  /*1100*/  @P2 LDC R17, c[0x0][0x40c] ;  /* 0x00010300ff112b82 */ /* 0x000e620000000800 */
[--C-:B------:R-:W-:Y:S02]  /*1110*/  @P2 HADD2.F32 R76, -RZ, R43.reuse.H0_H0 ;  /* 0x2000002bff4c2230 */ /* 0x100fe40000004100 */
[----:B------:R-:W-:-:S05]  /*1120*/  @P2 HADD2.F32 R78, -RZ, R43.H1_H1 ;  /* 0x3000002bff4e2230 */ /* 0x000fca0000004100 */
[----:B------:R-:W2:Y:S08]  /*1130*/  @P2 LDC R19, c[0x0][0x40c] ;  /* 0x00010300ff132b82 */ /* 0x000eb00000000800 */
[----:B------:R-:W3:Y:S01]  /*1140*/  @P2 LDC R61, c[0x0][0x40c] ;  /* 0x00010300ff3d2b82 */ /* 0x000ee20000000800 */
[----:B0-----:R-:W-:Y:S01]  /*1150*/  @P2 FMUL.FTZ R20, R14, R15 ;  /* 0x0000000f0e142220 */ /* 0x001fe20000410000 */
[----:B------:R-:W-:-:S02]  /*1160*/  @P2 HADD2.F32 R14, -RZ, R41.H1_H1 ;  /* 0x30000029ff0e2230 */ /* 0x000fc40000004100 */
[----:B------:R-:W-:-:S04]  /*1170*/  @P2 HADD2.F32 R15, -RZ, R42.H0_H0 ;  /* 0x2000002aff0f2230 */ /* 0x000fc80000004100 */
[----:B------:R-:W0:Y:S01]  /*1180*/  @P2 LDC R60, c[0x0][0x40c] ;  /* 0x00010300ff3c2b82 */ /* 0x000e220000000800 */
[----:B-1----:R-:W-:Y:S01]  /*1190*/  @P2 FMUL.FTZ R21, R16, R17 ;  /* 0x0000001110152220 */ /* 0x002fe20000410000 */
[----:B------:R-:W-:-:S06]  /*11a0*/  CS2R R16, SRZ ;  /* 0x0000000000107805 */ /* 0x000fcc000001ff00 */
[----:B------:R-:W1:Y:S01]  /*11b0*/  @P2 LDC R63, c[0x0][0x40c] ;  /* 0x00010300ff3f2b82 */ /* 0x000e620000000800 */
[----:B--2---:R-:W-:Y:S01]  /*11c0*/  @P2 FMUL.FTZ R22, R18, R19 ;  /* 0x0000001312162220 */ /* 0x004fe20000410000 */
[----:B------:R-:W-:-:S06]  /*11d0*/  CS2R R18, SRZ ;  /* 0x0000000000127805 */ /* 0x000fcc000001ff00 */
[----:B------:R-:W2:Y:S01]  /*11e0*/  @P2 LDC R77, c[0x0][0x40c] ;  /* 0x00010300ff4d2b82 */ /* 0x000ea20000000800 */
[----:B---3--:R-:W-:-:S07]  /*11f0*/  @P2 FMUL.FTZ R23, R14, R61 ;  /* 0x0000003d0e172220 */ /* 0x008fce0000410000 */
[----:B------:R-:W3:Y:S01]  /*1200*/  @P2 LDC R79, c[0x0][0x40c] ;  /* 0x00010300ff4f2b82 */ /* 0x000ee20000000800 */
[----:B0-----:R-:W-:Y:S01]  /*1210*/  @P2 FMUL.FTZ R16, R15, R60 ;  /* 0x0000003c0f102220 */ /* 0x001fe20000410000 */
[----:B-1----:R-:W-:Y:S01]  /*1220*/  @P2 FMUL.FTZ R17, R62, R63 ;  /* 0x0000003f3e112220 */ /* 0x002fe20000410000 */
[----:B--2---:R-:W-:Y:S01]  /*1230*/  @P2 FMUL.FTZ R18, R76, R77 ;  /* 0x0000004d4c122220 */ /* 0x004fe20000410000 */
[----:B---3--:R-:W-:-:S07]  /*1240*/  @P2 FMUL.FTZ R19, R78, R79 ;  /* 0x0000004f4e132220 */ /* 0x008fce0000410000 */
.L_x_22235:
[----:B------:R-:W-:Y:S01]  /*1250*/  IADD3 R15, PT, PT, R13, 0x40, RZ ;  /* 0x000000400d0f7810 */ /* 0x000fe20007ffe0ff */
[----:B------:R-:W-:Y:S04]  /*1260*/  BSSY.RECONVERGENT B0, `(.L_x_22236) ;  /* 0x0000009000007945 */ /* 0x000fe80003800200 */
[----:B------:R-:W-:-:S05]  /*1270*/  IMAD.WIDE.U32 R14, R15, 0x20, R74 ;  /* 0x000000200f0e7825 */ /* 0x000fca00078e004a */
[----:B------:R0:W-:Y:S04]  /*1280*/  STG.E.128 desc[UR6][R14.64], R20 ;  /* 0x000000140e007986 */ /* 0x0001e8000c101d06 */
[----:B------:R0:W-:Y:S01]  /*1290*/  STG.E.128 desc[UR6][R14.64+0x10], R16 ;  /* 0x000010100e007986 */ /* 0x0001e2000c101d06 */
[----:B------:R-:W-:Y:S05]  /*12a0*/  @!P2 BRA `(.L_x_22237) ;  /* 0x000000000010a947 */ /* 0x000fea0003800000 */
[----:B------:R-:W1:Y:S01]  /*12b0*/  LDC.64 R40, c[0x0][0x390] ;  /* 0x0000e400ff287b82 */ /* 0x000e620000000a00 */
[----:B0-----:R-:W-:-:S05]  /*12c0*/  IADD3 R15, PT, PT, R12, 0x60, RZ ;  /* 0x000000600c0f7810 */ /* 0x001fca0007ffe0ff */
[----:B-1----:R-:W-:-:S06]  /*12d0*/  IMAD.WIDE.U32 R40, R15, 0x10, R40 ;  /* 0x000000100f287825 */ /* 0x002fcc00078e0028 */
[----:B------:R-:W5:Y:S02]  /*12e0*/  LDG.E.128 R40, desc[UR6][R40.64] ;  /* 0x0000000628287981 */ /* 0x000f64000c1e1d00 */
.L_x_22237:
[----:B------:R-:W-:Y:S05]  /*12f0*/  BSYNC.RECONVERGENT B0 ;  /* 0x0000000000007941 */ /* 0x000fea0003800200 */
.L_x_22236:
        /* <DEDUP_REMOVED lines=8> */
[--C-:B-----5:R-:W-:Y:S02]  /*1380*/  @P0 HADD2.F32 R81, -RZ, R40.reuse.H0_H0 ;  /* 0x20000028ff510230 */ /* 0x120fe40000004100 */
[----:B------:R-:W-:Y:S02]  /*1390*/  @P0 HADD2.F32 R78, -RZ, R40.H1_H1 ;  /* 0x30000028ff4e0230 */ /* 0x000fe40000004100 */
[----:B0-----:R-:W-:-:S03]  /*13a0*/  @P0 HADD2.F32 R77, -RZ, R41.H0_H0 ;  /* 0x20000029ff4d0230 */ /* 0x001fc60000004100 */
[----:B------:R-:W0:Y:S08]  /*13b0*/  @P0 LDC R80, c[0x0][0x40c] ;  /* 0x00010300ff500b82 */ /* 0x000e300000000800 */
[----:B------:R-:W1:Y:S08]  /*13c0*/  @P0 LDC R82, c[0x0][0x40c] ;  /* 0x00010300ff520b82 */ /* 0x000e700000000800 */
[----:B------:R-:W4:Y:S08]  /*13d0*/  @P0 LDC R83, c[0x0][0x40c] ;  /* 0x00010300ff530b82 */ /* 0x000f300000000800 */
[----:B------:R-:W3:Y:S08]  /*13e0*/  @P0 LDC R84, c[0x0][0x40c] ;  /* 0x00010300ff540b82 */ /* 0x000ef00000000800 */
[----:B------:R-:W3:Y:S01]  /*13f0*/  @P0 LDC R76, c[0x0][0x40c] ;  /* 0x00010300ff4c0b82 */ /* 0x000ee20000000800 */
[----:B--2---:R-:W-:Y:S01]  /*1400*/  @P0 FFMA.FTZ R12, R81, R72, R12 ;  /* 0x00000048510c0223 */ /* 0x004fe2000001000c */
[----:B0-----:R-:W-:-:S06]  /*1410*/  @P0 FFMA.FTZ R13, R78, R80, R13 ;  /* 0x000000504e0d0223 */ /* 0x001fcc000001000d */
[----:B------:R-:W0:Y:S01]  /*1420*/  @P0 LDC R81, c[0x0][0x40c] ;  /* 0x00010300ff510b82 */ /* 0x000e220000000800 */
[----:B-1----:R-:W-:Y:S01]  /*1430*/  @P0 FFMA.FTZ R14, R77, R82, R14 ;  /* 0x000000524d0e0223 */ /* 0x002fe2000001000e */
[----:B------:R-:W-:Y:S02]  /*1440*/  @P0 HADD2.F32 R72, -RZ, R41.H1_H1 ;  /* 0x30000029ff480230 */ /* 0x000fe40000004100 */
[--C-:B------:R-:W-:Y:S02]  /*1450*/  @P0 HADD2.F32 R77, -RZ, R42.reuse.H0_H0 ;  /* 0x2000002aff4d0230 */ /* 0x100fe40000004100 */
[----:B------:R-:W-:Y:S02]  /*1460*/  @P0 HADD2.F32 R80, -RZ, R43.H1_H1 ;  /* 0x3000002bff500230 */ /* 0x000fe40000004100 */
[----:B----4-:R-:W-:Y:S01]  /*1470*/  @P0 FFMA.FTZ R15, R72, R83, R15 ;  /* 0x00000053480f0223 */ /* 0x010fe2000001000f */
[----:B------:R-:W1:Y:S01]  /*1480*/  @P0 LDC R78, c[0x0][0x40c] ;  /* 0x00010300ff4e0b82 */ /* 0x000e620000000800 */
[----:B---3--:R-:W-:Y:S01]  /*1490*/  @P0 FFMA.FTZ R60, R77, R84, R60 ;  /* 0x000000544d3c0223 */ /* 0x008fe2000001003c */
[----:B------:R-:W-:-:S02]  /*14a0*/  @P0 HADD2.F32 R72, -RZ, R42.H1_H1 ;  /* 0x3000002aff480230 */ /* 0x000fc40000004100 */
[----:B------:R-:W-:-:S03]  /*14b0*/  @P0 HADD2.F32 R77, -RZ, R43.H0_H0 ;  /* 0x2000002bff4d0230 */ /* 0x000fc60000004100 */
[----:B------:R-:W-:Y:S01]  /*14c0*/  @P0 FFMA.FTZ R61, R72, R76, R61 ;  /* 0x0000004c483d0223 */ /* 0x000fe2000001003d */
[----:B0-----:R-:W-:Y:S01]  /*14d0*/  @P0 FFMA.FTZ R63, R80, R81, R63 ;  /* 0x00000051503f0223 */ /* 0x001fe2000001003f */
[----:B-1----:R-:W-:Y:S01]  /*14e0*/  @P0 FFMA.FTZ R62, R77, R78, R62 ;  /* 0x0000004e4d3e0223 */ /* 0x002fe2000001003e */
[----:B------:R-:W-:Y:S06]  /*14f0*/  BRA `(.L_x_22239) ;  /* 0x0000000000707947 */ /* 0x000fec0003800000 */
.L_x_22238:
[----:B------:R-:W1:Y:S01]  /*1500*/  @P2 LDC R77, c[0x0][0x40c] ;  /* 0x00010300ff4d2b82 */ /* 0x000e620000000800 */
[--C-:B-----5:R-:W-:Y:S01]  /*1510*/  @P2 HADD2.F32 R72, -RZ, R41.reuse.H0_H0 ;  /* 0x20000029ff482230 */ /* 0x120fe20000004100 */
[----:B0-----:R-:W-:Y:S01]  /*1520*/  CS2R R14, SRZ ;  /* 0x00000000000e7805 */ /* 0x001fe2000001ff00 */
[----:B------:R-:W-:Y:S01]  /*1530*/  @P2 HADD2.F32 R76, -RZ, R41.H1_H1 ;  /* 0x30000029ff4c2230 */ /* 0x000fe20000004100 */
[----:B------:R-:W-:Y:S01]  /*1540*/  CS2R R12, SRZ ;  /* 0x00000000000c7805 */ /* 0x000fe2000001ff00 */
[--C-:B------:R-:W-:Y:S02]  /*1550*/  @P2 HADD2.F32 R60, -RZ, R40.reuse.H0_H0 ;  /* 0x20000028ff3c2230 */ /* 0x100fe40000004100 */
[----:B------:R-:W-:Y:S01]  /*1560*/  @P2 HADD2.F32 R62, -RZ, R40.H1_H1 ;  /* 0x30000028ff3e2230 */ /* 0x000fe20000004100 */
[----:B------:R-:W0:Y:S01]  /*1570*/  @P2 LDC R81, c[0x0][0x40c] ;  /* 0x00010300ff512b82 */ /* 0x000e220000000800 */
[----:B------:R-:W-:-:S07]  /*1580*/  @P2 HADD2.F32 R80, -RZ, R43.H1_H1 ;  /* 0x3000002bff502230 */ /* 0x000fce0000004100 */
[----:B------:R-:W2:Y:S08]  /*1590*/  @P2 LDC R61, c[0x0][0x40c] ;  /* 0x00010300ff3d2b82 */ /* 0x000eb00000000800 */
[----:B------:R-:W3:Y:S01]  /*15a0*/  @P2 LDC R63, c[0x0][0x40c] ;  /* 0x00010300ff3f2b82 */ /* 0x000ee20000000800 */
[----:B-1----:R-:W-:Y:S01]  /*15b0*/  @P2 FMUL.FTZ R14, R72, R77 ;  /* 0x0000004d480e2220 */ /* 0x002fe20000410000 */
[----:B------:R-:W-:-:S02]  /*15c0*/  @P2 HADD2.F32 R72, -RZ, R42.H0_H0 ;  /* 0x2000002aff482230 */ /* 0x000fc40000004100 */
[----:B------:R-:W-:-:S04]  /*15d0*/  @P2 HADD2.F32 R77, -RZ, R43.H0_H0 ;  /* 0x2000002bff4d2230 */ /* 0x000fc80000004100 */
[----:B------:R-:W1:Y:S01]  /*15e0*/  @P2 LDC R83, c[0x0][0x40c] ;  /* 0x00010300ff532b82 */ /* 0x000e620000000800 */
[----:B0-----:R-:W-:Y:S01]  /*15f0*/  @P2 FMUL.FTZ R15, R76, R81 ;  /* 0x000000514c0f2220 */ /* 0x001fe20000410000 */
[----:B------:R-:W-:-:S06]  /*1600*/  @P2 HADD2.F32 R76, -RZ, R42.H1_H1 ;  /* 0x3000002aff4c2230 */ /* 0x000fcc0000004100 */
[----:B------:R-:W0:Y:S01]  /*1610*/  @P2 LDC R85, c[0x0][0x40c] ;  /* 0x00010300ff552b82 */ /* 0x000e220000000800 */
[----:B--2---:R-:W-:Y:S01]  /*1620*/  @P2 FMUL.FTZ R12, R60, R61 ;  /* 0x0000003d3c0c2220 */ /* 0x004fe20000410000 */
[----:B------:R-:W-:-:S06]  /*1630*/  CS2R R60, SRZ ;  /* 0x00000000003c7805 */ /* 0x000fcc000001ff00 */
[----:B------:R-:W2:Y:S01]  /*1640*/  @P2 LDC R78, c[0x0][0x40c] ;  /* 0x00010300ff4e2b82 */ /* 0x000ea20000000800 */
[----:B---3--:R-:W-:Y:S01]  /*1650*/  @P2 FMUL.FTZ R13, R62, R63 ;  /* 0x0000003f3e0d2220 */ /* 0x008fe20000410000 */
[----:B------:R-:W-:-:S06]  /*1660*/  CS2R R62, SRZ ;  /* 0x00000000003e7805 */ /* 0x000fcc000001ff00 */
[----:B------:R-:W3:Y:S01]  /*1670*/  @P2 LDC R87, c[0x0][0x40c] ;  /* 0x00010300ff572b82 */ /* 0x000ee20000000800 */
[----:B-1----:R-:W-:Y:S01]  /*1680*/  @P2 FMUL.FTZ R60, R72, R83 ;  /* 0x00000053483c2220 */ /* 0x002fe20000410000 */
[----:B0-----:R-:W-:Y:S01]  /*1690*/  @P2 FMUL.FTZ R61, R76, R85 ;  /* 0x000000554c3d2220 */ /* 0x001fe20000410000 */
[----:B--2---:R-:W-:Y:S01]  /*16a0*/  @P2 FMUL.FTZ R62, R77, R78 ;  /* 0x0000004e4d3e2220 */ /* 0x004fe20000410000 */
[----:B---3--:R-:W-:-:S07]  /*16b0*/  @P2 FMUL.FTZ R63, R80, R87 ;  /* 0x00000057503f2220 */ /* 0x008fce0000410000 */
.L_x_22239:
        /* <DEDUP_REMOVED lines=123> */
.L_x_22255:
        /* <DEDUP_REMOVED lines=15> */
[----:B------:R-:W-:Y:S01]  /*1f60*/  IADD3 R74, PT, PT, R71, -0x1, RZ ;  /* 0xffffffff474a7810 */ /* 0x000fe20007ffe0ff */
[----:B------:R-:W-:Y:S01]  /*1f70*/  HADD2.F32 R76, -RZ, R54.H1_H1 ;  /* 0x30000036ff4c7230 */ /* 0x000fe20000004100 */
[----:B------:R-:W-:Y:S01]  /*1f80*/  FSEL R71, R79, RZ, !P1 ;  /* 0x000000ff4f477208 */ /* 0x000fe20004800000 */
[----:B------:R-:W-:Y:S02]  /*1f90*/  HADD2.F32 R78, -RZ, R6.H0_H0 ;  /* 0x20000006ff4e7230 */ /* 0x000fe40000004100 */
        /* <DEDUP_REMOVED lines=11> */
[--C-:B------:R-:W-:Y:S02]  /*2050*/  HADD2.F32 R22, -RZ, R56.reuse.H0_H0 ;  /* 0x20000038ff167230 */ /* 0x100fe40000004100 */
[C---:B------:R-:W-:Y:S01]  /*2060*/  FADD.FTZ R81, -R71.reuse, R34 ;  /* 0x0000002247517221 */ /* 0x040fe20000010100 */
[C---:B------:R-:W-:Y:S01]  /*2070*/  FMUL.FTZ R75, R72.reuse, R75 ;  /* 0x0000004b484b7220 */ /* 0x040fe20000410000 */
[----:B------:R-:W-:Y:S02]  /*2080*/  HADD2.F32 R24, -RZ, R67.H1_H1 ;  /* 0x30000043ff187230 */ /* 0x000fe40000004100 */
[----:B------:R-:W-:Y:S01]  /*2090*/  FMUL.FTZ R37, R72, R37 ;  /* 0x0000002548257220 */ /* 0x000fe20000410000 */
[----:B------:R-:W-:Y:S02]  /*20a0*/  HADD2.F32 R26, -RZ, R56.H1_H1 ;  /* 0x30000038ff1a7230 */ /* 0x000fe40000004100 */
[----:B------:R-:W-:Y:S01]  /*20b0*/  FADD.FTZ R33, -R71, R33 ;  /* 0x0000002147217221 */ /* 0x000fe20000010100 */
[----:B------:R-:W-:-:S02]  /*20c0*/  HADD2.F32 R32, -RZ, R66.H1_H1 ;  /* 0x30000042ff207230 */ /* 0x000fc40000004100 */
[C---:B------:R-:W-:Y:S01]  /*20d0*/  FADD.FTZ R35, -R71.reuse, R35 ;  /* 0x0000002347237221 */ /* 0x040fe20000010100 */
[----:B------:R-:W-:Y:S02]  /*20e0*/  HADD2.F32 R34, -RZ, R57.H1_H1 ;  /* 0x30000039ff227230 */ /* 0x000fe40000004100 */
[C---:B------:R-:W-:Y:S01]  /*20f0*/  FADD.FTZ R83, -R71.reuse, R28 ;  /* 0x0000001c47537221 */ /* 0x040fe20000010100 */
[----:B------:R-:W-:Y:S02]  /*2100*/  HADD2.F32 R36, -RZ, R0.H0_H0 ;  /* 0x20000000ff247230 */ /* 0x000fe40000004100 */
        /* <DEDUP_REMOVED lines=22> */
[----:B------:R-:W-:-:S02]  /*2270*/  HADD2.F32 R28, -RZ, R66.H0_H0 ;  /* 0x20000042ff1c7230 */ /* 0x000fc40000004100 */
[C---:B------:R-:W-:Y:S01]  /*2280*/  FMUL.FTZ R77, R72.reuse, R77 ;  /* 0x0000004d484d7220 */ /* 0x040fe20000410000 */
[----:B------:R-:W-:Y:S02]  /*2290*/  HADD2.F32 R30, -RZ, R57.H0_H0 ;  /* 0x20000039ff1e7230 */ /* 0x000fe40000004100 */
        /* <DEDUP_REMOVED lines=31> */
[----:B------:R-:W-:-:S02]  /*2490*/  HADD2.F32 R26, -RZ, R0.H1_H1 ;  /* 0x30000000ff1a7230 */ /* 0x000fc40000004100 */
[----:B------:R-:W-:Y:S01]  /*24a0*/  FFMA.FTZ R77, R77, R28, R30 ;  /* 0x0000001c4d4d7223 */ /* 0x000fe2000001001e */
[----:B------:R-:W-:Y:S02]  /*24b0*/  HADD2.F32 R24, -RZ, R58.H1_H1 ;  /* 0x3000003aff187230 */ /* 0x000fe40000004100 */
[--C-:B------:R-:W-:Y:S02]  /*24c0*/  HADD2.F32 R34, -RZ, R3.reuse.H0_H0 ;  /* 0x20000003ff227230 */ /* 0x100fe40000004100 */
[--C-:B------:R-:W-:Y:S02]  /*24d0*/  HADD2.F32 R36, -RZ, R52.reuse.H0_H0 ;  /* 0x20000034ff247230 */ /* 0x100fe40000004100 */
[----:B------:R-:W-:Y:S01]  /*24e0*/  FFMA.FTZ R26, R33, R26, R24 ;  /* 0x0000001a211a7223 */ /* 0x000fe20000010018 */
[----:B------:R-:W-:Y:S02]  /*24f0*/  HADD2.F32 R72, -RZ, R3.H1_H1 ;  /* 0x30000003ff487230 */ /* 0x000fe40000004100 */
[----:B------:R-:W-:-:S02]  /*2500*/  HADD2.F32 R74, -RZ, R52.H1_H1 ;  /* 0x30000034ff4a7230 */ /* 0x000fc40000004100 */
[----:B------:R-:W-:Y:S01]  /*2510*/  FFMA.FTZ R83, R83, R34, R36 ;  /* 0x0000002253537223 */ /* 0x000fe20000010024 */
[--C-:B------:R-:W-:Y:S02]  /*2520*/  HADD2.F32 R28, -RZ, R2.reuse.H0_H0 ;  /* 0x20000002ff1c7230 */ /* 0x100fe40000004100 */
[--C-:B------:R-:W-:Y:S02]  /*2530*/  HADD2.F32 R30, -RZ, R59.reuse.H0_H0 ;  /* 0x2000003bff1e7230 */ /* 0x100fe40000004100 */
        /* <DEDUP_REMOVED lines=8> */
[----:B------:R-:W-:Y:S02]  /*25c0*/  HADD2.F32 R28, -RZ, R4.H0_H0 ;  /* 0x20000004ff1c7230 */ /* 0x000fe40000004100 */
[----:B------:R-:W-:Y:S01]  /*25d0*/  FFMA.FTZ R87, R87, R36, R72 ;  /* 0x0000002457577223 */ /* 0x000fe20000010048 */
[----:B------:R-:W-:Y:S02]  /*25e0*/  HADD2.F32 R30, -RZ, R53.H0_H0 ;  /* 0x20000035ff1e7230 */ /* 0x000fe40000004100 */
[----:B------:R-:W-:Y:S01]  /*25f0*/  FFMA.FTZ R72, R25, R74, R76 ;  /* 0x0000004a19487223 */ /* 0x000fe2000001004c */
[----:B------:R-:W-:-:S02]  /*2600*/  HADD2.F32 R80, -RZ, R55.H0_H0 ;  /* 0x20000037ff507230 */ /* 0x000fc40000004100 */
[----:B------:R-:W-:Y:S02]  /*2610*/  HADD2.F32 R34, -RZ, R4.H1_H1 ;  /* 0x30000004ff227230 */ /* 0x000fe40000004100 */
[----:B------:R-:W-:Y:S01]  /*2620*/  FFMA.FTZ R85, R85, R28, R30 ;  /* 0x0000001c55557223 */ /* 0x000fe2000001001e */
        /* <DEDUP_REMOVED lines=11> */
[----:B------:R-:W-:Y:S02]  /*26e0*/  HADD2.F32 R82, -RZ, R8.H1_H1 ;  /* 0x30000008ff527230 */ /* 0x000fe40000004100 */
[----:B------:R-:W-:-:S02]  /*26f0*/  HADD2.F32 R84, -RZ, R49.H1_H1 ;  /* 0x30000031ff547230 */ /* 0x000fc40000004100 */
[----:B------:R-:W-:Y:S01]  /*2700*/  FFMA.FTZ R21, R93, R76, R80 ;  /* 0x0000004c5d157223 */ /* 0x000fe20000010050 */
[----:B------:R-:W-:Y:S02]  /*2710*/  HADD2.F32 R30, -RZ, R7.H0_H0 ;  /* 0x20000007ff1e7230 */ /* 0x000fe40000004100 */
[----:B------:R-:W-:Y:S02]  /*2720*/  HADD2.F32 R32, -RZ, R48.H0_H0 ;  /* 0x20000030ff207230 */ /* 0x000fe40000004100 */
        /* <DEDUP_REMOVED lines=8> */
[----:B------:R-:W-:Y:S02]  /*27b0*/  HADD2.F32 R84, -RZ, R10.H1_H1 ;  /* 0x3000000aff547230 */ /* 0x000fe40000004100 */
[----:B------:R-:W-:Y:S02]  /*27c0*/  HADD2.F32 R30, -RZ, R51.H1_H1 ;  /* 0x30000033ff1e7230 */ /* 0x000fe40000004100 */
[----:B------:R-:W-:Y:S01]  /*27d0*/  FFMA.FTZ R80, R17, R80, R28 ;  /* 0x0000005011507223 */ /* 0x000fe2000001001c */
[----:B------:R-:W-:Y:S01]  /*27e0*/  HADD2.F32 R35, -RZ, R70.H0_H0 ;  /* 0x20000046ff237230 */ /* 0x000fe20000004100 */
[----:B------:R-:W0:Y:S01]  /*27f0*/  LDC.64 R16, c[0x0][0x428] ;  /* 0x00010a00ff107b82 */ /* 0x000e220000000a00 */
[----:B------:R-:W-:Y:S02]  /*2800*/  HADD2.F32 R31, -RZ, R44.H0_H0 ;  /* 0x2000002cff1f7230 */ /* 0x000fe40000004100 */
[----:B------:R-:W-:Y:S01]  /*2810*/  FFMA.FTZ R84, R19, R84, R30 ;  /* 0x0000005413547223 */ /* 0x000fe2000001001e */
[----:B------:R-:W-:-:S02]  /*2820*/  HADD2.F32 R76, -RZ, R70.H1_H1 ;  /* 0x30000046ff4c7230 */ /* 0x000fc40000004100 */
[----:B------:R-:W-:Y:S02]  /*2830*/  HADD2.F32 R37, -RZ, R11.H0_H0 ;  /* 0x2000000bff257230 */ /* 0x000fe40000004100 */
[----:B------:R-:W-:Y:S01]  /*2840*/  FFMA.FTZ R35, R12, R35, R31 ;  /* 0x000000230c237223 */ /* 0x000fe2000001001f */
[----:B------:R-:W-:Y:S02]  /*2850*/  HADD2.F32 R12, -RZ, R44.H1_H1 ;  /* 0x3000002cff0c7230 */ /* 0x000fe40000004100 */
[----:B------:R-:W-:Y:S02]  /*2860*/  HADD2.F32 R19, -RZ, R45.H0_H0 ;  /* 0x2000002dff137230 */ /* 0x000fe40000004100 */
[----:B------:R-:W-:Y:S02]  /*2870*/  HADD2.F32 R27, -RZ, R10.H0_H0 ;  /* 0x2000000aff1b7230 */ /* 0x000fe40000004100 */
[----:B------:R-:W-:Y:S01]  /*2880*/  FFMA.FTZ R76, R13, R76, R12 ;  /* 0x0000004c0d4c7223 */ /* 0x000fe2000001000c */
[----:B------:R-:W-:-:S02]  /*2890*/  HADD2.F32 R29, -RZ, R51.H0_H0 ;  /* 0x20000033ff1d7230 */ /* 0x000fc40000004100 */
[----:B------:R-:W-:Y:S01]  /*28a0*/  FFMA.FTZ R37, R14, R37, R19 ;  /* 0x000000250e257223 */ /* 0x000fe20000010013 */
[----:B------:R-:W-:Y:S01]  /*28b0*/  HADD2.F32 R13, -RZ, R64.H0_H0 ;  /* 0x20000040ff0d7230 */ /* 0x000fe20000004100 */
[----:B------:R-:W-:Y:S01]  /*28c0*/  SHF.R.S32.HI R12, RZ, 0x1f, R73 ;  /* 0x0000001fff0c7819 */ /* 0x000fe20000011449 */
[----:B------:R-:W-:Y:S02]  /*28d0*/  HADD2.F32 R19, -RZ, R46.H0_H0 ;  /* 0x2000002eff137230 */ /* 0x000fe40000004100 */
[----:B------:R-:W-:Y:S01]  /*28e0*/  FFMA.FTZ R23, R18, R27, R29 ;  /* 0x0000001b12177223 */ /* 0x000fe2000001001d */
[----:B------:R-:W-:Y:S01]  /*28f0*/  HADD2.F32 R82, -RZ, R11.H1_H1 ;  /* 0x3000000bff527230 */ /* 0x000fe20000004100 */
[----:B------:R-:W-:Y:S01]  /*2900*/  LEA.HI R12, R12, R73, RZ, 0x3 ;  /* 0x000000490c0c7211 */ /* 0x000fe200078f18ff */
[----:B------:R-:W-:Y:S02]  /*2910*/  HADD2.F32 R18, -RZ, R45.H1_H1 ;  /* 0x3000002dff127230 */ /* 0x000fe40000004100 */
[----:B------:R-:W-:Y:S01]  /*2920*/  FFMA.FTZ R60, R60, R13, R19 ;  /* 0x0000000d3c3c7223 */ /* 0x000fe20000010013 */
[----:B------:R-:W-:Y:S01]  /*2930*/  HADD2.F32 R27, -RZ, R65.H0_H0 ;  /* 0x20000041ff1b7230 */ /* 0x000fe20000004100 */
[----:B------:R-:W-:Y:S01]  /*2940*/  LEA.HI.SX32 R29, R12, R69, 0x1d ;  /* 0x000000450c1d7211 */ /* 0x000fe200078feaff */
[----:B------:R-:W-:-:S02]  /*2950*/  HADD2.F32 R13, -RZ, R47.H0_H0 ;  /* 0x2000002fff0d7230 */ /* 0x000fc40000004100 */
[----:B------:R-:W-:Y:S01]  /*2960*/  FFMA.FTZ R82, R15, R82, R18 ;  /* 0x000000520f527223 */ /* 0x000fe20000010012 */
[----:B------:R-:W-:Y:S01]  /*2970*/  HADD2.F32 R14, -RZ, R64.H1_H1 ;  /* 0x30000040ff0e7230 */ /* 0x000fe20000004100 */
[C---:B------:R-:W-:Y:S01]  /*2980*/  IADD3 R31, PT, PT, R29.reuse, 0x20, RZ ;  /* 0x000000201d1f7810 */ /* 0x040fe20007ffe0ff */
[----:B------:R-:W-:Y:S02]  /*2990*/  HADD2.F32 R18, -RZ, R46.H1_H1 ;  /* 0x3000002eff127230 */ /* 0x000fe40000004100 */
[----:B------:R-:W-:Y:S01]  /*29a0*/  FFMA.FTZ R27, R62, R27, R13 ;  /* 0x0000001b3e1b7223 */ /* 0x000fe2000001000d */
[----:B------:R-:W-:Y:S01]  /*29b0*/  HADD2.F32 R86, -RZ, R65.H1_H1 ;  /* 0x30000041ff567230 */ /* 0x000fe20000004100 */
[C---:B------:R-:W-:Y:S01]  /*29c0*/  IADD3 R13, PT, PT, R29.reuse, 0x60, RZ ;  /* 0x000000601d0d7810 */ /* 0x040fe20007ffe0ff */
[----:B------:R-:W-:Y:S01]  /*29d0*/  HADD2.F32 R12, -RZ, R47.H1_H1 ;  /* 0x3000002fff0c7230 */ /* 0x000fe20000004100 */
[----:B------:R-:W-:Y:S01]  /*29e0*/  IADD3 R33, PT, PT, R29, 0x40, RZ ;  /* 0x000000401d217810 */ /* 0x000fe20007ffe0ff */
[----:B------:R-:W-:Y:S01]  /*29f0*/  FFMA.FTZ R61, R61, R14, R18 ;  /* 0x0000000e3d3d7223 */ /* 0x000fe20000010012 */
[----:B0-----:R-:W-:Y:S01]  /*2a00*/  IMAD.WIDE.U32 R28, R29, 0x10, R16 ;  /* 0x000000101d1c7825 */ /* 0x001fe200078e0010 */
[----:B------:R-:W-:-:S03]  /*2a10*/  F2FP.F16.F32.PACK_AB R15, R38, R81 ;  /* 0x00000051260f723e */ /* 0x000fc600000000ff */
        /* <DEDUP_REMOVED lines=9> */
[----:B------:R-:W-:Y:S01]  /*2ab0*/  F2FP.F16.F32.PACK_AB R17, R34, R85 ;  /* 0x000000552211723e */ /* 0x000fe200000000ff */
[----:B------:R0:W-:Y:S01]  /*2ac0*/  STG.E.128 desc[UR6][R28.64], R12 ;  /* 0x0000000c1c007986 */ /* 0x0001e2000c101d06 */
        /* <DEDUP_REMOVED lines=9> */
[----:B------:R-:W-:-:S05]  /*2b60*/  F2FP.F16.F32.PACK_AB R24, R76, R35 ;  /* 0x000000234c18723e */ /* 0x000fca00000000ff */
[----:B------:R0:W-:Y:S02]  /*2b70*/  STG.E.128 desc[UR6][R62.64], R24 ;  /* 0x000000183e007986 */ /* 0x0001e4000c101d06 */
.L_x_22242:
[----:B------:R-:W-:Y:S05]  /*2b80*/  BSYNC.RECONVERGENT B0 ;  /* 0x0000000000007941 */ /* 0x000fea0003800200 */
.L_x_22241:
[----:B0-----:R-:W0:Y:S02]  /*2b90*/  LDC.64 R12, c[0x0][0x380] ;  /* 0x0000e000ff0c7b82 */ /* 0x001e240000000a00 */
[----:B0-----:R-:W-:-:S04]  /*2ba0*/  LEA R68, R12, R68, 0x2 ;  /* 0x000000440c447211 */ /* 0x001fc800078e10ff */
[----:B------:R-:W-:-:S13]  /*2bb0*/  ISETP.GE.AND P0, PT, R68, R13, PT ;  /* 0x0000000d4400720c */ /* 0x000fda0003f06270 */
[----:B------:R-:W-:Y:S05]  /*2bc0*/  @!P0 BRA `(.L_x_22243) ;  /* 0xffffffd800248947 */ /* 0x000fea000383ffff */
[----:B------:R-:W-:Y:S05]  /*2bd0*/  EXIT ;  /* 0x000000000000794d */ /* 0x000fea0003800000 */
.L_x_22240:
        /* <DEDUP_REMOVED lines=8> */
.L_x_22245:
[----:B------:R-:W-:Y:S05]  /*2c60*/  BSYNC B0 ;  /* 0x0000000000007941 */ /* 0x000fea0003800000 */
.L_x_22244:
        /* <DEDUP_REMOVED lines=10> */
.L_x_22246:
[----:B------:R-:W-:Y:S01]  /*2d10*/  HFMA2 R82, -RZ, RZ, 0, 2.384185791015625e-07 ;  /* 0x00000004ff527431 */ /* 0x000fe200000001ff */
[----:B------:R-:W-:-:S05]  /*2d20*/  MOV R74, R81 ;  /* 0x00000051004a7202 */ /* 0x000fca0000000f00 */
[----:B------:R-:W-:-:S05]  /*2d30*/  FADD.FTZ R74, R75, R74 ;  /* 0x0000004a4b4a7221 */ /* 0x000fca0000010000 */
[----:B------:R-:W-:-:S07]  /*2d40*/  MOV R83, R74 ;  /* 0x0000004a00537202 */ /* 0x000fce0000000f00 */
[----:B------:R-:W-:Y:S05]  /*2d50*/  WARPSYNC.COLLECTIVE R80, `(.L_x_22247) ;  /* 0x0000000050087348 */ /* 0x000fea0003c00000 */
[----:B------:R0:W1:Y:S02]  /*2d60*/  SHFL.BFLY P2, R81, R83, R82, R85 ;  /* 0x0c00005253517389 */ /* 0x0000640000040055 */
[----:B01----:R-:W-:Y:S05]  /*2d70*/  ENDCOLLECTIVE ;  /* 0x000000000000791b */ /* 0x003fea0003800000 */
.L_x_22247:
[----:B------:R-:W-:Y:S01]  /*2d80*/  HFMA2 R82, -RZ, RZ, 0, 4.76837158203125e-07 ;  /* 0x00000008ff527431 */ /* 0x000fe200000001ff */
[----:B------:R-:W-:-:S05]  /*2d90*/  MOV R77, R81 ;  /* 0x00000051004d7202 */ /* 0x000fca0000000f00 */
[----:B------:R-:W-:-:S05]  /*2da0*/  FADD.FTZ R77, R74, R77 ;  /* 0x0000004d4a4d7221 */ /* 0x000fca0000010000 */
[----:B------:R-:W-:-:S07]  /*2db0*/  MOV R83, R77 ;  /* 0x0000004d00537202 */ /* 0x000fce0000000f00 */
[----:B------:R-:W-:Y:S05]  /*2dc0*/  WARPSYNC.COLLECTIVE R80, `(.L_x_22248) ;  /* 0x0000000050087348 */ /* 0x000fea0003c00000 */
[----:B------:R0:W1:Y:S02]  /*2dd0*/  SHFL.BFLY P2, R81, R83, R82, R85 ;  /* 0x0c00005253517389 */ /* 0x0000640000040055 */
[----:B01----:R-:W-:Y:S05]  /*2de0*/  ENDCOLLECTIVE ;  /* 0x000000000000791b */ /* 0x003fea0003800000 */
.L_x_22248:
[----:B------:R-:W-:Y:S01]  /*2df0*/  HFMA2 R82, -RZ, RZ, 0, 9.5367431640625e-07 ;  /* 0x00000010ff527431 */ /* 0x000fe200000001ff */
[----:B------:R-:W-:-:S05]  /*2e00*/  MOV R76, R81 ;  /* 0x00000051004c7202 */ /* 0x000fca0000000f00 */
[----:B------:R-:W-:-:S05]  /*2e10*/  FADD.FTZ R76, R77, R76 ;  /* 0x0000004c4d4c7221 */ /* 0x000fca0000010000 */
[----:B------:R-:W-:-:S07]  /*2e20*/  MOV R83, R76 ;  /* 0x0000004c00537202 */ /* 0x000fce0000000f00 */
[----:B------:R-:W-:Y:S05]  /*2e30*/  WARPSYNC.COLLECTIVE R80, `(.L_x_22249) ;  /* 0x0000000050087348 */ /* 0x000fea0003c00000 */
[----:B------:R0:W1:Y:S02]  /*2e40*/  SHFL.BFLY P2, R81, R83, R82, R85 ;  /* 0x0c00005253517389 */ /* 0x0000640000040055 */
[----:B01----:R-:W-:Y:S05]  /*2e50*/  ENDCOLLECTIVE ;  /* 0x000000000000791b */ /* 0x003fea0003800000 */
.L_x_22249:
        /* <DEDUP_REMOVED lines=72> */
.L_x_22250:
[----:B------:R-:W-:Y:S01]  /*32e0*/  HFMA2 R82, -RZ, RZ, 0, 1.1920928955078125e-07 ;  /* 0x00000002ff527431 */ /* 0x000fe200000001ff */
[----:B------:R-:W-:-:S05]  /*32f0*/  MOV R75, R81 ;  /* 0x00000051004b7202 */ /* 0x000fca0000000f00 */
[----:B------:R-:W-:-:S05]  /*3300*/  FADD.FTZ R75, R72, R75 ;  /* 0x0000004b484b7221 */ /* 0x000fca0000010000 */
[----:B------:R-:W-:-:S07]  /*3310*/  MOV R83, R75 ;  /* 0x0000004b00537202 */ /* 0x000fce0000000f00 */
[----:B------:R-:W-:Y:S05]  /*3320*/  WARPSYNC.COLLECTIVE R80, `(.L_x_22251) ;  /* 0x0000000050087348 */ /* 0x000fea0003c00000 */
[----:B------:R0:W1:Y:S02]  /*3330*/  SHFL.BFLY P2, R81, R83, R82, R85 ;  /* 0x0c00005253517389 */ /* 0x0000640000040055 */
[----:B01----:R-:W-:Y:S05]  /*3340*/  ENDCOLLECTIVE ;  /* 0x000000000000791b */ /* 0x003fea0003800000 */
.L_x_22251:
[----:B------:R-:W-:Y:S01]  /*3350*/  HFMA2 R82, -RZ, RZ, 0, 2.384185791015625e-07 ;  /* 0x00000004ff527431 */ /* 0x000fe200000001ff */
[----:B------:R-:W-:-:S05]  /*3360*/  MOV R74, R81 ;  /* 0x00000051004a7202 */ /* 0x000fca0000000f00 */
[----:B------:R-:W-:-:S05]  /*3370*/  FADD.FTZ R74, R75, R74 ;  /* 0x0000004a4b4a7221 */ /* 0x000fca0000010000 */
[----:B------:R-:W-:-:S07]  /*3380*/  MOV R83, R74 ;  /* 0x0000004a00537202 */ /* 0x000fce0000000f00 */
[----:B------:R-:W-:Y:S05]  /*3390*/  WARPSYNC.COLLECTIVE R80, `(.L_x_22252) ;  /* 0x0000000050087348 */ /* 0x000fea0003c00000 */
[----:B------:R0:W1:Y:S02]  /*33a0*/  SHFL.BFLY P2, R81, R83, R82, R85 ;  /* 0x0c00005253517389 */ /* 0x0000640000040055 */
[----:B01----:R-:W-:Y:S05]  /*33b0*/  ENDCOLLECTIVE ;  /* 0x000000000000791b */ /* 0x003fea0003800000 */
.L_x_22252:
[----:B------:R-:W-:Y:S01]  /*33c0*/  HFMA2 R82, -RZ, RZ, 0, 4.76837158203125e-07 ;  /* 0x00000008ff527431 */ /* 0x000fe200000001ff */
[----:B------:R-:W-:-:S05]  /*33d0*/  MOV R77, R81 ;  /* 0x00000051004d7202 */ /* 0x000fca0000000f00 */
[----:B------:R-:W-:-:S05]  /*33e0*/  FADD.FTZ R77, R74, R77 ;  /* 0x0000004d4a4d7221 */ /* 0x000fca0000010000 */
[----:B------:R-:W-:-:S07]  /*33f0*/  MOV R83, R77 ;  /* 0x0000004d00537202 */ /* 0x000fce0000000f00 */
[----:B------:R-:W-:Y:S05]  /*3400*/  WARPSYNC.COLLECTIVE R80, `(.L_x_22253) ;  /* 0x0000000050087348 */ /* 0x000fea0003c00000 */
[----:B------:R0:W1:Y:S02]  /*3410*/  SHFL.BFLY P2, R81, R83, R82, R85 ;  /* 0x0c00005253517389 */ /* 0x0000640000040055 */
[----:B01----:R-:W-:Y:S05]  /*3420*/  ENDCOLLECTIVE ;  /* 0x000000000000791b */ /* 0x003fea0003800000 */
.L_x_22253:
[----:B------:R-:W-:Y:S01]  /*3430*/  HFMA2 R82, -RZ, RZ, 0, 9.5367431640625e-07 ;  /* 0x00000010ff527431 */ /* 0x000fe200000001ff */
[----:B------:R-:W-:-:S05]  /*3440*/  MOV R76, R81 ;  /* 0x00000051004c7202 */ /* 0x000fca0000000f00 */
[----:B------:R-:W-:-:S05]  /*3450*/  FADD.FTZ R76, R77, R76 ;  /* 0x0000004c4d4c7221 */ /* 0x000fca0000010000 */
[----:B------:R-:W-:-:S07]  /*3460*/  MOV R83, R76 ;  /* 0x0000004c00537202 */ /* 0x000fce0000000f00 */
[----:B------:R-:W-:Y:S05]  /*3470*/  WARPSYNC.COLLECTIVE R80, `(.L_x_22254) ;  /* 0x0000000050087348 */ /* 0x000fea0003c00000 */
[----:B------:R0:W1:Y:S02]  /*3480*/  SHFL.BFLY P2, R81, R83, R82, R85 ;  /* 0x0c00005253517389 */ /* 0x0000640000040055 */
[----:B01----:R-:W-:Y:S05]  /*3490*/  ENDCOLLECTIVE ;  /* 0x000000000000791b */ /* 0x003fea0003800000 */
.L_x_22254:
[----:B------:R-:W-:Y:S05]  /*34a0*/  BRA `(.L_x_22255) ;  /* 0xffffffe800707947 */ /* 0x000fea000383ffff */
.L_x_22256:
        /* <DEDUP_REMOVED lines=13> */
.L_x_37327:


//--------------------- .text._ZN10layer_norm13ln_fwd_kernelINS_13Kernel_traitsI6__halfS2_fS2_fjLj1024ELj1ELj4ELj1ELj16ENS_18Kernel_traits_baseILj1024ES2_S2_fS2_fjLj128EEEEELb0ELb1ELb0ELb0EEEvNS_9FwdParamsE --------------------------
	.section	.text._ZN10layer_norm13ln_fwd_kernelINS_13Kernel_traitsI6__halfS2_fS2_fjLj1024ELj1ELj4ELj1ELj16ENS_18Kernel_traits_baseILj1024ES2_S2_fS2_fjLj128EEEEELb0ELb1ELb0ELb0EEEvNS_9FwdParamsE,"ax",@progbits
	.align	128
        .global         _ZN10layer_norm13ln_fwd_kernelINS_13Kernel_traitsI6__halfS2_fS2_fjLj1024ELj1ELj4ELj1ELj16ENS_18Kernel_traits_baseILj1024ES2_S2_fS2_fjLj128EEEEELb0ELb1ELb0ELb0EEEvNS_9FwdParamsE
        .type           _ZN10layer_norm13ln_fwd_kernelINS_13Kernel_traitsI6__halfS2_fS2_fjLj1024ELj1ELj4ELj1ELj16ENS_18Kernel_traits_baseILj1024ES2_S2_fS2_fjLj128EEEEELb0ELb1ELb0ELb0EEEvNS_9FwdParamsE,@function
        .size           _ZN10layer_norm13ln_fwd_kernelINS_13Kernel_traitsI6__halfS2_fS2_fjLj1024ELj1ELj4ELj1ELj16ENS_18Kernel_traits_baseILj1024ES2_S2_fS2_fjLj128EEEEELb0ELb1ELb0ELb0EEEvNS_9FwdParamsE,(.L_x_37328 - _ZN10layer_norm13ln_fwd_kernelINS_13Kernel_traitsI6__halfS2_fS2_fjLj1024ELj1ELj4ELj1ELj16ENS_18Kernel_traits_baseILj1024ES2_S2_fS2_fjLj128EEEEELb0ELb1ELb0ELb0EEEvNS_9FwdParamsE)
        .other          _ZN10layer_norm13ln_fwd_kernelINS_13Kernel_traitsI6__halfS2_fS2_fjLj1024ELj1ELj4ELj1ELj16ENS_18Kernel_traits_baseILj1024ES2_S2_fS2_fjLj128EEEEELb0ELb1ELb0ELb0EEEvNS_9FwdParamsE,@"STO_CUDA_ENTRY STV_DEFAULT"
_ZN10layer_norm13ln_fwd_kernelINS_13Kernel_traitsI6__halfS2_fS2_fjLj1024ELj1ELj4ELj1ELj16ENS_18Kernel_traits_baseILj1024ES2_S2_fS2_fjLj128EEEEELb0ELb1ELb0ELb0EEEvNS_9FwdParamsE:
.text._ZN10layer_norm13ln_fwd_kernelINS_13Kernel_traitsI6__halfS2_fS2_fjLj1024ELj1ELj4ELj1ELj16ENS_18Kernel_traits_baseILj1024ES2_S2_fS2_fjLj128EEEEELb0ELb1ELb0ELb0EEEvNS_9FwdParamsE:
        /* <DEDUP_REMOVED lines=64> */
.L_x_22258:
        /* <DEDUP_REMOVED lines=10> */
[----:B0-----:R-:W-:-:S07]  /*04a0*/  @P1 IMAD.WIDE.U32 R8, R67, 0x10, R8 ;  /* 0x0000001043081825 */ /* 0x001fce00078e0008 */
[----:B------:R-:W0:Y:S01]  /*04b0*/  @P3 LDC.64 R56, c[0x0][0x3d0] ;  /* 0x0000f400ff383b82 */ /* 0x000e220000000a00 */
[C---:B-1----:R-:W-:Y:S01]  /*04c0*/  @P1 IMAD.WIDE.U32 R20, R67.reuse, 0x10, R20 ;  /* 0x0000001043141825 */ /* 0x042fe200078e0014 */
[----:B------:R-:W-:-:S03]  /*04d0*/  @P1 IADD3 R67, PT, PT, R67, 0x20, RZ ;  /* 0x0000002043431810 */ /* 0x000fc60007ffe0ff */
[----:B------:R-:W-:Y:S01]  /*04e0*/  HFMA2 R34, -RZ, RZ, 0, 0 ;  /* 0x00000000ff227431 */ /* 0x000fe200000001ff */
[----:B------:R-:W5:Y:S02]  /*04f0*/  @P1 LDG.E.128 R16, desc[UR6][R8.64] ;  /* 0x0000000608101981 */ /* 0x000f64000c1e1d00 */
[----:B------:R-:W1:Y:S01]  /*0500*/  @P3 LDC.64 R64, c[0x0][0x3e8] ;  /* 0x0000fa00ff403b82 */ /* 0x000e620000000a00 */
[----:B--2---:R-:W-:-:S04]  /*0510*/  @P2 IMAD.WIDE.U32 R60, R67, 0x10, R52 ;  /* 0x00000010433c2825 */ /* 0x004fc800078e0034 */
[----:B------:R-:W-:Y:S01]  /*0520*/  HFMA2 R10, -RZ, RZ, 0, 0 ;  /* 0x00000000ff0a7431 */ /* 0x000fe200000001ff */
[----:B------:R2:W5:Y:S04]  /*0530*/  @P1 LDG.E.128 R24, desc[UR6][R20.64] ;  /* 0x0000000614181981 */ /* 0x000568000c1e1d00 */
[----:B------:R4:W5:Y:S01]  /*0540*/  @P2 LDG.E.128 R28, desc[UR6][R60.64] ;  /* 0x000000063c1c2981 */ /* 0x000962000c1e1d00 */
[----:B------:R-:W2:Y:S01]  /*0550*/  @P0 LDC.64 R32, c[0x0][0x3d0] ;  /* 0x0000f400ff200b82 */ /* 0x000ea20000000a00 */
[C---:B---3--:R-:W-:Y:S01]  /*0560*/  @P2 IMAD.WIDE.U32 R62, R67.reuse, 0x10, R54 ;  /* 0x00000010433e2825 */ /* 0x048fe200078e0036 */
[----:B------:R-:W-:-:S04]  /*0570*/  @P2 IADD3 R67, PT, PT, R67, 0x20, RZ ;  /* 0x0000002043432810 */ /* 0x000fc80007ffe0ff */
[----:B------:R4:W5:Y:S02]  /*0580*/  @P2 LDG.E.128 R36, desc[UR6][R62.64] ;  /* 0x000000063e242981 */ /* 0x000964000c1e1d00 */
[----:B------:R-:W3:Y:S01]  /*0590*/  @P0 LDC.64 R58, c[0x0][0x3e8] ;  /* 0x0000fa00ff3a0b82 */ /* 0x000ee20000000a00 */
[----:B0-----:R-:W-:-:S05]  /*05a0*/  @P3 IMAD.WIDE.U32 R52, R67, 0x10, R56 ;  /* 0x0000001043343825 */ /* 0x001fca00078e0038 */
[----:B------:R4:W5:Y:S01]  /*05b0*/  @P3 LDG.E.128 R40, desc[UR6][R52.64] ;  /* 0x0000000634283981 */ /* 0x000962000c1e1d00 */
[----:B-1----:R-:W-:-:S05]  /*05c0*/  @P3 IMAD.WIDE.U32 R54, R67, 0x10, R64 ;  /* 0x0000001043363825 */ /* 0x002fca00078e0040 */
[----:B------:R4:W5:Y:S01]  /*05d0*/  @P3 LDG.E.128 R48, desc[UR6][R54.64] ;  /* 0x0000000636303981 */ /* 0x000962000c1e1d00 */
[----:B--2---:R-:W-:-:S05]  /*05e0*/  @P0 IMAD.WIDE.U32 R56, R92, 0x10, R32 ;  /* 0x000000105c380825 */ /* 0x004fca00078e0020 */
[----:B------:R4:W5:Y:S01]  /*05f0*/  @P0 LDG.E.128 R4, desc[UR6][R56.64] ;  /* 0x0000000638040981 */ /* 0x000962000c1e1d00 */
[----:B---3--:R-:W-:-:S05]  /*0600*/  @P0 IMAD.WIDE.U32 R58, R92, 0x10, R58 ;  /* 0x000000105c3a0825 */ /* 0x008fca00078e003a */
[----:B------:R4:W5:Y:S01]  /*0610*/  @P0 LDG.E.128 R12, desc[UR6][R58.64] ;  /* 0x000000063a0c0981 */ /* 0x000962000c1e1d00 */
[----:B------:R-:W-:Y:S02]  /*0620*/  CS2R R32, SRZ ;  /* 0x0000000000207805 */ /* 0x000fe4000001ff00 */
[----:B------:R-:W-:Y:S02]  /*0630*/  MOV R22, RZ ;  /* 0x000000ff00167202 */ /* 0x000fe40000000f00 */
[----:B------:R-:W-:Y:S02]  /*0640*/  CS2R R20, SRZ ;  /* 0x0000000000147805 */ /* 0x000fe4000001ff00 */
[----:B------:R-:W-:Y:S02]  /*0650*/  CS2R R8, SRZ ;  /* 0x0000000000087805 */ /* 0x000fe4000001ff00 */
[----:B------:R-:W-:Y:S02]  /*0660*/  @P3 CS2R R46, SRZ ;  /* 0x00000000002e3805 */ /* 0x000fe4000001ff00 */
[----:B------:R-:W-:-:S02]  /*0670*/  @P3 CS2R R44, SRZ ;  /* 0x00000000002c3805 */ /* 0x000fc4000001ff00 */
[----:B------:R-:W-:Y:S02]  /*0680*/  @P1 MOV R23, RZ ;  /* 0x000000ff00171202 */ /* 0x000fe40000000f00 */
[----:B------:R-:W-:Y:S02]  /*0690*/  @P2 MOV R35, RZ ;  /* 0x000000ff00232202 */ /* 0x000fe40000000f00 */
[----:B----4-:R-:W-:-:S07]  /*06a0*/  @P0 MOV R11, RZ ;  /* 0x000000ff000b0202 */ /* 0x010fce0000000f00 */
.L_x_22259:
[----:B------:R-:W-:Y:S05]  /*06b0*/  BSYNC.RECONVERGENT B0 ;  /* 0x0000000000007941 */ /* 0x000fea0003800200 */
.L_x_22257:
        /* <DEDUP_REMOVED lines=12> */
.L_x_22285:
[----:B------:R-:W0:Y:S02]  /*0780*/  @P1 LDC.64 R96, c[0x0][0x3e0] ;  /* 0x0000f800ff601b82 */ /* 0x000e240000000a00 */
        /* <DEDUP_REMOVED lines=22> */
[--C-:B-----5:R-:W-:Y:S02]  /*08f0*/  HADD2.F32 R97, -RZ, R60.reuse.H1_H1 ;  /* 0x3000003cff617230 */ /* 0x120fe40000004100 */
[--C-:B------:R-:W-:Y:S02]  /*0900*/  HADD2.F32 R99, -RZ, R61.reuse.H0_H0 ;  /* 0x2000003dff637230 */ /* 0x100fe40000004100 */
[----:B------:R-:W-:Y:S02]  /*0910*/  HADD2.F32 R101, -RZ, R61.H1_H1 ;  /* 0x3000003dff657230 */ /* 0x000fe40000004100 */
[----:B------:R-:W-:-:S02]  /*0920*/  HADD2.F32 R67, -RZ, R60.H0_H0 ;  /* 0x2000003cff437230 */ /* 0x000fc40000004100 */
[-C--:B------:R-:W-:Y:S01]  /*0930*/  FMUL.FTZ R99, R99, R0.reuse ;  /* 0x0000000063637220 */ /* 0x080fe20000410000 */
[--C-:B------:R-:W-:Y:S02]  /*0940*/  HADD2.F32 R103, -RZ, R62.reuse.H0_H0 ;  /* 0x2000003eff677230 */ /* 0x100fe40000004100 */
[-C--:B0-----:R-:W-:Y:S01]  /*0950*/  FMUL.FTZ R64, R101, R0.reuse ;  /* 0x0000000065407220 */ /* 0x081fe20000410000 */
[----:B------:R-:W-:Y:S02]  /*0960*/  HADD2.F32 R105, -RZ, R62.H1_H1 ;  /* 0x3000003eff697230 */ /* 0x000fe40000004100 */
[-C--:B------:R-:W-:Y:S01]  /*0970*/  FMUL.FTZ R62, R97, R0.reuse ;  /* 0x00000000613e7220 */ /* 0x080fe20000410000 */
[--C-:B------:R-:W-:Y:S02]  /*0980*/  HADD2.F32 R107, -RZ, R63.reuse.H0_H0 ;  /* 0x2000003fff6b7230 */ /* 0x100fe40000004100 */
[----:B------:R-:W-:Y:S01]  /*0990*/  FMUL.FTZ R67, R67, R0 ;  /* 0x0000000043437220 */ /* 0x000fe20000410000 */
[----:B------:R-:W-:-:S02]  /*09a0*/  HADD2.F32 R109, -RZ, R63.H1_H1 ;  /* 0x3000003fff6d7230 */ /* 0x000fc40000004100 */
[-C--:B------:R-:W-:Y:S01]  /*09b0*/  FMUL.FTZ R66, R105, R0.reuse ;  /* 0x0000000069427220 */ /* 0x080fe20000410000 */
[--C-:B------:R-:W-:Y:S02]  /*09c0*/  HADD2.F32 R61, -RZ, R12.reuse.H1_H1 ;  /* 0x3000000cff3d7230 */ /* 0x100fe40000004100 */
[-C--:B------:R-:W-:Y:S01]  /*09d0*/  FMUL.FTZ R107, R107, R0.reuse ;  /* 0x000000006b6b7220 */ /* 0x080fe20000410000 */
[--C-:B------:R-:W-:Y:S02]  /*09e0*/  HADD2.F32 R63, -RZ, R13.reuse.H0_H0 ;  /* 0x2000000dff3f7230 */ /* 0x100fe40000004100 */
[-C--:B------:R-:W-:Y:S01]  /*09f0*/  FMUL.FTZ R103, R103, R0.reuse ;  /* 0x0000000067677220 */ /* 0x080fe20000410000 */
[----:B------:R-:W-:Y:S02]  /*0a00*/  HADD2.F32 R65, -RZ, R13.H1_H1 ;  /* 0x3000000dff417230 */ /* 0x000fe40000004100 */
[----:B------:R-:W-:Y:S01]  /*0a10*/  FMUL.FTZ R94, R109, R0 ;  /* 0x000000006d5e7220 */ /* 0x000fe20000410000 */
[----:B------:R-:W-:-:S02]  /*0a20*/  HADD2.F32 R60, -RZ, R12.H0_H0 ;  /* 0x2000000cff3c7230 */ /* 0x000fc40000004100 */
[--C-:B------:R-:W-:Y:S02]  /*0a30*/  HADD2.F32 R96, -RZ, R15.reuse.H1_H1 ;  /* 0x3000000fff607230 */ /* 0x100fe40000004100 */
[----:B--2---:R-:W-:Y:S01]  /*0a40*/  FFMA.FTZ R61, R62, R61, R53 ;  /* 0x0000003d3e3d7223 */ /* 0x004fe20000010035 */
[----:B------:R-:W-:Y:S01]  /*0a50*/  FFMA.FTZ R62, R99, R63, R54 ;  /* 0x0000003f633e7223 */ /* 0x000fe20000010036 */
[----:B------:R-:W-:Y:S01]  /*0a60*/  FFMA.FTZ R63, R64, R65, R55 ;  /* 0x00000041403f7223 */ /* 0x000fe20000010037 */
[----:B------:R-:W-:Y:S01]  /*0a70*/  FFMA.FTZ R60, R67, R60, R52 ;  /* 0x0000003c433c7223 */ /* 0x000fe20000010034 */
[--C-:B------:R-:W-:Y:S02]  /*0a80*/  HADD2.F32 R65, -RZ, R14.reuse.H1_H1 ;  /* 0x3000000eff417230 */ /* 0x100fe40000004100 */
[----:B------:R-:W-:Y:S02]  /*0a90*/  HADD2.F32 R67, -RZ, R15.H0_H0 ;  /* 0x2000000fff437230 */ /* 0x000fe40000004100 */
[----:B------:R-:W-:-:S02]  /*0aa0*/  HADD2.F32 R64, -RZ, R14.H0_H0 ;  /* 0x2000000eff407230 */ /* 0x000fc40000004100 */
[----:B---3--:R-:W-:Y:S01]  /*0ab0*/  FFMA.FTZ R65, R66, R65, R57 ;  /* 0x0000004142417223 */ /* 0x008fe20000010039 */
[----:B------:R-:W-:Y:S01]  /*0ac0*/  FFMA.FTZ R66, R107, R67, R58 ;  /* 0x000000436b427223 */ /* 0x000fe2000001003a */
[----:B------:R-:W-:Y:S01]  /*0ad0*/  FFMA.FTZ R67, R94, R96, R59 ;  /* 0x000000605e437223 */ /* 0x000fe2000001003b */
[----:B------:R-:W-:Y:S01]  /*0ae0*/  FFMA.FTZ R64, R103, R64, R56 ;  /* 0x0000004067407223 */ /* 0x000fe20000010038 */
[----:B------:R-:W-:Y:S06]  /*0af0*/  BRA `(.L_x_22263) ;  /* 0x0000000000807947 */ /* 0x000fec0003800000 */
.L_x_22262:
[--C-:B-----5:R-:W-:Y:S02]  /*0b00*/  HADD2.F32 R97, -RZ, R61.reuse.H0_H0 ;  /* 0x2000003dff617230 */ /* 0x120fe40000004100 */
[----:B------:R-:W-:Y:S02]  /*0b10*/  HADD2.F32 R67, -RZ, R60.H1_H1 ;  /* 0x3000003cff437230 */ /* 0x000fe40000004100 */
[----:B------:R-:W-:Y:S02]  /*0b20*/  HADD2.F32 R61, -RZ, R61.H1_H1 ;  /* 0x3000003dff3d7230 */ /* 0x000fe40000004100 */
[-C--:B------:R-:W-:Y:S01]  /*0b30*/  FMUL.FTZ R97, R97, R0.reuse ;  /* 0x0000000061617220 */ /* 0x080fe20000410000 */
[--C-:B------:R-:W-:Y:S02]  /*0b40*/  HADD2.F32 R99, -RZ, R62.reuse.H0_H0 ;  /* 0x2000003eff637230 */ /* 0x100fe40000004100 */
[----:B------:R-:W-:Y:S01]  /*0b50*/  FMUL.FTZ R67, R67, R0 ;  /* 0x0000000043437220 */ /* 0x000fe20000410000 */
[----:B------:R-:W-:-:S02]  /*0b60*/  HADD2.F32 R101, -RZ, R62.H1_H1 ;  /* 0x3000003eff657230 */ /* 0x000fc40000004100 */
[--C-:B------:R-:W-:Y:S02]  /*0b70*/  HADD2.F32 R103, -RZ, R63.reuse.H0_H0 ;  /* 0x2000003fff677230 */ /* 0x100fe40000004100 */
[-C--:B------:R-:W-:Y:S01]  /*0b80*/  FMUL.FTZ R99, R99, R0.reuse ;  /* 0x0000000063637220 */ /* 0x080fe20000410000 */
[----:B------:R-:W-:Y:S02]  /*0b90*/  HADD2.F32 R105, -RZ, R63.H1_H1 ;  /* 0x3000003fff697230 */ /* 0x000fe40000004100 */
[-C--:B------:R-:W-:Y:S01]  /*0ba0*/  FMUL.FTZ R63, R61, R0.reuse ;  /* 0x000000003d3f7220 */ /* 0x080fe20000410000 */
[----:B------:R-:W-:Y:S02]  /*0bb0*/  HADD2.F32 R62, -RZ, R12.H1_H1 ;  /* 0x3000000cff3e7230 */ /* 0x000fe40000004100 */
[-C--:B------:R-:W-:Y:S01]  /*0bc0*/  FMUL.FTZ R101, R101, R0.reuse ;  /* 0x0000000065657220 */ /* 0x080fe20000410000 */
[----:B------:R-:W-:Y:S02]  /*0bd0*/  HADD2.F32 R66, -RZ, R13.H1_H1 ;  /* 0x3000000dff427230 */ /* 0x000fe40000004100 */
[----:B------:R-:W-:Y:S01]  /*0be0*/  FMUL.FTZ R103, R103, R0 ;  /* 0x0000000067677220 */ /* 0x000fe20000410000 */
[----:B------:R-:W-:-:S02]  /*0bf0*/  HADD2.F32 R65, -RZ, R60.H0_H0 ;  /* 0x2000003cff417230 */ /* 0x000fc40000004100 */
[----:B------:R-:W-:Y:S01]  /*0c00*/  FMUL.FTZ R61, R67, R62 ;  /* 0x0000003e433d7220 */ /* 0x000fe20000410000 */
[----:B------:R-:W-:Y:S02]  /*0c10*/  HADD2.F32 R64, -RZ, R13.H0_H0 ;  /* 0x2000000dff407230 */ /* 0x000fe40000004100 */
[----:B------:R-:W-:Y:S01]  /*0c20*/  FMUL.FTZ R63, R63, R66 ;  /* 0x000000423f3f7220 */ /* 0x000fe20000410000 */
[----:B------:R-:W-:Y:S02]  /*0c30*/  HADD2.F32 R60, -RZ, R12.H0_H0 ;  /* 0x2000000cff3c7230 */ /* 0x000fe40000004100 */
[----:B------:R-:W-:Y:S01]  /*0c40*/  FMUL.FTZ R65, R65, R0 ;  /* 0x0000000041417220 */ /* 0x000fe20000410000 */
[--C-:B------:R-:W-:Y:S02]  /*0c50*/  HADD2.F32 R66, -RZ, R14.reuse.H1_H1 ;  /* 0x3000000eff427230 */ /* 0x100fe40000004100 */
[----:B------:R-:W-:Y:S01]  /*0c60*/  FMUL.FTZ R62, R97, R64 ;  /* 0x00000040613e7220 */ /* 0x000fe20000410000 */
[----:B------:R-:W-:-:S02]  /*0c70*/  HADD2.F32 R64, -RZ, R14.H0_H0 ;  /* 0x2000000eff407230 */ /* 0x000fc40000004100 */
[----:B------:R-:W-:Y:S01]  /*0c80*/  FMUL.FTZ R105, R105, R0 ;  /* 0x0000000069697220 */ /* 0x000fe20000410000 */
[--C-:B------:R-:W-:Y:S02]  /*0c90*/  HADD2.F32 R94, -RZ, R15.reuse.H0_H0 ;  /* 0x2000000fff5e7230 */ /* 0x100fe40000004100 */
[----:B------:R-:W-:Y:S01]  /*0ca0*/  FMUL.FTZ R60, R65, R60 ;  /* 0x0000003c413c7220 */ /* 0x000fe20000410000 */
[----:B------:R-:W-:Y:S02]  /*0cb0*/  HADD2.F32 R96, -RZ, R15.H1_H1 ;  /* 0x3000000fff607230 */ /* 0x000fe40000004100 */
[----:B------:R-:W-:Y:S01]  /*0cc0*/  FMUL.FTZ R65, R101, R66 ;  /* 0x0000004265417220 */ /* 0x000fe20000410000 */
[----:B------:R-:W-:Y:S01]  /*0cd0*/  FMUL.FTZ R64, R99, R64 ;  /* 0x0000004063407220 */ /* 0x000fe20000410000 */
[----:B------:R-:W-:Y:S01]  /*0ce0*/  FMUL.FTZ R66, R103, R94 ;  /* 0x0000005e67427220 */ /* 0x000fe20000410000 */
[----:B------:R-:W-:-:S07]  /*0cf0*/  FMUL.FTZ R67, R105, R96 ;  /* 0x0000006069437220 */ /* 0x000fce0000410000 */
.L_x_22263:
[----:B------:R-:W0:Y:S01]  /*0d00*/  LDC.64 R96, c[0x0][0x3a8] ;  /* 0x0000ea00ff607b82 */ /* 0x000e220000000a00 */
[C---:B------:R-:W-:Y:S01]  /*0d10*/  IADD3 R94, PT, PT, R2.reuse, 0x20, RZ ;  /* 0x00000020025e7810 */ /* 0x040fe20007ffe0ff */
[----:B0-----:R-:W-:-:S05]  /*0d20*/  IMAD.WIDE.U32 R96, R2, 0x20, R96 ;  /* 0x0000002002607825 */ /* 0x001fca00078e0060 */
[----:B------:R0:W-:Y:S04]  /*0d30*/  STG.E.128 desc[UR6][R96.64], R60 ;  /* 0x0000003c60007986 */ /* 0x0001e8000c101d06 */
[----:B------:R0:W-:Y:S02]  /*0d40*/  STG.E.128 desc[UR6][R96.64+0x10], R64 ;  /* 0x0000104060007986 */ /* 0x0001e4000c101d06 */
.L_x_22261:
[----:B------:R-:W-:Y:S05]  /*0d50*/  BSYNC.RECONVERGENT B0 ;  /* 0x0000000000007941 */ /* 0x000fea0003800200 */
.L_x_22260:
        /* <DEDUP_REMOVED lines=14> */
[--C-:B-----5:R-:W-:Y:S02]  /*0e40*/  HADD2.F32 R75, -RZ, R68.reuse.H1_H1 ;  /* 0x30000044ff4b7230 */ /* 0x120fe40000004100 */
[----:B0-----:R-:W-:Y:S02]  /*0e50*/  HADD2.F32 R73, -RZ, R68.H0_H0 ;  /* 0x20000044ff497230 */ /* 0x001fe40000004100 */
[--C-:B------:R-:W-:Y:S02]  /*0e60*/  HADD2.F32 R97, -RZ, R69.reuse.H0_H0 ;  /* 0x20000045ff617230 */ /* 0x100fe40000004100 */
        /* <DEDUP_REMOVED lines=10> */
[--C-:B------:R-:W-:Y:S02]  /*0f10*/  HADD2.F32 R69, -RZ, R24.reuse.H1_H1 ;  /* 0x30000018ff457230 */ /* 0x100fe40000004100 */
        /* <DEDUP_REMOVED lines=8> */
[----:B------:R-:W-:Y:S01]  /*0fa0*/  FFMA.FTZ R70, R97, R71, R54 ;  /* 0x0000004761467223 */ /* 0x000fe20000010036 */
[----:B------:R-:W-:-:S02]  /*0fb0*/  HADD2.F32 R75, -RZ, R27.H0_H0 ;  /* 0x2000001bff4b7230 */ /* 0x000fc40000004100 */
[----:B------:R-:W-:Y:S01]  /*0fc0*/  FFMA.FTZ R71, R72, R74, R55 ;  /* 0x0000004a48477223 */ /* 0x000fe20000010037 */
[----:B------:R-:W-:Y:S01]  /*0fd0*/  FMUL.FTZ R74, R103, R0 ;  /* 0x00000000674a7220 */ /* 0x000fe20000410000 */
[----:B------:R-:W-:Y:S02]  /*0fe0*/  HADD2.F32 R72, -RZ, R26.H0_H0 ;  /* 0x2000001aff487230 */ /* 0x000fe40000004100 */
[----:B------:R-:W-:Y:S02]  /*0ff0*/  HADD2.F32 R97, -RZ, R27.H1_H1 ;  /* 0x3000001bff617230 */ /* 0x000fe40000004100 */
[----:B------:R-:W-:Y:S01]  /*1000*/  FFMA.FTZ R73, R74, R73, R57 ;  /* 0x000000494a497223 */ /* 0x000fe20000010039 */
[----:B------:R-:W-:Y:S01]  /*1010*/  FFMA.FTZ R74, R105, R75, R58 ;  /* 0x0000004b694a7223 */ /* 0x000fe2000001003a */
[----:B------:R-:W-:Y:S01]  /*1020*/  FFMA.FTZ R72, R101, R72, R56 ;  /* 0x0000004865487223 */ /* 0x000fe20000010038 */
[----:B------:R-:W-:Y:S01]  /*1030*/  FFMA.FTZ R75, R96, R97, R59 ;  /* 0x00000061604b7223 */ /* 0x000fe2000001003b */
[----:B------:R-:W-:Y:S06]  /*1040*/  BRA `(.L_x_22267) ;  /* 0x0000000000807947 */ /* 0x000fec0003800000 */
.L_x_22266:
        /* <DEDUP_REMOVED lines=15> */
[----:B0-----:R-:W-:-:S02]  /*1140*/  HADD2.F32 R73, -RZ, R68.H0_H0 ;  /* 0x20000044ff497230 */ /* 0x001fc40000004100 */
        /* <DEDUP_REMOVED lines=16> */
.L_x_22267:
[----:B------:R-:W0:Y:S02]  /*1250*/  LDC.64 R96, c[0x0][0x3a8] ;  /* 0x0000ea00ff607b82 */ /* 0x000e240000000a00 */
[C---:B0-----:R-:W-:Y:S01]  /*1260*/  IMAD.WIDE.U32 R96, R94.reuse, 0x20, R96 ;  /* 0x000000205e607825 */ /* 0x041fe200078e0060 */
[----:B------:R-:W-:-:S04]  /*1270*/  IADD3 R94, PT, PT, R94, 0x20, RZ ;  /* 0x000000205e5e7810 */ /* 0x000fc80007ffe0ff */
[----:B------:R0:W-:Y:S04]  /*1280*/  STG.E.128 desc[UR6][R96.64], R68 ;  /* 0x0000004460007986 */ /* 0x0001e8000c101d06 */
[----:B------:R0:W-:Y:S02]  /*1290*/  STG.E.128 desc[UR6][R96.64+0x10], R72 ;  /* 0x0000104860007986 */ /* 0x0001e4000c101d06 */
.L_x_22265:
[----:B------:R-:W-:Y:S05]  /*12a0*/  BSYNC.RECONVERGENT B0 ;  /* 0x0000000000007941 */ /* 0x000fea0003800200 */
.L_x_22264:
        /* <DEDUP_REMOVED lines=10> */
[----:B------:R-:W5:Y:S04]  /*1350*/  LDG.E.128 R76, desc[UR6][R76.64] ;  /* 0x000000064c4c7981 */ /* 0x000f68000c1e1d00 */
        /* <DEDUP_REMOVED lines=36> */
.L_x_22270:
        /* <DEDUP_REMOVED lines=32> */
.L_x_22271:
[----:B------:R-:W0:Y:S02]  /*17a0*/  LDC.64 R96, c[0x0][0x3a8] ;  /* 0x0000ea00ff607b82 */ /* 0x000e240000000a00 */
[C---:B0-----:R-:W-:Y:S01]  /*17b0*/  IMAD.WIDE.U32 R96, R94.reuse, 0x20, R96 ;  /* 0x000000205e607825 */ /* 0x041fe200078e0060 */
[----:B------:R-:W-:-:S04]  /*17c0*/  IADD3 R94, PT, PT, R94, 0x20, RZ ;  /* 0x000000205e5e7810 */ /* 0x000fc80007ffe0ff */
[----:B------:R0:W-:Y:S04]  /*17d0*/  STG.E.128 desc[UR6][R96.64], R76 ;  /* 0x0000004c60007986 */ /* 0x0001e8000c101d06 */
[----:B------:R0:W-:Y:S02]  /*17e0*/  STG.E.128 desc[UR6][R96.64+0x10], R80 ;  /* 0x0000105060007986 */ /* 0x0001e4000c101d06 */
.L_x_22269:
[----:B------:R-:W-:Y:S05]  /*17f0*/  BSYNC.RECONVERGENT B0 ;  /* 0x0000000000007941 */ /* 0x000fea0003800200 */
.L_x_22268:
        /* <DEDUP_REMOVED lines=14> */
[--C-:B0----5:R-:W-:Y:S02]  /*18e0*/  HADD2.F32 R89, -RZ, R84.reuse.H0_H0 ;  /* 0x20000054ff597230 */ /* 0x121fe40000004100 */
        /* <DEDUP_REMOVED lines=12> */
[--C-:B------:R-:W-:Y:S02]  /*19b0*/  HADD2.F32 R84, -RZ, R48.reuse.H0_H0 ;  /* 0x20000030ff547230 */ /* 0x100fe40000004100 */
[----:B------:R-:W-:Y:S01]  /*19c0*/  FMUL.FTZ R90, R103, R0 ;  /* 0x00000000675a7220 */ /* 0x000fe20000410000 */
[----:B------:R-:W-:-:S02]  /*19d0*/  HADD2.F32 R85, -RZ, R48.H1_H1 ;  /* 0x30000030ff557230 */ /* 0x000fc40000004100 */
[----:B------:R-:W-:Y:S01]  /*19e0*/  FMUL.FTZ R105, R105, R0 ;  /* 0x0000000069697220 */ /* 0x000fe20000410000 */
[--C-:B------:R-:W-:Y:S02]  /*19f0*/  HADD2.F32 R87, -RZ, R49.reuse.H0_H0 ;  /* 0x20000031ff577230 */ /* 0x100fe40000004100 */
[----:B------:R-:W-:Y:S01]  /*1a00*/  FFMA.FTZ R84, R89, R84, R52 ;  /* 0x0000005459547223 */ /* 0x000fe20000010034 */
[----:B------:R-:W-:Y:S02]  /*1a10*/  HADD2.F32 R89, -RZ, R50.H1_H1 ;  /* 0x30000032ff597230 */ /* 0x000fe40000004100 */
[----:B------:R-:W-:Y:S01]  /*1a20*/  FFMA.FTZ R85, R86, R85, R53 ;  /* 0x0000005556557223 */ /* 0x000fe20000010035 */
[----:B------:R-:W-:Y:S01]  /*1a30*/  FMUL.FTZ R96, R107, R0 ;  /* 0x000000006b607220 */ /* 0x000fe20000410000 */
[----:B------:R-:W-:Y:S01]  /*1a40*/  FFMA.FTZ R86, R97, R87, R54 ;  /* 0x0000005761567223 */ /* 0x000fe20000010036 */
[----:B------:R-:W-:Y:S02]  /*1a50*/  HADD2.F32 R87, -RZ, R49.H1_H1 ;  /* 0x30000031ff577230 */ /* 0x000fe40000004100 */
[----:B------:R-:W-:Y:S01]  /*1a60*/  FFMA.FTZ R89, R90, R89, R57 ;  /* 0x000000595a597223 */ /* 0x000fe20000010039 */
[----:B------:R-:W-:-:S02]  /*1a70*/  HADD2.F32 R91, -RZ, R51.H0_H0 ;  /* 0x20000033ff5b7230 */ /* 0x000fc40000004100 */
[----:B------:R-:W-:Y:S02]  /*1a80*/  HADD2.F32 R0, -RZ, R50.H0_H0 ;  /* 0x20000032ff007230 */ /* 0x000fe40000004100 */
[----:B------:R-:W-:Y:S01]  /*1a90*/  FFMA.FTZ R87, R88, R87, R55 ;  /* 0x0000005758577223 */ /* 0x000fe20000010037 */
[----:B------:R-:W-:Y:S02]  /*1aa0*/  HADD2.F32 R97, -RZ, R51.H1_H1 ;  /* 0x30000033ff617230 */ /* 0x000fe40000004100 */
[----:B------:R-:W-:Y:S01]  /*1ab0*/  FFMA.FTZ R90, R105, R91, R58 ;  /* 0x0000005b695a7223 */ /* 0x000fe2000001003a */
[----:B------:R-:W-:Y:S02]  /*1ac0*/  FFMA.FTZ R88, R101, R0, R56 ;  /* 0x0000000065587223 */ /* 0x000fe40000010038 */
[----:B------:R-:W-:Y:S01]  /*1ad0*/  FFMA.FTZ R91, R96, R97, R59 ;  /* 0x00000061605b7223 */ /* 0x000fe2000001003b */
[----:B------:R-:W-:Y:S06]  /*1ae0*/  BRA `(.L_x_22275) ;  /* 0x0000000000807947 */ /* 0x000fec0003800000 */
.L_x_22274:
[----:B-----5:R-:W-:Y:S02]  /*1af0*/  HADD2.F32 R91, -RZ, R84.H1_H1 ;  /* 0x30000054ff5b7230 */ /* 0x020fe40000004100 */
[--C-:B------:R-:W-:Y:S02]  /*1b00*/  HADD2.F32 R97, -RZ, R85.reuse.H0_H0 ;  /* 0x20000055ff617230 */ /* 0x100fe40000004100 */
[----:B------:R-:W-:Y:S02]  /*1b10*/  HADD2.F32 R85, -RZ, R85.H1_H1 ;  /* 0x30000055ff557230 */ /* 0x000fe40000004100 */
[-C--:B------:R-:W-:Y:S01]  /*1b20*/  FMUL.FTZ R91, R91, R0.reuse ;  /* 0x000000005b5b7220 */ /* 0x080fe20000410000 */
[--C-:B------:R-:W-:Y:S02]  /*1b30*/  HADD2.F32 R99, -RZ, R86.reuse.H0_H0 ;  /* 0x20000056ff637230 */ /* 0x100fe40000004100 */
[----:B------:R-:W-:Y:S01]  /*1b40*/  FMUL.FTZ R97, R97, R0 ;  /* 0x0000000061617220 */ /* 0x000fe20000410000 */
[----:B------:R-:W-:-:S02]  /*1b50*/  HADD2.F32 R101, -RZ, R86.H1_H1 ;  /* 0x30000056ff657230 */ /* 0x000fc40000004100 */
[----:B------:R-:W-:Y:S02]  /*1b60*/  HADD2.F32 R86, -RZ, R48.H1_H1 ;  /* 0x30000030ff567230 */ /* 0x000fe40000004100 */
[-C--:B------:R-:W-:Y:S01]  /*1b70*/  FMUL.FTZ R99, R99, R0.reuse ;  /* 0x0000000063637220 */ /* 0x080fe20000410000 */
[----:B0-----:R-:W-:Y:S02]  /*1b80*/  HADD2.F32 R89, -RZ, R84.H0_H0 ;  /* 0x20000054ff597230 */ /* 0x001fe40000004100 */
[-C--:B------:R-:W-:Y:S01]  /*1b90*/  FMUL.FTZ R101, R101, R0.reuse ;  /* 0x0000000065657220 */ /* 0x080fe20000410000 */
[--C-:B------:R-:W-:Y:S02]  /*1ba0*/  HADD2.F32 R103, -RZ, R87.reuse.H0_H0 ;  /* 0x20000057ff677230 */ /* 0x100fe40000004100 */
[----:B------:R-:W-:Y:S02]  /*1bb0*/  HADD2.F32 R105, -RZ, R87.H1_H1 ;  /* 0x30000057ff697230 */ /* 0x000fe40000004100 */
[----:B------:R-:W-:Y:S01]  /*1bc0*/  FMUL.FTZ R87, R85, R0 ;  /* 0x0000000055577220 */ /* 0x000fe20000410000 */
[----:B------:R-:W-:-:S02]  /*1bd0*/  HADD2.F32 R88, -RZ, R49.H0_H0 ;  /* 0x20000031ff587230 */ /* 0x000fc40000004100 */
[----:B------:R-:W-:Y:S01]  /*1be0*/  FMUL.FTZ R85, R91, R86 ;  /* 0x000000565b557220 */ /* 0x000fe20000410000 */
[----:B------:R-:W-:Y:S02]  /*1bf0*/  HADD2.F32 R84, -RZ, R48.H0_H0 ;  /* 0x20000030ff547230 */ /* 0x000fe40000004100 */
[-C--:B------:R-:W-:Y:S01]  /*1c00*/  FMUL.FTZ R89, R89, R0.reuse ;  /* 0x0000000059597220 */ /* 0x080fe20000410000 */
[-C--:B------:R-:W-:Y:S01]  /*1c10*/  FMUL.FTZ R103, R103, R0.reuse ;  /* 0x0000000067677220 */ /* 0x080fe20000410000 */
[----:B------:R-:W-:Y:S01]  /*1c20*/  FMUL.FTZ R105, R105, R0 ;  /* 0x0000000069697220 */ /* 0x000fe20000410000 */
[----:B------:R-:W-:Y:S01]  /*1c30*/  FMUL.FTZ R86, R97, R88 ;  /* 0x0000005861567220 */ /* 0x000fe20000410000 */
[----:B------:R-:W-:Y:S02]  /*1c40*/  HADD2.F32 R90, -RZ, R50.H1_H1 ;  /* 0x30000032ff5a7230 */ /* 0x000fe40000004100 */
[----:B------:R-:W-:Y:S01]  /*1c50*/  FMUL.FTZ R84, R89, R84 ;  /* 0x0000005459547220 */ /* 0x000fe20000410000 */
[----:B------:R-:W-:-:S02]  /*1c60*/  HADD2.F32 R0, -RZ, R49.H1_H1 ;  /* 0x30000031ff007230 */ /* 0x000fc40000004100 */
[----:B------:R-:W-:Y:S02]  /*1c70*/  HADD2.F32 R88, -RZ, R50.H0_H0 ;  /* 0x20000032ff587230 */ /* 0x000fe40000004100 */
[----:B------:R-:W-:Y:S01]  /*1c80*/  FMUL.FTZ R89, R101, R90 ;  /* 0x0000005a65597220 */ /* 0x000fe20000410000 */
[--C-:B------:R-:W-:Y:S02]  /*1c90*/  HADD2.F32 R96, -RZ, R51.reuse.H0_H0 ;  /* 0x20000033ff607230 */ /* 0x100fe40000004100 */
[----:B------:R-:W-:Y:S01]  /*1ca0*/  FMUL.FTZ R87, R87, R0 ;  /* 0x0000000057577220 */ /* 0x000fe20000410000 */
[----:B------:R-:W-:Y:S02]  /*1cb0*/  HADD2.F32 R98, -RZ, R51.H1_H1 ;  /* 0x30000033ff627230 */ /* 0x000fe40000004100 */
[----:B------:R-:W-:Y:S01]  /*1cc0*/  FMUL.FTZ R88, R99, R88 ;  /* 0x0000005863587220 */ /* 0x000fe20000410000 */
[----:B------:R-:W-:Y:S02]  /*1cd0*/  FMUL.FTZ R90, R103, R96 ;  /* 0x00000060675a7220 */ /* 0x000fe40000410000 */
[----:B------:R-:W-:-:S07]  /*1ce0*/  FMUL.FTZ R91, R105, R98 ;  /* 0x00000062695b7220 */ /* 0x000fce0000410000 */
.L_x_22275:
[----:B------:R-:W0:Y:S02]  /*1cf0*/  LDC.64 R96, c[0x0][0x3a8] ;  /* 0x0000ea00ff607b82 */ /* 0x000e240000000a00 */
[----:B0-----:R-:W-:-:S05]  /*1d00*/  IMAD.WIDE.U32 R96, R94, 0x20, R96 ;  /* 0x000000205e607825 */ /* 0x001fca00078e0060 */
[----:B------:R0:W-:Y:S04]  /*1d10*/  STG.E.128 desc[UR6][R96.64], R84 ;  /* 0x0000005460007986 */ /* 0x0001e8000c101d06 */
[----:B------:R0:W-:Y:S02]  /*1d20*/  STG.E.128 desc[UR6][R96.64+0x10], R88 ;  /* 0x0000105860007986 */ /* 0x0001e4000c101d06 */
.L_x_22273:
[----:B------:R-:W-:Y:S05]  /*1d30*/  BSYNC.RECONVERGENT B0 ;  /* 0x0000000000007941 */ /* 0x000fea0003800200 */
.L_x_22272:
[----:B------:R-:W-:Y:S01]  /*1d40*/  FADD.FTZ R0, RZ, R60 ;  /* 0x0000003cff007221 */ /* 0x000fe20000010000 */
[C---:B------:R-:W-:Y:S01]  /*1d50*/  ISETP.GT.U32.AND P2, PT, R93.reuse, 0x3f, PT ;  /* 0x0000003f5d00780c */ /* 0x040fe20003f44070 */
[----:B------:R-:W-:Y:S01]  /*1d60*/  UMOV UR4, 0xffffffff ;  /* 0xffffffff00047882 */ /* 0x000fe20000000000 */
[----:B------:R-:W-:Y:S01]  /*1d70*/  ISETP.GT.U32.AND P3, PT, R93, 0x5f, PT ;  /* 0x0000005f5d00780c */ /* 0x000fe20003f64070 */
[----:B0-----:R-:W-:Y:S01]  /*1d80*/  FADD.FTZ R97, R61, R0 ;  /* 0x000000003d617221 */ /* 0x001fe20000010000 */
        /* <DEDUP_REMOVED lines=120> */
.L_x_22297:
        /* <DEDUP_REMOVED lines=16> */
[--C-:B------:R-:W-:Y:S01]  /*2610*/  FADD.FTZ R97, R60, -R94.reuse ;  /* 0x8000005e3c617221 */ /* 0x100fe20000010000 */
[--C-:B------:R-:W-:Y:S01]  /*2620*/  FADD.FTZ R103, R62, -R94.reuse ;  /* 0x8000005e3e677221 */ /* 0x100fe20000010000 */
[----:B-1---5:R-:W-:Y:S02]  /*2630*/  HADD2.F32 R99, -RZ, R4.H0_H0 ;  /* 0x20000004ff637230 */ /* 0x022fe40000004100 */
[----:B------:R-:W-:Y:S01]  /*2640*/  FADD.FTZ R107, R66, -R94 ;  /* 0x8000005e426b7221 */ /* 0x000fe20000010000 */
[----:B------:R-:W-:Y:S02]  /*2650*/  HADD2.F32 R101, -RZ, R8.H0_H0 ;  /* 0x20000008ff657230 */ /* 0x000fe40000004100 */
[C---:B------:R-:W-:Y:S01]  /*2660*/  FMUL.FTZ R96, R0.reuse, R97 ;  /* 0x0000006100607220 */ /* 0x040fe20000410000 */
[----:B------:R-:W-:Y:S02]  /*2670*/  HADD2.F32 R98, -RZ, R5.H0_H0 ;  /* 0x20000005ff627230 */ /* 0x000fe40000004100 */
[----:B------:R-:W-:Y:S01]  /*2680*/  FMUL.FTZ R97, R0, R103 ;  /* 0x0000006700617220 */ /* 0x000fe20000410000 */
[----:B------:R-:W-:-:S02]  /*2690*/  HADD2.F32 R100, -RZ, R9.H0_H0 ;  /* 0x20000009ff647230 */ /* 0x000fc40000004100 */
[----:B------:R-:W-:Y:S01]  /*26a0*/  FFMA.FTZ R96, R96, R99, R101 ;  /* 0x0000006360607223 */ /* 0x000fe20000010065 */
[----:B------:R-:W-:Y:S01]  /*26b0*/  FADD.FTZ R105, R64, -R94 ;  /* 0x8000005e40697221 */ /* 0x000fe20000010000 */
[----:B------:R-:W-:Y:S02]  /*26c0*/  HADD2.F32 R106, -RZ, R7.H0_H0 ;  /* 0x20000007ff6a7230 */ /* 0x000fe40000004100 */
[C---:B------:R-:W-:Y:S01]  /*26d0*/  FMUL.FTZ R107, R0.reuse, R107 ;  /* 0x0000006b006b7220 */ /* 0x040fe20000410000 */
[----:B------:R-:W-:Y:S01]  /*26e0*/  FFMA.FTZ R97, R97, R98, R100 ;  /* 0x0000006261617223 */ /* 0x000fe20000010064 */
[----:B------:R-:W-:Y:S01]  /*26f0*/  HADD2.F32 R108, -RZ, R11.H0_H0 ;  /* 0x2000000bff6c7230 */ /* 0x000fe20000004100 */
[----:B------:R-:W0:Y:S01]  /*2700*/  LDC.64 R100, c[0x0][0x428] ;  /* 0x00010a00ff647b82 */ /* 0x000e220000000a00 */
[----:B------:R-:W-:Y:S02]  /*2710*/  HADD2.F32 R102, -RZ, R6.H0_H0 ;  /* 0x20000006ff667230 */ /* 0x000fe40000004100 */
[----:B------:R-:W-:Y:S01]  /*2720*/  FMUL.FTZ R105, R0, R105 ;  /* 0x0000006900697220 */ /* 0x000fe20000410000 */
[----:B------:R-:W-:-:S02]  /*2730*/  HADD2.F32 R104, -RZ, R10.H0_H0 ;  /* 0x2000000aff687230 */ /* 0x000fc40000004100 */
[----:B------:R-:W-:Y:S01]  /*2740*/  FFMA.FTZ R109, R107, R106, R108 ;  /* 0x0000006a6b6d7223 */ /* 0x000fe2000001006c */
        /* <DEDUP_REMOVED lines=28> */
.L_x_22278:
[----:B------:R-:W-:Y:S05]  /*2910*/  BSYNC.RECONVERGENT B0 ;  /* 0x0000000000007941 */ /* 0x000fea0003800200 */
.L_x_22277:
[----:B------:R-:W-:Y:S01]  /*2920*/  ISETP.GE.U32.AND P0, PT, R93, 0x40, PT ;  /* 0x000000405d00780c */ /* 0x000fe20003f06070 */
[----:B------:R-:W-:-:S12]  /*2930*/  BSSY.RECONVERGENT B0, `(.L_x_22279) ;  /* 0x0000032000007945 */ /* 0x000fd80003800200 */
[----:B------:R-:W-:Y:S05]  /*2940*/  @!P0 BRA `(.L_x_22280) ;  /* 0x0000000000c08947 */ /* 0x000fea0003800000 */
[--C-:B0-----:R-:W-:Y:S01]  /*2950*/  FADD.FTZ R97, R68, -R94.reuse ;  /* 0x8000005e44617221 */ /* 0x101fe20000010000 */
        /* <DEDUP_REMOVED lines=47> */
.L_x_22280:
[----:B------:R-:W-:Y:S05]  /*2c50*/  BSYNC.RECONVERGENT B0 ;  /* 0x0000000000007941 */ /* 0x000fea0003800200 */
.L_x_22279:
[----:B------:R-:W-:Y:S01]  /*2c60*/  ISETP.GE.U32.AND P0, PT, R93, 0x60, PT ;  /* 0x000000605d00780c */ /* 0x000fe20003f06070 */
[----:B------:R-:W-:-:S12]  /*2c70*/  BSSY.RECONVERGENT B0, `(.L_x_22281) ;  /* 0x0000032000007945 */ /* 0x000fd80003800200 */
[----:B------:R-:W-:Y:S05]  /*2c80*/  @!P0 BRA `(.L_x_22282) ;  /* 0x0000000000c08947 */ /* 0x000fea0003800000 */
[--C-:B0-2---:R-:W-:Y:S01]  /*2c90*/  FADD.FTZ R97, R76, -R94.reuse ;  /* 0x8000005e4c617221 */ /* 0x105fe20000010000 */
        /* <DEDUP_REMOVED lines=47> */
.L_x_22282:
[----:B------:R-:W-:Y:S05]  /*2f90*/  BSYNC.RECONVERGENT B0 ;  /* 0x0000000000007941 */ /* 0x000fea0003800200 */
.L_x_22281:
        /* <DEDUP_REMOVED lines=12> */
[----:B-----5:R-:W-:Y:S02]  /*3060*/  HADD2.F32 R101, -RZ, R40.H0_H0 ;  /* 0x20000028ff657230 */ /* 0x020fe40000004100 */
        /* <DEDUP_REMOVED lines=31> */
[----:B------:R-:W-:Y:S01]  /*3260*/  FFMA.FTZ R103, R94, R101, R103 ;  /* 0x000000655e677223 */ /* 0x000fe20000010067 */
[----:B0-----:R-:W-:Y:S01]  /*3270*/  IMAD.WIDE.U32 R100, R2, 0x10, R96 ;  /* 0x0000001002647825 */ /* 0x001fe200078e0060 */
[----:B------:R-:W-:Y:S02]  /*3280*/  F2FP.F16.F32.PACK_AB R98, R109, R106 ;  /* 0x0000006a6d62723e */ /* 0x000fe400000000ff */
[----:B------:R-:W-:-:S02]  /*3290*/  F2FP.F16.F32.PACK_AB R97, R105, R102 ;  /* 0x000000666961723e */ /* 0x000fc400000000ff */
[----:B------:R-:W-:-:S05]  /*32a0*/  F2FP.F16.F32.PACK_AB R96, R103, R0 ;  /* 0x000000006760723e */ /* 0x000fca00000000ff */
[----:B------:R4:W-:Y:S02]  /*32b0*/  STG.E.128 desc[UR6][R100.64], R96 ;  /* 0x0000006064007986 */ /* 0x0009e4000c101d06 */
.L_x_22284:
[----:B------:R-:W-:Y:S05]  /*32c0*/  BSYNC.RECONVERGENT B0 ;  /* 0x0000000000007941 */ /* 0x000fea0003800200 */
.L_x_22283:
[----:B01234-:R-:W0:Y:S02]  /*32d0*/  LDC.64 R96, c[0x0][0x380] ;  /* 0x0000e000ff607b82 */ /* 0x01fe240000000a00 */
[----:B0-----:R-:W-:-:S04]  /*32e0*/  LEA R3, R96, R3, 0x2 ;  /* 0x0000000360037211 */ /* 0x001fc800078e10ff */
[----:B------:R-:W-:-:S13]  /*32f0*/  ISETP.GE.AND P0, PT, R3, R97, PT ;  /* 0x000000610300720c */ /* 0x000fda0003f06270 */
[----:B------:R-:W-:Y:S05]  /*3300*/  @!P0 BRA `(.L_x_22285) ;  /* 0xffffffd4001c8947 */ /* 0x000fea000383ffff */
[----:B------:R-:W-:Y:S05]  /*3310*/  EXIT ;  /* 0x000000000000794d */ /* 0x000fea0003800000 */
.L_x_22276:
        /* <DEDUP_REMOVED lines=8> */
.L_x_22287:
[----:B------:R-:W-:Y:S05]  /*33a0*/  BSYNC B0 ;  /* 0x0000000000007941 */ /* 0x000fea0003800000 */
.L_x_22286:
        /* <DEDUP_REMOVED lines=10> */
.L_x_22288:
[----:B------:R-:W-:Y:S01]  /*3450*/  HFMA2 R104, -RZ, RZ, 0, 2.384185791015625e-07 ;  /* 0x00000004ff687431 */ /* 0x000fe200000001ff */
[----:B------:R-:W-:-:S05]  /*3460*/  MOV R99, R103 ;  /* 0x0000006700637202 */ /* 0x000fca0000000f00 */
[----:B------:R-:W-:-:S05]  /*3470*/  FADD.FTZ R99, R98, R99 ;  /* 0x0000006362637221 */ /* 0x000fca0000010000 */
[----:B------:R-:W-:-:S07]  /*3480*/  MOV R105, R99 ;  /* 0x0000006300697202 */ /* 0x000fce0000000f00 */
[----:B------:R-:W-:Y:S05]  /*3490*/  WARPSYNC.COLLECTIVE R102, `(.L_x_22289) ;  /* 0x0000000066087348 */ /* 0x000fea0003c00000 */
[----:B------:R0:W1:Y:S02]  /*34a0*/  SHFL.BFLY P6, R103, R105, R104, R107 ;  /* 0x0c00006869677389 */ /* 0x00006400000c006b */
[----:B01----:R-:W-:Y:S05]  /*34b0*/  ENDCOLLECTIVE ;  /* 0x000000000000791b */ /* 0x003fea0003800000 */
.L_x_22289:
[----:B------:R-:W-:Y:S01]  /*34c0*/  HFMA2 R104, -RZ, RZ, 0, 4.76837158203125e-07 ;  /* 0x00000008ff687431 */ /* 0x000fe200000001ff */
[----:B------:R-:W-:-:S05]  /*34d0*/  MOV R0, R103 ;  /* 0x0000006700007202 */ /* 0x000fca0000000f00 */
[----:B------:R-:W-:-:S05]  /*34e0*/  FADD.FTZ R100, R99, R0 ;  /* 0x0000000063647221 */ /* 0x000fca0000010000 */
[----:B------:R-:W-:-:S07]  /*34f0*/  MOV R105, R100 ;  /* 0x0000006400697202 */ /* 0x000fce0000000f00 */
[----:B------:R-:W-:Y:S05]  /*3500*/  WARPSYNC.COLLECTIVE R102, `(.L_x_22290) ;  /* 0x0000000066087348 */ /* 0x000fea0003c00000 */
[----:B------:R0:W1:Y:S02]  /*3510*/  SHFL.BFLY P6, R103, R105, R104, R107 ;  /* 0x0c00006869677389 */ /* 0x00006400000c006b */
[----:B01----:R-:W-:Y:S05]  /*3520*/  ENDCOLLECTIVE ;  /* 0x000000000000791b */ /* 0x003fea0003800000 */
.L_x_22290:
[----:B------:R-:W-:Y:S01]  /*3530*/  HFMA2 R104, -RZ, RZ, 0, 9.5367431640625e-07 ;  /* 0x00000010ff687431 */ /* 0x000fe200000001ff */
[----:B------:R-:W-:-:S05]  /*3540*/  MOV R101, R103 ;  /* 0x0000006700657202 */ /* 0x000fca0000000f00 */
[----:B------:R-:W-:-:S05]  /*3550*/  FADD.FTZ R101, R100, R101 ;  /* 0x0000006564657221 */ /* 0x000fca0000010000 */
[----:B------:R-:W-:-:S07]  /*3560*/  MOV R105, R101 ;  /* 0x0000006500697202 */ /* 0x000fce0000000f00 */
[----:B------:R-:W-:Y:S05]  /*3570*/  WARPSYNC.COLLECTIVE R102, `(.L_x_22291) ;  /* 0x0000000066087348 */ /* 0x000fea0003c00000 */
[----:B------:R0:W1:Y:S02]  /*3580*/  SHFL.BFLY P6, R103, R105, R104, R107 ;  /* 0x0c00006869677389 */ /* 0x00006400000c006b */
[----:B01----:R-:W-:Y:S05]  /*3590*/  ENDCOLLECTIVE ;  /* 0x000000000000791b */ /* 0x003fea0003800000 */
.L_x_22291:
        /* <DEDUP_REMOVED lines=73> */
.L_x_22292:
[----:B------:R-:W-:Y:S01]  /*3a30*/  HFMA2 R104, -RZ, RZ, 0, 1.1920928955078125e-07 ;  /* 0x00000002ff687431 */ /* 0x000fe200000001ff */
[----:B------:R-:W-:-:S05]  /*3a40*/  MOV R97, R103 ;  /* 0x0000006700617202 */ /* 0x000fca0000000f00 */
[----:B------:R-:W-:-:S05]  /*3a50*/  FADD.FTZ R97, R0, R97 ;  /* 0x0000006100617221 */ /* 0x000fca0000010000 */
[----:B------:R-:W-:-:S07]  /*3a60*/  MOV R105, R97 ;  /* 0x0000006100697202 */ /* 0x000fce0000000f00 */
[----:B------:R-:W-:Y:S05]  /*3a70*/  WARPSYNC.COLLECTIVE R102, `(.L_x_22293) ;  /* 0x0000000066087348 */ /* 0x000fea0003c00000 */
[----:B------:R0:W1:Y:S02]  /*3a80*/  SHFL.BFLY P6, R103, R105, R104, R107 ;  /* 0x0c00006869677389 */ /* 0x00006400000c006b */
[----:B01----:R-:W-:Y:S05]  /*3a90*/  ENDCOLLECTIVE ;  /* 0x000000000000791b */ /* 0x003fea0003800000 */
.L_x_22293:
[----:B------:R-:W-:Y:S01]  /*3aa0*/  HFMA2 R104, -RZ, RZ, 0, 2.384185791015625e-07 ;  /* 0x00000004ff687431 */ /* 0x000fe200000001ff */
[----:B------:R-:W-:-:S05]  /*3ab0*/  MOV R98, R103 ;  /* 0x0000006700627202 */ /* 0x000fca0000000f00 */
[----:B------:R-:W-:-:S05]  /*3ac0*/  FADD.FTZ R98, R97, R98 ;  /* 0x0000006261627221 */ /* 0x000fca0000010000 */
[----:B------:R-:W-:-:S07]  /*3ad0*/  MOV R105, R98 ;  /* 0x0000006200697202 */ /* 0x000fce0000000f00 */
[----:B------:R-:W-:Y:S05]  /*3ae0*/  WARPSYNC.COLLECTIVE R102, `(.L_x_22294) ;  /* 0x0000000066087348 */ /* 0x000fea0003c00000 */
[----:B------:R0:W1:Y:S02]  /*3af0*/  SHFL.BFLY P6, R103, R105, R104, R107 ;  /* 0x0c00006869677389 */ /* 0x00006400000c006b */
[----:B01----:R-:W-:Y:S05]  /*3b00*/  ENDCOLLECTIVE ;  /* 0x000000000000791b */ /* 0x003fea0003800000 */
.L_x_22294:
[----:B------:R-:W-:Y:S01]  /*3b10*/  HFMA2 R104, -RZ, RZ, 0, 4.76837158203125e-07 ;  /* 0x00000008ff687431 */ /* 0x000fe200000001ff */
[----:B------:R-:W-:-:S05]  /*3b20*/  MOV R99, R103 ;  /* 0x0000006700637202 */ /* 0x000fca0000000f00 */
[----:B------:R-:W-:-:S05]  /*3b30*/  FADD.FTZ R99, R98, R99 ;  /* 0x0000006362637221 */ /* 0x000fca0000010000 */
[----:B------:R-:W-:-:S07]  /*3b40*/  MOV R105, R99 ;  /* 0x0000006300697202 */ /* 0x000fce0000000f00 */
[----:B------:R-:W-:Y:S05]  /*3b50*/  WARPSYNC.COLLECTIVE R102, `(.L_x_22295) ;  /* 0x0000000066087348 */ /* 0x000fea0003c00000 */
[----:B------:R0:W1:Y:S02]  /*3b60*/  SHFL.BFLY P6, R103, R105, R104, R107 ;  /* 0x0c00006869677389 */ /* 0x00006400000c006b */
[----:B01----:R-:W-:Y:S05]  /*3b70*/  ENDCOLLECTIVE ;  /* 0x000000000000791b */ /* 0x003fea0003800000 */
.L_x_22295:
[----:B------:R-:W-:Y:S01]  /*3b80*/  HFMA2 R104, -RZ, RZ, 0, 9.5367431640625e-07 ;  /* 0x00000010ff687431 */ /* 0x000fe200000001ff */
[----:B------:R-:W-:-:S05]  /*3b90*/  MOV R100, R103 ;  /* 0x0000006700647202 */ /* 0x000fca0000000f00 */
[----:B------:R-:W-:-:S05]  /*3ba0*/  FADD.FTZ R100, R99, R100 ;  /* 0x0000006463647221 */ /* 0x000fca0000010000 */
[----:B------:R-:W-:-:S07]  /*3bb0*/  MOV R105, R100 ;  /* 0x0000006400697202 */ /* 0x000fce0000000f00 */
[----:B------:R-:W-:Y:S05]  /*3bc0*/  WARPSYNC.COLLECTIVE R102, `(.L_x_22296) ;  /* 0x0000000066087348 */ /* 0x000fea0003c00000 */
[----:B------:R0:W1:Y:S02]  /*3bd0*/  SHFL.BFLY P6, R103, R105, R104, R107 ;  /* 0x0c00006869677389 */ /* 0x00006400000c006b */
[----:B01----:R-:W-:Y:S05]  /*3be0*/  ENDCOLLECTIVE ;  /* 0x000000000000791b */ /* 0x003fea0003800000 */
.L_x_22296:
[----:B------:R-:W-:Y:S01]  /*3bf0*/  MOV R101, R103 ;  /* 0x0000006700657202 */ /* 0x000fe20000000f00 */
[----:B------:R-:W-:Y:S06]  /*3c00*/  BRA `(.L_x_22297) ;  /* 0xffffffe800407947 */ /* 0x000fec000383ffff */
.L_x_22298:
        /* <DEDUP_REMOVED lines=15> */
.L_x_37328:


//--------------------- .text._ZN10layer_norm13ln_fwd_kernelINS_13Kernel_traitsI6__halfS2_fS2_fjLj1024ELj1ELj4ELj1ELj16ENS_18Kernel_traits_baseILj1024ES2_S2_fS2_fjLj128EEEEELb0ELb1ELb0ELb1EEEvNS_9FwdParamsE --------------------------
	.section	.text._ZN10layer_norm13ln_fwd_kernelINS_13Kernel_traitsI6__halfS2_fS2_fjLj1024ELj1ELj4ELj1ELj16ENS_18Kernel_traits_baseILj1024ES2_S2_fS2_fjLj128EEEEELb0ELb1ELb0ELb1EEEvNS_9FwdParamsE,"ax",@progbits
	.align	128
        .global         _ZN10layer_norm13ln_fwd_kernelINS_13Kernel_traitsI6__halfS2_fS2_fjLj1024ELj1ELj4ELj1ELj16ENS_18Kernel_traits_baseILj1024ES2_S2_fS2_fjLj128EEEEELb0ELb1ELb0ELb1EEEvNS_9FwdParamsE
        .type           _ZN10layer_norm13ln_fwd_kernelINS_13Kernel_traitsI6__halfS2_fS2_fjLj1024ELj1ELj4ELj1ELj16ENS_18Kernel_traits_baseILj1024ES2_S2_fS2_fjLj128EEEEELb0ELb1ELb0ELb1EEEvNS_9FwdParamsE,@function
        .size           _ZN10layer_norm13ln_fwd_kernelINS_13Kernel_traitsI6__halfS2_fS2_fjLj1024ELj1ELj4ELj1ELj16ENS_18Kernel_traits_baseILj1024ES2_S2_fS2_fjLj128EEEEELb0ELb1ELb0ELb1EEEvNS_9FwdParamsE,(.L_x_37329 - _ZN10layer_norm13ln_fwd_kernelINS_13Kernel_traitsI6__halfS2_fS2_fjLj1024ELj1ELj4ELj1ELj16ENS_18Kernel_traits_baseILj1024ES2_S2_fS2_fjLj128EEEEELb0ELb1ELb0ELb1EEEvNS_9FwdParamsE)
        .other          _ZN10layer_norm13ln_fwd_kernelINS_13Kernel_traitsI6__halfS2_fS2_fjLj1024ELj1ELj4ELj1ELj16ENS_18Kernel_traits_baseILj1024ES2_S2_fS2_fjLj128EEEEELb0ELb1ELb0ELb1EEEvNS_9FwdParamsE,@"STO_CUDA_ENTRY STV_DEFAULT"
_ZN10layer_norm13ln_fwd_kernelINS_13Kernel_traitsI6__halfS2_fS2_fjLj1024ELj1ELj4ELj1ELj16ENS_18Kernel_traits_baseILj1024ES2_S2_fS2_fjLj128EEEEELb0ELb1ELb0ELb1EEEvNS_9FwdParamsE:
.text._ZN10layer_norm13ln_fwd_kernelINS_13Kernel_traitsI6__halfS2_fS2_fjLj1024ELj1ELj4ELj1ELj16ENS_18Kernel_traits_baseILj1024ES2_S2_fS2_fjLj128EEEEELb0ELb1ELb0ELb1EEEvNS_9FwdParamsE:
        /* <DEDUP_REMOVED lines=13> */
[----:B------:R-:W4:Y:S01]  /*00d0*/  LDG.E.128 R44, desc[UR6][R2.64+0x400] ;  /* 0x00040006022c7981 */ /* 0x000f22000c1e1d00 */
[----:B---3--:R-:W-:-:S03]  /*00e0*/  ISETP.NE.U32.AND P1, PT, RZ, UR4, PT ;  /* 0x00000004ff007c0c */ /* 0x008fc6000bf25070 */
[----:B------:R-:W3:Y:S01]  /*00f0*/  LDG.E.128 R48, desc[UR6][R6.64+0x400] ;  /* 0x0004000606307981 */ /* 0x000ee2000c1e1d00 */
[----:B------:R-:W0:Y:S01]  /*0100*/  S2UR UR4, SR_CTAID.X ;  /* 0x00000000000479c3 */ /* 0x000e220000002500 */
[----:B------:R-:W-:Y:S01]  /*0110*/  ISETP.NE.AND.EX P1, PT, RZ, UR5, PT, P1 ;  /* 0x00000005ff007c0c */ /* 0x000fe2000bf25310 */
[----:B------:R-:W1:Y:S01]  /*0120*/  LDCU UR5, c[0x0][0x384] ;  /* 0x00007080ff0577ac */ /* 0x000e620008000800 */
[----:B------:R-:W-:Y:S01]  /*0130*/  SHF.R.U32.HI R0, RZ, 0x5, R0 ;  /* 0x00000005ff007819 */ /* 0x000fe20000011600 */
[----:B------:R-:W5:Y:S04]  /*0140*/  LDG.E.128 R40, desc[UR6][R2.64+0x600] ;  /* 0x0006000602287981 */ /* 0x000f68000c1e1d00 */
[----:B------:R4:W5:Y:S06]  /*0150*/  LDG.E.128 R36, desc[UR6][R6.64+0x600] ;  /* 0x0006000606247981 */ /* 0x00096c000c1e1d00 */
        /* <DEDUP_REMOVED lines=24> */
[----:B------:R-:W-:Y:S02]  /*02e0*/  @P1 MOV R6, R59 ;  /* 0x0000003b00061202 */ /* 0x000fe40000000f00 */
[----:B0-----:R-:W-:Y:S02]  /*02f0*/  @P1 MOV R5, R52 ;  /* 0x0000003400051202 */ /* 0x001fe40000000f00 */
        /* <DEDUP_REMOVED lines=29> */
[----:B------:R-:W0:Y:S01]  /*04d0*/  LDCU.64 UR8, c[0x0][0x3e0] ;  /* 0x00007c00ff0877ac */ /* 0x000e220008000a00 */
[----:B-----5:R-:W-:Y:S02]  /*04e0*/  @P1 MOV R80, R40 ;  /* 0x0000002800501202 */ /* 0x020fe40000000f00 */
[----:B------:R-:W-:Y:S02]  /*04f0*/  @!P1 CS2R R34, SRZ ;  /* 0x0000000000229805 */ /* 0x000fe4000001ff00 */
[----:B------:R-:W-:Y:S01]  /*0500*/  @P1 MOV R87, R41 ;  /* 0x0000002900571202 */ /* 0x000fe20000000f00 */
[----:B------:R-:W1:Y:S01]  /*0510*/  LDCU.U8 UR4, c[0x0][0x410] ;  /* 0x00008200ff0477ac */ /* 0x000e620008000000 */
        /* <DEDUP_REMOVED lines=12> */
[----:B------:R-:W-:Y:S02]  /*05e0*/  @!P1 MOV R83, R49 ;  /* 0x0000003100539202 */ /* 0x000fe40000000f00 */
[----:B------:R-:W-:Y:S02]  /*05f0*/  @!P1 CS2R R20, SRZ ;  /* 0x0000000000149805 */ /* 0x000fe4000001ff00 */
[----:B0-----:R-:W-:Y:S01]  /*0600*/  ISETP.NE.U32.AND P0, PT, RZ, UR8, PT ;  /* 0x00000008ff007c0c */ /* 0x001fe2000bf05070 */
[----:B------:R-:W0:Y:S01]  /*0610*/  LDCU UR5, c[0x0][0x388] ;  /* 0x00007100ff0577ac */ /* 0x000e220008000800 */
[----:B------:R-:W-:-:S02]  /*0620*/  @!P1 MOV R82, R50 ;  /* 0x0000003200529202 */ /* 0x000fc40000000f00 */
[----:B------:R-:W-:Y:S01]  /*0630*/  @!P1 MOV R81, R51 ;  /* 0x0000003300519202 */ /* 0x000fe20000000f00 */
[----:B------:R-:W2:Y:S01]  /*0640*/  LDCU UR10, c[0x0][0x448] ;  /* 0x00008900ff0a77ac */ /* 0x000ea20008000800 */
        /* <DEDUP_REMOVED lines=8> */
[----:B-1----:R-:W-:Y:S02]  /*06d0*/  ISETP.NE.AND P2, PT, RZ, UR4, PT ;  /* 0x00000004ff007c0c */ /* 0x002fe4000bf45270 */
[----:B------:R-:W-:Y:S01]  /*06e0*/  ISETP.NE.AND.EX P0, PT, RZ, UR9, PT, P0 ;  /* 0x00000009ff007c0c */ /* 0x000fe2000bf05300 */
[----:B0-2---:R-:W1:-:S12]  /*06f0*/  LDCU.64 UR8, c[0x0][0x3a0] ;  /* 0x00007400ff0877ac */ /* 0x005e580008000a00 */
.L_x_22308:
[----:B--2---:R-:W0:Y:S01]  /*0700*/  @P0 LDC.64 R48, c[0x0][0x3e0] ;  /* 0x0000f800ff300b82 */ /* 0x004e220000000a00 */
[----:B------:R-:W-:-:S05]  /*0710*/  IMAD R44, R0, UR5, RZ ;  /* 0x00000005002c7c24 */ /* 0x000fca000f8e02ff */
[----:B------:R-:W-:Y:S02]  /*0720*/  SHF.R.S32.HI R45, RZ, 0x1f, R44 ;  /* 0x0000001fff2d7819 */ /* 0x000fe4000001142c */
[----:B------:R-:W2:Y:S02]  /*0730*/  LDC.64 R68, c[0x0][0x390] ;  /* 0x0000e400ff447b82 */ /* 0x000ea40000000a00 */
[----:B------:R-:W-:-:S04]  /*0740*/  LEA.HI R45, R45, R44, RZ, 0x3 ;  /* 0x0000002c2d2d7211 */ /* 0x000fc800078f18ff */
[----:B------:R-:W-:Y:S01]  /*0750*/  LEA.HI.SX32 R95, R45, R18, 0x1d ;  /* 0x000000122d5f7211 */ /* 0x000fe200078feaff */
[----:B0-----:R-:W-:-:S06]  /*0760*/  @P0 IMAD.WIDE R48, R0, 0x2, R48 ;  /* 0x0000000200300825 */ /* 0x001fcc00078e0230 */
[----:B------:R-:W3:Y:S01]  /*0770*/  @P0 LDG.E.U16 R48, desc[UR6][R48.64] ;  /* 0x0000000630300981 */ /* 0x000ee2000c1e1500 */
[----:B--2---:R-:W-:-:S06]  /*0780*/  IMAD.WIDE.U32 R44, R95, 0x10, R68 ;  /* 0x000000105f2c7825 */ /* 0x004fcc00078e0044 */
[----:B------:R-:W5:Y:S01]  /*0790*/  LDG.E.128 R44, desc[UR6][R44.64] ;  /* 0x000000062c2c7981 */ /* 0x000f62000c1e1d00 */
[----:B-1----:R-:W-:Y:S01]  /*07a0*/  ISETP.NE.U32.AND P1, PT, RZ, UR8, PT ;  /* 0x00000008ff007c0c */ /* 0x002fe2000bf25070 */
[----:B------:R-:W-:-:S03]  /*07b0*/  HFMA2 R91, -RZ, RZ, 1.875, 0 ;  /* 0x3f800000ff5b7431 */ /* 0x000fc600000001ff */
[----:B------:R-:W-:Y:S01]  /*07c0*/  ISETP.NE.AND.EX P1, PT, RZ, UR9, PT, P1 ;  /* 0x00000009ff007c0c */ /* 0x000fe2000bf25310 */
[----:B---3--:R-:W-:-:S12]  /*07d0*/  @P0 HADD2.F32 R91, -RZ, R48.H0_H0 ;  /* 0x20000030ff5b0230 */ /* 0x008fd80000004100 */
[----:B------:R-:W-:Y:S05]  /*07e0*/  @!P1 BRA `(.L_x_22299) ;  /* 0x0000000000949947 */ /* 0x000fea0003800000 */
[----:B------:R-:W0:Y:S02]  /*07f0*/  LDC.64 R48, c[0x0][0x3a0] ;  /* 0x0000e800ff307b82 */ /* 0x000e240000000a00 */
[----:B0-----:R-:W-:-:S05]  /*0800*/  IMAD.WIDE.U32 R48, R95, 0x20, R48 ;  /* 0x000000205f307825 */ /* 0x001fca00078e0030 */
[----:B------:R-:W2:Y:S04]  /*0810*/  LDG.E.128 R36, desc[UR6][R48.64] ;  /* 0x0000000630247981 */ /* 0x000ea8000c1e1d00 */
[----:B------:R0:W3:Y:S01]  /*0820*/  LDG.E.128 R40, desc[UR6][R48.64+0x10] ;  /* 0x0000100630287981 */ /* 0x0000e2000c1e1d00 */
[--C-:B-----5:R-:W-:Y:S02]  /*0830*/  HADD2.F32 R50, -RZ, R44.reuse.H0_H0 ;  /* 0x2000002cff327230 */ /* 0x120fe40000004100 */
[----:B------:R-:W-:Y:S02]  /*0840*/  HADD2.F32 R52, -RZ, R44.H1_H1 ;  /* 0x3000002cff347230 */ /* 0x000fe40000004100 */
[--C-:B------:R-:W-:Y:S02]  /*0850*/  HADD2.F32 R54, -RZ, R45.reuse.H0_H0 ;  /* 0x2000002dff367230 */ /* 0x100fe40000004100 */
[----:B------:R-:W-:-:S02]  /*0860*/  HADD2.F32 R56, -RZ, R45.H1_H1 ;  /* 0x3000002dff387230 */ /* 0x000fc40000004100 */
[-C--:B------:R-:W-:Y:S01]  /*0870*/  FMUL.FTZ R45, R50, R91.reuse ;  /* 0x0000005b322d7220 */ /* 0x080fe20000410000 */
[--C-:B------:R-:W-:Y:S02]  /*0880*/  HADD2.F32 R58, -RZ, R46.reuse.H0_H0 ;  /* 0x2000002eff3a7230 */ /* 0x100fe40000004100 */
[-C--:B------:R-:W-:Y:S01]  /*0890*/  FMUL.FTZ R52, R52, R91.reuse ;  /* 0x0000005b34347220 */ /* 0x080fe20000410000 */
[----:B------:R-:W-:Y:S02]  /*08a0*/  HADD2.F32 R60, -RZ, R46.H1_H1 ;  /* 0x3000002eff3c7230 */ /* 0x000fe40000004100 */
[-C--:B------:R-:W-:Y:S01]  /*08b0*/  FMUL.FTZ R56, R56, R91.reuse ;  /* 0x0000005b38387220 */ /* 0x080fe20000410000 */
[--C-:B------:R-:W-:Y:S02]  /*08c0*/  HADD2.F32 R44, -RZ, R13.reuse.H0_H0 ;  /* 0x2000000dff2c7230 */ /* 0x100fe40000004100 */
[----:B------:R-:W-:Y:S02]  /*08d0*/  HADD2.F32 R46, -RZ, R13.H1_H1 ;  /* 0x3000000dff2e7230 */ /* 0x000fe40000004100 */
[----:B------:R-:W-:Y:S01]  /*08e0*/  FMUL.FTZ R60, R60, R91 ;  /* 0x0000005b3c3c7220 */ /* 0x000fe20000410000 */
[----:B------:R-:W-:-:S02]  /*08f0*/  HADD2.F32 R62, -RZ, R47.H0_H0 ;  /* 0x2000002fff3e7230 */ /* 0x000fc40000004100 */
[----:B------:R-:W-:Y:S02]  /*0900*/  HADD2.F32 R64, -RZ, R47.H1_H1 ;  /* 0x3000002fff407230 */ /* 0x000fe40000004100 */
[-C--:B------:R-:W-:Y:S01]  /*0910*/  FMUL.FTZ R47, R54, R91.reuse ;  /* 0x0000005b362f7220 */ /* 0x080fe20000410000 */
[--C-:B0-----:R-:W-:Y:S02]  /*0920*/  HADD2.F32 R48, -RZ, R12.reuse.H0_H0 ;  /* 0x2000000cff307230 */ /* 0x101fe40000004100 */
[-C--:B------:R-:W-:Y:S01]  /*0930*/  FMUL.FTZ R51, R62, R91.reuse ;  /* 0x0000005b3e337220 */ /* 0x080fe20000410000 */
[----:B------:R-:W-:Y:S02]  /*0940*/  HADD2.F32 R49, -RZ, R12.H1_H1 ;  /* 0x3000000cff317230 */ /* 0x000fe40000004100 */
[----:B------:R-:W-:Y:S01]  /*0950*/  FMUL.FTZ R64, R64, R91 ;  /* 0x0000005b40407220 */ /* 0x000fe20000410000 */
[----:B------:R-:W-:Y:S02]  /*0960*/  HADD2.F32 R50, -RZ, R11.H1_H1 ;  /* 0x3000000bff327230 */ /* 0x000fe40000004100 */
[----:B------:R-:W-:-:S02]  /*0970*/  HADD2.F32 R53, -RZ, R10.H1_H1 ;  /* 0x3000000aff357230 */ /* 0x000fc40000004100 */
[----:B--2---:R-:W-:Y:S01]  /*0980*/  FFMA.FTZ R44, R45, R44, R36 ;  /* 0x0000002c2d2c7223 */ /* 0x004fe20000010024 */
[----:B------:R-:W-:Y:S01]  /*0990*/  FFMA.FTZ R45, R52, R46, R37 ;  /* 0x0000002e342d7223 */ /* 0x000fe20000010025 */
[----:B------:R-:W-:Y:S01]  /*09a0*/  FFMA.FTZ R46, R47, R48, R38 ;  /* 0x000000302f2e7223 */ /* 0x000fe20000010026 */
[----:B------:R-:W-:Y:S01]  /*09b0*/  FFMA.FTZ R47, R56, R49, R39 ;  /* 0x00000031382f7223 */ /* 0x000fe20000010027 */
[----:B------:R-:W-:Y:S02]  /*09c0*/  HADD2.F32 R48, -RZ, R11.H0_H0 ;  /* 0x2000000bff307230 */ /* 0x000fe40000004100 */
[----:B------:R-:W-:Y:S01]  /*09d0*/  FMUL.FTZ R49, R58, R91 ;  /* 0x0000005b3a317220 */ /* 0x000fe20000410000 */
[----:B------:R-:W-:-:S03]  /*09e0*/  HADD2.F32 R52, -RZ, R10.H0_H0 ;  /* 0x2000000aff347230 */ /* 0x000fc60000004100 */
[----:B---3--:R-:W-:Y:S01]  /*09f0*/  FFMA.FTZ R48, R49, R48, R40 ;  /* 0x0000003031307223 */ /* 0x008fe20000010028 */
[----:B------:R-:W-:Y:S01]  /*0a00*/  FFMA.FTZ R49, R60, R50, R41 ;  /* 0x000000323c317223 */ /* 0x000fe20000010029 */
[----:B------:R-:W-:Y:S01]  /*0a10*/  FFMA.FTZ R50, R51, R52, R42 ;  /* 0x0000003433327223 */ /* 0x000fe2000001002a */
[----:B------:R-:W-:Y:S01]  /*0a20*/  FFMA.FTZ R51, R64, R53, R43 ;  /* 0x0000003540337223 */ /* 0x000fe2000001002b */
[----:B------:R-:W-:Y:S06]  /*0a30*/  BRA `(.L_x_22300) ;  /* 0x0000000000807947 */ /* 0x000fec0003800000 */
.L_x_22299:
[--C-:B-----5:R-:W-:Y:S02]  /*0a40*/  HADD2.F32 R48, -RZ, R44.reuse.H0_H0 ;  /* 0x2000002cff307230 */ /* 0x120fe40000004100 */
        /* <DEDUP_REMOVED lines=10> */
[--C-:B------:R-:W-:Y:S02]  /*0af0*/  HADD2.F32 R54, -RZ, R46.reuse.H0_H0 ;  /* 0x2000002eff367230 */ /* 0x100fe40000004100 */
[-C--:B------:R-:W-:Y:S01]  /*0b00*/  FMUL.FTZ R60, R60, R91.reuse ;  /* 0x0000005b3c3c7220 */ /* 0x080fe20000410000 */
[----:B------:R-:W-:Y:S02]  /*0b10*/  HADD2.F32 R56, -RZ, R46.H1_H1 ;  /* 0x3000002eff387230 */ /* 0x000fe40000004100 */
[----:B------:R-:W-:Y:S01]  /*0b20*/  FMUL.FTZ R46, R44, R91 ;  /* 0x0000005b2c2e7220 */ /* 0x000fe20000410000 */
[----:B------:R-:W-:-:S02]  /*0b30*/  HADD2.F32 R47, -RZ, R13.H1_H1 ;  /* 0x3000000dff2f7230 */ /* 0x000fc40000004100 */
[----:B------:R-:W-:Y:S01]  /*0b40*/  FMUL.FTZ R44, R48, R45 ;  /* 0x0000002d302c7220 */ /* 0x000fe20000410000 */
[--C-:B------:R-:W-:Y:S02]  /*0b50*/  HADD2.F32 R49, -RZ, R12.reuse.H0_H0 ;  /* 0x2000000cff317230 */ /* 0x100fe40000004100 */
[----:B------:R-:W-:Y:S01]  /*0b60*/  FMUL.FTZ R54, R54, R91 ;  /* 0x0000005b36367220 */ /* 0x000fe20000410000 */
[----:B------:R-:W-:Y:S02]  /*0b70*/  HADD2.F32 R51, -RZ, R12.H1_H1 ;  /* 0x3000000cff337230 */ /* 0x000fe40000004100 */
[----:B------:R-:W-:Y:S01]  /*0b80*/  FMUL.FTZ R45, R46, R47 ;  /* 0x0000002f2e2d7220 */ /* 0x000fe20000410000 */
[----:B------:R-:W-:Y:S02]  /*0b90*/  HADD2.F32 R53, -RZ, R10.H0_H0 ;  /* 0x2000000aff357230 */ /* 0x000fe40000004100 */
[----:B------:R-:W-:Y:S01]  /*0ba0*/  FMUL.FTZ R46, R50, R49 ;  /* 0x00000031322e7220 */ /* 0x000fe20000410000 */
[----:B------:R-:W-:-:S02]  /*0bb0*/  HADD2.F32 R49, -RZ, R11.H0_H0 ;  /* 0x2000000bff317230 */ /* 0x000fc40000004100 */
[----:B------:R-:W-:Y:S01]  /*0bc0*/  FMUL.FTZ R47, R52, R51 ;  /* 0x00000033342f7220 */ /* 0x000fe20000410000 */
[----:B------:R-:W-:Y:S02]  /*0bd0*/  HADD2.F32 R51, -RZ, R11.H1_H1 ;  /* 0x3000000bff337230 */ /* 0x000fe40000004100 */
[----:B------:R-:W-:Y:S01]  /*0be0*/  FMUL.FTZ R56, R56, R91 ;  /* 0x0000005b38387220 */ /* 0x000fe20000410000 */
[----:B------:R-:W-:Y:S02]  /*0bf0*/  HADD2.F32 R55, -RZ, R10.H1_H1 ;  /* 0x3000000aff377230 */ /* 0x000fe40000004100 */
[----:B------:R-:W-:Y:S01]  /*0c00*/  FMUL.FTZ R48, R54, R49 ;  /* 0x0000003136307220 */ /* 0x000fe20000410000 */
[----:B------:R-:W-:Y:S01]  /*0c10*/  FMUL.FTZ R50, R58, R53 ;  /* 0x000000353a327220 */ /* 0x000fe20000410000 */
[----:B------:R-:W-:Y:S01]  /*0c20*/  FMUL.FTZ R49, R56, R51 ;  /* 0x0000003338317220 */ /* 0x000fe20000410000 */
[----:B------:R-:W-:-:S07]  /*0c30*/  FMUL.FTZ R51, R60, R55 ;  /* 0x000000373c337220 */ /* 0x000fce0000410000 */
.L_x_22300:
        /* <DEDUP_REMOVED lines=12> */
[--C-:B0----5:R-:W-:Y:S02]  /*0d00*/  HADD2.F32 R56, -RZ, R52.reuse.H0_H0 ;  /* 0x20000034ff387230 */ /* 0x121fe40000004100 */
[----:B------:R-:W-:Y:S02]  /*0d10*/  HADD2.F32 R58, -RZ, R52.H1_H1 ;  /* 0x30000034ff3a7230 */ /* 0x000fe40000004100 */
        /* <DEDUP_REMOVED lines=8> */
[----:B------:R-:W-:Y:S02]  /*0da0*/  HADD2.F32 R54, -RZ, R5.H1_H1 ;  /* 0x30000005ff367230 */ /* 0x000fe40000004100 */
[-C--:B------:R-:W-:Y:S01]  /*0db0*/  FMUL.FTZ R66, R66, R91.reuse ;  /* 0x0000005b42427220 */ /* 0x080fe20000410000 */
[--C-:B------:R-:W-:Y:S02]  /*0dc0*/  HADD2.F32 R70, -RZ, R55.reuse.H0_H0 ;  /* 0x20000037ff467230 */ /* 0x100fe40000004100 */
[----:B------:R-:W-:Y:S01]  /*0dd0*/  FFMA.FTZ R52, R53, R52, R36 ;  /* 0x0000003435347223 */ /* 0x000fe20000010024 */
[----:B------:R-:W-:Y:S02]  /*0de0*/  HADD2.F32 R72, -RZ, R55.H1_H1 ;  /* 0x30000037ff487230 */ /* 0x000fe40000004100 */
[----:B------:R-:W-:Y:S01]  /*0df0*/  FMUL.FTZ R55, R60, R91 ;  /* 0x0000005b3c377220 */ /* 0x000fe20000410000 */
[----:B------:R-:W-:-:S02]  /*0e00*/  HADD2.F32 R57, -RZ, R4.H0_H0 ;  /* 0x20000004ff397230 */ /* 0x000fc40000004100 */
[----:B------:R-:W-:Y:S01]  /*0e10*/  FFMA.FTZ R53, R58, R54, R37 ;  /* 0x000000363a357223 */ /* 0x000fe20000010025 */
[----:B------:R-:W-:Y:S02]  /*0e20*/  HADD2.F32 R59, -RZ, R4.H1_H1 ;  /* 0x30000004ff3b7230 */ /* 0x000fe40000004100 */
[----:B------:R-:W-:Y:S01]  /*0e30*/  FMUL.FTZ R72, R72, R91 ;  /* 0x0000005b48487220 */ /* 0x000fe20000410000 */
[--C-:B------:R-:W-:Y:S02]  /*0e40*/  HADD2.F32 R56, -RZ, R3.reuse.H0_H0 ;  /* 0x20000003ff387230 */ /* 0x100fe40000004100 */
[----:B------:R-:W-:Y:S01]  /*0e50*/  FFMA.FTZ R54, R55, R57, R38 ;  /* 0x0000003937367223 */ /* 0x000fe20000010026 */
[----:B------:R-:W-:Y:S02]  /*0e60*/  HADD2.F32 R58, -RZ, R3.H1_H1 ;  /* 0x30000003ff3a7230 */ /* 0x000fe40000004100 */
[----:B------:R-:W-:Y:S01]  /*0e70*/  FMUL.FTZ R57, R64, R91 ;  /* 0x0000005b40397220 */ /* 0x000fe20000410000 */
[----:B------:R-:W-:Y:S01]  /*0e80*/  FFMA.FTZ R55, R62, R59, R39 ;  /* 0x0000003b3e377223 */ /* 0x000fe20000010027 */
[----:B------:R-:W-:-:S02]  /*0e90*/  HADD2.F32 R60, -RZ, R2.H0_H0 ;  /* 0x20000002ff3c7230 */ /* 0x000fc40000004100 */
[----:B------:R-:W-:Y:S01]  /*0ea0*/  FMUL.FTZ R59, R70, R91 ;  /* 0x0000005b463b7220 */ /* 0x000fe20000410000 */
[----:B------:R-:W-:Y:S02]  /*0eb0*/  HADD2.F32 R61, -RZ, R2.H1_H1 ;  /* 0x30000002ff3d7230 */ /* 0x000fe40000004100 */
[----:B------:R-:W-:Y:S01]  /*0ec0*/  FFMA.FTZ R56, R57, R56, R40 ;  /* 0x0000003839387223 */ /* 0x000fe20000010028 */
[----:B------:R-:W-:Y:S01]  /*0ed0*/  FFMA.FTZ R57, R66, R58, R41 ;  /* 0x0000003a42397223 */ /* 0x000fe20000010029 */
[----:B------:R-:W-:Y:S01]  /*0ee0*/  FFMA.FTZ R58, R59, R60, R42 ;  /* 0x0000003c3b3a7223 */ /* 0x000fe2000001002a */
[----:B------:R-:W-:Y:S01]  /*0ef0*/  FFMA.FTZ R59, R72, R61, R43 ;  /* 0x0000003d483b7223 */ /* 0x000fe2000001002b */
[----:B------:R-:W-:Y:S06]  /*0f00*/  BRA `(.L_x_22302) ;  /* 0x0000000000807947 */ /* 0x000fec0003800000 */
.L_x_22301:
        /* <DEDUP_REMOVED lines=32> */
.L_x_22302:
        /* <DEDUP_REMOVED lines=11> */
[--C-:B-1---5:R-:W-:Y:S02]  /*11c0*/  HADD2.F32 R64, -RZ, R60.reuse.H0_H0 ;  /* 0x2000003cff407230 */ /* 0x122fe40000004100 */
        /* <DEDUP_REMOVED lines=32> */
.L_x_22303:
        /* <DEDUP_REMOVED lines=9> */
[----:B------:R-:W-:Y:S02]  /*1460*/  HADD2.F32 R61, -RZ, R76.H0_H0 ;  /* 0x2000004cff3d7230 */ /* 0x000fe40000004100 */
        /* <DEDUP_REMOVED lines=22> */
.L_x_22304:
        /* <DEDUP_REMOVED lines=23> */
[----:B------:R-:W-:Y:S01]  /*1740*/  FMUL.FTZ R100, R100, R91 ;  /* 0x0000005b64647220 */ /* 0x000fe20000410000 */
[--C-:B------:R-:W-:Y:S02]  /*1750*/  HADD2.F32 R102, -RZ, R71.reuse.H0_H0 ;  /* 0x20000047ff667230 */ /* 0x100fe40000004100 */
[----:B------:R-:W-:Y:S01]  /*1760*/  FFMA.FTZ R68, R69, R68, R36 ;  /* 0x0000004445447223 */ /* 0x000fe20000010024 */
[----:B------:R-:W-:-:S02]  /*1770*/  HADD2.F32 R104, -RZ, R71.H1_H1 ;  /* 0x30000047ff687230 */ /* 0x000fc40000004100 */
[-C--:B------:R-:W-:Y:S01]  /*1780*/  FMUL.FTZ R71, R94, R91.reuse ;  /* 0x0000005b5e477220 */ /* 0x080fe20000410000 */
[--C-:B------:R-:W-:Y:S02]  /*1790*/  HADD2.F32 R73, -RZ, R90.reuse.H0_H0 ;  /* 0x2000005aff497230 */ /* 0x100fe40000004100 */
[----:B------:R-:W-:Y:S01]  /*17a0*/  FFMA.FTZ R69, R74, R70, R37 ;  /* 0x000000464a457223 */ /* 0x000fe20000010025 */
[-C--:B------:R-:W-:Y:S01]  /*17b0*/  FMUL.FTZ R103, R102, R91.reuse ;  /* 0x0000005b66677220 */ /* 0x080fe20000410000 */
[----:B------:R-:W-:Y:S01]  /*17c0*/  FMUL.FTZ R104, R104, R91 ;  /* 0x0000005b68687220 */ /* 0x000fe20000410000 */
[--C-:B------:R-:W-:Y:S02]  /*17d0*/  HADD2.F32 R72, -RZ, R89.reuse.H0_H0 ;  /* 0x20000059ff487230 */ /* 0x100fe40000004100 */
[----:B------:R-:W-:Y:S01]  /*17e0*/  FFMA.FTZ R70, R71, R73, R38 ;  /* 0x0000004947467223 */ /* 0x000fe20000010026 */
[----:B------:R-:W-:Y:S02]  /*17f0*/  HADD2.F32 R71, -RZ, R90.H1_H1 ;  /* 0x3000005aff477230 */ /* 0x000fe40000004100 */
[----:B------:R-:W-:-:S02]  /*1800*/  HADD2.F32 R73, -RZ, R89.H1_H1 ;  /* 0x30000059ff497230 */ /* 0x000fc40000004100 */
[----:B------:R-:W-:Y:S01]  /*1810*/  FFMA.FTZ R72, R75, R72, R40 ;  /* 0x000000484b487223 */ /* 0x000fe20000010028 */
[--C-:B------:R-:W-:Y:S02]  /*1820*/  HADD2.F32 R74, -RZ, R88.reuse.H0_H0 ;  /* 0x20000058ff4a7230 */ /* 0x100fe40000004100 */
[----:B------:R-:W-:Y:S01]  /*1830*/  FFMA.FTZ R71, R96, R71, R39 ;  /* 0x0000004760477223 */ /* 0x000fe20000010027 */
[----:B------:R-:W-:Y:S02]  /*1840*/  HADD2.F32 R91, -RZ, R88.H1_H1 ;  /* 0x30000058ff5b7230 */ /* 0x000fe40000004100 */
[----:B------:R-:W-:Y:S01]  /*1850*/  FFMA.FTZ R73, R100, R73, R41 ;  /* 0x0000004964497223 */ /* 0x000fe20000010029 */
[----:B------:R-:W-:Y:S02]  /*1860*/  FFMA.FTZ R74, R103, R74, R42 ;  /* 0x0000004a674a7223 */ /* 0x000fe4000001002a */
[----:B------:R-:W-:Y:S01]  /*1870*/  FFMA.FTZ R75, R104, R91, R43 ;  /* 0x0000005b684b7223 */ /* 0x000fe2000001002b */
[----:B------:R-:W-:Y:S06]  /*1880*/  BRA `(.L_x_22306) ;  /* 0x0000000000807947 */ /* 0x000fec0003800000 */
.L_x_22305:
        /* <DEDUP_REMOVED lines=18> */
[-C--:B------:R-:W-:Y:S01]  /*19b0*/  FMUL.FTZ R96, R96, R91.reuse ;  /* 0x0000005b60607220 */ /* 0x080fe20000410000 */
[----:B------:R-:W-:Y:S01]  /*19c0*/  FMUL.FTZ R98, R98, R91 ;  /* 0x0000005b62627220 */ /* 0x000fe20000410000 */
[----:B------:R-:W-:Y:S01]  /*19d0*/  FMUL.FTZ R69, R70, R71 ;  /* 0x0000004746457220 */ /* 0x000fe20000410000 */
[--C-:B------:R-:W-:Y:S02]  /*19e0*/  HADD2.F32 R75, -RZ, R89.reuse.H1_H1 ;  /* 0x30000059ff4b7230 */ /* 0x100fe40000004100 */
[----:B------:R-:W-:Y:S01]  /*19f0*/  FMUL.FTZ R70, R74, R73 ;  /* 0x000000494a467220 */ /* 0x000fe20000410000 */
[----:B------:R-:W-:Y:S02]  /*1a00*/  HADD2.F32 R73, -RZ, R89.H0_H0 ;  /* 0x20000059ff497230 */ /* 0x000fe40000004100 */
[----:B------:R-:W-:-:S02]  /*1a10*/  HADD2.F32 R71, -RZ, R90.H1_H1 ;  /* 0x3000005aff477230 */ /* 0x000fc40000004100 */
[--C-:B------:R-:W-:Y:S02]  /*1a20*/  HADD2.F32 R91, -RZ, R88.reuse.H0_H0 ;  /* 0x20000058ff5b7230 */ /* 0x100fe40000004100 */
[----:B------:R-:W-:Y:S01]  /*1a30*/  FMUL.FTZ R72, R96, R73 ;  /* 0x0000004960487220 */ /* 0x000fe20000410000 */
[----:B------:R-:W-:Y:S02]  /*1a40*/  HADD2.F32 R103, -RZ, R88.H1_H1 ;  /* 0x30000058ff677230 */ /* 0x000fe40000004100 */
[----:B------:R-:W-:Y:S01]  /*1a50*/  FMUL.FTZ R73, R98, R75 ;  /* 0x0000004b62497220 */ /* 0x000fe20000410000 */
[----:B------:R-:W-:Y:S01]  /*1a60*/  FMUL.FTZ R71, R94, R71 ;  /* 0x000000475e477220 */ /* 0x000fe20000410000 */
[----:B------:R-:W-:Y:S01]  /*1a70*/  FMUL.FTZ R74, R100, R91 ;  /* 0x0000005b644a7220 */ /* 0x000fe20000410000 */
[----:B------:R-:W-:-:S07]  /*1a80*/  FMUL.FTZ R75, R102, R103 ;  /* 0x00000067664b7220 */ /* 0x000fce0000410000 */
.L_x_22306:
        /* <DEDUP_REMOVED lines=123> */
.L_x_22320:
[----:B------:R-:W-:Y:S01]  /*2240*/  FSEL R94, R93, RZ, !P2 ;  /* 0x000000ff5d5e7208 */ /* 0x000fe20005000000 */
[----:B01----:R-:W-:Y:S01]  /*2250*/  FADD.FTZ R105, R105, R98 ;  /* 0x0000006269697221 */ /* 0x003fe20000010000 */
[----:B------:R-:W-:Y:S02]  /*2260*/  HADD2.F32 R113, -RZ, R15.H1_H1 ;  /* 0x3000000fff717230 */ /* 0x000fe40000004100 */
[----:B------:R-:W-:Y:S02]  /*2270*/  HADD2.F32 R103, -RZ, R86.H1_H1 ;  /* 0x30000056ff677230 */ /* 0x000fe40000004100 */
[C---:B------:R-:W-:Y:S01]  /*2280*/  FADD.FTZ R98, -R94.reuse, R45 ;  /* 0x0000002d5e627221 */ /* 0x040fe20000010100 */
[----:B------:R-:W-:Y:S01]  /*2290*/  FMUL.FTZ R45, R93, R93 ;  /* 0x0000005d5d2d7220 */ /* 0x000fe20000410000 */
[----:B------:R-:W-:Y:S01]  /*22a0*/  FFMA.FTZ R92, R105, R92, UR10 ;  /* 0x0000000a695c7e23 */ /* 0x000fe2000801005c */
[C---:B------:R-:W-:Y:S01]  /*22b0*/  FADD.FTZ R102, -R94.reuse, R46 ;  /* 0x0000002e5e667221 */ /* 0x040fe20000010100 */
[C---:B------:R-:W-:Y:S01]  /*22c0*/  FADD.FTZ R46, -R94.reuse, R48 ;  /* 0x000000305e2e7221 */ /* 0x040fe20000010100 */
[C---:B------:R-:W-:Y:S01]  /*22d0*/  FADD.FTZ R44, -R94.reuse, R44 ;  /* 0x0000002c5e2c7221 */ /* 0x040fe20000010100 */
[----:B------:R-:W-:Y:S01]  /*22e0*/  FSEL R45, R45, RZ, P2 ;  /* 0x000000ff2d2d7208 */ /* 0x000fe20001000000 */
[C---:B------:R-:W-:Y:S01]  /*22f0*/  FADD.FTZ R122, -R94.reuse, R47 ;  /* 0x0000002f5e7a7221 */ /* 0x040fe20000010100 */
[C---:B------:R-:W-:Y:S01]  /*2300*/  FADD.FTZ R48, -R94.reuse, R56 ;  /* 0x000000385e307221 */ /* 0x040fe20000010100 */
[C---:B------:R-:W-:Y:S01]  /*2310*/  FADD.FTZ R120, -R94.reuse, R50 ;  /* 0x000000325e787221 */ /* 0x040fe20000010100 */
[----:B------:R-:W-:Y:S01]  /*2320*/  FADD.FTZ R56, -R94, R68 ;  /* 0x000000445e387221 */ /* 0x000fe20000010100 */
[----:B------:R-:W-:Y:S01]  /*2330*/  FADD.FTZ R45, R92, R45 ;  /* 0x0000002d5c2d7221 */ /* 0x000fe20000010000 */
[C---:B------:R-:W-:Y:S01]  /*2340*/  FADD.FTZ R104, -R94.reuse, R70 ;  /* 0x000000465e687221 */ /* 0x040fe20000010100 */
[C---:B------:R-:W-:Y:S01]  /*2350*/  FADD.FTZ R100, -R94.reuse, R49 ;  /* 0x000000315e647221 */ /* 0x040fe20000010100 */
[C---:B------:R-:W-:Y:S01]  /*2360*/  FADD.FTZ R124, -R94.reuse, R51 ;  /* 0x000000335e7c7221 */ /* 0x040fe20000010100 */
[----:B------:R-:W0:Y:S01]  /*2370*/  MUFU.RSQ R91, R45 ;  /* 0x0000002d005b7308 */ /* 0x000e220000001400 */
[C---:B------:R-:W-:Y:S01]  /*2380*/  FADD.FTZ R96, -R94.reuse, R53 ;  /* 0x000000355e607221 */ /* 0x040fe20000010100 */
[----:B------:R-:W-:Y:S01]  /*2390*/  FADD.FTZ R50, -R94, R57 ;  /* 0x000000395e327221 */ /* 0x000fe20000010100 */
[----:B------:R-:W-:-:S02]  /*23a0*/  HADD2.F32 R68, -RZ, R17.H1_H1 ;  /* 0x30000011ff447230 */ /* 0x000fc40000004100 */
[C---:B------:R-:W-:Y:S01]  /*23b0*/  FADD.FTZ R114, -R94.reuse, R58 ;  /* 0x0000003a5e727221 */ /* 0x040fe20000010100 */
[--C-:B------:R-:W-:Y:S02]  /*23c0*/  HADD2.F32 R70, -RZ, R32.reuse.H1_H1 ;  /* 0x30000020ff467230 */ /* 0x100fe40000004100 */
[C---:B------:R-:W-:Y:S01]  /*23d0*/  FADD.FTZ R116, -R94.reuse, R62 ;  /* 0x0000003e5e747221 */ /* 0x040fe20000010100 */
[----:B------:R-:W-:Y:S02]  /*23e0*/  HADD2.F32 R47, -RZ, R17.H0_H0 ;  /* 0x20000011ff2f7230 */ /* 0x000fe40000004100 */
[C---:B------:R-:W-:Y:S01]  /*23f0*/  FADD.FTZ R58, -R94.reuse, R72 ;  /* 0x000000485e3a7221 */ /* 0x040fe20000010100 */
[----:B------:R-:W-:Y:S02]  /*2400*/  HADD2.F32 R49, -RZ, R32.H0_H0 ;  /* 0x20000020ff317230 */ /* 0x000fe40000004100 */
[----:B------:R-:W-:Y:S01]  /*2410*/  FADD.FTZ R62, -R94, R74 ;  /* 0x0000004a5e3e7221 */ /* 0x000fe20000010100 */
[----:B------:R-:W-:-:S02]  /*2420*/  HADD2.F32 R53, -RZ, R16.H1_H1 ;  /* 0x30000010ff357230 */ /* 0x000fc40000004100 */
[C---:B------:R-:W-:Y:S01]  /*2430*/  FADD.FTZ R52, -R94.reuse, R52 ;  /* 0x000000345e347221 */ /* 0x040fe20000010100 */
[--C-:B------:R-:W-:Y:S02]  /*2440*/  HADD2.F32 R57, -RZ, R33.reuse.H1_H1 ;  /* 0x30000021ff397230 */ /* 0x100fe40000004100 */
[C---:B------:R-:W-:Y:S01]  /*2450*/  FADD.FTZ R110, -R94.reuse, R61 ;  /* 0x0000003d5e6e7221 */ /* 0x040fe20000010100 */
[----:B------:R-:W-:Y:S02]  /*2460*/  HADD2.F32 R72, -RZ, R16.H0_H0 ;  /* 0x20000010ff487230 */ /* 0x000fe40000004100 */
[----:B------:R-:W-:Y:S01]  /*2470*/  FADD.FTZ R118, -R94, R54 ;  /* 0x000000365e767221 */ /* 0x000fe20000010100 */
[C---:B0-----:R-:W-:Y:S01]  /*2480*/  FMUL.FTZ R51, R91.reuse, R98 ;  /* 0x000000625b337220 */ /* 0x041fe20000410000 */
[C---:B------:R-:W-:Y:S01]  /*2490*/  FMUL.FTZ R44, R91.reuse, R44 ;  /* 0x0000002c5b2c7220 */ /* 0x040fe20000410000 */
[----:B------:R-:W-:Y:S01]  /*24a0*/  FMUL.FTZ R122, R91, R122 ;  /* 0x0000007a5b7a7220 */ /* 0x000fe20000410000 */
[----:B------:R-:W-:-:S02]  /*24b0*/  HADD2.F32 R74, -RZ, R33.H0_H0 ;  /* 0x20000021ff4a7230 */ /* 0x000fc40000004100 */
[----:B------:R-:W-:Y:S01]  /*24c0*/  FFMA.FTZ R51, R51, R68, R70 ;  /* 0x0000004433337223 */ /* 0x000fe20000010046 */
[----:B------:R-:W-:Y:S01]  /*24d0*/  FFMA.FTZ R44, R44, R47, R49 ;  /* 0x0000002f2c2c7223 */ /* 0x000fe20000010031 */
[----:B------:R-:W-:Y:S01]  /*24e0*/  FFMA.FTZ R68, R122, R53, R57 ;  /* 0x000000357a447223 */ /* 0x000fe20000010039 */
[----:B------:R-:W-:Y:S02]  /*24f0*/  HADD2.F32 R47, -RZ, R15.H0_H0 ;  /* 0x2000000fff2f7230 */ /* 0x000fe40000004100 */
[C---:B------:R-:W-:Y:S01]  /*2500*/  FMUL.FTZ R46, R91.reuse, R46 ;  /* 0x0000002e5b2e7220 */ /* 0x040fe20000410000 */
[--C-:B------:R-:W-:Y:S02]  /*2510*/  HADD2.F32 R49, -RZ, R34.reuse.H0_H0 ;  /* 0x20000022ff317230 */ /* 0x100fe40000004100 */
[C---:B------:R-:W-:Y:S01]  /*2520*/  FMUL.FTZ R100, R91.reuse, R100 ;  /* 0x000000645b647220 */ /* 0x040fe20000410000 */
[----:B------:R-:W-:Y:S02]  /*2530*/  HADD2.F32 R53, -RZ, R34.H1_H1 ;  /* 0x30000022ff357230 */ /* 0x000fe40000004100 */
[----:B------:R-:W-:Y:S01]  /*2540*/  FMUL.FTZ R45, R91, R102 ;  /* 0x000000665b2d7220 */ /* 0x000fe20000410000 */
[----:B------:R-:W-:Y:S01]  /*2550*/  FADD.FTZ R55, -R94, R55 ;  /* 0x000000375e377221 */ /* 0x000fe20000010100 */
[----:B------:R-:W-:Y:S01]  /*2560*/  FFMA.FTZ R46, R46, R47, R49 ;  /* 0x0000002f2e2e7223 */ /* 0x000fe20000010031 */
[----:B------:R-:W-:-:S02]  /*2570*/  HADD2.F32 R49, -RZ, R9.H0_H0 ;  /* 0x20000009ff317230 */ /* 0x000fc40000004100 */
[----:B------:R-:W-:Y:S01]  /*2580*/  FFMA.FTZ R113, R100, R113, R53 ;  /* 0x0000007164717223 */ /* 0x000fe20000010035 */
[----:B------:R-:W-:Y:S01]  /*2590*/  FFMA.FTZ R45, R45, R72, R74 ;  /* 0x000000482d2d7223 */ /* 0x000fe2000001004a */
[----:B------:R-:W-:Y:S02]  /*25a0*/  HADD2.F32 R53, -RZ, R28.H0_H0 ;  /* 0x2000001cff357230 */ /* 0x000fe40000004100 */
[----:B------:R-:W-:Y:S01]  /*25b0*/  FMUL.FTZ R52, R91, R52 ;  /* 0x000000345b347220 */ /* 0x000fe20000410000 */
[----:B------:R-:W-:Y:S02]  /*25c0*/  HADD2.F32 R57, -RZ, R14.H0_H0 ;  /* 0x2000000eff397230 */ /* 0x000fe40000004100 */
[C---:B------:R-:W-:Y:S01]  /*25d0*/  FADD.FTZ R54, -R94.reuse, R60 ;  /* 0x0000003c5e367221 */ /* 0x040fe20000010100 */
[----:B------:R-:W-:Y:S02]  /*25e0*/  HADD2.F32 R61, -RZ, R35.H0_H0 ;  /* 0x20000023ff3d7230 */ /* 0x000fe40000004100 */
[----:B------:R-:W-:Y:S01]  /*25f0*/  FADD.FTZ R108, -R94, R64 ;  /* 0x000000405e6c7221 */ /* 0x000fe20000010100 */
[----:B------:R-:W-:-:S02]  /*2600*/  HADD2.F32 R70, -RZ, R9.H1_H1 ;  /* 0x30000009ff467230 */ /* 0x000fc40000004100 */
[C---:B------:R-:W-:Y:S01]  /*2610*/  FMUL.FTZ R120, R91.reuse, R120 ;  /* 0x000000785b787220 */ /* 0x040fe20000410000 */
[----:B------:R-:W-:Y:S02]  /*2620*/  HADD2.F32 R72, -RZ, R28.H1_H1 ;  /* 0x3000001cff487230 */ /* 0x000fe40000004100 */
        /* <DEDUP_REMOVED lines=11> */
[C---:B------:R-:W-:Y:S01]  /*26e0*/  FMUL.FTZ R55, R91.reuse, R55 ;  /* 0x000000375b377220 */ /* 0x040fe20000410000 */
[----:B------:R-:W-:Y:S02]  /*26f0*/  HADD2.F32 R94, -RZ, R29.H1_H1 ;  /* 0x3000001dff5e7230 */ /* 0x000fe40000004100 */
[----:B------:R-:W-:Y:S01]  /*2700*/  FFMA.FTZ R96, R52, R49, R53 ;  /* 0x0000003134607223 */ /* 0x000fe20000010035 */
[----:B------:R-:W-:Y:S02]  /*2710*/  HADD2.F32 R65, -RZ, R14.H1_H1 ;  /* 0x3000000eff417230 */ /* 0x000fe40000004100 */
[----:B------:R-:W-:Y:S01]  /*2720*/  FMUL.FTZ R102, R91, R124 ;  /* 0x0000007c5b667220 */ /* 0x000fe20000410000 */
[----:B------:R-:W-:Y:S02]  /*2730*/  HADD2.F32 R69, -RZ, R35.H1_H1 ;  /* 0x30000023ff457230 */ /* 0x000fe40000004100 */
[----:B------:R-:W-:Y:S01]  /*2740*/  FFMA.FTZ R47, R120, R57, R61 ;  /* 0x00000039782f7223 */ /* 0x000fe2000001003d */
[----:B------:R-:W-:Y:S01]  /*2750*/  FFMA.FTZ R107, R107, R70, R72 ;  /* 0x000000466b6b7223 */ /* 0x000fe20000010048 */
[----:B------:R-:W-:-:S02]  /*2760*/  HADD2.F32 R49, -RZ, R7.H0_H0 ;  /* 0x20000007ff317230 */ /* 0x000fc40000004100 */
[C---:B------:R-:W-:Y:S01]  /*2770*/  FMUL.FTZ R48, R91.reuse, R48 ;  /* 0x000000305b307220 */ /* 0x040fe20000410000 */
[----:B------:R-:W-:Y:S02]  /*2780*/  HADD2.F32 R53, -RZ, R30.H0_H0 ;  /* 0x2000001eff357230 */ /* 0x000fe40000004100 */
[C---:B------:R-:W-:Y:S01]  /*2790*/  FMUL.FTZ R98, R91.reuse, R118 ;  /* 0x000000765b627220 */ /* 0x040fe20000410000 */
[----:B------:R-:W-:Y:S02]  /*27a0*/  HADD2.F32 R57, -RZ, R8.H0_H0 ;  /* 0x20000008ff397230 */ /* 0x000fe40000004100 */
[----:B------:R-:W-:Y:S01]  /*27b0*/  FMUL.FTZ R111, R91, R50 ;  /* 0x000000325b6f7220 */ /* 0x000fe20000410000 */
[----:B------:R-:W-:Y:S02]  /*27c0*/  HADD2.F32 R61, -RZ, R29.H0_H0 ;  /* 0x2000001dff3d7230 */ /* 0x000fe40000004100 */
[----:B------:R-:W-:Y:S01]  /*27d0*/  FFMA.FTZ R109, R55, R74, R94 ;  /* 0x0000004a376d7223 */ /* 0x000fe2000001005e */
[----:B------:R-:W-:-:S02]  /*27e0*/  HADD2.F32 R52, -RZ, R7.H1_H1 ;  /* 0x30000007ff347230 */ /* 0x000fc40000004100 */
[----:B------:R-:W-:Y:S01]  /*27f0*/  FFMA.FTZ R102, R102, R65, R69 ;  /* 0x0000004166667223 */ /* 0x000fe20000010045 */
[----:B------:R-:W-:Y:S02]  /*2800*/  HADD2.F32 R70, -RZ, R30.H1_H1 ;  /* 0x3000001eff467230 */ /* 0x000fe40000004100 */
[----:B------:R-:W-:Y:S01]  /*2810*/  FMUL.FTZ R69, R91, R114 ;  /* 0x000000725b457220 */ /* 0x000fe20000410000 */
[----:B------:R-:W-:Y:S02]  /*2820*/  HADD2.F32 R72, -RZ, R6.H0_H0 ;  /* 0x20000006ff487230 */ /* 0x000fe40000004100 */
[----:B------:R-:W-:Y:S01]  /*2830*/  FFMA.FTZ R50, R48, R49, R53 ;  /* 0x0000003130327223 */ /* 0x000fe20000010035 */
[----:B------:R-:W-:Y:S02]  /*2840*/  HADD2.F32 R74, -RZ, R31.H0_H0 ;  /* 0x2000001fff4a7230 */ /* 0x000fe40000004100 */
        /* <DEDUP_REMOVED lines=36> */
[--C-:B------:R-:W-:Y:S02]  /*2a90*/  HADD2.F32 R59, -RZ, R20.reuse.H0_H0 ;  /* 0x20000014ff3b7230 */ /* 0x100fe40000004100 */
[----:B------:R-:W-:Y:S01]  /*2aa0*/  FMUL.FTZ R67, R91, R67 ;  /* 0x000000435b437220 */ /* 0x000fe20000410000 */
[----:B------:R-:W-:Y:S02]  /*2ab0*/  HADD2.F32 R94, -RZ, R77.H1_H1 ;  /* 0x3000004dff5e7230 */ /* 0x000fe40000004100 */
[----:B------:R-:W-:Y:S01]  /*2ac0*/  FFMA.FTZ R105, R105, R48, R72 ;  /* 0x0000003069697223 */ /* 0x000fe20000010048 */
[----:B------:R-:W-:Y:S01]  /*2ad0*/  HADD2.F32 R74, -RZ, R27.H1_H1 ;  /* 0x3000001bff4a7230 */ /* 0x000fe20000004100 */
[----:B------:R-:W0:Y:S01]  /*2ae0*/  @!P1 LDC.64 R48, c[0x0][0x3c0] ;  /* 0x0000f000ff309b82 */ /* 0x000e220000000a00 */
[----:B------:R-:W-:Y:S01]  /*2af0*/  FFMA.FTZ R72, R56, R57, R59 ;  /* 0x0000003938487223 */ /* 0x000fe2000001003b */
[----:B------:R-:W-:Y:S01]  /*2b00*/  F2FP.F16.F32.PACK_AB R44, R51, R44 ;  /* 0x0000002c332c723e */ /* 0x000fe200000000ff */
[----:B------:R-:W-:-:S02]  /*2b10*/  HADD2.F32 R108, -RZ, R20.H1_H1 ;  /* 0x30000014ff6c7230 */ /* 0x000fc40000004100 */
[----:B------:R-:W-:Y:S01]  /*2b20*/  FFMA.FTZ R94, R67, R94, R74 ;  /* 0x0000005e435e7223 */ /* 0x000fe2000001004a */
[----:B------:R-:W-:Y:S01]  /*2b30*/  F2FP.F16.F32.PACK_AB R45, R68, R45 ;  /* 0x0000002d442d723e */ /* 0x000fe200000000ff */
[----:B------:R-:W-:Y:S01]  /*2b40*/  HADD2.F32 R74, -RZ, R80.H1_H1 ;  /* 0x30000050ff4a7230 */ /* 0x000fe20000004100 */
[----:B------:R-:W-:Y:S01]  /*2b50*/  F2FP.F16.F32.PACK_AB R51, R100, R69 ;  /* 0x000000456433723e */ /* 0x000fe200000000ff */
[----:B------:R-:W1:Y:S01]  /*2b60*/  @!P1 LDC.64 R56, c[0x0][0x3c8] ;  /* 0x0000f200ff389b82 */ /* 0x000e620000000a00 */
[----:B------:R-:W-:Y:S02]  /*2b70*/  HADD2.F32 R61, -RZ, R87.H0_H0 ;  /* 0x20000057ff3d7230 */ /* 0x000fe40000004100 */
[C---:B------:R-:W-:Y:S01]  /*2b80*/  FMUL.FTZ R73, R91.reuse, R92 ;  /* 0x0000005c5b497220 */ /* 0x040fe20000410000 */
[----:B------:R-:W-:Y:S02]  /*2b90*/  HADD2.F32 R63, -RZ, R21.H0_H0 ;  /* 0x20000015ff3f7230 */ /* 0x000fe40000004100 */
[----:B------:R-:W-:Y:S01]  /*2ba0*/  FMUL.FTZ R104, R91, R104 ;  /* 0x000000685b687220 */ /* 0x000fe20000410000 */
[----:B------:R-:W-:-:S02]  /*2bb0*/  HADD2.F32 R59, -RZ, R86.H0_H0 ;  /* 0x20000056ff3b7230 */ /* 0x000fc40000004100 */
[----:B------:R-:W-:Y:S01]  /*2bc0*/  FFMA.FTZ R73, R73, R74, R108 ;  /* 0x0000004a49497223 */ /* 0x000fe2000001006c */
[----:B------:R-:W-:Y:S01]  /*2bd0*/  HADD2.F32 R110, -RZ, R87.H1_H1 ;  /* 0x30000057ff6e7230 */ /* 0x000fe20000004100 */
[----:B------:R-:W2:Y:S01]  /*2be0*/  LDC.64 R66, c[0x0][0x428] ;  /* 0x00010a00ff427b82 */ /* 0x000ea20000000a00 */
[----:B------:R-:W-:Y:S01]  /*2bf0*/  FFMA.FTZ R74, R104, R61, R63 ;  /* 0x0000003d684a7223 */ /* 0x000fe2000001003f */
[--C-:B------:R-:W-:Y:S02]  /*2c00*/  HADD2.F32 R61, -RZ, R22.reuse.H0_H0 ;  /* 0x20000016ff3d7230 */ /* 0x100fe40000004100 */
[C---:B------:R-:W-:Y:S01]  /*2c10*/  FMUL.FTZ R58, R91.reuse, R58 ;  /* 0x0000003a5b3a7220 */ /* 0x040fe20000410000 */
[----:B------:R-:W-:Y:S02]  /*2c20*/  HADD2.F32 R112, -RZ, R21.H1_H1 ;  /* 0x30000015ff707230 */ /* 0x000fe40000004100 */
[----:B------:R-:W-:Y:S01]  /*2c30*/  FMUL.FTZ R75, R91, R106 ;  /* 0x0000006a5b4b7220 */ /* 0x000fe20000410000 */
[----:B------:R-:W-:-:S02]  /*2c40*/  HADD2.F32 R63, -RZ, R22.H1_H1 ;  /* 0x30000016ff3f7230 */ /* 0x000fc40000004100 */
[C---:B------:R-:W-:Y:S01]  /*2c50*/  FMUL.FTZ R60, R91.reuse, R60 ;  /* 0x0000003c5b3c7220 */ /* 0x040fe20000410000 */
[----:B------:R-:W3:Y:S01]  /*2c60*/  LDC.64 R68, c[0x0][0x380] ;  /* 0x0000e000ff447b82 */ /* 0x000ee20000000a00 */
        /* <DEDUP_REMOVED lines=8> */
[----:B0-----:R-:W-:-:S04]  /*2cf0*/  @!P1 IMAD.WIDE R48, R0, 0x4, R48 ;  /* 0x0000000400309825 */ /* 0x001fc800078e0230 */
[----:B------:R-:W-:Y:S01]  /*2d00*/  FFMA.FTZ R103, R60, R103, R63 ;  /* 0x000000673c677223 */ /* 0x000fe2000001003f */
[----:B------:R-:W-:Y:S01]  /*2d10*/  FFMA.FTZ R59, R62, R65, R115 ;  /* 0x000000413e3b7223 */ /* 0x000fe20000010073 */
[----:B------:R-:W-:Y:S01]  /*2d20*/  FFMA.FTZ R92, R64, R117, R119 ;  /* 0x00000075405c7223 */ /* 0x000fe20000010077 */
[----:B------:R-:W-:Y:S01]  /*2d30*/  F2FP.F16.F32.PACK_AB R53, R70, R53 ;  /* 0x000000354635723e */ /* 0x000fe200000000ff */
[----:B------:R0:W-:Y:S01]  /*2d40*/  @!P1 STG.E desc[UR6][R48.64], R93 ;  /* 0x0000005d30009986 */ /* 0x0001e2000c101906 */
[----:B------:R-:W-:Y:S01]  /*2d50*/  F2FP.F16.F32.PACK_AB R52, R71, R52 ;  /* 0x000000344734723e */ /* 0x000fe200000000ff */
[----:B-1----:R-:W-:Y:S01]  /*2d60*/  @!P1 IMAD.WIDE R70, R0, 0x4, R56 ;  /* 0x0000000400469825 */ /* 0x002fe200078e0238 */
[----:B------:R-:W-:Y:S02]  /*2d70*/  F2FP.F16.F32.PACK_AB R47, R102, R47 ;  /* 0x0000002f662f723e */ /* 0x000fe400000000ff */
[----:B------:R-:W-:Y:S01]  /*2d80*/  F2FP.F16.F32.PACK_AB R46, R113, R46 ;  /* 0x0000002e712e723e */ /* 0x000fe200000000ff */
[--C-:B--2---:R-:W-:Y:S01]  /*2d90*/  IMAD.WIDE.U32 R60, R95, 0x10, R66.reuse ;  /* 0x000000105f3c7825 */ /* 0x104fe200078e0042 */
[----:B------:R-:W-:Y:S01]  /*2da0*/  F2FP.F16.F32.PACK_AB R50, R111, R50 ;  /* 0x000000326f32723e */ /* 0x000fe200000000ff */
[----:B------:R2:W-:Y:S01]  /*2db0*/  @!P1 STG.E desc[UR6][R70.64], R91 ;  /* 0x0000005b46009986 */ /* 0x0005e2000c101906 */
[----:B------:R-:W-:Y:S01]  /*2dc0*/  F2FP.F16.F32.PACK_AB R55, R94, R55 ;  /* 0x000000375e37723e */ /* 0x000fe200000000ff */
[--C-:B------:R-:W-:Y:S01]  /*2dd0*/  IMAD.WIDE.U32 R62, R97, 0x10, R66.reuse ;  /* 0x00000010613e7825 */ /* 0x100fe200078e0042 */
[----:B------:R-:W-:Y:S01]  /*2de0*/  F2FP.F16.F32.PACK_AB R54, R105, R54 ;  /* 0x000000366936723e */ /* 0x000fe200000000ff */
[----:B------:R2:W-:Y:S01]  /*2df0*/  STG.E.128 desc[UR6][R60.64], R44 ;  /* 0x0000002c3c007986 */ /* 0x0005e2000c101d06 */
[----:B0-----:R-:W-:Y:S01]  /*2e00*/  F2FP.F16.F32.PACK_AB R49, R109, R98 ;  /* 0x000000626d31723e */ /* 0x001fe200000000ff */
[----:B------:R-:W-:Y:S01]  /*2e10*/  IMAD.WIDE.U32 R64, R99, 0x10, R66 ;  /* 0x0000001063407825 */ /* 0x000fe200078e0042 */
[----:B------:R-:W-:-:S02]  /*2e20*/  F2FP.F16.F32.PACK_AB R48, R107, R96 ;  /* 0x000000606b30723e */ /* 0x000fc400000000ff */
[----:B------:R-:W-:Y:S01]  /*2e30*/  F2FP.F16.F32.PACK_AB R59, R92, R59 ;  /* 0x0000003b5c3b723e */ /* 0x000fe200000000ff */
[----:B------:R-:W-:Y:S01]  /*2e40*/  IMAD.WIDE.U32 R66, R101, 0x10, R66 ;  /* 0x0000001065427825 */ /* 0x000fe200078e0042 */
[----:B------:R-:W-:Y:S01]  /*2e50*/  F2FP.F16.F32.PACK_AB R58, R103, R58 ;  /* 0x0000003a673a723e */ /* 0x000fe200000000ff */
[----:B------:R2:W-:Y:S01]  /*2e60*/  STG.E.128 desc[UR6][R62.64], R48 ;  /* 0x000000303e007986 */ /* 0x0005e2000c101d06 */
[----:B------:R-:W-:Y:S02]  /*2e70*/  F2FP.F16.F32.PACK_AB R57, R75, R74 ;  /* 0x0000004a4b39723e */ /* 0x000fe400000000ff */
[----:B------:R-:W-:Y:S01]  /*2e80*/  F2FP.F16.F32.PACK_AB R56, R73, R72 ;  /* 0x000000484938723e */ /* 0x000fe200000000ff */
[----:B------:R2:W-:Y:S01]  /*2e90*/  STG.E.128 desc[UR6][R64.64], R52 ;  /* 0x0000003440007986 */ /* 0x0005e2000c101d06 */
[----:B---3--:R-:W-:-:S03]  /*2ea0*/  LEA R0, R68, R0, 0x2 ;  /* 0x0000000044007211 */ /* 0x008fc600078e10ff */
[----:B------:R2:W-:Y:S01]  /*2eb0*/  STG.E.128 desc[UR6][R66.64], R56 ;  /* 0x0000003842007986 */ /* 0x0005e2000c101d06 */
[----:B------:R-:W-:-:S13]  /*2ec0*/  ISETP.GE.AND P1, PT, R0, R69, PT ;  /* 0x000000450000720c */ /* 0x000fda0003f26270 */
[----:B------:R-:W-:Y:S05]  /*2ed0*/  @!P1 BRA `(.L_x_22308) ;  /* 0xffffffd800089947 */ /* 0x000fea000383ffff */
[----:B------:R-:W-:Y:S05]  /*2ee0*/  EXIT ;  /* 0x000000000000794d */ /* 0x000fea0003800000 */
.L_x_22307:
        /* <DEDUP_REMOVED lines=8> */
.L_x_22310:
[----:B------:R-:W-:Y:S05]  /*2f70*/  BSYNC B0 ;  /* 0x0000000000007941 */ /* 0x000fea0003800000 */
.L_x_22309:
        /* <DEDUP_REMOVED lines=10> */
.L_x_22311:
[----:B------:R-:W-:Y:S01]  /*3020*/  HFMA2 R108, -RZ, RZ, 0, 2.384185791015625e-07 ;  /* 0x00000004ff6c7431 */ /* 0x000fe200000001ff */
[----:B------:R-:W-:-:S05]  /*3030*/  MOV R91, R106 ;  /* 0x0000006a005b7202 */ /* 0x000fca0000000f00 */
[----:B------:R-:W-:-:S05]  /*3040*/  FADD.FTZ R98, R96, R91 ;  /* 0x0000005b60627221 */ /* 0x000fca0000010000 */
[----:B------:R-:W-:-:S07]  /*3050*/  MOV R107, R98 ;  /* 0x00000062006b7202 */ /* 0x000fce0000000f00 */
[----:B------:R-:W-:Y:S05]  /*3060*/  WARPSYNC.COLLECTIVE R104, `(.L_x_22312) ;  /* 0x0000000068087348 */ /* 0x000fea0003c00000 */
[----:B------:R0:W1:Y:S02]  /*3070*/  SHFL.BFLY P3, R106, R107, R108, R109 ;  /* 0x0c00006c6b6a7389 */ /* 0x000064000006006d */
[----:B01----:R-:W-:Y:S05]  /*3080*/  ENDCOLLECTIVE ;  /* 0x000000000000791b */ /* 0x003fea0003800000 */
.L_x_22312:
[----:B------:R-:W-:Y:S01]  /*3090*/  HFMA2 R108, -RZ, RZ, 0, 4.76837158203125e-07 ;  /* 0x00000008ff6c7431 */ /* 0x000fe200000001ff */
[----:B------:R-:W-:-:S05]  /*30a0*/  MOV R91, R106 ;  /* 0x0000006a005b7202 */ /* 0x000fca0000000f00 */
[----:B------:R-:W-:-:S05]  /*30b0*/  FADD.FTZ R100, R98, R91 ;  /* 0x0000005b62647221 */ /* 0x000fca0000010000 */
[----:B------:R-:W-:-:S07]  /*30c0*/  MOV R107, R100 ;  /* 0x00000064006b7202 */ /* 0x000fce0000000f00 */
[----:B------:R-:W-:Y:S05]  /*30d0*/  WARPSYNC.COLLECTIVE R104, `(.L_x_22313) ;  /* 0x0000000068087348 */ /* 0x000fea0003c00000 */
[----:B------:R0:W1:Y:S02]  /*30e0*/  SHFL.BFLY P3, R106, R107, R108, R109 ;  /* 0x0c00006c6b6a7389 */ /* 0x000064000006006d */
[----:B01----:R-:W-:Y:S05]  /*30f0*/  ENDCOLLECTIVE ;  /* 0x000000000000791b */ /* 0x003fea0003800000 */
.L_x_22313:
[----:B------:R-:W-:Y:S01]  /*3100*/  HFMA2 R108, -RZ, RZ, 0, 9.5367431640625e-07 ;  /* 0x00000010ff6c7431 */ /* 0x000fe200000001ff */
[----:B------:R-:W-:-:S05]  /*3110*/  MOV R91, R106 ;  /* 0x0000006a005b7202 */ /* 0x000fca0000000f00 */
[----:B------:R-:W-:-:S05]  /*3120*/  FADD.FTZ R102, R100, R91 ;  /* 0x0000005b64667221 */ /* 0x000fca0000010000 */
[----:B------:R-:W-:-:S07]  /*3130*/  MOV R107, R102 ;  /* 0x00000066006b7202 */ /* 0x000fce0000000f00 */
[----:B------:R-:W-:Y:S05]  /*3140*/  WARPSYNC.COLLECTIVE R104, `(.L_x_22314) ;  /* 0x0000000068087348 */ /* 0x000fea0003c00000 */
[----:B------:R0:W1:Y:S02]  /*3150*/  SHFL.BFLY P3, R106, R107, R108, R109 ;  /* 0x0c00006c6b6a7389 */ /* 0x000064000006006d */
[----:B01----:R-:W-:Y:S05]  /*3160*/  ENDCOLLECTIVE ;  /* 0x000000000000791b */ /* 0x003fea0003800000 */
.L_x_22314:
        /* <DEDUP_REMOVED lines=72> */
.L_x_22315:
[----:B------:R-:W-:Y:S01]  /*35f0*/  HFMA2 R108, -RZ, RZ, 0, 1.1920928955078125e-07 ;  /* 0x00000002ff6c7431 */ /* 0x000fe200000001ff */
[----:B------:R-:W-:-:S05]  /*3600*/  MOV R94, R106 ;  /* 0x0000006a005e7202 */ /* 0x000fca0000000f00 */
[----:B------:R-:W-:-:S05]  /*3610*/  FADD.FTZ R94, R91, R94 ;  /* 0x0000005e5b5e7221 */ /* 0x000fca0000010000 */
[----:B------:R-:W-:-:S07]  /*3620*/  MOV R107, R94 ;  /* 0x0000005e006b7202 */ /* 0x000fce0000000f00 */
[----:B------:R-:W-:Y:S05]  /*3630*/  WARPSYNC.COLLECTIVE R104, `(.L_x_22316) ;  /* 0x0000000068087348 */ /* 0x000fea0003c00000 */
[----:B------:R0:W1:Y:S02]  /*3640*/  SHFL.BFLY P3, R106, R107, R108, R109 ;  /* 0x0c00006c6b6a7389 */ /* 0x000064000006006d */
[----:B01----:R-:W-:Y:S05]  /*3650*/  ENDCOLLECTIVE ;  /* 0x000000000000791b */ /* 0x003fea0003800000 */
.L_x_22316:
[----:B------:R-:W-:Y:S01]  /*3660*/  HFMA2 R108, -RZ, RZ, 0, 2.384185791015625e-07 ;  /* 0x00000004ff6c7431 */ /* 0x000fe200000001ff */
[----:B------:R-:W-:-:S05]  /*3670*/  MOV R103, R106 ;  /* 0x0000006a00677202 */ /* 0x000fca0000000f00 */
[----:B------:R-:W-:-:S05]  /*3680*/  FADD.FTZ R103, R94, R103 ;  /* 0x000000675e677221 */ /* 0x000fca0000010000 */
[----:B------:R-:W-:-:S07]  /*3690*/  MOV R107, R103 ;  /* 0x00000067006b7202 */ /* 0x000fce0000000f00 */
[----:B------:R-:W-:Y:S05]  /*36a0*/  WARPSYNC.COLLECTIVE R104, `(.L_x_22317) ;  /* 0x0000000068087348 */ /* 0x000fea0003c00000 */
[----:B------:R0:W1:Y:S02]  /*36b0*/  SHFL.BFLY P3, R106, R107, R108, R109 ;  /* 0x0c00006c6b6a7389 */ /* 0x000064000006006d */
[----:B01----:R-:W-:Y:S05]  /*36c0*/  ENDCOLLECTIVE ;  /* 0x000000000000791b */ /* 0x003fea0003800000 */
.L_x_22317:
[----:B------:R-:W-:Y:S01]  /*36d0*/  HFMA2 R108, -RZ, RZ, 0, 4.76837158203125e-07 ;  /* 0x00000008ff6c7431 */ /* 0x000fe200000001ff */
[----:B------:R-:W-:-:S05]  /*36e0*/  MOV R96, R106 ;  /* 0x0000006a00607202 */ /* 0x000fca0000000f00 */
[----:B------:R-:W-:-:S05]  /*36f0*/  FADD.FTZ R96, R103, R96 ;  /* 0x0000006067607221 */ /* 0x000fca0000010000 */
[----:B------:R-:W-:-:S07]  /*3700*/  MOV R107, R96 ;  /* 0x00000060006b7202 */ /* 0x000fce0000000f00 */
[----:B------:R-:W-:Y:S05]  /*3710*/  WARPSYNC.COLLECTIVE R104, `(.L_x_22318) ;  /* 0x0000000068087348 */ /* 0x000fea0003c00000 */
[----:B------:R0:W1:Y:S02]  /*3720*/  SHFL.BFLY P3, R106, R107, R108, R109 ;  /* 0x0c00006c6b6a7389 */ /* 0x000064000006006d */
[----:B01----:R-:W-:Y:S05]  /*3730*/  ENDCOLLECTIVE ;  /* 0x000000000000791b */ /* 0x003fea0003800000 */
.L_x_22318:
[----:B------:R-:W-:Y:S01]  /*3740*/  HFMA2 R108, -RZ, RZ, 0, 9.5367431640625e-07 ;  /* 0x00000010ff6c7431 */ /* 0x000fe200000001ff */
[----:B------:R-:W-:-:S05]  /*3750*/  MOV R105, R106 ;  /* 0x0000006a00697202 */ /* 0x000fca0000000f00 */
[----:B------:R-:W-:-:S05]  /*3760*/  FADD.FTZ R105, R96, R105 ;  /* 0x0000006960697221 */ /* 0x000fca0000010000 */
[----:B------:R-:W-:-:S07]  /*3770*/  MOV R107, R105 ;  /* 0x00000069006b7202 */ /* 0x000fce0000000f00 */
[----:B------:R-:W-:Y:S05]  /*3780*/  WARPSYNC.COLLECTIVE R104, `(.L_x_22319) ;  /* 0x0000000068087348 */ /* 0x000fea0003c00000 */
[----:B------:R0:W1:Y:S02]  /*3790*/  SHFL.BFLY P3, R106, R107, R108, R109 ;  /* 0x0c00006c6b6a7389 */ /* 0x000064000006006d */
[----:B01----:R-:W-:Y:S05]  /*37a0*/  ENDCOLLECTIVE ;  /* 0x000000000000791b */ /* 0x003fea0003800000 */
.L_x_22319:
[----:B------:R-:W-:Y:S01]  /*37b0*/  MOV R98, R106 ;  /* 0x0000006a00627202 */ /* 0x000fe20000000f00 */
[----:B------:R-:W-:Y:S06]  /*37c0*/  BRA `(.L_x_22320) ;  /* 0xffffffe8009c7947 */ /* 0x000fec000383ffff */
.L_x_22321:
        /* <DEDUP_REMOVED lines=11> */
.L_x_37329:


//--------------------- .text._ZN10layer_norm13ln_fwd_kernelINS_13Kernel_traitsI6__halfS2_fS2_fjLj1024ELj1ELj4ELj1ELj16ENS_18Kernel_traits_baseILj1024ES2_S2_fS2_fjLj128EEEEELb0ELb1ELb1ELb0EEEvNS_9FwdParamsE --------------------------
	.section	.text._ZN10layer_norm13ln_fwd_kernelINS_13Kernel_traitsI6__halfS2_fS2_fjLj1024ELj1ELj4ELj1ELj16ENS_18Kernel_traits_baseILj1024ES2_S2_fS2_fjLj128EEEEELb0ELb1ELb1ELb0EEEvNS_9FwdParamsE,"ax",@progbits
	.align	128
        .global         _ZN10layer_norm13ln_fwd_kernelINS_13Kernel_traitsI6__halfS2_fS2_fjLj1024ELj1ELj4ELj1ELj16ENS_18Kernel_traits_baseILj1024ES2_S2_fS2_fjLj128EEEEELb0ELb1ELb1ELb0EEEvNS_9FwdParamsE
        .type           _ZN10layer_norm13ln_fwd_kernelINS_13Kernel_traitsI6__halfS2_fS2_fjLj1024ELj1ELj4ELj1ELj16ENS_18Kernel_traits_baseILj1024ES2_S2_fS2_fjLj128EEEEELb0ELb1ELb1ELb0EEEvNS_9FwdParamsE,@function
        .size           _ZN10layer_norm13ln_fwd_kernelINS_13Kernel_traitsI6__halfS2_fS2_fjLj1024ELj1ELj4ELj1ELj16ENS_18Kernel_traits_baseILj1024ES2_S2_fS2_fjLj128EEEEELb0ELb1ELb1ELb0EEEvNS_9FwdParamsE,(.L_x_37330 - _ZN10layer_norm13ln_fwd_kernelINS_13Kernel_traitsI6__halfS2_fS2_fjLj1024ELj1ELj4ELj1ELj16ENS_18Kernel_traits_baseILj1024ES2_S2_fS2_fjLj128EEEEELb0ELb1ELb1ELb0EEEvNS_9FwdParamsE)
        .other          _ZN10layer_norm13ln_fwd_kernelINS_13Kernel_traitsI6__halfS2_fS2_fjLj1024ELj1ELj4ELj1ELj16ENS_18Kernel_traits_baseILj1024ES2_S2_fS2_fjLj128EEEEELb0ELb1ELb1ELb0EEEvNS_9FwdParamsE,@"STO_CUDA_ENTRY STV_DEFAULT"
_ZN10layer_norm13ln_fwd_kernelINS_13Kernel_traitsI6__halfS2_fS2_fjLj1024ELj1ELj4ELj1ELj16ENS_18Kernel_traits_baseILj1024ES2_S2_fS2_fjLj128EEEEELb0ELb1ELb1ELb0EEEvNS_9FwdParamsE:
.text._ZN10layer_norm13ln_fwd_kernelINS_13Kernel_traitsI6__halfS2_fS2_fjLj1024ELj1ELj4ELj1ELj16ENS_18Kernel_traits_baseILj1024ES2_S2_fS2_fjLj128EEEEELb0ELb1ELb1ELb0EEEvNS_9FwdParamsE:
        /* <DEDUP_REMOVED lines=64> */
.L_x_22323:
        /* <DEDUP_REMOVED lines=43> */
.L_x_22324:
[----:B------:R-:W-:Y:S05]  /*06b0*/  BSYNC.RECONVERGENT B0 ;  /* 0x0000000000007941 */ /* 0x000fea0003800200 */
.L_x_22322:
[----:B------:R-:W0:Y:S02]  /*06c0*/  LDCU UR4, c[0x0][0x384] ;  /* 0x00007080ff0477ac */ /* 0x000e240008000800 */
[----:B0-----:R-:W-:-:S13]  /*06d0*/  ISETP.GE.AND P0, PT, R100, UR4, PT ;  /* 0x0000000464007c0c */ /* 0x001fda000bf06270 */
[----:B------:R-:W-:Y:S05]  /*06e0*/  @P0 EXIT ;  /* 0x000000000000094d */ /* 0x000fea0003800000 */
[----:B------:R-:W0:Y:S01]  /*06f0*/  LDCU.U8 UR4, c[0x0][0x410] ;  /* 0x00008200ff0477ac */ /* 0x000e220008000000 */
[----:B------:R-:W1:Y:S01]  /*0700*/  LDCU UR10, c[0x0][0x40c] ;  /* 0x00008180ff0a77ac */ /* 0x000e620008000800 */
[----:B------:R-:W2:Y:S01]  /*0710*/  LDCU UR5, c[0x0][0x448] ;  /* 0x00008900ff0577ac */ /* 0x000ea20008000800 */
[----:B------:R-:W3:Y:S01]  /*0720*/  LDCU.64 UR8, c[0x0][0x3a0] ;  /* 0x00007400ff0877ac */ /* 0x000ee20008000a00 */
[----:B0-----:R-:W-:-:S04]  /*0730*/  ISETP.NE.AND P0, PT, RZ, UR4, PT ;  /* 0x00000004ff007c0c */ /* 0x001fc8000bf05270 */
[----:B-123--:R-:W-:-:S09]  /*0740*/  P2R R103, PR, RZ, 0x1 ;  /* 0x00000001ff677803 */ /* 0x00efd20000000000 */
.L_x_22356:
[----:B------:R-:W0:Y:S08]  /*0750*/  LDC.64 R98, c[0x0][0x3f0] ;  /* 0x0000fc00ff627b82 */ /* 0x000e300000000a00 */
        /* <DEDUP_REMOVED lines=25> */
.L_x_22328:
[----:B------:R-:W-:Y:S05]  /*08f0*/  BSYNC.RECONVERGENT B1 ;  /* 0x0000000000017941 */ /* 0x000fea0003800200 */
.L_x_22327:
        /* <DEDUP_REMOVED lines=10> */
[--C-:B-----5:R-:W-:Y:S02]  /*09a0*/  @P1 HADD2.F32 R66, -RZ, R52.reuse.H0_H0 ;  /* 0x20000034ff421230 */ /* 0x120fe40000004100 */
[----:B------:R-:W-:Y:S02]  /*09b0*/  @P1 HADD2.F32 R68, -RZ, R52.H1_H1 ;  /* 0x30000034ff441230 */ /* 0x000fe40000004100 */
[----:B------:R-:W-:Y:S02]  /*09c0*/  @P1 HADD2.F32 R101, -RZ, R54.H1_H1 ;  /* 0x30000036ff651230 */ /* 0x000fe40000004100 */
[----:B------:R-:W-:Y:S01]  /*09d0*/  @P1 HADD2.F32 R104, -RZ, R55.H0_H0 ;  /* 0x20000037ff681230 */ /* 0x000fe20000004100 */
[----:B------:R-:W4:Y:S01]  /*09e0*/  @P1 LDC R69, c[0x0][0x40c] ;  /* 0x00010300ff451b82 */ /* 0x000f220000000800 */
[--C-:B0-----:R-:W-:Y:S02]  /*09f0*/  @P1 HADD2.F32 R64, -RZ, R53.reuse.H0_H0 ;  /* 0x20000035ff401230 */ /* 0x101fe40000004100 */
[----:B------:R-:W-:-:S02]  /*0a00*/  @P1 HADD2.F32 R65, -RZ, R53.H1_H1 ;  /* 0x30000035ff411230 */ /* 0x000fc40000004100 */
[----:B------:R-:W-:Y:S02]  /*0a10*/  @P1 HADD2.F32 R70, -RZ, R54.H0_H0 ;  /* 0x20000036ff461230 */ /* 0x000fe40000004100 */
[--C-:B------:R-:W-:Y:S01]  /*0a20*/  @P1 HADD2.F32 R106, -RZ, R14.reuse.H0_H0 ;  /* 0x2000000eff6a1230 */ /* 0x100fe20000004100 */
[----:B------:R-:W0:Y:S01]  /*0a30*/  @P1 LDC R108, c[0x0][0x40c] ;  /* 0x00010300ff6c1b82 */ /* 0x000e220000000800 */
[----:B------:R-:W-:Y:S02]  /*0a40*/  @P1 HADD2.F32 R107, -RZ, R14.H1_H1 ;  /* 0x3000000eff6b1230 */ /* 0x000fe40000004100 */
[----:B------:R-:W-:-:S05]  /*0a50*/  @P1 HADD2.F32 R110, -RZ, R15.H0_H0 ;  /* 0x2000000fff6e1230 */ /* 0x000fca0000004100 */
[----:B------:R-:W0:Y:S01]  /*0a60*/  @P1 LDC R109, c[0x0][0x40c] ;  /* 0x00010300ff6d1b82 */ /* 0x000e220000000800 */
[----:B-1----:R-:W-:Y:S01]  /*0a70*/  @P1 FMUL.FTZ R67, R66, R67 ;  /* 0x0000004342431220 */ /* 0x002fe20000410000 */
[----:B------:R-:W-:-:S06]  /*0a80*/  @P1 HADD2.F32 R66, -RZ, R12.H0_H0 ;  /* 0x2000000cff421230 */ /* 0x000fcc0000004100 */
[----:B------:R-:W1:Y:S01]  /*0a90*/  @P1 LDC R71, c[0x0][0x40c] ;  /* 0x00010300ff471b82 */ /* 0x000e620000000800 */
[----:B----4-:R-:W-:Y:S01]  /*0aa0*/  @P1 FMUL.FTZ R68, R68, R69 ;  /* 0x0000004544441220 */ /* 0x010fe20000410000 */
[----:B------:R-:W-:-:S06]  /*0ab0*/  @P1 HADD2.F32 R69, -RZ, R12.H1_H1 ;  /* 0x3000000cff451230 */ /* 0x000fcc0000004100 */
[----:B------:R-:W4:Y:S01]  /*0ac0*/  @P1 LDC R102, c[0x0][0x40c] ;  /* 0x00010300ff661b82 */ /* 0x000f220000000800 */
[----:B0-----:R-:W-:Y:S01]  /*0ad0*/  @P1 FMUL.FTZ R108, R101, R108 ;  /* 0x0000006c656c1220 */ /* 0x001fe20000410000 */
[----:B------:R-:W-:-:S06]  /*0ae0*/  @P1 HADD2.F32 R101, -RZ, R13.H0_H0 ;  /* 0x2000000dff651230 */ /* 0x000fcc0000004100 */
[----:B------:R-:W0:Y:S01]  /*0af0*/  @P1 LDC R105, c[0x0][0x40c] ;  /* 0x00010300ff691b82 */ /* 0x000e220000000800 */
[----:B------:R-:W-:Y:S01]  /*0b00*/  @P1 FMUL.FTZ R109, R104, R109 ;  /* 0x0000006d686d1220 */ /* 0x000fe20000410000 */
[----:B------:R-:W-:Y:S02]  /*0b10*/  @P1 HADD2.F32 R104, -RZ, R13.H1_H1 ;  /* 0x3000000dff681230 */ /* 0x000fe40000004100 */
[----:B-1----:R-:W-:Y:S01]  /*0b20*/  @P1 FMUL.FTZ R71, R64, R71 ;  /* 0x0000004740471220 */ /* 0x002fe20000410000 */
[----:B----4-:R-:W-:Y:S01]  /*0b30*/  @P1 FMUL.FTZ R102, R65, R102 ;  /* 0x0000006641661220 */ /* 0x010fe20000410000 */
[----:B0-----:R-:W-:Y:S01]  /*0b40*/  @P1 FMUL.FTZ R105, R70, R105 ;  /* 0x0000006946691220 */ /* 0x001fe20000410000 */
        /* <DEDUP_REMOVED lines=16> */
[----:B------:R-:W-:Y:S02]  /*0c50*/  HADD2.F32 R71, -RZ, R55.H1_H1 ;  /* 0x30000037ff477230 */ /* 0x000fe40000004100 */
[----:B------:R-:W-:-:S03]  /*0c60*/  HADD2.F32 R101, -RZ, R15.H1_H1 ;  /* 0x3000000fff657230 */ /* 0x000fc60000004100 */
[----:B------:R-:W-:-:S04]  /*0c70*/  FMUL.FTZ R102, R71, UR10 ;  /* 0x0000000a47667c20 */ /* 0x000fc80008410000 */
[----:B------:R-:W-:Y:S01]  /*0c80*/  FFMA.FTZ R71, R102, R101, R63 ;  /* 0x0000006566477223 */ /* 0x000fe2000001003f */
[----:B------:R-:W-:Y:S06]  /*0c90*/  BRA `(.L_x_22331) ;  /* 0x0000000000b47947 */ /* 0x000fec0003800000 */
.L_x_22330:
[----:B------:R-:W0:Y:S01]  /*0ca0*/  @P2 LDC R65, c[0x0][0x40c] ;  /* 0x00010300ff412b82 */ /* 0x000e220000000800 */
[----:B-----5:R-:W-:Y:S02]  /*0cb0*/  @P2 HADD2.F32 R64, -RZ, R52.H0_H0 ;  /* 0x20000034ff402230 */ /* 0x020fe40000004100 */
[--C-:B------:R-:W-:Y:S02]  /*0cc0*/  @P2 HADD2.F32 R102, -RZ, R54.reuse.H1_H1 ;  /* 0x30000036ff662230 */ /* 0x100fe40000004100 */
[----:B------:R-:W-:Y:S02]  /*0cd0*/  @P2 HADD2.F32 R68, -RZ, R53.H1_H1 ;  /* 0x30000035ff442230 */ /* 0x000fe40000004100 */
[----:B------:R-:W-:Y:S01]  /*0ce0*/  @P2 HADD2.F32 R70, -RZ, R54.H0_H0 ;  /* 0x20000036ff462230 */ /* 0x000fe20000004100 */
[----:B------:R-:W1:Y:S01]  /*0cf0*/  @P2 LDC R66, c[0x0][0x40c] ;  /* 0x00010300ff422b82 */ /* 0x000e620000000800 */
[--C-:B------:R-:W-:Y:S02]  /*0d00*/  @P2 HADD2.F32 R104, -RZ, R55.reuse.H0_H0 ;  /* 0x20000037ff682230 */ /* 0x100fe40000004100 */
[----:B------:R-:W-:-:S02]  /*0d10*/  @P2 HADD2.F32 R106, -RZ, R55.H1_H1 ;  /* 0x30000037ff6a2230 */ /* 0x000fc40000004100 */
[--C-:B------:R-:W-:Y:S02]  /*0d20*/  @P2 HADD2.F32 R108, -RZ, R15.reuse.H0_H0 ;  /* 0x2000000fff6c2230 */ /* 0x100fe40000004100 */
[----:B------:R-:W-:Y:S01]  /*0d30*/  @P2 HADD2.F32 R110, -RZ, R15.H1_H1 ;  /* 0x3000000fff6e2230 */ /* 0x000fe20000004100 */
[----:B------:R-:W2:Y:S08]  /*0d40*/  @P2 LDC R107, c[0x0][0x40c] ;  /* 0x00010300ff6b2b82 */ /* 0x000eb00000000800 */
[----:B------:R-:W3:Y:S01]  /*0d50*/  @P2 LDC R101, c[0x0][0x40c] ;  /* 0x00010300ff652b82 */ /* 0x000ee20000000800 */
[----:B0-----:R-:W-:Y:S01]  /*0d60*/  @P2 FMUL.FTZ R67, R64, R65 ;  /* 0x0000004140432220 */ /* 0x001fe20000410000 */
[----:B------:R-:W-:-:S02]  /*0d70*/  @P2 HADD2.F32 R65, -RZ, R53.H0_H0 ;  /* 0x20000035ff412230 */ /* 0x000fc40000004100 */
[----:B------:R-:W-:-:S04]  /*0d80*/  @P2 HADD2.F32 R64, -RZ, R52.H1_H1 ;  /* 0x30000034ff402230 */ /* 0x000fc80000004100 */
[----:B------:R-:W0:Y:S01]  /*0d90*/  @P2 LDC R105, c[0x0][0x40c] ;  /* 0x00010300ff692b82 */ /* 0x000e220000000800 */
[----:B-1----:R-:W-:Y:S01]  /*0da0*/  @P2 FMUL.FTZ R71, R65, R66 ;  /* 0x0000004241472220 */ /* 0x002fe20000410000 */
[----:B------:R-:W-:-:S06]  /*0db0*/  HFMA2 R66, -RZ, RZ, 0, 0 ;  /* 0x00000000ff427431 */ /* 0x000fcc00000001ff */
[----:B------:R-:W1:Y:S01]  /*0dc0*/  @P2 LDC R69, c[0x0][0x40c] ;  /* 0x00010300ff452b82 */ /* 0x000e620000000800 */
[----:B--2---:R-:W-:Y:S01]  /*0dd0*/  @P2 FMUL.FTZ R107, R102, R107 ;  /* 0x0000006b666b2220 */ /* 0x004fe20000410000 */
[----:B------:R-:W-:-:S05]  /*0de0*/  @P2 HADD2.F32 R102, -RZ, R13.H0_H0 ;  /* 0x2000000dff662230 */ /* 0x000fca0000004100 */
[----:B------:R-:W-:Y:S01]  /*0df0*/  @P2 FMUL.FTZ R66, R71, R102 ;  /* 0x0000006647422220 */ /* 0x000fe20000410000 */
[----:B------:R-:W2:Y:S01]  /*0e00*/  @P2 LDC R109, c[0x0][0x40c] ;  /* 0x00010300ff6d2b82 */ /* 0x000ea20000000800 */
[----:B---3--:R-:W-:Y:S01]  /*0e10*/  @P2 FMUL.FTZ R101, R68, R101 ;  /* 0x0000006544652220 */ /* 0x008fe20000410000 */
[----:B------:R-:W-:Y:S02]  /*0e20*/  @P2 HADD2.F32 R68, -RZ, R12.H0_H0 ;  /* 0x2000000cff442230 */ /* 0x000fe40000004100 */
[----:B------:R-:W-:-:S04]  /*0e30*/  @P2 HADD2.F32 R102, -RZ, R13.H1_H1 ;  /* 0x3000000dff662230 */ /* 0x000fc80000004100 */
[----:B------:R-:W3:Y:S01]  /*0e40*/  @P2 LDC R111, c[0x0][0x40c] ;  /* 0x00010300ff6f2b82 */ /* 0x000ee20000000800 */
[----:B0-----:R-:W-:Y:S01]  /*0e50*/  @P2 FMUL.FTZ R105, R70, R105 ;  /* 0x0000006946692220 */ /* 0x001fe20000410000 */
[----:B------:R-:W-:Y:S02]  /*0e60*/  @P2 HADD2.F32 R70, -RZ, R12.H1_H1 ;  /* 0x3000000cff462230 */ /* 0x000fe40000004100 */
[----:B-1----:R-:W-:Y:S01]  /*0e70*/  @P2 FMUL.FTZ R69, R64, R69 ;  /* 0x0000004540452220 */ /* 0x002fe20000410000 */
[----:B------:R-:W-:Y:S02]  /*0e80*/  CS2R R64, SRZ ;  /* 0x0000000000407805 */ /* 0x000fe4000001ff00 */
[----:B------:R-:W-:Y:S01]  /*0e90*/  @P2 FMUL.FTZ R64, R67, R68 ;  /* 0x0000004443402220 */ /* 0x000fe20000410000 */
[----:B------:R-:W-:Y:S01]  /*0ea0*/  @P2 FMUL.FTZ R65, R69, R70 ;  /* 0x0000004645412220 */ /* 0x000fe20000410000 */
[----:B------:R-:W-:Y:S02]  /*0eb0*/  CS2R R68, SRZ ;  /* 0x0000000000447805 */ /* 0x000fe4000001ff00 */
[----:B------:R-:W-:-:S02]  /*0ec0*/  CS2R R70, SRZ ;  /* 0x0000000000467805 */ /* 0x000fc4000001ff00 */
[----:B------:R-:W-:Y:S01]  /*0ed0*/  MOV R67, RZ ;  /* 0x000000ff00437202 */ /* 0x000fe20000000f00 */
[----:B--2---:R-:W-:Y:S01]  /*0ee0*/  @P2 FMUL.FTZ R109, R104, R109 ;  /* 0x0000006d686d2220 */ /* 0x004fe20000410000 */
[--C-:B------:R-:W-:Y:S02]  /*0ef0*/  @P2 HADD2.F32 R104, -RZ, R14.reuse.H0_H0 ;  /* 0x2000000eff682230 */ /* 0x100fe40000004100 */
[----:B------:R-:W-:Y:S01]  /*0f00*/  @P2 FMUL.FTZ R67, R101, R102 ;  /* 0x0000006665432220 */ /* 0x000fe20000410000 */
[----:B------:R-:W-:Y:S02]  /*0f10*/  @P2 FMUL.FTZ R70, R109, R108 ;  /* 0x0000006c6d462220 */ /* 0x000fe40000410000 */
[----:B------:R-:W-:Y:S01]  /*0f20*/  @P2 FMUL.FTZ R68, R105, R104 ;  /* 0x0000006869442220 */ /* 0x000fe20000410000 */
[----:B---3--:R-:W-:Y:S01]  /*0f30*/  @P2 FMUL.FTZ R111, R106, R111 ;  /* 0x0000006f6a6f2220 */ /* 0x008fe20000410000 */
[----:B------:R-:W-:-:S03]  /*0f40*/  @P2 HADD2.F32 R106, -RZ, R14.H1_H1 ;  /* 0x3000000eff6a2230 */ /* 0x000fc60000004100 */
[----:B------:R-:W-:Y:S02]  /*0f50*/  @P2 FMUL.FTZ R71, R111, R110 ;  /* 0x0000006e6f472220 */ /* 0x000fe40000410000 */
[----:B------:R-:W-:-:S07]  /*0f60*/  @P2 FMUL.FTZ R69, R107, R106 ;  /* 0x0000006a6b452220 */ /* 0x000fce0000410000 */
.L_x_22331:
[----:B------:R-:W-:Y:S05]  /*0f70*/  BSYNC.RECONVERGENT B1 ;  /* 0x0000000000017941 */ /* 0x000fea0003800200 */
.L_x_22329:
[----:B------:R-:W0:Y:S01]  /*0f80*/  LDC.64 R104, c[0x0][0x3a8] ;  /* 0x0000ea00ff687b82 */ /* 0x000e220000000a00 */
[----:B------:R-:W-:Y:S01]  /*0f90*/  IADD3 R99, PT, PT, R99, 0x20, RZ ;  /* 0x0000002063637810 */ /* 0x000fe20007ffe0ff */
[C---:B0-----:R-:W-:Y:S01]  /*0fa0*/  IMAD.WIDE.U32 R104, R98.reuse, 0x20, R104 ;  /* 0x0000002062687825 */ /* 0x041fe200078e0068 */
[----:B------:R-:W-:-:S04]  /*0fb0*/  IADD3 R98, PT, PT, R98, 0x20, RZ ;  /* 0x0000002062627810 */ /* 0x000fc80007ffe0ff */
[----:B------:R0:W-:Y:S04]  /*0fc0*/  STG.E.128 desc[UR6][R104.64], R64 ;  /* 0x0000004068007986 */ /* 0x0001e8000c101d06 */
[----:B------:R0:W-:Y:S02]  /*0fd0*/  STG.E.128 desc[UR6][R104.64+0x10], R68 ;  /* 0x0000104468007986 */ /* 0x0001e4000c101d06 */
.L_x_22326:
[----:B------:R-:W-:Y:S05]  /*0fe0*/  BSYNC.RECONVERGENT B0 ;  /* 0x0000000000007941 */ /* 0x000fea0003800200 */
.L_x_22325:
        /* <DEDUP_REMOVED lines=16> */
[----:B------:R-:W2:Y:S01]  /*10f0*/  @P1 LDC R79, c[0x0][0x40c] ;  /* 0x00010300ff4f1b82 */ /* 0x000ea20000000800 */
[--C-:B-----5:R-:W-:Y:S02]  /*1100*/  @P1 HADD2.F32 R78, -RZ, R53.reuse.H0_H0 ;  /* 0x20000035ff4e1230 */ /* 0x120fe40000004100 */
[----:B------:R-:W-:Y:S02]  /*1110*/  @P1 HADD2.F32 R101, -RZ, R53.H1_H1 ;  /* 0x30000035ff651230 */ /* 0x000fe40000004100 */
[--C-:B-1----:R-:W-:Y:S02]  /*1120*/  @P1 HADD2.F32 R74, -RZ, R52.reuse.H1_H1 ;  /* 0x30000034ff4a1230 */ /* 0x102fe40000004100 */
[----:B------:R-:W-:Y:S01]  /*1130*/  @P1 HADD2.F32 R72, -RZ, R52.H0_H0 ;  /* 0x20000034ff481230 */ /* 0x000fe20000004100 */
[----:B------:R-:W1:Y:S08]  /*1140*/  @P1 LDC R102, c[0x0][0x40c] ;  /* 0x00010300ff661b82 */ /* 0x000e700000000800 */
[----:B------:R-:W3:Y:S08]  /*1150*/  @P1 LDC R75, c[0x0][0x40c] ;  /* 0x00010300ff4b1b82 */ /* 0x000ef00000000800 */
[----:B0-----:R-:W0:Y:S01]  /*1160*/  @P1 LDC R104, c[0x0][0x40c] ;  /* 0x00010300ff681b82 */ /* 0x001e220000000800 */
[----:B--2---:R-:W-:Y:S01]  /*1170*/  @P1 FMUL.FTZ R107, R78, R79 ;  /* 0x0000004f4e6b1220 */ /* 0x004fe20000410000 */
[----:B------:R-:W-:-:S02]  /*1180*/  @P1 HADD2.F32 R79, -RZ, R54.H1_H1 ;  /* 0x30000036ff4f1230 */ /* 0x000fc40000004100 */
[----:B------:R-:W-:-:S04]  /*1190*/  @P1 HADD2.F32 R78, -RZ, R54.H0_H0 ;  /* 0x20000036ff4e1230 */ /* 0x000fc80000004100 */
[----:B------:R-:W2:Y:S01]  /*11a0*/  @P1 LDC R73, c[0x0][0x40c] ;  /* 0x00010300ff491b82 */ /* 0x000ea20000000800 */
[----:B-1----:R-:W-:Y:S01]  /*11b0*/  @P1 FMUL.FTZ R106, R101, R102 ;  /* 0x00000066656a1220 */ /* 0x002fe20000410000 */
[----:B------:R-:W-:Y:S02]  /*11c0*/  @P1 HADD2.F32 R101, -RZ, R55.H0_H0 ;  /* 0x20000037ff651230 */ /* 0x000fe40000004100 */
[----:B------:R-:W-:-:S04]  /*11d0*/  @P1 HADD2.F32 R102, -RZ, R25.H1_H1 ;  /* 0x30000019ff661230 */ /* 0x000fc80000004100 */
[----:B------:R-:W1:Y:S01]  /*11e0*/  @P1 LDC R105, c[0x0][0x40c] ;  /* 0x00010300ff691b82 */ /* 0x000e620000000800 */
[----:B---3--:R-:W-:Y:S01]  /*11f0*/  @P1 FMUL.FTZ R76, R74, R75 ;  /* 0x0000004b4a4c1220 */ /* 0x008fe20000410000 */
[--C-:B------:R-:W-:Y:S02]  /*1200*/  @P1 HADD2.F32 R74, -RZ, R24.reuse.H1_H1 ;  /* 0x30000018ff4a1230 */ /* 0x100fe40000004100 */
[----:B------:R-:W-:-:S04]  /*1210*/  @P1 HADD2.F32 R75, -RZ, R24.H0_H0 ;  /* 0x20000018ff4b1230 */ /* 0x000fc80000004100 */
[----:B------:R-:W3:Y:S01]  /*1220*/  @P1 LDC R110, c[0x0][0x40c] ;  /* 0x00010300ff6e1b82 */ /* 0x000ee20000000800 */
[----:B0-----:R-:W-:Y:S01]  /*1230*/  @P1 FMUL.FTZ R108, R79, R104 ;  /* 0x000000684f6c1220 */ /* 0x001fe20000410000 */
[----:B------:R-:W-:Y:S02]  /*1240*/  @P1 HADD2.F32 R79, -RZ, R25.H0_H0 ;  /* 0x20000019ff4f1230 */ /* 0x000fe40000004100 */
[--C-:B------:R-:W-:Y:S02]  /*1250*/  @P1 HADD2.F32 R104, -RZ, R26.reuse.H1_H1 ;  /* 0x3000001aff681230 */ /* 0x100fe40000004100 */
[----:B--2---:R-:W-:Y:S01]  /*1260*/  @P1 FMUL.FTZ R77, R72, R73 ;  /* 0x00000049484d1220 */ /* 0x004fe20000410000 */
        /* <DEDUP_REMOVED lines=8> */
[----:B------:R-:W-:Y:S01]  /*12f0*/  @P1 HADD2.F32 R105, -RZ, R27.H0_H0 ;  /* 0x2000001bff691230 */ /* 0x000fe20000004100 */
[----:B------:R-:W-:Y:S01]  /*1300*/  MOV R76, R60 ;  /* 0x0000003c004c7202 */ /* 0x000fe20000000f00 */
[----:B------:R-:W-:Y:S01]  /*1310*/  @P1 FFMA.FTZ R75, R106, R102, R59 ;  /* 0x000000666a4b1223 */ /* 0x000fe2000001003b */
[----:B------:R-:W-:Y:S01]  /*1320*/  MOV R77, R61 ;  /* 0x0000003d004d7202 */ /* 0x000fe20000000f00 */
[----:B------:R-:W-:Y:S01]  /*1330*/  @P1 FFMA.FTZ R77, R108, R104, R61 ;  /* 0x000000686c4d1223 */ /* 0x000fe2000001003d */
[----:B------:R-:W-:Y:S01]  /*1340*/  MOV R78, R62 ;  /* 0x0000003e004e7202 */ /* 0x000fe20000000f00 */
[----:B---3--:R-:W-:Y:S01]  /*1350*/  @P1 FMUL.FTZ R111, R101, R110 ;  /* 0x0000006e656f1220 */ /* 0x008fe20000410000 */
[----:B------:R-:W-:Y:S01]  /*1360*/  @P1 HADD2.F32 R101, -RZ, R26.H0_H0 ;  /* 0x2000001aff651230 */ /* 0x000fe20000004100 */
[----:B------:R-:W-:-:S02]  /*1370*/  MOV R79, R63 ;  /* 0x0000003f004f7202 */ /* 0x000fc40000000f00 */
[----:B------:R-:W-:Y:S02]  /*1380*/  @P1 FFMA.FTZ R78, R111, R105, R62 ;  /* 0x000000696f4e1223 */ /* 0x000fe4000001003e */
[----:B------:R-:W-:Y:S01]  /*1390*/  @P1 FFMA.FTZ R76, R109, R101, R60 ;  /* 0x000000656d4c1223 */ /* 0x000fe2000001003c */
[----:B------:R-:W-:Y:S06]  /*13a0*/  @!P1 BRA `(.L_x_22336) ;  /* 0x0000000000c89947 */ /* 0x000fec0003800000 */
[----:B------:R-:W-:Y:S02]  /*13b0*/  HADD2.F32 R79, -RZ, R55.H1_H1 ;  /* 0x30000037ff4f7230 */ /* 0x000fe40000004100 */
[----:B------:R-:W-:-:S03]  /*13c0*/  HADD2.F32 R102, -RZ, R27.H1_H1 ;  /* 0x3000001bff667230 */ /* 0x000fc60000004100 */
[----:B------:R-:W-:-:S04]  /*13d0*/  FMUL.FTZ R104, R79, UR10 ;  /* 0x0000000a4f687c20 */ /* 0x000fc80008410000 */
[----:B------:R-:W-:Y:S01]  /*13e0*/  FFMA.FTZ R79, R104, R102, R63 ;  /* 0x00000066684f7223 */ /* 0x000fe2000001003f */
[----:B------:R-:W-:Y:S06]  /*13f0*/  BRA `(.L_x_22336) ;  /* 0x0000000000b47947 */ /* 0x000fec0003800000 */
.L_x_22335:
[----:B-1----:R-:W1:Y:S01]  /*1400*/  @P2 LDC R73, c[0x0][0x40c] ;  /* 0x00010300ff492b82 */ /* 0x002e620000000800 */
[----:B-----5:R-:W-:Y:S02]  /*1410*/  @P2 HADD2.F32 R72, -RZ, R52.H0_H0 ;  /* 0x20000034ff482230 */ /* 0x020fe40000004100 */
[--C-:B------:R-:W-:Y:S02]  /*1420*/  @P2 HADD2.F32 R102, -RZ, R54.reuse.H1_H1 ;  /* 0x30000036ff662230 */ /* 0x100fe40000004100 */
[----:B------:R-:W-:Y:S02]  /*1430*/  @P2 HADD2.F32 R76, -RZ, R53.H1_H1 ;  /* 0x30000035ff4c2230 */ /* 0x000fe40000004100 */
[----:B------:R-:W-:Y:S01]  /*1440*/  @P2 HADD2.F32 R78, -RZ, R54.H0_H0 ;  /* 0x20000036ff4e2230 */ /* 0x000fe20000004100 */
[----:B------:R-:W2:Y:S01]  /*1450*/  @P2 LDC R74, c[0x0][0x40c] ;  /* 0x00010300ff4a2b82 */ /* 0x000ea20000000800 */
[--C-:B0-----:R-:W-:Y:S02]  /*1460*/  @P2 HADD2.F32 R104, -RZ, R55.reuse.H0_H0 ;  /* 0x20000037ff682230 */ /* 0x101fe40000004100 */
[----:B------:R-:W-:-:S02]  /*1470*/  @P2 HADD2.F32 R106, -RZ, R55.H1_H1 ;  /* 0x30000037ff6a2230 */ /* 0x000fc40000004100 */
[--C-:B------:R-:W-:Y:S02]  /*1480*/  @P2 HADD2.F32 R108, -RZ, R27.reuse.H0_H0 ;  /* 0x2000001bff6c2230 */ /* 0x100fe40000004100 */
[----:B------:R-:W-:Y:S01]  /*1490*/  @P2 HADD2.F32 R110, -RZ, R27.H1_H1 ;  /* 0x3000001bff6e2230 */ /* 0x000fe20000004100 */
[----:B------:R-:W0:Y:S08]  /*14a0*/  @P2 LDC R107, c[0x0][0x40c] ;  /* 0x00010300ff6b2b82 */ /* 0x000e300000000800 */
[----:B------:R-:W3:Y:S01]  /*14b0*/  @P2 LDC R101, c[0x0][0x40c] ;  /* 0x00010300ff652b82 */ /* 0x000ee20000000800 */
[----:B-1----:R-:W-:Y:S01]  /*14c0*/  @P2 FMUL.FTZ R75, R72, R73 ;  /* 0x00000049484b2220 */ /* 0x002fe20000410000 */
[----:B------:R-:W-:-:S02]  /*14d0*/  @P2 HADD2.F32 R73, -RZ, R53.H0_H0 ;  /* 0x20000035ff492230 */ /* 0x000fc40000004100 */
[----:B------:R-:W-:-:S04]  /*14e0*/  @P2 HADD2.F32 R72, -RZ, R52.H1_H1 ;  /* 0x30000034ff482230 */ /* 0x000fc80000004100 */
[----:B------:R-:W1:Y:S01]  /*14f0*/  @P2 LDC R105, c[0x0][0x40c] ;  /* 0x00010300ff692b82 */ /* 0x000e620000000800 */
[----:B--2---:R-:W-:Y:S01]  /*1500*/  @P2 FMUL.FTZ R79, R73, R74 ;  /* 0x0000004a494f2220 */ /* 0x004fe20000410000 */
[----:B------:R-:W-:-:S06]  /*1510*/  HFMA2 R74, -RZ, RZ, 0, 0 ;  /* 0x00000000ff4a7431 */ /* 0x000fcc00000001ff */
[----:B------:R-:W2:Y:S01]  /*1520*/  @P2 LDC R77, c[0x0][0x40c] ;  /* 0x00010300ff4d2b82 */ /* 0x000ea20000000800 */
[----:B0-----:R-:W-:Y:S01]  /*1530*/  @P2 FMUL.FTZ R107, R102, R107 ;  /* 0x0000006b666b2220 */ /* 0x001fe20000410000 */
[----:B------:R-:W-:-:S05]  /*1540*/  @P2 HADD2.F32 R102, -RZ, R25.H0_H0 ;  /* 0x20000019ff662230 */ /* 0x000fca0000004100 */
[----:B------:R-:W-:Y:S01]  /*1550*/  @P2 FMUL.FTZ R74, R79, R102 ;  /* 0x000000664f4a2220 */ /* 0x000fe20000410000 */
[----:B------:R-:W0:Y:S01]  /*1560*/  @P2 LDC R109, c[0x0][0x40c] ;  /* 0x00010300ff6d2b82 */ /* 0x000e220000000800 */
[----:B---3--:R-:W-:Y:S01]  /*1570*/  @P2 FMUL.FTZ R101, R76, R101 ;  /* 0x000000654c652220 */ /* 0x008fe20000410000 */
[----:B------:R-:W-:Y:S02]  /*1580*/  @P2 HADD2.F32 R76, -RZ, R24.H0_H0 ;  /* 0x20000018ff4c2230 */ /* 0x000fe40000004100 */
[----:B------:R-:W-:-:S04]  /*1590*/  @P2 HADD2.F32 R102, -RZ, R25.H1_H1 ;  /* 0x30000019ff662230 */ /* 0x000fc80000004100 */
[----:B------:R-:W3:Y:S01]  /*15a0*/  @P2 LDC R111, c[0x0][0x40c] ;  /* 0x00010300ff6f2b82 */ /* 0x000ee20000000800 */
[----:B-1----:R-:W-:Y:S01]  /*15b0*/  @P2 FMUL.FTZ R105, R78, R105 ;  /* 0x000000694e692220 */ /* 0x002fe20000410000 */
[----:B------:R-:W-:Y:S02]  /*15c0*/  @P2 HADD2.F32 R78, -RZ, R24.H1_H1 ;  /* 0x30000018ff4e2230 */ /* 0x000fe40000004100 */
[----:B--2---:R-:W-:Y:S01]  /*15d0*/  @P2 FMUL.FTZ R77, R72, R77 ;  /* 0x0000004d484d2220 */ /* 0x004fe20000410000 */
[----:B------:R-:W-:Y:S02]  /*15e0*/  CS2R R72, SRZ ;  /* 0x0000000000487805 */ /* 0x000fe4000001ff00 */
[----:B------:R-:W-:Y:S01]  /*15f0*/  @P2 FMUL.FTZ R72, R75, R76 ;  /* 0x0000004c4b482220 */ /* 0x000fe20000410000 */
[----:B------:R-:W-:Y:S01]  /*1600*/  @P2 FMUL.FTZ R73, R77, R78 ;  /* 0x0000004e4d492220 */ /* 0x000fe20000410000 */
[----:B------:R-:W-:Y:S02]  /*1610*/  CS2R R76, SRZ ;  /* 0x00000000004c7805 */ /* 0x000fe4000001ff00 */
[----:B------:R-:W-:-:S02]  /*1620*/  CS2R R78, SRZ ;  /* 0x00000000004e7805 */ /* 0x000fc4000001ff00 */
[----:B------:R-:W-:Y:S01]  /*1630*/  MOV R75, RZ ;  /* 0x000000ff004b7202 */ /* 0x000fe20000000f00 */
[----:B0-----:R-:W-:Y:S01]  /*1640*/  @P2 FMUL.FTZ R109, R104, R109 ;  /* 0x0000006d686d2220 */ /* 0x001fe20000410000 */
        /* <DEDUP_REMOVED lines=8> */
.L_x_22336:
[----:B------:R-:W-:Y:S05]  /*16d0*/  BSYNC.RECONVERGENT B1 ;  /* 0x0000000000017941 */ /* 0x000fea0003800200 */
.L_x_22334:
[----:B------:R-:W0:Y:S01]  /*16e0*/  LDC.64 R104, c[0x0][0x3a8] ;  /* 0x0000ea00ff687b82 */ /* 0x000e220000000a00 */
[----:B------:R-:W-:Y:S01]  /*16f0*/  IADD3 R99, PT, PT, R99, 0x20, RZ ;  /* 0x0000002063637810 */ /* 0x000fe20007ffe0ff */
[C---:B0-----:R-:W-:Y:S01]  /*1700*/  IMAD.WIDE.U32 R104, R98.reuse, 0x20, R104 ;  /* 0x0000002062687825 */ /* 0x041fe200078e0068 */
[----:B------:R-:W-:-:S04]  /*1710*/  IADD3 R98, PT, PT, R98, 0x20, RZ ;  /* 0x0000002062627810 */ /* 0x000fc80007ffe0ff */
[----:B------:R1:W-:Y:S04]  /*1720*/  STG.E.128 desc[UR6][R104.64], R72 ;  /* 0x0000004868007986 */ /* 0x0003e8000c101d06 */
[----:B------:R1:W-:Y:S02]  /*1730*/  STG.E.128 desc[UR6][R104.64+0x10], R76 ;  /* 0x0000104c68007986 */ /* 0x0003e4000c101d06 */
.L_x_22333:
[----:B------:R-:W-:Y:S05]  /*1740*/  BSYNC.RECONVERGENT B0 ;  /* 0x0000000000007941 */ /* 0x000fea0003800200 */
.L_x_22332:
        /* <DEDUP_REMOVED lines=16> */
[----:B------:R-:W3:Y:S01]  /*1850*/  @P1 LDC R87, c[0x0][0x40c] ;  /* 0x00010300ff571b82 */ /* 0x000ee20000000800 */
[--C-:B-----5:R-:W-:Y:S02]  /*1860*/  @P1 HADD2.F32 R86, -RZ, R53.reuse.H0_H0 ;  /* 0x20000035ff561230 */ /* 0x120fe40000004100 */
[----:B------:R-:W-:Y:S02]  /*1870*/  @P1 HADD2.F32 R101, -RZ, R53.H1_H1 ;  /* 0x30000035ff651230 */ /* 0x000fe40000004100 */
[--C-:B--2---:R-:W-:Y:S02]  /*1880*/  @P1 HADD2.F32 R82, -RZ, R52.reuse.H1_H1 ;  /* 0x30000034ff521230 */ /* 0x104fe40000004100 */
[----:B------:R-:W-:Y:S01]  /*1890*/  @P1 HADD2.F32 R80, -RZ, R52.H0_H0 ;  /* 0x20000034ff501230 */ /* 0x000fe20000004100 */
[----:B------:R-:W2:Y:S08]  /*18a0*/  @P1 LDC R102, c[0x0][0x40c] ;  /* 0x00010300ff661b82 */ /* 0x000eb00000000800 */
[----:B------:R-:W4:Y:S08]  /*18b0*/  @P1 LDC R83, c[0x0][0x40c] ;  /* 0x00010300ff531b82 */ /* 0x000f300000000800 */
[----:B01----:R-:W0:Y:S01]  /*18c0*/  @P1 LDC R104, c[0x0][0x40c] ;  /* 0x00010300ff681b82 */ /* 0x003e220000000800 */
[----:B---3--:R-:W-:Y:S01]  /*18d0*/  @P1 FMUL.FTZ R107, R86, R87 ;  /* 0x00000057566b1220 */ /* 0x008fe20000410000 */
[----:B------:R-:W-:-:S02]  /*18e0*/  @P1 HADD2.F32 R87, -RZ, R54.H1_H1 ;  /* 0x30000036ff571230 */ /* 0x000fc40000004100 */
[----:B------:R-:W-:-:S04]  /*18f0*/  @P1 HADD2.F32 R86, -RZ, R54.H0_H0 ;  /* 0x20000036ff561230 */ /* 0x000fc80000004100 */
[----:B------:R-:W1:Y:S01]  /*1900*/  @P1 LDC R81, c[0x0][0x40c] ;  /* 0x00010300ff511b82 */ /* 0x000e620000000800 */
[----:B--2---:R-:W-:Y:S01]  /*1910*/  @P1 FMUL.FTZ R106, R101, R102 ;  /* 0x00000066656a1220 */ /* 0x004fe20000410000 */
[----:B------:R-:W-:Y:S02]  /*1920*/  @P1 HADD2.F32 R101, -RZ, R55.H0_H0 ;  /* 0x20000037ff651230 */ /* 0x000fe40000004100 */
[----:B------:R-:W-:-:S04]  /*1930*/  @P1 HADD2.F32 R102, -RZ, R37.H1_H1 ;  /* 0x30000025ff661230 */ /* 0x000fc80000004100 */
[----:B------:R-:W2:Y:S01]  /*1940*/  @P1 LDC R105, c[0x0][0x40c] ;  /* 0x00010300ff691b82 */ /* 0x000ea20000000800 */
[----:B----4-:R-:W-:Y:S01]  /*1950*/  @P1 FMUL.FTZ R84, R82, R83 ;  /* 0x0000005352541220 */ /* 0x010fe20000410000 */
[--C-:B------:R-:W-:Y:S02]  /*1960*/  @P1 HADD2.F32 R82, -RZ, R36.reuse.H1_H1 ;  /* 0x30000024ff521230 */ /* 0x100fe40000004100 */
[----:B------:R-:W-:-:S04]  /*1970*/  @P1 HADD2.F32 R83, -RZ, R36.H0_H0 ;  /* 0x20000024ff531230 */ /* 0x000fc80000004100 */
[----:B------:R-:W3:Y:S01]  /*1980*/  @P1 LDC R110, c[0x0][0x40c] ;  /* 0x00010300ff6e1b82 */ /* 0x000ee20000000800 */
[----:B0-----:R-:W-:Y:S01]  /*1990*/  @P1 FMUL.FTZ R108, R87, R104 ;  /* 0x00000068576c1220 */ /* 0x001fe20000410000 */
[----:B------:R-:W-:Y:S02]  /*19a0*/  @P1 HADD2.F32 R87, -RZ, R37.H0_H0 ;  /* 0x20000025ff571230 */ /* 0x000fe40000004100 */
[--C-:B------:R-:W-:Y:S02]  /*19b0*/  @P1 HADD2.F32 R104, -RZ, R38.reuse.H1_H1 ;  /* 0x30000026ff681230 */ /* 0x100fe40000004100 */
[----:B-1----:R-:W-:Y:S01]  /*19c0*/  @P1 FMUL.FTZ R85, R80, R81 ;  /* 0x0000005150551220 */ /* 0x002fe20000410000 */
[----:B------:R-:W-:Y:S01]  /*19d0*/  MOV R81, R57 ;  /* 0x0000003900517202 */ /* 0x000fe20000000f00 */
[----:B------:R-:W-:Y:S01]  /*19e0*/  @P1 FFMA.FTZ R81, R84, R82, R57 ;  /* 0x0000005254511223 */ /* 0x000fe20000010039 */
[----:B------:R-:W-:Y:S01]  /*19f0*/  MOV R80, R56 ;  /* 0x0000003800507202 */ /* 0x000fe20000000f00 */
[----:B------:R-:W-:Y:S01]  /*1a00*/  @P1 FFMA.FTZ R80, R85, R83, R56 ;  /* 0x0000005355501223 */ /* 0x000fe20000010038 */
[----:B------:R-:W-:Y:S01]  /*1a10*/  MOV R82, R58 ;  /* 0x0000003a00527202 */ /* 0x000fe20000000f00 */
[----:B------:R-:W-:Y:S01]  /*1a20*/  @P1 FFMA.FTZ R82, R107, R87, R58 ;  /* 0x000000576b521223 */ /* 0x000fe2000001003a */
[----:B------:R-:W-:Y:S01]  /*1a30*/  MOV R83, R59 ;  /* 0x0000003b00537202 */ /* 0x000fe20000000f00 */
[----:B--2---:R-:W-:Y:S01]  /*1a40*/  @P1 FMUL.FTZ R109, R86, R105 ;  /* 0x00000069566d1220 */ /* 0x004fe20000410000 */
        /* <DEDUP_REMOVED lines=17> */
.L_x_22340:
[----:B--2---:R-:W2:Y:S01]  /*1b60*/  @P2 LDC R81, c[0x0][0x40c] ;  /* 0x00010300ff512b82 */ /* 0x004ea20000000800 */
[----:B-----5:R-:W-:Y:S02]  /*1b70*/  @P2 HADD2.F32 R80, -RZ, R52.H0_H0 ;  /* 0x20000034ff502230 */ /* 0x020fe40000004100 */
[--C-:B------:R-:W-:Y:S02]  /*1b80*/  @P2 HADD2.F32 R102, -RZ, R54.reuse.H1_H1 ;  /* 0x30000036ff662230 */ /* 0x100fe40000004100 */
[----:B------:R-:W-:Y:S02]  /*1b90*/  @P2 HADD2.F32 R84, -RZ, R53.H1_H1 ;  /* 0x30000035ff542230 */ /* 0x000fe40000004100 */
[----:B------:R-:W-:Y:S01]  /*1ba0*/  @P2 HADD2.F32 R86, -RZ, R54.H0_H0 ;  /* 0x20000036ff562230 */ /* 0x000fe20000004100 */
[----:B------:R-:W3:Y:S01]  /*1bb0*/  @P2 LDC R82, c[0x0][0x40c] ;  /* 0x00010300ff522b82 */ /* 0x000ee20000000800 */
[--C-:B01----:R-:W-:Y:S02]  /*1bc0*/  @P2 HADD2.F32 R104, -RZ, R55.reuse.H0_H0 ;  /* 0x20000037ff682230 */ /* 0x103fe40000004100 */
[----:B------:R-:W-:-:S02]  /*1bd0*/  @P2 HADD2.F32 R106, -RZ, R55.H1_H1 ;  /* 0x30000037ff6a2230 */ /* 0x000fc40000004100 */
[--C-:B------:R-:W-:Y:S02]  /*1be0*/  @P2 HADD2.F32 R108, -RZ, R39.reuse.H0_H0 ;  /* 0x20000027ff6c2230 */ /* 0x100fe40000004100 */
[----:B------:R-:W-:Y:S01]  /*1bf0*/  @P2 HADD2.F32 R110, -RZ, R39.H1_H1 ;  /* 0x30000027ff6e2230 */ /* 0x000fe20000004100 */
[----:B------:R-:W0:Y:S08]  /*1c00*/  @P2 LDC R107, c[0x0][0x40c] ;  /* 0x00010300ff6b2b82 */ /* 0x000e300000000800 */
[----:B------:R-:W1:Y:S01]  /*1c10*/  @P2 LDC R101, c[0x0][0x40c] ;  /* 0x00010300ff652b82 */ /* 0x000e620000000800 */
[----:B--2---:R-:W-:Y:S01]  /*1c20*/  @P2 FMUL.FTZ R83, R80, R81 ;  /* 0x0000005150532220 */ /* 0x004fe20000410000 */
[----:B------:R-:W-:-:S02]  /*1c30*/  @P2 HADD2.F32 R81, -RZ, R53.H0_H0 ;  /* 0x20000035ff512230 */ /* 0x000fc40000004100 */
[----:B------:R-:W-:-:S04]  /*1c40*/  @P2 HADD2.F32 R80, -RZ, R52.H1_H1 ;  /* 0x30000034ff502230 */ /* 0x000fc80000004100 */
[----:B------:R-:W2:Y:S01]  /*1c50*/  @P2 LDC R105, c[0x0][0x40c] ;  /* 0x00010300ff692b82 */ /* 0x000ea20000000800 */
[----:B---3--:R-:W-:Y:S01]  /*1c60*/  @P2 FMUL.FTZ R87, R81, R82 ;  /* 0x0000005251572220 */ /* 0x008fe20000410000 */
[----:B------:R-:W-:-:S06]  /*1c70*/  HFMA2 R82, -RZ, RZ, 0, 0 ;  /* 0x00000000ff527431 */ /* 0x000fcc00000001ff */
[----:B------:R-:W3:Y:S01]  /*1c80*/  @P2 LDC R85, c[0x0][0x40c] ;  /* 0x00010300ff552b82 */ /* 0x000ee20000000800 */
[----:B0-----:R-:W-:Y:S01]  /*1c90*/  @P2 FMUL.FTZ R107, R102, R107 ;  /* 0x0000006b666b2220 */ /* 0x001fe20000410000 */
[----:B------:R-:W-:-:S05]  /*1ca0*/  @P2 HADD2.F32 R102, -RZ, R37.H0_H0 ;  /* 0x20000025ff662230 */ /* 0x000fca0000004100 */
[----:B------:R-:W-:Y:S01]  /*1cb0*/  @P2 FMUL.FTZ R82, R87, R102 ;  /* 0x0000006657522220 */ /* 0x000fe20000410000 */
[----:B------:R-:W0:Y:S01]  /*1cc0*/  @P2 LDC R109, c[0x0][0x40c] ;  /* 0x00010300ff6d2b82 */ /* 0x000e220000000800 */
[----:B-1----:R-:W-:Y:S01]  /*1cd0*/  @P2 FMUL.FTZ R101, R84, R101 ;  /* 0x0000006554652220 */ /* 0x002fe20000410000 */
[----:B------:R-:W-:Y:S02]  /*1ce0*/  @P2 HADD2.F32 R84, -RZ, R36.H0_H0 ;  /* 0x20000024ff542230 */ /* 0x000fe40000004100 */
[----:B------:R-:W-:-:S04]  /*1cf0*/  @P2 HADD2.F32 R102, -RZ, R37.H1_H1 ;  /* 0x30000025ff662230 */ /* 0x000fc80000004100 */
[----:B------:R-:W1:Y:S01]  /*1d00*/  @P2 LDC R111, c[0x0][0x40c] ;  /* 0x00010300ff6f2b82 */ /* 0x000e620000000800 */
[----:B--2---:R-:W-:Y:S01]  /*1d10*/  @P2 FMUL.FTZ R105, R86, R105 ;  /* 0x0000006956692220 */ /* 0x004fe20000410000 */
[----:B------:R-:W-:Y:S02]  /*1d20*/  @P2 HADD2.F32 R86, -RZ, R36.H1_H1 ;  /* 0x30000024ff562230 */ /* 0x000fe40000004100 */
[----:B---3--:R-:W-:Y:S01]  /*1d30*/  @P2 FMUL.FTZ R85, R80, R85 ;  /* 0x0000005550552220 */ /* 0x008fe20000410000 */
        /* <DEDUP_REMOVED lines=11> */
[----:B-1----:R-:W-:Y:S01]  /*1df0*/  @P2 FMUL.FTZ R111, R106, R111 ;  /* 0x0000006f6a6f2220 */ /* 0x002fe20000410000 */
[----:B------:R-:W-:-:S03]  /*1e00*/  @P2 HADD2.F32 R106, -RZ, R38.H1_H1 ;  /* 0x30000026ff6a2230 */ /* 0x000fc60000004100 */
[----:B------:R-:W-:Y:S02]  /*1e10*/  @P2 FMUL.FTZ R87, R111, R110 ;  /* 0x0000006e6f572220 */ /* 0x000fe40000410000 */
[----:B------:R-:W-:-:S07]  /*1e20*/  @P2 FMUL.FTZ R85, R107, R106 ;  /* 0x0000006a6b552220 */ /* 0x000fce0000410000 */
.L_x_22341:
[----:B------:R-:W-:Y:S05]  /*1e30*/  BSYNC.RECONVERGENT B1 ;  /* 0x0000000000017941 */ /* 0x000fea0003800200 */
.L_x_22339:
[----:B------:R-:W0:Y:S01]  /*1e40*/  LDC.64 R104, c[0x0][0x3a8] ;  /* 0x0000ea00ff687b82 */ /* 0x000e220000000a00 */
[----:B------:R-:W-:Y:S01]  /*1e50*/  IADD3 R99, PT, PT, R99, 0x20, RZ ;  /* 0x0000002063637810 */ /* 0x000fe20007ffe0ff */
[C---:B0-----:R-:W-:Y:S01]  /*1e60*/  IMAD.WIDE.U32 R104, R98.reuse, 0x20, R104 ;  /* 0x0000002062687825 */ /* 0x041fe200078e0068 */
[----:B------:R-:W-:-:S04]  /*1e70*/  IADD3 R98, PT, PT, R98, 0x20, RZ ;  /* 0x0000002062627810 */ /* 0x000fc80007ffe0ff */
[----:B------:R2:W-:Y:S04]  /*1e80*/  STG.E.128 desc[UR6][R104.64], R80 ;  /* 0x0000005068007986 */ /* 0x0005e8000c101d06 */
[----:B------:R2:W-:Y:S02]  /*1e90*/  STG.E.128 desc[UR6][R104.64+0x10], R84 ;  /* 0x0000105468007986 */ /* 0x0005e4000c101d06 */
.L_x_22338:
[----:B------:R-:W-:Y:S05]  /*1ea0*/  BSYNC.RECONVERGENT B0 ;  /* 0x0000000000007941 */ /* 0x000fea0003800200 */
.L_x_22337:
        /* <DEDUP_REMOVED lines=15> */
[----:B------:R-:W0:Y:S01]  /*1fa0*/  @P2 LDC R99, c[0x0][0x40c] ;  /* 0x00010300ff632b82 */ /* 0x000e220000000800 */
[--C-:B-----5:R-:W-:Y:S02]  /*1fb0*/  @P2 HADD2.F32 R94, -RZ, R53.reuse.H1_H1 ;  /* 0x30000035ff5e2230 */ /* 0x120fe40000004100 */
[----:B------:R-:W-:Y:S02]  /*1fc0*/  @P2 HADD2.F32 R92, -RZ, R53.H0_H0 ;  /* 0x20000035ff5c2230 */ /* 0x000fe40000004100 */
[--C-:B------:R-:W-:Y:S02]  /*1fd0*/  @P2 HADD2.F32 R0, -RZ, R52.reuse.H0_H0 ;  /* 0x20000034ff002230 */ /* 0x100fe40000004100 */
[----:B---3--:R-:W-:Y:S01]  /*1fe0*/  @P2 HADD2.F32 R88, -RZ, R52.H1_H1 ;  /* 0x30000034ff582230 */ /* 0x008fe20000004100 */
[----:B------:R-:W3:Y:S08]  /*1ff0*/  @P2 LDC R95, c[0x0][0x40c] ;  /* 0x00010300ff5f2b82 */ /* 0x000ef00000000800 */
[----:B------:R-:W4:Y:S08]  /*2000*/  @P2 LDC R89, c[0x0][0x40c] ;  /* 0x00010300ff592b82 */ /* 0x000f300000000800 */
[----:B------:R-:W4:Y:S01]  /*2010*/  @P2 LDC R91, c[0x0][0x40c] ;  /* 0x00010300ff5b2b82 */ /* 0x000f220000000800 */
[----:B012---:R-:W-:Y:S01]  /*2020*/  @P2 FMUL.FTZ R104, R94, R99 ;  /* 0x000000635e682220 */ /* 0x007fe20000410000 */
[----:B------:R-:W-:-:S02]  /*2030*/  @P2 HADD2.F32 R94, -RZ, R54.H1_H1 ;  /* 0x30000036ff5e2230 */ /* 0x000fc40000004100 */
[----:B------:R-:W-:-:S04]  /*2040*/  @P2 HADD2.F32 R99, -RZ, R50.H0_H0 ;  /* 0x20000032ff632230 */ /* 0x000fc80000004100 */
[----:B------:R-:W0:Y:S01]  /*2050*/  @P2 LDC R109, c[0x0][0x40c] ;  /* 0x00010300ff6d2b82 */ /* 0x000e220000000800 */
[----:B---3--:R-:W-:Y:S01]  /*2060*/  @P2 FMUL.FTZ R105, R92, R95 ;  /* 0x0000005f5c692220 */ /* 0x008fe20000410000 */
[----:B------:R-:W-:Y:S02]  /*2070*/  @P2 HADD2.F32 R95, -RZ, R55.H0_H0 ;  /* 0x20000037ff5f2230 */ /* 0x000fe40000004100 */
[----:B------:R-:W-:-:S04]  /*2080*/  @P2 HADD2.F32 R92, -RZ, R54.H0_H0 ;  /* 0x20000036ff5c2230 */ /* 0x000fc80000004100 */
[----:B------:R-:W1:Y:S01]  /*2090*/  @P2 LDC R102, c[0x0][0x40c] ;  /* 0x00010300ff662b82 */ /* 0x000e620000000800 */
[----:B----4-:R-:W-:Y:S01]  /*20a0*/  @P2 FMUL.FTZ R93, R0, R89 ;  /* 0x00000059005d2220 */ /* 0x010fe20000410000 */
[----:B------:R-:W-:Y:S01]  /*20b0*/  @P2 HADD2.F32 R0, -RZ, R48.H1_H1 ;  /* 0x30000030ff002230 */ /* 0x000fe20000004100 */
[----:B------:R-:W-:-:S05]  /*20c0*/  MOV R89, R57 ;  /* 0x0000003900597202 */ /* 0x000fca0000000f00 */
[----:B------:R-:W2:Y:S01]  /*20d0*/  @P2 LDC R101, c[0x0][0x40c] ;  /* 0x00010300ff652b82 */ /* 0x000ea20000000800 */
[----:B------:R-:W-:Y:S01]  /*20e0*/  @P2 FMUL.FTZ R90, R88, R91 ;  /* 0x0000005b585a2220 */ /* 0x000fe20000410000 */
[----:B------:R-:W-:Y:S01]  /*20f0*/  @P2 HADD2.F32 R91, -RZ, R48.H0_H0 ;  /* 0x20000030ff5b2230 */ /* 0x000fe20000004100 */
[----:B------:R-:W-:Y:S02]  /*2100*/  MOV R88, R56 ;  /* 0x0000003800587202 */ /* 0x000fe40000000f00 */
[----:B------:R-:W-:Y:S01]  /*2110*/  @P2 FFMA.FTZ R89, R90, R0, R57 ;  /* 0x000000005a592223 */ /* 0x000fe20000010039 */
[----:B------:R-:W-:Y:S02]  /*2120*/  @P2 HADD2.F32 R0, -RZ, R49.H1_H1 ;  /* 0x30000031ff002230 */ /* 0x000fe40000004100 */
[----:B------:R-:W-:Y:S01]  /*2130*/  @P2 FFMA.FTZ R88, R93, R91, R56 ;  /* 0x0000005b5d582223 */ /* 0x000fe20000010038 */
[----:B0-----:R-:W-:Y:S01]  /*2140*/  @P2 FMUL.FTZ R106, R94, R109 ;  /* 0x0000006d5e6a2220 */ /* 0x001fe20000410000 */
[----:B------:R-:W-:-:S02]  /*2150*/  MOV R90, R58 ;  /* 0x0000003a005a7202 */ /* 0x000fc40000000f00 */
[----:B------:R-:W-:Y:S01]  /*2160*/  MOV R91, R59 ;  /* 0x0000003b005b7202 */ /* 0x000fe20000000f00 */
[----:B------:R-:W-:Y:S01]  /*2170*/  @P2 FFMA.FTZ R91, R104, R0, R59 ;  /* 0x00000000685b2223 */ /* 0x000fe2000001003b */
[----:B------:R-:W-:Y:S02]  /*2180*/  MOV R93, R61 ;  /* 0x0000003d005d7202 */ /* 0x000fe40000000f00 */
[----:B------:R-:W-:Y:S01]  /*2190*/  MOV R94, R62 ;  /* 0x0000003e005e7202 */ /* 0x000fe20000000f00 */
[----:B-1----:R-:W-:Y:S01]  /*21a0*/  @P2 FMUL.FTZ R109, R95, R102 ;  /* 0x000000665f6d2220 */ /* 0x002fe20000410000 */
[----:B------:R-:W-:Y:S02]  /*21b0*/  @P2 HADD2.F32 R95, -RZ, R49.H0_H0 ;  /* 0x20000031ff5f2230 */ /* 0x000fe40000004100 */
[----:B------:R-:W-:-:S03]  /*21c0*/  @P2 HADD2.F32 R102, -RZ, R50.H1_H1 ;  /* 0x30000032ff662230 */ /* 0x000fc60000004100 */
[----:B------:R-:W-:Y:S01]  /*21d0*/  @P2 FFMA.FTZ R90, R105, R95, R58 ;  /* 0x0000005f695a2223 */ /* 0x000fe2000001003a */
[----:B------:R-:W-:Y:S01]  /*21e0*/  MOV R95, R63 ;  /* 0x0000003f005f7202 */ /* 0x000fe20000000f00 */
[----:B--2---:R-:W-:Y:S01]  /*21f0*/  @P2 FMUL.FTZ R107, R92, R101 ;  /* 0x000000655c6b2220 */ /* 0x004fe20000410000 */
[----:B------:R-:W-:Y:S01]  /*2200*/  @P2 HADD2.F32 R101, -RZ, R51.H0_H0 ;  /* 0x20000033ff652230 */ /* 0x000fe20000004100 */
[----:B------:R-:W-:Y:S01]  /*2210*/  MOV R92, R60 ;  /* 0x0000003c005c7202 */ /* 0x000fe20000000f00 */
[----:B------:R-:W-:Y:S01]  /*2220*/  @P2 FFMA.FTZ R93, R106, R102, R61 ;  /* 0x000000666a5d2223 */ /* 0x000fe2000001003d */
        /* <DEDUP_REMOVED lines=8> */
.L_x_22345:
[----:B---3--:R-:W3:Y:S01]  /*22b0*/  @P2 LDC R89, c[0x0][0x40c] ;  /* 0x00010300ff592b82 */ /* 0x008ee20000000800 */
[----:B-----5:R-:W-:Y:S02]  /*22c0*/  @P2 HADD2.F32 R0, -RZ, R52.H0_H0 ;  /* 0x20000034ff002230 */ /* 0x020fe40000004100 */
[--C-:B------:R-:W-:Y:S02]  /*22d0*/  @P2 HADD2.F32 R99, -RZ, R54.reuse.H1_H1 ;  /* 0x30000036ff632230 */ /* 0x100fe40000004100 */
[----:B------:R-:W-:Y:S02]  /*22e0*/  @P2 HADD2.F32 R93, -RZ, R53.H1_H1 ;  /* 0x30000035ff5d2230 */ /* 0x000fe40000004100 */
[----:B------:R-:W-:Y:S01]  /*22f0*/  @P2 HADD2.F32 R95, -RZ, R54.H0_H0 ;  /* 0x20000036ff5f2230 */ /* 0x000fe20000004100 */
[----:B------:R-:W4:Y:S01]  /*2300*/  @P2 LDC R106, c[0x0][0x40c] ;  /* 0x00010300ff6a2b82 */ /* 0x000f220000000800 */
[----:B------:R-:W-:Y:S02]  /*2310*/  @P2 HADD2.F32 R88, -RZ, R52.H1_H1 ;  /* 0x30000034ff582230 */ /* 0x000fe40000004100 */
[----:B------:R-:W-:-:S02]  /*2320*/  @P2 HADD2.F32 R101, -RZ, R55.H1_H1 ;  /* 0x30000037ff652230 */ /* 0x000fc40000004100 */
[----:B012---:R-:W-:Y:S02]  /*2330*/  @P2 HADD2.F32 R105, -RZ, R50.H1_H1 ;  /* 0x30000032ff692230 */ /* 0x007fe40000004100 */
[--C-:B------:R-:W-:Y:S01]  /*2340*/  @P2 HADD2.F32 R107, -RZ, R51.reuse.H0_H0 ;  /* 0x20000033ff6b2230 */ /* 0x100fe20000004100 */
[----:B------:R-:W0:Y:S01]  /*2350*/  @P2 LDC R90, c[0x0][0x40c] ;  /* 0x00010300ff5a2b82 */ /* 0x000e220000000800 */
[----:B------:R-:W-:-:S07]  /*2360*/  @P2 HADD2.F32 R109, -RZ, R51.H1_H1 ;  /* 0x30000033ff6d2230 */ /* 0x000fce0000004100 */
[----:B------:R-:W1:Y:S01]  /*2370*/  @P2 LDC R102, c[0x0][0x40c] ;  /* 0x00010300ff662b82 */ /* 0x000e620000000800 */
[----:B---3--:R-:W-:Y:S01]  /*2380*/  @P2 FMUL.FTZ R0, R0, R89 ;  /* 0x0000005900002220 */ /* 0x008fe20000410000 */
[----:B------:R-:W-:-:S06]  /*2390*/  @P2 HADD2.F32 R89, -RZ, R53.H0_H0 ;  /* 0x20000035ff592230 */ /* 0x000fcc0000004100 */
[----:B------:R-:W2:Y:S01]  /*23a0*/  @P2 LDC R104, c[0x0][0x40c] ;  /* 0x00010300ff682b82 */ /* 0x000ea20000000800 */
[----:B----4-:R-:W-:Y:S01]  /*23b0*/  @P2 FMUL.FTZ R106, R99, R106 ;  /* 0x0000006a636a2220 */ /* 0x010fe20000410000 */
[----:B------:R-:W-:-:S06]  /*23c0*/  @P2 HADD2.F32 R99, -RZ, R55.H0_H0 ;  /* 0x20000037ff632230 */ /* 0x000fcc0000004100 */
[----:B------:R-:W3:Y:S01]  /*23d0*/  @P2 LDC R91, c[0x0][0x40c] ;  /* 0x00010300ff5b2b82 */ /* 0x000ee20000000800 */
[----:B0-----:R-:W-:Y:S01]  /*23e0*/  @P2 FMUL.FTZ R94, R89, R90 ;  /* 0x0000005a595e2220 */ /* 0x001fe20000410000 */
[----:B------:R-:W-:-:S06]  /*23f0*/  HFMA2 R90, -RZ, RZ, 0, 0 ;  /* 0x00000000ff5a7431 */ /* 0x000fcc00000001ff */
[----:B------:R-:W0:Y:S01]  /*2400*/  @P2 LDC R108, c[0x0][0x40c] ;  /* 0x00010300ff6c2b82 */ /* 0x000e220000000800 */
[----:B-1----:R-:W-:Y:S01]  /*2410*/  @P2 FMUL.FTZ R102, R93, R102 ;  /* 0x000000665d662220 */ /* 0x002fe20000410000 */
[----:B------:R-:W-:-:S06]  /*2420*/  @P2 HADD2.F32 R93, -RZ, R48.H1_H1 ;  /* 0x30000030ff5d2230 */ /* 0x000fcc0000004100 */
[----:B------:R-:W1:Y:S01]  /*2430*/  @P2 LDC R110, c[0x0][0x40c] ;  /* 0x00010300ff6e2b82 */ /* 0x000e620000000800 */
[----:B--2---:R-:W-:Y:S01]  /*2440*/  @P2 FMUL.FTZ R104, R95, R104 ;  /* 0x000000685f682220 */ /* 0x004fe20000410000 */
[----:B------:R-:W-:-:S05]  /*2450*/  @P2 HADD2.F32 R95, -RZ, R49.H0_H0 ;  /* 0x20000031ff5f2230 */ /* 0x000fca0000004100 */
[----:B------:R-:W-:Y:S01]  /*2460*/  @P2 FMUL.FTZ R90, R94, R95 ;  /* 0x0000005f5e5a2220 */ /* 0x000fe20000410000 */
[----:B---3--:R-:W-:Y:S01]  /*2470*/  @P2 FMUL.FTZ R92, R88, R91 ;  /* 0x0000005b585c2220 */ /* 0x008fe20000410000 */
[----:B------:R-:W-:Y:S01]  /*2480*/  @P2 HADD2.F32 R91, -RZ, R48.H0_H0 ;  /* 0x20000030ff5b2230 */ /* 0x000fe20000004100 */
[----:B------:R-:W-:Y:S02]  /*2490*/  CS2R R88, SRZ ;  /* 0x0000000000587805 */ /* 0x000fe4000001ff00 */
[----:B------:R-:W-:Y:S01]  /*24a0*/  CS2R R94, SRZ ;  /* 0x00000000005e7805 */ /* 0x000fe2000001ff00 */
[----:B------:R-:W-:Y:S01]  /*24b0*/  @P2 FMUL.FTZ R89, R92, R93 ;  /* 0x0000005d5c592220 */ /* 0x000fe20000410000 */
[----:B------:R-:W-:Y:S01]  /*24c0*/  CS2R R92, SRZ ;  /* 0x00000000005c7805 */ /* 0x000fe2000001ff00 */
[----:B------:R-:W-:Y:S01]  /*24d0*/  @P2 FMUL.FTZ R88, R0, R91 ;  /* 0x0000005b00582220 */ /* 0x000fe20000410000 */
[----:B------:R-:W-:Y:S01]  /*24e0*/  MOV R91, RZ ;  /* 0x000000ff005b7202 */ /* 0x000fe20000000f00 */
[----:B0-----:R-:W-:Y:S01]  /*24f0*/  @P2 FMUL.FTZ R108, R99, R108 ;  /* 0x0000006c636c2220 */ /* 0x001fe20000410000 */
[----:B------:R-:W-:-:S02]  /*2500*/  @P2 HADD2.F32 R99, -RZ, R49.H1_H1 ;  /* 0x30000031ff632230 */ /* 0x000fc40000004100 */
[----:B------:R-:W-:Y:S01]  /*2510*/  @P2 FMUL.FTZ R93, R106, R105 ;  /* 0x000000696a5d2220 */ /* 0x000fe20000410000 */
[----:B------:R-:W-:Y:S02]  /*2520*/  @P2 FMUL.FTZ R94, R108, R107 ;  /* 0x0000006b6c5e2220 */ /* 0x000fe40000410000 */
[----:B------:R-:W-:Y:S01]  /*2530*/  @P2 FMUL.FTZ R91, R102, R99 ;  /* 0x00000063665b2220 */ /* 0x000fe20000410000 */
[----:B-1----:R-:W-:Y:S01]  /*2540*/  @P2 FMUL.FTZ R110, R101, R110 ;  /* 0x0000006e656e2220 */ /* 0x002fe20000410000 */
[----:B------:R-:W-:-:S03]  /*2550*/  @P2 HADD2.F32 R101, -RZ, R50.H0_H0 ;  /* 0x20000032ff652230 */ /* 0x000fc60000004100 */
[----:B------:R-:W-:Y:S02]  /*2560*/  @P2 FMUL.FTZ R95, R110, R109 ;  /* 0x0000006d6e5f2220 */ /* 0x000fe40000410000 */
[----:B------:R-:W-:-:S07]  /*2570*/  @P2 FMUL.FTZ R92, R104, R101 ;  /* 0x00000065685c2220 */ /* 0x000fce0000410000 */
.L_x_22346:
[----:B------:R-:W-:Y:S05]  /*2580*/  BSYNC.RECONVERGENT B1 ;  /* 0x0000000000017941 */ /* 0x000fea0003800200 */
.L_x_22344:
[----:B------:R-:W0:Y:S02]  /*2590*/  LDC.64 R104, c[0x0][0x3a8] ;  /* 0x0000ea00ff687b82 */ /* 0x000e240000000a00 */
[----:B0-----:R-:W-:-:S05]  /*25a0*/  IMAD.WIDE.U32 R98, R98, 0x20, R104 ;  /* 0x0000002062627825 */ /* 0x001fca00078e0068 */
[----:B------:R3:W-:Y:S04]  /*25b0*/  STG.E.128 desc[UR6][R98.64], R88 ;  /* 0x0000005862007986 */ /* 0x0007e8000c101d06 */
[----:B------:R3:W-:Y:S02]  /*25c0*/  STG.E.128 desc[UR6][R98.64+0x10], R92 ;  /* 0x0000105c62007986 */ /* 0x0007e4000c101d06 */
.L_x_22343:
[----:B------:R-:W-:Y:S05]  /*25d0*/  BSYNC.RECONVERGENT B0 ;  /* 0x0000000000007941 */ /* 0x000fea0003800200 */
.L_x_22342:
        /* <DEDUP_REMOVED lines=125> */
.L_x_22368:
[----:B------:R-:W-:Y:S01]  /*2db0*/  FMUL.FTZ R0, R101, R101 ;  /* 0x0000006565007220 */ /* 0x000fe20000410000 */
[----:B------:R-:W-:Y:S01]  /*2dc0*/  ISETP.NE.AND P3, PT, R103, RZ, PT ;  /* 0x000000ff6700720c */ /* 0x000fe20003f65270 */
[----:B-1----:R-:W-:Y:S01]  /*2dd0*/  FADD.FTZ R109, R104, R107 ;  /* 0x0000006b686d7221 */ /* 0x002fe20000010000 */
[----:B-----5:R-:W-:Y:S01]  /*2de0*/  ISETP.GE.AND P2, PT, R96, 0x1, PT ;  /* 0x000000016000780c */ /* 0x020fe20003f46270 */
[----:B------:R-:W1:Y:S01]  /*2df0*/  @!P5 LDC.64 R106, c[0x0][0x3c0] ;  /* 0x0000f000ff6adb82 */ /* 0x000e620000000a00 */
[----:B------:R-:W-:Y:S01]  /*2e00*/  FSEL R99, R0, RZ, P3 ;  /* 0x000000ff00637208 */ /* 0x000fe20001800000 */
[----:B------:R-:W-:Y:S01]  /*2e10*/  FFMA.FTZ R98, R109, R98, UR5 ;  /* 0x000000056d627e23 */ /* 0x000fe20008010062 */
[----:B------:R-:W-:Y:S03]  /*2e20*/  BSSY.RECONVERGENT B0, `(.L_x_22348) ;  /* 0x00000da000007945 */ /* 0x000fe60003800200 */
[----:B------:R-:W-:-:S02]  /*2e30*/  FADD.FTZ R0, R98, R99 ;  /* 0x0000006362007221 */ /* 0x000fc40000010000 */
[----:B0-----:R-:W0:Y:S04]  /*2e40*/  @!P5 LDC.64 R104, c[0x0][0x3c8] ;  /* 0x0000f200ff68db82 */ /* 0x001e280000000a00 */
[----:B------:R-:W2:Y:S01]  /*2e50*/  MUFU.RSQ R0, R0 ;  /* 0x0000000000007308 */ /* 0x000ea20000001400 */
[----:B-1----:R-:W-:-:S05]  /*2e60*/  @!P5 IMAD.WIDE R98, R100, 0x4, R106 ;  /* 0x000000046462d825 */ /* 0x002fca00078e026a */
[----:B------:R1:W-:Y:S01]  /*2e70*/  @!P5 STG.E desc[UR6][R98.64], R101 ;  /* 0x000000656200d986 */ /* 0x0003e2000c101906 */
[----:B0-----:R-:W-:-:S05]  /*2e80*/  @!P5 IMAD.WIDE R104, R100, 0x4, R104 ;  /* 0x000000046468d825 */ /* 0x001fca00078e0268 */
[----:B--2---:R1:W-:Y:S01]  /*2e90*/  @!P5 STG.E desc[UR6][R104.64], R0 ;  /* 0x000000006800d986 */ /* 0x0043e2000c101906 */
        /* <DEDUP_REMOVED lines=17> */
[----:B------:R-:W-:Y:S01]  /*2fb0*/  FFMA.FTZ R96, R96, R99, R105 ;  /* 0x0000006360607223 */ /* 0x000fe20000010069 */
[--C-:B------:R-:W-:Y:S01]  /*2fc0*/  FADD.FTZ R99, R68, -R101.reuse ;  /* 0x8000006544637221 */ /* 0x100fe20000010000 */
[----:B------:R-:W-:Y:S02]  /*2fd0*/  HADD2.F32 R105, -RZ, R6.H0_H0 ;  /* 0x20000006ff697230 */ /* 0x000fe40000004100 */
[--C-:B------:R-:W-:Y:S01]  /*2fe0*/  FADD.FTZ R109, R70, -R101.reuse ;  /* 0x80000065466d7221 */ /* 0x100fe20000010000 */
[----:B------:R-:W-:Y:S01]  /*2ff0*/  FFMA.FTZ R97, R97, R98, R104 ;  /* 0x0000006261617223 */ /* 0x000fe20000010068 */
[----:B------:R-:W-:Y:S02]  /*3000*/  HADD2.F32 R107, -RZ, R10.H0_H0 ;  /* 0x2000000aff6b7230 */ /* 0x000fe40000004100 */
[----:B------:R-:W-:Y:S01]  /*3010*/  FMUL.FTZ R98, R0, R99 ;  /* 0x0000006300627220 */ /* 0x000fe20000410000 */
[----:B------:R-:W-:Y:S01]  /*3020*/  FADD.FTZ R111, R71, -R101 ;  /* 0x80000065476f7221 */ /* 0x000fe20000010000 */
[----:B------:R-:W-:-:S02]  /*3030*/  HADD2.F32 R106, -RZ, R7.H0_H0 ;  /* 0x20000007ff6a7230 */ /* 0x000fc40000004100 */
[----:B------:R-:W-:Y:S01]  /*3040*/  FMUL.FTZ R109, R0, R109 ;  /* 0x0000006d006d7220 */ /* 0x000fe20000410000 */
[----:B------:R-:W-:Y:S01]  /*3050*/  FFMA.FTZ R98, R98, R105, R107 ;  /* 0x0000006962627223 */ /* 0x000fe2000001006b */
[----:B------:R-:W-:Y:S01]  /*3060*/  HADD2.F32 R108, -RZ, R11.H0_H0 ;  /* 0x2000000bff6c7230 */ /* 0x000fe20000004100 */
[----:B------:R-:W0:Y:S01]  /*3070*/  LDC.64 R104, c[0x0][0x428] ;  /* 0x00010a00ff687b82 */ /* 0x000e220000000a00 */
[----:B------:R-:W-:Y:S02]  /*3080*/  HADD2.F32 R110, -RZ, R7.H1_H1 ;  /* 0x30000007ff6e7230 */ /* 0x000fe40000004100 */
[----:B------:R-:W-:Y:S01]  /*3090*/  FMUL.FTZ R99, R0, R111 ;  /* 0x0000006f00637220 */ /* 0x000fe20000410000 */
[----:B------:R-:W-:Y:S02]  /*30a0*/  HADD2.F32 R112, -RZ, R11.H1_H1 ;  /* 0x3000000bff707230 */ /* 0x000fe40000004100 */
[----:B------:R-:W-:Y:S01]  /*30b0*/  FFMA.FTZ R111, R109, R106, R108 ;  /* 0x0000006a6d6f7223 */ /* 0x000fe2000001006c */
[--C-:B------:R-:W-:Y:S01]  /*30c0*/  FADD.FTZ R107, R67, -R101.reuse ;  /* 0x80000065436b7221 */ /* 0x100fe20000010000 */
[----:B------:R-:W-:Y:S01]  /*30d0*/  FADD.FTZ R109, R69, -R101 ;  /* 0x80000065456d7221 */ /* 0x000fe20000010000 */
[----:B------:R-:W-:-:S02]  /*30e0*/  HADD2.F32 R106, -RZ, R4.H1_H1 ;  /* 0x30000004ff6a7230 */ /* 0x000fc40000004100 */
[----:B------:R-:W-:Y:S01]  /*30f0*/  FFMA.FTZ R118, R99, R110, R112 ;  /* 0x0000006e63767223 */ /* 0x000fe20000010070 */
[----:B------:R-:W-:Y:S01]  /*3100*/  FADD.FTZ R99, R65, -R101 ;  /* 0x8000006541637221 */ /* 0x000fe20000010000 */
        /* <DEDUP_REMOVED lines=8> */
[----:B------:R-:W-:Y:S02]  /*3190*/  HADD2.F32 R108, -RZ, R8.H1_H1 ;  /* 0x30000008ff6c7230 */ /* 0x000fe40000004100 */
[----:B------:R-:W-:Y:S02]  /*31a0*/  FFMA.FTZ R109, R109, R114, R116 ;  /* 0x000000726d6d7223 */ /* 0x000fe40000010074 */
[----:B------:R-:W-:Y:S01]  /*31b0*/  F2FP.F16.F32.PACK_AB R97, R110, R97 ;  /* 0x000000616e61723e */ /* 0x000fe200000000ff */
[----:B------:R-:W-:Y:S01]  /*31c0*/  FFMA.FTZ R107, R99, R106, R108 ;  /* 0x0000006a636b7223 */ /* 0x000fe2000001006c */
[----:B------:R-:W-:Y:S01]  /*31d0*/  F2FP.F16.F32.PACK_AB R99, R118, R111 ;  /* 0x0000006f7663723e */ /* 0x000fe200000000ff */
[----:B0-----:R-:W-:Y:S01]  /*31e0*/  IMAD.WIDE.U32 R104, R102, 0x10, R104 ;  /* 0x0000001066687825 */ /* 0x001fe200078e0068 */
[----:B------:R-:W-:Y:S02]  /*31f0*/  F2FP.F16.F32.PACK_AB R98, R109, R98 ;  /* 0x000000626d62723e */ /* 0x000fe400000000ff */
[----:B------:R-:W-:-:S02]  /*3200*/  F2FP.F16.F32.PACK_AB R96, R107, R96 ;  /* 0x000000606b60723e */ /* 0x000fc400000000ff */
[----:B------:R-:W-:-:S03]  /*3210*/  IADD3 R102, PT, PT, R102, 0x20, RZ ;  /* 0x0000002066667810 */ /* 0x000fc60007ffe0ff */
[----:B------:R0:W-:Y:S04]  /*3220*/  STG.E.128 desc[UR6][R104.64], R96 ;  /* 0x0000006068007986 */ /* 0x0001e8000c101d06 */
.L_x_22351:
[----:B------:R-:W-:Y:S05]  /*3230*/  BSYNC.RECONVERGENT B1 ;  /* 0x0000000000017941 */ /* 0x000fea0003800200 */
.L_x_22350:
[----:B------:R-:W-:Y:S01]  /*3240*/  ISETP.GE.U32.AND P0, PT, R2, 0x40, PT ;  /* 0x000000400200780c */ /* 0x000fe20003f06070 */
[----:B------:R-:W-:-:S12]  /*3250*/  BSSY.RECONVERGENT B1, `(.L_x_22352) ;  /* 0x0000032000017945 */ /* 0x000fd80003800200 */
[----:B------:R-:W-:Y:S05]  /*3260*/  @!P0 BRA `(.L_x_22353) ;  /* 0x0000000000c08947 */ /* 0x000fea0003800000 */
[--C-:B0-----:R-:W-:Y:S01]  /*3270*/  FADD.FTZ R97, R72, -R101.reuse ;  /* 0x8000006548617221 */ /* 0x101fe20000010000 */
        /* <DEDUP_REMOVED lines=47> */
.L_x_22353:
[----:B------:R-:W-:Y:S05]  /*3570*/  BSYNC.RECONVERGENT B1 ;  /* 0x0000000000017941 */ /* 0x000fea0003800200 */
.L_x_22352:
[----:B------:R-:W-:Y:S01]  /*3580*/  ISETP.GE.U32.AND P0, PT, R2, 0x60, PT ;  /* 0x000000600200780c */ /* 0x000fe20003f06070 */
[----:B------:R-:W-:-:S12]  /*3590*/  BSSY.RECONVERGENT B1, `(.L_x_22354) ;  /* 0x0000032000017945 */ /* 0x000fd80003800200 */
[----:B------:R-:W-:Y:S05]  /*35a0*/  @!P0 BRA `(.L_x_22355) ;  /* 0x0000000000c08947 */ /* 0x000fea0003800000 */
[--C-:B01----:R-:W-:Y:S01]  /*35b0*/  FADD.FTZ R97, R80, -R101.reuse ;  /* 0x8000006550617221 */ /* 0x103fe20000010000 */
        /* <DEDUP_REMOVED lines=47> */
.L_x_22355:
[----:B------:R-:W-:Y:S05]  /*38b0*/  BSYNC.RECONVERGENT B1 ;  /* 0x0000000000017941 */ /* 0x000fea0003800200 */
.L_x_22354:
[----:B------:R-:W-:Y:S05]  /*38c0*/  @!P1 BRA `(.L_x_22349) ;  /* 0x0000000000bc9947 */ /* 0x000fea0003800000 */
[--C-:B012---:R-:W-:Y:S01]  /*38d0*/  FADD.FTZ R97, R88, -R101.reuse ;  /* 0x8000006558617221 */ /* 0x107fe20000010000 */
[----:B------:R-:W-:Y:S02]  /*38e0*/  HADD2.F32 R104, -RZ, R40.H0_H0 ;  /* 0x20000028ff687230 */ /* 0x000fe40000004100 */
[--C-:B------:R-:W-:Y:S01]  /*38f0*/  FADD.FTZ R109, R92, -R101.reuse ;  /* 0x800000655c6d7221 */ /* 0x100fe20000010000 */
[----:B------:R-:W-:Y:S02]  /*3900*/  HADD2.F32 R96, -RZ, R44.H0_H0 ;  /* 0x2000002cff607230 */ /* 0x000fe40000004100 */
[----:B------:R-:W-:Y:S01]  /*3910*/  FMUL.FTZ R97, R0, R97 ;  /* 0x0000006100617220 */ /* 0x000fe20000410000 */
[--C-:B------:R-:W-:Y:S01]  /*3920*/  FADD.FTZ R105, R90, -R101.reuse ;  /* 0x800000655a697221 */ /* 0x100fe20000010000 */
[--C-:B------:R-:W-:Y:S01]  /*3930*/  FADD.FTZ R113, R94, -R101.reuse ;  /* 0x800000655e717221 */ /* 0x100fe20000010000 */
[----:B------:R-:W-:Y:S01]  /*3940*/  FADD.FTZ R99, R89, -R101 ;  /* 0x8000006559637221 */ /* 0x000fe20000010000 */
[----:B------:R-:W-:Y:S01]  /*3950*/  FFMA.FTZ R104, R97, R104, R96 ;  /* 0x0000006861687223 */ /* 0x000fe20000010060 */
[----:B------:R-:W-:Y:S01]  /*3960*/  HADD2.F32 R110, -RZ, R42.H0_H0 ;  /* 0x2000002aff6e7230 */ /* 0x000fe20000004100 */
[----:B------:R-:W0:Y:S01]  /*3970*/  LDC.64 R96, c[0x0][0x428] ;  /* 0x00010a00ff607b82 */ /* 0x000e220000000a00 */
[----:B------:R-:W-:-:S02]  /*3980*/  HADD2.F32 R112, -RZ, R46.H0_H0 ;  /* 0x2000002eff707230 */ /* 0x000fc40000004100 */
        /* <DEDUP_REMOVED lines=20> */
[----:B------:R-:W-:Y:S02]  /*3ad0*/  HADD2.F32 R106, -RZ, R41.H1_H1 ;  /* 0x30000029ff6a7230 */ /* 0x000fe40000004100 */
[----:B------:R-:W-:Y:S01]  /*3ae0*/  FFMA.FTZ R110, R101, R110, R112 ;  /* 0x0000006e656e7223 */ /* 0x000fe20000010070 */
[----:B------:R-:W-:Y:S02]  /*3af0*/  HADD2.F32 R114, -RZ, R43.H1_H1 ;  /* 0x3000002bff727230 */ /* 0x000fe40000004100 */
[----:B------:R-:W-:Y:S02]  /*3b00*/  HADD2.F32 R116, -RZ, R47.H1_H1 ;  /* 0x3000002fff747230 */ /* 0x000fe40000004100 */
[----:B------:R-:W-:Y:S02]  /*3b10*/  HADD2.F32 R108, -RZ, R45.H1_H1 ;  /* 0x3000002dff6c7230 */ /* 0x000fe40000004100 */
[----:B------:R-:W-:Y:S02]  /*3b20*/  HADD2.F32 R107, -RZ, R44.H1_H1 ;  /* 0x3000002cff6b7230 */ /* 0x000fe40000004100 */
[----:B------:R-:W-:Y:S01]  /*3b30*/  FFMA.FTZ R114, R115, R114, R116 ;  /* 0x0000007273727223 */ /* 0x000fe20000010074 */
[----:B------:R-:W-:-:S02]  /*3b40*/  FFMA.FTZ R101, R99, R106, R108 ;  /* 0x0000006a63657223 */ /* 0x000fc4000001006c */
[----:B------:R-:W-:Y:S01]  /*3b50*/  FFMA.FTZ R105, R98, R105, R107 ;  /* 0x0000006962697223 */ /* 0x000fe2000001006b */
[----:B0-----:R-:W-:Y:S01]  /*3b60*/  IMAD.WIDE.U32 R106, R102, 0x10, R96 ;  /* 0x00000010666a7825 */ /* 0x001fe200078e0060 */
[----:B------:R-:W-:Y:S02]  /*3b70*/  F2FP.F16.F32.PACK_AB R99, R114, R113 ;  /* 0x000000717263723e */ /* 0x000fe400000000ff */
[----:B------:R-:W-:Y:S02]  /*3b80*/  F2FP.F16.F32.PACK_AB R98, R110, R109 ;  /* 0x0000006d6e62723e */ /* 0x000fe400000000ff */
[----:B------:R-:W-:Y:S02]  /*3b90*/  F2FP.F16.F32.PACK_AB R97, R101, R0 ;  /* 0x000000006561723e */ /* 0x000fe400000000ff */
[----:B------:R-:W-:-:S05]  /*3ba0*/  F2FP.F16.F32.PACK_AB R96, R105, R104 ;  /* 0x000000686960723e */ /* 0x000fca00000000ff */
[----:B------:R3:W-:Y:S02]  /*3bb0*/  STG.E.128 desc[UR6][R106.64], R96 ;  /* 0x000000606a007986 */ /* 0x0007e4000c101d06 */
.L_x_22349:
[----:B------:R-:W-:Y:S05]  /*3bc0*/  BSYNC.RECONVERGENT B0 ;  /* 0x0000000000007941 */ /* 0x000fea0003800200 */
.L_x_22348:
[----:B0123--:R-:W0:Y:S02]  /*3bd0*/  LDC.64 R96, c[0x0][0x380] ;  /* 0x0000e000ff607b82 */ /* 0x00fe240000000a00 */
[----:B0-----:R-:W-:-:S04]  /*3be0*/  LEA R100, R96, R100, 0x2 ;  /* 0x0000006460647211 */ /* 0x001fc800078e10ff */
[----:B------:R-:W-:-:S13]  /*3bf0*/  ISETP.GE.AND P0, PT, R100, R97, PT ;  /* 0x000000616400720c */ /* 0x000fda0003f06270 */
[----:B------:R-:W-:Y:S05]  /*3c00*/  @!P0 BRA `(.L_x_22356) ;  /* 0xffffffc800d08947 */ /* 0x000fea000383ffff */
[----:B------:R-:W-:Y:S05]  /*3c10*/  EXIT ;  /* 0x000000000000794d */ /* 0x000fea0003800000 */
.L_x_22347:
        /* <DEDUP_REMOVED lines=8> */
.L_x_22358:
[----:B------:R-:W-:Y:S05]  /*3ca0*/  BSYNC B0 ;  /* 0x0000000000007941 */ /* 0x000fea0003800000 */
.L_x_22357:
        /* <DEDUP_REMOVED lines=10> */
.L_x_22359:
[----:B------:R-:W-:Y:S01]  /*3d50*/  HFMA2 R110, -RZ, RZ, 0, 2.384185791015625e-07 ;  /* 0x00000004ff6e7431 */ /* 0x000fe200000001ff */
[----:B------:R-:W-:-:S05]  /*3d60*/  MOV R101, R107 ;  /* 0x0000006b00657202 */ /* 0x000fca0000000f00 */
[----:B------:R-:W-:-:S05]  /*3d70*/  FADD.FTZ R104, R102, R101 ;  /* 0x0000006566687221 */ /* 0x000fca0000010000 */
[----:B------:R-:W-:-:S07]  /*3d80*/  MOV R109, R104 ;  /* 0x00000068006d7202 */ /* 0x000fce0000000f00 */
[----:B------:R-:W-:Y:S05]  /*3d90*/  WARPSYNC.COLLECTIVE R108, `(.L_x_22360) ;  /* 0x000000006c087348 */ /* 0x000fea0003c00000 */
[----:B------:R0:W1:Y:S02]  /*3da0*/  SHFL.BFLY P6, R107, R109, R110, R111 ;  /* 0x0c00006e6d6b7389 */ /* 0x00006400000c006f */
[----:B01----:R-:W-:Y:S05]  /*3db0*/  ENDCOLLECTIVE ;  /* 0x000000000000791b */ /* 0x003fea0003800000 */
.L_x_22360:
[----:B------:R-:W-:Y:S01]  /*3dc0*/  HFMA2 R110, -RZ, RZ, 0, 4.76837158203125e-07 ;  /* 0x00000008ff6e7431 */ /* 0x000fe200000001ff */
[----:B------:R-:W-:-:S05]  /*3dd0*/  MOV R101, R107 ;  /* 0x0000006b00657202 */ /* 0x000fca0000000f00 */
[----:B------:R-:W-:-:S05]  /*3de0*/  FADD.FTZ R105, R104, R101 ;  /* 0x0000006568697221 */ /* 0x000fca0000010000 */
[----:B------:R-:W-:-:S07]  /*3df0*/  MOV R109, R105 ;  /* 0x00000069006d7202 */ /* 0x000fce0000000f00 */
[----:B------:R-:W-:Y:S05]  /*3e00*/  WARPSYNC.COLLECTIVE R108, `(.L_x_22361) ;  /* 0x000000006c087348 */ /* 0x000fea0003c00000 */
[----:B------:R0:W1:Y:S02]  /*3e10*/  SHFL.BFLY P6, R107, R109, R110, R111 ;  /* 0x0c00006e6d6b7389 */ /* 0x00006400000c006f */
[----:B01----:R-:W-:Y:S05]  /*3e20*/  ENDCOLLECTIVE ;  /* 0x000000000000791b */ /* 0x003fea0003800000 */
.L_x_22361:
[----:B------:R-:W-:Y:S01]  /*3e30*/  HFMA2 R110, -RZ, RZ, 0, 9.5367431640625e-07 ;  /* 0x00000010ff6e7431 */ /* 0x000fe200000001ff */
[----:B------:R-:W-:-:S05]  /*3e40*/  MOV R0, R107 ;  /* 0x0000006b00007202 */ /* 0x000fca0000000f00 */
[----:B------:R-:W-:-:S05]  /*3e50*/  FADD.FTZ R106, R105, R0 ;  /* 0x00000000696a7221 */ /* 0x000fca0000010000 */
[----:B------:R-:W-:-:S07]  /*3e60*/  MOV R109, R106 ;  /* 0x0000006a006d7202 */ /* 0x000fce0000000f00 */
[----:B------:R-:W-:Y:S05]  /*3e70*/  WARPSYNC.COLLECTIVE R108, `(.L_x_22362) ;  /* 0x000000006c087348 */ /* 0x000fea0003c00000 */
[----:B------:R0:W1:Y:S02]  /*3e80*/  SHFL.BFLY P6, R107, R109, R110, R111 ;  /* 0x0c00006e6d6b7389 */ /* 0x00006400000c006f */
[----:B01----:R-:W-:Y:S05]  /*3e90*/  ENDCOLLECTIVE ;  /* 0x000000000000791b */ /* 0x003fea0003800000 */
.L_x_22362:
        /* <DEDUP_REMOVED lines=73> */
.L_x_22363:
[----:B------:R-:W-:Y:S01]  /*4330*/  HFMA2 R110, -RZ, RZ, 0, 1.1920928955078125e-07 ;  /* 0x00000002ff6e7431 */ /* 0x000fe200000001ff */
[----:B------:R-:W-:-:S05]  /*4340*/  MOV R99, R107 ;  /* 0x0000006b00637202 */ /* 0x000fca0000000f00 */
[----:B------:R-:W-:-:S05]  /*4350*/  FADD.FTZ R99, R0, R99 ;  /* 0x0000006300637221 */ /* 0x000fca0000010000 */
[----:B------:R-:W-:-:S07]  /*4360*/  MOV R109, R99 ;  /* 0x00000063006d7202 */ /* 0x000fce0000000f00 */
[----:B------:R-:W-:Y:S05]  /*4370*/  WARPSYNC.COLLECTIVE R108, `(.L_x_22364) ;  /* 0x000000006c087348 */ /* 0x000fea0003c00000 */
[----:B------:R0:W1:Y:S02]  /*4380*/  SHFL.BFLY P6, R107, R109, R110, R111 ;  /* 0x0c00006e6d6b7389 */ /* 0x00006400000c006f */
[----:B01----:R-:W-:Y:S05]  /*4390*/  ENDCOLLECTIVE ;  /* 0x000000000000791b */ /* 0x003fea0003800000 */
.L_x_22364:
[----:B------:R-:W-:Y:S01]  /*43a0*/  HFMA2 R110, -RZ, RZ, 0, 2.384185791015625e-07 ;  /* 0x00000004ff6e7431 */ /* 0x000fe200000001ff */
[----:B------:R-:W-:-:S05]  /*43b0*/  MOV R102, R107 ;  /* 0x0000006b00667202 */ /* 0x000fca0000000f00 */
[----:B------:R-:W-:-:S05]  /*43c0*/  FADD.FTZ R102, R99, R102 ;  /* 0x0000006663667221 */ /* 0x000fca0000010000 */
[----:B------:R-:W-:-:S07]  /*43d0*/  MOV R109, R102 ;  /* 0x00000066006d7202 */ /* 0x000fce0000000f00 */
[----:B------:R-:W-:Y:S05]  /*43e0*/  WARPSYNC.COLLECTIVE R108, `(.L_x_22365) ;  /* 0x000000006c087348 */ /* 0x000fea0003c00000 */
[----:B------:R0:W1:Y:S02]  /*43f0*/  SHFL.BFLY P6, R107, R109, R110, R111 ;  /* 0x0c00006e6d6b7389 */ /* 0x00006400000c006f */
[----:B01----:R-:W-:Y:S05]  /*4400*/  ENDCOLLECTIVE ;  /* 0x000000000000791b */ /* 0x003fea0003800000 */
.L_x_22365:
[----:B------:R-:W-:Y:S01]  /*4410*/  HFMA2 R110, -RZ, RZ, 0, 4.76837158203125e-07 ;  /* 0x00000008ff6e7431 */ /* 0x000fe200000001ff */
[----:B------:R-:W-:-:S05]  /*4420*/  MOV R105, R107 ;  /* 0x0000006b00697202 */ /* 0x000fca0000000f00 */
[----:B------:R-:W-:-:S05]  /*4430*/  FADD.FTZ R105, R102, R105 ;  /* 0x0000006966697221 */ /* 0x000fca0000010000 */
[----:B------:R-:W-:-:S07]  /*4440*/  MOV R109, R105 ;  /* 0x00000069006d7202 */ /* 0x000fce0000000f00 */
[----:B------:R-:W-:Y:S05]  /*4450*/  WARPSYNC.COLLECTIVE R108, `(.L_x_22366) ;  /* 0x000000006c087348 */ /* 0x000fea0003c00000 */
[----:B------:R0:W1:Y:S02]  /*4460*/  SHFL.BFLY P6, R107, R109, R110, R111 ;  /* 0x0c00006e6d6b7389 */ /* 0x00006400000c006f */
[----:B01----:R-:W-:Y:S05]  /*4470*/  ENDCOLLECTIVE ;  /* 0x000000000000791b */ /* 0x003fea0003800000 */
.L_x_22366:
[----:B------:R-:W-:Y:S01]  /*4480*/  HFMA2 R110, -RZ, RZ, 0, 9.5367431640625e-07 ;  /* 0x00000010ff6e7431 */ /* 0x000fe200000001ff */
[----:B------:R-:W-:-:S05]  /*4490*/  MOV R104, R107 ;  /* 0x0000006b00687202 */ /* 0x000fca0000000f00 */
[----:B------:R-:W-:-:S05]  /*44a0*/  FADD.FTZ R104, R105, R104 ;  /* 0x0000006869687221 */ /* 0x000fca0000010000 */
[----:B------:R-:W-:-:S07]  /*44b0*/  MOV R109, R104 ;  /* 0x00000068006d7202 */ /* 0x000fce0000000f00 */
[----:B------:R-:W-:Y:S05]  /*44c0*/  WARPSYNC.COLLECTIVE R108, `(.L_x_22367) ;  /* 0x000000006c087348 */ /* 0x000fea0003c00000 */
[----:B------:R0:W1:Y:S02]  /*44d0*/  SHFL.BFLY P6, R107, R109, R110, R111 ;  /* 0x0c00006e6d6b7389 */ /* 0x00006400000c006f */
[----:B01----:R-:W-:Y:S05]  /*44e0*/  ENDCOLLECTIVE ;  /* 0x000000000000791b */ /* 0x003fea0003800000 */
.L_x_22367:
[----:B------:R-:W-:Y:S05]  /*44f0*/  BRA `(.L_x_22368) ;  /* 0xffffffe8002c7947 */ /* 0x000fea000383ffff */
.L_x_22369:
        /* <DEDUP_REMOVED lines=16> */
.L_x_37330:


//--------------------- .text._ZN10layer_norm13ln_fwd_kernelINS_13Kernel_traitsI6__halfS2_fS2_fjLj1024ELj1ELj4ELj1ELj16ENS_18Kernel_traits_baseILj1024ES2_S2_fS2_fjLj128EEEEELb0ELb1ELb1ELb1EEEvNS_9FwdParamsE --------------------------
	.section	.text._ZN10layer_norm13ln_fwd_kernelINS_13Kernel_traitsI6__halfS2_fS2_fjLj1024ELj1ELj4ELj1ELj16ENS_18Kernel_traits_baseILj1024ES2_S2_fS2_fjLj128EEEEELb0ELb1ELb1ELb1EEEvNS_9FwdParamsE,"ax",@progbits
	.align	128
        .global         _ZN10layer_norm13ln_fwd_kernelINS_13Kernel_traitsI6__halfS2_fS2_fjLj1024ELj1ELj4ELj1ELj16ENS_18Kernel_traits_baseILj1024ES2_S2_fS2_fjLj128EEEEELb0ELb1ELb1ELb1EEEvNS_9FwdParamsE
        .type           _ZN10layer_norm13ln_fwd_kernelINS_13Kernel_traitsI6__halfS2_fS2_fjLj1024ELj1ELj4ELj1ELj16ENS_18Kernel_traits_baseILj1024ES2_S2_fS2_fjLj128EEEEELb0ELb1ELb1ELb1EEEvNS_9FwdParamsE,@function
        .size           _ZN10layer_norm13ln_fwd_kernelINS_13Kernel_traitsI6__halfS2_fS2_fjLj1024ELj1ELj4ELj1ELj16ENS_18Kernel_traits_baseILj1024ES2_S2_fS2_fjLj128EEEEELb0ELb1ELb1ELb1EEEvNS_9FwdParamsE,(.L_x_37331 - _ZN10layer_norm13ln_fwd_kernelINS_13Kernel_traitsI6__halfS2_fS2_fjLj1024ELj1ELj4ELj1ELj16ENS_18Kernel_traits_baseILj1024ES2_S2_fS2_fjLj128EEEEELb0ELb1ELb1ELb1EEEvNS_9FwdParamsE)
        .other          _ZN10layer_norm13ln_fwd_kernelINS_13Kernel_traitsI6__halfS2_fS2_fjLj1024ELj1ELj4ELj1ELj16ENS_18Kernel_traits_baseILj1024ES2_S2_fS2_fjLj128EEEEELb0ELb1ELb1ELb1EEEvNS_9FwdParamsE,@"STO_CUDA_ENTRY STV_DEFAULT"
_ZN10layer_norm13ln_fwd_kernelINS_13Kernel_traitsI6__halfS2_fS2_fjLj1024ELj1ELj4ELj1ELj16ENS_18Kernel_traits_baseILj1024ES2_S2_fS2_fjLj128EEEEELb0ELb1ELb1ELb1EEEvNS_9FwdParamsE:
.text._ZN10layer_norm13ln_fwd_kernelINS_13Kernel_traitsI6__halfS2_fS2_fjLj1024ELj1ELj4ELj1ELj16ENS_18Kernel_traits_baseILj1024ES2_S2_fS2_fjLj128EEEEELb0ELb1ELb1ELb1EEEvNS_9FwdParamsE:
        /* <DEDUP_REMOVED lines=16> */
[----:B------:R4:W3:Y:S04]  /*0100*/  LDG.E.128 R40, desc[UR6][R6.64+0x600] ;  /* 0x0006000606287981 */ /* 0x0008e8000c1e1d00 */
[----:B------:R-:W3:Y:S01]  /*0110*/  LDG.E.128 R32, desc[UR6][R10.64+0x600] ;  /* 0x000600060a207981 */ /* 0x000ee2000c1e1d00 */
        /* <DEDUP_REMOVED lines=33> */
[----:B---3--:R-:W-:Y:S02]  /*0330*/  @P0 MOV R78, R44 ;  /* 0x0000002c004e0202 */ /* 0x008fe40000000f00 */
        /* <DEDUP_REMOVED lines=37> */
[----:B------:R-:W-:Y:S02]  /*0590*/  @P0 MOV R97, R34 ;  /* 0x0000002200610202 */ /* 0x000fe40000000f00 */
[----:B------:R-:W-:Y:S01]  /*05a0*/  @P0 MOV R98, R35 ;  /* 0x0000002300620202 */ /* 0x000fe20000000f00 */
[----:B------:R-:W-:Y:S06]  /*05b0*/  @P1 EXIT ;  /* 0x000000000000194d */ /* 0x000fec0003800000 */
[----:B------:R-:W0:Y:S01]  /*05c0*/  LDCU.U8 UR4, c[0x0][0x410] ;  /* 0x00008200ff0477ac */ /* 0x000e220008000000 */
[----:B------:R-:W-:Y:S02]  /*05d0*/  @!P0 MOV R91, R32 ;  /* 0x00000020005b8202 */ /* 0x000fe40000000f00 */
[----:B-----5:R-:W-:Y:S02]  /*05e0*/  @!P0 CS2R R30, SRZ ;  /* 0x00000000001e8805 */ /* 0x020fe4000001ff00 */
[----:B------:R-:W-:Y:S02]  /*05f0*/  @!P0 MOV R96, R33 ;  /* 0x0000002100608202 */ /* 0x000fe40000000f00 */
[----:B------:R-:W-:Y:S02]  /*0600*/  @!P0 CS2R R28, SRZ ;  /* 0x00000000001c8805 */ /* 0x000fe4000001ff00 */
[----:B------:R-:W-:Y:S02]  /*0610*/  @!P0 MOV R97, R34 ;  /* 0x0000002200618202 */ /* 0x000fe40000000f00 */
[----:B------:R-:W-:-:S02]  /*0620*/  @!P0 CS2R R26, SRZ ;  /* 0x00000000001a8805 */ /* 0x000fc4000001ff00 */
[----:B------:R-:W-:Y:S02]  /*0630*/  @!P0 MOV R98, R35 ;  /* 0x0000002300628202 */ /* 0x000fe40000000f00 */
        /* <DEDUP_REMOVED lines=8> */
[----:B------:R-:W0:-:S12]  /*06c0*/  LDCU.64 UR8, c[0x0][0x3a0] ;  /* 0x00007400ff0877ac */ /* 0x000e180008000a00 */
.L_x_22385:
[----:B------:R-:W3:Y:S08]  /*06d0*/  LDC.64 R74, c[0x0][0x3f0] ;  /* 0x0000fc00ff4a7b82 */ /* 0x000ef00000000a00 */
[----:B------:R-:W4:Y:S08]  /*06e0*/  LDC R101, c[0x0][0x388] ;  /* 0x0000e200ff657b82 */ /* 0x000f300000000800 */
[----:B------:R-:W1:Y:S01]  /*06f0*/  LDC.64 R44, c[0x0][0x3f8] ;  /* 0x0000fe00ff2c7b82 */ /* 0x000e620000000a00 */
[----:B---3--:R-:W-:-:S06]  /*0700*/  IMAD.WIDE R74, R82, 0x4, R74 ;  /* 0x00000004524a7825 */ /* 0x008fcc00078e024a */
[----:B------:R-:W3:Y:S01]  /*0710*/  LDG.E R74, desc[UR6][R74.64] ;  /* 0x000000064a4a7981 */ /* 0x000ee2000c1e1900 */
[----:B------:R-:W-:Y:S02]  /*0720*/  HFMA2 R72, -RZ, RZ, 0, 0 ;  /* 0x00000000ff487431 */ /* 0x000fe400000001ff */
[----:B-1----:R-:W-:-:S05]  /*0730*/  IMAD.WIDE R44, R82, 0x4, R44 ;  /* 0x00000004522c7825 */ /* 0x002fca00078e022c */
[----:B------:R1:W5:Y:S01]  /*0740*/  LDG.E R100, desc[UR6][R44.64] ;  /* 0x000000062c647981 */ /* 0x000362000c1e1900 */
[----:B---3--:R-:W-:-:S13]  /*0750*/  ISETP.GE.AND P2, PT, R74, 0x1, PT ;  /* 0x000000014a00780c */ /* 0x008fda0003f46270 */
[----:B------:R-:W3:Y:S01]  /*0760*/  @P2 LDC.64 R46, c[0x0][0x390] ;  /* 0x0000e400ff2e2b82 */ /* 0x000ee20000000a00 */
[----:B------:R-:W-:-:S05]  /*0770*/  @P2 IADD3 R48, PT, PT, R74, -0x1, RZ ;  /* 0xffffffff4a302810 */ /* 0x000fca0007ffe0ff */
[----:B----4-:R-:W-:-:S05]  /*0780*/  @P2 IMAD R48, R48, R101, RZ ;  /* 0x0000006530302224 */ /* 0x010fca00078e02ff */
[----:B------:R-:W-:-:S04]  /*0790*/  @P2 SHF.R.S32.HI R49, RZ, 0x1f, R48 ;  /* 0x0000001fff312819 */ /* 0x000fc80000011430 */
[----:B------:R-:W-:-:S04]  /*07a0*/  @P2 LEA.HI R49, R49, R48, RZ, 0x3 ;  /* 0x0000003031312211 */ /* 0x000fc800078f18ff */
[----:B------:R-:W-:-:S05]  /*07b0*/  @P2 LEA.HI.SX32 R72, R49, R0, 0x1d ;  /* 0x0000000031482211 */ /* 0x000fca00078feaff */
[----:B---3--:R-:W-:-:S05]  /*07c0*/  @P2 IMAD.WIDE.U32 R46, R72, 0x10, R46 ;  /* 0x00000010482e2825 */ /* 0x008fca00078e002e */
[----:B------:R1:W5:Y:S01]  /*07d0*/  @P2 LDG.E.128 R32, desc[UR6][R46.64] ;  /* 0x000000062e202981 */ /* 0x000362000c1e1d00 */
[----:B0-----:R-:W-:Y:S01]  /*07e0*/  ISETP.NE.U32.AND P0, PT, RZ, UR8, PT ;  /* 0x00000008ff007c0c */ /* 0x001fe2000bf05070 */
[----:B------:R-:W-:-:S03]  /*07f0*/  IMAD R48, R82, R101, RZ ;  /* 0x0000006552307224 */ /* 0x000fc600078e02ff */
[----:B------:R-:W-:Y:S02]  /*0800*/  ISETP.NE.AND.EX P0, PT, RZ, UR9, PT, P0 ;  /* 0x00000009ff007c0c */ /* 0x000fe4000bf05300 */
[----:B------:R-:W-:Y:S01]  /*0810*/  SHF.R.S32.HI R49, RZ, 0x1f, R48 ;  /* 0x0000001fff317819 */ /* 0x000fe20000011430 */
[----:B------:R-:W-:Y:S03]  /*0820*/  BSSY.RECONVERGENT B0, `(.L_x_22370) ;  /* 0x0000067000007945 */ /* 0x000fe60003800200 */
[----:B------:R-:W-:-:S04]  /*0830*/  LEA.HI R49, R49, R48, RZ, 0x3 ;  /* 0x0000003031317211 */ /* 0x000fc800078f18ff */
[----:B------:R-:W-:-:S03]  /*0840*/  LEA.HI.SX32 R73, R49, R0, 0x1d ;  /* 0x0000000031497211 */ /* 0x000fc600078feaff */
[----:B-1----:R-:W-:Y:S05]  /*0850*/  @!P0 BRA `(.L_x_22371) ;  /* 0x0000000000d88947 */ /* 0x002fea0003800000 */
[----:B------:R-:W0:Y:S02]  /*0860*/  LDC.64 R44, c[0x0][0x3a0] ;  /* 0x0000e800ff2c7b82 */ /* 0x000e240000000a00 */
[----:B0-----:R-:W-:-:S05]  /*0870*/  IMAD.WIDE.U32 R44, R73, 0x20, R44 ;  /* 0x00000020492c7825 */ /* 0x001fca00078e002c */
[----:B------:R-:W3:Y:S04]  /*0880*/  LDG.E.128 R36, desc[UR6][R44.64] ;  /* 0x000000062c247981 */ /* 0x000ee8000c1e1d00 */
[----:B------:R0:W4:Y:S01]  /*0890*/  LDG.E.128 R40, desc[UR6][R44.64+0x10] ;  /* 0x000010062c287981 */ /* 0x000122000c1e1d00 */
[----:B------:R-:W-:-:S13]  /*08a0*/  ISETP.GT.AND P3, PT, R74, RZ, PT ;  /* 0x000000ff4a00720c */ /* 0x000fda0003f64270 */
[----:B------:R-:W1:Y:S01]  /*08b0*/  @P3 LDC R47, c[0x0][0x40c] ;  /* 0x00010300ff2f3b82 */ /* 0x000e620000000800 */
[--C-:B-----5:R-:W-:Y:S02]  /*08c0*/  @P3 HADD2.F32 R46, -RZ, R32.reuse.H0_H0 ;  /* 0x20000020ff2e3230 */ /* 0x120fe40000004100 */
[----:B------:R-:W-:Y:S02]  /*08d0*/  @P3 HADD2.F32 R48, -RZ, R32.H1_H1 ;  /* 0x30000020ff303230 */ /* 0x000fe40000004100 */
[----:B------:R-:W-:Y:S02]  /*08e0*/  @P3 HADD2.F32 R52, -RZ, R34.H1_H1 ;  /* 0x30000022ff343230 */ /* 0x000fe40000004100 */
[----:B------:R-:W-:Y:S01]  /*08f0*/  @P3 HADD2.F32 R53, -RZ, R35.H0_H0 ;  /* 0x20000023ff353230 */ /* 0x000fe20000004100 */
[----:B------:R-:W2:Y:S01]  /*0900*/  @P3 LDC R49, c[0x0][0x40c] ;  /* 0x00010300ff313b82 */ /* 0x000ea20000000800 */
[--C-:B0-----:R-:W-:Y:S02]  /*0910*/  @P3 HADD2.F32 R44, -RZ, R33.reuse.H0_H0 ;  /* 0x20000021ff2c3230 */ /* 0x101fe40000004100 */
[----:B------:R-:W-:-:S02]  /*0920*/  @P3 HADD2.F32 R45, -RZ, R33.H1_H1 ;  /* 0x30000021ff2d3230 */ /* 0x000fc40000004100 */
[----:B------:R-:W-:Y:S02]  /*0930*/  @P3 HADD2.F32 R50, -RZ, R34.H0_H0 ;  /* 0x20000022ff323230 */ /* 0x000fe40000004100 */
[----:B------:R-:W-:Y:S01]  /*0940*/  @P3 HADD2.F32 R60, -RZ, R9.H0_H0 ;  /* 0x20000009ff3c3230 */ /* 0x000fe20000004100 */
[----:B------:R-:W0:Y:S08]  /*0950*/  @P3 LDC R57, c[0x0][0x40c] ;  /* 0x00010300ff393b82 */ /* 0x000e300000000800 */
[----:B------:R-:W0:Y:S01]  /*0960*/  @P3 LDC R56, c[0x0][0x40c] ;  /* 0x00010300ff383b82 */ /* 0x000e220000000800 */
[----:B-1----:R-:W-:Y:S01]  /*0970*/  @P3 FMUL.FTZ R47, R46, R47 ;  /* 0x0000002f2e2f3220 */ /* 0x002fe20000410000 */
[----:B------:R-:W-:-:S06]  /*0980*/  @P3 HADD2.F32 R46, -RZ, R6.H0_H0 ;  /* 0x20000006ff2e3230 */ /* 0x000fcc0000004100 */
[----:B------:R-:W1:Y:S01]  /*0990*/  @P3 LDC R51, c[0x0][0x40c] ;  /* 0x00010300ff333b82 */ /* 0x000e620000000800 */
[----:B--2---:R-:W-:Y:S01]  /*09a0*/  @P3 FMUL.FTZ R48, R48, R49 ;  /* 0x0000003130303220 */ /* 0x004fe20000410000 */
[----:B------:R-:W-:-:S06]  /*09b0*/  @P3 HADD2.F32 R49, -RZ, R6.H1_H1 ;  /* 0x30000006ff313230 */ /* 0x000fcc0000004100 */
[----:B------:R-:W2:Y:S01]  /*09c0*/  @P3 LDC R54, c[0x0][0x40c] ;  /* 0x00010300ff363b82 */ /* 0x000ea20000000800 */
[----:B0-----:R-:W-:Y:S01]  /*09d0*/  @P3 FMUL.FTZ R58, R52, R57 ;  /* 0x00000039343a3220 */ /* 0x001fe20000410000 */
[----:B------:R-:W-:Y:S02]  /*09e0*/  @P3 HADD2.F32 R52, -RZ, R7.H0_H0 ;  /* 0x20000007ff343230 */ /* 0x000fe40000004100 */
[----:B------:R-:W-:-:S04]  /*09f0*/  @P3 HADD2.F32 R57, -RZ, R8.H1_H1 ;  /* 0x30000008ff393230 */ /* 0x000fc80000004100 */
[----:B------:R-:W0:Y:S01]  /*0a00*/  @P3 LDC R55, c[0x0][0x40c] ;  /* 0x00010300ff373b82 */ /* 0x000e220000000800 */
[----:B------:R-:W-:Y:S01]  /*0a10*/  @P3 FMUL.FTZ R59, R53, R56 ;  /* 0x00000038353b3220 */ /* 0x000fe20000410000 */
[----:B------:R-:W-:Y:S02]  /*0a20*/  @P3 HADD2.F32 R53, -RZ, R7.H1_H1 ;  /* 0x30000007ff353230 */ /* 0x000fe40000004100 */
[----:B------:R-:W-:Y:S02]  /*0a30*/  @P3 HADD2.F32 R56, -RZ, R8.H0_H0 ;  /* 0x20000008ff383230 */ /* 0x000fe40000004100 */
[----:B-1----:R-:W-:Y:S01]  /*0a40*/  @P3 FMUL.FTZ R51, R44, R51 ;  /* 0x000000332c333220 */ /* 0x002fe20000410000 */
[----:B--2---:R-:W-:Y:S01]  /*0a50*/  @P3 FMUL.FTZ R54, R45, R54 ;  /* 0x000000362d363220 */ /* 0x004fe20000410000 */
[----:B0-----:R-:W-:Y:S01]  /*0a60*/  @P3 FMUL.FTZ R55, R50, R55 ;  /* 0x0000003732373220 */ /* 0x001fe20000410000 */
[----:B---3--:R-:W-:Y:S01]  /*0a70*/  @!P3 MOV R44, R36 ;  /* 0x00000024002cb202 */ /* 0x008fe20000000f00 */
        /* <DEDUP_REMOVED lines=20> */
.L_x_22371:
        /* <DEDUP_REMOVED lines=10> */
[----:B------:R-:W3:Y:S08]  /*0c60*/  @P2 LDC R46, c[0x0][0x40c] ;  /* 0x00010300ff2e2b82 */ /* 0x000ef00000000800 */
[----:B------:R-:W4:Y:S01]  /*0c70*/  @P2 LDC R53, c[0x0][0x40c] ;  /* 0x00010300ff352b82 */ /* 0x000f220000000800 */
[----:B0-----:R-:W-:Y:S01]  /*0c80*/  @P2 FMUL.FTZ R47, R44, R45 ;  /* 0x0000002d2c2f2220 */ /* 0x001fe20000410000 */
[----:B------:R-:W-:-:S02]  /*0c90*/  @P2 HADD2.F32 R45, -RZ, R33.H0_H0 ;  /* 0x20000021ff2d2230 */ /* 0x000fc40000004100 */
[----:B------:R-:W-:-:S04]  /*0ca0*/  @P2 HADD2.F32 R44, -RZ, R32.H1_H1 ;  /* 0x30000020ff2c2230 */ /* 0x000fc80000004100 */
[----:B------:R-:W0:Y:S01]  /*0cb0*/  @P2 LDC R55, c[0x0][0x40c] ;  /* 0x00010300ff372b82 */ /* 0x000e220000000800 */
[----:B-1----:R-:W-:Y:S01]  /*0cc0*/  @P2 FMUL.FTZ R57, R52, R57 ;  /* 0x0000003934392220 */ /* 0x002fe20000410000 */
[----:B------:R-:W-:-:S06]  /*0cd0*/  @P2 HADD2.F32 R52, -RZ, R7.H0_H0 ;  /* 0x20000007ff342230 */ /* 0x000fcc0000004100 */
[----:B------:R-:W1:Y:S01]  /*0ce0*/  @P2 LDC R49, c[0x0][0x40c] ;  /* 0x00010300ff312b82 */ /* 0x000e620000000800 */
[----:B---3--:R-:W-:Y:S01]  /*0cf0*/  @P2 FMUL.FTZ R51, R45, R46 ;  /* 0x0000002e2d332220 */ /* 0x008fe20000410000 */
[----:B------:R-:W-:-:S03]  /*0d00*/  MOV R46, RZ ;  /* 0x000000ff002e7202 */ /* 0x000fc60000000f00 */
[----:B------:R-:W-:Y:S01]  /*0d10*/  @P2 FMUL.FTZ R46, R51, R52 ;  /* 0x00000034332e2220 */ /* 0x000fe20000410000 */
[----:B------:R-:W-:Y:S02]  /*0d20*/  @P2 HADD2.F32 R52, -RZ, R7.H1_H1 ;  /* 0x30000007ff342230 */ /* 0x000fe40000004100 */
[----:B------:R-:W3:Y:S01]  /*0d30*/  @P2 LDC R59, c[0x0][0x40c] ;  /* 0x00010300ff3b2b82 */ /* 0x000ee20000000800 */
[----:B----4-:R-:W-:Y:S01]  /*0d40*/  @P2 FMUL.FTZ R53, R48, R53 ;  /* 0x0000003530352220 */ /* 0x010fe20000410000 */
[----:B------:R-:W-:-:S06]  /*0d50*/  @P2 HADD2.F32 R48, -RZ, R6.H0_H0 ;  /* 0x20000006ff302230 */ /* 0x000fcc0000004100 */
[----:B------:R-:W4:Y:S01]  /*0d60*/  @P2 LDC R61, c[0x0][0x40c] ;  /* 0x00010300ff3d2b82 */ /* 0x000f220000000800 */
        /* <DEDUP_REMOVED lines=9> */
[----:B---3--:R-:W-:Y:S01]  /*0e00*/  @P2 FMUL.FTZ R59, R54, R59 ;  /* 0x0000003b363b2220 */ /* 0x008fe20000410000 */
[--C-:B------:R-:W-:Y:S02]  /*0e10*/  @P2 HADD2.F32 R54, -RZ, R8.reuse.H0_H0 ;  /* 0x20000008ff362230 */ /* 0x100fe40000004100 */
[----:B------:R-:W-:Y:S01]  /*0e20*/  @P2 FMUL.FTZ R47, R53, R52 ;  /* 0x00000034352f2220 */ /* 0x000fe20000410000 */
[----:B------:R-:W-:Y:S02]  /*0e30*/  @P2 FMUL.FTZ R50, R59, R58 ;  /* 0x0000003a3b322220 */ /* 0x000fe40000410000 */
[----:B------:R-:W-:Y:S01]  /*0e40*/  @P2 FMUL.FTZ R48, R55, R54 ;  /* 0x0000003637302220 */ /* 0x000fe20000410000 */
[----:B----4-:R-:W-:Y:S01]  /*0e50*/  @P2 FMUL.FTZ R61, R56, R61 ;  /* 0x0000003d383d2220 */ /* 0x010fe20000410000 */
[----:B------:R-:W-:-:S03]  /*0e60*/  @P2 HADD2.F32 R56, -RZ, R8.H1_H1 ;  /* 0x30000008ff382230 */ /* 0x000fc60000004100 */
[----:B------:R-:W-:Y:S02]  /*0e70*/  @P2 FMUL.FTZ R51, R61, R60 ;  /* 0x0000003c3d332220 */ /* 0x000fe40000410000 */
[----:B------:R-:W-:-:S07]  /*0e80*/  @P2 FMUL.FTZ R49, R57, R56 ;  /* 0x0000003839312220 */ /* 0x000fce0000410000 */
.L_x_22372:
[----:B--2---:R-:W-:Y:S05]  /*0e90*/  BSYNC.RECONVERGENT B0 ;  /* 0x0000000000007941 */ /* 0x004fea0003800200 */
.L_x_22370:
        /* <DEDUP_REMOVED lines=9> */
[----:B------:R0:W5:Y:S01]  /*0f30*/  @P2 LDG.E.128 R32, desc[UR6][R56.64] ;  /* 0x0000000638202981 */ /* 0x000162000c1e1d00 */
[----:B--2---:R-:W-:-:S05]  /*0f40*/  @P0 IMAD.WIDE.U32 R52, R63, 0x20, R52 ;  /* 0x000000203f340825 */ /* 0x004fca00078e0034 */
[----:B------:R0:W5:Y:S04]  /*0f50*/  @P0 LDG.E.128 R36, desc[UR6][R52.64] ;  /* 0x0000000634240981 */ /* 0x000168000c1e1d00 */
[----:B------:R0:W5:Y:S01]  /*0f60*/  @P0 LDG.E.128 R40, desc[UR6][R52.64+0x10] ;  /* 0x0000100634280981 */ /* 0x000162000c1e1d00 */
[----:B------:R-:W-:Y:S04]  /*0f70*/  BSSY.RECONVERGENT B0, `(.L_x_22373) ;  /* 0x0000061000007945 */ /* 0x000fe80003800200 */
[----:B------:R-:W-:Y:S05]  /*0f80*/  @!P0 BRA `(.L_x_22374) ;  /* 0x0000000000c88947 */ /* 0x000fea0003800000 */
[----:B------:R-:W-:-:S13]  /*0f90*/  ISETP.GT.AND P3, PT, R74, RZ, PT ;  /* 0x000000ff4a00720c */ /* 0x000fda0003f64270 */
[----:B------:R-:W1:Y:S01]  /*0fa0*/  @P3 LDC R59, c[0x0][0x40c] ;  /* 0x00010300ff3b3b82 */ /* 0x000e620000000800 */
[--C-:B-----5:R-:W-:Y:S02]  /*0fb0*/  @P3 HADD2.F32 R58, -RZ, R33.reuse.H0_H0 ;  /* 0x20000021ff3a3230 */ /* 0x120fe40000004100 */
[----:B------:R-:W-:Y:S02]  /*0fc0*/  @P3 HADD2.F32 R60, -RZ, R33.H1_H1 ;  /* 0x30000021ff3c3230 */ /* 0x000fe40000004100 */
[--C-:B0-----:R-:W-:Y:S02]  /*0fd0*/  @P3 HADD2.F32 R54, -RZ, R32.reuse.H1_H1 ;  /* 0x30000020ff363230 */ /* 0x101fe40000004100 */
[----:B------:R-:W-:Y:S01]  /*0fe0*/  @P3 HADD2.F32 R52, -RZ, R32.H0_H0 ;  /* 0x20000020ff343230 */ /* 0x000fe20000004100 */
[----:B------:R-:W0:Y:S08]  /*0ff0*/  @P3 LDC R61, c[0x0][0x40c] ;  /* 0x00010300ff3d3b82 */ /* 0x000e300000000800 */
[----:B------:R-:W2:Y:S08]  /*1000*/  @P3 LDC R55, c[0x0][0x40c] ;  /* 0x00010300ff373b82 */ /* 0x000eb00000000800 */
[----:B------:R-:W3:Y:S01]  /*1010*/  @P3 LDC R62, c[0x0][0x40c] ;  /* 0x00010300ff3e3b82 */ /* 0x000ee20000000800 */
[----:B-1----:R-:W-:Y:S01]  /*1020*/  @P3 FMUL.FTZ R67, R58, R59 ;  /* 0x0000003b3a433220 */ /* 0x002fe20000410000 */
[----:B------:R-:W-:-:S02]  /*1030*/  @P3 HADD2.F32 R59, -RZ, R34.H1_H1 ;  /* 0x30000022ff3b3230 */ /* 0x000fc40000004100 */
[----:B------:R-:W-:-:S04]  /*1040*/  @P3 HADD2.F32 R58, -RZ, R34.H0_H0 ;  /* 0x20000022ff3a3230 */ /* 0x000fc80000004100 */
[----:B------:R-:W1:Y:S01]  /*1050*/  @P3 LDC R53, c[0x0][0x40c] ;  /* 0x00010300ff353b82 */ /* 0x000e620000000800 */
[----:B0-----:R-:W-:Y:S01]  /*1060*/  @P3 FMUL.FTZ R64, R60, R61 ;  /* 0x0000003d3c403220 */ /* 0x001fe20000410000 */
[----:B------:R-:W-:Y:S02]  /*1070*/  @P3 HADD2.F32 R60, -RZ, R35.H0_H0 ;  /* 0x20000023ff3c3230 */ /* 0x000fe40000004100 */
[----:B------:R-:W-:-:S04]  /*1080*/  @P3 HADD2.F32 R61, -RZ, R76.H0_H0 ;  /* 0x2000004cff3d3230 */ /* 0x000fc80000004100 */
[----:B------:R-:W0:Y:S01]  /*1090*/  @P3 LDC R65, c[0x0][0x40c] ;  /* 0x00010300ff413b82 */ /* 0x000e220000000800 */
[----:B--2---:R-:W-:Y:S01]  /*10a0*/  @P3 FMUL.FTZ R56, R54, R55 ;  /* 0x0000003736383220 */ /* 0x004fe20000410000 */
[--C-:B------:R-:W-:Y:S02]  /*10b0*/  @P3 HADD2.F32 R54, -RZ, R14.reuse.H1_H1 ;  /* 0x3000000eff363230 */ /* 0x100fe40000004100 */
[----:B------:R-:W-:-:S04]  /*10c0*/  @P3 HADD2.F32 R55, -RZ, R14.H0_H0 ;  /* 0x2000000eff373230 */ /* 0x000fc80000004100 */
[----:B------:R-:W2:Y:S01]  /*10d0*/  @P3 LDC R71, c[0x0][0x40c] ;  /* 0x00010300ff473b82 */ /* 0x000ea20000000800 */
[----:B---3--:R-:W-:Y:S01]  /*10e0*/  @P3 FMUL.FTZ R66, R59, R62 ;  /* 0x0000003e3b423220 */ /* 0x008fe20000410000 */
[----:B------:R-:W-:Y:S02]  /*10f0*/  @P3 HADD2.F32 R59, -RZ, R15.H0_H0 ;  /* 0x2000000fff3b3230 */ /* 0x000fe40000004100 */
[----:B------:R-:W-:Y:S02]  /*1100*/  @P3 HADD2.F32 R62, -RZ, R76.H1_H1 ;  /* 0x3000004cff3e3230 */ /* 0x000fe40000004100 */
        /* <DEDUP_REMOVED lines=8> */
[----:B0-----:R-:W-:Y:S01]  /*1190*/  @P3 FMUL.FTZ R69, R58, R65 ;  /* 0x000000413a453220 */ /* 0x001fe20000410000 */
[----:B------:R-:W-:Y:S01]  /*11a0*/  @P3 HADD2.F32 R65, -RZ, R77.H0_H0 ;  /* 0x2000004dff413230 */ /* 0x000fe20000004100 */
[----:B------:R-:W-:-:S02]  /*11b0*/  MOV R56, R40 ;  /* 0x0000002800387202 */ /* 0x000fc40000000f00 */
[----:B------:R-:W-:Y:S01]  /*11c0*/  MOV R57, R41 ;  /* 0x0000002900397202 */ /* 0x000fe20000000f00 */
[----:B------:R-:W-:Y:S01]  /*11d0*/  @P3 FFMA.FTZ R56, R69, R61, R40 ;  /* 0x0000003d45383223 */ /* 0x000fe20000010028 */
[----:B------:R-:W-:Y:S01]  /*11e0*/  MOV R58, R42 ;  /* 0x0000002a003a7202 */ /* 0x000fe20000000f00 */
[----:B------:R-:W-:Y:S01]  /*11f0*/  @P3 FFMA.FTZ R57, R66, R62, R41 ;  /* 0x0000003e42393223 */ /* 0x000fe20000010029 */
[----:B--2---:R-:W-:Y:S01]  /*1200*/  @P3 FMUL.FTZ R71, R60, R71 ;  /* 0x000000473c473220 */ /* 0x004fe20000410000 */
[----:B------:R-:W-:Y:S01]  /*1210*/  @P3 HADD2.F32 R60, -RZ, R15.H1_H1 ;  /* 0x3000000fff3c3230 */ /* 0x000fe20000004100 */
[----:B------:R-:W-:Y:S02]  /*1220*/  MOV R59, R43 ;  /* 0x0000002b003b7202 */ /* 0x000fe40000000f00 */
        /* <DEDUP_REMOVED lines=8> */
.L_x_22374:
[----:B0-----:R-:W0:Y:S01]  /*12b0*/  @P2 LDC R53, c[0x0][0x40c] ;  /* 0x00010300ff352b82 */ /* 0x001e220000000800 */
        /* <DEDUP_REMOVED lines=44> */
.L_x_22375:
[----:B------:R-:W-:Y:S05]  /*1580*/  BSYNC.RECONVERGENT B0 ;  /* 0x0000000000007941 */ /* 0x000fea0003800200 */
.L_x_22373:
        /* <DEDUP_REMOVED lines=10> */
[----:B------:R1:W5:Y:S04]  /*1630*/  @P0 LDG.E.128 R36, desc[UR6][R60.64] ;  /* 0x000000063c240981 */ /* 0x000368000c1e1d00 */
[----:B------:R1:W5:Y:S01]  /*1640*/  @P0 LDG.E.128 R40, desc[UR6][R60.64+0x10] ;  /* 0x000010063c280981 */ /* 0x000362000c1e1d00 */
[----:B------:R-:W-:Y:S04]  /*1650*/  BSSY.RECONVERGENT B0, `(.L_x_22376) ;  /* 0x0000061000007945 */ /* 0x000fe80003800200 */
[----:B------:R-:W-:Y:S05]  /*1660*/  @!P0 BRA `(.L_x_22377) ;  /* 0x0000000000c88947 */ /* 0x000fea0003800000 */
[----:B------:R-:W-:-:S13]  /*1670*/  ISETP.GT.AND P3, PT, R74, RZ, PT ;  /* 0x000000ff4a00720c */ /* 0x000fda0003f64270 */
[----:B------:R-:W0:Y:S01]  /*1680*/  @P3 LDC R67, c[0x0][0x40c] ;  /* 0x00010300ff433b82 */ /* 0x000e220000000800 */
[--C-:B-----5:R-:W-:Y:S02]  /*1690*/  @P3 HADD2.F32 R66, -RZ, R33.reuse.H0_H0 ;  /* 0x20000021ff423230 */ /* 0x120fe40000004100 */
[----:B------:R-:W-:Y:S02]  /*16a0*/  @P3 HADD2.F32 R68, -RZ, R33.H1_H1 ;  /* 0x30000021ff443230 */ /* 0x000fe40000004100 */
[--C-:B-1----:R-:W-:Y:S02]  /*16b0*/  @P3 HADD2.F32 R62, -RZ, R32.reuse.H1_H1 ;  /* 0x30000020ff3e3230 */ /* 0x102fe40000004100 */
[----:B------:R-:W-:Y:S01]  /*16c0*/  @P3 HADD2.F32 R60, -RZ, R32.H0_H0 ;  /* 0x20000020ff3c3230 */ /* 0x000fe20000004100 */
        /* <DEDUP_REMOVED lines=8> */
[----:B------:R-:W-:Y:S02]  /*1750*/  @P3 HADD2.F32 R68, -RZ, R35.H0_H0 ;  /* 0x20000023ff443230 */ /* 0x000fe40000004100 */
[----:B------:R-:W-:-:S04]  /*1760*/  @P3 HADD2.F32 R69, -RZ, R85.H0_H0 ;  /* 0x20000055ff453230 */ /* 0x000fc80000004100 */
[----:B------:R-:W1:Y:S01]  /*1770*/  @P3 LDC R71, c[0x0][0x40c] ;  /* 0x00010300ff473b82 */ /* 0x000e620000000800 */
[----:B--2---:R-:W-:Y:S01]  /*1780*/  @P3 FMUL.FTZ R64, R62, R63 ;  /* 0x0000003f3e403220 */ /* 0x004fe20000410000 */
[--C-:B------:R-:W-:Y:S02]  /*1790*/  @P3 HADD2.F32 R62, -RZ, R83.reuse.H1_H1 ;  /* 0x30000053ff3e3230 */ /* 0x100fe40000004100 */
[----:B------:R-:W-:-:S04]  /*17a0*/  @P3 HADD2.F32 R63, -RZ, R83.H0_H0 ;  /* 0x20000053ff3f3230 */ /* 0x000fc80000004100 */
[----:B------:R-:W2:Y:S01]  /*17b0*/  @P3 LDC R99, c[0x0][0x40c] ;  /* 0x00010300ff633b82 */ /* 0x000ea20000000800 */
[----:B---3--:R-:W-:Y:S01]  /*17c0*/  @P3 FMUL.FTZ R102, R67, R70 ;  /* 0x0000004643663220 */ /* 0x008fe20000410000 */
[----:B------:R-:W-:Y:S02]  /*17d0*/  @P3 HADD2.F32 R67, -RZ, R86.H0_H0 ;  /* 0x20000056ff433230 */ /* 0x000fe40000004100 */
[----:B------:R-:W-:Y:S02]  /*17e0*/  @P3 HADD2.F32 R70, -RZ, R85.H1_H1 ;  /* 0x30000055ff463230 */ /* 0x000fe40000004100 */
        /* <DEDUP_REMOVED lines=26> */
.L_x_22377:
[----:B-1----:R-:W0:Y:S01]  /*1990*/  @P2 LDC R61, c[0x0][0x40c] ;  /* 0x00010300ff3d2b82 */ /* 0x002e220000000800 */
        /* <DEDUP_REMOVED lines=44> */
.L_x_22378:
[----:B------:R-:W-:Y:S05]  /*1c60*/  BSYNC.RECONVERGENT B0 ;  /* 0x0000000000007941 */ /* 0x000fea0003800200 */
.L_x_22376:
        /* <DEDUP_REMOVED lines=19> */
[--C-:B--2---:R-:W-:Y:S02]  /*1da0*/  @P0 HADD2.F32 R70, -RZ, R32.reuse.H1_H1 ;  /* 0x30000020ff460230 */ /* 0x104fe40000004100 */
        /* <DEDUP_REMOVED lines=45> */
.L_x_22380:
[----:B--2---:R-:W0:Y:S01]  /*2080*/  @P2 LDC R69, c[0x0][0x40c] ;  /* 0x00010300ff452b82 */ /* 0x004e220000000800 */
        /* <DEDUP_REMOVED lines=44> */
.L_x_22381:
[----:B------:R-:W-:Y:S05]  /*2350*/  BSYNC.RECONVERGENT B0 ;  /* 0x0000000000007941 */ /* 0x000fea0003800200 */
.L_x_22379:
        /* <DEDUP_REMOVED lines=123> */
.L_x_22397:
        /* <DEDUP_REMOVED lines=16> */
[----:B------:R-:W-:Y:S01]  /*2c10*/  HADD2.F32 R93, -RZ, R21.H0_H0 ;  /* 0x20000015ff5d7230 */ /* 0x000fe20000004100 */
[----:B------:R-:W-:Y:S01]  /*2c20*/  IADD3 R100, PT, PT, R100, -0x1, RZ ;  /* 0xffffffff64647810 */ /* 0x000fe20007ffe0ff */
[----:B------:R-:W-:Y:S02]  /*2c30*/  HADD2.F32 R95, -RZ, R79.H1_H1 ;  /* 0x3000004fff5f7230 */ /* 0x000fe40000004100 */
[C---:B------:R-:W-:Y:S01]  /*2c40*/  FADD.FTZ R94, -R92.reuse, R45 ;  /* 0x0000002d5c5e7221 */ /* 0x040fe20000010100 */
[----:B------:R-:W-:Y:S01]  /*2c50*/  FADD.FTZ R45, -R92, R73 ;  /* 0x000000495c2d7221 */ /* 0x000fe20000010100 */
[----:B------:R-:W-:Y:S02]  /*2c60*/  IMAD R101, R100, R101, RZ ;  /* 0x0000006564657224 */ /* 0x000fe400078e02ff */
[C---:B------:R-:W-:Y:S01]  /*2c70*/  FADD.FTZ R44, -R92.reuse, R44 ;  /* 0x0000002c5c2c7221 */ /* 0x040fe20000010100 */
[C---:B------:R-:W-:Y:S01]  /*2c80*/  FADD.FTZ R46, -R92.reuse, R46 ;  /* 0x0000002e5c2e7221 */ /* 0x040fe20000010100 */
[C---:B------:R-:W-:Y:S01]  /*2c90*/  FADD.FTZ R100, -R92.reuse, R47 ;  /* 0x0000002f5c647221 */ /* 0x040fe20000010100 */
[C---:B------:R-:W-:Y:S01]  /*2ca0*/  FADD.FTZ R102, -R92.reuse, R48 ;  /* 0x000000305c667221 */ /* 0x040fe20000010100 */
[C---:B------:R-:W-:Y:S01]  /*2cb0*/  FADD.FTZ R48, -R92.reuse, R49 ;  /* 0x000000315c307221 */ /* 0x040fe20000010100 */
[----:B------:R-:W-:Y:S01]  /*2cc0*/  FMUL.FTZ R47, R99, R45 ;  /* 0x0000002d632f7220 */ /* 0x000fe20000410000 */
[C---:B------:R-:W-:Y:S01]  /*2cd0*/  FADD.FTZ R104, -R92.reuse, R51 ;  /* 0x000000335c687221 */ /* 0x040fe20000010100 */
[C---:B------:R-:W-:Y:S01]  /*2ce0*/  FADD.FTZ R106, -R92.reuse, R53 ;  /* 0x000000355c6a7221 */ /* 0x040fe20000010100 */
[C---:B------:R-:W-:Y:S01]  /*2cf0*/  FADD.FTZ R108, -R92.reuse, R55 ;  /* 0x000000375c6c7221 */ /* 0x040fe20000010100 */
[----:B------:R-:W-:Y:S01]  /*2d00*/  FADD.FTZ R110, -R92, R57 ;  /* 0x000000395c6e7221 */ /* 0x000fe20000010100 */
[----:B------:R-:W-:-:S02]  /*2d10*/  HADD2.F32 R45, -RZ, R2.H0_H0 ;  /* 0x20000002ff2d7230 */ /* 0x000fc40000004100 */
[C---:B------:R-:W-:Y:S01]  /*2d20*/  FADD.FTZ R112, -R92.reuse, R59 ;  /* 0x0000003b5c707221 */ /* 0x040fe20000010100 */
[----:B------:R-:W-:Y:S02]  /*2d30*/  HADD2.F32 R49, -RZ, R28.H0_H0 ;  /* 0x2000001cff317230 */ /* 0x000fe40000004100 */
[C---:B------:R-:W-:Y:S01]  /*2d40*/  FADD.FTZ R114, -R92.reuse, R61 ;  /* 0x0000003d5c727221 */ /* 0x040fe20000010100 */
[C---:B------:R-:W-:Y:S01]  /*2d50*/  FADD.FTZ R116, -R92.reuse, R63 ;  /* 0x0000003f5c747221 */ /* 0x040fe20000010100 */
[----:B------:R-:W-:Y:S01]  /*2d60*/  FADD.FTZ R118, -R92, R65 ;  /* 0x000000415c767221 */ /* 0x000fe20000010100 */
        /* <DEDUP_REMOVED lines=9> */
[----:B------:R-:W-:Y:S02]  /*2e00*/  HADD2.F32 R59, -RZ, R3.H1_H1 ;  /* 0x30000003ff3b7230 */ /* 0x000fe40000004100 */
[----:B------:R-:W-:Y:S01]  /*2e10*/  FADD.FTZ R50, -R92, R50 ;  /* 0x000000325c327221 */ /* 0x000fe20000010100 */
[----:B------:R-:W-:-:S02]  /*2e20*/  HADD2.F32 R61, -RZ, R29.H1_H1 ;  /* 0x3000001dff3d7230 */ /* 0x000fc40000004100 */
[----:B------:R-:W-:Y:S01]  /*2e30*/  FADD.FTZ R52, -R92, R52 ;  /* 0x000000345c347221 */ /* 0x000fe20000010100 */
[----:B------:R-:W-:Y:S02]  /*2e40*/  HADD2.F32 R63, -RZ, R4.H0_H0 ;  /* 0x20000004ff3f7230 */ /* 0x000fe40000004100 */
[----:B------:R-:W-:Y:S01]  /*2e50*/  FFMA.FTZ R44, R44, R45, R49 ;  /* 0x0000002d2c2c7223 */ /* 0x000fe20000010031 */
[----:B------:R-:W-:Y:S02]  /*2e60*/  HADD2.F32 R65, -RZ, R30.H0_H0 ;  /* 0x2000001eff417230 */ /* 0x000fe40000004100 */
[----:B------:R-:W-:Y:S01]  /*2e70*/  FFMA.FTZ R49, R94, R51, R53 ;  /* 0x000000335e317223 */ /* 0x000fe20000010035 */
[----:B------:R-:W-:Y:S01]  /*2e80*/  FFMA.FTZ R45, R46, R55, R57 ;  /* 0x000000372e2d7223 */ /* 0x000fe20000010039 */
[----:B------:R-:W-:Y:S01]  /*2e90*/  FFMA.FTZ R100, R100, R59, R61 ;  /* 0x0000003b64647223 */ /* 0x000fe2000001003d */
[----:B------:R-:W-:Y:S02]  /*2ea0*/  HADD2.F32 R51, -RZ, R4.H1_H1 ;  /* 0x30000004ff337230 */ /* 0x000fe40000004100 */
[----:B------:R-:W-:Y:S01]  /*2eb0*/  FFMA.FTZ R46, R102, R63, R65 ;  /* 0x0000003f662e7223 */ /* 0x000fe20000010041 */
[----:B------:R-:W-:-:S02]  /*2ec0*/  HADD2.F32 R53, -RZ, R30.H1_H1 ;  /* 0x3000001eff357230 */ /* 0x000fc40000004100 */
[C---:B------:R-:W-:Y:S01]  /*2ed0*/  FADD.FTZ R120, -R92.reuse, R67 ;  /* 0x000000435c787221 */ /* 0x040fe20000010100 */
[----:B------:R-:W-:Y:S02]  /*2ee0*/  HADD2.F32 R55, -RZ, R5.H0_H0 ;  /* 0x20000005ff377230 */ /* 0x000fe40000004100 */
[----:B------:R-:W-:Y:S01]  /*2ef0*/  FADD.FTZ R122, -R92, R69 ;  /* 0x000000455c7a7221 */ /* 0x000fe20000010100 */
[----:B------:R-:W-:Y:S02]  /*2f00*/  HADD2.F32 R57, -RZ, R31.H0_H0 ;  /* 0x2000001fff397230 */ /* 0x000fe40000004100 */
[C---:B------:R-:W-:Y:S01]  /*2f10*/  FMUL.FTZ R48, R99.reuse, R48 ;  /* 0x0000003063307220 */ /* 0x040fe20000410000 */
[C---:B------:R-:W-:Y:S01]  /*2f20*/  FMUL.FTZ R50, R99.reuse, R50 ;  /* 0x0000003263327220 */ /* 0x040fe20000410000 */
[----:B------:R-:W-:Y:S02]  /*2f30*/  HADD2.F32 R59, -RZ, R5.H1_H1 ;  /* 0x30000005ff3b7230 */ /* 0x000fe40000004100 */
[----:B------:R-:W-:Y:S01]  /*2f40*/  FMUL.FTZ R104, R99, R104 ;  /* 0x0000006863687220 */ /* 0x000fe20000410000 */
[----:B------:R-:W-:-:S02]  /*2f50*/  HADD2.F32 R61, -RZ, R31.H1_H1 ;  /* 0x3000001fff3d7230 */ /* 0x000fc40000004100 */
[C---:B------:R-:W-:Y:S01]  /*2f60*/  FMUL.FTZ R52, R99.reuse, R52 ;  /* 0x0000003463347220 */ /* 0x040fe20000410000 */
[----:B------:R-:W-:Y:S02]  /*2f70*/  HADD2.F32 R63, -RZ, R10.H0_H0 ;  /* 0x2000000aff3f7230 */ /* 0x000fe40000004100 */
[C---:B------:R-:W-:Y:S01]  /*2f80*/  FADD.FTZ R54, -R92.reuse, R54 ;  /* 0x000000365c367221 */ /* 0x040fe20000010100 */
[----:B------:R-:W-:Y:S02]  /*2f90*/  HADD2.F32 R65, -RZ, R24.H0_H0 ;  /* 0x20000018ff417230 */ /* 0x000fe40000004100 */
[----:B------:R-:W-:Y:S01]  /*2fa0*/  FMUL.FTZ R106, R99, R106 ;  /* 0x0000006a636a7220 */ /* 0x000fe20000410000 */
[----:B------:R-:W-:Y:S02]  /*2fb0*/  HADD2.F32 R67, -RZ, R10.H1_H1 ;  /* 0x3000000aff437230 */ /* 0x000fe40000004100 */
[----:B------:R-:W-:Y:S01]  /*2fc0*/  FADD.FTZ R56, -R92, R56 ;  /* 0x000000385c387221 */ /* 0x000fe20000010100 */
[----:B------:R-:W-:-:S02]  /*2fd0*/  HADD2.F32 R69, -RZ, R24.H1_H1 ;  /* 0x30000018ff457230 */ /* 0x000fc40000004100 */
        /* <DEDUP_REMOVED lines=14> */
[----:B------:R-:W-:-:S02]  /*30c0*/  HADD2.F32 R55, -RZ, R11.H0_H0 ;  /* 0x2000000bff377230 */ /* 0x000fc40000004100 */
[----:B------:R-:W-:Y:S01]  /*30d0*/  FADD.FTZ R92, -R92, R75 ;  /* 0x0000004b5c5c7221 */ /* 0x000fe20000010100 */
[----:B------:R-:W-:Y:S02]  /*30e0*/  HADD2.F32 R57, -RZ, R25.H0_H0 ;  /* 0x20000019ff397230 */ /* 0x000fe40000004100 */
[C---:B------:R-:W-:Y:S01]  /*30f0*/  FMUL.FTZ R54, R99.reuse, R54 ;  /* 0x0000003663367220 */ /* 0x040fe20000410000 */
        /* <DEDUP_REMOVED lines=24> */
[C---:B------:R-:W-:Y:S01]  /*3280*/  FMUL.FTZ R114, R99.reuse, R114 ;  /* 0x0000007263727220 */ /* 0x040fe20000410000 */
[----:B------:R-:W-:Y:S02]  /*3290*/  HADD2.F32 R67, -RZ, R78.H1_H1 ;  /* 0x3000004eff437230 */ /* 0x000fe40000004100 */
[----:B------:R-:W-:Y:S01]  /*32a0*/  FMUL.FTZ R62, R99, R62 ;  /* 0x0000003e633e7220 */ /* 0x000fe20000410000 */
[----:B------:R-:W-:Y:S02]  /*32b0*/  HADD2.F32 R71, -RZ, R20.H1_H1 ;  /* 0x30000014ff477230 */ /* 0x000fe40000004100 */
[----:B------:R-:W-:Y:S01]  /*32c0*/  FFMA.FTZ R112, R112, R57, R61 ;  /* 0x0000003970707223 */ /* 0x000fe2000001003d */
[----:B------:R-:W-:-:S02]  /*32d0*/  HADD2.F32 R73, -RZ, R79.H0_H0 ;  /* 0x2000004fff497230 */ /* 0x000fc40000004100 */
[----:B------:R-:W-:Y:S01]  /*32e0*/  FFMA.FTZ R52, R60, R63, R65 ;  /* 0x0000003f3c347223 */ /* 0x000fe20000010041 */
[----:B------:R-:W-:Y:S02]  /*32f0*/  HADD2.F32 R61, -RZ, R22.H0_H0 ;  /* 0x20000016ff3d7230 */ /* 0x000fe40000004100 */
[----:B------:R-:W-:Y:S01]  /*3300*/  FFMA.FTZ R57, R114, R67, R71 ;  /* 0x0000004372397223 */ /* 0x000fe20000010047 */
[--C-:B------:R-:W-:Y:S02]  /*3310*/  HADD2.F32 R63, -RZ, R80.reuse.H1_H1 ;  /* 0x30000050ff3f7230 */ /* 0x100fe40000004100 */
[----:B------:R-:W-:Y:S01]  /*3320*/  FFMA.FTZ R58, R62, R73, R93 ;  /* 0x000000493e3a7223 */ /* 0x000fe2000001005d */
[----:B------:R-:W-:Y:S02]  /*3330*/  HADD2.F32 R93, -RZ, R80.H0_H0 ;  /* 0x20000050ff5d7230 */ /* 0x000fe40000004100 */
[----:B------:R-:W-:Y:S01]  /*3340*/  FMUL.FTZ R64, R99, R64 ;  /* 0x0000004063407220 */ /* 0x000fe20000410000 */
[----:B------:R-:W-:-:S02]  /*3350*/  HADD2.F32 R65, -RZ, R22.H1_H1 ;  /* 0x30000016ff417230 */ /* 0x000fc40000004100 */
[C---:B------:R-:W-:Y:S01]  /*3360*/  FMUL.FTZ R118, R99.reuse, R118 ;  /* 0x0000007663767220 */ /* 0x040fe20000410000 */
[----:B------:R-:W-:Y:S02]  /*3370*/  HADD2.F32 R67, -RZ, R81.H0_H0 ;  /* 0x20000051ff437230 */ /* 0x000fe40000004100 */
[C---:B------:R-:W-:Y:S01]  /*3380*/  FMUL.FTZ R66, R99.reuse, R66 ;  /* 0x0000004263427220 */ /* 0x040fe20000410000 */
[----:B------:R-:W-:Y:S02]  /*3390*/  HADD2.F32 R73, -RZ, R23.H0_H0 ;  /* 0x20000017ff497230 */ /* 0x000fe40000004100 */
[----:B------:R-:W-:Y:S01]  /*33a0*/  FFMA.FTZ R93, R64, R93, R61 ;  /* 0x0000005d405d7223 */ /* 0x000fe2000001003d */
[----:B------:R-:W-:Y:S01]  /*33b0*/  FFMA.FTZ R118, R118, R63, R65 ;  /* 0x0000003f76767223 */ /* 0x000fe20000010041 */
[----:B------:R-:W-:Y:S02]  /*33c0*/  HADD2.F32 R61, -RZ, R16.H1_H1 ;  /* 0x30000010ff3d7230 */ /* 0x000fe40000004100 */
[----:B------:R-:W-:Y:S01]  /*33d0*/  FMUL.FTZ R116, R99, R116 ;  /* 0x0000007463747220 */ /* 0x000fe20000410000 */
[----:B------:R-:W-:Y:S01]  /*33e0*/  FFMA.FTZ R94, R66, R67, R73 ;  /* 0x00000043425e7223 */ /* 0x000fe20000010049 */
[----:B------:R-:W-:-:S02]  /*33f0*/  HADD2.F32 R73, -RZ, R87.H1_H1 ;  /* 0x30000057ff497230 */ /* 0x000fc40000004100 */
[C---:B------:R-:W-:Y:S01]  /*3400*/  FMUL.FTZ R120, R99.reuse, R120 ;  /* 0x0000007863787220 */ /* 0x040fe20000410000 */
[----:B------:R-:W-:Y:S02]  /*3410*/  HADD2.F32 R63, -RZ, R88.H0_H0 ;  /* 0x20000058ff3f7230 */ /* 0x000fe40000004100 */
[C---:B------:R-:W-:Y:S01]  /*3420*/  FMUL.FTZ R68, R99.reuse, R68 ;  /* 0x0000004463447220 */ /* 0x040fe20000410000 */
[----:B------:R-:W-:Y:S02]  /*3430*/  HADD2.F32 R65, -RZ, R17.H0_H0 ;  /* 0x20000011ff417230 */ /* 0x000fe40000004100 */
[C---:B------:R-:W-:Y:S01]  /*3440*/  FMUL.FTZ R122, R99.reuse, R122 ;  /* 0x0000007a637a7220 */ /* 0x040fe20000410000 */
[C---:B------:R-:W-:Y:S01]  /*3450*/  FMUL.FTZ R124, R99.reuse, R124 ;  /* 0x0000007c637c7220 */ /* 0x040fe20000410000 */
[C---:B------:R-:W-:Y:S01]  /*3460*/  FMUL.FTZ R70, R99.reuse, R70 ;  /* 0x0000004663467220 */ /* 0x040fe20000410000 */
[C---:B------:R-:W-:Y:S01]  /*3470*/  FMUL.FTZ R72, R99.reuse, R72 ;  /* 0x0000004863487220 */ /* 0x040fe20000410000 */
[C---:B------:R-:W-:Y:S01]  /*3480*/  FMUL.FTZ R74, R99.reuse, R74 ;  /* 0x0000004a634a7220 */ /* 0x040fe20000410000 */
[----:B------:R-:W-:Y:S01]  /*3490*/  FMUL.FTZ R92, R99, R92 ;  /* 0x0000005c635c7220 */ /* 0x000fe20000410000 */
[----:B------:R-:W0:Y:S01]  /*34a0*/  LDC.64 R66, c[0x0][0x428] ;  /* 0x00010a00ff427b82 */ /* 0x000e220000000a00 */
[----:B------:R-:W-:-:S02]  /*34b0*/  HADD2.F32 R99, -RZ, R21.H1_H1 ;  /* 0x30000015ff637230 */ /* 0x000fc40000004100 */
[----:B------:R-:W-:Y:S01]  /*34c0*/  FFMA.FTZ R73, R122, R73, R61 ;  /* 0x000000497a497223 */ /* 0x000fe2000001003d */
[----:B------:R-:W-:Y:S01]  /*34d0*/  FFMA.FTZ R124, R124, R63, R65 ;  /* 0x0000003f7c7c7223 */ /* 0x000fe20000010041 */
[----:B------:R-:W-:Y:S01]  /*34e0*/  HADD2.F32 R61, -RZ, R89.H0_H0 ;  /* 0x20000059ff3d7230 */ /* 0x000fe20000004100 */
[----:B------:R-:W-:Y:S01]  /*34f0*/  SHF.R.S32.HI R60, RZ, 0x1f, R101 ;  /* 0x0000001fff3c7819 */ /* 0x000fe20000011465 */
[----:B------:R-:W-:Y:S02]  /*3500*/  HADD2.F32 R63, -RZ, R18.H0_H0 ;  /* 0x20000012ff3f7230 */ /* 0x000fe40000004100 */
[----:B------:R-:W-:Y:S01]  /*3510*/  FFMA.FTZ R71, R116, R95, R99 ;  /* 0x0000005f74477223 */ /* 0x000fe20000010063 */
[----:B------:R-:W-:Y:S01]  /*3520*/  HADD2.F32 R99, -RZ, R81.H1_H1 ;  /* 0x30000051ff637230 */ /* 0x000fe20000004100 */
[----:B------:R-:W-:Y:S01]  /*3530*/  F2FP.F16.F32.PACK_AB R46, R51, R46 ;  /* 0x0000002e332e723e */ /* 0x000fe200000000ff */
        /* <DEDUP_REMOVED lines=8> */
[----:B------:R-:W-:Y:S02]  /*35c0*/  HADD2.F32 R63, -RZ, R90.H0_H0 ;  /* 0x2000005aff3f7230 */ /* 0x000fe40000004100 */
[----:B------:R-:W-:Y:S01]  /*35d0*/  FFMA.FTZ R68, R68, R103, R105 ;  /* 0x0000006744447223 */ /* 0x000fe20000010069 */
[----:B------:R-:W-:Y:S01]  /*35e0*/  HADD2.F32 R103, -RZ, R17.H1_H1 ;  /* 0x30000011ff677230 */ /* 0x000fe20000004100 */
[----:B------:R-:W-:Y:S01]  /*35f0*/  F2FP.F16.F32.PACK_AB R45, R100, R45 ;  /* 0x0000002d642d723e */ /* 0x000fe200000000ff */
[----:B------:R-:W-:Y:S01]  /*3600*/  HADD2.F32 R65, -RZ, R19.H0_H0 ;  /* 0x20000013ff417230 */ /* 0x000fe20000004100 */
[----:B------:R-:W-:Y:S01]  /*3610*/  F2FP.F16.F32.PACK_AB R44, R49, R44 ;  /* 0x0000002c312c723e */ /* 0x000fe200000000ff */
[----:B------:R-:W-:-:S02]  /*3620*/  HADD2.F32 R62, -RZ, R89.H1_H1 ;  /* 0x30000059ff3e7230 */ /* 0x000fc40000004100 */
[----:B------:R-:W-:Y:S01]  /*3630*/  FFMA.FTZ R95, R70, R95, R103 ;  /* 0x0000005f465f7223 */ /* 0x000fe20000010067 */
[----:B------:R-:W-:Y:S02]  /*3640*/  HADD2.F32 R64, -RZ, R18.H1_H1 ;  /* 0x30000012ff407230 */ /* 0x000fe40000004100 */
[----:B------:R-:W-:Y:S01]  /*3650*/  FFMA.FTZ R74, R74, R63, R65 ;  /* 0x0000003f4a4a7223 */ /* 0x000fe20000010041 */
[----:B------:R-:W-:Y:S01]  /*3660*/  HADD2.F32 R103, -RZ, R90.H1_H1 ;  /* 0x3000005aff677230 */ /* 0x000fe20000004100 */
[----:B------:R-:W-:Y:S01]  /*3670*/  IADD3 R63, PT, PT, R61, 0x20, RZ ;  /* 0x000000203d3f7810 */ /* 0x000fe20007ffe0ff */
[----:B------:R-:W-:Y:S02]  /*3680*/  HADD2.F32 R105, -RZ, R19.H1_H1 ;  /* 0x30000013ff697230 */ /* 0x000fe40000004100 */
[----:B------:R-:W-:Y:S01]  /*3690*/  FFMA.FTZ R101, R47, R62, R64 ;  /* 0x0000003e2f657223 */ /* 0x000fe20000010040 */
[C---:B------:R-:W-:Y:S02]  /*36a0*/  IADD3 R65, PT, PT, R61.reuse, 0x40, RZ ;  /* 0x000000403d417810 */ /* 0x040fe40007ffe0ff */
[C---:B------:R-:W-:Y:S01]  /*36b0*/  IADD3 R47, PT, PT, R61.reuse, 0x60, RZ ;  /* 0x000000603d2f7810 */ /* 0x040fe20007ffe0ff */
[----:B------:R-:W-:Y:S01]  /*36c0*/  FFMA.FTZ R103, R92, R103, R105 ;  /* 0x000000675c677223 */ /* 0x000fe20000010069 */
[----:B0-----:R-:W-:Y:S01]  /*36d0*/  IMAD.WIDE.U32 R60, R61, 0x10, R66 ;  /* 0x000000103d3c7825 */ /* 0x001fe200078e0042 */
[----:B------:R-:W-:-:S02]  /*36e0*/  F2FP.F16.F32.PACK_AB R51, R112, R75 ;  /* 0x0000004b7033723e */ /* 0x000fc400000000ff */
        /* <DEDUP_REMOVED lines=17> */
[----:B------:R0:W-:Y:S04]  /*3800*/  STG.E.128 desc[UR6][R64.64], R52 ;  /* 0x0000003440007986 */ /* 0x0001e8000c101d06 */
[----:B------:R0:W-:Y:S02]  /*3810*/  STG.E.128 desc[UR6][R66.64], R56 ;  /* 0x0000003842007986 */ /* 0x0001e4000c101d06 */
.L_x_22384:
[----:B------:R-:W-:Y:S05]  /*3820*/  BSYNC.RECONVERGENT B0 ;  /* 0x0000000000007941 */ /* 0x000fea0003800200 */
.L_x_22383:
[----:B0-----:R-:W0:Y:S02]  /*3830*/  LDC.64 R44, c[0x0][0x380] ;  /* 0x0000e000ff2c7b82 */ /* 0x001e240000000a00 */
[----:B0-----:R-:W-:-:S04]  /*3840*/  LEA R82, R44, R82, 0x2 ;  /* 0x000000522c527211 */ /* 0x001fc800078e10ff */
[----:B------:R-:W-:-:S13]  /*3850*/  ISETP.GE.AND P0, PT, R82, R45, PT ;  /* 0x0000002d5200720c */ /* 0x000fda0003f06270 */
[----:B------:R-:W-:Y:S05]  /*3860*/  @!P0 BRA `(.L_x_22385) ;  /* 0xffffffcc00988947 */ /* 0x000fea000383ffff */
[----:B------:R-:W-:Y:S05]  /*3870*/  EXIT ;  /* 0x000000000000794d */ /* 0x000fea0003800000 */
.L_x_22382:
        /* <DEDUP_REMOVED lines=8> */
.L_x_22387:
[----:B------:R-:W-:Y:S05]  /*3900*/  BSYNC B0 ;  /* 0x0000000000007941 */ /* 0x000fea0003800000 */
.L_x_22386:
        /* <DEDUP_REMOVED lines=9> */
.L_x_22388:
[----:B------:R-:W-:Y:S01]  /*39a0*/  HFMA2 R108, -RZ, RZ, 0, 2.384185791015625e-07 ;  /* 0x00000004ff6c7431 */ /* 0x000fe200000001ff */
[----:B------:R-:W-:-:S05]  /*39b0*/  MOV R92, R105 ;  /* 0x00000069005c7202 */ /* 0x000fca0000000f00 */
[----:B------:R-:W-:-:S05]  /*39c0*/  FADD.FTZ R95, R93, R92 ;  /* 0x0000005c5d5f7221 */ /* 0x000fca0000010000 */
[----:B------:R-:W-:-:S07]  /*39d0*/  MOV R107, R95 ;  /* 0x0000005f006b7202 */ /* 0x000fce0000000f00 */
[----:B------:R-:W-:Y:S05]  /*39e0*/  WARPSYNC.COLLECTIVE R106, `(.L_x_22389) ;  /* 0x000000006a087348 */ /* 0x000fea0003c00000 */
[----:B------:R0:W1:Y:S02]  /*39f0*/  SHFL.BFLY P2, R105, R107, R108, R109 ;  /* 0x0c00006c6b697389 */ /* 0x000064000004006d */
[----:B01----:R-:W-:Y:S05]  /*3a00*/  ENDCOLLECTIVE ;  /* 0x000000000000791b */ /* 0x003fea0003800000 */
.L_x_22389:
[----:B------:R-:W-:Y:S01]  /*3a10*/  HFMA2 R108, -RZ, RZ, 0, 4.76837158203125e-07 ;  /* 0x00000008ff6c7431 */ /* 0x000fe200000001ff */
[----:B------:R-:W-:-:S05]  /*3a20*/  MOV R92, R105 ;  /* 0x00000069005c7202 */ /* 0x000fca0000000f00 */
[----:B------:R-:W-:-:S05]  /*3a30*/  FADD.FTZ R102, R95, R92 ;  /* 0x0000005c5f667221 */ /* 0x000fca0000010000 */
[----:B------:R-:W-:-:S07]  /*3a40*/  MOV R107, R102 ;  /* 0x00000066006b7202 */ /* 0x000fce0000000f00 */
[----:B------:R-:W-:Y:S05]  /*3a50*/  WARPSYNC.COLLECTIVE R106, `(.L_x_22390) ;  /* 0x000000006a087348 */ /* 0x000fea0003c00000 */
[----:B------:R0:W1:Y:S02]  /*3a60*/  SHFL.BFLY P2, R105, R107, R108, R109 ;  /* 0x0c00006c6b697389 */ /* 0x000064000004006d */
[----:B01----:R-:W-:Y:S05]  /*3a70*/  ENDCOLLECTIVE ;  /* 0x000000000000791b */ /* 0x003fea0003800000 */
.L_x_22390:
        /* <DEDUP_REMOVED lines=8> */
.L_x_22391:
        /* <DEDUP_REMOVED lines=72> */
.L_x_22392:
[----:B------:R-:W-:Y:S01]  /*3f80*/  HFMA2 R108, -RZ, RZ, 0, 1.1920928955078125e-07 ;  /* 0x00000002ff6c7431 */ /* 0x000fe200000001ff */
[----:B------:R-:W-:-:S05]  /*3f90*/  MOV R93, R105 ;  /* 0x00000069005d7202 */ /* 0x000fca0000000f00 */
[----:B------:R-:W-:-:S05]  /*3fa0*/  FADD.FTZ R93, R92, R93 ;  /* 0x0000005d5c5d7221 */ /* 0x000fca0000010000 */
[----:B------:R-:W-:-:S07]  /*3fb0*/  MOV R107, R93 ;  /* 0x0000005d006b7202 */ /* 0x000fce0000000f00 */
[----:B------:R-:W-:Y:S05]  /*3fc0*/  WARPSYNC.COLLECTIVE R106, `(.L_x_22393) ;  /* 0x000000006a087348 */ /* 0x000fea0003c00000 */
[----:B------:R0:W1:Y:S02]  /*3fd0*/  SHFL.BFLY P2, R105, R107, R108, R109 ;  /* 0x0c00006c6b697389 */ /* 0x000064000004006d */
[----:B01----:R-:W-:Y:S05]  /*3fe0*/  ENDCOLLECTIVE ;  /* 0x000000000000791b */ /* 0x003fea0003800000 */
.L_x_22393:
[----:B------:R-:W-:Y:S01]  /*3ff0*/  HFMA2 R108, -RZ, RZ, 0, 2.384185791015625e-07 ;  /* 0x00000004ff6c7431 */ /* 0x000fe200000001ff */
[----:B------:R-:W-:-:S05]  /*4000*/  MOV R94, R105 ;  /* 0x00000069005e7202 */ /* 0x000fca0000000f00 */
[----:B------:R-:W-:-:S05]  /*4010*/  FADD.FTZ R94, R93, R94 ;  /* 0x0000005e5d5e7221 */ /* 0x000fca0000010000 */
[----:B------:R-:W-:-:S07]  /*4020*/  MOV R107, R94 ;  /* 0x0000005e006b7202 */ /* 0x000fce0000000f00 */
[----:B------:R-:W-:Y:S05]  /*4030*/  WARPSYNC.COLLECTIVE R106, `(.L_x_22394) ;  /* 0x000000006a087348 */ /* 0x000fea0003c00000 */
[----:B------:R0:W1:Y:S02]  /*4040*/  SHFL.BFLY P2, R105, R107, R108, R109 ;  /* 0x0c00006c6b697389 */ /* 0x000064000004006d */
[----:B01----:R-:W-:Y:S05]  /*4050*/  ENDCOLLECTIVE ;  /* 0x000000000000791b */ /* 0x003fea0003800000 */
.L_x_22394:
[----:B------:R-:W-:Y:S01]  /*4060*/  HFMA2 R108, -RZ, RZ, 0, 4.76837158203125e-07 ;  /* 0x00000008ff6c7431 */ /* 0x000fe200000001ff */
[----:B------:R-:W-:-:S05]  /*4070*/  MOV R95, R105 ;  /* 0x00000069005f7202 */ /* 0x000fca0000000f00 */
[----:B------:R-:W-:-:S05]  /*4080*/  FADD.FTZ R95, R94, R95 ;  /* 0x0000005f5e5f7221 */ /* 0x000fca0000010000 */
[----:B------:R-:W-:-:S07]  /*4090*/  MOV R107, R95 ;  /* 0x0000005f006b7202 */ /* 0x000fce0000000f00 */
[----:B------:R-:W-:Y:S05]  /*40a0*/  WARPSYNC.COLLECTIVE R106, `(.L_x_22395) ;  /* 0x000000006a087348 */ /* 0x000fea0003c00000 */
[----:B------:R0:W1:Y:S02]  /*40b0*/  SHFL.BFLY P2, R105, R107, R108, R109 ;  /* 0x0c00006c6b697389 */ /* 0x000064000004006d */
[----:B01----:R-:W-:Y:S05]  /*40c0*/  ENDCOLLECTIVE ;  /* 0x000000000000791b */ /* 0x003fea0003800000 */
.L_x_22395:
[----:B------:R-:W-:Y:S01]  /*40d0*/  HFMA2 R108, -RZ, RZ, 0, 9.5367431640625e-07 ;  /* 0x00000010ff6c7431 */ /* 0x000fe200000001ff */
[----:B------:R-:W-:-:S05]  /*40e0*/  MOV R102, R105 ;  /* 0x0000006900667202 */ /* 0x000fca0000000f00 */
[----:B------:R-:W-:-:S05]  /*40f0*/  FADD.FTZ R102, R95, R102 ;  /* 0x000000665f667221 */ /* 0x000fca0000010000 */
[----:B------:R-:W-:-:S07]  /*4100*/  MOV R107, R102 ;  /* 0x00000066006b7202 */ /* 0x000fce0000000f00 */
[----:B------:R-:W-:Y:S05]  /*4110*/  WARPSYNC.COLLECTIVE R106, `(.L_x_22396) ;  /* 0x000000006a087348 */ /* 0x000fea0003c00000 */
[----:B------:R0:W1:Y:S02]  /*4120*/  SHFL.BFLY P2, R105, R107, R108, R109 ;  /* 0x0c00006c6b697389 */ /* 0x000064000004006d */
[----:B01----:R-:W-:Y:S05]  /*4130*/  ENDCOLLECTIVE ;  /* 0x000000000000791b */ /* 0x003fea0003800000 */
.L_x_22396:
[----:B------:R-:W-:Y:S05]  /*4140*/  BRA `(.L_x_22397) ;  /* 0xffffffe800707947 */ /* 0x000fea000383ffff */
.L_x_22398:
        /* <DEDUP_REMOVED lines=11> */
.L_x_37331:


//--------------------- .text._ZN10layer_norm13ln_fwd_kernelINS_13Kernel_traitsI6__halfS2_fS2_fjLj1024ELj1ELj4ELj1ELj16ENS_18Kernel_traits_baseILj1024ES2_S2_fS2_fjLj128EEEEELb1ELb0ELb0ELb0EEEvNS_9FwdParamsE --------------------------
	.section	.text._ZN10layer_norm13ln_fwd_kernelINS_13Kernel_traitsI6__halfS2_fS2_fjLj1024ELj1ELj4ELj1ELj16ENS_18Kernel_traits_baseILj1024ES2_S2_fS2_fjLj128EEEEELb1ELb0ELb0ELb0EEEvNS_9FwdParamsE,"ax",@progbits
	.align	128
        .global         _ZN10layer_norm13ln_fwd_kernelINS_13Kernel_traitsI6__halfS2_fS2_fjLj1024ELj1ELj4ELj1ELj16ENS_18Kernel_traits_baseILj1024ES2_S2_fS2_fjLj128EEEEELb1ELb0ELb0ELb0EEEvNS_9FwdParamsE
        .type           _ZN10layer_norm13ln_fwd_kernelINS_13Kernel_traitsI6__halfS2_fS2_fjLj1024ELj1ELj4ELj1ELj16ENS_18Kernel_traits_baseILj1024ES2_S2_fS2_fjLj128EEEEELb1ELb0ELb0ELb0EEEvNS_9FwdParamsE,@function
        .size           _ZN10layer_norm13ln_fwd_kernelINS_13Kernel_traitsI6__halfS2_fS2_fjLj1024ELj1ELj4ELj1ELj16ENS_18Kernel_traits_baseILj1024ES2_S2_fS2_fjLj128EEEEELb1ELb0ELb0ELb0EEEvNS_9FwdParamsE,(.L_x_37332 - _ZN10layer_norm13ln_fwd_kernelINS_13Kernel_traitsI6__halfS2_fS2_fjLj1024ELj1ELj4ELj1ELj16ENS_18Kernel_traits_baseILj1024ES2_S2_fS2_fjLj128EEEEELb1ELb0ELb0ELb0EEEvNS_9FwdParamsE)
        .other          _ZN10layer_norm13ln_fwd_kernelINS_13Kernel_traitsI6__halfS2_fS2_fjLj1024ELj1ELj4ELj1ELj16ENS_18Kernel_traits_baseILj1024ES2_S2_fS2_fjLj128EEEEELb1ELb0ELb0ELb0EEEvNS_9FwdParamsE,@"STO_CUDA_ENTRY STV_DEFAULT"
_ZN10layer_norm13ln_fwd_kernelINS_13Kernel_traitsI6__halfS2_fS2_fjLj1024ELj1ELj4ELj1ELj16ENS_18Kernel_traits_baseILj1024ES2_S2_fS2_fjLj128EEEEELb1ELb0ELb0ELb0EEEvNS_9FwdParamsE:
.text._ZN10layer_norm13ln_fwd_kernelINS_13Kernel_traitsI6__halfS2_fS2_fjLj1024ELj1ELj4ELj1ELj16ENS_18Kernel_traits_baseILj1024ES2_S2_fS2_fjLj128EEEEELb1ELb0ELb0ELb0EEEvNS_9FwdParamsE:
        /* <DEDUP_REMOVED lines=24> */
[----:B---3--:R-:W-:Y:S01]  /*0180*/  USHF.L.U32 UR8, UR9, 0x2, URZ ;  /* 0x0000000209087899 */ /* 0x008fe200080006ff */
[----:B--2---:R-:W-:Y:S02]  /*0190*/  @P0 R2UR UR4, R2 ;  /* 0x00000000020402ca */ /* 0x004fe400000e0000 */
[----:B------:R-:W-:Y:S02]  /*01a0*/  @P0 R2UR UR5, R3 ;  /* 0x00000000030502ca */ /* 0x000fe400000e0000 */
[----:B0-----:R-:W-:Y:S01]  /*01b0*/  @P0 IADD3 R6, P1, PT, R4, R11, RZ ;  /* 0x0000000b04060210 */ /* 0x001fe20007f3e0ff */
[--C-:B-1----:R-:W-:Y:S01]  /*01c0*/  IMAD R11, R8, UR9, R83.reuse ;  /* 0x00000009080b7c24 */ /* 0x102fe2000f8e0253 */
[----:B------:R-:W-:-:S02]  /*01d0*/  SHF.R.U32.HI R83, RZ, 0x5, R83 ;  /* 0x00000005ff537819 */ /* 0x000fc40000011653 */
[----:B------:R-:W-:Y:S01]  /*01e0*/  LOP3.LUT R3, R7, 0x1f, RZ, 0x3c, !PT ;  /* 0x0000001f07037812 */ /* 0x000fe200078e3cff */
[----:B------:R-:W-:Y:S01]  /*01f0*/  @P0 IMAD.X R9, RZ, RZ, R5, P1 ;  /* 0x000000ffff090224 */ /* 0x000fe200008e0605 */
[----:B------:R-:W-:Y:S02]  /*0200*/  LOP3.LUT R83, R83, UR8, RZ, 0xfc, !PT ;  /* 0x0000000853537c12 */ /* 0x000fe4000f8efcff */
[----:B------:R-:W-:Y:S01]  /*0210*/  LEA.HI.SX32 R82, R0, R3, 0x1d ;  /* 0x0000000300527211 */ /* 0x000fe200078feaff */
        /* <DEDUP_REMOVED lines=53> */
.L_x_22400:
        /* <DEDUP_REMOVED lines=30> */
.L_x_22401:
[----:B------:R-:W-:Y:S05]  /*0750*/  BSYNC.RECONVERGENT B0 ;  /* 0x0000000000007941 */ /* 0x000fea0003800200 */
.L_x_22399:
[----:B------:R-:W0:Y:S02]  /*0760*/  LDCU UR8, c[0x0][0x384] ;  /* 0x00007080ff0877ac */ /* 0x000e240008000800 */
[----:B0-----:R-:W-:-:S13]  /*0770*/  ISETP.GE.AND P0, PT, R83, UR8, PT ;  /* 0x0000000853007c0c */ /* 0x001fda000bf06270 */
[----:B------:R-:W-:Y:S05]  /*0780*/  @P0 EXIT ;  /* 0x000000000000094d */ /* 0x000fea0003800000 */
[----:B------:R-:W-:Y:S01]  /*0790*/  IMAD.HI.U32 R0, R11, -0x326172a9, RZ ;  /* 0xcd9e8d570b007827 */ /* 0x000fe200078e00ff */
[----:B------:R-:W-:Y:S01]  /*07a0*/  UIADD3 UR8, UPT, UPT, UR4, 0x78dde6e4, URZ ;  /* 0x78dde6e404087890 */ /* 0x000fe2000fffe0ff */
[----:B------:R-:W-:Y:S01]  /*07b0*/  BSSY B0, `(.L_x_22402) ;  /* 0x00019e1000007945 */ /* 0x000fe20003800000 */
[----:B------:R-:W-:Y:S01]  /*07c0*/  LOP3.LUT R6, R6, 0x3, RZ, 0xc0, !PT ;  /* 0x0000000306067812 */ /* 0x000fe200078ec0ff */
[----:B------:R-:W-:Y:S01]  /*07d0*/  IMAD.HI.U32 R2, R10, -0x2daee0ad, RZ ;  /* 0xd2511f530a027827 */ /* 0x000fe200078e00ff */
[----:B------:R-:W-:Y:S01]  /*07e0*/  LOP3.LUT R0, R9, UR4, R0, 0x96, !PT ;  /* 0x0000000409007c12 */ /* 0x000fe2000f8e9600 */
[----:B------:R-:W0:Y:S02]  /*07f0*/  LDCU.U8 UR15, c[0x0][0x410] ;  /* 0x00008200ff0f77ac */ /* 0x000e240008000000 */
[----:B------:R-:W-:Y:S01]  /*0800*/  IMAD R4, R11, -0x326172a9, RZ ;  /* 0xcd9e8d570b047824 */ /* 0x000fe200078e02ff */
[----:B------:R-:W-:Y:S01]  /*0810*/  LOP3.LUT R2, R2, UR5, RZ, 0x3c, !PT ;  /* 0x0000000502027c12 */ /* 0x000fe2000f8e3cff */
[----:B------:R-:W-:-:S02]  /*0820*/  IMAD R8, R10, -0x2daee0ad, RZ ;  /* 0xd2511f530a087824 */ /* 0x000fc400078e02ff */
[----:B------:R-:W-:-:S04]  /*0830*/  IMAD.HI.U32 R5, R0, -0x2daee0ad, RZ ;  /* 0xd2511f5300057827 */ /* 0x000fc800078e00ff */
[----:B------:R-:W-:Y:S01]  /*0840*/  IMAD.HI.U32 R3, R2, -0x326172a9, RZ ;  /* 0xcd9e8d5702037827 */ /* 0x000fe200078e00ff */
[----:B------:R-:W-:-:S03]  /*0850*/  LOP3.LUT R5, R8, UR10, R5, 0x96, !PT ;  /* 0x0000000a08057c12 */ /* 0x000fc6000f8e9605 */
[----:B------:R-:W-:Y:S01]  /*0860*/  IMAD R7, R2, -0x326172a9, RZ ;  /* 0xcd9e8d5702077824 */ /* 0x000fe200078e02ff */
[----:B------:R-:W-:Y:S01]  /*0870*/  LOP3.LUT R3, R4, UR14, R3, 0x96, !PT ;  /* 0x0000000e04037c12 */ /* 0x000fe2000f8e9603 */
[----:B------:R-:W-:Y:S01]  /*0880*/  IMAD R13, R0, -0x2daee0ad, RZ ;  /* 0xd2511f53000d7824 */ /* 0x000fe200078e02ff */
[----:B------:R-:W1:Y:S01]  /*0890*/  LDCU UR14, c[0x0][0x388] ;  /* 0x00007100ff0e77ac */ /* 0x000e620008000800 */
[----:B------:R-:W-:-:S04]  /*08a0*/  IMAD.HI.U32 R0, R5, -0x326172a9, RZ ;  /* 0xcd9e8d5705007827 */ /* 0x000fc800078e00ff */
[----:B------:R-:W-:Y:S01]  /*08b0*/  IMAD.HI.U32 R2, R3, -0x2daee0ad, RZ ;  /* 0xd2511f5303027827 */ /* 0x000fe200078e00ff */
[----:B------:R-:W-:-:S03]  /*08c0*/  LOP3.LUT R0, R7, UR11, R0, 0x96, !PT ;  /* 0x0000000b07007c12 */ /* 0x000fc6000f8e9600 */
        /* <DEDUP_REMOVED lines=51> */
.L_x_22747:
        /* <DEDUP_REMOVED lines=41> */
.L_x_37164:
[----:B------:R-:W-:Y:S05]  /*0e90*/  BRX R60 -0xea0                                         (*"BRANCH_TARGETS .L_x_37165,.L_x_37166,.L_x_37167"*) ;  /* 0xfffffff03c587949 */ /* 0x000fea000383ffff */
.L_x_37167:
[----:B------:R-:W-:Y:S01]  /*0ea0*/  IADD3 R62, PT, PT, R6, 0x1, RZ ;  /* 0x00000001063e7810 */ /* 0x000fe20007ffe0ff */
[----:B------:R-:W-:Y:S02]  /*0eb0*/  IMAD.MOV.U32 R60, RZ, RZ, R3 ;  /* 0x000000ffff3c7224 */ /* 0x000fe400078e0003 */
[----:B------:R-:W-:Y:S01]  /*0ec0*/  IMAD.MOV.U32 R63, RZ, RZ, R7 ;  /* 0x000000ffff3f7224 */ /* 0x000fe200078e0007 */
[----:B------:R-:W-:Y:S06]  /*0ed0*/  BRA `(.L_x_22407) ;  /* 0x0000000400287947 */ /* 0x000fec0003800000 */
.L_x_37165:
[----:B------:R-:W-:Y:S01]  /*0ee0*/  MOV R60, R3 ;  /* 0x00000003003c7202 */ /* 0x000fe20000000f00 */
[----:B------:R-:W-:Y:S02]  /*0ef0*/  IMAD.MOV.U32 R62, RZ, RZ, 0x3 ;  /* 0x00000003ff3e7424 */ /* 0x000fe400078e00ff */
[----:B------:R-:W-:Y:S01]  /*0f00*/  IMAD.MOV.U32 R63, RZ, RZ, R8 ;  /* 0x000000ffff3f7224 */ /* 0x000fe200078e0008 */
[----:B------:R-:W-:Y:S06]  /*0f10*/  BRA `(.L_x_22407) ;  /* 0x0000000400187947 */ /* 0x000fec0003800000 */
.L_x_37166:
        /* <DEDUP_REMOVED lines=13> */
.L_x_22409:
[----:B------:R-:W-:Y:S05]  /*0ff0*/  BSYNC.RECONVERGENT B3 ;  /* 0x0000000000037941 */ /* 0x000fea0003800200 */
.L_x_22408:
[----:B------:R-:W-:Y:S01]  /*1000*/  LOP3.LUT R62, R5, UR5, R7, 0x96, !PT ;  /* 0x00000005053e7c12 */ /* 0x000fe2000f8e9607 */
[----:B------:R-:W-:Y:S01]  /*1010*/  IMAD.WIDE.U32 R60, R11, -0x326172a9, RZ ;  /* 0xcd9e8d570b3c7825 */ /* 0x000fe200078e00ff */
[----:B------:R-:W-:-:S03]  /*1020*/  UIADD3 UR17, UPT, UPT, UR4, -0x61c88647, URZ ;  /* 0x9e3779b904117890 */ /* 0x000fc6000fffe0ff */
[----:B------:R-:W-:Y:S01]  /*1030*/  IMAD.WIDE.U32 R62, R62, -0x326172a9, RZ ;  /* 0xcd9e8d573e3e7825 */ /* 0x000fe200078e00ff */
[----:B------:R-:W-:-:S04]  /*1040*/  LOP3.LUT R61, R9, UR4, R61, 0x96, !PT ;  /* 0x00000004093d7c12 */ /* 0x000fc8000f8e963d */
[----:B------:R-:W-:Y:S01]  /*1050*/  LOP3.LUT R7, R60, UR17, R63, 0x96, !PT ;  /* 0x000000113c077c12 */ /* 0x000fe2000f8e963f */
[----:B------:R-:W-:Y:S01]  /*1060*/  IMAD.WIDE.U32 R60, R61, -0x2daee0ad, RZ ;  /* 0xd2511f533d3c7825 */ /* 0x000fe200078e00ff */
[----:B------:R-:W-:-:S04]  /*1070*/  UIADD3 UR17, UPT, UPT, UR5, 0x76cf5d0a, URZ ;  /* 0x76cf5d0a05117890 */ /* 0x000fc8000fffe0ff */
        /* <DEDUP_REMOVED lines=48> */
.L_x_22407:
[----:B------:R-:W-:Y:S05]  /*1380*/  BSYNC.RECONVERGENT B2 ;  /* 0x0000000000027941 */ /* 0x000fea0003800200 */
.L_x_22406:
        /* <DEDUP_REMOVED lines=11> */
[----:B-1----:R-:W-:-:S04]  /*1440*/  FSETP.GTU.FTZ.AND P0, PT, R3, R88, PT ;  /* 0x000000580300720b */ /* 0x002fc80003f1c000 */
        /* <DEDUP_REMOVED lines=14> */
.L_x_22412:
        /* <DEDUP_REMOVED lines=13> */
.L_x_22414:
[----:B------:R-:W-:Y:S05]  /*1600*/  BSYNC.RECONVERGENT B3 ;  /* 0x0000000000037941 */ /* 0x000fea0003800200 */
.L_x_22413:
        /* <DEDUP_REMOVED lines=53> */
[----:B------:R-:W-:Y:S01]  /*1960*/  HFMA2 R80, -RZ, RZ, 0, 0 ;  /* 0x00000000ff507431 */ /* 0x000fe200000001ff */
[----:B------:R-:W-:Y:S01]  /*1970*/  LOP3.LUT R8, R6, UR17, R63, 0x96, !PT ;  /* 0x0000001106087c12 */ /* 0x000fe2000f8e963f */
[----:B------:R-:W-:Y:S02]  /*1980*/  IMAD.MOV.U32 R6, RZ, RZ, R60 ;  /* 0x000000ffff067224 */ /* 0x000fe400078e003c */
[----:B------:R-:W-:-:S07]  /*1990*/  IMAD.MOV.U32 R60, RZ, RZ, R62 ;  /* 0x000000ffff3c7224 */ /* 0x000fce00078e003e */
.L_x_22411:
[----:B------:R-:W-:Y:S05]  /*19a0*/  BSYNC.RECONVERGENT B2 ;  /* 0x0000000000027941 */ /* 0x000fea0003800200 */
.L_x_22410:
        /* <DEDUP_REMOVED lines=22> */
.L_x_22417:
        /* <DEDUP_REMOVED lines=13> */
.L_x_22419:
[----:B------:R-:W-:Y:S05]  /*1be0*/  BSYNC.RECONVERGENT B3 ;  /* 0x0000000000037941 */ /* 0x000fea0003800200 */
.L_x_22418:
        /* <DEDUP_REMOVED lines=56> */
[----:B------:R-:W-:-:S07]  /*1f70*/  IMAD.MOV.U32 R60, RZ, RZ, R62 ;  /* 0x000000ffff3c7224 */ /* 0x000fce00078e003e */
.L_x_22416:
[----:B------:R-:W-:Y:S05]  /*1f80*/  BSYNC.RECONVERGENT B2 ;  /* 0x0000000000027941 */ /* 0x000fea0003800200 */
.L_x_22415:
        /* <DEDUP_REMOVED lines=22> */
.L_x_22422:
        /* <DEDUP_REMOVED lines=13> */
.L_x_22424:
[----:B------:R-:W-:Y:S05]  /*21c0*/  BSYNC.RECONVERGENT B3 ;  /* 0x0000000000037941 */ /* 0x000fea0003800200 */
.L_x_22423:
        /* <DEDUP_REMOVED lines=57> */
.L_x_22421:
[----:B------:R-:W-:Y:S05]  /*2560*/  BSYNC.RECONVERGENT B2 ;  /* 0x0000000000027941 */ /* 0x000fea0003800200 */
.L_x_22420:
        /* <DEDUP_REMOVED lines=22> */
.L_x_22427:
        /* <DEDUP_REMOVED lines=13> */
.L_x_22429:
[----:B------:R-:W-:Y:S05]  /*27a0*/  BSYNC.RECONVERGENT B3 ;  /* 0x0000000000037941 */ /* 0x000fea0003800200 */
.L_x_22428:
        /* <DEDUP_REMOVED lines=57> */
.L_x_22426:
[----:B------:R-:W-:Y:S05]  /*2b40*/  BSYNC.RECONVERGENT B2 ;  /* 0x0000000000027941 */ /* 0x000fea0003800200 */
.L_x_22425:
        /* <DEDUP_REMOVED lines=22> */
.L_x_22432:
        /* <DEDUP_REMOVED lines=13> */
.L_x_22434:
[----:B------:R-:W-:Y:S05]  /*2d80*/  BSYNC.RECONVERGENT B3 ;  /* 0x0000000000037941 */ /* 0x000fea0003800200 */
.L_x_22433:
        /* <DEDUP_REMOVED lines=53> */
[----:B------:R-:W-:Y:S01]  /*30e0*/  IMAD.MOV.U32 R62, RZ, RZ, RZ ;  /* 0x000000ffff3e7224 */ /* 0x000fe200078e00ff */
[----:B------:R-:W-:Y:S02]  /*30f0*/  LOP3.LUT R8, R6, UR17, R49, 0x96, !PT ;  /* 0x0000001106087c12 */ /* 0x000fe4000f8e9631 */
[----:B------:R-:W-:Y:S01]  /*3100*/  MOV R6, R60 ;  /* 0x0000003c00067202 */ /* 0x000fe20000000f00 */
[----:B------:R-:W-:-:S07]  /*3110*/  IMAD.MOV.U32 R60, RZ, RZ, R48 ;  /* 0x000000ffff3c7224 */ /* 0x000fce00078e0030 */
.L_x_22431:
[----:B------:R-:W-:Y:S05]  /*3120*/  BSYNC.RECONVERGENT B2 ;  /* 0x0000000000027941 */ /* 0x000fea0003800200 */
.L_x_22430:
        /* <DEDUP_REMOVED lines=22> */
.L_x_22437:
        /* <DEDUP_REMOVED lines=13> */
.L_x_22439:
[----:B------:R-:W-:Y:S05]  /*3360*/  BSYNC.RECONVERGENT B3 ;  /* 0x0000000000037941 */ /* 0x000fea0003800200 */
.L_x_22438:
        /* <DEDUP_REMOVED lines=57> */
.L_x_22436:
[----:B------:R-:W-:Y:S05]  /*3700*/  BSYNC.RECONVERGENT B2 ;  /* 0x0000000000027941 */ /* 0x000fea0003800200 */
.L_x_22435:
[----:B------:R-:W-:Y:S01]  /*3710*/  I2FP.F32.U32 R6, R6 ;  /* 0x0000000600067245 */ /* 0x000fe20000201000 */
[----:B------:R-:W-:Y:S01]  /*3720*/  HADD2.F32 R63, -RZ, R51.H0_H0 ;  /* 0x20000033ff3f7230 */ /* 0x000fe20000004100 */
[----:B------:R-:W-:Y:S01]  /*3730*/  ISETP.NE.AND P6, PT, R48, 0x1, PT ;  /* 0x000000013000780c */ /* 0x000fe20003fc5270 */
[----:B------:R-:W-:Y:S02]  /*3740*/  BSSY.RECONVERGENT B2, `(.L_x_22440) ;  /* 0x000005c000027945 */ /* 0x000fe40003800200 */
[----:B------:R-:W-:Y:S01]  /*3750*/  FFMA.FTZ R49, R6, R89, 1.1641532182693481445e-10 ;  /* 0x2f00000006317423 */ /* 0x000fe20000010059 */
[----:B------:R-:W-:-:S04]  /*3760*/  FMUL.FTZ R6, R63, R2 ;  /* 0x000000023f067220 */ /* 0x000fc80000410000 */
[----:B------:R-:W-:Y:S01]  /*3770*/  FMUL.FTZ R6, R6, R61 ;  /* 0x0000003d06067220 */ /* 0x000fe20000410000 */
[----:B------:R-:W-:-:S04]  /*3780*/  FSETP.GTU.FTZ.AND P5, PT, R49, R88, PT ;  /* 0x000000583100720b */ /* 0x000fc80003fbc000 */
[----:B------:R-:W-:Y:S01]  /*3790*/  FSEL R49, R6, RZ, !P5 ;  /* 0x000000ff06317208 */ /* 0x000fe20006800000 */
[----:B------:R-:W-:Y:S01]  /*37a0*/  IMAD.MOV.U32 R6, RZ, RZ, 0x2 ;  /* 0x00000002ff067424 */ /* 0x000fe200078e00ff */
        /* <DEDUP_REMOVED lines=12> */
.L_x_22442:
        /* <DEDUP_REMOVED lines=15> */
.L_x_22444:
[----:B------:R-:W-:Y:S05]  /*3960*/  BSYNC.RECONVERGENT B3 ;  /* 0x0000000000037941 */ /* 0x000fea0003800200 */
.L_x_22443:
        /* <DEDUP_REMOVED lines=54> */
[----:B------:R-:W-:Y:S02]  /*3cd0*/  HFMA2 R6, -RZ, RZ, 0, 0 ;  /* 0x00000000ff067431 */ /* 0x000fe400000001ff */
[----:B------:R-:W-:Y:S02]  /*3ce0*/  IMAD.MOV.U32 R49, RZ, RZ, R60 ;  /* 0x000000ffff317224 */ /* 0x000fe400078e003c */
[----:B------:R-:W-:-:S07]  /*3cf0*/  IMAD.MOV.U32 R60, RZ, RZ, R48 ;  /* 0x000000ffff3c7224 */ /* 0x000fce00078e0030 */
.L_x_22441:
[----:B------:R-:W-:Y:S05]  /*3d00*/  BSYNC.RECONVERGENT B2 ;  /* 0x0000000000027941 */ /* 0x000fea0003800200 */
.L_x_22440:
[----:B------:R-:W-:Y:S01]  /*3d10*/  I2FP.F32.U32 R48, R49 ;  /* 0x0000003100307245 */ /* 0x000fe20000201000 */
[----:B------:R-:W-:-:S04]  /*3d20*/  HADD2.F32 R51, -RZ, R51.H1_H1 ;  /* 0x30000033ff337230 */ /* 0x000fc80000004100 */
        /* <DEDUP_REMOVED lines=8> */
.L_x_22405:
        /* <DEDUP_REMOVED lines=16> */
.L_x_22448:
        /* <DEDUP_REMOVED lines=13> */
.L_x_22450:
[----:B------:R-:W-:Y:S05]  /*3f80*/  BSYNC.RECONVERGENT B3 ;  /* 0x0000000000037941 */ /* 0x000fea0003800200 */
.L_x_22449:
        /* <DEDUP_REMOVED lines=56> */
.L_x_22447:
[----:B------:R-:W-:Y:S05]  /*4310*/  BSYNC.RECONVERGENT B2 ;  /* 0x0000000000027941 */ /* 0x000fea0003800200 */
.L_x_22446:
[----:B------:R-:W0:Y:S01]  /*4320*/  LDC R81, c[0x0][0x404] ;  /* 0x00010100ff517b82 */ /* 0x000e220000000800 */
[----:B------:R-:W-:Y:S01]  /*4330*/  ISETP.NE.AND P0, PT, R14, 0x1, PT ;  /* 0x000000010e00780c */ /* 0x000fe20003f05270 */
[----:B------:R-:W-:Y:S01]  /*4340*/  IMAD.MOV.U32 R61, RZ, RZ, 0x2f800000 ;  /* 0x2f800000ff3d7424 */ /* 0x000fe200078e00ff */
[----:B------:R-:W-:Y:S01]  /*4350*/  I2FP.F32.U32 R6, R12 ;  /* 0x0000000c00067245 */ /* 0x000fe20000201000 */
[----:B-----5:R-:W-:Y:S01]  /*4360*/  HADD2.F32 R3, -RZ, R48.H0_H0 ;  /* 0x20000030ff037230 */ /* 0x020fe20000004100 */
[----:B------:R-:W-:Y:S01]  /*4370*/  BSSY.RECONVERGENT B2, `(.L_x_22451) ;  /* 0x0000059000027945 */ /* 0x000fe20003800200 */
[----:B------:R-:W-:Y:S02]  /*4380*/  HFMA2 R15, -RZ, RZ, 0, 1.1920928955078125e-07 ;  /* 0x00000002ff0f7431 */ /* 0x000fe400000001ff */
        /* <DEDUP_REMOVED lines=16> */
.L_x_22453:
        /* <DEDUP_REMOVED lines=13> */
.L_x_22455:
[----:B------:R-:W-:Y:S05]  /*4560*/  BSYNC.RECONVERGENT B3 ;  /* 0x0000000000037941 */ /* 0x000fea0003800200 */
.L_x_22454:
        /* <DEDUP_REMOVED lines=57> */
.L_x_22452:
[----:B------:R-:W-:Y:S05]  /*4900*/  BSYNC.RECONVERGENT B2 ;  /* 0x0000000000027941 */ /* 0x000fea0003800200 */
.L_x_22451:
        /* <DEDUP_REMOVED lines=19> */
.L_x_22458:
        /* <DEDUP_REMOVED lines=13> */
.L_x_22460:
[----:B------:R-:W-:Y:S05]  /*4b10*/  BSYNC.RECONVERGENT B3 ;  /* 0x0000000000037941 */ /* 0x000fea0003800200 */
.L_x_22459:
        /* <DEDUP_REMOVED lines=57> */
.L_x_22457:
[----:B------:R-:W-:Y:S05]  /*4eb0*/  BSYNC.RECONVERGENT B2 ;  /* 0x0000000000027941 */ /* 0x000fea0003800200 */
.L_x_22456:
[----:B------:R-:W-:Y:S01]  /*4ec0*/  ISETP.NE.AND P2, PT, R48, 0x1, PT ;  /* 0x000000013000780c */ /* 0x000fe20003f45270 */
[----:B------:R-:W-:Y:S01]  /*4ed0*/  HADD2.F32 R15, -RZ, R49.H0_H0 ;  /* 0x20000031ff0f7230 */ /* 0x000fe20000004100 */
[----:B------:R-:W-:Y:S01]  /*4ee0*/  I2FP.F32.U32 R6, R6 ;  /* 0x0000000600067245 */ /* 0x000fe20000201000 */
[----:B------:R-:W-:Y:S01]  /*4ef0*/  BSSY.RECONVERGENT B2, `(.L_x_22461) ;  /* 0x0000057000027945 */ /* 0x000fe20003800200 */
[----:B------:R-:W-:Y:S02]  /*4f00*/  IMAD.MOV.U32 R52, RZ, RZ, 0x2 ;  /* 0x00000002ff347424 */ /* 0x000fe400078e00ff */
        /* <DEDUP_REMOVED lines=14> */
.L_x_22463:
        /* <DEDUP_REMOVED lines=13> */
.L_x_22465:
[----:B------:R-:W-:Y:S05]  /*50c0*/  BSYNC.RECONVERGENT B3 ;  /* 0x0000000000037941 */ /* 0x000fea0003800200 */
.L_x_22464:
        /* <DEDUP_REMOVED lines=57> */
.L_x_22462:
[----:B------:R-:W-:Y:S05]  /*5460*/  BSYNC.RECONVERGENT B2 ;  /* 0x0000000000027941 */ /* 0x000fea0003800200 */
.L_x_22461:
        /* <DEDUP_REMOVED lines=19> */
.L_x_22468:
        /* <DEDUP_REMOVED lines=13> */
.L_x_22470:
[----:B------:R-:W-:Y:S05]  /*5670*/  BSYNC.RECONVERGENT B3 ;  /* 0x0000000000037941 */ /* 0x000fea0003800200 */
.L_x_22469:
        /* <DEDUP_REMOVED lines=57> */
.L_x_22467:
[----:B------:R-:W-:Y:S05]  /*5a10*/  BSYNC.RECONVERGENT B2 ;  /* 0x0000000000027941 */ /* 0x000fea0003800200 */
.L_x_22466:
[----:B------:R-:W-:Y:S01]  /*5a20*/  ISETP.NE.AND P4, PT, R48, 0x1, PT ;  /* 0x000000013000780c */ /* 0x000fe20003f85270 */
[----:B------:R-:W-:Y:S01]  /*5a30*/  HADD2.F32 R49, -RZ, R50.H0_H0 ;  /* 0x20000032ff317230 */ /* 0x000fe20000004100 */
        /* <DEDUP_REMOVED lines=17> */
.L_x_22473:
        /* <DEDUP_REMOVED lines=13> */
.L_x_22475:
[----:B------:R-:W-:Y:S05]  /*5c20*/  BSYNC.RECONVERGENT B3 ;  /* 0x0000000000037941 */ /* 0x000fea0003800200 */
.L_x_22474:
        /* <DEDUP_REMOVED lines=57> */
.L_x_22472:
[----:B------:R-:W-:Y:S05]  /*5fc0*/  BSYNC.RECONVERGENT B2 ;  /* 0x0000000000027941 */ /* 0x000fea0003800200 */
.L_x_22471:
        /* <DEDUP_REMOVED lines=19> */
.L_x_22478:
        /* <DEDUP_REMOVED lines=13> */
.L_x_22480:
[----:B------:R-:W-:Y:S05]  /*61d0*/  BSYNC.RECONVERGENT B3 ;  /* 0x0000000000037941 */ /* 0x000fea0003800200 */
.L_x_22479:
        /* <DEDUP_REMOVED lines=57> */
.L_x_22477:
[----:B------:R-:W-:Y:S05]  /*6570*/  BSYNC.RECONVERGENT B2 ;  /* 0x0000000000027941 */ /* 0x000fea0003800200 */
.L_x_22476:
[----:B------:R-:W-:Y:S01]  /*6580*/  ISETP.NE.AND P6, PT, R54, 0x1, PT ;  /* 0x000000013600780c */ /* 0x000fe20003fc5270 */
[----:B------:R-:W-:Y:S01]  /*6590*/  HADD2.F32 R53, -RZ, R51.H0_H0 ;  /* 0x20000033ff357230 */ /* 0x000fe20000004100 */
[----:B------:R-:W-:Y:S01]  /*65a0*/  I2FP.F32.U32 R6, R6 ;  /* 0x0000000600067245 */ /* 0x000fe20000201000 */
[----:B------:R-:W-:Y:S03]  /*65b0*/  BSSY.RECONVERGENT B2, `(.L_x_22481) ;  /* 0x0000059000027945 */ /* 0x000fe60003800200 */
[----:B------:R-:W-:Y:S01]  /*65c0*/  FMUL.FTZ R53, R53, R2 ;  /* 0x0000000235357220 */ /* 0x000fe20000410000 */
[----:B------:R-:W-:Y:S01]  /*65d0*/  FFMA.FTZ R52, R6, R61, 1.1641532182693481445e-10 ;  /* 0x2f00000006347423 */ /* 0x000fe2000001003d */
[----:B------:R-:W-:Y:S02]  /*65e0*/  HFMA2 R6, -RZ, RZ, 0, 1.1920928955078125e-07 ;  /* 0x00000002ff067431 */ /* 0x000fe400000001ff */
[----:B------:R-:W-:Y:S01]  /*65f0*/  FMUL.FTZ R48, R53, R80 ;  /* 0x0000005035307220 */ /* 0x000fe20000410000 */
[----:B------:R-:W-:Y:S01]  /*6600*/  IMAD.MOV.U32 R53, RZ, RZ, R4 ;  /* 0x000000ffff357224 */ /* 0x000fe200078e0004 */
        /* <DEDUP_REMOVED lines=10> */
.L_x_22483:
        /* <DEDUP_REMOVED lines=15> */
.L_x_22485:
[----:B------:R-:W-:Y:S05]  /*67a0*/  BSYNC.RECONVERGENT B3 ;  /* 0x0000000000037941 */ /* 0x000fea0003800200 */
.L_x_22484:
        /* <DEDUP_REMOVED lines=57> */
.L_x_22482:
[----:B------:R-:W-:Y:S05]  /*6b40*/  BSYNC.RECONVERGENT B2 ;  /* 0x0000000000027941 */ /* 0x000fea0003800200 */
.L_x_22481:
[----:B------:R-:W-:Y:S01]  /*6b50*/  I2FP.F32.U32 R52, R53 ;  /* 0x0000003500347245 */ /* 0x000fe20000201000 */
[----:B------:R-:W-:Y:S01]  /*6b60*/  HADD2.F32 R51, -RZ, R51.H1_H1 ;  /* 0x30000033ff337230 */ /* 0x000fe20000004100 */
        /* <DEDUP_REMOVED lines=14> */
.L_x_22445:
        /* <DEDUP_REMOVED lines=12> */
[----:B0-----:R-:W-:-:S03]  /*6d10*/  IMAD.WIDE.U32 R50, R0, 0x20, R50 ;  /* 0x0000002000327825 */ /* 0x001fc600078e0032 */
[----:B------:R-:W-:Y:S02]  /*6d20*/  LOP3.LUT R49, R61, R48, RZ, 0xfc, !PT ;  /* 0x000000303d317212 */ /* 0x000fe400078efcff */
[----:B------:R-:W-:Y:S01]  /*6d30*/  SEL R48, RZ, 0x1, !P6 ;  /* 0x00000001ff307807 */ /* 0x000fe20007000000 */
[----:B------:R0:W-:Y:S03]  /*6d40*/  STG.E.128 desc[UR6][R50.64], R12 ;  /* 0x0000000c32007986 */ /* 0x0001e6000c101d06 */
[----:B------:R-:W-:Y:S01]  /*6d50*/  LOP3.LUT R48, R3, R48, RZ, 0xfc, !PT ;  /* 0x0000003003307212 */ /* 0x000fe200078efcff */
[C---:B-1----:R-:W-:Y:S01]  /*6d60*/  IMAD.WIDE.U32 R62, R0.reuse, 0x8, R62 ;  /* 0x00000008003e7825 */ /* 0x042fe200078e003e */
[----:B------:R0:W-:Y:S03]  /*6d70*/  STG.E.128 desc[UR6][R50.64+0x10], R52 ;  /* 0x0000103432007986 */ /* 0x0001e6000c101d06 */
[----:B------:R-:W-:Y:S01]  /*6d80*/  IMAD.MOV.U32 R3, RZ, RZ, R60 ;  /* 0x000000ffff037224 */ /* 0x000fe200078e003c */
[----:B------:R0:W-:Y:S01]  /*6d90*/  STG.E.64 desc[UR6][R62.64], R48 ;  /* 0x000000303e007986 */ /* 0x0001e2000c101b06 */
[----:B------:R-:W-:-:S07]  /*6da0*/  IADD3 R60, PT, PT, R0, 0x20, RZ ;  /* 0x00000020003c7810 */ /* 0x000fce0007ffe0ff */
.L_x_22404:
[----:B------:R-:W-:Y:S05]  /*6db0*/  BSYNC.RECONVERGENT B1 ;  /* 0x0000000000017941 */ /* 0x000fea0003800200 */
.L_x_22403:
        /* <DEDUP_REMOVED lines=30> */
.L_x_22491:
        /* <DEDUP_REMOVED lines=13> */
.L_x_22493:
[----:B------:R-:W-:Y:S05]  /*7070*/  BSYNC.RECONVERGENT B3 ;  /* 0x0000000000037941 */ /* 0x000fea0003800200 */
.L_x_22492:
        /* <DEDUP_REMOVED lines=52> */
[----:B------:R-:W-:Y:S02]  /*73c0*/  UIADD3 UR17, UPT, UPT, UR5, -0x695add53, URZ ;  /* 0x96a522ad05117890 */ /* 0x000fe4000fffe0ff */
[----:B------:R-:W-:Y:S01]  /*73d0*/  MOV R61, R62 ;  /* 0x0000003e003d7202 */ /* 0x000fe20000000f00 */
[----:B------:R-:W-:-:S03]  /*73e0*/  HFMA2 R62, -RZ, RZ, 0, 0 ;  /* 0x00000000ff3e7431 */ /* 0x000fc600000001ff */
[----:B------:R-:W-:Y:S01]  /*73f0*/  LOP3.LUT R8, R6, UR17, R63, 0x96, !PT ;  /* 0x0000001106087c12 */ /* 0x000fe2000f8e963f */
[----:B------:R-:W-:-:S07]  /*7400*/  IMAD.MOV.U32 R63, RZ, RZ, R3 ;  /* 0x000000ffff3f7224 */ /* 0x000fce00078e0003 */
.L_x_22490:
[----:B------:R-:W-:Y:S05]  /*7410*/  BSYNC.RECONVERGENT B2 ;  /* 0x0000000000027941 */ /* 0x000fea0003800200 */
.L_x_22489:
        /* <DEDUP_REMOVED lines=8> */
[----:B------:R-:W-:Y:S02]  /*74a0*/  FFMA.FTZ R6, R3, R92, 1.1641532182693481445e-10 ;  /* 0x2f00000003067423 */ /* 0x000fe4000001005c */
[----:B0-----:R-:W-:-:S03]  /*74b0*/  FMUL.FTZ R63, R63, R88 ;  /* 0x000000583f3f7220 */ /* 0x001fc60000410000 */
[----:B-1----:R-:W-:Y:S01]  /*74c0*/  FSETP.GTU.FTZ.AND P0, PT, R6, R89, PT ;  /* 0x000000590600720b */ /* 0x002fe20003f1c000 */
[----:B------:R-:W-:-:S03]  /*74d0*/  HFMA2 R6, -RZ, RZ, 0, 1.1920928955078125e-07 ;  /* 0x00000002ff067431 */ /* 0x000fc600000001ff */
        /* <DEDUP_REMOVED lines=14> */
.L_x_22496:
        /* <DEDUP_REMOVED lines=13> */
.L_x_22498:
[----:B------:R-:W-:Y:S05]  /*7690*/  BSYNC.RECONVERGENT B3 ;  /* 0x0000000000037941 */ /* 0x000fea0003800200 */
.L_x_22497:
        /* <DEDUP_REMOVED lines=13> */
[----:B------:R-:W-:-:S05]  /*7770*/  LOP3.LUT R6, R6, UR11, R81, 0x96, !PT ;  /* 0x0000000b06067c12 */ /* 0x000fca000f8e9651 */
[----:B------:R-:W-:-:S05]  /*7780*/  IMAD.WIDE.U32 R6, R6, -0x2daee0ad, RZ ;  /* 0xd2511f5306067825 */ /* 0x000fca00078e00ff */
[----:B------:R-:W-:Y:S01]  /*7790*/  LOP3.LUT R7, R62, UR12, R7, 0x96, !PT ;  /* 0x0000000c3e077c12 */ /* 0x000fe2000f8e9607 */
        /* <DEDUP_REMOVED lines=17> */
[----:B------:R-:W-:Y:S01]  /*78b0*/  IMAD.WIDE.U32 R62, R63, -0x326172a9, RZ ;  /* 0xcd9e8d573f3e7825 */ /* 0x000fe200078e00ff */
[----:B------:R-:W-:-:S04]  /*78c0*/  UIADD3 UR17, UPT, UPT, UR5, 0x1fd5c5a3, URZ ;  /* 0x1fd5c5a305117890 */ /* 0x000fc8000fffe0ff */
        /* <DEDUP_REMOVED lines=15> */
[----:B------:R-:W-:Y:S01]  /*79c0*/  UIADD3 UR17, UPT, UPT, UR4, -0x700cb87f, URZ ;  /* 0x8ff3478104117890 */ /* 0x000fe2000fffe0ff */
[----:B------:R-:W-:-:S04]  /*79d0*/  IMAD.WIDE.U32 R62, R63, -0x326172a9, RZ ;  /* 0xcd9e8d573f3e7825 */ /* 0x000fc800078e00ff */
[----:B------:R-:W-:Y:S01]  /*79e0*/  IMAD.MOV.U32 R4, RZ, RZ, R62 ;  /* 0x000000ffff047224 */ /* 0x000fe200078e003e */
[----:B------:R-:W-:Y:S02]  /*79f0*/  LOP3.LUT R7, R80, UR17, R63, 0x96, !PT ;  /* 0x0000001150077c12 */ /* 0x000fe4000f8e963f */
[----:B------:R-:W-:Y:S01]  /*7a00*/  MOV R63, R61 ;  /* 0x0000003d003f7202 */ /* 0x000fe20000000f00 */
[----:B------:R-:W-:Y:S02]  /*7a10*/  IMAD.MOV.U32 R61, RZ, RZ, R6 ;  /* 0x000000ffff3d7224 */ /* 0x000fe400078e0006 */
[----:B------:R-:W-:-:S07]  /*7a20*/  HFMA2 R6, -RZ, RZ, 0, 0 ;  /* 0x00000000ff067431 */ /* 0x000fce00000001ff */
.L_x_22495:
[----:B------:R-:W-:Y:S05]  /*7a30*/  BSYNC.RECONVERGENT B2 ;  /* 0x0000000000027941 */ /* 0x000fea0003800200 */
.L_x_22494:
        /* <DEDUP_REMOVED lines=22> */
.L_x_22501:
        /* <DEDUP_REMOVED lines=13> */
.L_x_22503:
[----:B------:R-:W-:Y:S05]  /*7c70*/  BSYNC.RECONVERGENT B3 ;  /* 0x0000000000037941 */ /* 0x000fea0003800200 */
.L_x_22502:
[----:B------:R-:W-:Y:S01]  /*7c80*/  LOP3.LUT R62, R5, UR5, R7, 0x96, !PT ;  /* 0x00000005053e7c12 */ /* 0x000fe2000f8e9607 */
[----:B------:R-:W-:Y:S01]  /*7c90*/  IMAD.WIDE.U32 R80, R11, -0x326172a9, RZ ;  /* 0xcd9e8d570b507825 */ /* 0x000fe200078e00ff */
[----:B------:R-:W-:-:S03]  /*7ca0*/  UIADD3 UR17, UPT, UPT, UR4, -0x61c88647, URZ ;  /* 0x9e3779b904117890 */ /* 0x000fc6000fffe0ff */
[----:B------:R-:W-:Y:S01]  /*7cb0*/  IMAD.WIDE.U32 R62, R62, -0x326172a9, RZ ;  /* 0xcd9e8d573e3e7825 */ /* 0x000fe200078e00ff */
[----:B------:R-:W-:-:S03]  /*7cc0*/  LOP3.LUT R81, R9, UR4, R81, 0x96, !PT ;  /* 0x0000000409517c12 */ /* 0x000fc6000f8e9651 */
[----:B------:R-:W-:Y:S01]  /*7cd0*/  IMAD.MOV.U32 R28, RZ, RZ, R61 ;  /* 0x000000ffff1c7224 */ /* 0x000fe200078e003d */
        /* <DEDUP_REMOVED lines=51> */
.L_x_22500:
[----:B------:R-:W-:Y:S05]  /*8010*/  BSYNC.RECONVERGENT B2 ;  /* 0x0000000000027941 */ /* 0x000fea0003800200 */
.L_x_22499:
        /* <DEDUP_REMOVED lines=22> */
.L_x_22506:
        /* <DEDUP_REMOVED lines=13> */
.L_x_22508:
[----:B------:R-:W-:Y:S05]  /*8250*/  BSYNC.RECONVERGENT B3 ;  /* 0x0000000000037941 */ /* 0x000fea0003800200 */
.L_x_22507:
[----:B------:R-:W-:Y:S01]  /*8260*/  LOP3.LUT R62, R5, UR5, R7, 0x96, !PT ;  /* 0x00000005053e7c12 */ /* 0x000fe2000f8e9607 */
[----:B------:R-:W-:Y:S01]  /*8270*/  IMAD.WIDE.U32 R80, R11, -0x326172a9, RZ ;  /* 0xcd9e8d570b507825 */ /* 0x000fe200078e00ff */
[----:B------:R-:W-:-:S03]  /*8280*/  UIADD3 UR17, UPT, UPT, UR4, -0x61c88647, URZ ;  /* 0x9e3779b904117890 */ /* 0x000fc6000fffe0ff */
[----:B------:R-:W-:Y:S02]  /*8290*/  HFMA2 R28, -RZ, RZ, 0, 0 ;  /* 0x00000000ff1c7431 */ /* 0x000fe400000001ff */
        /* <DEDUP_REMOVED lines=53> */
.L_x_22505:
[----:B------:R-:W-:Y:S05]  /*85f0*/  BSYNC.RECONVERGENT B2 ;  /* 0x0000000000027941 */ /* 0x000fea0003800200 */
.L_x_22504:
        /* <DEDUP_REMOVED lines=22> */
.L_x_22511:
        /* <DEDUP_REMOVED lines=13> */
.L_x_22513:
[----:B------:R-:W-:Y:S05]  /*8830*/  BSYNC.RECONVERGENT B3 ;  /* 0x0000000000037941 */ /* 0x000fea0003800200 */
.L_x_22512:
        /* <DEDUP_REMOVED lines=55> */
[----:B------:R-:W-:Y:S01]  /*8bb0*/  IMAD.MOV.U32 R6, RZ, RZ, R61 ;  /* 0x000000ffff067224 */ /* 0x000fe200078e003d */
[----:B------:R-:W-:-:S07]  /*8bc0*/  MOV R61, R28 ;  /* 0x0000001c003d7202 */ /* 0x000fce0000000f00 */
.L_x_22510:
[----:B------:R-:W-:Y:S05]  /*8bd0*/  BSYNC.RECONVERGENT B2 ;  /* 0x0000000000027941 */ /* 0x000fea0003800200 */
.L_x_22509:
        /* <DEDUP_REMOVED lines=22> */
.L_x_22516:
        /* <DEDUP_REMOVED lines=13> */
.L_x_22518:
[----:B------:R-:W-:Y:S05]  /*8e10*/  BSYNC.RECONVERGENT B3 ;  /* 0x0000000000037941 */ /* 0x000fea0003800200 */
.L_x_22517:
        /* <DEDUP_REMOVED lines=57> */
.L_x_22515:
[----:B------:R-:W-:Y:S05]  /*91b0*/  BSYNC.RECONVERGENT B2 ;  /* 0x0000000000027941 */ /* 0x000fea0003800200 */
.L_x_22514:
        /* <DEDUP_REMOVED lines=22> */
.L_x_22521:
        /* <DEDUP_REMOVED lines=13> */
.L_x_22523:
[----:B------:R-:W-:Y:S05]  /*93f0*/  BSYNC.RECONVERGENT B3 ;  /* 0x0000000000037941 */ /* 0x000fea0003800200 */
.L_x_22522:
        /* <DEDUP_REMOVED lines=57> */
.L_x_22520:
[----:B------:R-:W-:Y:S05]  /*9790*/  BSYNC.RECONVERGENT B2 ;  /* 0x0000000000027941 */ /* 0x000fea0003800200 */
.L_x_22519:
        /* <DEDUP_REMOVED lines=22> */
.L_x_22526:
        /* <DEDUP_REMOVED lines=15> */
.L_x_22528:
[----:B------:R-:W-:Y:S05]  /*99f0*/  BSYNC.RECONVERGENT B3 ;  /* 0x0000000000037941 */ /* 0x000fea0003800200 */
.L_x_22527:
        /* <DEDUP_REMOVED lines=57> */
.L_x_22525:
[----:B------:R-:W-:Y:S05]  /*9d90*/  BSYNC.RECONVERGENT B2 ;  /* 0x0000000000027941 */ /* 0x000fea0003800200 */
.L_x_22524:
        /* <DEDUP_REMOVED lines=10> */
.L_x_22488:
        /* <DEDUP_REMOVED lines=16> */
.L_x_22532:
        /* <DEDUP_REMOVED lines=13> */
.L_x_22534:
[----:B------:R-:W-:Y:S05]  /*a010*/  BSYNC.RECONVERGENT B3 ;  /* 0x0000000000037941 */ /* 0x000fea0003800200 */
.L_x_22533:
        /* <DEDUP_REMOVED lines=54> */
[----:B------:R-:W-:Y:S01]  /*a380*/  MOV R61, R24 ;  /* 0x00000018003d7202 */ /* 0x000fe20000000f00 */
[----:B------:R-:W-:Y:S01]  /*a390*/  IMAD.MOV.U32 R24, RZ, RZ, R3 ;  /* 0x000000ffff187224 */ /* 0x000fe200078e0003 */
[----:B------:R-:W-:-:S07]  /*a3a0*/  LOP3.LUT R8, R6, UR18, R25, 0x96, !PT ;  /* 0x0000001206087c12 */ /* 0x000fce000f8e9619 */
.L_x_22531:
[----:B------:R-:W-:Y:S05]  /*a3b0*/  BSYNC.RECONVERGENT B2 ;  /* 0x0000000000027941 */ /* 0x000fea0003800200 */
.L_x_22530:
[----:B------:R-:W1:Y:S01]  /*a3c0*/  LDC R89, c[0x0][0x404] ;  /* 0x00010100ff597b82 */ /* 0x000e620000000800 */
[----:B------:R-:W-:Y:S01]  /*a3d0*/  ISETP.NE.AND P0, PT, R26, 0x1, PT ;  /* 0x000000011a00780c */ /* 0x000fe20003f05270 */
[----:B------:R-:W-:Y:S01]  /*a3e0*/  IMAD.MOV.U32 R81, RZ, RZ, 0x2f800000 ;  /* 0x2f800000ff517424 */ /* 0x000fe200078e00ff */
[----:B------:R-:W-:Y:S01]  /*a3f0*/  I2FP.F32.U32 R6, R24 ;  /* 0x0000001800067245 */ /* 0x000fe20000201000 */
[----:B-----5:R-:W-:Y:S01]  /*a400*/  HADD2.F32 R3, -RZ, R28.H0_H0 ;  /* 0x2000001cff037230 */ /* 0x020fe20000004100 */
[----:B------:R-:W-:Y:S01]  /*a410*/  BSSY.RECONVERGENT B2, `(.L_x_22535) ;  /* 0x0000059000027945 */ /* 0x000fe20003800200 */
[----:B------:R-:W-:Y:S02]  /*a420*/  MOV R27, 0x2 ;  /* 0x00000002001b7802 */ /* 0x000fe40000000f00 */
[----:B------:R-:W2:Y:S01]  /*a430*/  LDC R88, c[0x0][0x408] ;  /* 0x00010200ff587b82 */ /* 0x000ea20000000800 */
[----:B------:R-:W-:Y:S01]  /*a440*/  FFMA.FTZ R6, R6, R81, 1.1641532182693481445e-10 ;  /* 0x2f00000006067423 */ /* 0x000fe20000010051 */
[----:B------:R-:W-:-:S04]  /*a450*/  FMUL.FTZ R25, R3, R2 ;  /* 0x0000000203197220 */ /* 0x000fc80000410000 */
[----:B-1----:R-:W-:Y:S01]  /*a460*/  FSETP.LE.FTZ.AND P1, PT, R6, R89, PT ;  /* 0x000000590600720b */ /* 0x002fe20003f33000 */
[----:B------:R-:W-:-:S03]  /*a470*/  IMAD.MOV.U32 R6, RZ, RZ, R4 ;  /* 0x000000ffff067224 */ /* 0x000fc600078e0004 */
[----:B------:R-:W-:Y:S01]  /*a480*/  P2R R3, PR, RZ, 0x2 ;  /* 0x00000002ff037803 */ /* 0x000fe20000000000 */
[----:B--2---:R-:W-:Y:S01]  /*a490*/  FMUL.FTZ R24, R25, R88 ;  /* 0x0000005819187220 */ /* 0x004fe20000410000 */
        /* <DEDUP_REMOVED lines=9> */
.L_x_22537:
        /* <DEDUP_REMOVED lines=13> */
.L_x_22539:
[----:B------:R-:W-:Y:S05]  /*a600*/  BSYNC.RECONVERGENT B3 ;  /* 0x0000000000037941 */ /* 0x000fea0003800200 */
.L_x_22538:
        /* <DEDUP_REMOVED lines=57> */
.L_x_22536:
[----:B------:R-:W-:Y:S05]  /*a9a0*/  BSYNC.RECONVERGENT B2 ;  /* 0x0000000000027941 */ /* 0x000fea0003800200 */
.L_x_22535:
        /* <DEDUP_REMOVED lines=19> */
.L_x_22542:
        /* <DEDUP_REMOVED lines=13> */
.L_x_22544:
[----:B------:R-:W-:Y:S05]  /*abb0*/  BSYNC.RECONVERGENT B3 ;  /* 0x0000000000037941 */ /* 0x000fea0003800200 */
.L_x_22543:
        /* <DEDUP_REMOVED lines=57> */
.L_x_22541:
[----:B------:R-:W-:Y:S05]  /*af50*/  BSYNC.RECONVERGENT B2 ;  /* 0x0000000000027941 */ /* 0x000fea0003800200 */
.L_x_22540:
[----:B------:R-:W-:Y:S01]  /*af60*/  ISETP.NE.AND P2, PT, R28, 0x1, PT ;  /* 0x000000011c00780c */ /* 0x000fe20003f45270 */
[----:B------:R-:W-:Y:S01]  /*af70*/  HADD2.F32 R27, -RZ, R29.H0_H0 ;  /* 0x2000001dff1b7230 */ /* 0x000fe20000004100 */
[----:B------:R-:W-:Y:S01]  /*af80*/  I2FP.F32.U32 R6, R6 ;  /* 0x0000000600067245 */ /* 0x000fe20000201000 */
[----:B------:R-:W-:Y:S01]  /*af90*/  BSSY.RECONVERGENT B2, `(.L_x_22545) ;  /* 0x0000057000027945 */ /* 0x000fe20003800200 */
[----:B0-----:R-:W-:Y:S02]  /*afa0*/  HFMA2 R48, -RZ, RZ, 0, 1.1920928955078125e-07 ;  /* 0x00000002ff307431 */ /* 0x001fe400000001ff */
        /* <DEDUP_REMOVED lines=14> */
.L_x_22547:
        /* <DEDUP_REMOVED lines=13> */
.L_x_22549:
[----:B------:R-:W-:Y:S05]  /*b160*/  BSYNC.RECONVERGENT B3 ;  /* 0x0000000000037941 */ /* 0x000fea0003800200 */
.L_x_22548:
        /* <DEDUP_REMOVED lines=57> */
.L_x_22546:
[----:B------:R-:W-:Y:S05]  /*b500*/  BSYNC.RECONVERGENT B2 ;  /* 0x0000000000027941 */ /* 0x000fea0003800200 */
.L_x_22545:
        /* <DEDUP_REMOVED lines=19> */
.L_x_22552:
        /* <DEDUP_REMOVED lines=13> */
.L_x_22554:
[----:B------:R-:W-:Y:S05]  /*b710*/  BSYNC.RECONVERGENT B3 ;  /* 0x0000000000037941 */ /* 0x000fea0003800200 */
.L_x_22553:
        /* <DEDUP_REMOVED lines=57> */
.L_x_22551:
[----:B------:R-:W-:Y:S05]  /*bab0*/  BSYNC.RECONVERGENT B2 ;  /* 0x0000000000027941 */ /* 0x000fea0003800200 */
.L_x_22550:
        /* <DEDUP_REMOVED lines=19> */
.L_x_22557:
        /* <DEDUP_REMOVED lines=13> */
.L_x_22559:
[----:B------:R-:W-:Y:S05]  /*bcc0*/  BSYNC.RECONVERGENT B3 ;  /* 0x0000000000037941 */ /* 0x000fea0003800200 */
.L_x_22558:
        /* <DEDUP_REMOVED lines=57> */
.L_x_22556:
[----:B------:R-:W-:Y:S05]  /*c060*/  BSYNC.RECONVERGENT B2 ;  /* 0x0000000000027941 */ /* 0x000fea0003800200 */
.L_x_22555:
[----:B------:R-:W-:Y:S01]  /*c070*/  ISETP.NE.AND P5, PT, R48, 0x1, PT ;  /* 0x000000013000780c */ /* 0x000fe20003fa5270 */
[----:B------:R-:W-:Y:S01]  /*c080*/  HADD2.F32 R29, -RZ, R30.H1_H1 ;  /* 0x3000001eff1d7230 */ /* 0x000fe20000004100 */
[----:B------:R-:W-:Y:S01]  /*c090*/  I2FP.F32.U32 R6, R6 ;  /* 0x0000000600067245 */ /* 0x000fe20000201000 */
[----:B------:R-:W-:Y:S01]  /*c0a0*/  BSSY.RECONVERGENT B2, `(.L_x_22560) ;  /* 0x0000057000027945 */ /* 0x000fe20003800200 */
[----:B------:R-:W-:Y:S01]  /*c0b0*/  IMAD.MOV.U32 R50, RZ, RZ, 0x2 ;  /* 0x00000002ff327424 */ /* 0x000fe200078e00ff */
[----:B------:R-:W-:Y:S01]  /*c0c0*/  MOV R28, R4 ;  /* 0x00000004001c7202 */ /* 0x000fe20000000f00 */
[----:B------:R-:W-:Y:S01]  /*c0d0*/  FMUL.FTZ R29, R29, R2 ;  /* 0x000000021d1d7220 */ /* 0x000fe20000410000 */
[----:B------:R-:W-:-:S03]  /*c0e0*/  FFMA.FTZ R6, R6, R81, 1.1641532182693481445e-10 ;  /* 0x2f00000006067423 */ /* 0x000fc60000010051 */
[----:B------:R-:W-:Y:S02]  /*c0f0*/  FMUL.FTZ R29, R29, R88 ;  /* 0x000000581d1d7220 */ /* 0x000fe40000410000 */
        /* <DEDUP_REMOVED lines=10> */
.L_x_22562:
        /* <DEDUP_REMOVED lines=13> */
.L_x_22564:
[----:B------:R-:W-:Y:S05]  /*c270*/  BSYNC.RECONVERGENT B3 ;  /* 0x0000000000037941 */ /* 0x000fea0003800200 */
.L_x_22563:
        /* <DEDUP_REMOVED lines=57> */
.L_x_22561:
[----:B------:R-:W-:Y:S05]  /*c610*/  BSYNC.RECONVERGENT B2 ;  /* 0x0000000000027941 */ /* 0x000fea0003800200 */
.L_x_22560:
        /* <DEDUP_REMOVED lines=19> */
.L_x_22567:
        /* <DEDUP_REMOVED lines=15> */
.L_x_22569:
[----:B------:R-:W-:Y:S05]  /*c840*/  BSYNC.RECONVERGENT B3 ;  /* 0x0000000000037941 */ /* 0x000fea0003800200 */
.L_x_22568:
        /* <DEDUP_REMOVED lines=57> */
.L_x_22566:
[----:B------:R-:W-:Y:S05]  /*cbe0*/  BSYNC.RECONVERGENT B2 ;  /* 0x0000000000027941 */ /* 0x000fea0003800200 */
.L_x_22565:
        /* <DEDUP_REMOVED lines=16> */
.L_x_22529:
        /* <DEDUP_REMOVED lines=16> */
[----:B------:R0:W-:Y:S01]  /*cdf0*/  STG.E.128 desc[UR6][R48.64+0x10], R28 ;  /* 0x0000101c30007986 */ /* 0x0001e2000c101d06 */
[----:B------:R-:W-:Y:S02]  /*ce00*/  IADD3 R60, PT, PT, R60, 0x20, RZ ;  /* 0x000000203c3c7810 */ /* 0x000fe40007ffe0ff */
[----:B0-----:R-:W-:Y:S02]  /*ce10*/  LOP3.LUT R49, R80, R63, RZ, 0xfc, !PT ;  /* 0x0000003f50317212 */ /* 0x001fe400078efcff */
[----:B------:R-:W-:Y:S01]  /*ce20*/  LOP3.LUT R48, R3, R62, RZ, 0xfc, !PT ;  /* 0x0000003e03307212 */ /* 0x000fe200078efcff */
[----:B------:R-:W-:-:S04]  /*ce30*/  IMAD.MOV.U32 R3, RZ, RZ, R61 ;  /* 0x000000ffff037224 */ /* 0x000fc800078e003d */
[----:B------:R1:W-:Y:S03]  /*ce40*/  STG.E.64 desc[UR6][R50.64], R48 ;  /* 0x0000003032007986 */ /* 0x0003e6000c101b06 */
.L_x_22487:
[----:B------:R-:W-:Y:S05]  /*ce50*/  BSYNC.RECONVERGENT B1 ;  /* 0x0000000000017941 */ /* 0x000fea0003800200 */
.L_x_22486:
        /* <DEDUP_REMOVED lines=30> */
.L_x_22575:
        /* <DEDUP_REMOVED lines=13> */
.L_x_22577:
[----:B------:R-:W-:Y:S05]  /*d110*/  BSYNC.RECONVERGENT B3 ;  /* 0x0000000000037941 */ /* 0x000fea0003800200 */
.L_x_22576:
        /* <DEDUP_REMOVED lines=57> */
.L_x_22574:
[----:B------:R-:W-:Y:S05]  /*d4b0*/  BSYNC.RECONVERGENT B2 ;  /* 0x0000000000027941 */ /* 0x000fea0003800200 */
.L_x_22573:
        /* <DEDUP_REMOVED lines=26> */
.L_x_22580:
        /* <DEDUP_REMOVED lines=13> */
.L_x_22582:
[----:B------:R-:W-:Y:S05]  /*d730*/  BSYNC.RECONVERGENT B3 ;  /* 0x0000000000037941 */ /* 0x000fea0003800200 */
.L_x_22581:
        /* <DEDUP_REMOVED lines=57> */
.L_x_22579:
[----:B------:R-:W-:Y:S05]  /*dad0*/  BSYNC.RECONVERGENT B2 ;  /* 0x0000000000027941 */ /* 0x000fea0003800200 */
.L_x_22578:
[----:B------:R-:W-:Y:S01]  /*dae0*/  I2FP.F32.U32 R62, R63 ;  /* 0x0000003f003e7245 */ /* 0x000fe20000201000 */
[----:B------:R-:W-:Y:S01]  /*daf0*/  HADD2.F32 R81, -RZ, R36.H1_H1 ;  /* 0x30000024ff517230 */ /* 0x000fe20000004100 */
        /* <DEDUP_REMOVED lines=20> */
.L_x_22585:
        /* <DEDUP_REMOVED lines=13> */
.L_x_22587:
[----:B------:R-:W-:Y:S05]  /*dd10*/  BSYNC.RECONVERGENT B3 ;  /* 0x0000000000037941 */ /* 0x000fea0003800200 */
.L_x_22586:
        /* <DEDUP_REMOVED lines=57> */
.L_x_22584:
[----:B------:R-:W-:Y:S05]  /*e0b0*/  BSYNC.RECONVERGENT B2 ;  /* 0x0000000000027941 */ /* 0x000fea0003800200 */
.L_x_22583:
        /* <DEDUP_REMOVED lines=22> */
.L_x_22590:
        /* <DEDUP_REMOVED lines=13> */
.L_x_22592:
[----:B------:R-:W-:Y:S05]  /*e2f0*/  BSYNC.RECONVERGENT B3 ;  /* 0x0000000000037941 */ /* 0x000fea0003800200 */
.L_x_22591:
        /* <DEDUP_REMOVED lines=57> */
.L_x_22589:
[----:B------:R-:W-:Y:S05]  /*e690*/  BSYNC.RECONVERGENT B2 ;  /* 0x0000000000027941 */ /* 0x000fea0003800200 */
.L_x_22588:
        /* <DEDUP_REMOVED lines=22> */
.L_x_22595:
        /* <DEDUP_REMOVED lines=13> */
.L_x_22597:
[----:B------:R-:W-:Y:S05]  /*e8d0*/  BSYNC.RECONVERGENT B3 ;  /* 0x0000000000037941 */ /* 0x000fea0003800200 */
.L_x_22596:
        /* <DEDUP_REMOVED lines=57> */
.L_x_22594:
[----:B------:R-:W-:Y:S05]  /*ec70*/  BSYNC.RECONVERGENT B2 ;  /* 0x0000000000027941 */ /* 0x000fea0003800200 */
.L_x_22593:
        /* <DEDUP_REMOVED lines=22> */
.L_x_22600:
        /* <DEDUP_REMOVED lines=13> */
.L_x_22602:
[----:B------:R-:W-:Y:S05]  /*eeb0*/  BSYNC.RECONVERGENT B3 ;  /* 0x0000000000037941 */ /* 0x000fea0003800200 */
.L_x_22601:
        /* <DEDUP_REMOVED lines=57> */
.L_x_22599:
[----:B------:R-:W-:Y:S05]  /*f250*/  BSYNC.RECONVERGENT B2 ;  /* 0x0000000000027941 */ /* 0x000fea0003800200 */
.L_x_22598:
        /* <DEDUP_REMOVED lines=22> */
.L_x_22605:
        /* <DEDUP_REMOVED lines=13> */
.L_x_22607:
[----:B------:R-:W-:Y:S05]  /*f490*/  BSYNC.RECONVERGENT B3 ;  /* 0x0000000000037941 */ /* 0x000fea0003800200 */
.L_x_22606:
        /* <DEDUP_REMOVED lines=57> */
.L_x_22604:
[----:B------:R-:W-:Y:S05]  /*f830*/  BSYNC.RECONVERGENT B2 ;  /* 0x0000000000027941 */ /* 0x000fea0003800200 */
.L_x_22603:
        /* <DEDUP_REMOVED lines=22> */
.L_x_22610:
        /* <DEDUP_REMOVED lines=15> */
.L_x_22612:
[----:B------:R-:W-:Y:S05]  /*fa90*/  BSYNC.RECONVERGENT B3 ;  /* 0x0000000000037941 */ /* 0x000fea0003800200 */
.L_x_22611:
        /* <DEDUP_REMOVED lines=57> */
.L_x_22609:
[----:B------:R-:W-:Y:S05]  /*fe30*/  BSYNC.RECONVERGENT B2 ;  /* 0x0000000000027941 */ /* 0x000fea0003800200 */
.L_x_22608:
        /* <DEDUP_REMOVED lines=10> */
.L_x_22572:
        /* <DEDUP_REMOVED lines=16> */
.L_x_22616:
        /* <DEDUP_REMOVED lines=13> */
.L_x_22618:
[----:B------:R-:W-:Y:S05]  /*100b0*/  BSYNC.RECONVERGENT B3 ;  /* 0x0000000000037941 */ /* 0x000fea0003800200 */
.L_x_22617:
        /* <DEDUP_REMOVED lines=57> */
.L_x_22615:
[----:B------:R-:W-:Y:S05]  /*10450*/  BSYNC.RECONVERGENT B2 ;  /* 0x0000000000027941 */ /* 0x000fea0003800200 */
.L_x_22614:
[----:B------:R-:W2:Y:S01]  /*10460*/  LDC R92, c[0x0][0x404] ;  /* 0x00010100ff5c7b82 */ /* 0x000ea20000000800 */
[----:B------:R-:W-:Y:S01]  /*10470*/  ISETP.NE.AND P0, PT, R34, 0x1, PT ;  /* 0x000000012200780c */ /* 0x000fe20003f05270 */
[----:B------:R-:W-:Y:S01]  /*10480*/  IMAD.MOV.U32 R81, RZ, RZ, 0x2f800000 ;  /* 0x2f800000ff517424 */ /* 0x000fe200078e00ff */
[----:B------:R-:W-:Y:S01]  /*10490*/  I2FP.F32.U32 R6, R32 ;  /* 0x0000002000067245 */ /* 0x000fe20000201000 */
[----:B-----5:R-:W-:Y:S01]  /*104a0*/  HADD2.F32 R33, -RZ, R36.H0_H0 ;  /* 0x20000024ff217230 */ /* 0x020fe20000004100 */
[----:B------:R-:W-:Y:S01]  /*104b0*/  BSSY.RECONVERGENT B2, `(.L_x_22619) ;  /* 0x0000059000027945 */ /* 0x000fe20003800200 */
[----:B01----:R-:W-:Y:S02]  /*104c0*/  MOV R48, 0x2 ;  /* 0x0000000200307802 */ /* 0x003fe40000000f00 */
[----:B------:R-:W0:Y:S01]  /*104d0*/  LDC R88, c[0x0][0x408] ;  /* 0x00010200ff587b82 */ /* 0x000e220000000800 */
[----:B------:R-:W-:Y:S01]  /*104e0*/  FFMA.FTZ R3, R6, R81, 1.1641532182693481445e-10 ;  /* 0x2f00000006037423 */ /* 0x000fe20000010051 */
[----:B------:R-:W-:Y:S01]  /*104f0*/  FMUL.FTZ R33, R33, R2 ;  /* 0x0000000221217220 */ /* 0x000fe20000410000 */
[----:B------:R-:W-:-:S03]  /*10500*/  IMAD.MOV.U32 R6, RZ, RZ, R4 ;  /* 0x000000ffff067224 */ /* 0x000fc600078e0004 */
[----:B--2---:R-:W-:-:S04]  /*10510*/  FSETP.LE.FTZ.AND P1, PT, R3, R92, PT ;  /* 0x0000005c0300720b */ /* 0x004fc80003f33000 */
[----:B------:R-:W-:Y:S01]  /*10520*/  P2R R3, PR, RZ, 0x2 ;  /* 0x00000002ff037803 */ /* 0x000fe20000000000 */
[----:B0-----:R-:W-:Y:S01]  /*10530*/  FMUL.FTZ R32, R33, R88 ;  /* 0x0000005821207220 */ /* 0x001fe20000410000 */
        /* <DEDUP_REMOVED lines=9> */
.L_x_22621:
        /* <DEDUP_REMOVED lines=13> */
.L_x_22623:
[----:B------:R-:W-:Y:S05]  /*106a0*/  BSYNC.RECONVERGENT B3 ;  /* 0x0000000000037941 */ /* 0x000fea0003800200 */
.L_x_22622:
        /* <DEDUP_REMOVED lines=57> */
.L_x_22620:
[----:B------:R-:W-:Y:S05]  /*10a40*/  BSYNC.RECONVERGENT B2 ;  /* 0x0000000000027941 */ /* 0x000fea0003800200 */
.L_x_22619:
[----:B------:R-:W-:Y:S01]  /*10a50*/  I2FP.F32.U32 R6, R6 ;  /* 0x0000000600067245 */ /* 0x000fe20000201000 */
[----:B------:R-:W-:Y:S01]  /*10a60*/  HADD2.F32 R35, -RZ, R36.H1_H1 ;  /* 0x30000024ff237230 */ /* 0x000fe20000004100 */
        /* <DEDUP_REMOVED lines=17> */
.L_x_22626:
        /* <DEDUP_REMOVED lines=13> */
.L_x_22628:
[----:B------:R-:W-:Y:S05]  /*10c50*/  BSYNC.RECONVERGENT B3 ;  /* 0x0000000000037941 */ /* 0x000fea0003800200 */
.L_x_22627:
        /* <DEDUP_REMOVED lines=57> */
.L_x_22625:
[----:B------:R-:W-:Y:S05]  /*10ff0*/  BSYNC.RECONVERGENT B2 ;  /* 0x0000000000027941 */ /* 0x000fea0003800200 */
.L_x_22624:
[----:B------:R-:W-:Y:S01]  /*11000*/  ISETP.NE.AND P2, PT, R36, 0x1, PT ;  /* 0x000000012400780c */ /* 0x000fe20003f45270 */
[----:B------:R-:W-:Y:S01]  /*11010*/  HADD2.F32 R49, -RZ, R37.H0_H0 ;  /* 0x20000025ff317230 */ /* 0x000fe20000004100 */
        /* <DEDUP_REMOVED lines=17> */
.L_x_22631:
        /* <DEDUP_REMOVED lines=13> */
.L_x_22633:
[----:B------:R-:W-:Y:S05]  /*11200*/  BSYNC.RECONVERGENT B3 ;  /* 0x0000000000037941 */ /* 0x000fea0003800200 */
.L_x_22632:
        /* <DEDUP_REMOVED lines=57> */
.L_x_22630:
[----:B------:R-:W-:Y:S05]  /*115a0*/  BSYNC.RECONVERGENT B2 ;  /* 0x0000000000027941 */ /* 0x000fea0003800200 */
.L_x_22629:
[----:B------:R-:W-:Y:S01]  /*115b0*/  ISETP.NE.AND P3, PT, R48, 0x1, PT ;  /* 0x000000013000780c */ /* 0x000fe20003f65270 */
[----:B------:R-:W-:Y:S01]  /*115c0*/  HADD2.F32 R37, -RZ, R37.H1_H1 ;  /* 0x30000025ff257230 */ /* 0x000fe20000004100 */
[----:B------:R-:W-:Y:S01]  /*115d0*/  I2FP.F32.U32 R6, R6 ;  /* 0x0000000600067245 */ /* 0x000fe20000201000 */
[----:B------:R-:W-:Y:S01]  /*115e0*/  BSSY.RECONVERGENT B2, `(.L_x_22634) ;  /* 0x0000057000027945 */ /* 0x000fe20003800200 */
[----:B------:R-:W-:Y:S02]  /*115f0*/  IMAD.MOV.U32 R36, RZ, RZ, 0x2 ;  /* 0x00000002ff247424 */ /* 0x000fe400078e00ff */
[----:B------:R-:W-:Y:S01]  /*11600*/  FMUL.FTZ R37, R37, R2 ;  /* 0x0000000225257220 */ /* 0x000fe20000410000 */
[----:B------:R-:W-:Y:S01]  /*11610*/  FFMA.FTZ R35, R6, R81, 1.1641532182693481445e-10 ;  /* 0x2f00000006237423 */ /* 0x000fe20000010051 */
[----:B------:R-:W-:-:S04]  /*11620*/  MOV R6, R4 ;  /* 0x0000000400067202 */ /* 0x000fc80000000f00 */
        /* <DEDUP_REMOVED lines=11> */
.L_x_22636:
        /* <DEDUP_REMOVED lines=13> */
.L_x_22638:
[----:B------:R-:W-:Y:S05]  /*117b0*/  BSYNC.RECONVERGENT B3 ;  /* 0x0000000000037941 */ /* 0x000fea0003800200 */
.L_x_22637:
        /* <DEDUP_REMOVED lines=57> */
.L_x_22635:
[----:B------:R-:W-:Y:S05]  /*11b50*/  BSYNC.RECONVERGENT B2 ;  /* 0x0000000000027941 */ /* 0x000fea0003800200 */
.L_x_22634:
        /* <DEDUP_REMOVED lines=19> */
.L_x_22641:
        /* <DEDUP_REMOVED lines=13> */
.L_x_22643:
[----:B------:R-:W-:Y:S05]  /*11d60*/  BSYNC.RECONVERGENT B3 ;  /* 0x0000000000037941 */ /* 0x000fea0003800200 */
.L_x_22642:
        /* <DEDUP_REMOVED lines=57> */
.L_x_22640:
[----:B------:R-:W-:Y:S05]  /*12100*/  BSYNC.RECONVERGENT B2 ;  /* 0x0000000000027941 */ /* 0x000fea0003800200 */
.L_x_22639:
        /* <DEDUP_REMOVED lines=19> */
.L_x_22646:
        /* <DEDUP_REMOVED lines=13> */
.L_x_22648:
[----:B------:R-:W-:Y:S05]  /*12310*/  BSYNC.RECONVERGENT B3 ;  /* 0x0000000000037941 */ /* 0x000fea0003800200 */
.L_x_22647:
        /* <DEDUP_REMOVED lines=57> */
.L_x_22645:
[----:B------:R-:W-:Y:S05]  /*126b0*/  BSYNC.RECONVERGENT B2 ;  /* 0x0000000000027941 */ /* 0x000fea0003800200 */
.L_x_22644:
[----:B------:R-:W-:Y:S01]  /*126c0*/  ISETP.NE.AND P6, PT, R50, 0x1, PT ;  /* 0x000000013200780c */ /* 0x000fe20003fc5270 */
[----:B------:R-:W-:Y:S01]  /*126d0*/  HADD2.F32 R49, -RZ, R39.H0_H0 ;  /* 0x20000027ff317230 */ /* 0x000fe20000004100 */
[----:B------:R-:W-:Y:S01]  /*126e0*/  I2FP.F32.U32 R6, R6 ;  /* 0x0000000600067245 */ /* 0x000fe20000201000 */
[----:B------:R-:W-:Y:S01]  /*126f0*/  BSSY.RECONVERGENT B2, `(.L_x_22649) ;  /* 0x0000059000027945 */ /* 0x000fe20003800200 */
[----:B------:R-:W-:Y:S02]  /*12700*/  IMAD.MOV.U32 R36, RZ, RZ, R4 ;  /* 0x000000ffff247224 */ /* 0x000fe400078e0004 */
[----:B------:R-:W-:Y:S01]  /*12710*/  FMUL.FTZ R51, R49, R2 ;  /* 0x0000000231337220 */ /* 0x000fe20000410000 */
        /* <DEDUP_REMOVED lines=13> */
.L_x_22651:
        /* <DEDUP_REMOVED lines=15> */
.L_x_22653:
[----:B------:R-:W-:Y:S05]  /*128e0*/  BSYNC.RECONVERGENT B3 ;  /* 0x0000000000037941 */ /* 0x000fea0003800200 */
.L_x_22652:
[----:B------:R-:W-:Y:S01]  /*128f0*/  LOP3.LUT R50, R5, UR5, R7, 0x96, !PT ;  /* 0x0000000505327c12 */ /* 0x000fe2000f8e9607 */
[----:B------:R-:W-:Y:S01]  /*12900*/  IMAD.WIDE.U32 R48, R11, -0x326172a9, RZ ;  /* 0xcd9e8d570b307825 */ /* 0x000fe200078e00ff */
[----:B------:R-:W-:Y:S01]  /*12910*/  UIADD3 UR17, UPT, UPT, UR4, -0x61c88647, URZ ;  /* 0x9e3779b904117890 */ /* 0x000fe2000fffe0ff */
[----:B------:R-:W-:Y:S02]  /*12920*/  MOV R36, R61 ;  /* 0x0000003d00247202 */ /* 0x000fe40000000f00 */
        /* <DEDUP_REMOVED lines=53> */
.L_x_22650:
[----:B------:R-:W-:Y:S05]  /*12c80*/  BSYNC.RECONVERGENT B2 ;  /* 0x0000000000027941 */ /* 0x000fea0003800200 */
.L_x_22649:
        /* <DEDUP_REMOVED lines=16> */
.L_x_22613:
        /* <DEDUP_REMOVED lines=22> */
.L_x_22571:
[----:B------:R-:W-:Y:S05]  /*12ef0*/  BSYNC.RECONVERGENT B1 ;  /* 0x0000000000017941 */ /* 0x000fea0003800200 */
.L_x_22570:
        /* <DEDUP_REMOVED lines=30> */
.L_x_22659:
        /* <DEDUP_REMOVED lines=13> */
.L_x_22661:
[----:B------:R-:W-:Y:S05]  /*131b0*/  BSYNC.RECONVERGENT B3 ;  /* 0x0000000000037941 */ /* 0x000fea0003800200 */
.L_x_22660:
        /* <DEDUP_REMOVED lines=57> */
.L_x_22658:
[----:B------:R-:W-:Y:S05]  /*13550*/  BSYNC.RECONVERGENT B2 ;  /* 0x0000000000027941 */ /* 0x000fea0003800200 */
.L_x_22657:
        /* <DEDUP_REMOVED lines=26> */
.L_x_22664:
        /* <DEDUP_REMOVED lines=13> */
.L_x_22666:
[----:B------:R-:W-:Y:S05]  /*137d0*/  BSYNC.RECONVERGENT B3 ;  /* 0x0000000000037941 */ /* 0x000fea0003800200 */
.L_x_22665:
        /* <DEDUP_REMOVED lines=57> */
.L_x_22663:
[----:B------:R-:W-:Y:S05]  /*13b70*/  BSYNC.RECONVERGENT B2 ;  /* 0x0000000000027941 */ /* 0x000fea0003800200 */
.L_x_22662:
[----:B------:R-:W-:Y:S01]  /*13b80*/  I2FP.F32.U32 R62, R63 ;  /* 0x0000003f003e7245 */ /* 0x000fe20000201000 */
[----:B------:R-:W-:Y:S01]  /*13b90*/  HADD2.F32 R63, -RZ, R44.H1_H1 ;  /* 0x3000002cff3f7230 */ /* 0x000fe20000004100 */
[----:B------:R-:W-:Y:S01]  /*13ba0*/  ISETP.NE.AND P1, PT, R6, 0x1, PT ;  /* 0x000000010600780c */ /* 0x000fe20003f25270 */
[----:B------:R-:W-:Y:S01]  /*13bb0*/  IMAD.MOV.U32 R80, RZ, RZ, 0x2f800000 ;  /* 0x2f800000ff507424 */ /* 0x000fe200078e00ff */
[----:B------:R-:W-:Y:S02]  /*13bc0*/  BSSY.RECONVERGENT B2, `(.L_x_22667) ;  /* 0x000005a000027945 */ /* 0x000fe40003800200 */
[----:B------:R-:W-:Y:S01]  /*13bd0*/  FMUL.FTZ R63, R63, R2 ;  /* 0x000000023f3f7220 */ /* 0x000fe20000410000 */
[----:B------:R-:W-:-:S03]  /*13be0*/  FFMA.FTZ R62, R62, R80, 1.1641532182693481445e-10 ;  /* 0x2f0000003e3e7423 */ /* 0x000fc60000010050 */
[----:B------:R-:W-:Y:S02]  /*13bf0*/  FMUL.FTZ R63, R63, R92 ;  /* 0x0000005c3f3f7220 */ /* 0x000fe40000410000 */
        /* <DEDUP_REMOVED lines=15> */
.L_x_22669:
        /* <DEDUP_REMOVED lines=13> */
.L_x_22671:
[----:B------:R-:W-:Y:S05]  /*13dc0*/  BSYNC.RECONVERGENT B3 ;  /* 0x0000000000037941 */ /* 0x000fea0003800200 */
.L_x_22670:
        /* <DEDUP_REMOVED lines=53> */
[----:B------:R-:W-:-:S03]  /*14120*/  UIADD3 UR17, UPT, UPT, UR5, -0x695add53, URZ ;  /* 0x96a522ad05117890 */ /* 0x000fc6000fffe0ff */
[----:B------:R-:W-:Y:S02]  /*14130*/  IMAD.MOV.U32 R61, RZ, RZ, R62 ;  /* 0x000000ffff3d7224 */ /* 0x000fe400078e003e */
[----:B------:R-:W-:Y:S01]  /*14140*/  HFMA2 R62, -RZ, RZ, 0, 0 ;  /* 0x00000000ff3e7431 */ /* 0x000fe200000001ff */
[----:B------:R-:W-:-:S07]  /*14150*/  LOP3.LUT R8, R6, UR17, R63, 0x96, !PT ;  /* 0x0000001106087c12 */ /* 0x000fce000f8e963f */
.L_x_22668:
[----:B------:R-:W-:Y:S05]  /*14160*/  BSYNC.RECONVERGENT B2 ;  /* 0x0000000000027941 */ /* 0x000fea0003800200 */
.L_x_22667:
[----:B------:R-:W-:Y:S01]  /*14170*/  I2FP.F32.U32 R6, R44 ;  /* 0x0000002c00067245 */ /* 0x000fe20000201000 */
[----:B------:R-:W-:Y:S01]  /*14180*/  HADD2.F32 R63, -RZ, R45.H0_H0 ;  /* 0x2000002dff3f7230 */ /* 0x000fe20000004100 */
[----:B------:R-:W-:Y:S01]  /*14190*/  ISETP.NE.AND P2, PT, R62, 0x1, PT ;  /* 0x000000013e00780c */ /* 0x000fe20003f45270 */
[----:B------:R-:W-:Y:S01]  /*141a0*/  IMAD.MOV.U32 R80, RZ, RZ, 0x2f800000 ;  /* 0x2f800000ff507424 */ /* 0x000fe200078e00ff */
[----:B------:R-:W-:Y:S01]  /*141b0*/  BSSY.RECONVERGENT B2, `(.L_x_22672) ;  /* 0x000005a000027945 */ /* 0x000fe20003800200 */
[----:B------:R-:W-:Y:S02]  /*141c0*/  HFMA2 R44, -RZ, RZ, 0, 1.1920928955078125e-07 ;  /* 0x00000002ff2c7431 */ /* 0x000fe400000001ff */
[----:B------:R-:W-:Y:S01]  /*141d0*/  FMUL.FTZ R63, R63, R2 ;  /* 0x000000023f3f7220 */ /* 0x000fe20000410000 */
[----:B------:R-:W-:-:S03]  /*141e0*/  FFMA.FTZ R6, R6, R80, 1.1641532182693481445e-10 ;  /* 0x2f00000006067423 */ /* 0x000fc60000010050 */
[----:B------:R-:W-:Y:S02]  /*141f0*/  FMUL.FTZ R63, R63, R92 ;  /* 0x0000005c3f3f7220 */ /* 0x000fe40000410000 */
        /* <DEDUP_REMOVED lines=14> */
.L_x_22674:
        /* <DEDUP_REMOVED lines=13> */
.L_x_22676:
[----:B------:R-:W-:Y:S05]  /*143b0*/  BSYNC.RECONVERGENT B3 ;  /* 0x0000000000037941 */ /* 0x000fea0003800200 */
.L_x_22675:
        /* <DEDUP_REMOVED lines=57> */
.L_x_22673:
[----:B------:R-:W-:Y:S05]  /*14750*/  BSYNC.RECONVERGENT B2 ;  /* 0x0000000000027941 */ /* 0x000fea0003800200 */
.L_x_22672:
        /* <DEDUP_REMOVED lines=23> */
.L_x_22679:
        /* <DEDUP_REMOVED lines=13> */
.L_x_22681:
[----:B------:R-:W-:Y:S05]  /*149a0*/  BSYNC.RECONVERGENT B3 ;  /* 0x0000000000037941 */ /* 0x000fea0003800200 */
.L_x_22680:
        /* <DEDUP_REMOVED lines=57> */
.L_x_22678:
[----:B------:R-:W-:Y:S05]  /*14d40*/  BSYNC.RECONVERGENT B2 ;  /* 0x0000000000027941 */ /* 0x000fea0003800200 */
.L_x_22677:
        /* <DEDUP_REMOVED lines=22> */
.L_x_22684:
        /* <DEDUP_REMOVED lines=13> */
.L_x_22686:
[----:B------:R-:W-:Y:S05]  /*14f80*/  BSYNC.RECONVERGENT B3 ;  /* 0x0000000000037941 */ /* 0x000fea0003800200 */
.L_x_22685:
        /* <DEDUP_REMOVED lines=56> */
[----:B------:R-:W-:-:S07]  /*15310*/  MOV R61, R62 ;  /* 0x0000003e003d7202 */ /* 0x000fce0000000f00 */
.L_x_22683:
[----:B------:R-:W-:Y:S05]  /*15320*/  BSYNC.RECONVERGENT B2 ;  /* 0x0000000000027941 */ /* 0x000fea0003800200 */
.L_x_22682:
[----:B------:R-:W-:Y:S01]  /*15330*/  HFMA2 R80, -RZ, RZ, 0.1171875, 0 ;  /* 0x2f800000ff507431 */ /* 0x000fe200000001ff */
[----:B------:R-:W-:Y:S01]  /*15340*/  I2FP.F32.U32 R6, R6 ;  /* 0x0000000600067245 */ /* 0x000fe20000201000 */
[----:B------:R-:W-:Y:S01]  /*15350*/  HADD2.F32 R45, -RZ, R46.H1_H1 ;  /* 0x3000002eff2d7230 */ /* 0x000fe20000004100 */
[----:B------:R-:W-:Y:S01]  /*15360*/  ISETP.NE.AND P5, PT, R48, 0x1, PT ;  /* 0x000000013000780c */ /* 0x000fe20003fa5270 */
[----:B------:R-:W-:Y:S03]  /*15370*/  BSSY.RECONVERGENT B2, `(.L_x_22687) ;  /* 0x000005a000027945 */ /* 0x000fe60003800200 */
[----:B------:R-:W-:Y:S01]  /*15380*/  FMUL.FTZ R45, R45, R2 ;  /* 0x000000022d2d7220 */ /* 0x000fe20000410000 */
[----:B------:R-:W-:-:S03]  /*15390*/  FFMA.FTZ R6, R6, R80, 1.1641532182693481445e-10 ;  /* 0x2f00000006067423 */ /* 0x000fc60000010050 */
[----:B------:R-:W-:Y:S02]  /*153a0*/  FMUL.FTZ R45, R45, R92 ;  /* 0x0000005c2d2d7220 */ /* 0x000fe40000410000 */
[----:B------:R-:W-:-:S04]  /*153b0*/  FSETP.GTU.FTZ.AND P4, PT, R6, R93, PT ;  /* 0x0000005d0600720b */ /* 0x000fc80003f9c000 */
        /* <DEDUP_REMOVED lines=14> */
.L_x_22689:
        /* <DEDUP_REMOVED lines=13> */
.L_x_22691:
[----:B------:R-:W-:Y:S05]  /*15570*/  BSYNC.RECONVERGENT B3 ;  /* 0x0000000000037941 */ /* 0x000fea0003800200 */
.L_x_22690:
        /* <DEDUP_REMOVED lines=57> */
.L_x_22688:
[----:B------:R-:W-:Y:S05]  /*15910*/  BSYNC.RECONVERGENT B2 ;  /* 0x0000000000027941 */ /* 0x000fea0003800200 */
.L_x_22687:
        /* <DEDUP_REMOVED lines=22> */
.L_x_22694:
        /* <DEDUP_REMOVED lines=15> */
.L_x_22696:
[----:B------:R-:W-:Y:S05]  /*15b70*/  BSYNC.RECONVERGENT B3 ;  /* 0x0000000000037941 */ /* 0x000fea0003800200 */
.L_x_22695:
        /* <DEDUP_REMOVED lines=57> */
.L_x_22693:
[----:B------:R-:W-:Y:S05]  /*15f10*/  BSYNC.RECONVERGENT B2 ;  /* 0x0000000000027941 */ /* 0x000fea0003800200 */
.L_x_22692:
        /* <DEDUP_REMOVED lines=10> */
.L_x_22656:
        /* <DEDUP_REMOVED lines=16> */
.L_x_22700:
        /* <DEDUP_REMOVED lines=13> */
.L_x_22702:
[----:B------:R-:W-:Y:S05]  /*16190*/  BSYNC.RECONVERGENT B3 ;  /* 0x0000000000037941 */ /* 0x000fea0003800200 */
.L_x_22701:
        /* <DEDUP_REMOVED lines=57> */
.L_x_22699:
[----:B------:R-:W-:Y:S05]  /*16530*/  BSYNC.RECONVERGENT B2 ;  /* 0x0000000000027941 */ /* 0x000fea0003800200 */
.L_x_22698:
[----:B------:R-:W3:Y:S01]  /*16540*/  LDC R93, c[0x0][0x404] ;  /* 0x00010100ff5d7b82 */ /* 0x000ee20000000800 */
[----:B------:R-:W-:Y:S01]  /*16550*/  ISETP.NE.AND P0, PT, R43, 0x1, PT ;  /* 0x000000012b00780c */ /* 0x000fe20003f05270 */
[----:B------:R-:W-:Y:S01]  /*16560*/  IMAD.MOV.U32 R81, RZ, RZ, 0x2f800000 ;  /* 0x2f800000ff517424 */ /* 0x000fe200078e00ff */
[----:B------:R-:W-:Y:S01]  /*16570*/  I2FP.F32.U32 R6, R40 ;  /* 0x0000002800067245 */ /* 0x000fe20000201000 */
[----:B-----5:R-:W-:Y:S01]  /*16580*/  HADD2.F32 R3, -RZ, R44.H0_H0 ;  /* 0x2000002cff037230 */ /* 0x020fe20000004100 */
[----:B------:R-:W-:Y:S01]  /*16590*/  BSSY.RECONVERGENT B2, `(.L_x_22703) ;  /* 0x0000059000027945 */ /* 0x000fe20003800200 */
[----:B------:R-:W-:Y:S02]  /*165a0*/  MOV R42, 0x2 ;  /* 0x00000002002a7802 */ /* 0x000fe40000000f00 */
[----:B------:R-:W4:Y:S01]  /*165b0*/  LDC R92, c[0x0][0x408] ;  /* 0x00010200ff5c7b82 */ /* 0x000f220000000800 */
[----:B------:R-:W-:Y:S01]  /*165c0*/  FFMA.FTZ R6, R6, R81, 1.1641532182693481445e-10 ;  /* 0x2f00000006067423 */ /* 0x000fe20000010051 */
[----:B------:R-:W-:-:S04]  /*165d0*/  FMUL.FTZ R41, R3, R2 ;  /* 0x0000000203297220 */ /* 0x000fc80000410000 */
[----:B---3--:R-:W-:Y:S01]  /*165e0*/  FSETP.LE.FTZ.AND P1, PT, R6, R93, PT ;  /* 0x0000005d0600720b */ /* 0x008fe20003f33000 */
[----:B------:R-:W-:-:S03]  /*165f0*/  IMAD.MOV.U32 R6, RZ, RZ, R4 ;  /* 0x000000ffff067224 */ /* 0x000fc600078e0004 */
[----:B------:R-:W-:Y:S01]  /*16600*/  P2R R3, PR, RZ, 0x2 ;  /* 0x00000002ff037803 */ /* 0x000fe20000000000 */
[----:B----4-:R-:W-:Y:S01]  /*16610*/  FMUL.FTZ R40, R41, R92 ;  /* 0x0000005c29287220 */ /* 0x010fe20000410000 */
        /* <DEDUP_REMOVED lines=9> */
.L_x_22705:
        /* <DEDUP_REMOVED lines=13> */
.L_x_22707:
[----:B------:R-:W-:Y:S05]  /*16780*/  BSYNC.RECONVERGENT B3 ;  /* 0x0000000000037941 */ /* 0x000fea0003800200 */
.L_x_22706:
        /* <DEDUP_REMOVED lines=57> */
.L_x_22704:
[----:B------:R-:W-:Y:S05]  /*16b20*/  BSYNC.RECONVERGENT B2 ;  /* 0x0000000000027941 */ /* 0x000fea0003800200 */
.L_x_22703:
[----:B------:R-:W-:Y:S01]  /*16b30*/  ISETP.NE.AND P1, PT, R42, 0x1, PT ;  /* 0x000000012a00780c */ /* 0x000fe20003f25270 */
[----:B------:R-:W-:Y:S01]  /*16b40*/  HADD2.F32 R41, -RZ, R44.H1_H1 ;  /* 0x3000002cff297230 */ /* 0x000fe20000004100 */
[----:B------:R-:W-:Y:S01]  /*16b50*/  I2FP.F32.U32 R6, R6 ;  /* 0x0000000600067245 */ /* 0x000fe20000201000 */
[----:B------:R-:W-:Y:S01]  /*16b60*/  BSSY.RECONVERGENT B2, `(.L_x_22708) ;  /* 0x0000057000027945 */ /* 0x000fe20003800200 */
[----:B012---:R-:W-:Y:S02]  /*16b70*/  IMAD.MOV.U32 R48, RZ, RZ, 0x2 ;  /* 0x00000002ff307424 */ /* 0x007fe400078e00ff */
        /* <DEDUP_REMOVED lines=14> */
.L_x_22710:
        /* <DEDUP_REMOVED lines=13> */
.L_x_22712:
[----:B------:R-:W-:Y:S05]  /*16d30*/  BSYNC.RECONVERGENT B3 ;  /* 0x0000000000037941 */ /* 0x000fea0003800200 */
.L_x_22711:
        /* <DEDUP_REMOVED lines=57> */
.L_x_22709:
[----:B------:R-:W-:Y:S05]  /*170d0*/  BSYNC.RECONVERGENT B2 ;  /* 0x0000000000027941 */ /* 0x000fea0003800200 */
.L_x_22708:
        /* <DEDUP_REMOVED lines=19> */
.L_x_22715:
        /* <DEDUP_REMOVED lines=13> */
.L_x_22717:
[----:B------:R-:W-:Y:S05]  /*172e0*/  BSYNC.RECONVERGENT B3 ;  /* 0x0000000000037941 */ /* 0x000fea0003800200 */
.L_x_22716:
        /* <DEDUP_REMOVED lines=57> */
.L_x_22714:
[----:B------:R-:W-:Y:S05]  /*17680*/  BSYNC.RECONVERGENT B2 ;  /* 0x0000000000027941 */ /* 0x000fea0003800200 */
.L_x_22713:
        /* <DEDUP_REMOVED lines=19> */
.L_x_22720:
        /* <DEDUP_REMOVED lines=13> */
.L_x_22722:
[----:B------:R-:W-:Y:S05]  /*17890*/  BSYNC.RECONVERGENT B3 ;  /* 0x0000000000037941 */ /* 0x000fea0003800200 */
.L_x_22721:
        /* <DEDUP_REMOVED lines=57> */
.L_x_22719:
[----:B------:R-:W-:Y:S05]  /*17c30*/  BSYNC.RECONVERGENT B2 ;  /* 0x0000000000027941 */ /* 0x000fea0003800200 */
.L_x_22718:
        /* <DEDUP_REMOVED lines=19> */
.L_x_22725:
        /* <DEDUP_REMOVED lines=13> */
.L_x_22727:
[----:B------:R-:W-:Y:S05]  /*17e40*/  BSYNC.RECONVERGENT B3 ;  /* 0x0000000000037941 */ /* 0x000fea0003800200 */
.L_x_22726:
        /* <DEDUP_REMOVED lines=57> */
.L_x_22724:
[----:B------:R-:W-:Y:S05]  /*181e0*/  BSYNC.RECONVERGENT B2 ;  /* 0x0000000000027941 */ /* 0x000fea0003800200 */
.L_x_22723:
        /* <DEDUP_REMOVED lines=19> */
.L_x_22730:
        /* <DEDUP_REMOVED lines=13> */
.L_x_22732:
[----:B------:R-:W-:Y:S05]  /*183f0*/  BSYNC.RECONVERGENT B3 ;  /* 0x0000000000037941 */ /* 0x000fea0003800200 */
.L_x_22731:
        /* <DEDUP_REMOVED lines=57> */
.L_x_22729:
[----:B------:R-:W-:Y:S05]  /*18790*/  BSYNC.RECONVERGENT B2 ;  /* 0x0000000000027941 */ /* 0x000fea0003800200 */
.L_x_22728:
        /* <DEDUP_REMOVED lines=19> */
.L_x_22735:
        /* <DEDUP_REMOVED lines=15> */
.L_x_22737:
[----:B------:R-:W-:Y:S05]  /*189c0*/  BSYNC.RECONVERGENT B3 ;  /* 0x0000000000037941 */ /* 0x000fea0003800200 */
.L_x_22736:
        /* <DEDUP_REMOVED lines=57> */
.L_x_22734:
[----:B------:R-:W-:Y:S05]  /*18d60*/  BSYNC.RECONVERGENT B2 ;  /* 0x0000000000027941 */ /* 0x000fea0003800200 */
.L_x_22733:
        /* <DEDUP_REMOVED lines=16> */
.L_x_22697:
        /* <DEDUP_REMOVED lines=21> */
.L_x_22655:
[----:B------:R-:W-:Y:S05]  /*18fc0*/  BSYNC.RECONVERGENT B1 ;  /* 0x0000000000017941 */ /* 0x000fea0003800200 */
.L_x_22654:
[----:B------:R-:W-:Y:S01]  /*18fd0*/  FADD.FTZ R2, RZ, R12 ;  /* 0x0000000cff027221 */ /* 0x000fe20000010000 */
[----:B------:R-:W-:Y:S01]  /*18fe0*/  ISETP.NE.AND P5, PT, R91, RZ, PT ;  /* 0x000000ff5b00720c */ /* 0x000fe20003fa5270 */
[----:B012---:R-:W0:Y:S01]  /*18ff0*/  S2R R48, SR_TID.X ;  /* 0x0000000000307919 */ /* 0x007e220000002100 */
[C---:B------:R-:W-:Y:S01]  /*19000*/  ISETP.GT.U32.AND P0, PT, R82.reuse, 0x3f, PT ;  /* 0x0000003f5200780c */ /* 0x040fe20003f04070 */
        /* <DEDUP_REMOVED lines=123> */
.L_x_22759:
[----:B------:R-:W-:Y:S01]  /*197c0*/  FMUL.FTZ R2, R61, R61 ;  /* 0x0000003d3d027220 */ /* 0x000fe20000410000 */
[----:B------:R-:W-:Y:S01]  /*197d0*/  ISETP.NE.AND P0, PT, RZ, UR15, PT ;  /* 0x0000000fff007c0c */ /* 0x000fe2000bf05270 */
[----:B-1----:R-:W-:Y:S01]  /*197e0*/  FADD.FTZ R81, R80, R81 ;  /* 0x0000005150517221 */ /* 0x002fe20000010000 */
[----:B------:R-:W1:Y:S01]  /*197f0*/  @!P3 LDC.64 R50, c[0x0][0x3c0] ;  /* 0x0000f000ff32bb82 */ /* 0x000e620000000a00 */
[----:B------:R-:W-:Y:S01]  /*19800*/  BSSY.RECONVERGENT B1, `(.L_x_22739) ;  /* 0x000003c000017945 */ /* 0x000fe20003800200 */
[----:B------:R-:W-:Y:S01]  /*19810*/  FSEL R63, R2, RZ, P0 ;  /* 0x000000ff023f7208 */ /* 0x000fe20000000000 */
[----:B------:R-:W-:-:S04]  /*19820*/  FFMA.FTZ R60, R81, R60, UR16 ;  /* 0x00000010513c7e23 */ /* 0x000fc8000801003c */
[----:B------:R-:W-:Y:S01]  /*19830*/  FADD.FTZ R2, R60, R63 ;  /* 0x0000003f3c027221 */ /* 0x000fe20000010000 */
[----:B------:R-:W2:Y:S01]  /*19840*/  @!P3 LDC.64 R48, c[0x0][0x3c8] ;  /* 0x0000f200ff30bb82 */ /* 0x000ea20000000a00 */
[----:B------:R-:W-:-:S04]  /*19850*/  FSEL R60, R61, RZ, !P0 ;  /* 0x000000ff3d3c7208 */ /* 0x000fc80004000000 */
[----:B------:R-:W3:Y:S01]  /*19860*/  MUFU.RSQ R2, R2 ;  /* 0x0000000200027308 */ /* 0x000ee20000001400 */
[----:B-1----:R-:W-:-:S05]  /*19870*/  @!P3 IMAD.WIDE R50, R83, 0x4, R50 ;  /* 0x000000045332b825 */ /* 0x002fca00078e0232 */
[----:B------:R1:W-:Y:S01]  /*19880*/  @!P3 STG.E desc[UR6][R50.64], R61 ;  /* 0x0000003d3200b986 */ /* 0x0003e2000c101906 */
[----:B--2---:R-:W-:-:S05]  /*19890*/  @!P3 IMAD.WIDE R48, R83, 0x4, R48 ;  /* 0x000000045330b825 */ /* 0x004fca00078e0230 */
[----:B---3--:R1:W-:Y:S01]  /*198a0*/  @!P3 STG.E desc[UR6][R48.64], R2 ;  /* 0x000000023000b986 */ /* 0x0083e2000c101906 */
[----:B------:R-:W-:Y:S05]  /*198b0*/  @!P5 BRA `(.L_x_22740) ;  /* 0x0000000000c0d947 */ /* 0x000fea0003800000 */
[--C-:B-1----:R-:W-:Y:S01]  /*198c0*/  FADD.FTZ R49, R12, -R60.reuse ;  /* 0x8000003c0c317221 */ /* 0x102fe20000010000 */
[----:B------:R-:W-:Y:S01]  /*198d0*/  FADD.FTZ R63, R13, -R60 ;  /* 0x8000003c0d3f7221 */ /* 0x000fe20000010000 */
[----:B-----5:R-:W-:Y:S02]  /*198e0*/  HADD2.F32 R51, -RZ, R84.H0_H0 ;  /* 0x20000054ff337230 */ /* 0x020fe40000004100 */
[----:B------:R-:W-:Y:S02]  /*198f0*/  HADD2.F32 R61, -RZ, R56.H0_H0 ;  /* 0x20000038ff3d7230 */ /* 0x000fe40000004100 */
[C---:B------:R-:W-:Y:S01]  /*19900*/  FMUL.FTZ R48, R2.reuse, R49 ;  /* 0x0000003102307220 */ /* 0x040fe20000410000 */
[----:B------:R-:W-:Y:S02]  /*19910*/  HADD2.F32 R50, -RZ, R84.H1_H1 ;  /* 0x30000054ff327230 */ /* 0x000fe40000004100 */
[----:B------:R-:W-:Y:S01]  /*19920*/  FMUL.FTZ R63, R2, R63 ;  /* 0x0000003f023f7220 */ /* 0x000fe20000410000 */
[----:B------:R-:W-:-:S02]  /*19930*/  HADD2.F32 R62, -RZ, R56.H1_H1 ;  /* 0x30000038ff3e7230 */ /* 0x000fc40000004100 */
[--C-:B------:R-:W-:Y:S01]  /*19940*/  FADD.FTZ R49, R14, -R60.reuse ;  /* 0x8000003c0e317221 */ /* 0x100fe20000010000 */
[----:B------:R-:W-:Y:S01]  /*19950*/  FFMA.FTZ R48, R48, R51, R61 ;  /* 0x0000003330307223 */ /* 0x000fe2000001003d */
[----:B------:R-:W-:Y:S01]  /*19960*/  FADD.FTZ R51, R15, -R60 ;  /* 0x8000003c0f337221 */ /* 0x000fe20000010000 */
[--C-:B0-----:R-:W-:Y:S02]  /*19970*/  HADD2.F32 R80, -RZ, R85.reuse.H1_H1 ;  /* 0x30000055ff507230 */ /* 0x101fe40000004100 */
[----:B------:R-:W-:Y:S01]  /*19980*/  FFMA.FTZ R61, R63, R50, R62 ;  /* 0x000000323f3d7223 */ /* 0x000fe2000001003e */
[----:B------:R-:W-:Y:S02]  /*19990*/  HADD2.F32 R50, -RZ, R85.H0_H0 ;  /* 0x20000055ff327230 */ /* 0x000fe40000004100 */
[C---:B------:R-:W-:Y:S01]  /*199a0*/  FMUL.FTZ R49, R2.reuse, R49 ;  /* 0x0000003102317220 */ /* 0x040fe20000410000 */
[--C-:B------:R-:W-:Y:S02]  /*199b0*/  HADD2.F32 R62, -RZ, R57.reuse.H0_H0 ;  /* 0x20000039ff3e7230 */ /* 0x100fe40000004100 */
[----:B------:R-:W-:Y:S01]  /*199c0*/  FMUL.FTZ R51, R2, R51 ;  /* 0x0000003302337220 */ /* 0x000fe20000410000 */
[----:B------:R-:W-:Y:S01]  /*199d0*/  FADD.FTZ R63, R52, -R60 ;  /* 0x8000003c343f7221 */ /* 0x000fe20000010000 */
[----:B------:R-:W-:Y:S01]  /*199e0*/  HADD2.F32 R92, -RZ, R58.H1_H1 ;  /* 0x3000003aff5c7230 */ /* 0x000fe20000004100 */
[----:B------:R-:W-:Y:S01]  /*199f0*/  F2FP.F16.F32.PACK_AB R48, R61, R48 ;  /* 0x000000303d30723e */ /* 0x000fe200000000ff */
[----:B------:R-:W-:Y:S01]  /*19a00*/  FFMA.FTZ R49, R49, R50, R62 ;  /* 0x0000003231317223 */ /* 0x000fe2000001003e */
[----:B------:R-:W-:-:S02]  /*19a10*/  HADD2.F32 R50, -RZ, R57.H1_H1 ;  /* 0x30000039ff327230 */ /* 0x000fc40000004100 */
[----:B------:R-:W-:-:S03]  /*19a20*/  HADD2.F32 R62, -RZ, R86.H1_H1 ;  /* 0x30000056ff3e7230 */ /* 0x000fc60000004100 */
[----:B------:R-:W-:Y:S01]  /*19a30*/  FFMA.FTZ R80, R51, R80, R50 ;  /* 0x0000005033507223 */ /* 0x000fe20000010032 */
[----:B------:R-:W-:Y:S01]  /*19a40*/  FMUL.FTZ R50, R2, R63 ;  /* 0x0000003f02327220 */ /* 0x000fe20000410000 */
[----:B------:R-:W-:Y:S02]  /*19a50*/  HADD2.F32 R51, -RZ, R86.H0_H0 ;  /* 0x20000056ff337230 */ /* 0x000fe40000004100 */
        /* <DEDUP_REMOVED lines=22> */
.L_x_22740:
[----:B------:R-:W-:Y:S05]  /*19bc0*/  BSYNC.RECONVERGENT B1 ;  /* 0x0000000000017941 */ /* 0x000fea0003800200 */
.L_x_22739:
[----:B------:R-:W-:Y:S01]  /*19bd0*/  ISETP.NE.AND P0, PT, R90, RZ, PT ;  /* 0x000000ff5a00720c */ /* 0x000fe20003f05270 */
[----:B------:R-:W-:-:S12]  /*19be0*/  BSSY.RECONVERGENT B1, `(.L_x_22741) ;  /* 0x0000032000017945 */ /* 0x000fd80003800200 */
[----:B------:R-:W-:Y:S05]  /*19bf0*/  @!P0 BRA `(.L_x_22742) ;  /* 0x0000000000c08947 */ /* 0x000fea0003800000 */
[--C-:B-12---:R-:W-:Y:S01]  /*19c00*/  FADD.FTZ R49, R24, -R60.reuse ;  /* 0x8000003c18317221 */ /* 0x106fe20000010000 */
        /* <DEDUP_REMOVED lines=47> */
.L_x_22742:
[----:B------:R-:W-:Y:S05]  /*19f00*/  BSYNC.RECONVERGENT B1 ;  /* 0x0000000000017941 */ /* 0x000fea0003800200 */
.L_x_22741:
[----:B------:R-:W-:Y:S01]  /*19f10*/  ISETP.NE.AND P0, PT, R89, RZ, PT ;  /* 0x000000ff5900720c */ /* 0x000fe20003f05270 */
[----:B------:R-:W-:-:S12]  /*19f20*/  BSSY.RECONVERGENT B1, `(.L_x_22743) ;  /* 0x0000032000017945 */ /* 0x000fd80003800200 */
[----:B------:R-:W-:Y:S05]  /*19f30*/  @!P0 BRA `(.L_x_22744) ;  /* 0x0000000000c08947 */ /* 0x000fea0003800000 */
[--C-:B-123--:R-:W-:Y:S01]  /*19f40*/  FADD.FTZ R49, R32, -R60.reuse ;  /* 0x8000003c20317221 */ /* 0x10efe20000010000 */
        /* <DEDUP_REMOVED lines=47> */
.L_x_22744:
[----:B------:R-:W-:Y:S05]  /*1a240*/  BSYNC.RECONVERGENT B1 ;  /* 0x0000000000017941 */ /* 0x000fea0003800200 */
.L_x_22743:
[----:B------:R-:W-:Y:S01]  /*1a250*/  ISETP.NE.AND P0, PT, R88, RZ, PT ;  /* 0x000000ff5800720c */ /* 0x000fe20003f05270 */
[----:B------:R-:W-:-:S12]  /*1a260*/  BSSY.RECONVERGENT B1, `(.L_x_22745) ;  /* 0x0000031000017945 */ /* 0x000fd80003800200 */
[----:B------:R-:W-:Y:S05]  /*1a270*/  @!P0 BRA `(.L_x_22746) ;  /* 0x0000000000bc8947 */ /* 0x000fea0003800000 */
[--C-:B-1234-:R-:W-:Y:S01]  /*1a280*/  FADD.FTZ R49, R40, -R60.reuse ;  /* 0x8000003c28317221 */ /* 0x11efe20000010000 */
[----:B-----5:R-:W-:Y:S02]  /*1a290*/  HADD2.F32 R62, -RZ, R20.H0_H0 ;  /* 0x20000014ff3e7230 */ /* 0x020fe40000004100 */
[----:B------:R-:W-:Y:S01]  /*1a2a0*/  FADD.FTZ R51, R42, -R60 ;  /* 0x8000003c2a337221 */ /* 0x000fe20000010000 */
[----:B------:R-:W-:Y:S02]  /*1a2b0*/  HADD2.F32 R48, -RZ, R16.H0_H0 ;  /* 0x20000010ff307230 */ /* 0x000fe40000004100 */
[C---:B------:R-:W-:Y:S01]  /*1a2c0*/  FMUL.FTZ R49, R2.reuse, R49 ;  /* 0x0000003102317220 */ /* 0x040fe20000410000 */
[----:B0-----:R-:W-:Y:S02]  /*1a2d0*/  HADD2.F32 R80, -RZ, R21.H0_H0 ;  /* 0x20000015ff507230 */ /* 0x001fe40000004100 */
[----:B------:R-:W-:Y:S01]  /*1a2e0*/  FMUL.FTZ R51, R2, R51 ;  /* 0x0000003302337220 */ /* 0x000fe20000410000 */
[----:B------:R-:W-:-:S02]  /*1a2f0*/  HADD2.F32 R50, -RZ, R17.H0_H0 ;  /* 0x20000011ff327230 */ /* 0x000fc40000004100 */
[----:B------:R-:W-:Y:S01]  /*1a300*/  FFMA.FTZ R62, R49, R62, R48 ;  /* 0x0000003e313e7223 */ /* 0x000fe20000010030 */
[----:B------:R-:W-:Y:S01]  /*1a310*/  FADD.FTZ R49, R43, -R60 ;  /* 0x8000003c2b317221 */ /* 0x000fe20000010000 */
[----:B------:R-:W-:Y:S02]  /*1a320*/  HADD2.F32 R48, -RZ, R21.H1_H1 ;  /* 0x30000015ff307230 */ /* 0x000fe40000004100 */
[----:B------:R-:W-:Y:S01]  /*1a330*/  FFMA.FTZ R80, R51, R80, R50 ;  /* 0x0000005033507223 */ /* 0x000fe20000010032 */
[----:B------:R-:W-:Y:S02]  /*1a340*/  HADD2.F32 R50, -RZ, R17.H1_H1 ;  /* 0x30000011ff327230 */ /* 0x000fe40000004100 */
[----:B------:R-:W-:Y:S01]  /*1a350*/  FMUL.FTZ R49, R2, R49 ;  /* 0x0000003102317220 */ /* 0x000fe20000410000 */
[----:B------:R-:W-:Y:S01]  /*1a360*/  FADD.FTZ R51, R44, -R60 ;  /* 0x8000003c2c337221 */ /* 0x000fe20000010000 */
[----:B------:R-:W-:Y:S02]  /*1a370*/  HADD2.F32 R61, -RZ, R18.H0_H0 ;  /* 0x20000012ff3d7230 */ /* 0x000fe40000004100 */
[----:B------:R-:W-:Y:S01]  /*1a380*/  FFMA.FTZ R63, R49, R48, R50 ;  /* 0x00000030313f7223 */ /* 0x000fe20000010032 */
[----:B------:R-:W-:Y:S01]  /*1a390*/  FMUL.FTZ R50, R2, R51 ;  /* 0x0000003302327220 */ /* 0x000fe20000410000 */
[----:B------:R-:W-:-:S02]  /*1a3a0*/  HADD2.F32 R49, -RZ, R22.H0_H0 ;  /* 0x20000016ff317230 */ /* 0x000fc40000004100 */
[--C-:B------:R-:W-:Y:S01]  /*1a3b0*/  FADD.FTZ R51, R45, -R60.reuse ;  /* 0x8000003c2d337221 */ /* 0x100fe20000010000 */
[----:B------:R-:W-:Y:S02]  /*1a3c0*/  HADD2.F32 R48, -RZ, R22.H1_H1 ;  /* 0x30000016ff307230 */ /* 0x000fe40000004100 */
[----:B------:R-:W-:Y:S02]  /*1a3d0*/  HADD2.F32 R88, -RZ, R18.H1_H1 ;  /* 0x30000012ff587230 */ /* 0x000fe40000004100 */
[----:B------:R-:W-:Y:S01]  /*1a3e0*/  FMUL.FTZ R51, R2, R51 ;  /* 0x0000003302337220 */ /* 0x000fe20000410000 */
[----:B------:R-:W-:Y:S01]  /*1a3f0*/  FFMA.FTZ R50, R50, R49, R61 ;  /* 0x0000003132327223 */ /* 0x000fe2000001003d */
[----:B------:R-:W-:Y:S01]  /*1a400*/  FADD.FTZ R49, R46, -R60 ;  /* 0x8000003c2e317221 */ /* 0x000fe20000010000 */
[----:B------:R-:W-:Y:S02]  /*1a410*/  HADD2.F32 R90, -RZ, R19.H1_H1 ;  /* 0x30000013ff5a7230 */ /* 0x000fe40000004100 */
[----:B------:R-:W-:Y:S01]  /*1a420*/  FFMA.FTZ R61, R51, R48, R88 ;  /* 0x00000030333d7223 */ /* 0x000fe20000010058 */
[----:B------:R-:W-:-:S02]  /*1a430*/  HADD2.F32 R48, -RZ, R23.H0_H0 ;  /* 0x20000017ff307230 */ /* 0x000fc40000004100 */
[----:B------:R-:W-:Y:S01]  /*1a440*/  FMUL.FTZ R49, R2, R49 ;  /* 0x0000003102317220 */ /* 0x000fe20000410000 */
[----:B------:R-:W-:Y:S01]  /*1a450*/  HADD2.F32 R88, -RZ, R19.H0_H0 ;  /* 0x20000013ff587230 */ /* 0x000fe20000004100 */
[----:B------:R-:W-:-:S04]  /*1a460*/  F2FP.F16.F32.PACK_AB R50, R61, R50 ;  /* 0x000000323d32723e */ /* 0x000fc800000000ff */
[----:B------:R-:W-:Y:S01]  /*1a470*/  FFMA.FTZ R51, R49, R48, R88 ;  /* 0x0000003031337223 */ /* 0x000fe20000010058 */
[----:B------:R-:W-:Y:S01]  /*1a480*/  FADD.FTZ R49, R47, -R60 ;  /* 0x8000003c2f317221 */ /* 0x000fe20000010000 */
[----:B------:R-:W-:-:S03]  /*1a490*/  HADD2.F32 R88, -RZ, R23.H1_H1 ;  /* 0x30000017ff587230 */ /* 0x000fc60000004100 */
[----:B------:R-:W-:Y:S02]  /*1a4a0*/  FMUL.FTZ R81, R2, R49 ;  /* 0x0000003102517220 */ /* 0x000fe40000410000 */
[----:B------:R-:W0:Y:S02]  /*1a4b0*/  LDC.64 R48, c[0x0][0x428] ;  /* 0x00010a00ff307b82 */ /* 0x000e240000000a00 */
[----:B------:R-:W-:Y:S01]  /*1a4c0*/  FFMA.FTZ R88, R81, R88, R90 ;  /* 0x0000005851587223 */ /* 0x000fe2000001005a */
[----:B------:R-:W-:Y:S01]  /*1a4d0*/  FADD.FTZ R81, R41, -R60 ;  /* 0x8000003c29517221 */ /* 0x000fe20000010000 */
[----:B------:R-:W-:-:S03]  /*1a4e0*/  HADD2.F32 R60, -RZ, R16.H1_H1 ;  /* 0x30000010ff3c7230 */ /* 0x000fc60000004100 */
[----:B------:R-:W-:Y:S01]  /*1a4f0*/  FMUL.FTZ R81, R2, R81 ;  /* 0x0000005102517220 */ /* 0x000fe20000410000 */
[----:B------:R-:W-:Y:S01]  /*1a500*/  HADD2.F32 R2, -RZ, R20.H1_H1 ;  /* 0x30000014ff027230 */ /* 0x000fe20000004100 */
[----:B------:R-:W-:-:S04]  /*1a510*/  F2FP.F16.F32.PACK_AB R51, R88, R51 ;  /* 0x000000335833723e */ /* 0x000fc800000000ff */
[----:B------:R-:W-:Y:S01]  /*1a520*/  FFMA.FTZ R81, R81, R2, R60 ;  /* 0x0000000251517223 */ /* 0x000fe2000001003c */
[----:B0-----:R-:W-:Y:S01]  /*1a530*/  IMAD.WIDE.U32 R60, R0, 0x10, R48 ;  /* 0x00000010003c7825 */ /* 0x001fe200078e0030 */
[----:B------:R-:W-:-:S03]  /*1a540*/  F2FP.F16.F32.PACK_AB R49, R63, R80 ;  /* 0x000000503f31723e */ /* 0x000fc600000000ff */
[----:B------:R-:W-:-:S05]  /*1a550*/  F2FP.F16.F32.PACK_AB R48, R81, R62 ;  /* 0x0000003e5130723e */ /* 0x000fca00000000ff */
[----:B------:R0:W-:Y:S02]  /*1a560*/  STG.E.128 desc[UR6][R60.64], R48 ;  /* 0x000000303c007986 */ /* 0x0001e4000c101d06 */
.L_x_22746:
[----:B------:R-:W-:Y:S05]  /*1a570*/  BSYNC.RECONVERGENT B1 ;  /* 0x0000000000017941 */ /* 0x000fea0003800200 */
.L_x_22745:
[----:B01234-:R-:W0:Y:S02]  /*1a580*/  LDC.64 R48, c[0x0][0x380] ;  /* 0x0000e000ff307b82 */ /* 0x01fe240000000a00 */
[----:B0-----:R-:W-:-:S05]  /*1a590*/  IMAD R83, R48, 0x4, R83 ;  /* 0x0000000430537824 */ /* 0x001fca00078e0253 */
[----:B------:R-:W-:-:S13]  /*1a5a0*/  ISETP.GE.AND P0, PT, R83, R49, PT ;  /* 0x000000315300720c */ /* 0x000fda0003f06270 */
[----:B------:R-:W-:Y:S05]  /*1a5b0*/  @!P0 BRA `(.L_x_22747) ;  /* 0xfffffe6400908947 */ /* 0x000fea000383ffff */
[----:B------:R-:W-:Y:S05]  /*1a5c0*/  BSYNC B0 ;  /* 0x0000000000007941 */ /* 0x000fea0003800000 */
.L_x_22402:
[----:B------:R-:W-:Y:S05]  /*1a5d0*/  EXIT ;  /* 0x000000000000794d */ /* 0x000fea0003800000 */
.L_x_22738:
        /* <DEDUP_REMOVED lines=8> */
.L_x_22749:
[----:B------:R-:W-:Y:S05]  /*1a660*/  BSYNC B1 ;  /* 0x0000000000017941 */ /* 0x000fea0003800000 */
.L_x_22748:
        /* <DEDUP_REMOVED lines=10> */
.L_x_22750:
[----:B------:R-:W-:Y:S02]  /*1a710*/  IMAD.MOV.U32 R50, RZ, RZ, 0x4 ;  /* 0x00000004ff327424 */ /* 0x000fe400078e00ff */
[----:B------:R-:W-:-:S04]  /*1a720*/  IMAD.MOV.U32 R61, RZ, RZ, R91 ;  /* 0x000000ffff3d7224 */ /* 0x000fc800078e005b */
[----:B------:R-:W-:-:S05]  /*1a730*/  FADD.FTZ R63, R62, R61 ;  /* 0x0000003d3e3f7221 */ /* 0x000fca0000010000 */
[----:B------:R-:W-:-:S07]  /*1a740*/  MOV R93, R63 ;  /* 0x0000003f005d7202 */ /* 0x000fce0000000f00 */
[----:B------:R-:W-:Y:S05]  /*1a750*/  WARPSYNC.COLLECTIVE R48, `(.L_x_22751) ;  /* 0x0000000030087348 */ /* 0x000fea0003c00000 */
[----:B------:R0:W1:Y:S02]  /*1a760*/  SHFL.BFLY P4, R91, R93, R50, R51 ;  /* 0x0c0000325d5b7389 */ /* 0x0000640000080033 */
[----:B01----:R-:W-:Y:S05]  /*1a770*/  ENDCOLLECTIVE ;  /* 0x000000000000791b */ /* 0x003fea0003800000 */
.L_x_22751:
[----:B------:R-:W-:Y:S01]  /*1a780*/  HFMA2 R50, -RZ, RZ, 0, 4.76837158203125e-07 ;  /* 0x00000008ff327431 */ /* 0x000fe200000001ff */
[----:B------:R-:W-:-:S05]  /*1a790*/  MOV R2, R91 ;  /* 0x0000005b00027202 */ /* 0x000fca0000000f00 */
[----:B------:R-:W-:-:S04]  /*1a7a0*/  FADD.FTZ R80, R63, R2 ;  /* 0x000000023f507221 */ /* 0x000fc80000010000 */
[----:B------:R-:W-:-:S07]  /*1a7b0*/  IMAD.MOV.U32 R93, RZ, RZ, R80 ;  /* 0x000000ffff5d7224 */ /* 0x000fce00078e0050 */
[----:B------:R-:W-:Y:S05]  /*1a7c0*/  WARPSYNC.COLLECTIVE R48, `(.L_x_22752) ;  /* 0x0000000030087348 */ /* 0x000fea0003c00000 */
[----:B------:R0:W1:Y:S02]  /*1a7d0*/  SHFL.BFLY P4, R91, R93, R50, R51 ;  /* 0x0c0000325d5b7389 */ /* 0x0000640000080033 */
[----:B01----:R-:W-:Y:S05]  /*1a7e0*/  ENDCOLLECTIVE ;  /* 0x000000000000791b */ /* 0x003fea0003800000 */
.L_x_22752:
[----:B------:R-:W-:Y:S02]  /*1a7f0*/  IMAD.MOV.U32 R50, RZ, RZ, 0x10 ;  /* 0x00000010ff327424 */ /* 0x000fe400078e00ff */
[----:B------:R-:W-:-:S04]  /*1a800*/  IMAD.MOV.U32 R61, RZ, RZ, R91 ;  /* 0x000000ffff3d7224 */ /* 0x000fc800078e005b */
[----:B------:R-:W-:-:S05]  /*1a810*/  FADD.FTZ R81, R80, R61 ;  /* 0x0000003d50517221 */ /* 0x000fca0000010000 */
[----:B------:R-:W-:-:S07]  /*1a820*/  MOV R93, R81 ;  /* 0x00000051005d7202 */ /* 0x000fce0000000f00 */
[----:B------:R-:W-:Y:S05]  /*1a830*/  WARPSYNC.COLLECTIVE R48, `(.L_x_22753) ;  /* 0x0000000030087348 */ /* 0x000fea0003c00000 */
[----:B------:R0:W1:Y:S02]  /*1a840*/  SHFL.BFLY P4, R91, R93, R50, R51 ;  /* 0x0c0000325d5b7389 */ /* 0x0000640000080033 */
[----:B01----:R-:W-:Y:S05]  /*1a850*/  ENDCOLLECTIVE ;  /* 0x000000000000791b */ /* 0x003fea0003800000 */
.L_x_22753:
        /* <DEDUP_REMOVED lines=69> */
[----:B------:R-:W-:-:S03]  /*1acb0*/  IMAD.MOV.U32 R48, RZ, RZ, -0x1 ;  /* 0xffffffffff307424 */ /* 0x000fc600078e00ff */
[----:B------:R-:W-:-:S07]  /*1acc0*/  IMAD.MOV.U32 R93, RZ, RZ, R2 ;  /* 0x000000ffff5d7224 */ /* 0x000fce00078e0002 */
[----:B------:R-:W-:Y:S05]  /*1acd0*/  WARPSYNC.COLLECTIVE R48, `(.L_x_22754) ;  /* 0x0000000030087348 */ /* 0x000fea0003c00000 */
[----:B------:R0:W1:Y:S02]  /*1ace0*/  SHFL.BFLY P4, R91, R93, R50, R51 ;  /* 0x0c0000325d5b7389 */ /* 0x0000640000080033 */
[----:B01----:R-:W-:Y:S05]  /*1acf0*/  ENDCOLLECTIVE ;  /* 0x000000000000791b */ /* 0x003fea0003800000 */
.L_x_22754:
[----:B------:R-:W-:Y:S01]  /*1ad00*/  HFMA2 R50, -RZ, RZ, 0, 1.1920928955078125e-07 ;  /* 0x00000002ff327431 */ /* 0x000fe200000001ff */
[----:B------:R-:W-:-:S05]  /*1ad10*/  MOV R49, R91 ;  /* 0x0000005b00317202 */ /* 0x000fca0000000f00 */
[----:B------:R-:W-:-:S04]  /*1ad20*/  FADD.FTZ R49, R2, R49 ;  /* 0x0000003102317221 */ /* 0x000fc80000010000 */
[----:B------:R-:W-:-:S07]  /*1ad30*/  IMAD.MOV.U32 R93, RZ, RZ, R49 ;  /* 0x000000ffff5d7224 */ /* 0x000fce00078e0031 */
[----:B------:R-:W-:Y:S05]  /*1ad40*/  WARPSYNC.COLLECTIVE R48, `(.L_x_22755) ;  /* 0x0000000030087348 */ /* 0x000fea0003c00000 */
[----:B------:R0:W1:Y:S02]  /*1ad50*/  SHFL.BFLY P4, R91, R93, R50, R51 ;  /* 0x0c0000325d5b7389 */ /* 0x0000640000080033 */
[----:B01----:R-:W-:Y:S05]  /*1ad60*/  ENDCOLLECTIVE ;  /* 0x000000000000791b */ /* 0x003fea0003800000 */
.L_x_22755:
[----:B------:R-:W-:Y:S02]  /*1ad70*/  IMAD.MOV.U32 R50, RZ, RZ, 0x4 ;  /* 0x00000004ff327424 */ /* 0x000fe400078e00ff */
[----:B------:R-:W-:-:S04]  /*1ad80*/  IMAD.MOV.U32 R62, RZ, RZ, R91 ;  /* 0x000000ffff3e7224 */ /* 0x000fc800078e005b */
[----:B------:R-:W-:-:S05]  /*1ad90*/  FADD.FTZ R62, R49, R62 ;  /* 0x0000003e313e7221 */ /* 0x000fca0000010000 */
[----:B------:R-:W-:-:S07]  /*1ada0*/  MOV R93, R62 ;  /* 0x0000003e005d7202 */ /* 0x000fce0000000f00 */
[----:B------:R-:W-:Y:S05]  /*1adb0*/  WARPSYNC.COLLECTIVE R48, `(.L_x_22756) ;  /* 0x0000000030087348 */ /* 0x000fea0003c00000 */
[----:B------:R0:W1:Y:S02]  /*1adc0*/  SHFL.BFLY P4, R91, R93, R50, R51 ;  /* 0x0c0000325d5b7389 */ /* 0x0000640000080033 */
[----:B01----:R-:W-:Y:S05]  /*1add0*/  ENDCOLLECTIVE ;  /* 0x000000000000791b */ /* 0x003fea0003800000 */
.L_x_22756:
[----:B------:R-:W-:Y:S01]  /*1ade0*/  HFMA2 R50, -RZ, RZ, 0, 4.76837158203125e-07 ;  /* 0x00000008ff327431 */ /* 0x000fe200000001ff */
[----:B------:R-:W-:-:S05]  /*1adf0*/  MOV R63, R91 ;  /* 0x0000005b003f7202 */ /* 0x000fca0000000f00 */
[----:B------:R-:W-:-:S04]  /*1ae00*/  FADD.FTZ R63, R62, R63 ;  /* 0x0000003f3e3f7221 */ /* 0x000fc80000010000 */
[----:B------:R-:W-:-:S07]  /*1ae10*/  IMAD.MOV.U32 R93, RZ, RZ, R63 ;  /* 0x000000ffff5d7224 */ /* 0x000fce00078e003f */
[----:B------:R-:W-:Y:S05]  /*1ae20*/  WARPSYNC.COLLECTIVE R48, `(.L_x_22757) ;  /* 0x0000000030087348 */ /* 0x000fea0003c00000 */
[----:B------:R0:W1:Y:S02]  /*1ae30*/  SHFL.BFLY P4, R91, R93, R50, R51 ;  /* 0x0c0000325d5b7389 */ /* 0x0000640000080033 */
[----:B01----:R-:W-:Y:S05]  /*1ae40*/  ENDCOLLECTIVE ;  /* 0x000000000000791b */ /* 0x003fea0003800000 */
.L_x_22757:
[----:B------:R-:W-:Y:S02]  /*1ae50*/  IMAD.MOV.U32 R50, RZ, RZ, 0x10 ;  /* 0x00000010ff327424 */ /* 0x000fe400078e00ff */
[----:B------:R-:W-:-:S04]  /*1ae60*/  IMAD.MOV.U32 R80, RZ, RZ, R91 ;  /* 0x000000ffff507224 */ /* 0x000fc800078e005b */
[----:B------:R-:W-:-:S05]  /*1ae70*/  FADD.FTZ R80, R63, R80 ;  /* 0x000000503f507221 */ /* 0x000fca0000010000 */
[----:B------:R-:W-:-:S07]  /*1ae80*/  MOV R93, R80 ;  /* 0x00000050005d7202 */ /* 0x000fce0000000f00 */
[----:B------:R-:W-:Y:S05]  /*1ae90*/  WARPSYNC.COLLECTIVE R48, `(.L_x_22758) ;  /* 0x0000000030087348 */ /* 0x000fea0003c00000 */
[----:B------:R0:W1:Y:S02]  /*1aea0*/  SHFL.BFLY P4, R91, R93, R50, R51 ;  /* 0x0c0000325d5b7389 */ /* 0x0000640000080033 */
[----:B01----:R-:W-:Y:S05]  /*1aeb0*/  ENDCOLLECTIVE ;  /* 0x000000000000791b */ /* 0x003fea0003800000 */
.L_x_22758:
[----:B------:R-:W-:Y:S01]  /*1aec0*/  MOV R81, R91 ;  /* 0x0000005b00517202 */ /* 0x000fe20000000f00 */
[----:B------:R-:W-:Y:S06]  /*1aed0*/  BRA `(.L_x_22759) ;  /* 0xffffffe800387947 */ /* 0x000fec000383ffff */
.L_x_22760:
        /* <DEDUP_REMOVED lines=10> */
.L_x_37332:


//--------------------- .text._ZN10layer_norm13ln_fwd_kernelINS_13Kernel_traitsI6__halfS2_fS2_fjLj1024ELj1ELj4ELj1ELj16ENS_18Kernel_traits_baseILj1024ES2_S2_fS2_fjLj128EEEEELb1ELb0ELb0ELb1EEEvNS_9FwdParamsE --------------------------
	.section	.text._ZN10layer_norm13ln_fwd_kernelINS_13Kernel_traitsI6__halfS2_fS2_fjLj1024ELj1ELj4ELj1ELj16ENS_18Kernel_traits_baseILj1024ES2_S2_fS2_fjLj128EEEEELb1ELb0ELb0ELb1EEEvNS_9FwdParamsE,"ax",@progbits
	.align	128
        .global         _ZN10layer_norm13ln_fwd_kernelINS_13Kernel_traitsI6__halfS2_fS2_fjLj1024ELj1ELj4ELj1ELj16ENS_18Kernel_traits_baseILj1024ES2_S2_fS2_fjLj128EEEEELb1ELb0ELb0ELb1EEEvNS_9FwdParamsE
        .type           _ZN10layer_norm13ln_fwd_kernelINS_13Kernel_traitsI6__halfS2_fS2_fjLj1024ELj1ELj4ELj1ELj16ENS_18Kernel_traits_baseILj1024ES2_S2_fS2_fjLj128EEEEELb1ELb0ELb0ELb1EEEvNS_9FwdParamsE,@function
        .size           _ZN10layer_norm13ln_fwd_kernelINS_13Kernel_traitsI6__halfS2_fS2_fjLj1024ELj1ELj4ELj1ELj16ENS_18Kernel_traits_baseILj1024ES2_S2_fS2_fjLj128EEEEELb1ELb0ELb0ELb1EEEvNS_9FwdParamsE,(.L_x_37333 - _ZN10layer_norm13ln_fwd_kernelINS_13Kernel_traitsI6__halfS2_fS2_fjLj1024ELj1ELj4ELj1ELj16ENS_18Kernel_traits_baseILj1024ES2_S2_fS2_fjLj128EEEEELb1ELb0ELb0ELb1EEEvNS_9FwdParamsE)
        .other          _ZN10layer_norm13ln_fwd_kernelINS_13Kernel_traitsI6__halfS2_fS2_fjLj1024ELj1ELj4ELj1ELj16ENS_18Kernel_traits_baseILj1024ES2_S2_fS2_fjLj128EEEEELb1ELb0ELb0ELb1EEEvNS_9FwdParamsE,@"STO_CUDA_ENTRY STV_DEFAULT"
_ZN10layer_norm13ln_fwd_kernelINS_13Kernel_traitsI6__halfS2_fS2_fjLj1024ELj1ELj4ELj1ELj16ENS_18Kernel_traits_baseILj1024ES2_S2_fS2_fjLj128EEEEELb1ELb0ELb0ELb1EEEvNS_9FwdParamsE:
.text._ZN10layer_norm13ln_fwd_kernelINS_13Kernel_traitsI6__halfS2_fS2_fjLj1024ELj1ELj4ELj1ELj16ENS_18Kernel_traits_baseILj1024ES2_S2_fS2_fjLj128EEEEELb1ELb0ELb0ELb1EEEvNS_9FwdParamsE:
[----:B------:R-:W-:Y:S01]  /*0000*/  LDC R1, c[0x0][0x37c] ;  /* 0x0000df00ff017b82 */ /* 0x000fe20000000800 */
[----:B------:R-:W0:Y:S01]  /*0010*/  LDCU.U8 UR4, c[0x0][0x464] ;  /* 0x00008c80ff0477ac */ /* 0x000e220008000000 */
[----:B------:R-:W1:Y:S06]  /*0020*/  S2R R76, SR_TID.X ;  /* 0x00000000004c7919 */ /* 0x000e6c0000002100 */
[----:B------:R-:W2:Y:S01]  /*0030*/  LDC.64 R14, c[0x0][0x3d0] ;  /* 0x0000f400ff0e7b82 */ /* 0x000ea20000000a00 */
[----:B------:R-:W3:Y:S01]  /*0040*/  LDCU.64 UR6, c[0x0][0x450] ;  /* 0x00008a00ff0677ac */ /* 0x000ee20008000a00 */
[----:B------:R-:W4:Y:S06]  /*0050*/  LDCU.64 UR8, c[0x0][0x358] ;  /* 0x00006b00ff0877ac */ /* 0x000f2c0008000a00 */
[----:B------:R-:W2:Y:S01]  /*0060*/  LDC R102, c[0x0][0x458] ;  /* 0x00011600ff667b82 */ /* 0x000ea20000000800 */
[----:B------:R-:W2:Y:S01]  /*0070*/  LDCU UR10, c[0x0][0x384] ;  /* 0x00007080ff0a77ac */ /* 0x000ea20008000800 */
[----:B0-----:R-:W-:Y:S01]  /*0080*/  ISETP.NE.AND P1, PT, RZ, UR4, PT ;  /* 0x00000004ff007c0c */ /* 0x001fe2000bf25270 */
[----:B------:R-:W0:Y:S05]  /*0090*/  LDCU.64 UR4, c[0x0][0x438] ;  /* 0x00008700ff0477ac */ /* 0x000e2a0008000a00 */
[----:B------:R-:W2:Y:S01]  /*00a0*/  LDC R103, c[0x0][0x45c] ;  /* 0x00011700ff677b82 */ /* 0x000ea20000000800 */
[----:B---3--:R-:W-:-:S02]  /*00b0*/  IMAD.U32 R2, RZ, RZ, UR6 ;  /* 0x00000006ff027e24 */ /* 0x008fc4000f8e00ff */
[----:B------:R-:W-:-:S06]  /*00c0*/  IMAD.U32 R3, RZ, RZ, UR7 ;  /* 0x00000007ff037e24 */ /* 0x000fcc000f8e00ff */
[----:B----4-:R-:W3:Y:S01]  /*00d0*/  @P1 LDG.E.64 R2, desc[UR8][R2.64] ;  /* 0x0000000802021981 */ /* 0x010ee2000c1e1b00 */
[----:B------:R-:W4:Y:S01]  /*00e0*/  @P1 LDC R29, c[0x0][0x460] ;  /* 0x00011800ff1d1b82 */ /* 0x000f220000000800 */
[----:B-1----:R-:W-:Y:S02]  /*00f0*/  LOP3.LUT R19, R76, 0x1f, RZ, 0xc0, !PT ;  /* 0x0000001f4c137812 */ /* 0x002fe400078ec0ff */
[----:B0-----:R-:W-:-:S03]  /*0100*/  ISETP.NE.U32.AND P0, PT, RZ, UR4, PT ;  /* 0x00000004ff007c0c */ /* 0x001fc6000bf05070 */
[----:B--2---:R-:W-:Y:S01]  /*0110*/  IMAD.WIDE.U32 R14, R19, 0x10, R14 ;  /* 0x00000010130e7825 */ /* 0x004fe200078e000e */
[----:B------:R-:W-:-:S04]  /*0120*/  ISETP.NE.AND.EX P0, PT, RZ, UR5, PT, P0 ;  /* 0x00000005ff007c0c */ /* 0x000fc8000bf05300 */
[----:B------:R-:W2:Y:S04]  /*0130*/  LDG.E.128 R8, desc[UR8][R14.64] ;  /* 0x000000080e087981 */ /* 0x000ea8000c1e1d00 */
[----:B------:R-:W4:Y:S04]  /*0140*/  @P1 LDG.E.64 R12, desc[UR8][R102.64] ;  /* 0x00000008660c1981 */ /* 0x000f28000c1e1b00 */
[----:B------:R0:W5:Y:S01]  /*0150*/  LDG.E.128 R4, desc[UR8][R14.64+0x200] ;  /* 0x000200080e047981 */ /* 0x000162000c1e1d00 */
[----:B------:R-:W1:Y:S03]  /*0160*/  @P0 LDC.64 R16, c[0x0][0x438] ;  /* 0x00010e00ff100b82 */ /* 0x000e660000000a00 */
[----:B------:R0:W5:Y:S04]  /*0170*/  LDG.E.128 R24, desc[UR8][R14.64+0x400] ;  /* 0x000400080e187981 */ /* 0x000168000c1e1d00 */
[----:B------:R0:W5:Y:S01]  /*0180*/  LDG.E.128 R20, desc[UR8][R14.64+0x600] ;  /* 0x000600080e147981 */ /* 0x000162000c1e1d00 */
[----:B-1----:R-:W-:-:S05]  /*0190*/  @P0 IMAD.WIDE.U32 R16, R19, 0x10, R16 ;  /* 0x0000001013100825 */ /* 0x002fca00078e0010 */
[----:B------:R0:W5:Y:S04]  /*01a0*/  @P0 LDG.E.128 R64, desc[UR8][R16.64] ;  /* 0x0000000810400981 */ /* 0x000168000c1e1d00 */
[----:B------:R0:W5:Y:S04]  /*01b0*/  @P0 LDG.E.128 R60, desc[UR8][R16.64+0x200] ;  /* 0x00020008103c0981 */ /* 0x000168000c1e1d00 */
[----:B------:R0:W5:Y:S04]  /*01c0*/  @P0 LDG.E.128 R56, desc[UR8][R16.64+0x400] ;  /* 0x0004000810380981 */ /* 0x000168000c1e1d00 */
[----:B------:R0:W5:Y:S01]  /*01d0*/  @P0 LDG.E.128 R52, desc[UR8][R16.64+0x600] ;  /* 0x0006000810340981 */ /* 0x000162000c1e1d00 */
[----:B------:R-:W1:Y:S01]  /*01e0*/  S2UR UR5, SR_CTAID.X ;  /* 0x00000000000579c3 */ /* 0x000e620000002500 */
[----:B------:R-:W-:-:S07]  /*01f0*/  SHF.R.U32.HI R77, RZ, 0x5, R76 ;  /* 0x00000005ff4d7819 */ /* 0x000fce000001164c */
[----:B------:R-:W0:Y:S01]  /*0200*/  LDC R19, c[0x0][0x360] ;  /* 0x0000d800ff137b82 */ /* 0x000e220000000800 */
[----:B-1----:R-:W-:-:S06]  /*0210*/  USHF.L.U32 UR4, UR5, 0x2, URZ ;  /* 0x0000000205047899 */ /* 0x002fcc00080006ff */
[----:B------:R-:W-:-:S04]  /*0220*/  LOP3.LUT R77, R77, UR4, RZ, 0xfc, !PT ;  /* 0x000000044d4d7c12 */ /* 0x000fc8000f8efcff */
[----:B------:R-:W-:Y:S01]  /*0230*/  ISETP.GE.AND P2, PT, R77, UR10, PT ;  /* 0x0000000a4d007c0c */ /* 0x000fe2000bf46270 */
[----:B0-----:R-:W-:Y:S01]  /*0240*/  IMAD R76, R19, UR5, R76 ;  /* 0x00000005134c7c24 */ /* 0x001fe2000f8e024c */
[----:B---3--:R-:W-:Y:S02]  /*0250*/  @P1 R2UR UR6, R2 ;  /* 0x00000000020612ca */ /* 0x008fe400000e0000 */
[----:B------:R-:W-:Y:S02]  /*0260*/  @P1 R2UR UR7, R3 ;  /* 0x00000000030712ca */ /* 0x000fe400000e0000 */
[----:B--2---:R-:W-:Y:S02]  /*0270*/  @P0 MOV R75, R8 ;  /* 0x00000008004b0202 */ /* 0x004fe40000000f00 */
[----:B----4-:R-:W-:Y:S01]  /*0280*/  @P1 IADD3 R102, P3, PT, R12, R29, RZ ;  /* 0x0000001d0c661210 */ /* 0x010fe20007f7e0ff */
[----:B------:R-:W-:Y:S01]  /*0290*/  @!P0 IMAD.MOV.U32 R75, RZ, RZ, R8 ;  /* 0x000000ffff4b8224 */ /* 0x000fe200078e0008 */
[----:B------:R-:W-:-:S03]  /*02a0*/  @P0 MOV R74, R9 ;  /* 0x00000009004a0202 */ /* 0x000fc60000000f00 */
[----:B------:R-:W-:Y:S01]  /*02b0*/  @P1 IMAD.X R103, RZ, RZ, R13, P3 ;  /* 0x000000ffff671224 */ /* 0x000fe200018e060d */
[----:B------:R-:W-:Y:S07]  /*02c0*/  @P2 EXIT ;  /* 0x000000000000294d */ /* 0x000fee0003800000 */
[--C-:B------:R-:W-:Y:S01]  /*02d0*/  SHF.R.U64 R73, R102, 0x2, R103.reuse ;  /* 0x0000000266497819 */ /* 0x100fe20000001267 */
[----:B------:R-:W-:Y:S01]  /*02e0*/  IMAD.HI.U32 R0, R76, -0x326172a9, RZ ;  /* 0xcd9e8d574c007827 */ /* 0x000fe200078e00ff */
[----:B------:R-:W-:Y:S01]  /*02f0*/  SHF.R.U32.HI R19, RZ, 0x2, R103 ;  /* 0x00000002ff137819 */ /* 0x000fe20000011667 */
[----:B------:R-:W0:Y:S01]  /*0300*/  LDCU.64 UR4, c[0x0][0x3e0] ;  /* 0x00007c00ff0477ac */ /* 0x000e220008000a00 */
[-C--:B------:R-:W-:Y:S01]  /*0310*/  @P0 MOV R18, R11.reuse ;  /* 0x0000000b00120202 */ /* 0x080fe20000000f00 */
[----:B------:R-:W-:Y:S01]  /*0320*/  IMAD.HI.U32 R2, R73, -0x2daee0ad, RZ ;  /* 0xd2511f5349027827 */ /* 0x000fe200078e00ff */
[----:B------:R-:W-:Y:S01]  /*0330*/  LOP3.LUT R0, R19, UR6, R0, 0x96, !PT ;  /* 0x0000000613007c12 */ /* 0x000fe2000f8e9600 */
[----:B------:R-:W-:Y:S01]  /*0340*/  UIADD3 UR15, UPT, UPT, UR7, -0x695add53, URZ ;  /* 0x96a522ad070f7890 */ /* 0x000fe2000fffe0ff */
[----:B------:R-:W-:Y:S01]  /*0350*/  @!P0 MOV R18, R11 ;  /* 0x0000000b00128202 */ /* 0x000fe20000000f00 */
[----:B------:R-:W-:Y:S01]  /*0360*/  IMAD.U32 R13, RZ, RZ, UR7 ;  /* 0x00000007ff0d7e24 */ /* 0x000fe2000f8e00ff */
[----:B------:R-:W-:Y:S01]  /*0370*/  LOP3.LUT R2, R2, UR7, RZ, 0x3c, !PT ;  /* 0x0000000702027c12 */ /* 0x000fe2000f8e3cff */
[----:B------:R-:W-:Y:S01]  /*0380*/  IMAD.U32 R17, RZ, RZ, UR6 ;  /* 0x00000006ff117e24 */ /* 0x000fe2000f8e00ff */
[----:B-----5:R-:W-:Y:S01]  /*0390*/  @P0 MOV R15, R5 ;  /* 0x00000005000f0202 */ /* 0x020fe20000000f00 */
[----:B------:R-:W-:Y:S01]  /*03a0*/  @!P0 IMAD.MOV.U32 R74, RZ, RZ, R9 ;  /* 0x000000ffff4a8224 */ /* 0x000fe200078e0009 */
[----:B------:R-:W-:Y:S01]  /*03b0*/  IADD3 R13, PT, PT, R13, -0x4498517b, RZ ;  /* 0xbb67ae850d0d7810 */ /* 0x000fe20007ffe0ff */
[----:B------:R-:W-:Y:S01]  /*03c0*/  IMAD R12, R73, -0x2daee0ad, RZ ;  /* 0xd2511f53490c7824 */ /* 0x000fe200078e02ff */
[----:B------:R-:W-:Y:S01]  /*03d0*/  MOV R28, UR7 ;  /* 0x00000007001c7c02 */ /* 0x000fe20008000f00 */
[----:B------:R-:W-:Y:S01]  /*03e0*/  IMAD.HI.U32 R9, R0, -0x2daee0ad, RZ ;  /* 0xd2511f5300097827 */ /* 0x000fe200078e00ff */
[----:B------:R-:W-:Y:S01]  /*03f0*/  BSSY B0, `(.L_x_22761) ;  /* 0x000161c000007945 */ /* 0x000fe20003800000 */
[----:B------:R-:W-:-:S02]  /*0400*/  @!P0 CS2R R66, SRZ ;  /* 0x0000000000428805 */ /* 0x000fc4000001ff00 */
[----:B------:R-:W-:Y:S01]  /*0410*/  @!P0 CS2R R64, SRZ ;  /* 0x0000000000408805 */ /* 0x000fe2000001ff00 */
[----:B------:R-:W-:Y:S01]  /*0420*/  IMAD R3, R76, -0x326172a9, RZ ;  /* 0xcd9e8d574c037824 */ /* 0x000fe200078e02ff */
[----:B------:R-:W-:Y:S01]  /*0430*/  LOP3.LUT R9, R13, R12, R9, 0x96, !PT ;  /* 0x0000000c0d097212 */ /* 0x000fe200078e9609 */
[C---:B------:R-:W-:Y:S01]  /*0440*/  IMAD.HI.U32 R8, R2.reuse, -0x326172a9, RZ ;  /* 0xcd9e8d5702087827 */ /* 0x040fe200078e00ff */
[----:B0-----:R-:W-:Y:S01]  /*0450*/  UISETP.NE.U32.AND UP0, UPT, UR4, URZ, UPT ;  /* 0x000000ff0400728c */ /* 0x001fe2000bf05070 */
[----:B------:R-:W-:Y:S02]  /*0460*/  @!P0 CS2R R62, SRZ ;  /* 0x00000000003e8805 */ /* 0x000fe4000001ff00 */
[----:B------:R-:W-:Y:S01]  /*0470*/  @!P0 CS2R R60, SRZ ;  /* 0x00000000003c8805 */ /* 0x000fe2000001ff00 */
[----:B------:R-:W-:Y:S01]  /*0480*/  VIADD R17, R17, 0x9e3779b9 ;  /* 0x9e3779b911117836 */ /* 0x000fe20000000000 */
[----:B------:R-:W-:Y:S01]  /*0490*/  @!P0 CS2R R58, SRZ ;  /* 0x00000000003a8805 */ /* 0x000fe2000001ff00 */
[----:B------:R-:W-:Y:S01]  /*04a0*/  IMAD.U32 R14, RZ, RZ, UR6 ;  /* 0x00000006ff0e7e24 */ /* 0x000fe2000f8e00ff */
[----:B------:R-:W-:Y:S01]  /*04b0*/  @!P0 CS2R R56, SRZ ;  /* 0x0000000000388805 */ /* 0x000fe2000001ff00 */
[----:B------:R-:W-:Y:S01]  /*04c0*/  IMAD R2, R2, -0x326172a9, RZ ;  /* 0xcd9e8d5702027824 */ /* 0x000fe200078e02ff */
[----:B------:R-:W-:Y:S01]  /*04d0*/  LOP3.LUT R3, R17, R3, R8, 0x96, !PT ;  /* 0x0000000311037212 */ /* 0x000fe200078e9608 */
[----:B------:R-:W-:Y:S01]  /*04e0*/  IMAD.U32 R8, RZ, RZ, UR7 ;  /* 0x00000007ff087e24 */ /* 0x000fe2000f8e00ff */
[----:B------:R-:W-:Y:S01]  /*04f0*/  IADD3 R14, PT, PT, R14, 0x3c6ef372, RZ ;  /* 0x3c6ef3720e0e7810 */ /* 0x000fe20007ffe0ff */
[----:B------:R-:W-:Y:S01]  /*0500*/  IMAD.HI.U32 R11, R9, -0x326172a9, RZ ;  /* 0xcd9e8d57090b7827 */ /* 0x000fe200078e00ff */
[----:B------:R-:W-:-:S02]  /*0510*/  @!P0 CS2R R54, SRZ ;  /* 0x0000000000368805 */ /* 0x000fc4000001ff00 */
[----:B------:R-:W-:Y:S02]  /*0520*/  @!P0 CS2R R52, SRZ ;  /* 0x0000000000348805 */ /* 0x000fe4000001ff00 */
[----:B------:R-:W-:Y:S01]  /*0530*/  LOP3.LUT R102, R102, 0x3, RZ, 0xc0, !PT ;  /* 0x0000000366667812 */ /* 0x000fe200078ec0ff */
[----:B------:R-:W-:Y:S01]  /*0540*/  IMAD R13, R0, -0x2daee0ad, RZ ;  /* 0xd2511f53000d7824 */ /* 0x000fe200078e02ff */
[----:B------:R-:W-:Y:S01]  /*0550*/  LOP3.LUT R2, R14, R2, R11, 0x96, !PT ;  /* 0x000000020e027212 */ /* 0x000fe200078e960b */
[----:B------:R-:W-:Y:S01]  /*0560*/  VIADD R8, R8, 0x76cf5d0a ;  /* 0x76cf5d0a08087836 */ /* 0x000fe20000000000 */
[----:B------:R-:W-:Y:S01]  /*0570*/  MOV R11, UR7 ;  /* 0x00000007000b7c02 */ /* 0x000fe20008000f00 */
[----:B------:R-:W-:Y:S01]  /*0580*/  IMAD.HI.U32 R0, R3, -0x2daee0ad, RZ ;  /* 0xd2511f5303007827 */ /* 0x000fe200078e00ff */
[----:B------:R-:W-:Y:S01]  /*0590*/  UISETP.NE.AND.EX UP0, UPT, UR5, URZ, UPT, UP0 ;  /* 0x000000ff0500728c */ /* 0x000fe2000bf05300 */
[----:B------:R-:W0:Y:S02]  /*05a0*/  LDCU UR16, c[0x0][0x404] ;  /* 0x00008080ff1077ac */ /* 0x000e240008000800 */
[----:B------:R-:W-:Y:S01]  /*05b0*/  @P0 IMAD.MOV.U32 R72, RZ, RZ, R10 ;  /* 0x000000ffff480224 */ /* 0x000fe200078e000a */
[----:B------:R-:W-:Y:S01]  /*05c0*/  LOP3.LUT R0, R8, R13, R0, 0x96, !PT ;  /* 0x0000000d08007212 */ /* 0x000fe200078e9600 */
[----:B------:R-:W-:Y:S01]  /*05d0*/  @!P0 IMAD.MOV.U32 R72, RZ, RZ, R10 ;  /* 0x000000ffff488224 */ /* 0x000fe200078e000a */
[----:B------:R-:W-:Y:S01]  /*05e0*/  MOV R10, UR6 ;  /* 0x00000006000a7c02 */ /* 0x000fe20008000f00 */
[--C-:B------:R-:W-:Y:S01]  /*05f0*/  @P0 IMAD.MOV.U32 R16, RZ, RZ, R4.reuse ;  /* 0x000000ffff100224 */ /* 0x100fe200078e0004 */
[----:B------:R-:W1:Y:S01]  /*0600*/  LDCU UR17, c[0x0][0x408] ;  /* 0x00008100ff1177ac */ /* 0x000e620008000800 */
[----:B------:R-:W-:-:S02]  /*0610*/  @!P0 IMAD.MOV.U32 R16, RZ, RZ, R4 ;  /* 0x000000ffff108224 */ /* 0x000fc400078e0004 */
[----:B------:R-:W-:Y:S01]  /*0620*/  @!P0 IMAD.MOV.U32 R15, RZ, RZ, R5 ;  /* 0x000000ffff0f8224 */ /* 0x000fe200078e0005 */
[----:B------:R-:W2:Y:S01]  /*0630*/  LDCU UR12, c[0x0][0x388] ;  /* 0x00007100ff0c77ac */ /* 0x000ea20008000800 */
[----:B------:R-:W-:Y:S02]  /*0640*/  IMAD R4, R9, -0x326172a9, RZ ;  /* 0xcd9e8d5709047824 */ /* 0x000fe400078e02ff */
[----:B------:R-:W-:Y:S01]  /*0650*/  IMAD R8, R3, -0x2daee0ad, RZ ;  /* 0xd2511f5303087824 */ /* 0x000fe200078e02ff */
[----:B------:R-:W3:Y:S01]  /*0660*/  LDCU.U8 UR13, c[0x0][0x410] ;  /* 0x00008200ff0d77ac */ /* 0x000ee20008000000 */
[----:B------:R-:W-:Y:S01]  /*0670*/  IMAD.HI.U32 R5, R2, -0x2daee0ad, RZ ;  /* 0xd2511f5302057827 */ /* 0x000fe200078e00ff */
[----:B------:R-:W4:Y:S03]  /*0680*/  LDCU UR14, c[0x0][0x448] ;  /* 0x00008900ff0e77ac */ /* 0x000f260008000800 */
[----:B------:R-:W-:Y:S01]  /*0690*/  VIADD R9, R11, 0x32370b8f ;  /* 0x32370b8f0b097836 */ /* 0x000fe20000000000 */
[----:B------:R-:W-:Y:S01]  /*06a0*/  @P0 MOV R11, R24 ;  /* 0x00000018000b0202 */ /* 0x000fe20000000f00 */
[----:B------:R-:W-:Y:S01]  /*06b0*/  VIADD R10, R10, 0xdaa66d2b ;  /* 0xdaa66d2b0a0a7836 */ /* 0x000fe20000000000 */
[----:B------:R-:W0:Y:S01]  /*06c0*/  LDCU.64 UR10, c[0x0][0x3a0] ;  /* 0x00007400ff0a77ac */ /* 0x000e220008000a00 */
[----:B------:R-:W-:Y:S01]  /*06d0*/  IMAD.HI.U32 R3, R0, -0x326172a9, RZ ;  /* 0xcd9e8d5700037827 */ /* 0x000fe200078e00ff */
[----:B------:R-:W-:-:S03]  /*06e0*/  LOP3.LUT R5, R9, R8, R5, 0x96, !PT ;  /* 0x0000000809057212 */ /* 0x000fc600078e9605 */
[----:B------:R-:W-:Y:S01]  /*06f0*/  @P0 IMAD.MOV.U32 R13, RZ, RZ, R6 ;  /* 0x000000ffff0d0224 */ /* 0x000fe200078e0006 */
[----:B------:R-:W-:Y:S01]  /*0700*/  @!P0 MOV R13, R6 ;  /* 0x00000006000d8202 */ /* 0x000fe20000000f00 */
[----:B------:R-:W-:Y:S01]  /*0710*/  IMAD.U32 R6, RZ, RZ, UR6 ;  /* 0x00000006ff067e24 */ /* 0x000fe2000f8e00ff */
[----:B------:R-:W-:Y:S01]  /*0720*/  LOP3.LUT R3, R10, R4, R3, 0x96, !PT ;  /* 0x000000040a037212 */ /* 0x000fe200078e9603 */
[--C-:B------:R-:W-:Y:S02]  /*0730*/  @P0 IMAD.MOV.U32 R12, RZ, RZ, R7.reuse ;  /* 0x000000ffff0c0224 */ /* 0x100fe400078e0007 */
[----:B------:R-:W-:Y:S01]  /*0740*/  IMAD.U32 R9, RZ, RZ, UR7 ;  /* 0x00000007ff097e24 */ /* 0x000fe2000f8e00ff */
[----:B------:R-:W-:Y:S01]  /*0750*/  IADD3 R6, PT, PT, R6, 0x78dde6e4, RZ ;  /* 0x78dde6e406067810 */ /* 0x000fe20007ffe0ff */
[----:B------:R-:W-:Y:S02]  /*0760*/  @!P0 IMAD.MOV.U32 R12, RZ, RZ, R7 ;  /* 0x000000ffff0c8224 */ /* 0x000fe400078e0007 */
[----:B------:R-:W-:-:S02]  /*0770*/  IMAD R7, R0, -0x326172a9, RZ ;  /* 0xcd9e8d5700077824 */ /* 0x000fc400078e02ff */
[----:B------:R-:W-:Y:S02]  /*0780*/  IMAD R4, R2, -0x2daee0ad, RZ ;  /* 0xd2511f5302047824 */ /* 0x000fe400078e02ff */
[----:B------:R-:W-:-:S04]  /*0790*/  IMAD.HI.U32 R0, R5, -0x326172a9, RZ ;  /* 0xcd9e8d5705007827 */ /* 0x000fc800078e00ff */
[----:B------:R-:W-:Y:S01]  /*07a0*/  IMAD.HI.U32 R2, R3, -0x2daee0ad, RZ ;  /* 0xd2511f5303027827 */ /* 0x000fe200078e00ff */
[----:B------:R-:W-:Y:S02]  /*07b0*/  LOP3.LUT R0, R6, R7, R0, 0x96, !PT ;  /* 0x0000000706007212 */ /* 0x000fe400078e9600 */
[----:B------:R-:W-:Y:S01]  /*07c0*/  @P0 MOV R7, R27 ;  /* 0x0000001b00070202 */ /* 0x000fe20000000f00 */
[----:B------:R-:W-:Y:S02]  /*07d0*/  VIADD R9, R9, 0xed9eba14 ;  /* 0xed9eba1409097836 */ /* 0x000fe40000000000 */
[----:B------:R-:W-:Y:S02]  /*07e0*/  @!P0 IMAD.MOV.U32 R11, RZ, RZ, R24 ;  /* 0x000000ffff0b8224 */ /* 0x000fe400078e0018 */
[----:B------:R-:W-:Y:S01]  /*07f0*/  IMAD.U32 R24, RZ, RZ, UR7 ;  /* 0x00000007ff187e24 */ /* 0x000fe2000f8e00ff */
[----:B------:R-:W-:Y:S01]  /*0800*/  LOP3.LUT R2, R9, R4, R2, 0x96, !PT ;  /* 0x0000000409027212 */ /* 0x000fe200078e9602 */
[----:B------:R-:W-:-:S02]  /*0810*/  IMAD.U32 R6, RZ, RZ, UR6 ;  /* 0x00000006ff067e24 */ /* 0x000fc4000f8e00ff */
[----:B------:R-:W-:Y:S01]  /*0820*/  @P0 IMAD.MOV.U32 R10, RZ, RZ, R25 ;  /* 0x000000ffff0a0224 */ /* 0x000fe200078e0019 */
[----:B------:R-:W-:Y:S01]  /*0830*/  @!P0 MOV R10, R25 ;  /* 0x00000019000a8202 */ /* 0x000fe20000000f00 */
[----:B------:R-:W-:Y:S01]  /*0840*/  IMAD R25, R3, -0x2daee0ad, RZ ;  /* 0xd2511f5303197824 */ /* 0x000fe200078e02ff */
[----:B------:R-:W-:Y:S01]  /*0850*/  IADD3 R24, PT, PT, R24, -0x56f99767, RZ ;  /* 0xa906689918187810 */ /* 0x000fe20007ffe0ff */
[----:B------:R-:W-:-:S04]  /*0860*/  IMAD.HI.U32 R4, R0, -0x2daee0ad, RZ ;  /* 0xd2511f5300047827 */ /* 0x000fc800078e00ff */
[----:B------:R-:W-:Y:S01]  /*0870*/  VIADD R6, R6, 0x1715609d ;  /* 0x1715609d06067836 */ /* 0x000fe20000000000 */
[----:B------:R-:W-:Y:S01]  /*0880*/  LOP3.LUT R25, R24, R25, R4, 0x96, !PT ;  /* 0x0000001918197212 */ /* 0x000fe200078e9604 */
[----:B------:R-:W-:Y:S01]  /*0890*/  IMAD R5, R5, -0x326172a9, RZ ;  /* 0xcd9e8d5705057824 */ /* 0x000fe200078e02ff */
[----:B------:R-:W-:Y:S01]  /*08a0*/  MOV R24, UR7 ;  /* 0x0000000700187c02 */ /* 0x000fe20008000f00 */
[----:B------:R-:W-:-:S04]  /*08b0*/  IMAD.HI.U32 R3, R2, -0x326172a9, RZ ;  /* 0xcd9e8d5702037827 */ /* 0x000fc800078e00ff */
[----:B------:R-:W-:Y:S01]  /*08c0*/  @!P0 IMAD.MOV.U32 R7, RZ, RZ, R27 ;  /* 0x000000ffff078224 */ /* 0x000fe200078e001b */
[----:B------:R-:W-:Y:S01]  /*08d0*/  LOP3.LUT R3, R6, R5, R3, 0x96, !PT ;  /* 0x0000000506037212 */ /* 0x000fe200078e9603 */
[----:B------:R-:W-:Y:S02]  /*08e0*/  IMAD.U32 R5, RZ, RZ, UR6 ;  /* 0x00000006ff057e24 */ /* 0x000fe4000f8e00ff */
[----:B------:R-:W-:Y:S02]  /*08f0*/  IMAD R27, R0, -0x2daee0ad, RZ ;  /* 0xd2511f53001b7824 */ /* 0x000fe400078e02ff */
[----:B------:R-:W-:Y:S01]  /*0900*/  IMAD.HI.U32 R4, R3, -0x2daee0ad, RZ ;  /* 0xd2511f5303047827 */ /* 0x000fe200078e00ff */
[----:B------:R-:W-:-:S03]  /*0910*/  IADD3 R5, PT, PT, R5, -0x4ab325aa, RZ ;  /* 0xb54cda5605057810 */ /* 0x000fc60007ffe0ff */
[----:B------:R-:W-:Y:S02]  /*0920*/  VIADD R24, R24, 0x646e171e ;  /* 0x646e171e18187836 */ /* 0x000fe40000000000 */
[----:B------:R-:W-:Y:S02]  /*0930*/  IMAD R2, R2, -0x326172a9, RZ ;  /* 0xcd9e8d5702027824 */ /* 0x000fe400078e02ff */
[----:B------:R-:W-:Y:S01]  /*0940*/  IMAD.HI.U32 R0, R25, -0x326172a9, RZ ;  /* 0xcd9e8d5719007827 */ /* 0x000fe200078e00ff */
[----:B------:R-:W-:-:S03]  /*0950*/  LOP3.LUT R27, R24, R27, R4, 0x96, !PT ;  /* 0x0000001b181b7212 */ /* 0x000fc600078e9604 */
[----:B------:R-:W-:Y:S01]  /*0960*/  @P0 IMAD.MOV.U32 R8, RZ, RZ, R26 ;  /* 0x000000ffff080224 */ /* 0x000fe200078e001a */
[----:B------:R-:W-:Y:S01]  /*0970*/  LOP3.LUT R0, R5, R2, R0, 0x96, !PT ;  /* 0x0000000205007212 */ /* 0x000fe200078e9600 */
[----:B------:R-:W-:Y:S02]  /*0980*/  @!P0 IMAD.MOV.U32 R8, RZ, RZ, R26 ;  /* 0x000000ffff088224 */ /* 0x000fe400078e001a */
[----:B------:R-:W-:Y:S02]  /*0990*/  IMAD.U32 R26, RZ, RZ, UR6 ;  /* 0x00000006ff1a7e24 */ /* 0x000fe4000f8e00ff */
[----:B------:R-:W-:Y:S02]  /*09a0*/  IMAD R25, R25, -0x326172a9, RZ ;  /* 0xcd9e8d5719197824 */ /* 0x000fe400078e02ff */
[----:B------:R-:W-:Y:S02]  /*09b0*/  VIADD R26, R26, 0x5384540f ;  /* 0x5384540f1a1a7836 */ /* 0x000fe40000000000 */
[----:B------:R-:W-:-:S04]  /*09c0*/  IMAD.HI.U32 R2, R27, -0x326172a9, RZ ;  /* 0xcd9e8d571b027827 */ /* 0x000fc800078e00ff */
[----:B------:R-:W-:Y:S01]  /*09d0*/  IMAD R24, R3, -0x2daee0ad, RZ ;  /* 0xd2511f5303187824 */ /* 0x000fe200078e02ff */
[----:B------:R-:W-:Y:S01]  /*09e0*/  LOP3.LUT R25, R26, R25, R2, 0x96, !PT ;  /* 0x000000191a197212 */ /* 0x000fe200078e9602 */
[----:B------:R-:W-:Y:S01]  /*09f0*/  IMAD.HI.U32 R3, R0, -0x2daee0ad, RZ ;  /* 0xd2511f5300037827 */ /* 0x000fe200078e00ff */
[----:B------:R-:W-:-:S03]  /*0a00*/  MOV R2, UR6 ;  /* 0x0000000600027c02 */ /* 0x000fc60008000f00 */
[----:B------:R-:W-:Y:S02]  /*0a10*/  VIADD R28, R28, 0x1fd5c5a3 ;  /* 0x1fd5c5a31c1c7836 */ /* 0x000fe40000000000 */
[----:B------:R-:W-:Y:S02]  /*0a20*/  IMAD.U32 R26, RZ, RZ, UR7 ;  /* 0x00000007ff1a7e24 */ /* 0x000fe4000f8e00ff */
[----:B------:R-:W-:Y:S01]  /*0a30*/  @P0 IMAD.MOV.U32 R4, RZ, RZ, R20 ;  /* 0x000000ffff040224 */ /* 0x000fe200078e0014 */
[----:B------:R-:W-:Y:S01]  /*0a40*/  LOP3.LUT R24, R28, R24, R3, 0x96, !PT ;  /* 0x000000181c187212 */ /* 0x000fe200078e9603 */
[----:B------:R-:W-:Y:S01]  /*0a50*/  IMAD R29, R0, -0x2daee0ad, RZ ;  /* 0xd2511f53001d7824 */ /* 0x000fe200078e02ff */
[----:B------:R-:W-:Y:S01]  /*0a60*/  @!P0 MOV R4, R20 ;  /* 0x0000001400048202 */ /* 0x000fe20000000f00 */
[----:B------:R-:W-:Y:S02]  /*0a70*/  IMAD R0, R27, -0x326172a9, RZ ;  /* 0xcd9e8d571b007824 */ /* 0x000fe400078e02ff */
[----:B------:R-:W-:-:S02]  /*0a80*/  VIADD R26, R26, 0xdb3d7428 ;  /* 0xdb3d74281a1a7836 */ /* 0x000fc40000000000 */
[----:B------:R-:W-:-:S04]  /*0a90*/  IMAD.HI.U32 R20, R25, -0x2daee0ad, RZ ;  /* 0xd2511f5319147827 */ /* 0x000fc800078e00ff */
[----:B------:R-:W-:Y:S01]  /*0aa0*/  IMAD.HI.U32 R27, R24, -0x326172a9, RZ ;  /* 0xcd9e8d57181b7827 */ /* 0x000fe200078e00ff */
[----:B------:R-:W-:-:S03]  /*0ab0*/  LOP3.LUT R20, R26, R29, R20, 0x96, !PT ;  /* 0x0000001d1a147212 */ /* 0x000fc600078e9614 */
[----:B------:R-:W-:Y:S02]  /*0ac0*/  VIADD R2, R2, 0xf1bbcdc8 ;  /* 0xf1bbcdc802027836 */ /* 0x000fe40000000000 */
[----:B------:R-:W-:Y:S01]  /*0ad0*/  @P0 IMAD.MOV.U32 R3, RZ, RZ, R21 ;  /* 0x000000ffff030224 */ /* 0x000fe200078e0015 */
[----:B------:R-:W-:Y:S01]  /*0ae0*/  @!P0 MOV R3, R21 ;  /* 0x0000001500038202 */ /* 0x000fe20000000f00 */
[----:B------:R-:W-:Y:S01]  /*0af0*/  IMAD.U32 R21, RZ, RZ, UR6 ;  /* 0x00000006ff157e24 */ /* 0x000fe2000f8e00ff */
[----:B------:R-:W-:Y:S01]  /*0b00*/  LOP3.LUT R27, R2, R0, R27, 0x96, !PT ;  /* 0x00000000021b7212 */ /* 0x000fe200078e961b */
[----:B------:R-:W-:Y:S01]  /*0b10*/  IMAD R25, R25, -0x2daee0ad, RZ ;  /* 0xd2511f5319197824 */ /* 0x000fe200078e02ff */
[-C--:B------:R-:W-:Y:S01]  /*0b20*/  @P0 MOV R0, R23.reuse ;  /* 0x0000001700000202 */ /* 0x080fe20000000f00 */
[----:B------:R-:W-:Y:S01]  /*0b30*/  VIADD R21, R21, 0x8ff34781 ;  /* 0x8ff3478115157836 */ /* 0x000fe20000000000 */
[----:B------:R-:W-:Y:S01]  /*0b40*/  @!P0 MOV R0, R23 ;  /* 0x0000001700008202 */ /* 0x000fe20000000f00 */
[----:B------:R-:W-:-:S02]  /*0b50*/  IMAD R24, R24, -0x326172a9, RZ ;  /* 0xcd9e8d5718187824 */ /* 0x000fc400078e02ff */
[----:B------:R-:W-:-:S04]  /*0b60*/  IMAD.HI.U32 R81, R20, -0x326172a9, RZ ;  /* 0xcd9e8d5714517827 */ /* 0x000fc800078e00ff */
[----:B------:R-:W-:Y:S01]  /*0b70*/  IMAD.HI.U32 R82, R27, -0x2daee0ad, RZ ;  /* 0xd2511f531b527827 */ /* 0x000fe200078e00ff */
[----:B------:R-:W-:-:S03]  /*0b80*/  LOP3.LUT R81, R21, R24, R81, 0x96, !PT ;  /* 0x0000001815517212 */ /* 0x000fc600078e9651 */
[----:B------:R-:W-:Y:S01]  /*0b90*/  @P0 IMAD.MOV.U32 R78, RZ, RZ, R22 ;  /* 0x000000ffff4e0224 */ /* 0x000fe200078e0016 */
[----:B------:R-:W-:Y:S01]  /*0ba0*/  LOP3.LUT R82, R25, UR15, R82, 0x96, !PT ;  /* 0x0000000f19527c12 */ /* 0x000fe2000f8e9652 */
[----:B------:R-:W-:Y:S02]  /*0bb0*/  @!P0 IMAD.MOV.U32 R78, RZ, RZ, R22 ;  /* 0x000000ffff4e8224 */ /* 0x000fe400078e0016 */
[----:B------:R-:W-:Y:S02]  /*0bc0*/  IMAD.MOV.U32 R79, RZ, RZ, RZ ;  /* 0x000000ffff4f7224 */ /* 0x000fe400078e00ff */
[----:B------:R-:W-:Y:S02]  /*0bd0*/  IMAD R80, R20, -0x326172a9, RZ ;  /* 0xcd9e8d5714507824 */ /* 0x000fe400078e02ff */
[----:B01234-:R-:W-:-:S07]  /*0be0*/  IMAD R100, R27, -0x2daee0ad, RZ ;  /* 0xd2511f531b647824 */ /* 0x01ffce00078e02ff */
.L_x_23090:
[----:B------:R-:W0:Y:S01]  /*0bf0*/  S2R R83, SR_TID.X ;  /* 0x0000000000537919 */ /* 0x000e220000002100 */
[----:B-1----:R-:W1:Y:S01]  /*0c00*/  @UP0 LDCU.64 UR4, c[0x0][0x3e0] ;  /* 0x00007c00ff0407ac */ /* 0x002e620008000a00 */
[----:B------:R-:W2:Y:S01]  /*0c10*/  LDC.64 R26, c[0x0][0x390] ;  /* 0x0000e400ff1a7b82 */ /* 0x000ea20000000a00 */
[----:B------:R-:W-:Y:S01]  /*0c20*/  PLOP3.LUT P0, PT, PT, PT, UP0, 0x80, 0x8 ;  /* 0x000000000008781c */ /* 0x000fe20003f0f008 */
[----:B------:R-:W-:Y:S01]  /*0c30*/  IMAD R20, R77, UR12, RZ ;  /* 0x0000000c4d147c24 */ /* 0x000fe2000f8e02ff */
[----:B------:R-:W-:-:S04]  /*0c40*/  PLOP3.LUT P1, PT, PT, PT, UP0, 0x80, 0x8 ;  /* 0x000000000008781c */ /* 0x000fc80003f2f008 */
        /* <DEDUP_REMOVED lines=24> */
[----:B------:R-:W-:Y:S01]  /*0dd0*/  IADD3 R94, PT, PT, R94, -0x56f99767, RZ ;  /* 0xa90668995e5e7810 */ /* 0x000fe20007ffe0ff */
[----:B------:R-:W-:Y:S01]  /*0de0*/  IMAD.MOV.U32 R99, RZ, RZ, 0x3f800000 ;  /* 0x3f800000ff637424 */ /* 0x000fe200078e00ff */
[----:B------:R-:W-:Y:S01]  /*0df0*/  IADD3 R91, PT, PT, R91, -0x255992d5, RZ ;  /* 0xdaa66d2b5b5b7810 */ /* 0x000fe20007ffe0ff */
[----:B------:R-:W-:Y:S01]  /*0e00*/  IMAD.MOV.U32 R98, RZ, RZ, 0x2f800000 ;  /* 0x2f800000ff627424 */ /* 0x000fe200078e00ff */
[----:B------:R-:W-:Y:S01]  /*0e10*/  IADD3 R88, PT, PT, R88, 0x646e171e, RZ ;  /* 0x646e171e58587810 */ /* 0x000fe20007ffe0ff */
[----:B------:R-:W-:Y:S01]  /*0e20*/  VIADD R95, R95, 0x5384540f ;  /* 0x5384540f5f5f7836 */ /* 0x000fe20000000000 */
[----:B------:R-:W-:Y:S01]  /*0e30*/  IADD3 R85, PT, PT, R85, 0x1fd5c5a3, RZ ;  /* 0x1fd5c5a355557810 */ /* 0x000fe20007ffe0ff */
[----:B------:R-:W-:-:S02]  /*0e40*/  VIADD R93, R93, 0x32370b8f ;  /* 0x32370b8f5d5d7836 */ /* 0x000fc40000000000 */
[----:B------:R-:W-:Y:S02]  /*0e50*/  VIADD R92, R92, 0x78dde6e4 ;  /* 0x78dde6e45c5c7836 */ /* 0x000fe40000000000 */
[----:B------:R-:W-:Y:S02]  /*0e60*/  VIADD R90, R90, 0x76cf5d0a ;  /* 0x76cf5d0a5a5a7836 */ /* 0x000fe40000000000 */
[----:B------:R-:W-:Y:S02]  /*0e70*/  VIADD R89, R89, 0xdb3d7428 ;  /* 0xdb3d742859597836 */ /* 0x000fe40000000000 */
[----:B------:R-:W-:Y:S02]  /*0e80*/  VIADD R87, R87, 0x8ff34781 ;  /* 0x8ff3478157577836 */ /* 0x000fe40000000000 */
[----:B------:R-:W-:Y:S02]  /*0e90*/  VIADD R86, R86, 0xbb67ae85 ;  /* 0xbb67ae8556567836 */ /* 0x000fe40000000000 */
[----:B---3--:R-:W-:Y:S01]  /*0ea0*/  @P1 HADD2.F32 R99, -RZ, R24.H0_H0 ;  /* 0x20000018ff631230 */ /* 0x008fe20000004100 */
        /* <DEDUP_REMOVED lines=17> */
.L_x_37168:
[----:B------:R-:W-:Y:S05]  /*0fc0*/  BRX R28 -0xfd0                                         (*"BRANCH_TARGETS .L_x_37169,.L_x_37170,.L_x_37171"*) ;  /* 0xfffffff01c0c7949 */ /* 0x000fea000383ffff */
.L_x_37171:
[----:B------:R-:W-:Y:S01]  /*0fd0*/  IADD3 R30, PT, PT, R102, 0x1, RZ ;  /* 0x00000001661e7810 */ /* 0x000fe20007ffe0ff */
[----:B------:R-:W-:Y:S02]  /*0fe0*/  IMAD.MOV.U32 R68, RZ, RZ, R100 ;  /* 0x000000ffff447224 */ /* 0x000fe400078e0064 */
[----:B------:R-:W-:Y:S01]  /*0ff0*/  IMAD.MOV.U32 R25, RZ, RZ, R81 ;  /* 0x000000ffff197224 */ /* 0x000fe200078e0051 */
[----:B------:R-:W-:Y:S06]  /*1000*/  BRA `(.L_x_22764) ;  /* 0x0000000000ec7947 */ /* 0x000fec0003800000 */
.L_x_37169:
[----:B------:R-:W-:Y:S01]  /*1010*/  MOV R68, R100 ;  /* 0x0000006400447202 */ /* 0x000fe20000000f00 */
[----:B------:R-:W-:Y:S02]  /*1020*/  IMAD.MOV.U32 R30, RZ, RZ, 0x3 ;  /* 0x00000003ff1e7424 */ /* 0x000fe400078e00ff */
[----:B------:R-:W-:Y:S01]  /*1030*/  IMAD.MOV.U32 R25, RZ, RZ, R82 ;  /* 0x000000ffff197224 */ /* 0x000fe200078e0052 */
[----:B------:R-:W-:Y:S06]  /*1040*/  BRA `(.L_x_22764) ;  /* 0x0000000000dc7947 */ /* 0x000fec0003800000 */
.L_x_37170:
        /* <DEDUP_REMOVED lines=13> */
.L_x_22766:
[----:B------:R-:W-:Y:S05]  /*1120*/  BSYNC.RECONVERGENT B2 ;  /* 0x0000000000027941 */ /* 0x000fea0003800200 */
.L_x_22765:
        /* <DEDUP_REMOVED lines=40> */
[----:B------:R-:W-:-:S07]  /*13b0*/  LOP3.LUT R82, R28, UR15, R69, 0x96, !PT ;  /* 0x0000000f1c527c12 */ /* 0x000fce000f8e9645 */
.L_x_22764:
[----:B------:R-:W-:Y:S05]  /*13c0*/  BSYNC.RECONVERGENT B1 ;  /* 0x0000000000017941 */ /* 0x000fea0003800200 */
.L_x_22763:
[----:B------:R-:W-:Y:S01]  /*13d0*/  I2FP.F32.U32 R25, R25 ;  /* 0x0000001900197245 */ /* 0x000fe20000201000 */
[----:B-----5:R-:W-:Y:S01]  /*13e0*/  HADD2.F32 R32, -RZ, R20.H0_H0 ;  /* 0x20000014ff207230 */ /* 0x020fe20000004100 */
[----:B------:R-:W-:Y:S01]  /*13f0*/  MOV R96, UR17 ;  /* 0x0000001100607c02 */ /* 0x000fe20008000f00 */
[----:B------:R-:W-:Y:S01]  /*1400*/  IMAD.U32 R97, RZ, RZ, UR16 ;  /* 0x00000010ff617e24 */ /* 0x000fe2000f8e00ff */
[----:B------:R-:W-:Y:S01]  /*1410*/  ISETP.NE.AND P1, PT, R30, 0x1, PT ;  /* 0x000000011e00780c */ /* 0x000fe20003f25270 */
[----:B------:R-:W-:Y:S01]  /*1420*/  FFMA.FTZ R28, R25, R98, 1.1641532182693481445e-10 ;  /* 0x2f000000191c7423 */ /* 0x000fe20000010062 */
[----:B------:R-:W-:Y:S01]  /*1430*/  FMUL.FTZ R25, R32, R99 ;  /* 0x0000006320197220 */ /* 0x000fe20000410000 */
[----:B------:R-:W-:Y:S01]  /*1440*/  BSSY.RECONVERGENT B1, `(.L_x_22767) ;  /* 0x000004a000017945 */ /* 0x000fe20003800200 */
[----:B------:R-:W-:Y:S01]  /*1450*/  IMAD.MOV.U32 R31, RZ, RZ, 0x2 ;  /* 0x00000002ff1f7424 */ /* 0x000fe200078e00ff */
[----:B------:R-:W-:Y:S01]  /*1460*/  MOV R29, R80 ;  /* 0x00000050001d7202 */ /* 0x000fe20000000f00 */
        /* <DEDUP_REMOVED lines=15> */
.L_x_22769:
        /* <DEDUP_REMOVED lines=13> */
.L_x_22771:
[----:B------:R-:W-:Y:S05]  /*1630*/  BSYNC.RECONVERGENT B2 ;  /* 0x0000000000027941 */ /* 0x000fea0003800200 */
.L_x_22770:
        /* <DEDUP_REMOVED lines=39> */
[----:B------:R-:W-:Y:S02]  /*18b0*/  LOP3.LUT R82, R30, UR15, R29, 0x96, !PT ;  /* 0x0000000f1e527c12 */ /* 0x000fe4000f8e961d */
[----:B------:R-:W-:Y:S01]  /*18c0*/  MOV R29, R68 ;  /* 0x00000044001d7202 */ /* 0x000fe20000000f00 */
[----:B------:R-:W-:-:S07]  /*18d0*/  IMAD.MOV.U32 R68, RZ, RZ, R28 ;  /* 0x000000ffff447224 */ /* 0x000fce00078e001c */
.L_x_22768:
[----:B------:R-:W-:Y:S05]  /*18e0*/  BSYNC.RECONVERGENT B1 ;  /* 0x0000000000017941 */ /* 0x000fea0003800200 */
.L_x_22767:
        /* <DEDUP_REMOVED lines=22> */
.L_x_22774:
        /* <DEDUP_REMOVED lines=13> */
.L_x_22776:
[----:B------:R-:W-:Y:S05]  /*1b20*/  BSYNC.RECONVERGENT B2 ;  /* 0x0000000000027941 */ /* 0x000fea0003800200 */
.L_x_22775:
        /* <DEDUP_REMOVED lines=40> */
[----:B------:R-:W-:Y:S01]  /*1db0*/  LOP3.LUT R82, R30, UR15, R29, 0x96, !PT ;  /* 0x0000000f1e527c12 */ /* 0x000fe2000f8e961d */
[----:B------:R-:W-:-:S07]  /*1dc0*/  HFMA2 R30, -RZ, RZ, 0, 0 ;  /* 0x00000000ff1e7431 */ /* 0x000fce00000001ff */
.L_x_22773:
[----:B------:R-:W-:Y:S05]  /*1dd0*/  BSYNC.RECONVERGENT B1 ;  /* 0x0000000000017941 */ /* 0x000fea0003800200 */
.L_x_22772:
        /* <DEDUP_REMOVED lines=22> */
.L_x_22779:
        /* <DEDUP_REMOVED lines=13> */
.L_x_22781:
[----:B------:R-:W-:Y:S05]  /*2010*/  BSYNC.RECONVERGENT B2 ;  /* 0x0000000000027941 */ /* 0x000fea0003800200 */
.L_x_22780:
        /* <DEDUP_REMOVED lines=41> */
[----:B------:R-:W-:-:S07]  /*22b0*/  MOV R68, R28 ;  /* 0x0000001c00447202 */ /* 0x000fce0000000f00 */
.L_x_22778:
[----:B------:R-:W-:Y:S05]  /*22c0*/  BSYNC.RECONVERGENT B1 ;  /* 0x0000000000017941 */ /* 0x000fea0003800200 */
.L_x_22777:
        /* <DEDUP_REMOVED lines=22> */
.L_x_22784:
        /* <DEDUP_REMOVED lines=13> */
.L_x_22786:
[----:B------:R-:W-:Y:S05]  /*2500*/  BSYNC.RECONVERGENT B2 ;  /* 0x0000000000027941 */ /* 0x000fea0003800200 */
.L_x_22785:
        /* <DEDUP_REMOVED lines=42> */
.L_x_22783:
[----:B------:R-:W-:Y:S05]  /*27b0*/  BSYNC.RECONVERGENT B1 ;  /* 0x0000000000017941 */ /* 0x000fea0003800200 */
.L_x_22782:
        /* <DEDUP_REMOVED lines=22> */
.L_x_22789:
        /* <DEDUP_REMOVED lines=13> */
.L_x_22791:
[----:B------:R-:W-:Y:S05]  /*29f0*/  BSYNC.RECONVERGENT B2 ;  /* 0x0000000000027941 */ /* 0x000fea0003800200 */
.L_x_22790:
        /* <DEDUP_REMOVED lines=39> */
[----:B------:R-:W-:Y:S01]  /*2c70*/  HFMA2 R28, -RZ, RZ, 0, 0 ;  /* 0x00000000ff1c7431 */ /* 0x000fe200000001ff */
[----:B------:R-:W-:Y:S01]  /*2c80*/  MOV R21, R68 ;  /* 0x0000004400157202 */ /* 0x000fe20000000f00 */
[----:B------:R-:W-:-:S07]  /*2c90*/  IMAD.MOV.U32 R68, RZ, RZ, R20 ;  /* 0x000000ffff447224 */ /* 0x000fce00078e0014 */
.L_x_22788:
[----:B------:R-:W-:Y:S05]  /*2ca0*/  BSYNC.RECONVERGENT B1 ;  /* 0x0000000000017941 */ /* 0x000fea0003800200 */
.L_x_22787:
        /* <DEDUP_REMOVED lines=12> */
[----:B------:R-:W-:Y:S01]  /*2d70*/  FADD.FTZ R45, R45, R20 ;  /* 0x000000142d2d7221 */ /* 0x000fe20000010000 */
        /* <DEDUP_REMOVED lines=9> */
.L_x_22794:
        /* <DEDUP_REMOVED lines=13> */
.L_x_22796:
[----:B------:R-:W-:Y:S05]  /*2ee0*/  BSYNC.RECONVERGENT B2 ;  /* 0x0000000000027941 */ /* 0x000fea0003800200 */
.L_x_22795:
        /* <DEDUP_REMOVED lines=39> */
[----:B------:R-:W-:Y:S02]  /*3160*/  LOP3.LUT R82, R28, UR15, R21, 0x96, !PT ;  /* 0x0000000f1c527c12 */ /* 0x000fe4000f8e9615 */
[----:B------:R-:W-:Y:S01]  /*3170*/  MOV R21, R68 ;  /* 0x0000004400157202 */ /* 0x000fe20000000f00 */
[----:B------:R-:W-:-:S07]  /*3180*/  IMAD.MOV.U32 R68, RZ, RZ, R20 ;  /* 0x000000ffff447224 */ /* 0x000fce00078e0014 */
.L_x_22793:
[----:B------:R-:W-:Y:S05]  /*3190*/  BSYNC.RECONVERGENT B1 ;  /* 0x0000000000017941 */ /* 0x000fea0003800200 */
.L_x_22792:
        /* <DEDUP_REMOVED lines=22> */
.L_x_22799:
        /* <DEDUP_REMOVED lines=15> */
.L_x_22801:
[----:B------:R-:W-:Y:S05]  /*33f0*/  BSYNC.RECONVERGENT B2 ;  /* 0x0000000000027941 */ /* 0x000fea0003800200 */
.L_x_22800:
[----:B------:R-:W-:Y:S01]  /*3400*/  IMAD.WIDE.U32 R28, R76, -0x326172a9, RZ ;  /* 0xcd9e8d574c1c7825 */ /* 0x000fe200078e00ff */
[----:B------:R-:W-:-:S03]  /*3410*/  LOP3.LUT R20, R79, UR7, R31, 0x96, !PT ;  /* 0x000000074f147c12 */ /* 0x000fc6000f8e961f */
[----:B------:R-:W-:Y:S01]  /*3420*/  HFMA2 R34, -RZ, RZ, 0, 0 ;  /* 0x00000000ff227431 */ /* 0x000fe200000001ff */
        /* <DEDUP_REMOVED lines=38> */
[----:B------:R-:W-:-:S07]  /*3690*/  LOP3.LUT R82, R28, UR15, R21, 0x96, !PT ;  /* 0x0000000f1c527c12 */ /* 0x000fce000f8e9615 */
.L_x_22798:
[----:B------:R-:W-:Y:S05]  /*36a0*/  BSYNC.RECONVERGENT B1 ;  /* 0x0000000000017941 */ /* 0x000fea0003800200 */
.L_x_22797:
        /* <DEDUP_REMOVED lines=10> */
.L_x_22762:
        /* <DEDUP_REMOVED lines=16> */
.L_x_22805:
        /* <DEDUP_REMOVED lines=13> */
.L_x_22807:
[----:B------:R-:W-:Y:S05]  /*3920*/  BSYNC.RECONVERGENT B2 ;  /* 0x0000000000027941 */ /* 0x000fea0003800200 */
.L_x_22806:
        /* <DEDUP_REMOVED lines=40> */
[----:B------:R-:W-:-:S07]  /*3bb0*/  LOP3.LUT R82, R28, UR15, R69, 0x96, !PT ;  /* 0x0000000f1c527c12 */ /* 0x000fce000f8e9645 */
.L_x_22804:
[----:B------:R-:W-:Y:S05]  /*3bc0*/  BSYNC.RECONVERGENT B1 ;  /* 0x0000000000017941 */ /* 0x000fea0003800200 */
.L_x_22803:
[----:B------:R-:W-:Y:S01]  /*3bd0*/  ISETP.NE.AND P0, PT, R32, 0x1, PT ;  /* 0x000000012000780c */ /* 0x000fe20003f05270 */
[----:B------:R-:W-:Y:S01]  /*3be0*/  IMAD.U32 R97, RZ, RZ, UR16 ;  /* 0x00000010ff617e24 */ /* 0x000fe2000f8e00ff */
[----:B------:R-:W-:Y:S01]  /*3bf0*/  I2FP.F32.U32 R25, R25 ;  /* 0x0000001900197245 */ /* 0x000fe20000201000 */
[----:B-----5:R-:W-:Y:S01]  /*3c00*/  HADD2.F32 R30, -RZ, R20.H0_H0 ;  /* 0x20000014ff1e7230 */ /* 0x020fe20000004100 */
[----:B------:R-:W-:Y:S01]  /*3c10*/  MOV R96, UR17 ;  /* 0x0000001100607c02 */ /* 0x000fe20008000f00 */
[----:B------:R-:W-:Y:S01]  /*3c20*/  BSSY.RECONVERGENT B1, `(.L_x_22808) ;  /* 0x0000049000017945 */ /* 0x000fe20003800200 */
[----:B------:R-:W-:Y:S01]  /*3c30*/  MOV R29, R80 ;  /* 0x00000050001d7202 */ /* 0x000fe20000000f00 */
[----:B------:R-:W-:Y:S01]  /*3c40*/  FFMA.FTZ R28, R25, R98, 1.1641532182693481445e-10 ;  /* 0x2f000000191c7423 */ /* 0x000fe20000010062 */
[----:B------:R-:W-:Y:S01]  /*3c50*/  FMUL.FTZ R31, R30, R99 ;  /* 0x000000631e1f7220 */ /* 0x000fe20000410000 */
[----:B------:R-:W-:-:S03]  /*3c60*/  IMAD.MOV.U32 R30, RZ, RZ, 0x2 ;  /* 0x00000002ff1e7424 */ /* 0x000fc600078e00ff */
        /* <DEDUP_REMOVED lines=12> */
.L_x_22810:
        /* <DEDUP_REMOVED lines=13> */
.L_x_22812:
[----:B------:R-:W-:Y:S05]  /*3e00*/  BSYNC.RECONVERGENT B2 ;  /* 0x0000000000027941 */ /* 0x000fea0003800200 */
.L_x_22811:
        /* <DEDUP_REMOVED lines=42> */
.L_x_22809:
[----:B------:R-:W-:Y:S05]  /*40b0*/  BSYNC.RECONVERGENT B1 ;  /* 0x0000000000017941 */ /* 0x000fea0003800200 */
.L_x_22808:
        /* <DEDUP_REMOVED lines=19> */
.L_x_22815:
        /* <DEDUP_REMOVED lines=13> */
.L_x_22817:
[----:B------:R-:W-:Y:S05]  /*42c0*/  BSYNC.RECONVERGENT B2 ;  /* 0x0000000000027941 */ /* 0x000fea0003800200 */
.L_x_22816:
        /* <DEDUP_REMOVED lines=41> */
[----:B------:R-:W-:-:S07]  /*4560*/  LOP3.LUT R82, R30, UR15, R29, 0x96, !PT ;  /* 0x0000000f1e527c12 */ /* 0x000fce000f8e961d */
.L_x_22814:
[----:B------:R-:W-:Y:S05]  /*4570*/  BSYNC.RECONVERGENT B1 ;  /* 0x0000000000017941 */ /* 0x000fea0003800200 */
.L_x_22813:
[----:B------:R-:W-:Y:S01]  /*4580*/  ISETP.NE.AND P2, PT, R31, 0x1, PT ;  /* 0x000000011f00780c */ /* 0x000fe20003f45270 */
[----:B------:R-:W-:Y:S01]  /*4590*/  HADD2.F32 R28, -RZ, R21.H0_H0 ;  /* 0x20000015ff1c7230 */ /* 0x000fe20000004100 */
[----:B------:R-:W-:Y:S01]  /*45a0*/  I2FP.F32.U32 R29, R20 ;  /* 0x00000014001d7245 */ /* 0x000fe20000201000 */
[----:B------:R-:W-:Y:S01]  /*45b0*/  BSSY.RECONVERGENT B1, `(.L_x_22818) ;  /* 0x0000048000017945 */ /* 0x000fe20003800200 */
[----:B------:R-:W-:-:S03]  /*45c0*/  IMAD.MOV.U32 R30, RZ, RZ, 0x2 ;  /* 0x00000002ff1e7424 */ /* 0x000fc600078e00ff */
[----:B------:R-:W-:Y:S01]  /*45d0*/  FFMA.FTZ R20, R29, R98, 1.1641532182693481445e-10 ;  /* 0x2f0000001d147423 */ /* 0x000fe20000010062 */
[----:B------:R-:W-:-:S04]  /*45e0*/  FMUL.FTZ R29, R28, R99 ;  /* 0x000000631c1d7220 */ /* 0x000fc80000410000 */
        /* <DEDUP_REMOVED lines=12> */
.L_x_22820:
        /* <DEDUP_REMOVED lines=13> */
.L_x_22822:
[----:B------:R-:W-:Y:S05]  /*4780*/  BSYNC.RECONVERGENT B2 ;  /* 0x0000000000027941 */ /* 0x000fea0003800200 */
.L_x_22821:
        /* <DEDUP_REMOVED lines=42> */
.L_x_22819:
[----:B------:R-:W-:Y:S05]  /*4a30*/  BSYNC.RECONVERGENT B1 ;  /* 0x0000000000017941 */ /* 0x000fea0003800200 */
.L_x_22818:
        /* <DEDUP_REMOVED lines=19> */
.L_x_22825:
        /* <DEDUP_REMOVED lines=13> */
.L_x_22827:
[----:B------:R-:W-:Y:S05]  /*4c40*/  BSYNC.RECONVERGENT B2 ;  /* 0x0000000000027941 */ /* 0x000fea0003800200 */
.L_x_22826:
        /* <DEDUP_REMOVED lines=39> */
[----:B------:R-:W-:Y:S02]  /*4ec0*/  LOP3.LUT R82, R28, UR15, R21, 0x96, !PT ;  /* 0x0000000f1c527c12 */ /* 0x000fe4000f8e9615 */
[----:B------:R-:W-:Y:S01]  /*4ed0*/  MOV R21, R68 ;  /* 0x0000004400157202 */ /* 0x000fe20000000f00 */
[----:B------:R-:W-:-:S07]  /*4ee0*/  IMAD.MOV.U32 R68, RZ, RZ, R20 ;  /* 0x000000ffff447224 */ /* 0x000fce00078e0014 */
.L_x_22824:
[----:B------:R-:W-:Y:S05]  /*4ef0*/  BSYNC.RECONVERGENT B1 ;  /* 0x0000000000017941 */ /* 0x000fea0003800200 */
.L_x_22823:
        /* <DEDUP_REMOVED lines=19> */
.L_x_22830:
        /* <DEDUP_REMOVED lines=13> */
.L_x_22832:
[----:B------:R-:W-:Y:S05]  /*5100*/  BSYNC.RECONVERGENT B2 ;  /* 0x0000000000027941 */ /* 0x000fea0003800200 */
.L_x_22831:
        /* <DEDUP_REMOVED lines=42> */
.L_x_22829:
[----:B------:R-:W-:Y:S05]  /*53b0*/  BSYNC.RECONVERGENT B1 ;  /* 0x0000000000017941 */ /* 0x000fea0003800200 */
.L_x_22828:
        /* <DEDUP_REMOVED lines=19> */
.L_x_22835:
        /* <DEDUP_REMOVED lines=13> */
.L_x_22837:
[----:B------:R-:W-:Y:S05]  /*55c0*/  BSYNC.RECONVERGENT B2 ;  /* 0x0000000000027941 */ /* 0x000fea0003800200 */
.L_x_22836:
        /* <DEDUP_REMOVED lines=39> */
[----:B------:R-:W-:Y:S02]  /*5840*/  LOP3.LUT R82, R28, UR15, R21, 0x96, !PT ;  /* 0x0000000f1c527c12 */ /* 0x000fe4000f8e9615 */
[----:B------:R-:W-:Y:S01]  /*5850*/  MOV R21, R68 ;  /* 0x0000004400157202 */ /* 0x000fe20000000f00 */
[----:B------:R-:W-:-:S07]  /*5860*/  IMAD.MOV.U32 R68, RZ, RZ, R20 ;  /* 0x000000ffff447224 */ /* 0x000fce00078e0014 */
.L_x_22834:
[----:B------:R-:W-:Y:S05]  /*5870*/  BSYNC.RECONVERGENT B1 ;  /* 0x0000000000017941 */ /* 0x000fea0003800200 */
.L_x_22833:
        /* <DEDUP_REMOVED lines=19> */
.L_x_22840:
        /* <DEDUP_REMOVED lines=15> */
.L_x_22842:
[----:B------:R-:W-:Y:S05]  /*5aa0*/  BSYNC.RECONVERGENT B2 ;  /* 0x0000000000027941 */ /* 0x000fea0003800200 */
.L_x_22841:
        /* <DEDUP_REMOVED lines=39> */
[----:B------:R-:W-:Y:S02]  /*5d20*/  LOP3.LUT R82, R28, UR15, R21, 0x96, !PT ;  /* 0x0000000f1c527c12 */ /* 0x000fe4000f8e9615 */
[----:B------:R-:W-:Y:S01]  /*5d30*/  MOV R21, R68 ;  /* 0x0000004400157202 */ /* 0x000fe20000000f00 */
[----:B------:R-:W-:-:S07]  /*5d40*/  IMAD.MOV.U32 R68, RZ, RZ, R20 ;  /* 0x000000ffff447224 */ /* 0x000fce00078e0014 */
.L_x_22839:
[----:B------:R-:W-:Y:S05]  /*5d50*/  BSYNC.RECONVERGENT B1 ;  /* 0x0000000000017941 */ /* 0x000fea0003800200 */
.L_x_22838:
        /* <DEDUP_REMOVED lines=16> */
.L_x_22802:
        /* <DEDUP_REMOVED lines=45> */
.L_x_22846:
        /* <DEDUP_REMOVED lines=13> */
.L_x_22848:
[----:B------:R-:W-:Y:S05]  /*6200*/  BSYNC.RECONVERGENT B2 ;  /* 0x0000000000027941 */ /* 0x000fea0003800200 */
.L_x_22847:
        /* <DEDUP_REMOVED lines=41> */
[----:B------:R-:W-:-:S07]  /*64a0*/  MOV R100, R28 ;  /* 0x0000001c00647202 */ /* 0x000fce0000000f00 */
.L_x_22845:
[----:B------:R-:W-:Y:S05]  /*64b0*/  BSYNC.RECONVERGENT B1 ;  /* 0x0000000000017941 */ /* 0x000fea0003800200 */
.L_x_22844:
        /* <DEDUP_REMOVED lines=23> */
.L_x_22851:
        /* <DEDUP_REMOVED lines=13> */
.L_x_22853:
[----:B------:R-:W-:Y:S05]  /*6700*/  BSYNC.RECONVERGENT B2 ;  /* 0x0000000000027941 */ /* 0x000fea0003800200 */
.L_x_22852:
        /* <DEDUP_REMOVED lines=42> */
.L_x_22850:
[----:B------:R-:W-:Y:S05]  /*69b0*/  BSYNC.RECONVERGENT B1 ;  /* 0x0000000000017941 */ /* 0x000fea0003800200 */
.L_x_22849:
        /* <DEDUP_REMOVED lines=22> */
.L_x_22856:
        /* <DEDUP_REMOVED lines=13> */
.L_x_22858:
[----:B------:R-:W-:Y:S05]  /*6bf0*/  BSYNC.RECONVERGENT B2 ;  /* 0x0000000000027941 */ /* 0x000fea0003800200 */
.L_x_22857:
        /* <DEDUP_REMOVED lines=42> */
.L_x_22855:
[----:B------:R-:W-:Y:S05]  /*6ea0*/  BSYNC.RECONVERGENT B1 ;  /* 0x0000000000017941 */ /* 0x000fea0003800200 */
.L_x_22854:
        /* <DEDUP_REMOVED lines=22> */
.L_x_22861:
        /* <DEDUP_REMOVED lines=13> */
.L_x_22863:
[----:B------:R-:W-:Y:S05]  /*70e0*/  BSYNC.RECONVERGENT B2 ;  /* 0x0000000000027941 */ /* 0x000fea0003800200 */
.L_x_22862:
        /* <DEDUP_REMOVED lines=42> */
.L_x_22860:
[----:B------:R-:W-:Y:S05]  /*7390*/  BSYNC.RECONVERGENT B1 ;  /* 0x0000000000017941 */ /* 0x000fea0003800200 */
.L_x_22859:
        /* <DEDUP_REMOVED lines=22> */
.L_x_22866:
        /* <DEDUP_REMOVED lines=13> */
.L_x_22868:
[----:B------:R-:W-:Y:S05]  /*75d0*/  BSYNC.RECONVERGENT B2 ;  /* 0x0000000000027941 */ /* 0x000fea0003800200 */
.L_x_22867:
        /* <DEDUP_REMOVED lines=42> */
.L_x_22865:
[----:B------:R-:W-:Y:S05]  /*7880*/  BSYNC.RECONVERGENT B1 ;  /* 0x0000000000017941 */ /* 0x000fea0003800200 */
.L_x_22864:
        /* <DEDUP_REMOVED lines=22> */
.L_x_22871:
        /* <DEDUP_REMOVED lines=13> */
.L_x_22873:
[----:B------:R-:W-:Y:S05]  /*7ac0*/  BSYNC.RECONVERGENT B2 ;  /* 0x0000000000027941 */ /* 0x000fea0003800200 */
.L_x_22872:
        /* <DEDUP_REMOVED lines=42> */
.L_x_22870:
[----:B------:R-:W-:Y:S05]  /*7d70*/  BSYNC.RECONVERGENT B1 ;  /* 0x0000000000017941 */ /* 0x000fea0003800200 */
.L_x_22869:
        /* <DEDUP_REMOVED lines=22> */
.L_x_22876:
        /* <DEDUP_REMOVED lines=13> */
.L_x_22878:
[----:B------:R-:W-:Y:S05]  /*7fb0*/  BSYNC.RECONVERGENT B2 ;  /* 0x0000000000027941 */ /* 0x000fea0003800200 */
.L_x_22877:
        /* <DEDUP_REMOVED lines=42> */
.L_x_22875:
[----:B------:R-:W-:Y:S05]  /*8260*/  BSYNC.RECONVERGENT B1 ;  /* 0x0000000000017941 */ /* 0x000fea0003800200 */
.L_x_22874:
        /* <DEDUP_REMOVED lines=22> */
.L_x_22881:
        /* <DEDUP_REMOVED lines=15> */
.L_x_22883:
[----:B------:R-:W-:Y:S05]  /*84c0*/  BSYNC.RECONVERGENT B2 ;  /* 0x0000000000027941 */ /* 0x000fea0003800200 */
.L_x_22882:
        /* <DEDUP_REMOVED lines=42> */
.L_x_22880:
[----:B------:R-:W-:Y:S05]  /*8770*/  BSYNC.RECONVERGENT B1 ;  /* 0x0000000000017941 */ /* 0x000fea0003800200 */
.L_x_22879:
        /* <DEDUP_REMOVED lines=10> */
.L_x_22843:
        /* <DEDUP_REMOVED lines=16> */
.L_x_22887:
        /* <DEDUP_REMOVED lines=13> */
.L_x_22889:
[----:B------:R-:W-:Y:S05]  /*89f0*/  BSYNC.RECONVERGENT B2 ;  /* 0x0000000000027941 */ /* 0x000fea0003800200 */
.L_x_22888:
        /* <DEDUP_REMOVED lines=41> */
[----:B------:R-:W-:-:S07]  /*8c90*/  IMAD.MOV.U32 R32, RZ, RZ, RZ ;  /* 0x000000ffff207224 */ /* 0x000fce00078e00ff */
.L_x_22886:
[----:B------:R-:W-:Y:S05]  /*8ca0*/  BSYNC.RECONVERGENT B1 ;  /* 0x0000000000017941 */ /* 0x000fea0003800200 */
.L_x_22885:
[----:B------:R-:W-:Y:S01]  /*8cb0*/  ISETP.NE.AND P0, PT, R32, 0x1, PT ;  /* 0x000000012000780c */ /* 0x000fe20003f05270 */
[----:B-----5:R-:W-:Y:S01]  /*8cc0*/  HADD2.F32 R30, -RZ, R20.H0_H0 ;  /* 0x20000014ff1e7230 */ /* 0x020fe20000004100 */
[----:B------:R-:W-:Y:S01]  /*8cd0*/  I2FP.F32.U32 R25, R25 ;  /* 0x0000001900197245 */ /* 0x000fe20000201000 */
[----:B------:R-:W-:Y:S01]  /*8ce0*/  BSSY.RECONVERGENT B1, `(.L_x_22890) ;  /* 0x0000049000017945 */ /* 0x000fe20003800200 */
[----:B------:R-:W-:Y:S02]  /*8cf0*/  IMAD.MOV.U32 R29, RZ, RZ, R80 ;  /* 0x000000ffff1d7224 */ /* 0x000fe400078e0050 */
[----:B------:R-:W-:Y:S01]  /*8d00*/  FMUL.FTZ R31, R30, R99 ;  /* 0x000000631e1f7220 */ /* 0x000fe20000410000 */
[----:B------:R-:W-:Y:S01]  /*8d10*/  FFMA.FTZ R28, R25, R98, 1.1641532182693481445e-10 ;  /* 0x2f000000191c7423 */ /* 0x000fe20000010062 */
[----:B------:R-:W-:Y:S02]  /*8d20*/  HFMA2 R30, -RZ, RZ, 0, 1.1920928955078125e-07 ;  /* 0x00000002ff1e7431 */ /* 0x000fe400000001ff */
        /* <DEDUP_REMOVED lines=12> */
.L_x_22892:
        /* <DEDUP_REMOVED lines=13> */
.L_x_22894:
[----:B------:R-:W-:Y:S05]  /*8ec0*/  BSYNC.RECONVERGENT B2 ;  /* 0x0000000000027941 */ /* 0x000fea0003800200 */
.L_x_22893:
        /* <DEDUP_REMOVED lines=39> */
[----:B------:R-:W-:Y:S01]  /*9140*/  IMAD.MOV.U32 R29, RZ, RZ, R100 ;  /* 0x000000ffff1d7224 */ /* 0x000fe200078e0064 */
[----:B------:R-:W-:Y:S01]  /*9150*/  MOV R100, R28 ;  /* 0x0000001c00647202 */ /* 0x000fe20000000f00 */
[----:B------:R-:W-:-:S07]  /*9160*/  IMAD.MOV.U32 R30, RZ, RZ, RZ ;  /* 0x000000ffff1e7224 */ /* 0x000fce00078e00ff */
.L_x_22891:
[----:B------:R-:W-:Y:S05]  /*9170*/  BSYNC.RECONVERGENT B1 ;  /* 0x0000000000017941 */ /* 0x000fea0003800200 */
.L_x_22890:
        /* <DEDUP_REMOVED lines=19> */
.L_x_22897:
        /* <DEDUP_REMOVED lines=13> */
.L_x_22899:
[----:B------:R-:W-:Y:S05]  /*9380*/  BSYNC.RECONVERGENT B2 ;  /* 0x0000000000027941 */ /* 0x000fea0003800200 */
.L_x_22898:
        /* <DEDUP_REMOVED lines=42> */
.L_x_22896:
[----:B------:R-:W-:Y:S05]  /*9630*/  BSYNC.RECONVERGENT B1 ;  /* 0x0000000000017941 */ /* 0x000fea0003800200 */
.L_x_22895:
[----:B------:R-:W-:Y:S01]  /*9640*/  ISETP.NE.AND P2, PT, R31, 0x1, PT ;  /* 0x000000011f00780c */ /* 0x000fe20003f45270 */
[----:B------:R-:W-:Y:S01]  /*9650*/  HADD2.F32 R28, -RZ, R21.H0_H0 ;  /* 0x20000015ff1c7230 */ /* 0x000fe20000004100 */
        /* <DEDUP_REMOVED lines=17> */
.L_x_22902:
        /* <DEDUP_REMOVED lines=13> */
.L_x_22904:
[----:B------:R-:W-:Y:S05]  /*9840*/  BSYNC.RECONVERGENT B2 ;  /* 0x0000000000027941 */ /* 0x000fea0003800200 */
.L_x_22903:
        /* <DEDUP_REMOVED lines=40> */
[----:B------:R-:W-:Y:S01]  /*9ad0*/  IMAD.MOV.U32 R30, RZ, RZ, RZ ;  /* 0x000000ffff1e7224 */ /* 0x000fe200078e00ff */
[----:B------:R-:W-:-:S07]  /*9ae0*/  MOV R100, R28 ;  /* 0x0000001c00647202 */ /* 0x000fce0000000f00 */
.L_x_22901:
[----:B------:R-:W-:Y:S05]  /*9af0*/  BSYNC.RECONVERGENT B1 ;  /* 0x0000000000017941 */ /* 0x000fea0003800200 */
.L_x_22900:
        /* <DEDUP_REMOVED lines=19> */
.L_x_22907:
        /* <DEDUP_REMOVED lines=13> */
.L_x_22909:
[----:B------:R-:W-:Y:S05]  /*9d00*/  BSYNC.RECONVERGENT B2 ;  /* 0x0000000000027941 */ /* 0x000fea0003800200 */
.L_x_22908:
        /* <DEDUP_REMOVED lines=40> */
[----:B------:R-:W-:Y:S01]  /*9f90*/  IMAD.MOV.U32 R21, RZ, RZ, R100 ;  /* 0x000000ffff157224 */ /* 0x000fe200078e0064 */
[----:B------:R-:W-:-:S07]  /*9fa0*/  MOV R100, R20 ;  /* 0x0000001400647202 */ /* 0x000fce0000000f00 */
.L_x_22906:
[----:B------:R-:W-:Y:S05]  /*9fb0*/  BSYNC.RECONVERGENT B1 ;  /* 0x0000000000017941 */ /* 0x000fea0003800200 */
.L_x_22905:
[----:B------:R-:W-:Y:S01]  /*9fc0*/  ISETP.NE.AND P4, PT, R31, 0x1, PT ;  /* 0x000000011f00780c */ /* 0x000fe20003f85270 */
[----:B------:R-:W-:Y:S01]  /*9fd0*/  HADD2.F32 R28, -RZ, R22.H0_H0 ;  /* 0x20000016ff1c7230 */ /* 0x000fe20000004100 */
[----:B------:R-:W-:Y:S01]  /*9fe0*/  I2FP.F32.U32 R21, R21 ;  /* 0x0000001500157245 */ /* 0x000fe20000201000 */
[----:B------:R-:W-:Y:S03]  /*9ff0*/  BSSY.RECONVERGENT B1, `(.L_x_22910) ;  /* 0x0000048000017945 */ /* 0x000fe60003800200 */
[----:B------:R-:W-:Y:S01]  /*a000*/  FMUL.FTZ R29, R28, R99 ;  /* 0x000000631c1d7220 */ /* 0x000fe20000410000 */
[----:B------:R-:W-:Y:S01]  /*a010*/  FFMA.FTZ R20, R21, R98, 1.1641532182693481445e-10 ;  /* 0x2f00000015147423 */ /* 0x000fe20000010062 */
[----:B------:R-:W-:Y:S02]  /*a020*/  HFMA2 R28, -RZ, RZ, 0, 1.1920928955078125e-07 ;  /* 0x00000002ff1c7431 */ /* 0x000fe400000001ff */
[----:B------:R-:W-:-:S02]  /*a030*/  IMAD.MOV.U32 R21, RZ, RZ, R80 ;  /* 0x000000ffff157224 */ /* 0x000fc400078e0050 */
        /* <DEDUP_REMOVED lines=11> */
.L_x_22912:
        /* <DEDUP_REMOVED lines=13> */
.L_x_22914:
[----:B------:R-:W-:Y:S05]  /*a1c0*/  BSYNC.RECONVERGENT B2 ;  /* 0x0000000000027941 */ /* 0x000fea0003800200 */
.L_x_22913:
        /* <DEDUP_REMOVED lines=42> */
.L_x_22911:
[----:B------:R-:W-:Y:S05]  /*a470*/  BSYNC.RECONVERGENT B1 ;  /* 0x0000000000017941 */ /* 0x000fea0003800200 */
.L_x_22910:
        /* <DEDUP_REMOVED lines=19> */
.L_x_22917:
        /* <DEDUP_REMOVED lines=13> */
.L_x_22919:
[----:B------:R-:W-:Y:S05]  /*a680*/  BSYNC.RECONVERGENT B2 ;  /* 0x0000000000027941 */ /* 0x000fea0003800200 */
.L_x_22918:
        /* <DEDUP_REMOVED lines=42> */
.L_x_22916:
[----:B------:R-:W-:Y:S05]  /*a930*/  BSYNC.RECONVERGENT B1 ;  /* 0x0000000000017941 */ /* 0x000fea0003800200 */
.L_x_22915:
        /* <DEDUP_REMOVED lines=19> */
.L_x_22922:
        /* <DEDUP_REMOVED lines=15> */
.L_x_22924:
[----:B------:R-:W-:Y:S05]  /*ab60*/  BSYNC.RECONVERGENT B2 ;  /* 0x0000000000027941 */ /* 0x000fea0003800200 */
.L_x_22923:
        /* <DEDUP_REMOVED lines=41> */
[----:B------:R-:W-:-:S07]  /*ae00*/  MOV R100, R20 ;  /* 0x0000001400647202 */ /* 0x000fce0000000f00 */
.L_x_22921:
[----:B------:R-:W-:Y:S05]  /*ae10*/  BSYNC.RECONVERGENT B1 ;  /* 0x0000000000017941 */ /* 0x000fea0003800200 */
.L_x_22920:
        /* <DEDUP_REMOVED lines=16> */
.L_x_22884:
        /* <DEDUP_REMOVED lines=43> */
.L_x_22928:
        /* <DEDUP_REMOVED lines=13> */
.L_x_22930:
[----:B------:R-:W-:Y:S05]  /*b2a0*/  BSYNC.RECONVERGENT B2 ;  /* 0x0000000000027941 */ /* 0x000fea0003800200 */
.L_x_22929:
        /* <DEDUP_REMOVED lines=41> */
[----:B------:R-:W-:-:S07]  /*b540*/  LOP3.LUT R82, R70, UR15, R69, 0x96, !PT ;  /* 0x0000000f46527c12 */ /* 0x000fce000f8e9645 */
.L_x_22927:
[----:B------:R-:W-:Y:S05]  /*b550*/  BSYNC.RECONVERGENT B1 ;  /* 0x0000000000017941 */ /* 0x000fea0003800200 */
.L_x_22926:
[----:B------:R-:W-:Y:S01]  /*b560*/  I2FP.F32.U32 R25, R25 ;  /* 0x0000001900197245 */ /* 0x000fe20000201000 */
[----:B-----5:R-:W-:Y:S01]  /*b570*/  HADD2.F32 R70, -RZ, R20.H0_H0 ;  /* 0x20000014ff467230 */ /* 0x020fe20000004100 */
[----:B------:R-:W-:Y:S01]  /*b580*/  ISETP.NE.AND P1, PT, R71, 0x1, PT ;  /* 0x000000014700780c */ /* 0x000fe20003f25270 */
[----:B------:R-:W-:Y:S01]  /*b590*/  BSSY.RECONVERGENT B1, `(.L_x_22931) ;  /* 0x000004c000017945 */ /* 0x000fe20003800200 */
[----:B------:R-:W-:Y:S02]  /*b5a0*/  IMAD.MOV.U32 R69, RZ, RZ, R80 ;  /* 0x000000ffff457224 */ /* 0x000fe400078e0050 */
        /* <DEDUP_REMOVED lines=18> */
.L_x_22933:
        /* <DEDUP_REMOVED lines=13> */
.L_x_22935:
[----:B------:R-:W-:Y:S05]  /*b7a0*/  BSYNC.RECONVERGENT B2 ;  /* 0x0000000000027941 */ /* 0x000fea0003800200 */
.L_x_22934:
        /* <DEDUP_REMOVED lines=42> */
.L_x_22932:
[----:B------:R-:W-:Y:S05]  /*ba50*/  BSYNC.RECONVERGENT B1 ;  /* 0x0000000000017941 */ /* 0x000fea0003800200 */
.L_x_22931:
        /* <DEDUP_REMOVED lines=22> */
.L_x_22938:
        /* <DEDUP_REMOVED lines=13> */
.L_x_22940:
[----:B------:R-:W-:Y:S05]  /*bc90*/  BSYNC.RECONVERGENT B2 ;  /* 0x0000000000027941 */ /* 0x000fea0003800200 */
.L_x_22939:
        /* <DEDUP_REMOVED lines=42> */
.L_x_22937:
[----:B------:R-:W-:Y:S05]  /*bf40*/  BSYNC.RECONVERGENT B1 ;  /* 0x0000000000017941 */ /* 0x000fea0003800200 */
.L_x_22936:
        /* <DEDUP_REMOVED lines=22> */
.L_x_22943:
        /* <DEDUP_REMOVED lines=13> */
.L_x_22945:
[----:B------:R-:W-:Y:S05]  /*c180*/  BSYNC.RECONVERGENT B2 ;  /* 0x0000000000027941 */ /* 0x000fea0003800200 */
.L_x_22944:
        /* <DEDUP_REMOVED lines=42> */
.L_x_22942:
[----:B------:R-:W-:Y:S05]  /*c430*/  BSYNC.RECONVERGENT B1 ;  /* 0x0000000000017941 */ /* 0x000fea0003800200 */
.L_x_22941:
        /* <DEDUP_REMOVED lines=22> */
.L_x_22948:
        /* <DEDUP_REMOVED lines=13> */
.L_x_22950:
[----:B------:R-:W-:Y:S05]  /*c670*/  BSYNC.RECONVERGENT B2 ;  /* 0x0000000000027941 */ /* 0x000fea0003800200 */
.L_x_22949:
        /* <DEDUP_REMOVED lines=39> */
[----:B------:R-:W-:Y:S01]  /*c8f0*/  LOP3.LUT R82, R68, UR15, R21, 0x96, !PT ;  /* 0x0000000f44527c12 */ /* 0x000fe2000f8e9615 */
[----:B------:R-:W-:Y:S01]  /*c900*/  IMAD.MOV.U32 R21, RZ, RZ, R102 ;  /* 0x000000ffff157224 */ /* 0x000fe200078e0066 */
[----:B------:R-:W-:-:S07]  /*c910*/  MOV R102, R20 ;  /* 0x0000001400667202 */ /* 0x000fce0000000f00 */
.L_x_22947:
[----:B------:R-:W-:Y:S05]  /*c920*/  BSYNC.RECONVERGENT B1 ;  /* 0x0000000000017941 */ /* 0x000fea0003800200 */
.L_x_22946:
        /* <DEDUP_REMOVED lines=22> */
.L_x_22953:
        /* <DEDUP_REMOVED lines=13> */
.L_x_22955:
[----:B------:R-:W-:Y:S05]  /*cb60*/  BSYNC.RECONVERGENT B2 ;  /* 0x0000000000027941 */ /* 0x000fea0003800200 */
.L_x_22954:
        /* <DEDUP_REMOVED lines=42> */
.L_x_22952:
[----:B------:R-:W-:Y:S05]  /*ce10*/  BSYNC.RECONVERGENT B1 ;  /* 0x0000000000017941 */ /* 0x000fea0003800200 */
.L_x_22951:
        /* <DEDUP_REMOVED lines=22> */
.L_x_22958:
        /* <DEDUP_REMOVED lines=13> */
.L_x_22960:
[----:B------:R-:W-:Y:S05]  /*d050*/  BSYNC.RECONVERGENT B2 ;  /* 0x0000000000027941 */ /* 0x000fea0003800200 */
.L_x_22959:
        /* <DEDUP_REMOVED lines=42> */
.L_x_22957:
[----:B------:R-:W-:Y:S05]  /*d300*/  BSYNC.RECONVERGENT B1 ;  /* 0x0000000000017941 */ /* 0x000fea0003800200 */
.L_x_22956:
        /* <DEDUP_REMOVED lines=22> */
.L_x_22963:
        /* <DEDUP_REMOVED lines=15> */
.L_x_22965:
[----:B------:R-:W-:Y:S05]  /*d560*/  BSYNC.RECONVERGENT B2 ;  /* 0x0000000000027941 */ /* 0x000fea0003800200 */
.L_x_22964:
[----:B------:R-:W-:Y:S01]  /*d570*/  IMAD.WIDE.U32 R68, R76, -0x326172a9, RZ ;  /* 0xcd9e8d574c447825 */ /* 0x000fe200078e00ff */
[----:B------:R-:W-:-:S03]  /*d580*/  LOP3.LUT R20, R79, UR7, R71, 0x96, !PT ;  /* 0x000000074f147c12 */ /* 0x000fc6000f8e9647 */
[----:B------:R-:W-:Y:S01]  /*d590*/  IMAD.MOV.U32 R22, RZ, RZ, R102 ;  /* 0x000000ffff167224 */ /* 0x000fe200078e0066 */
[----:B------:R-:W-:Y:S01]  /*d5a0*/  LOP3.LUT R80, R19, UR6, R69, 0x96, !PT ;  /* 0x0000000613507c12 */ /* 0x000fe2000f8e9645 */
        /* <DEDUP_REMOVED lines=37> */
[----:B------:R-:W-:-:S07]  /*d800*/  MOV R102, R20 ;  /* 0x0000001400667202 */ /* 0x000fce0000000f00 */
.L_x_22962:
[----:B------:R-:W-:Y:S05]  /*d810*/  BSYNC.RECONVERGENT B1 ;  /* 0x0000000000017941 */ /* 0x000fea0003800200 */
.L_x_22961:
        /* <DEDUP_REMOVED lines=10> */
.L_x_22925:
        /* <DEDUP_REMOVED lines=16> */
.L_x_22969:
        /* <DEDUP_REMOVED lines=13> */
.L_x_22971:
[----:B------:R-:W-:Y:S05]  /*da90*/  BSYNC.RECONVERGENT B2 ;  /* 0x0000000000027941 */ /* 0x000fea0003800200 */
.L_x_22970:
        /* <DEDUP_REMOVED lines=41> */
[----:B------:R-:W-:-:S07]  /*dd30*/  MOV R102, R28 ;  /* 0x0000001c00667202 */ /* 0x000fce0000000f00 */
.L_x_22968:
[----:B------:R-:W-:Y:S05]  /*dd40*/  BSYNC.RECONVERGENT B1 ;  /* 0x0000000000017941 */ /* 0x000fea0003800200 */
.L_x_22967:
[----:B------:R-:W-:Y:S01]  /*dd50*/  ISETP.NE.AND P0, PT, R31, 0x1, PT ;  /* 0x000000011f00780c */ /* 0x000fe20003f05270 */
[----:B-----5:R-:W-:Y:S01]  /*dd60*/  HADD2.F32 R30, -RZ, R20.H0_H0 ;  /* 0x20000014ff1e7230 */ /* 0x020fe20000004100 */
[----:B------:R-:W-:Y:S01]  /*dd70*/  I2FP.F32.U32 R25, R25 ;  /* 0x0000001900197245 */ /* 0x000fe20000201000 */
[----:B------:R-:W-:Y:S01]  /*dd80*/  BSSY.RECONVERGENT B1, `(.L_x_22972) ;  /* 0x0000049000017945 */ /* 0x000fe20003800200 */
[----:B------:R-:W-:Y:S02]  /*dd90*/  MOV R29, R80 ;  /* 0x00000050001d7202 */ /* 0x000fe40000000f00 */
[----:B------:R-:W-:Y:S01]  /*dda0*/  FMUL.FTZ R71, R30, R99 ;  /* 0x000000631e477220 */ /* 0x000fe20000410000 */
[----:B------:R-:W-:Y:S01]  /*ddb0*/  FFMA.FTZ R28, R25, R98, 1.1641532182693481445e-10 ;  /* 0x2f000000191c7423 */ /* 0x000fe20000010062 */
[----:B------:R-:W-:Y:S02]  /*ddc0*/  IMAD.MOV.U32 R30, RZ, RZ, 0x2 ;  /* 0x00000002ff1e7424 */ /* 0x000fe400078e00ff */
        /* <DEDUP_REMOVED lines=12> */
.L_x_22974:
        /* <DEDUP_REMOVED lines=13> */
.L_x_22976:
[----:B------:R-:W-:Y:S05]  /*df60*/  BSYNC.RECONVERGENT B2 ;  /* 0x0000000000027941 */ /* 0x000fea0003800200 */
.L_x_22975:
        /* <DEDUP_REMOVED lines=42> */
.L_x_22973:
[----:B------:R-:W-:Y:S05]  /*e210*/  BSYNC.RECONVERGENT B1 ;  /* 0x0000000000017941 */ /* 0x000fea0003800200 */
.L_x_22972:
[----:B------:R-:W-:Y:S01]  /*e220*/  ISETP.NE.AND P1, PT, R30, 0x1, PT ;  /* 0x000000011e00780c */ /* 0x000fe20003f25270 */
[----:B------:R-:W-:Y:S01]  /*e230*/  HADD2.F32 R20, -RZ, R20.H1_H1 ;  /* 0x30000014ff147230 */ /* 0x000fe20000004100 */
[----:B------:R-:W-:Y:S01]  /*e240*/  I2FP.F32.U32 R29, R29 ;  /* 0x0000001d001d7245 */ /* 0x000fe20000201000 */
[----:B------:R-:W-:Y:S01]  /*e250*/  BSSY.RECONVERGENT B1, `(.L_x_22977) ;  /* 0x0000048000017945 */ /* 0x000fe20003800200 */
[----:B------:R-:W-:-:S03]  /*e260*/  IMAD.MOV.U32 R31, RZ, RZ, 0x2 ;  /* 0x00000002ff1f7424 */ /* 0x000fc600078e00ff */
[----:B------:R-:W-:Y:S01]  /*e270*/  FFMA.FTZ R28, R29, R98, 1.1641532182693481445e-10 ;  /* 0x2f0000001d1c7423 */ /* 0x000fe20000010062 */
[----:B------:R-:W-:Y:S01]  /*e280*/  FMUL.FTZ R29, R20, R99 ;  /* 0x00000063141d7220 */ /* 0x000fe20000410000 */
[----:B------:R-:W-:-:S03]  /*e290*/  MOV R20, R80 ;  /* 0x0000005000147202 */ /* 0x000fc60000000f00 */
        /* <DEDUP_REMOVED lines=11> */
.L_x_22979:
        /* <DEDUP_REMOVED lines=13> */
.L_x_22981:
[----:B------:R-:W-:Y:S05]  /*e420*/  BSYNC.RECONVERGENT B2 ;  /* 0x0000000000027941 */ /* 0x000fea0003800200 */
.L_x_22980:
        /* <DEDUP_REMOVED lines=42> */
.L_x_22978:
[----:B------:R-:W-:Y:S05]  /*e6d0*/  BSYNC.RECONVERGENT B1 ;  /* 0x0000000000017941 */ /* 0x000fea0003800200 */
.L_x_22977:
        /* <DEDUP_REMOVED lines=19> */
.L_x_22984:
        /* <DEDUP_REMOVED lines=13> */
.L_x_22986:
[----:B------:R-:W-:Y:S05]  /*e8e0*/  BSYNC.RECONVERGENT B2 ;  /* 0x0000000000027941 */ /* 0x000fea0003800200 */
.L_x_22985:
        /* <DEDUP_REMOVED lines=42> */
.L_x_22983:
[----:B------:R-:W-:Y:S05]  /*eb90*/  BSYNC.RECONVERGENT B1 ;  /* 0x0000000000017941 */ /* 0x000fea0003800200 */
.L_x_22982:
        /* <DEDUP_REMOVED lines=19> */
.L_x_22989:
        /* <DEDUP_REMOVED lines=13> */
.L_x_22991:
[----:B------:R-:W-:Y:S05]  /*eda0*/  BSYNC.RECONVERGENT B2 ;  /* 0x0000000000027941 */ /* 0x000fea0003800200 */
.L_x_22990:
        /* <DEDUP_REMOVED lines=42> */
.L_x_22988:
[----:B------:R-:W-:Y:S05]  /*f050*/  BSYNC.RECONVERGENT B1 ;  /* 0x0000000000017941 */ /* 0x000fea0003800200 */
.L_x_22987:
        /* <DEDUP_REMOVED lines=19> */
.L_x_22994:
        /* <DEDUP_REMOVED lines=13> */
.L_x_22996:
[----:B------:R-:W-:Y:S05]  /*f260*/  BSYNC.RECONVERGENT B2 ;  /* 0x0000000000027941 */ /* 0x000fea0003800200 */
.L_x_22995:
        /* <DEDUP_REMOVED lines=42> */
.L_x_22993:
[----:B------:R-:W-:Y:S05]  /*f510*/  BSYNC.RECONVERGENT B1 ;  /* 0x0000000000017941 */ /* 0x000fea0003800200 */
.L_x_22992:
        /* <DEDUP_REMOVED lines=19> */
.L_x_22999:
        /* <DEDUP_REMOVED lines=13> */
.L_x_23001:
[----:B------:R-:W-:Y:S05]  /*f720*/  BSYNC.RECONVERGENT B2 ;  /* 0x0000000000027941 */ /* 0x000fea0003800200 */
.L_x_23000:
        /* <DEDUP_REMOVED lines=42> */
.L_x_22998:
[----:B------:R-:W-:Y:S05]  /*f9d0*/  BSYNC.RECONVERGENT B1 ;  /* 0x0000000000017941 */ /* 0x000fea0003800200 */
.L_x_22997:
        /* <DEDUP_REMOVED lines=19> */
.L_x_23004:
        /* <DEDUP_REMOVED lines=15> */
.L_x_23006:
[----:B------:R-:W-:Y:S05]  /*fc00*/  BSYNC.RECONVERGENT B2 ;  /* 0x0000000000027941 */ /* 0x000fea0003800200 */
.L_x_23005:
        /* <DEDUP_REMOVED lines=42> */
.L_x_23003:
[----:B------:R-:W-:Y:S05]  /*feb0*/  BSYNC.RECONVERGENT B1 ;  /* 0x0000000000017941 */ /* 0x000fea0003800200 */
.L_x_23002:
        /* <DEDUP_REMOVED lines=16> */
.L_x_22966:
[----:B------:R-:W-:Y:S01]  /*ffc0*/  SEL R23, RZ, 0x1000000, !P6 ;  /* 0x01000000ff177807 */ /* 0x000fe20007000000 */
[----:B------:R-:W-:Y:S01]  /*ffd0*/  VIADD R109, R84, 0x60 ;  /* 0x00000060546d7836 */ /* 0x000fe20000000000 */
[----:B------:R-:W-:Y:S01]  /*ffe0*/  ISETP.NE.AND P6, PT, R24, RZ, PT ;  /* 0x000000ff1800720c */ /* 0x000fe20003fc5270 */
[----:B------:R-:W-:Y:S01]  /*fff0*/  IMAD.WIDE.U32 R68, R103, 0x20, R106 ;  /* 0x0000002067447825 */ /* 0x000fe200078e006a */
[----:B------:R-:W-:Y:S02]  /*10000*/  SEL R24, RZ, 0x10000, !P5 ;  /* 0x00010000ff187807 */ /* 0x000fe40006800000 */
[----:B------:R-:W-:Y:S01]  /*10010*/  ISETP.NE.AND P5, PT, R25, RZ, PT ;  /* 0x000000ff1900720c */ /* 0x000fe20003fa5270 */
[----:B------:R-:W-:Y:S01]  /*10020*/  IMAD.WIDE.U32 R26, R109, 0x10, R26 ;  /* 0x000000106d1a7825 */ /* 0x000fe200078e001a */
[----:B------:R-:W-:Y:S01]  /*10030*/  SEL R25, RZ, 0x100, !P4 ;  /* 0x00000100ff197807 */ /* 0x000fe20006000000 */
[----:B------:R0:W-:Y:S01]  /*10040*/  STG.E.128 desc[UR8][R68.64], R32 ;  /* 0x0000002044007986 */ /* 0x0001e2000c101d08 */
[----:B------:R-:W-:-:S02]  /*10050*/  SEL R22, RZ, 0x1000000, !P2 ;  /* 0x01000000ff167807 */ /* 0x000fc40005000000 */
[----:B------:R-:W-:Y:S01]  /*10060*/  SEL R21, RZ, 0x10000, !P1 ;  /* 0x00010000ff157807 */ /* 0x000fe20004800000 */
[----:B------:R0:W-:Y:S01]  /*10070*/  STG.E.128 desc[UR8][R68.64+0x10], R28 ;  /* 0x0000101c44007986 */ /* 0x0001e2000c101d08 */
[----:B------:R-:W-:Y:S02]  /*10080*/  SEL R20, RZ, 0x100, !P0 ;  /* 0x00000100ff147807 */ /* 0x000fe40004000000 */
[----:B------:R-:W-:Y:S02]  /*10090*/  LOP3.LUT R25, R25, R23, R24, 0xfe, !PT ;  /* 0x0000001719197212 */ /* 0x000fe400078efe18 */
[----:B------:R-:W-:Y:S02]  /*100a0*/  LOP3.LUT R20, R20, R22, R21, 0xfe, !PT ;  /* 0x0000001614147212 */ /* 0x000fe400078efe15 */
[----:B------:R-:W-:Y:S02]  /*100b0*/  SEL R23, RZ, 0x1, !P5 ;  /* 0x00000001ff177807 */ /* 0x000fe40006800000 */
[----:B------:R-:W-:-:S02]  /*100c0*/  SEL R24, RZ, 0x1, !P3 ;  /* 0x00000001ff187807 */ /* 0x000fc40005800000 */
[----:B------:R-:W-:Y:S01]  /*100d0*/  LOP3.LUT R20, R20, R23, RZ, 0xfc, !PT ;  /* 0x0000001714147212 */ /* 0x000fe200078efcff */
[----:B------:R-:W-:Y:S01]  /*100e0*/  IMAD.WIDE.U32 R22, R103, 0x8, R104 ;  /* 0x0000000867167825 */ /* 0x000fe200078e0068 */
[----:B------:R-:W-:-:S05]  /*100f0*/  LOP3.LUT R21, R25, R24, RZ, 0xfc, !PT ;  /* 0x0000001819157212 */ /* 0x000fca00078efcff */
        /* <DEDUP_REMOVED lines=23> */
.L_x_23010:
        /* <DEDUP_REMOVED lines=13> */
.L_x_23012:
[----:B------:R-:W-:Y:S05]  /*10340*/  BSYNC.RECONVERGENT B2 ;  /* 0x0000000000027941 */ /* 0x000fea0003800200 */
.L_x_23011:
        /* <DEDUP_REMOVED lines=39> */
[----:B------:R-:W-:Y:S01]  /*105c0*/  LOP3.LUT R82, R112, UR15, R111, 0x96, !PT ;  /* 0x0000000f70527c12 */ /* 0x000fe2000f8e966f */
[----:B------:R-:W-:Y:S01]  /*105d0*/  HFMA2 R112, -RZ, RZ, 0, 0 ;  /* 0x00000000ff707431 */ /* 0x000fe200000001ff */
[----:B------:R-:W-:-:S07]  /*105e0*/  MOV R100, R110 ;  /* 0x0000006e00647202 */ /* 0x000fce0000000f00 */
.L_x_23009:
[----:B------:R-:W-:Y:S05]  /*105f0*/  BSYNC.RECONVERGENT B1 ;  /* 0x0000000000017941 */ /* 0x000fea0003800200 */
.L_x_23008:
        /* <DEDUP_REMOVED lines=23> */
.L_x_23015:
        /* <DEDUP_REMOVED lines=13> */
.L_x_23017:
[----:B------:R-:W-:Y:S05]  /*10840*/  BSYNC.RECONVERGENT B2 ;  /* 0x0000000000027941 */ /* 0x000fea0003800200 */
.L_x_23016:
        /* <DEDUP_REMOVED lines=41> */
[----:B------:R-:W-:-:S07]  /*10ae0*/  LOP3.LUT R82, R112, UR15, R111, 0x96, !PT ;  /* 0x0000000f70527c12 */ /* 0x000fce000f8e966f */
.L_x_23014:
[----:B------:R-:W-:Y:S05]  /*10af0*/  BSYNC.RECONVERGENT B1 ;  /* 0x0000000000017941 */ /* 0x000fea0003800200 */
.L_x_23013:
        /* <DEDUP_REMOVED lines=22> */
.L_x_23020:
        /* <DEDUP_REMOVED lines=13> */
.L_x_23022:
[----:B------:R-:W-:Y:S05]  /*10d30*/  BSYNC.RECONVERGENT B2 ;  /* 0x0000000000027941 */ /* 0x000fea0003800200 */
.L_x_23021:
        /* <DEDUP_REMOVED lines=42> */
.L_x_23019:
[----:B------:R-:W-:Y:S05]  /*10fe0*/  BSYNC.RECONVERGENT B1 ;  /* 0x0000000000017941 */ /* 0x000fea0003800200 */
.L_x_23018:
        /* <DEDUP_REMOVED lines=22> */
.L_x_23025:
        /* <DEDUP_REMOVED lines=13> */
.L_x_23027:
[----:B------:R-:W-:Y:S05]  /*11220*/  BSYNC.RECONVERGENT B2 ;  /* 0x0000000000027941 */ /* 0x000fea0003800200 */
.L_x_23026:
        /* <DEDUP_REMOVED lines=42> */
.L_x_23024:
[----:B------:R-:W-:Y:S05]  /*114d0*/  BSYNC.RECONVERGENT B1 ;  /* 0x0000000000017941 */ /* 0x000fea0003800200 */
.L_x_23023:
        /* <DEDUP_REMOVED lines=22> */
.L_x_23030:
        /* <DEDUP_REMOVED lines=13> */
.L_x_23032:
[----:B------:R-:W-:Y:S05]  /*11710*/  BSYNC.RECONVERGENT B2 ;  /* 0x0000000000027941 */ /* 0x000fea0003800200 */
.L_x_23031:
        /* <DEDUP_REMOVED lines=42> */
.L_x_23029:
[----:B------:R-:W-:Y:S05]  /*119c0*/  BSYNC.RECONVERGENT B1 ;  /* 0x0000000000017941 */ /* 0x000fea0003800200 */
.L_x_23028:
        /* <DEDUP_REMOVED lines=22> */
.L_x_23035:
        /* <DEDUP_REMOVED lines=13> */
.L_x_23037:
[----:B------:R-:W-:Y:S05]  /*11c00*/  BSYNC.RECONVERGENT B2 ;  /* 0x0000000000027941 */ /* 0x000fea0003800200 */
.L_x_23036:
        /* <DEDUP_REMOVED lines=42> */
.L_x_23034:
[----:B------:R-:W-:Y:S05]  /*11eb0*/  BSYNC.RECONVERGENT B1 ;  /* 0x0000000000017941 */ /* 0x000fea0003800200 */
.L_x_23033:
        /* <DEDUP_REMOVED lines=22> */
.L_x_23040:
        /* <DEDUP_REMOVED lines=13> */
.L_x_23042:
[----:B------:R-:W-:Y:S05]  /*120f0*/  BSYNC.RECONVERGENT B2 ;  /* 0x0000000000027941 */ /* 0x000fea0003800200 */
.L_x_23041:
        /* <DEDUP_REMOVED lines=42> */
.L_x_23039:
[----:B------:R-:W-:Y:S05]  /*123a0*/  BSYNC.RECONVERGENT B1 ;  /* 0x0000000000017941 */ /* 0x000fea0003800200 */
.L_x_23038:
        /* <DEDUP_REMOVED lines=22> */
.L_x_23045:
        /* <DEDUP_REMOVED lines=15> */
.L_x_23047:
[----:B------:R-:W-:Y:S05]  /*12600*/  BSYNC.RECONVERGENT B2 ;  /* 0x0000000000027941 */ /* 0x000fea0003800200 */
.L_x_23046:
        /* <DEDUP_REMOVED lines=42> */
.L_x_23044:
[----:B------:R-:W-:Y:S05]  /*128b0*/  BSYNC.RECONVERGENT B1 ;  /* 0x0000000000017941 */ /* 0x000fea0003800200 */
.L_x_23043:
        /* <DEDUP_REMOVED lines=10> */
.L_x_23007:
        /* <DEDUP_REMOVED lines=16> */
.L_x_23051:
        /* <DEDUP_REMOVED lines=13> */
.L_x_23053:
[----:B------:R-:W-:Y:S05]  /*12b30*/  BSYNC.RECONVERGENT B2 ;  /* 0x0000000000027941 */ /* 0x000fea0003800200 */
.L_x_23052:
        /* <DEDUP_REMOVED lines=40> */
[----:B------:R-:W-:Y:S01]  /*12dc0*/  IMAD.MOV.U32 R68, RZ, RZ, RZ ;  /* 0x000000ffff447224 */ /* 0x000fe200078e00ff */
[----:B------:R-:W-:-:S07]  /*12dd0*/  MOV R20, R102 ;  /* 0x0000006600147202 */ /* 0x000fce0000000f00 */
.L_x_23050:
[----:B------:R-:W-:Y:S05]  /*12de0*/  BSYNC.RECONVERGENT B1 ;  /* 0x0000000000017941 */ /* 0x000fea0003800200 */
.L_x_23049:
[----:B------:R-:W-:Y:S01]  /*12df0*/  ISETP.NE.AND P0, PT, R68, 0x1, PT ;  /* 0x000000014400780c */ /* 0x000fe20003f05270 */
[----:B-----5:R-:W-:Y:S01]  /*12e00*/  HADD2.F32 R22, -RZ, R24.H0_H0 ;  /* 0x20000018ff167230 */ /* 0x020fe20000004100 */
[----:B------:R-:W-:Y:S01]  /*12e10*/  I2FP.F32.U32 R21, R20 ;  /* 0x0000001400157245 */ /* 0x000fe20000201000 */
[----:B------:R-:W-:Y:S03]  /*12e20*/  BSSY.RECONVERGENT B1, `(.L_x_23054) ;  /* 0x0000049000017945 */ /* 0x000fe60003800200 */
[----:B------:R-:W-:Y:S01]  /*12e30*/  FMUL.FTZ R23, R22, R99 ;  /* 0x0000006316177220 */ /* 0x000fe20000410000 */
[----:B------:R-:W-:Y:S01]  /*12e40*/  FFMA.FTZ R20, R21, R98, 1.1641532182693481445e-10 ;  /* 0x2f00000015147423 */ /* 0x000fe20000010062 */
[----:B------:R-:W-:Y:S02]  /*12e50*/  HFMA2 R22, -RZ, RZ, 0, 1.1920928955078125e-07 ;  /* 0x00000002ff167431 */ /* 0x000fe400000001ff */
[----:B------:R-:W-:-:S02]  /*12e60*/  IMAD.MOV.U32 R21, RZ, RZ, R80 ;  /* 0x000000ffff157224 */ /* 0x000fc400078e0050 */
[----:B------:R-:W-:Y:S01]  /*12e70*/  FMUL.FTZ R112, R23, R96 ;  /* 0x0000006017707220 */ /* 0x000fe20000410000 */
        /* <DEDUP_REMOVED lines=11> */
.L_x_23056:
        /* <DEDUP_REMOVED lines=13> */
.L_x_23058:
[----:B------:R-:W-:Y:S05]  /*13000*/  BSYNC.RECONVERGENT B2 ;  /* 0x0000000000027941 */ /* 0x000fea0003800200 */
.L_x_23057:
        /* <DEDUP_REMOVED lines=42> */
.L_x_23055:
[----:B------:R-:W-:Y:S05]  /*132b0*/  BSYNC.RECONVERGENT B1 ;  /* 0x0000000000017941 */ /* 0x000fea0003800200 */
.L_x_23054:
[----:B------:R-:W-:Y:S01]  /*132c0*/  ISETP.NE.AND P1, PT, R22, 0x1, PT ;  /* 0x000000011600780c */ /* 0x000fe20003f25270 */
[----:B------:R-:W-:Y:S01]  /*132d0*/  HADD2.F32 R24, -RZ, R24.H1_H1 ;  /* 0x30000018ff187230 */ /* 0x000fe20000004100 */
        /* <DEDUP_REMOVED lines=17> */
.L_x_23061:
        /* <DEDUP_REMOVED lines=13> */
.L_x_23063:
[----:B------:R-:W-:Y:S05]  /*134c0*/  BSYNC.RECONVERGENT B2 ;  /* 0x0000000000027941 */ /* 0x000fea0003800200 */
.L_x_23062:
        /* <DEDUP_REMOVED lines=42> */
.L_x_23060:
[----:B------:R-:W-:Y:S05]  /*13770*/  BSYNC.RECONVERGENT B1 ;  /* 0x0000000000017941 */ /* 0x000fea0003800200 */
.L_x_23059:
        /* <DEDUP_REMOVED lines=19> */
.L_x_23066:
        /* <DEDUP_REMOVED lines=13> */
.L_x_23068:
[----:B------:R-:W-:Y:S05]  /*13980*/  BSYNC.RECONVERGENT B2 ;  /* 0x0000000000027941 */ /* 0x000fea0003800200 */
.L_x_23067:
        /* <DEDUP_REMOVED lines=42> */
.L_x_23065:
[----:B------:R-:W-:Y:S05]  /*13c30*/  BSYNC.RECONVERGENT B1 ;  /* 0x0000000000017941 */ /* 0x000fea0003800200 */
.L_x_23064:
        /* <DEDUP_REMOVED lines=19> */
.L_x_23071:
        /* <DEDUP_REMOVED lines=13> */
.L_x_23073:
[----:B------:R-:W-:Y:S05]  /*13e40*/  BSYNC.RECONVERGENT B2 ;  /* 0x0000000000027941 */ /* 0x000fea0003800200 */
.L_x_23072:
        /* <DEDUP_REMOVED lines=42> */
.L_x_23070:
[----:B------:R-:W-:Y:S05]  /*140f0*/  BSYNC.RECONVERGENT B1 ;  /* 0x0000000000017941 */ /* 0x000fea0003800200 */
.L_x_23069:
        /* <DEDUP_REMOVED lines=19> */
.L_x_23076:
        /* <DEDUP_REMOVED lines=13> */
.L_x_23078:
[----:B------:R-:W-:Y:S05]  /*14300*/  BSYNC.RECONVERGENT B2 ;  /* 0x0000000000027941 */ /* 0x000fea0003800200 */
.L_x_23077:
        /* <DEDUP_REMOVED lines=42> */
.L_x_23075:
[----:B------:R-:W-:Y:S05]  /*145b0*/  BSYNC.RECONVERGENT B1 ;  /* 0x0000000000017941 */ /* 0x000fea0003800200 */
.L_x_23074:
        /* <DEDUP_REMOVED lines=19> */
.L_x_23081:
        /* <DEDUP_REMOVED lines=13> */
.L_x_23083:
[----:B------:R-:W-:Y:S05]  /*147c0*/  BSYNC.RECONVERGENT B2 ;  /* 0x0000000000027941 */ /* 0x000fea0003800200 */
.L_x_23082:
        /* <DEDUP_REMOVED lines=42> */
.L_x_23080:
[----:B------:R-:W-:Y:S05]  /*14a70*/  BSYNC.RECONVERGENT B1 ;  /* 0x0000000000017941 */ /* 0x000fea0003800200 */
.L_x_23079:
        /* <DEDUP_REMOVED lines=19> */
.L_x_23086:
        /* <DEDUP_REMOVED lines=15> */
.L_x_23088:
[----:B------:R-:W-:Y:S05]  /*14ca0*/  BSYNC.RECONVERGENT B2 ;  /* 0x0000000000027941 */ /* 0x000fea0003800200 */
.L_x_23087:
        /* <DEDUP_REMOVED lines=42> */
.L_x_23085:
[----:B------:R-:W-:Y:S05]  /*14f50*/  BSYNC.RECONVERGENT B1 ;  /* 0x0000000000017941 */ /* 0x000fea0003800200 */
.L_x_23084:
        /* <DEDUP_REMOVED lines=16> */
.L_x_23048:
        /* <DEDUP_REMOVED lines=138> */
.L_x_23102:
[----:B------:R-:W-:Y:S01]  /*15900*/  FMUL.FTZ R24, R25, R25 ;  /* 0x0000001919187220 */ /* 0x000fe20000410000 */
[----:B------:R-:W-:Y:S01]  /*15910*/  ISETP.NE.AND P1, PT, RZ, UR13, PT ;  /* 0x0000000dff007c0c */ /* 0x000fe2000bf25270 */
[----:B-1----:R-:W-:Y:S01]  /*15920*/  FADD.FTZ R85, R88, R85 ;  /* 0x0000005558557221 */ /* 0x002fe20000010000 */
[--C-:B------:R-:W-:Y:S02]  /*15930*/  HADD2.F32 R104, -RZ, R0.reuse.H1_H1 ;  /* 0x30000000ff687230 */ /* 0x100fe40000004100 */
        /* <DEDUP_REMOVED lines=8> */
[----:B------:R-:W1:Y:S01]  /*159c0*/  MUFU.RSQ R42, R26 ;  /* 0x0000001a002a7308 */ /* 0x000e620000001400 */
        /* <DEDUP_REMOVED lines=31> */
[C---:B-1----:R-:W-:Y:S01]  /*15bc0*/  FMUL.FTZ R24, R42.reuse, R123 ;  /* 0x0000007b2a187220 */ /* 0x042fe20000410000 */
[--C-:B------:R-:W-:Y:S02]  /*15bd0*/  HADD2.F32 R31, -RZ, R64.reuse.H1_H1 ;  /* 0x30000040ff1f7230 */ /* 0x100fe40000004100 */
[C---:B------:R-:W-:Y:S01]  /*15be0*/  FMUL.FTZ R27, R42.reuse, R27 ;  /* 0x0000001b2a1b7220 */ /* 0x040fe20000410000 */
[----:B------:R-:W-:Y:S02]  /*15bf0*/  HADD2.F32 R20, -RZ, R75.H0_H0 ;  /* 0x2000004bff147230 */ /* 0x000fe40000004100 */
[C---:B------:R-:W-:Y:S01]  /*15c00*/  FMUL.FTZ R121, R42.reuse, R121 ;  /* 0x000000792a797220 */ /* 0x040fe20000410000 */
[----:B------:R-:W-:Y:S02]  /*15c10*/  HADD2.F32 R22, -RZ, R64.H0_H0 ;  /* 0x20000040ff167230 */ /* 0x000fe40000004100 */
        /* <DEDUP_REMOVED lines=49> */
[----:B------:R-:W-:-:S02]  /*15f30*/  HADD2.F32 R32, -RZ, R12.H1_H1 ;  /* 0x3000000cff207230 */ /* 0x000fc40000004100 */
[----:B------:R-:W-:Y:S01]  /*15f40*/  FFMA.FTZ R46, R46, R21, R47 ;  /* 0x000000152e2e7223 */ /* 0x000fe2000001002f */
[--C-:B------:R-:W-:Y:S02]  /*15f50*/  HADD2.F32 R36, -RZ, R63.reuse.H1_H1 ;  /* 0x3000003fff247230 */ /* 0x100fe40000004100 */
[----:B------:R-:W-:Y:S01]  /*15f60*/  FFMA.FTZ R47, R85, R20, R28 ;  /* 0x00000014552f7223 */ /* 0x000fe2000001001c */
[----:B------:R-:W-:Y:S02]  /*15f70*/  HADD2.F32 R91, -RZ, R12.H0_H0 ;  /* 0x2000000cff5b7230 */ /* 0x000fe40000004100 */
[----:B------:R-:W-:Y:S01]  /*15f80*/  FMUL.FTZ R41, R42, R41 ;  /* 0x000000292a297220 */ /* 0x000fe20000410000 */
        /* <DEDUP_REMOVED lines=23> */
[----:B------:R-:W-:Y:S01]  /*16100*/  FMUL.FTZ R89, R42, R111 ;  /* 0x0000006f2a597220 */ /* 0x000fe20000410000 */
[----:B------:R-:W-:Y:S02]  /*16110*/  HADD2.F32 R36, -RZ, R59.H1_H1 ;  /* 0x3000003bff247230 */ /* 0x000fe40000004100 */
[----:B------:R-:W-:Y:S01]  /*16120*/  FFMA.FTZ R49, R49, R20, R28 ;  /* 0x0000001431317223 */ /* 0x000fe2000001001c */
[----:B------:R-:W-:-:S02]  /*16130*/  HADD2.F32 R21, -RZ, R8.H1_H1 ;  /* 0x30000008ff157230 */ /* 0x000fc40000004100 */
[C---:B------:R-:W-:Y:S01]  /*16140*/  FMUL.FTZ R33, R42.reuse, R33 ;  /* 0x000000212a217220 */ /* 0x040fe20000410000 */
[----:B------:R-:W-:Y:S02]  /*16150*/  HADD2.F32 R41, -RZ, R58.H1_H1 ;  /* 0x3000003aff297230 */ /* 0x000fe40000004100 */
[----:B------:R-:W-:Y:S01]  /*16160*/  FFMA.FTZ R89, R89, R32, R36 ;  /* 0x0000002059597223 */ /* 0x000fe20000010024 */
[----:B------:R-:W-:Y:S02]  /*16170*/  HADD2.F32 R28, -RZ, R4.H0_H0 ;  /* 0x20000004ff1c7230 */ /* 0x000fe40000004100 */
[----:B------:R-:W-:Y:S01]  /*16180*/  FMUL.FTZ R29, R42, R29 ;  /* 0x0000001d2a1d7220 */ /* 0x000fe20000410000 */
[----:B------:R-:W-:Y:S02]  /*16190*/  HADD2.F32 R32, -RZ, R52.H0_H0 ;  /* 0x20000034ff207230 */ /* 0x000fe40000004100 */
[----:B------:R-:W-:Y:S01]  /*161a0*/  FFMA.FTZ R70, R70, R21, R41 ;  /* 0x0000001546467223 */ /* 0x000fe20000010029 */
[----:B------:R-:W-:Y:S01]  /*161b0*/  HADD2.F32 R36, -RZ, R3.H0_H0 ;  /* 0x20000003ff247230 */ /* 0x000fe20000004100 */
[----:B------:R-:W1:Y:S01]  /*161c0*/  @!P0 LDC.64 R20, c[0x0][0x3c0] ;  /* 0x0000f000ff148b82 */ /* 0x000e620000000a00 */
[----:B------:R-:W-:-:S02]  /*161d0*/  HADD2.F32 R38, -RZ, R53.H0_H0 ;  /* 0x20000035ff267230 */ /* 0x000fc40000004100 */
[C---:B0-----:R-:W-:Y:S01]  /*161e0*/  FMUL.FTZ R88, R42.reuse, R69 ;  /* 0x000000452a587220 */ /* 0x041fe20000410000 */
[C---:B------:R-:W-:Y:S01]  /*161f0*/  FMUL.FTZ R90, R42.reuse, R71 ;  /* 0x000000472a5a7220 */ /* 0x040fe20000410000 */
[----:B------:R-:W-:Y:S01]  /*16200*/  FFMA.FTZ R69, R29, R28, R32 ;  /* 0x0000001c1d457223 */ /* 0x000fe20000010020 */
[C---:B------:R-:W-:Y:S01]  /*16210*/  FMUL.FTZ R86, R42.reuse, R99 ;  /* 0x000000632a567220 */ /* 0x040fe20000410000 */
[----:B------:R-:W-:Y:S01]  /*16220*/  FFMA.FTZ R71, R33, R36, R38 ;  /* 0x0000002421477223 */ /* 0x000fe20000010026 */
[----:B------:R-:W-:Y:S01]  /*16230*/  HADD2.F32 R97, -RZ, R3.H1_H1 ;  /* 0x30000003ff617230 */ /* 0x000fe20000004100 */
[----:B------:R-:W0:Y:S01]  /*16240*/  @!P0 LDC.64 R32, c[0x0][0x3c8] ;  /* 0x0000f200ff208b82 */ /* 0x000e220000000a00 */
[----:B------:R-:W-:Y:S02]  /*16250*/  HADD2.F32 R99, -RZ, R53.H1_H1 ;  /* 0x30000035ff637230 */ /* 0x000fe40000004100 */
[----:B------:R-:W-:Y:S01]  /*16260*/  FMUL.FTZ R45, R42, R45 ;  /* 0x0000002d2a2d7220 */ /* 0x000fe20000410000 */
[----:B------:R-:W-:-:S02]  /*16270*/  HADD2.F32 R98, -RZ, R55.H0_H0 ;  /* 0x20000037ff627230 */ /* 0x000fc40000004100 */
[----:B------:R-:W-:Y:S01]  /*16280*/  FMUL.FTZ R23, R42, R23 ;  /* 0x000000172a177220 */ /* 0x000fe20000410000 */
[----:B------:R-:W-:Y:S02]  /*16290*/  HADD2.F32 R85, -RZ, R7.H0_H0 ;  /* 0x20000007ff557230 */ /* 0x000fe40000004100 */
[----:B------:R-:W-:Y:S01]  /*162a0*/  FFMA.FTZ R90, R90, R97, R99 ;  /* 0x000000615a5a7223 */ /* 0x000fe20000010063 */
[----:B------:R-:W-:Y:S01]  /*162b0*/  HADD2.F32 R95, -RZ, R59.H0_H0 ;  /* 0x2000003bff5f7230 */ /* 0x000fe20000004100 */
[----:B------:R-:W2:Y:S01]  /*162c0*/  LDC.64 R40, c[0x0][0x428] ;  /* 0x00010a00ff287b82 */ /* 0x000ea20000000a00 */
[----:B------:R-:W-:Y:S01]  /*162d0*/  FFMA.FTZ R97, R23, R104, R106 ;  /* 0x0000006817617223 */ /* 0x000fe2000001006a */
[----:B------:R-:W-:Y:S01]  /*162e0*/  FFMA.FTZ R96, R45, R96, R98 ;  /* 0x000000602d607223 */ /* 0x000fe20000010062 */
[----:B------:R-:W-:Y:S01]  /*162f0*/  F2FP.F16.F32.PACK_AB R23, R93, R44 ;  /* 0x0000002c5d17723e */ /* 0x000fe200000000ff */
[----:B------:R-:W-:Y:S01]  /*16300*/  FFMA.FTZ R86, R86, R85, R95 ;  /* 0x0000005556567223 */ /* 0x000fe2000001005f */
[----:B------:R-:W-:-:S02]  /*16310*/  HADD2.F32 R85, -RZ, R4.H1_H1 ;  /* 0x30000004ff557230 */ /* 0x000fc40000004100 */
[C---:B------:R-:W-:Y:S01]  /*16320*/  FMUL.FTZ R37, R42.reuse, R37 ;  /* 0x000000252a257220 */ /* 0x040fe20000410000 */
[----:B------:R-:W-:Y:S01]  /*16330*/  HADD2.F32 R95, -RZ, R52.H1_H1 ;  /* 0x30000034ff5f7230 */ /* 0x000fe20000004100 */
[----:B------:R-:W3:Y:S01]  /*16340*/  LDC.64 R44, c[0x0][0x380] ;  /* 0x0000e000ff2c7b82 */ /* 0x000ee20000000a00 */
[----:B------:R-:W-:Y:S02]  /*16350*/  HADD2.F32 R92, -RZ, R78.H0_H0 ;  /* 0x2000004eff5c7230 */ /* 0x000fe40000004100 */
[----:B------:R-:W-:Y:S01]  /*16360*/  FMUL.FTZ R39, R42, R39 ;  /* 0x000000272a277220 */ /* 0x000fe20000410000 */
[----:B------:R-:W-:Y:S02]  /*16370*/  HADD2.F32 R36, -RZ, R54.H0_H0 ;  /* 0x20000036ff247230 */ /* 0x000fe40000004100 */
[----:B------:R-:W-:Y:S01]  /*16380*/  FFMA.FTZ R88, R88, R85, R95 ;  /* 0x0000005558587223 */ /* 0x000fe2000001005f */
[----:B------:R-:W-:Y:S01]  /*16390*/  HADD2.F32 R38, -RZ, R78.H1_H1 ;  /* 0x3000004eff267230 */ /* 0x000fe20000004100 */
[----:B------:R-:W-:Y:S01]  /*163a0*/  F2FP.F16.F32.PACK_AB R22, R83, R22 ;  /* 0x000000165316723e */ /* 0x000fe200000000ff */
[----:B------:R-:W-:-:S02]  /*163b0*/  HADD2.F32 R94, -RZ, R54.H1_H1 ;  /* 0x30000036ff5e7230 */ /* 0x000fc40000004100 */
[----:B------:R-:W-:Y:S01]  /*163c0*/  FFMA.FTZ R92, R37, R92, R36 ;  /* 0x0000005c255c7223 */ /* 0x000fe20000010024 */
[----:B-1----:R-:W-:Y:S01]  /*163d0*/  @!P0 IMAD.WIDE R28, R77, 0x4, R20 ;  /* 0x000000044d1c8825 */ /* 0x002fe200078e0214 */
[----:B------:R-:W-:-:S03]  /*163e0*/  F2FP.F16.F32.PACK_AB R21, R26, R31 ;  /* 0x0000001f1a15723e */ /* 0x000fc600000000ff */
[----:B------:R-:W-:Y:S01]  /*163f0*/  FFMA.FTZ R95, R39, R38, R94 ;  /* 0x00000026275f7223 */ /* 0x000fe2000001005e */
[----:B------:R-:W-:Y:S01]  /*16400*/  F2FP.F16.F32.PACK_AB R26, R47, R46 ;  /* 0x0000002e2f1a723e */ /* 0x000fe200000000ff */
[----:B0-----:R-:W-:Y:S01]  /*16410*/  @!P0 IMAD.WIDE R46, R77, 0x4, R32 ;  /* 0x000000044d2e8825 */ /* 0x001fe200078e0220 */
[----:B------:R0:W-:Y:S01]  /*16420*/  @!P0 STG.E desc[UR8][R28.64], R25 ;  /* 0x000000191c008986 */ /* 0x0001e2000c101908 */
[----:B------:R-:W-:Y:S02]  /*16430*/  F2FP.F16.F32.PACK_AB R20, R24, R27 ;  /* 0x0000001b1814723e */ /* 0x000fe400000000ff */
[--C-:B--2---:R-:W-:Y:S01]  /*16440*/  IMAD.WIDE.U32 R84, R84, 0x10, R40.reuse ;  /* 0x0000001054547825 */ /* 0x104fe200078e0028 */
[----:B------:R-:W-:Y:S01]  /*16450*/  F2FP.F16.F32.PACK_AB R27, R51, R48 ;  /* 0x00000030331b723e */ /* 0x000fe200000000ff */
[----:B------:R1:W-:Y:S01]  /*16460*/  @!P0 STG.E desc[UR8][R46.64], R42 ;  /* 0x0000002a2e008986 */ /* 0x0003e2000c101908 */
[----:B------:R-:W-:Y:S01]  /*16470*/  F2FP.F16.F32.PACK_AB R24, R30, R35 ;  /* 0x000000231e18723e */ /* 0x000fe200000000ff */
[--C-:B------:R-:W-:Y:S01]  /*16480*/  IMAD.WIDE.U32 R36, R101, 0x10, R40.reuse ;  /* 0x0000001065247825 */ /* 0x100fe200078e0028 */
[----:B------:R-:W-:Y:S01]  /*16490*/  F2FP.F16.F32.PACK_AB R31, R89, R86 ;  /* 0x00000056591f723e */ /* 0x000fe200000000ff */
[----:B------:R1:W-:Y:S01]  /*164a0*/  STG.E.128 desc[UR8][R84.64], R20 ;  /* 0x0000001454007986 */ /* 0x0003e2000c101d08 */
[----:B------:R-:W-:Y:S01]  /*164b0*/  F2FP.F16.F32.PACK_AB R30, R70, R49 ;  /* 0x00000031461e723e */ /* 0x000fe200000000ff */
[----:B------:R-:W-:Y:S01]  /*164c0*/  IMAD.WIDE.U32 R38, R103, 0x10, R40 ;  /* 0x0000001067267825 */ /* 0x000fe200078e0028 */
[----:B0-----:R-:W-:-:S02]  /*164d0*/  F2FP.F16.F32.PACK_AB R25, R34, R43 ;  /* 0x0000002b2219723e */ /* 0x001fc400000000ff */
[----:B------:R-:W-:Y:S01]  /*164e0*/  F2FP.F16.F32.PACK_AB R29, R91, R68 ;  /* 0x000000445b1d723e */ /* 0x000fe200000000ff */
[----:B------:R-:W-:Y:S01]  /*164f0*/  IMAD.WIDE.U32 R40, R109, 0x10, R40 ;  /* 0x000000106d287825 */ /* 0x000fe200078e0028 */
[----:B------:R-:W-:Y:S01]  /*16500*/  F2FP.F16.F32.PACK_AB R28, R87, R50 ;  /* 0x00000032571c723e */ /* 0x000fe200000000ff */
[----:B------:R1:W-:Y:S01]  /*16510*/  STG.E.128 desc[UR8][R36.64], R24 ;  /* 0x0000001824007986 */ /* 0x0003e2000c101d08 */
[----:B------:R-:W-:Y:S02]  /*16520*/  F2FP.F16.F32.PACK_AB R35, R97, R96 ;  /* 0x000000606123723e */ /* 0x000fe400000000ff */
[----:B------:R-:W-:Y:S01]  /*16530*/  F2FP.F16.F32.PACK_AB R34, R95, R92 ;  /* 0x0000005c5f22723e */ /* 0x000fe200000000ff */
[----:B------:R1:W-:Y:S01]  /*16540*/  STG.E.128 desc[UR8][R38.64], R28 ;  /* 0x0000001c26007986 */ /* 0x0003e2000c101d08 */
[----:B------:R-:W-:Y:S02]  /*16550*/  F2FP.F16.F32.PACK_AB R33, R90, R71 ;  /* 0x000000475a21723e */ /* 0x000fe400000000ff */
[----:B------:R-:W-:-:S02]  /*16560*/  F2FP.F16.F32.PACK_AB R32, R88, R69 ;  /* 0x000000455820723e */ /* 0x000fc400000000ff */
[----:B---3--:R-:W-:-:S03]  /*16570*/  LEA R77, R44, R77, 0x2 ;  /* 0x0000004d2c4d7211 */ /* 0x008fc600078e10ff */
[----:B------:R1:W-:Y:S01]  /*16580*/  STG.E.128 desc[UR8][R40.64], R32 ;  /* 0x0000002028007986 */ /* 0x0003e2000c101d08 */
[----:B------:R-:W-:-:S13]  /*16590*/  ISETP.GE.AND P0, PT, R77, R45, PT ;  /* 0x0000002d4d00720c */ /* 0x000fda0003f06270 */
[----:B------:R-:W-:Y:S05]  /*165a0*/  @!P0 BRA `(.L_x_23090) ;  /* 0xfffffea400908947 */ /* 0x000fea000383ffff */
[----:B------:R-:W-:Y:S05]  /*165b0*/  BSYNC B0 ;  /* 0x0000000000007941 */ /* 0x000fea0003800000 */
.L_x_22761:
[----:B------:R-:W-:Y:S05]  /*165c0*/  EXIT ;  /* 0x000000000000794d */ /* 0x000fea0003800000 */
.L_x_23089:
        /* <DEDUP_REMOVED lines=8> */
.L_x_23092:
[----:B------:R-:W-:Y:S05]  /*16650*/  BSYNC B1 ;  /* 0x0000000000017941 */ /* 0x000fea0003800000 */
.L_x_23091:
        /* <DEDUP_REMOVED lines=10> */
.L_x_23093:
[----:B------:R-:W-:Y:S01]  /*16700*/  HFMA2 R91, -RZ, RZ, 0, 2.384185791015625e-07 ;  /* 0x00000004ff5b7431 */ /* 0x000fe200000001ff */
[----:B------:R-:W-:-:S05]  /*16710*/  MOV R24, R90 ;  /* 0x0000005a00187202 */ /* 0x000fca0000000f00 */
[----:B------:R-:W-:-:S04]  /*16720*/  FADD.FTZ R85, R83, R24 ;  /* 0x0000001853557221 */ /* 0x000fc80000010000 */
[----:B------:R-:W-:-:S07]  /*16730*/  IMAD.MOV.U32 R92, RZ, RZ, R85 ;  /* 0x000000ffff5c7224 */ /* 0x000fce00078e0055 */
[----:B------:R-:W-:Y:S05]  /*16740*/  WARPSYNC.COLLECTIVE R89, `(.L_x_23094) ;  /* 0x0000000059087348 */ /* 0x000fea0003c00000 */
[----:B------:R0:W1:Y:S02]  /*16750*/  SHFL.BFLY P1, R90, R92, R91, R94 ;  /* 0x0c00005b5c5a7389 */ /* 0x000064000002005e */
[----:B01----:R-:W-:Y:S05]  /*16760*/  ENDCOLLECTIVE ;  /* 0x000000000000791b */ /* 0x003fea0003800000 */
.L_x_23094:
[----:B------:R-:W-:Y:S02]  /*16770*/  IMAD.MOV.U32 R91, RZ, RZ, 0x8 ;  /* 0x00000008ff5b7424 */ /* 0x000fe400078e00ff */
[----:B------:R-:W-:-:S04]  /*16780*/  IMAD.MOV.U32 R24, RZ, RZ, R90 ;  /* 0x000000ffff187224 */ /* 0x000fc800078e005a */
[----:B------:R-:W-:-:S05]  /*16790*/  FADD.FTZ R86, R85, R24 ;  /* 0x0000001855567221 */ /* 0x000fca0000010000 */
[----:B------:R-:W-:-:S07]  /*167a0*/  MOV R92, R86 ;  /* 0x00000056005c7202 */ /* 0x000fce0000000f00 */
[----:B------:R-:W-:Y:S05]  /*167b0*/  WARPSYNC.COLLECTIVE R89, `(.L_x_23095) ;  /* 0x0000000059087348 */ /* 0x000fea0003c00000 */
[----:B------:R0:W1:Y:S02]  /*167c0*/  SHFL.BFLY P1, R90, R92, R91, R94 ;  /* 0x0c00005b5c5a7389 */ /* 0x000064000002005e */
[----:B01----:R-:W-:Y:S05]  /*167d0*/  ENDCOLLECTIVE ;  /* 0x000000000000791b */ /* 0x003fea0003800000 */
.L_x_23095:
[----:B------:R-:W-:Y:S01]  /*167e0*/  HFMA2 R91, -RZ, RZ, 0, 9.5367431640625e-07 ;  /* 0x00000010ff5b7431 */ /* 0x000fe200000001ff */
[----:B------:R-:W-:-:S05]  /*167f0*/  MOV R25, R90 ;  /* 0x0000005a00197202 */ /* 0x000fca0000000f00 */
[----:B------:R-:W-:-:S04]  /*16800*/  FADD.FTZ R87, R86, R25 ;  /* 0x0000001956577221 */ /* 0x000fc80000010000 */
[----:B------:R-:W-:-:S07]  /*16810*/  IMAD.MOV.U32 R92, RZ, RZ, R87 ;  /* 0x000000ffff5c7224 */ /* 0x000fce00078e0057 */
[----:B------:R-:W-:Y:S05]  /*16820*/  WARPSYNC.COLLECTIVE R89, `(.L_x_23096) ;  /* 0x0000000059087348 */ /* 0x000fea0003c00000 */
[----:B------:R0:W1:Y:S02]  /*16830*/  SHFL.BFLY P1, R90, R92, R91, R94 ;  /* 0x0c00005b5c5a7389 */ /* 0x000064000002005e */
[----:B01----:R-:W-:Y:S05]  /*16840*/  ENDCOLLECTIVE ;  /* 0x000000000000791b */ /* 0x003fea0003800000 */
.L_x_23096:
        /* <DEDUP_REMOVED lines=72> */
.L_x_23097:
[----:B------:R-:W-:Y:S01]  /*16cd0*/  HFMA2 R91, -RZ, RZ, 0, 1.1920928955078125e-07 ;  /* 0x00000002ff5b7431 */ /* 0x000fe200000001ff */
[----:B------:R-:W-:-:S05]  /*16ce0*/  MOV R27, R90 ;  /* 0x0000005a001b7202 */ /* 0x000fca0000000f00 */
[----:B------:R-:W-:-:S04]  /*16cf0*/  FADD.FTZ R27, R24, R27 ;  /* 0x0000001b181b7221 */ /* 0x000fc80000010000 */
[----:B------:R-:W-:-:S07]  /*16d00*/  IMAD.MOV.U32 R92, RZ, RZ, R27 ;  /* 0x000000ffff5c7224 */ /* 0x000fce00078e001b */
[----:B------:R-:W-:Y:S05]  /*16d10*/  WARPSYNC.COLLECTIVE R89, `(.L_x_23098) ;  /* 0x0000000059087348 */ /* 0x000fea0003c00000 */
[----:B------:R0:W1:Y:S02]  /*16d20*/  SHFL.BFLY P1, R90, R92, R91, R94 ;  /* 0x0c00005b5c5a7389 */ /* 0x000064000002005e */
[----:B01----:R-:W-:Y:S05]  /*16d30*/  ENDCOLLECTIVE ;  /* 0x000000000000791b */ /* 0x003fea0003800000 */
.L_x_23098:
[----:B------:R-:W-:Y:S02]  /*16d40*/  IMAD.MOV.U32 R91, RZ, RZ, 0x4 ;  /* 0x00000004ff5b7424 */ /* 0x000fe400078e00ff */
[----:B------:R-:W-:-:S04]  /*16d50*/  IMAD.MOV.U32 R86, RZ, RZ, R90 ;  /* 0x000000ffff567224 */ /* 0x000fc800078e005a */
[----:B------:R-:W-:-:S05]  /*16d60*/  FADD.FTZ R86, R27, R86 ;  /* 0x000000561b567221 */ /* 0x000fca0000010000 */
[----:B------:R-:W-:-:S07]  /*16d70*/  MOV R92, R86 ;  /* 0x00000056005c7202 */ /* 0x000fce0000000f00 */
[----:B------:R-:W-:Y:S05]  /*16d80*/  WARPSYNC.COLLECTIVE R89, `(.L_x_23099) ;  /* 0x0000000059087348 */ /* 0x000fea0003c00000 */
[----:B------:R0:W1:Y:S02]  /*16d90*/  SHFL.BFLY P1, R90, R92, R91, R94 ;  /* 0x0c00005b5c5a7389 */ /* 0x000064000002005e */
[----:B01----:R-:W-:Y:S05]  /*16da0*/  ENDCOLLECTIVE ;  /* 0x000000000000791b */ /* 0x003fea0003800000 */
.L_x_23099:
[----:B------:R-:W-:Y:S01]  /*16db0*/  HFMA2 R91, -RZ, RZ, 0, 4.76837158203125e-07 ;  /* 0x00000008ff5b7431 */ /* 0x000fe200000001ff */
[----:B------:R-:W-:-:S05]  /*16dc0*/  MOV R83, R90 ;  /* 0x0000005a00537202 */ /* 0x000fca0000000f00 */
[----:B------:R-:W-:-:S04]  /*16dd0*/  FADD.FTZ R83, R86, R83 ;  /* 0x0000005356537221 */ /* 0x000fc80000010000 */
[----:B------:R-:W-:-:S07]  /*16de0*/  IMAD.MOV.U32 R92, RZ, RZ, R83 ;  /* 0x000000ffff5c7224 */ /* 0x000fce00078e0053 */
[----:B------:R-:W-:Y:S05]  /*16df0*/  WARPSYNC.COLLECTIVE R89, `(.L_x_23100) ;  /* 0x0000000059087348 */ /* 0x000fea0003c00000 */
[----:B------:R0:W1:Y:S02]  /*16e00*/  SHFL.BFLY P1, R90, R92, R91, R94 ;  /* 0x0c00005b5c5a7389 */ /* 0x000064000002005e */
[----:B01----:R-:W-:Y:S05]  /*16e10*/  ENDCOLLECTIVE ;  /* 0x000000000000791b */ /* 0x003fea0003800000 */
.L_x_23100:
[----:B------:R-:W-:Y:S02]  /*16e20*/  IMAD.MOV.U32 R91, RZ, RZ, 0x10 ;  /* 0x00000010ff5b7424 */ /* 0x000fe400078e00ff */
[----:B------:R-:W-:-:S04]  /*16e30*/  IMAD.MOV.U32 R88, RZ, RZ, R90 ;  /* 0x000000ffff587224 */ /* 0x000fc800078e005a */
[----:B------:R-:W-:-:S05]  /*16e40*/  FADD.FTZ R88, R83, R88 ;  /* 0x0000005853587221 */ /* 0x000fca0000010000 */
[----:B------:R-:W-:-:S07]  /*16e50*/  MOV R92, R88 ;  /* 0x00000058005c7202 */ /* 0x000fce0000000f00 */
[----:B------:R-:W-:Y:S05]  /*16e60*/  WARPSYNC.COLLECTIVE R89, `(.L_x_23101) ;  /* 0x0000000059087348 */ /* 0x000fea0003c00000 */
[----:B------:R0:W1:Y:S02]  /*16e70*/  SHFL.BFLY P1, R90, R92, R91, R94 ;  /* 0x0c00005b5c5a7389 */ /* 0x000064000002005e */
[----:B01----:R-:W-:Y:S05]  /*16e80*/  ENDCOLLECTIVE ;  /* 0x000000000000791b */ /* 0x003fea0003800000 */
.L_x_23101:
[----:B------:R-:W-:Y:S01]  /*16e90*/  MOV R85, R90 ;  /* 0x0000005a00557202 */ /* 0x000fe20000000f00 */
[----:B------:R-:W-:Y:S06]  /*16ea0*/  BRA `(.L_x_23102) ;  /* 0xffffffe800947947 */ /* 0x000fec000383ffff */
.L_x_23103:
        /* <DEDUP_REMOVED lines=13> */
.L_x_37333:


//--------------------- .text._ZN10layer_norm13ln_fwd_kernelINS_13Kernel_traitsI6__halfS2_fS2_fjLj1024ELj1ELj4ELj1ELj16ENS_18Kernel_traits_baseILj1024ES2_S2_fS2_fjLj128EEEEELb1ELb0ELb1ELb0EEEvNS_9FwdParamsE --------------------------
	.section	.text._ZN10layer_norm13ln_fwd_kernelINS_13Kernel_traitsI6__halfS2_fS2_fjLj1024ELj1ELj4ELj1ELj16ENS_18Kernel_traits_baseILj1024ES2_S2_fS2_fjLj128EEEEELb1ELb0ELb1ELb0EEEvNS_9FwdParamsE,"ax",@progbits
	.align	128
        .global         _ZN10layer_norm13ln_fwd_kernelINS_13Kernel_traitsI6__halfS2_fS2_fjLj1024ELj1ELj4ELj1ELj16ENS_18Kernel_traits_baseILj1024ES2_S2_fS2_fjLj128EEEEELb1ELb0ELb1ELb0EEEvNS_9FwdParamsE
        .type           _ZN10layer_norm13ln_fwd_kernelINS_13Kernel_traitsI6__halfS2_fS2_fjLj1024ELj1ELj4ELj1ELj16ENS_18Kernel_traits_baseILj1024ES2_S2_fS2_fjLj128EEEEELb1ELb0ELb1ELb0EEEvNS_9FwdParamsE,@function
        .size           _ZN10layer_norm13ln_fwd_kernelINS_13Kernel_traitsI6__halfS2_fS2_fjLj1024ELj1ELj4ELj1ELj16ENS_18Kernel_traits_baseILj1024ES2_S2_fS2_fjLj128EEEEELb1ELb0ELb1ELb0EEEvNS_9FwdParamsE,(.L_x_37334 - _ZN10layer_norm13ln_fwd_kernelINS_13Kernel_traitsI6__halfS2_fS2_fjLj1024ELj1ELj4ELj1ELj16ENS_18Kernel_traits_baseILj1024ES2_S2_fS2_fjLj128EEEEELb1ELb0ELb1ELb0EEEvNS_9FwdParamsE)
        .other          _ZN10layer_norm13ln_fwd_kernelINS_13Kernel_traitsI6__halfS2_fS2_fjLj1024ELj1ELj4ELj1ELj16ENS_18Kernel_traits_baseILj1024ES2_S2_fS2_fjLj128EEEEELb1ELb0ELb1ELb0EEEvNS_9FwdParamsE,@"STO_CUDA_ENTRY STV_DEFAULT"
_ZN10layer_norm13ln_fwd_kernelINS_13Kernel_traitsI6__halfS2_fS2_fjLj1024ELj1ELj4ELj1ELj16ENS_18Kernel_traits_baseILj1024ES2_S2_fS2_fjLj128EEEEELb1ELb0ELb1ELb0EEEvNS_9FwdParamsE:
.text._ZN10layer_norm13ln_fwd_kernelINS_13Kernel_traitsI6__halfS2_fS2_fjLj1024ELj1ELj4ELj1ELj16ENS_18Kernel_traits_baseILj1024ES2_S2_fS2_fjLj128EEEEELb1ELb0ELb1ELb0EEEvNS_9FwdParamsE:
        /* <DEDUP_REMOVED lines=24> */
[----:B------:R-:W-:Y:S01]  /*0180*/  LOP3.LUT R91, R91, UR4, RZ, 0xfc, !PT ;  /* 0x000000045b5b7c12 */ /* 0x000fe2000f8efcff */
[----:B---3--:R-:W-:Y:S01]  /*0190*/  IMAD R89, R89, UR5, R92 ;  /* 0x0000000559597c24 */ /* 0x008fe2000f8e025c */
[----:B--2---:R-:W-:Y:S02]  /*01a0*/  @P0 R2UR UR6, R2 ;  /* 0x00000000020602ca */ /* 0x004fe400000e0000 */
[----:B------:R-:W-:Y:S02]  /*01b0*/  @P0 R2UR UR7, R3 ;  /* 0x00000000030702ca */ /* 0x000fe400000e0000 */
[----:B------:R-:W-:Y:S02]  /*01c0*/  SHF.R.S32.HI R2, RZ, 0x1f, R9 ;  /* 0x0000001fff027819 */ /* 0x000fe40000011409 */
[----:B------:R-:W-:Y:S02]  /*01d0*/  LOP3.LUT R3, R92, 0x1f, RZ, 0xc, !PT ;  /* 0x0000001f5c037812 */ /* 0x000fe400078e0cff */
[----:B0-----:R-:W-:-:S02]  /*01e0*/  @P0 IADD3 R0, P1, PT, R4, R7, RZ ;  /* 0x0000000704000210 */ /* 0x001fc40007f3e0ff */
[----:B------:R-:W-:Y:S02]  /*01f0*/  LEA.HI R2, R2, R9, RZ, 0x3 ;  /* 0x0000000902027211 */ /* 0x000fe400078f18ff */
        /* <DEDUP_REMOVED lines=53> */
[----:B0-----:R-:W-:-:S04]  /*0550*/  IMAD.WIDE.U32 R40, R43, 0x10, R40 ;  /* 0x000000102b287825 */ /* 0x001fc800078e0028 */
[----:B-1----:R-:W-:Y:S02]  /*0560*/  IMAD.WIDE.U32 R44, R43, 0x10, R44 ;  /* 0x000000102b2c7825 */ /* 0x002fe400078e002c */
[----:B------:R-:W5:Y:S04]  /*0570*/  LDG.E.128 R40, desc[UR8][R40.64] ;  /* 0x0000000828287981 */ /* 0x000f68000c1e1d00 */
[----:B------:R-:W5:Y:S01]  /*0580*/  LD.E.128 R44, desc[UR8][R44.64] ;  /* 0x000000082c2c7980 */ /* 0x000f62000c101d00 */
[----:B------:R-:W-:Y:S05]  /*0590*/  BRA `(.L_x_23106) ;  /* 0x00000000007c7947 */ /* 0x000fea0003800000 */
.L_x_23105:
        /* <DEDUP_REMOVED lines=31> */
.L_x_23106:
[----:B------:R-:W-:Y:S05]  /*0790*/  BSYNC.RECONVERGENT B0 ;  /* 0x0000000000007941 */ /* 0x000fea0003800200 */
.L_x_23104:
[----:B------:R-:W0:Y:S02]  /*07a0*/  LDCU UR4, c[0x0][0x384] ;  /* 0x00007080ff0477ac */ /* 0x000e240008000800 */
[----:B0-----:R-:W-:-:S13]  /*07b0*/  ISETP.GE.AND P0, PT, R91, UR4, PT ;  /* 0x000000045b007c0c */ /* 0x001fda000bf06270 */
[----:B------:R-:W-:Y:S05]  /*07c0*/  @P0 EXIT ;  /* 0x000000000000094d */ /* 0x000fea0003800000 */
[----:B------:R-:W-:Y:S01]  /*07d0*/  IMAD.HI.U32 R2, R89, -0x326172a9, RZ ;  /* 0xcd9e8d5759027827 */ /* 0x000fe200078e00ff */
        /* <DEDUP_REMOVED lines=8> */
[----:B------:R-:W-:Y:S01]  /*0860*/  IMAD R7, R88, -0x2daee0ad, RZ ;  /* 0xd2511f5358077824 */ /* 0x000fe200078e02ff */
[----:B------:R-:W2:Y:S01]  /*0870*/  LDCU UR14, c[0x0][0x448] ;  /* 0x00008900ff0e77ac */ /* 0x000ea20008000800 */
[C---:B------:R-:W-:Y:S01]  /*0880*/  IMAD.HI.U32 R6, R2.reuse, -0x2daee0ad, RZ ;  /* 0xd2511f5302067827 */ /* 0x040fe200078e00ff */
[----:B------:R-:W3:Y:S03]  /*0890*/  LDCU.64 UR12, c[0x0][0x408] ;  /* 0x00008100ff0c77ac */ /* 0x000ee60008000a00 */
[----:B------:R-:W-:Y:S01]  /*08a0*/  IMAD.HI.U32 R4, R3, -0x326172a9, RZ ;  /* 0xcd9e8d5703047827 */ /* 0x000fe200078e00ff */
[----:B------:R-:W-:Y:S01]  /*08b0*/  LOP3.LUT R6, R7, UR16, R6, 0x96, !PT ;  /* 0x0000001007067c12 */ /* 0x000fe2000f8e9606 */
[----:B------:R-:W4:Y:S02]  /*08c0*/  LDCU.64 UR4, c[0x0][0x3a0] ;  /* 0x00007400ff0477ac */ /* 0x000f240008000a00 */
[----:B------:R-:W-:Y:S01]  /*08d0*/  IMAD R8, R2, -0x2daee0ad, RZ ;  /* 0xd2511f5302087824 */ /* 0x000fe200078e02ff */
[----:B------:R-:W-:Y:S01]  /*08e0*/  LOP3.LUT R4, R5, UR15, R4, 0x96, !PT ;  /* 0x0000000f05047c12 */ /* 0x000fe2000f8e9604 */
[----:B------:R-:W-:-:S02]  /*08f0*/  IMAD R3, R3, -0x326172a9, RZ ;  /* 0xcd9e8d5703037824 */ /* 0x000fc400078e02ff */
        /* <DEDUP_REMOVED lines=48> */
[----:B01234-:R-:W-:-:S07]  /*0c00*/  IMAD R10, R4, -0x326172a9, RZ ;  /* 0xcd9e8d57040a7824 */ /* 0x01ffce00078e02ff */
.L_x_23583:
[----:B------:R-:W0:Y:S08]  /*0c10*/  LDC.64 R94, c[0x0][0x3f0] ;  /* 0x0000fc00ff5e7b82 */ /* 0x000e300000000a00 */
        /* <DEDUP_REMOVED lines=8> */
[----:B--2---:R-:W-:-:S05]  /*0ca0*/  IMAD R93, R91, R86, RZ ;  /* 0x000000565b5d7224 */ /* 0x004fca00078e02ff */
[----:B------:R-:W-:-:S04]  /*0cb0*/  SHF.R.S32.HI R98, RZ, 0x1f, R93 ;  /* 0x0000001fff627819 */ /* 0x000fc8000001145d */
[----:B------:R-:W-:-:S04]  /*0cc0*/  LEA.HI R93, R98, R93, RZ, 0x3 ;  /* 0x0000005d625d7211 */ /* 0x000fc800078f18ff */
[----:B------:R-:W-:Y:S02]  /*0cd0*/  LEA.HI.SX32 R93, R93, R92, 0x1d ;  /* 0x0000005c5d5d7211 */ /* 0x000fe400078feaff */
[----:B---3--:R-:W-:-:S13]  /*0ce0*/  ISETP.GE.AND P2, PT, R84, 0x1, PT ;  /* 0x000000015400780c */ /* 0x008fda0003f46270 */
        /* <DEDUP_REMOVED lines=12> */
.L_x_23111:
[----:B------:R-:W-:Y:S05]  /*0db0*/  BSYNC.RECONVERGENT B2 ;  /* 0x0000000000027941 */ /* 0x000fea0003800200 */
.L_x_23110:
        /* <DEDUP_REMOVED lines=29> */
.L_x_23118:
        /* <DEDUP_REMOVED lines=13> */
.L_x_23120:
[----:B------:R-:W-:Y:S05]  /*1060*/  BSYNC.RECONVERGENT B5 ;  /* 0x0000000000057941 */ /* 0x000fea0003800200 */
.L_x_23119:
        /* <DEDUP_REMOVED lines=42> */
.L_x_23117:
[----:B------:R-:W-:Y:S05]  /*1310*/  BSYNC.RECONVERGENT B4 ;  /* 0x0000000000047941 */ /* 0x000fea0003800200 */
.L_x_23116:
        /* <DEDUP_REMOVED lines=9> */
[----:B------:R-:W-:-:S07]  /*13b0*/  FADD.FTZ R52, R52, R11 ;  /* 0x0000000b34347221 */ /* 0x000fce0000010000 */
.L_x_23115:
[----:B------:R-:W-:Y:S05]  /*13c0*/  BSYNC.RECONVERGENT B3 ;  /* 0x0000000000037941 */ /* 0x000fea0003800200 */
.L_x_23114:
[----:B------:R-:W-:Y:S01]  /*13d0*/  BSSY.RECONVERGENT B3, `(.L_x_23121) ;  /* 0x0000057000037945 */ /* 0x000fe20003800200 */
        /* <DEDUP_REMOVED lines=19> */
.L_x_23125:
        /* <DEDUP_REMOVED lines=13> */
.L_x_23127:
[----:B------:R-:W-:Y:S05]  /*15e0*/  BSYNC.RECONVERGENT B5 ;  /* 0x0000000000057941 */ /* 0x000fea0003800200 */
.L_x_23126:
        /* <DEDUP_REMOVED lines=42> */
.L_x_23124:
[----:B------:R-:W-:Y:S05]  /*1890*/  BSYNC.RECONVERGENT B4 ;  /* 0x0000000000047941 */ /* 0x000fea0003800200 */
.L_x_23123:
        /* <DEDUP_REMOVED lines=9> */
[----:B------:R-:W-:-:S07]  /*1930*/  FADD.FTZ R53, R53, R12 ;  /* 0x0000000c35357221 */ /* 0x000fce0000010000 */
.L_x_23122:
[----:B------:R-:W-:Y:S05]  /*1940*/  BSYNC.RECONVERGENT B3 ;  /* 0x0000000000037941 */ /* 0x000fea0003800200 */
.L_x_23121:
        /* <DEDUP_REMOVED lines=20> */
.L_x_23132:
        /* <DEDUP_REMOVED lines=13> */
.L_x_23134:
[----:B------:R-:W-:Y:S05]  /*1b60*/  BSYNC.RECONVERGENT B5 ;  /* 0x0000000000057941 */ /* 0x000fea0003800200 */
.L_x_23133:
        /* <DEDUP_REMOVED lines=42> */
.L_x_23131:
[----:B------:R-:W-:Y:S05]  /*1e10*/  BSYNC.RECONVERGENT B4 ;  /* 0x0000000000047941 */ /* 0x000fea0003800200 */
.L_x_23130:
        /* <DEDUP_REMOVED lines=10> */
.L_x_23129:
[----:B------:R-:W-:Y:S05]  /*1ec0*/  BSYNC.RECONVERGENT B3 ;  /* 0x0000000000037941 */ /* 0x000fea0003800200 */
.L_x_23128:
        /* <DEDUP_REMOVED lines=20> */
.L_x_23139:
        /* <DEDUP_REMOVED lines=13> */
.L_x_23141:
[----:B------:R-:W-:Y:S05]  /*20e0*/  BSYNC.RECONVERGENT B5 ;  /* 0x0000000000057941 */ /* 0x000fea0003800200 */
.L_x_23140:
        /* <DEDUP_REMOVED lines=42> */
.L_x_23138:
[----:B------:R-:W-:Y:S05]  /*2390*/  BSYNC.RECONVERGENT B4 ;  /* 0x0000000000047941 */ /* 0x000fea0003800200 */
.L_x_23137:
        /* <DEDUP_REMOVED lines=9> */
[----:B------:R-:W-:-:S07]  /*2430*/  FADD.FTZ R55, R55, R12 ;  /* 0x0000000c37377221 */ /* 0x000fce0000010000 */
.L_x_23136:
[----:B------:R-:W-:Y:S05]  /*2440*/  BSYNC.RECONVERGENT B3 ;  /* 0x0000000000037941 */ /* 0x000fea0003800200 */
.L_x_23135:
        /* <DEDUP_REMOVED lines=20> */
.L_x_23146:
        /* <DEDUP_REMOVED lines=13> */
.L_x_23148:
[----:B------:R-:W-:Y:S05]  /*2660*/  BSYNC.RECONVERGENT B5 ;  /* 0x0000000000057941 */ /* 0x000fea0003800200 */
.L_x_23147:
        /* <DEDUP_REMOVED lines=42> */
.L_x_23145:
[----:B------:R-:W-:Y:S05]  /*2910*/  BSYNC.RECONVERGENT B4 ;  /* 0x0000000000047941 */ /* 0x000fea0003800200 */
.L_x_23144:
        /* <DEDUP_REMOVED lines=10> */
.L_x_23143:
[----:B------:R-:W-:Y:S05]  /*29c0*/  BSYNC.RECONVERGENT B3 ;  /* 0x0000000000037941 */ /* 0x000fea0003800200 */
.L_x_23142:
        /* <DEDUP_REMOVED lines=20> */
.L_x_23153:
        /* <DEDUP_REMOVED lines=13> */
.L_x_23155:
[----:B------:R-:W-:Y:S05]  /*2be0*/  BSYNC.RECONVERGENT B5 ;  /* 0x0000000000057941 */ /* 0x000fea0003800200 */
.L_x_23154:
        /* <DEDUP_REMOVED lines=42> */
.L_x_23152:
[----:B------:R-:W-:Y:S05]  /*2e90*/  BSYNC.RECONVERGENT B4 ;  /* 0x0000000000047941 */ /* 0x000fea0003800200 */
.L_x_23151:
        /* <DEDUP_REMOVED lines=10> */
.L_x_23150:
[----:B------:R-:W-:Y:S05]  /*2f40*/  BSYNC.RECONVERGENT B3 ;  /* 0x0000000000037941 */ /* 0x000fea0003800200 */
.L_x_23149:
        /* <DEDUP_REMOVED lines=20> */
.L_x_23160:
        /* <DEDUP_REMOVED lines=13> */
.L_x_23162:
[----:B------:R-:W-:Y:S05]  /*3160*/  BSYNC.RECONVERGENT B5 ;  /* 0x0000000000057941 */ /* 0x000fea0003800200 */
.L_x_23161:
        /* <DEDUP_REMOVED lines=42> */
.L_x_23159:
[----:B------:R-:W-:Y:S05]  /*3410*/  BSYNC.RECONVERGENT B4 ;  /* 0x0000000000047941 */ /* 0x000fea0003800200 */
.L_x_23158:
        /* <DEDUP_REMOVED lines=10> */
.L_x_23157:
[----:B------:R-:W-:Y:S05]  /*34c0*/  BSYNC.RECONVERGENT B3 ;  /* 0x0000000000037941 */ /* 0x000fea0003800200 */
.L_x_23156:
        /* <DEDUP_REMOVED lines=19> */
.L_x_23166:
        /* <DEDUP_REMOVED lines=13> */
.L_x_23168:
[----:B------:R-:W-:Y:S05]  /*36d0*/  BSYNC.RECONVERGENT B4 ;  /* 0x0000000000047941 */ /* 0x000fea0003800200 */
.L_x_23167:
        /* <DEDUP_REMOVED lines=41> */
[----:B------:R-:W-:-:S07]  /*3970*/  IMAD.MOV.U32 R94, RZ, RZ, R98 ;  /* 0x000000ffff5e7224 */ /* 0x000fce00078e0062 */
.L_x_23165:
[----:B------:R-:W-:Y:S05]  /*3980*/  BSYNC.RECONVERGENT B3 ;  /* 0x0000000000037941 */ /* 0x000fea0003800200 */
.L_x_23164:
        /* <DEDUP_REMOVED lines=9> */
[----:B------:R-:W-:Y:S01]  /*3a20*/  FADD.FTZ R59, R59, R12 ;  /* 0x0000000c3b3b7221 */ /* 0x000fe20000010000 */
[----:B------:R-:W-:Y:S06]  /*3a30*/  BRA `(.L_x_23163) ;  /* 0x0000002800987947 */ /* 0x000fec0003800000 */
.L_x_23113:
        /* <DEDUP_REMOVED lines=21> */
.L_x_23173:
        /* <DEDUP_REMOVED lines=13> */
.L_x_23175:
[----:B------:R-:W-:Y:S05]  /*3c60*/  BSYNC.RECONVERGENT B5 ;  /* 0x0000000000057941 */ /* 0x000fea0003800200 */
.L_x_23174:
        /* <DEDUP_REMOVED lines=42> */
.L_x_23172:
[----:B------:R-:W-:Y:S05]  /*3f10*/  BSYNC.RECONVERGENT B4 ;  /* 0x0000000000047941 */ /* 0x000fea0003800200 */
.L_x_23171:
        /* <DEDUP_REMOVED lines=9> */
.L_x_23170:
[----:B------:R-:W-:Y:S05]  /*3fb0*/  BSYNC.RECONVERGENT B3 ;  /* 0x0000000000037941 */ /* 0x000fea0003800200 */
.L_x_23169:
        /* <DEDUP_REMOVED lines=17> */
.L_x_23180:
        /* <DEDUP_REMOVED lines=13> */
.L_x_23182:
[----:B------:R-:W-:Y:S05]  /*41a0*/  BSYNC.RECONVERGENT B5 ;  /* 0x0000000000057941 */ /* 0x000fea0003800200 */
.L_x_23181:
        /* <DEDUP_REMOVED lines=43> */
.L_x_23179:
[----:B------:R-:W-:Y:S05]  /*4460*/  BSYNC.RECONVERGENT B4 ;  /* 0x0000000000047941 */ /* 0x000fea0003800200 */
.L_x_23178:
        /* <DEDUP_REMOVED lines=9> */
.L_x_23177:
[----:B------:R-:W-:Y:S05]  /*4500*/  BSYNC.RECONVERGENT B3 ;  /* 0x0000000000037941 */ /* 0x000fea0003800200 */
.L_x_23176:
        /* <DEDUP_REMOVED lines=17> */
.L_x_23187:
        /* <DEDUP_REMOVED lines=13> */
.L_x_23189:
[----:B------:R-:W-:Y:S05]  /*46f0*/  BSYNC.RECONVERGENT B5 ;  /* 0x0000000000057941 */ /* 0x000fea0003800200 */
.L_x_23188:
        /* <DEDUP_REMOVED lines=43> */
.L_x_23186:
[----:B------:R-:W-:Y:S05]  /*49b0*/  BSYNC.RECONVERGENT B4 ;  /* 0x0000000000047941 */ /* 0x000fea0003800200 */
.L_x_23185:
        /* <DEDUP_REMOVED lines=9> */
.L_x_23184:
[----:B------:R-:W-:Y:S05]  /*4a50*/  BSYNC.RECONVERGENT B3 ;  /* 0x0000000000037941 */ /* 0x000fea0003800200 */
.L_x_23183:
        /* <DEDUP_REMOVED lines=17> */
.L_x_23194:
        /* <DEDUP_REMOVED lines=13> */
.L_x_23196:
[----:B------:R-:W-:Y:S05]  /*4c40*/  BSYNC.RECONVERGENT B5 ;  /* 0x0000000000057941 */ /* 0x000fea0003800200 */
.L_x_23195:
        /* <DEDUP_REMOVED lines=43> */
.L_x_23193:
[----:B------:R-:W-:Y:S05]  /*4f00*/  BSYNC.RECONVERGENT B4 ;  /* 0x0000000000047941 */ /* 0x000fea0003800200 */
.L_x_23192:
        /* <DEDUP_REMOVED lines=9> */
.L_x_23191:
[----:B------:R-:W-:Y:S05]  /*4fa0*/  BSYNC.RECONVERGENT B3 ;  /* 0x0000000000037941 */ /* 0x000fea0003800200 */
.L_x_23190:
        /* <DEDUP_REMOVED lines=17> */
.L_x_23201:
        /* <DEDUP_REMOVED lines=13> */
.L_x_23203:
[----:B------:R-:W-:Y:S05]  /*5190*/  BSYNC.RECONVERGENT B5 ;  /* 0x0000000000057941 */ /* 0x000fea0003800200 */
.L_x_23202:
        /* <DEDUP_REMOVED lines=43> */
.L_x_23200:
[----:B------:R-:W-:Y:S05]  /*5450*/  BSYNC.RECONVERGENT B4 ;  /* 0x0000000000047941 */ /* 0x000fea0003800200 */
.L_x_23199:
        /* <DEDUP_REMOVED lines=9> */
.L_x_23198:
[----:B------:R-:W-:Y:S05]  /*54f0*/  BSYNC.RECONVERGENT B3 ;  /* 0x0000000000037941 */ /* 0x000fea0003800200 */
.L_x_23197:
        /* <DEDUP_REMOVED lines=17> */
.L_x_23208:
        /* <DEDUP_REMOVED lines=13> */
.L_x_23210:
[----:B------:R-:W-:Y:S05]  /*56e0*/  BSYNC.RECONVERGENT B5 ;  /* 0x0000000000057941 */ /* 0x000fea0003800200 */
.L_x_23209:
        /* <DEDUP_REMOVED lines=42> */
.L_x_23207:
[----:B------:R-:W-:Y:S05]  /*5990*/  BSYNC.RECONVERGENT B4 ;  /* 0x0000000000047941 */ /* 0x000fea0003800200 */
.L_x_23206:
        /* <DEDUP_REMOVED lines=9> */
.L_x_23205:
[----:B------:R-:W-:Y:S05]  /*5a30*/  BSYNC.RECONVERGENT B3 ;  /* 0x0000000000037941 */ /* 0x000fea0003800200 */
.L_x_23204:
        /* <DEDUP_REMOVED lines=17> */
.L_x_23215:
        /* <DEDUP_REMOVED lines=13> */
.L_x_23217:
[----:B------:R-:W-:Y:S05]  /*5c20*/  BSYNC.RECONVERGENT B5 ;  /* 0x0000000000057941 */ /* 0x000fea0003800200 */
.L_x_23216:
        /* <DEDUP_REMOVED lines=42> */
.L_x_23214:
[----:B------:R-:W-:Y:S05]  /*5ed0*/  BSYNC.RECONVERGENT B4 ;  /* 0x0000000000047941 */ /* 0x000fea0003800200 */
.L_x_23213:
        /* <DEDUP_REMOVED lines=9> */
.L_x_23212:
[----:B------:R-:W-:Y:S05]  /*5f70*/  BSYNC.RECONVERGENT B3 ;  /* 0x0000000000037941 */ /* 0x000fea0003800200 */
.L_x_23211:
        /* <DEDUP_REMOVED lines=16> */
.L_x_23220:
        /* <DEDUP_REMOVED lines=13> */
.L_x_23222:
[----:B------:R-:W-:Y:S05]  /*6150*/  BSYNC.RECONVERGENT B4 ;  /* 0x0000000000047941 */ /* 0x000fea0003800200 */
.L_x_23221:
        /* <DEDUP_REMOVED lines=42> */
.L_x_23219:
[----:B------:R-:W-:Y:S05]  /*6400*/  BSYNC.RECONVERGENT B3 ;  /* 0x0000000000037941 */ /* 0x000fea0003800200 */
.L_x_23218:
        /* <DEDUP_REMOVED lines=9> */
.L_x_23163:
[----:B------:R-:W-:Y:S05]  /*64a0*/  BSYNC.RECONVERGENT B2 ;  /* 0x0000000000027941 */ /* 0x000fea0003800200 */
.L_x_23112:
        /* <DEDUP_REMOVED lines=27> */
.L_x_23224:
[----:B------:R-:W-:Y:S05]  /*6660*/  BSYNC.RECONVERGENT B2 ;  /* 0x0000000000027941 */ /* 0x000fea0003800200 */
.L_x_23223:
[----:B------:R-:W-:Y:S01]  /*6670*/  VIADD R93, R93, 0x20 ;  /* 0x000000205d5d7836 */ /* 0x000fe20000000000 */
[----:B------:R-:W-:-:S07]  /*6680*/  IADD3 R87, PT, PT, R87, 0x20, RZ ;  /* 0x0000002057577810 */ /* 0x000fce0007ffe0ff */
.L_x_23109:
[----:B------:R-:W-:Y:S05]  /*6690*/  BSYNC.RECONVERGENT B1 ;  /* 0x0000000000017941 */ /* 0x000fea0003800200 */
.L_x_23108:
        /* <DEDUP_REMOVED lines=9> */
.L_x_23228:
[----:B------:R-:W-:Y:S05]  /*6730*/  BSYNC.RECONVERGENT B2 ;  /* 0x0000000000027941 */ /* 0x000fea0003800200 */
.L_x_23227:
        /* <DEDUP_REMOVED lines=29> */
.L_x_23235:
        /* <DEDUP_REMOVED lines=13> */
.L_x_23237:
[----:B------:R-:W-:Y:S05]  /*69e0*/  BSYNC.RECONVERGENT B5 ;  /* 0x0000000000057941 */ /* 0x000fea0003800200 */
.L_x_23236:
        /* <DEDUP_REMOVED lines=42> */
.L_x_23234:
[----:B------:R-:W-:Y:S05]  /*6c90*/  BSYNC.RECONVERGENT B4 ;  /* 0x0000000000047941 */ /* 0x000fea0003800200 */
.L_x_23233:
        /* <DEDUP_REMOVED lines=10> */
.L_x_23232:
[----:B------:R-:W-:Y:S05]  /*6d40*/  BSYNC.RECONVERGENT B3 ;  /* 0x0000000000037941 */ /* 0x000fea0003800200 */
.L_x_23231:
        /* <DEDUP_REMOVED lines=20> */
.L_x_23242:
        /* <DEDUP_REMOVED lines=13> */
.L_x_23244:
[----:B------:R-:W-:Y:S05]  /*6f60*/  BSYNC.RECONVERGENT B5 ;  /* 0x0000000000057941 */ /* 0x000fea0003800200 */
.L_x_23243:
        /* <DEDUP_REMOVED lines=42> */
.L_x_23241:
[----:B------:R-:W-:Y:S05]  /*7210*/  BSYNC.RECONVERGENT B4 ;  /* 0x0000000000047941 */ /* 0x000fea0003800200 */
.L_x_23240:
        /* <DEDUP_REMOVED lines=10> */
.L_x_23239:
[----:B------:R-:W-:Y:S05]  /*72c0*/  BSYNC.RECONVERGENT B3 ;  /* 0x0000000000037941 */ /* 0x000fea0003800200 */
.L_x_23238:
        /* <DEDUP_REMOVED lines=20> */
.L_x_23249:
        /* <DEDUP_REMOVED lines=13> */
.L_x_23251:
[----:B------:R-:W-:Y:S05]  /*74e0*/  BSYNC.RECONVERGENT B5 ;  /* 0x0000000000057941 */ /* 0x000fea0003800200 */
.L_x_23250:
        /* <DEDUP_REMOVED lines=42> */
.L_x_23248:
[----:B------:R-:W-:Y:S05]  /*7790*/  BSYNC.RECONVERGENT B4 ;  /* 0x0000000000047941 */ /* 0x000fea0003800200 */
.L_x_23247:
        /* <DEDUP_REMOVED lines=10> */
.L_x_23246:
[----:B------:R-:W-:Y:S05]  /*7840*/  BSYNC.RECONVERGENT B3 ;  /* 0x0000000000037941 */ /* 0x000fea0003800200 */
.L_x_23245:
        /* <DEDUP_REMOVED lines=20> */
.L_x_23256:
        /* <DEDUP_REMOVED lines=13> */
.L_x_23258:
[----:B------:R-:W-:Y:S05]  /*7a60*/  BSYNC.RECONVERGENT B5 ;  /* 0x0000000000057941 */ /* 0x000fea0003800200 */
.L_x_23257:
        /* <DEDUP_REMOVED lines=42> */
.L_x_23255:
[----:B------:R-:W-:Y:S05]  /*7d10*/  BSYNC.RECONVERGENT B4 ;  /* 0x0000000000047941 */ /* 0x000fea0003800200 */
.L_x_23254:
        /* <DEDUP_REMOVED lines=10> */
.L_x_23253:
[----:B------:R-:W-:Y:S05]  /*7dc0*/  BSYNC.RECONVERGENT B3 ;  /* 0x0000000000037941 */ /* 0x000fea0003800200 */
.L_x_23252:
        /* <DEDUP_REMOVED lines=20> */
.L_x_23263:
        /* <DEDUP_REMOVED lines=13> */
.L_x_23265:
[----:B------:R-:W-:Y:S05]  /*7fe0*/  BSYNC.RECONVERGENT B5 ;  /* 0x0000000000057941 */ /* 0x000fea0003800200 */
.L_x_23264:
        /* <DEDUP_REMOVED lines=42> */
.L_x_23262:
[----:B------:R-:W-:Y:S05]  /*8290*/  BSYNC.RECONVERGENT B4 ;  /* 0x0000000000047941 */ /* 0x000fea0003800200 */
.L_x_23261:
        /* <DEDUP_REMOVED lines=10> */
.L_x_23260:
[----:B------:R-:W-:Y:S05]  /*8340*/  BSYNC.RECONVERGENT B3 ;  /* 0x0000000000037941 */ /* 0x000fea0003800200 */
.L_x_23259:
        /* <DEDUP_REMOVED lines=20> */
.L_x_23270:
        /* <DEDUP_REMOVED lines=13> */
.L_x_23272:
[----:B------:R-:W-:Y:S05]  /*8560*/  BSYNC.RECONVERGENT B5 ;  /* 0x0000000000057941 */ /* 0x000fea0003800200 */
.L_x_23271:
        /* <DEDUP_REMOVED lines=42> */
.L_x_23269:
[----:B------:R-:W-:Y:S05]  /*8810*/  BSYNC.RECONVERGENT B4 ;  /* 0x0000000000047941 */ /* 0x000fea0003800200 */
.L_x_23268:
        /* <DEDUP_REMOVED lines=10> */
.L_x_23267:
[----:B------:R-:W-:Y:S05]  /*88c0*/  BSYNC.RECONVERGENT B3 ;  /* 0x0000000000037941 */ /* 0x000fea0003800200 */
.L_x_23266:
        /* <DEDUP_REMOVED lines=20> */
.L_x_23277:
        /* <DEDUP_REMOVED lines=13> */
.L_x_23279:
[----:B------:R-:W-:Y:S05]  /*8ae0*/  BSYNC.RECONVERGENT B5 ;  /* 0x0000000000057941 */ /* 0x000fea0003800200 */
.L_x_23278:
        /* <DEDUP_REMOVED lines=42> */
.L_x_23276:
[----:B------:R-:W-:Y:S05]  /*8d90*/  BSYNC.RECONVERGENT B4 ;  /* 0x0000000000047941 */ /* 0x000fea0003800200 */
.L_x_23275:
        /* <DEDUP_REMOVED lines=10> */
.L_x_23274:
[----:B------:R-:W-:Y:S05]  /*8e40*/  BSYNC.RECONVERGENT B3 ;  /* 0x0000000000037941 */ /* 0x000fea0003800200 */
.L_x_23273:
        /* <DEDUP_REMOVED lines=19> */
.L_x_23283:
        /* <DEDUP_REMOVED lines=13> */
.L_x_23285:
[----:B------:R-:W-:Y:S05]  /*9050*/  BSYNC.RECONVERGENT B4 ;  /* 0x0000000000047941 */ /* 0x000fea0003800200 */
.L_x_23284:
        /* <DEDUP_REMOVED lines=42> */
.L_x_23282:
[----:B------:R-:W-:Y:S05]  /*9300*/  BSYNC.RECONVERGENT B3 ;  /* 0x0000000000037941 */ /* 0x000fea0003800200 */
.L_x_23281:
        /* <DEDUP_REMOVED lines=11> */
.L_x_23230:
        /* <DEDUP_REMOVED lines=21> */
.L_x_23290:
        /* <DEDUP_REMOVED lines=13> */
.L_x_23292:
[----:B------:R-:W-:Y:S05]  /*95e0*/  BSYNC.RECONVERGENT B5 ;  /* 0x0000000000057941 */ /* 0x000fea0003800200 */
.L_x_23291:
        /* <DEDUP_REMOVED lines=42> */
.L_x_23289:
[----:B------:R-:W-:Y:S05]  /*9890*/  BSYNC.RECONVERGENT B4 ;  /* 0x0000000000047941 */ /* 0x000fea0003800200 */
.L_x_23288:
        /* <DEDUP_REMOVED lines=9> */
.L_x_23287:
[----:B------:R-:W-:Y:S05]  /*9930*/  BSYNC.RECONVERGENT B3 ;  /* 0x0000000000037941 */ /* 0x000fea0003800200 */
.L_x_23286:
        /* <DEDUP_REMOVED lines=17> */
.L_x_23297:
        /* <DEDUP_REMOVED lines=13> */
.L_x_23299:
[----:B------:R-:W-:Y:S05]  /*9b20*/  BSYNC.RECONVERGENT B5 ;  /* 0x0000000000057941 */ /* 0x000fea0003800200 */
.L_x_23298:
        /* <DEDUP_REMOVED lines=43> */
.L_x_23296:
[----:B------:R-:W-:Y:S05]  /*9de0*/  BSYNC.RECONVERGENT B4 ;  /* 0x0000000000047941 */ /* 0x000fea0003800200 */
.L_x_23295:
        /* <DEDUP_REMOVED lines=9> */
.L_x_23294:
[----:B------:R-:W-:Y:S05]  /*9e80*/  BSYNC.RECONVERGENT B3 ;  /* 0x0000000000037941 */ /* 0x000fea0003800200 */
.L_x_23293:
        /* <DEDUP_REMOVED lines=17> */
.L_x_23304:
        /* <DEDUP_REMOVED lines=13> */
.L_x_23306:
[----:B------:R-:W-:Y:S05]  /*a070*/  BSYNC.RECONVERGENT B5 ;  /* 0x0000000000057941 */ /* 0x000fea0003800200 */
.L_x_23305:
        /* <DEDUP_REMOVED lines=43> */
.L_x_23303:
[----:B------:R-:W-:Y:S05]  /*a330*/  BSYNC.RECONVERGENT B4 ;  /* 0x0000000000047941 */ /* 0x000fea0003800200 */
.L_x_23302:
        /* <DEDUP_REMOVED lines=9> */
.L_x_23301:
[----:B------:R-:W-:Y:S05]  /*a3d0*/  BSYNC.RECONVERGENT B3 ;  /* 0x0000000000037941 */ /* 0x000fea0003800200 */
.L_x_23300:
        /* <DEDUP_REMOVED lines=17> */
.L_x_23311:
        /* <DEDUP_REMOVED lines=13> */
.L_x_23313:
[----:B------:R-:W-:Y:S05]  /*a5c0*/  BSYNC.RECONVERGENT B5 ;  /* 0x0000000000057941 */ /* 0x000fea0003800200 */
.L_x_23312:
        /* <DEDUP_REMOVED lines=43> */
.L_x_23310:
[----:B------:R-:W-:Y:S05]  /*a880*/  BSYNC.RECONVERGENT B4 ;  /* 0x0000000000047941 */ /* 0x000fea0003800200 */
.L_x_23309:
        /* <DEDUP_REMOVED lines=9> */
.L_x_23308:
[----:B------:R-:W-:Y:S05]  /*a920*/  BSYNC.RECONVERGENT B3 ;  /* 0x0000000000037941 */ /* 0x000fea0003800200 */
.L_x_23307:
        /* <DEDUP_REMOVED lines=17> */
.L_x_23318:
        /* <DEDUP_REMOVED lines=13> */
.L_x_23320:
[----:B------:R-:W-:Y:S05]  /*ab10*/  BSYNC.RECONVERGENT B5 ;  /* 0x0000000000057941 */ /* 0x000fea0003800200 */
.L_x_23319:
        /* <DEDUP_REMOVED lines=43> */
.L_x_23317:
[----:B------:R-:W-:Y:S05]  /*add0*/  BSYNC.RECONVERGENT B4 ;  /* 0x0000000000047941 */ /* 0x000fea0003800200 */
.L_x_23316:
        /* <DEDUP_REMOVED lines=9> */
.L_x_23315:
[----:B------:R-:W-:Y:S05]  /*ae70*/  BSYNC.RECONVERGENT B3 ;  /* 0x0000000000037941 */ /* 0x000fea0003800200 */
.L_x_23314:
        /* <DEDUP_REMOVED lines=17> */
.L_x_23325:
        /* <DEDUP_REMOVED lines=13> */
.L_x_23327:
[----:B------:R-:W-:Y:S05]  /*b060*/  BSYNC.RECONVERGENT B5 ;  /* 0x0000000000057941 */ /* 0x000fea0003800200 */
.L_x_23326:
[----:B------:R-:W-:Y:S01]  /*b070*/  IMAD.WIDE.U32 R66, R89, -0x326172a9, RZ ;  /* 0xcd9e8d5759427825 */ /* 0x000fe200078e00ff */
[----:B------:R-:W-:-:S03]  /*b080*/  LOP3.LUT R10, R9, UR7, R13, 0x96, !PT ;  /* 0x00000007090a7c12 */ /* 0x000fc6000f8e960d */
        /* <DEDUP_REMOVED lines=40> */
.L_x_23324:
[----:B------:R-:W-:Y:S05]  /*b310*/  BSYNC.RECONVERGENT B4 ;  /* 0x0000000000047941 */ /* 0x000fea0003800200 */
.L_x_23323:
        /* <DEDUP_REMOVED lines=9> */
.L_x_23322:
[----:B------:R-:W-:Y:S05]  /*b3b0*/  BSYNC.RECONVERGENT B3 ;  /* 0x0000000000037941 */ /* 0x000fea0003800200 */
.L_x_23321:
        /* <DEDUP_REMOVED lines=17> */
.L_x_23332:
        /* <DEDUP_REMOVED lines=13> */
.L_x_23334:
[----:B------:R-:W-:Y:S05]  /*b5a0*/  BSYNC.RECONVERGENT B5 ;  /* 0x0000000000057941 */ /* 0x000fea0003800200 */
.L_x_23333:
[----:B------:R-:W-:Y:S01]  /*b5b0*/  IMAD.WIDE.U32 R66, R89, -0x326172a9, RZ ;  /* 0xcd9e8d5759427825 */ /* 0x000fe200078e00ff */
[----:B------:R-:W-:Y:S02]  /*b5c0*/  LOP3.LUT R10, R9, UR7, R13, 0x96, !PT ;  /* 0x00000007090a7c12 */ /* 0x000fe4000f8e960d */
        /* <DEDUP_REMOVED lines=40> */
.L_x_23331:
[----:B------:R-:W-:Y:S05]  /*b850*/  BSYNC.RECONVERGENT B4 ;  /* 0x0000000000047941 */ /* 0x000fea0003800200 */
.L_x_23330:
        /* <DEDUP_REMOVED lines=9> */
.L_x_23329:
[----:B------:R-:W-:Y:S05]  /*b8f0*/  BSYNC.RECONVERGENT B3 ;  /* 0x0000000000037941 */ /* 0x000fea0003800200 */
.L_x_23328:
        /* <DEDUP_REMOVED lines=16> */
.L_x_23337:
        /* <DEDUP_REMOVED lines=13> */
.L_x_23339:
[----:B------:R-:W-:Y:S05]  /*bad0*/  BSYNC.RECONVERGENT B4 ;  /* 0x0000000000047941 */ /* 0x000fea0003800200 */
.L_x_23338:
[----:B0-----:R-:W-:Y:S01]  /*bae0*/  IMAD.WIDE.U32 R96, R89, -0x326172a9, RZ ;  /* 0xcd9e8d5759607825 */ /* 0x001fe200078e00ff */
        /* <DEDUP_REMOVED lines=41> */
.L_x_23336:
[----:B------:R-:W-:Y:S05]  /*bd80*/  BSYNC.RECONVERGENT B3 ;  /* 0x0000000000037941 */ /* 0x000fea0003800200 */
.L_x_23335:
        /* <DEDUP_REMOVED lines=9> */
.L_x_23280:
[----:B------:R-:W-:Y:S05]  /*be20*/  BSYNC.RECONVERGENT B2 ;  /* 0x0000000000027941 */ /* 0x000fea0003800200 */
.L_x_23229:
        /* <DEDUP_REMOVED lines=27> */
.L_x_23341:
[----:B------:R-:W-:Y:S05]  /*bfe0*/  BSYNC.RECONVERGENT B2 ;  /* 0x0000000000027941 */ /* 0x000fea0003800200 */
.L_x_23340:
[----:B------:R-:W-:Y:S01]  /*bff0*/  VIADD R93, R93, 0x20 ;  /* 0x000000205d5d7836 */ /* 0x000fe20000000000 */
[----:B------:R-:W-:-:S07]  /*c000*/  IADD3 R87, PT, PT, R87, 0x20, RZ ;  /* 0x0000002057577810 */ /* 0x000fce0007ffe0ff */
.L_x_23226:
[----:B------:R-:W-:Y:S05]  /*c010*/  BSYNC.RECONVERGENT B1 ;  /* 0x0000000000017941 */ /* 0x000fea0003800200 */
.L_x_23225:
        /* <DEDUP_REMOVED lines=9> */
.L_x_23345:
[----:B------:R-:W-:Y:S05]  /*c0b0*/  BSYNC.RECONVERGENT B2 ;  /* 0x0000000000027941 */ /* 0x000fea0003800200 */
.L_x_23344:
        /* <DEDUP_REMOVED lines=29> */
.L_x_23352:
        /* <DEDUP_REMOVED lines=13> */
.L_x_23354:
[----:B------:R-:W-:Y:S05]  /*c360*/  BSYNC.RECONVERGENT B5 ;  /* 0x0000000000057941 */ /* 0x000fea0003800200 */
.L_x_23353:
        /* <DEDUP_REMOVED lines=42> */
.L_x_23351:
[----:B------:R-:W-:Y:S05]  /*c610*/  BSYNC.RECONVERGENT B4 ;  /* 0x0000000000047941 */ /* 0x000fea0003800200 */
.L_x_23350:
        /* <DEDUP_REMOVED lines=10> */
.L_x_23349:
[----:B------:R-:W-:Y:S05]  /*c6c0*/  BSYNC.RECONVERGENT B3 ;  /* 0x0000000000037941 */ /* 0x000fea0003800200 */
.L_x_23348:
        /* <DEDUP_REMOVED lines=20> */
.L_x_23359:
        /* <DEDUP_REMOVED lines=13> */
.L_x_23361:
[----:B------:R-:W-:Y:S05]  /*c8e0*/  BSYNC.RECONVERGENT B5 ;  /* 0x0000000000057941 */ /* 0x000fea0003800200 */
.L_x_23360:
        /* <DEDUP_REMOVED lines=42> */
.L_x_23358:
[----:B------:R-:W-:Y:S05]  /*cb90*/  BSYNC.RECONVERGENT B4 ;  /* 0x0000000000047941 */ /* 0x000fea0003800200 */
.L_x_23357:
        /* <DEDUP_REMOVED lines=10> */
.L_x_23356:
[----:B------:R-:W-:Y:S05]  /*cc40*/  BSYNC.RECONVERGENT B3 ;  /* 0x0000000000037941 */ /* 0x000fea0003800200 */
.L_x_23355:
        /* <DEDUP_REMOVED lines=20> */
.L_x_23366:
        /* <DEDUP_REMOVED lines=13> */
.L_x_23368:
[----:B------:R-:W-:Y:S05]  /*ce60*/  BSYNC.RECONVERGENT B5 ;  /* 0x0000000000057941 */ /* 0x000fea0003800200 */
.L_x_23367:
        /* <DEDUP_REMOVED lines=42> */
.L_x_23365:
[----:B------:R-:W-:Y:S05]  /*d110*/  BSYNC.RECONVERGENT B4 ;  /* 0x0000000000047941 */ /* 0x000fea0003800200 */
.L_x_23364:
        /* <DEDUP_REMOVED lines=10> */
.L_x_23363:
[----:B------:R-:W-:Y:S05]  /*d1c0*/  BSYNC.RECONVERGENT B3 ;  /* 0x0000000000037941 */ /* 0x000fea0003800200 */
.L_x_23362:
        /* <DEDUP_REMOVED lines=20> */
.L_x_23373:
        /* <DEDUP_REMOVED lines=13> */
.L_x_23375:
[----:B------:R-:W-:Y:S05]  /*d3e0*/  BSYNC.RECONVERGENT B5 ;  /* 0x0000000000057941 */ /* 0x000fea0003800200 */
.L_x_23374:
        /* <DEDUP_REMOVED lines=42> */
.L_x_23372:
[----:B------:R-:W-:Y:S05]  /*d690*/  BSYNC.RECONVERGENT B4 ;  /* 0x0000000000047941 */ /* 0x000fea0003800200 */
.L_x_23371:
        /* <DEDUP_REMOVED lines=10> */
.L_x_23370:
[----:B------:R-:W-:Y:S05]  /*d740*/  BSYNC.RECONVERGENT B3 ;  /* 0x0000000000037941 */ /* 0x000fea0003800200 */
.L_x_23369:
        /* <DEDUP_REMOVED lines=20> */
.L_x_23380:
        /* <DEDUP_REMOVED lines=13> */
.L_x_23382:
[----:B------:R-:W-:Y:S05]  /*d960*/  BSYNC.RECONVERGENT B5 ;  /* 0x0000000000057941 */ /* 0x000fea0003800200 */
.L_x_23381:
        /* <DEDUP_REMOVED lines=42> */
.L_x_23379:
[----:B------:R-:W-:Y:S05]  /*dc10*/  BSYNC.RECONVERGENT B4 ;  /* 0x0000000000047941 */ /* 0x000fea0003800200 */
.L_x_23378:
        /* <DEDUP_REMOVED lines=10> */
.L_x_23377:
[----:B------:R-:W-:Y:S05]  /*dcc0*/  BSYNC.RECONVERGENT B3 ;  /* 0x0000000000037941 */ /* 0x000fea0003800200 */
.L_x_23376:
        /* <DEDUP_REMOVED lines=20> */
.L_x_23387:
        /* <DEDUP_REMOVED lines=13> */
.L_x_23389:
[----:B------:R-:W-:Y:S05]  /*dee0*/  BSYNC.RECONVERGENT B5 ;  /* 0x0000000000057941 */ /* 0x000fea0003800200 */
.L_x_23388:
        /* <DEDUP_REMOVED lines=42> */
.L_x_23386:
[----:B------:R-:W-:Y:S05]  /*e190*/  BSYNC.RECONVERGENT B4 ;  /* 0x0000000000047941 */ /* 0x000fea0003800200 */
.L_x_23385:
        /* <DEDUP_REMOVED lines=10> */
.L_x_23384:
[----:B------:R-:W-:Y:S05]  /*e240*/  BSYNC.RECONVERGENT B3 ;  /* 0x0000000000037941 */ /* 0x000fea0003800200 */
.L_x_23383:
        /* <DEDUP_REMOVED lines=20> */
.L_x_23394:
        /* <DEDUP_REMOVED lines=13> */
.L_x_23396:
[----:B------:R-:W-:Y:S05]  /*e460*/  BSYNC.RECONVERGENT B5 ;  /* 0x0000000000057941 */ /* 0x000fea0003800200 */
.L_x_23395:
        /* <DEDUP_REMOVED lines=42> */
.L_x_23393:
[----:B------:R-:W-:Y:S05]  /*e710*/  BSYNC.RECONVERGENT B4 ;  /* 0x0000000000047941 */ /* 0x000fea0003800200 */
.L_x_23392:
        /* <DEDUP_REMOVED lines=10> */
.L_x_23391:
[----:B------:R-:W-:Y:S05]  /*e7c0*/  BSYNC.RECONVERGENT B3 ;  /* 0x0000000000037941 */ /* 0x000fea0003800200 */
.L_x_23390:
        /* <DEDUP_REMOVED lines=19> */
.L_x_23400:
        /* <DEDUP_REMOVED lines=13> */
.L_x_23402:
[----:B------:R-:W-:Y:S05]  /*e9d0*/  BSYNC.RECONVERGENT B4 ;  /* 0x0000000000047941 */ /* 0x000fea0003800200 */
.L_x_23401:
        /* <DEDUP_REMOVED lines=42> */
.L_x_23399:
[----:B------:R-:W-:Y:S05]  /*ec80*/  BSYNC.RECONVERGENT B3 ;  /* 0x0000000000037941 */ /* 0x000fea0003800200 */
.L_x_23398:
        /* <DEDUP_REMOVED lines=11> */
.L_x_23347:
        /* <DEDUP_REMOVED lines=21> */
.L_x_23407:
        /* <DEDUP_REMOVED lines=13> */
.L_x_23409:
[----:B------:R-:W-:Y:S05]  /*ef60*/  BSYNC.RECONVERGENT B5 ;  /* 0x0000000000057941 */ /* 0x000fea0003800200 */
.L_x_23408:
        /* <DEDUP_REMOVED lines=42> */
.L_x_23406:
[----:B------:R-:W-:Y:S05]  /*f210*/  BSYNC.RECONVERGENT B4 ;  /* 0x0000000000047941 */ /* 0x000fea0003800200 */
.L_x_23405:
        /* <DEDUP_REMOVED lines=9> */
.L_x_23404:
[----:B------:R-:W-:Y:S05]  /*f2b0*/  BSYNC.RECONVERGENT B3 ;  /* 0x0000000000037941 */ /* 0x000fea0003800200 */
.L_x_23403:
        /* <DEDUP_REMOVED lines=17> */
.L_x_23414:
        /* <DEDUP_REMOVED lines=13> */
.L_x_23416:
[----:B------:R-:W-:Y:S05]  /*f4a0*/  BSYNC.RECONVERGENT B5 ;  /* 0x0000000000057941 */ /* 0x000fea0003800200 */
.L_x_23415:
        /* <DEDUP_REMOVED lines=43> */
.L_x_23413:
[----:B------:R-:W-:Y:S05]  /*f760*/  BSYNC.RECONVERGENT B4 ;  /* 0x0000000000047941 */ /* 0x000fea0003800200 */
.L_x_23412:
        /* <DEDUP_REMOVED lines=9> */
.L_x_23411:
[----:B------:R-:W-:Y:S05]  /*f800*/  BSYNC.RECONVERGENT B3 ;  /* 0x0000000000037941 */ /* 0x000fea0003800200 */
.L_x_23410:
        /* <DEDUP_REMOVED lines=17> */
.L_x_23421:
        /* <DEDUP_REMOVED lines=13> */
.L_x_23423:
[----:B------:R-:W-:Y:S05]  /*f9f0*/  BSYNC.RECONVERGENT B5 ;  /* 0x0000000000057941 */ /* 0x000fea0003800200 */
.L_x_23422:
        /* <DEDUP_REMOVED lines=43> */
.L_x_23420:
[----:B------:R-:W-:Y:S05]  /*fcb0*/  BSYNC.RECONVERGENT B4 ;  /* 0x0000000000047941 */ /* 0x000fea0003800200 */
.L_x_23419:
        /* <DEDUP_REMOVED lines=9> */
.L_x_23418:
[----:B------:R-:W-:Y:S05]  /*fd50*/  BSYNC.RECONVERGENT B3 ;  /* 0x0000000000037941 */ /* 0x000fea0003800200 */
.L_x_23417:
        /* <DEDUP_REMOVED lines=17> */
.L_x_23428:
        /* <DEDUP_REMOVED lines=13> */
.L_x_23430:
[----:B------:R-:W-:Y:S05]  /*ff40*/  BSYNC.RECONVERGENT B5 ;  /* 0x0000000000057941 */ /* 0x000fea0003800200 */
.L_x_23429:
        /* <DEDUP_REMOVED lines=43> */
.L_x_23427:
[----:B------:R-:W-:Y:S05]  /*10200*/  BSYNC.RECONVERGENT B4 ;  /* 0x0000000000047941 */ /* 0x000fea0003800200 */
.L_x_23426:
        /* <DEDUP_REMOVED lines=9> */
.L_x_23425:
[----:B------:R-:W-:Y:S05]  /*102a0*/  BSYNC.RECONVERGENT B3 ;  /* 0x0000000000037941 */ /* 0x000fea0003800200 */
.L_x_23424:
        /* <DEDUP_REMOVED lines=17> */
.L_x_23435:
        /* <DEDUP_REMOVED lines=13> */
.L_x_23437:
[----:B------:R-:W-:Y:S05]  /*10490*/  BSYNC.RECONVERGENT B5 ;  /* 0x0000000000057941 */ /* 0x000fea0003800200 */
.L_x_23436:
        /* <DEDUP_REMOVED lines=43> */
.L_x_23434:
[----:B------:R-:W-:Y:S05]  /*10750*/  BSYNC.RECONVERGENT B4 ;  /* 0x0000000000047941 */ /* 0x000fea0003800200 */
.L_x_23433:
        /* <DEDUP_REMOVED lines=9> */
.L_x_23432:
[----:B------:R-:W-:Y:S05]  /*107f0*/  BSYNC.RECONVERGENT B3 ;  /* 0x0000000000037941 */ /* 0x000fea0003800200 */
.L_x_23431:
        /* <DEDUP_REMOVED lines=17> */
.L_x_23442:
        /* <DEDUP_REMOVED lines=13> */
.L_x_23444:
[----:B------:R-:W-:Y:S05]  /*109e0*/  BSYNC.RECONVERGENT B5 ;  /* 0x0000000000057941 */ /* 0x000fea0003800200 */
.L_x_23443:
        /* <DEDUP_REMOVED lines=42> */
.L_x_23441:
[----:B------:R-:W-:Y:S05]  /*10c90*/  BSYNC.RECONVERGENT B4 ;  /* 0x0000000000047941 */ /* 0x000fea0003800200 */
.L_x_23440:
        /* <DEDUP_REMOVED lines=9> */
.L_x_23439:
[----:B------:R-:W-:Y:S05]  /*10d30*/  BSYNC.RECONVERGENT B3 ;  /* 0x0000000000037941 */ /* 0x000fea0003800200 */
.L_x_23438:
        /* <DEDUP_REMOVED lines=17> */
.L_x_23449:
        /* <DEDUP_REMOVED lines=13> */
.L_x_23451:
[----:B------:R-:W-:Y:S05]  /*10f20*/  BSYNC.RECONVERGENT B5 ;  /* 0x0000000000057941 */ /* 0x000fea0003800200 */
.L_x_23450:
        /* <DEDUP_REMOVED lines=42> */
.L_x_23448:
[----:B------:R-:W-:Y:S05]  /*111d0*/  BSYNC.RECONVERGENT B4 ;  /* 0x0000000000047941 */ /* 0x000fea0003800200 */
.L_x_23447:
        /* <DEDUP_REMOVED lines=9> */
.L_x_23446:
[----:B------:R-:W-:Y:S05]  /*11270*/  BSYNC.RECONVERGENT B3 ;  /* 0x0000000000037941 */ /* 0x000fea0003800200 */
.L_x_23445:
        /* <DEDUP_REMOVED lines=16> */
.L_x_23454:
        /* <DEDUP_REMOVED lines=13> */
.L_x_23456:
[----:B------:R-:W-:Y:S05]  /*11450*/  BSYNC.RECONVERGENT B4 ;  /* 0x0000000000047941 */ /* 0x000fea0003800200 */
.L_x_23455:
        /* <DEDUP_REMOVED lines=42> */
.L_x_23453:
[----:B------:R-:W-:Y:S05]  /*11700*/  BSYNC.RECONVERGENT B3 ;  /* 0x0000000000037941 */ /* 0x000fea0003800200 */
.L_x_23452:
        /* <DEDUP_REMOVED lines=9> */
.L_x_23397:
[----:B------:R-:W-:Y:S05]  /*117a0*/  BSYNC.RECONVERGENT B2 ;  /* 0x0000000000027941 */ /* 0x000fea0003800200 */
.L_x_23346:
        /* <DEDUP_REMOVED lines=27> */
.L_x_23458:
[----:B------:R-:W-:Y:S05]  /*11960*/  BSYNC.RECONVERGENT B2 ;  /* 0x0000000000027941 */ /* 0x000fea0003800200 */
.L_x_23457:
[----:B------:R-:W-:Y:S01]  /*11970*/  VIADD R93, R93, 0x20 ;  /* 0x000000205d5d7836 */ /* 0x000fe20000000000 */
[----:B------:R-:W-:-:S07]  /*11980*/  IADD3 R87, PT, PT, R87, 0x20, RZ ;  /* 0x0000002057577810 */ /* 0x000fce0007ffe0ff */
.L_x_23343:
[----:B------:R-:W-:Y:S05]  /*11990*/  BSYNC.RECONVERGENT B1 ;  /* 0x0000000000017941 */ /* 0x000fea0003800200 */
.L_x_23342:
        /* <DEDUP_REMOVED lines=8> */
.L_x_23462:
[----:B------:R-:W-:Y:S05]  /*11a20*/  BSYNC.RECONVERGENT B2 ;  /* 0x0000000000027941 */ /* 0x000fea0003800200 */
.L_x_23461:
[----:B------:R-:W-:Y:S01]  /*11a30*/  UISETP.NE.U32.AND UP0, UPT, UR4, URZ, UPT ;  /* 0x000000ff0400728c */ /* 0x000fe2000bf05070 */
[----:B------:R-:W-:Y:S03]  /*11a40*/  BSSY.RECONVERGENT B2, `(.L_x_23463) ;  /* 0x0000574000027945 */ /* 0x000fe60003800200 */
[----:B------:R-:W-:-:S09]  /*11a50*/  UISETP.NE.AND.EX UP0, UPT, UR5, URZ, UPT, UP0 ;  /* 0x000000ff0500728c */ /* 0x000fd2000bf05300 */
[----:B------:R-:W-:Y:S05]  /*11a60*/  BRA.U !UP0, `(.L_x_23464) ;  /* 0x0000002d08107547 */ /* 0x000fea000b800000 */
[----:B-1----:R-:W1:Y:S02]  /*11a70*/  LDC.64 R94, c[0x0][0x3a0] ;  /* 0x0000e800ff5e7b82 */ /* 0x002e640000000a00 */
[----:B-1----:R-:W-:-:S05]  /*11a80*/  IMAD.WIDE.U32 R94, R93, 0x20, R94 ;  /* 0x000000205d5e7825 */ /* 0x002fca00078e005e */
[----:B------:R1:W5:Y:S04]  /*11a90*/  LDG.E.128 R76, desc[UR8][R94.64] ;  /* 0x000000085e4c7981 */ /* 0x000368000c1e1d00 */
[----:B------:R1:W5:Y:S01]  /*11aa0*/  LDG.E.128 R80, desc[UR8][R94.64+0x10] ;  /* 0x000010085e507981 */ /* 0x000362000c1e1d00 */
[----:B------:R-:W-:Y:S01]  /*11ab0*/  ISETP.GT.AND P3, PT, R84, RZ, PT ;  /* 0x000000ff5400720c */ /* 0x000fe20003f64270 */
[----:B------:R-:W-:-:S12]  /*11ac0*/  BSSY.RECONVERGENT B3, `(.L_x_23465) ;  /* 0x0000057000037945 */ /* 0x000fd80003800200 */
[----:B------:R-:W-:Y:S01]  /*11ad0*/  @!P3 IMAD.MOV.U32 R84, RZ, RZ, R12 ;  /* 0x000000ffff54b224 */ /* 0x000fe200078e000c */
[----:B0-----:R-:W-:Y:S01]  /*11ae0*/  @!P3 MOV R96, R11 ;  /* 0x0000000b0060b202 */ /* 0x001fe20000000f00 */
[----:B-1----:R-:W-:Y:S06]  /*11af0*/  @!P3 BRA `(.L_x_23466) ;  /* 0x00000004004cb947 */ /* 0x002fec0003800000 */
        /* <DEDUP_REMOVED lines=16> */
.L_x_23469:
        /* <DEDUP_REMOVED lines=13> */
.L_x_23471:
[----:B------:R-:W-:Y:S05]  /*11cd0*/  BSYNC.RECONVERGENT B5 ;  /* 0x0000000000057941 */ /* 0x000fea0003800200 */
.L_x_23470:
        /* <DEDUP_REMOVED lines=42> */
.L_x_23468:
[----:B------:R-:W-:Y:S05]  /*11f80*/  BSYNC.RECONVERGENT B4 ;  /* 0x0000000000047941 */ /* 0x000fea0003800200 */
.L_x_23467:
        /* <DEDUP_REMOVED lines=10> */
.L_x_23466:
[----:B------:R-:W-:Y:S05]  /*12030*/  BSYNC.RECONVERGENT B3 ;  /* 0x0000000000037941 */ /* 0x000fea0003800200 */
.L_x_23465:
        /* <DEDUP_REMOVED lines=20> */
.L_x_23476:
        /* <DEDUP_REMOVED lines=13> */
.L_x_23478:
[----:B------:R-:W-:Y:S05]  /*12250*/  BSYNC.RECONVERGENT B5 ;  /* 0x0000000000057941 */ /* 0x000fea0003800200 */
.L_x_23477:
        /* <DEDUP_REMOVED lines=42> */
.L_x_23475:
[----:B------:R-:W-:Y:S05]  /*12500*/  BSYNC.RECONVERGENT B4 ;  /* 0x0000000000047941 */ /* 0x000fea0003800200 */
.L_x_23474:
        /* <DEDUP_REMOVED lines=10> */
.L_x_23473:
[----:B------:R-:W-:Y:S05]  /*125b0*/  BSYNC.RECONVERGENT B3 ;  /* 0x0000000000037941 */ /* 0x000fea0003800200 */
.L_x_23472:
        /* <DEDUP_REMOVED lines=20> */
.L_x_23483:
        /* <DEDUP_REMOVED lines=13> */
.L_x_23485:
[----:B------:R-:W-:Y:S05]  /*127d0*/  BSYNC.RECONVERGENT B5 ;  /* 0x0000000000057941 */ /* 0x000fea0003800200 */
.L_x_23484:
        /* <DEDUP_REMOVED lines=42> */
.L_x_23482:
[----:B------:R-:W-:Y:S05]  /*12a80*/  BSYNC.RECONVERGENT B4 ;  /* 0x0000000000047941 */ /* 0x000fea0003800200 */
.L_x_23481:
        /* <DEDUP_REMOVED lines=10> */
.L_x_23480:
[----:B------:R-:W-:Y:S05]  /*12b30*/  BSYNC.RECONVERGENT B3 ;  /* 0x0000000000037941 */ /* 0x000fea0003800200 */
.L_x_23479:
        /* <DEDUP_REMOVED lines=20> */
.L_x_23490:
        /* <DEDUP_REMOVED lines=13> */
.L_x_23492:
[----:B------:R-:W-:Y:S05]  /*12d50*/  BSYNC.RECONVERGENT B5 ;  /* 0x0000000000057941 */ /* 0x000fea0003800200 */
.L_x_23491:
        /* <DEDUP_REMOVED lines=42> */
.L_x_23489:
[----:B------:R-:W-:Y:S05]  /*13000*/  BSYNC.RECONVERGENT B4 ;  /* 0x0000000000047941 */ /* 0x000fea0003800200 */
.L_x_23488:
        /* <DEDUP_REMOVED lines=10> */
.L_x_23487:
[----:B------:R-:W-:Y:S05]  /*130b0*/  BSYNC.RECONVERGENT B3 ;  /* 0x0000000000037941 */ /* 0x000fea0003800200 */
.L_x_23486:
        /* <DEDUP_REMOVED lines=20> */
.L_x_23497:
        /* <DEDUP_REMOVED lines=13> */
.L_x_23499:
[----:B------:R-:W-:Y:S05]  /*132d0*/  BSYNC.RECONVERGENT B5 ;  /* 0x0000000000057941 */ /* 0x000fea0003800200 */
.L_x_23498:
        /* <DEDUP_REMOVED lines=42> */
.L_x_23496:
[----:B------:R-:W-:Y:S05]  /*13580*/  BSYNC.RECONVERGENT B4 ;  /* 0x0000000000047941 */ /* 0x000fea0003800200 */
.L_x_23495:
        /* <DEDUP_REMOVED lines=10> */
.L_x_23494:
[----:B------:R-:W-:Y:S05]  /*13630*/  BSYNC.RECONVERGENT B3 ;  /* 0x0000000000037941 */ /* 0x000fea0003800200 */
.L_x_23493:
        /* <DEDUP_REMOVED lines=20> */
.L_x_23504:
        /* <DEDUP_REMOVED lines=13> */
.L_x_23506:
[----:B------:R-:W-:Y:S05]  /*13850*/  BSYNC.RECONVERGENT B5 ;  /* 0x0000000000057941 */ /* 0x000fea0003800200 */
.L_x_23505:
        /* <DEDUP_REMOVED lines=42> */
.L_x_23503:
[----:B------:R-:W-:Y:S05]  /*13b00*/  BSYNC.RECONVERGENT B4 ;  /* 0x0000000000047941 */ /* 0x000fea0003800200 */
.L_x_23502:
        /* <DEDUP_REMOVED lines=10> */
.L_x_23501:
[----:B------:R-:W-:Y:S05]  /*13bb0*/  BSYNC.RECONVERGENT B3 ;  /* 0x0000000000037941 */ /* 0x000fea0003800200 */
.L_x_23500:
        /* <DEDUP_REMOVED lines=20> */
.L_x_23511:
        /* <DEDUP_REMOVED lines=13> */
.L_x_23513:
[----:B------:R-:W-:Y:S05]  /*13dd0*/  BSYNC.RECONVERGENT B5 ;  /* 0x0000000000057941 */ /* 0x000fea0003800200 */
.L_x_23512:
        /* <DEDUP_REMOVED lines=42> */
.L_x_23510:
[----:B------:R-:W-:Y:S05]  /*14080*/  BSYNC.RECONVERGENT B4 ;  /* 0x0000000000047941 */ /* 0x000fea0003800200 */
.L_x_23509:
        /* <DEDUP_REMOVED lines=10> */
.L_x_23508:
[----:B------:R-:W-:Y:S05]  /*14130*/  BSYNC.RECONVERGENT B3 ;  /* 0x0000000000037941 */ /* 0x000fea0003800200 */
.L_x_23507:
        /* <DEDUP_REMOVED lines=19> */
.L_x_23517:
        /* <DEDUP_REMOVED lines=13> */
.L_x_23519:
[----:B------:R-:W-:Y:S05]  /*14340*/  BSYNC.RECONVERGENT B4 ;  /* 0x0000000000047941 */ /* 0x000fea0003800200 */
.L_x_23518:
        /* <DEDUP_REMOVED lines=42> */
.L_x_23516:
[----:B------:R-:W-:Y:S05]  /*145f0*/  BSYNC.RECONVERGENT B3 ;  /* 0x0000000000037941 */ /* 0x000fea0003800200 */
.L_x_23515:
        /* <DEDUP_REMOVED lines=11> */
.L_x_23464:
        /* <DEDUP_REMOVED lines=21> */
.L_x_23524:
        /* <DEDUP_REMOVED lines=13> */
.L_x_23526:
[----:B------:R-:W-:Y:S05]  /*148d0*/  BSYNC.RECONVERGENT B5 ;  /* 0x0000000000057941 */ /* 0x000fea0003800200 */
.L_x_23525:
        /* <DEDUP_REMOVED lines=43> */
.L_x_23523:
[----:B------:R-:W-:Y:S05]  /*14b90*/  BSYNC.RECONVERGENT B4 ;  /* 0x0000000000047941 */ /* 0x000fea0003800200 */
.L_x_23522:
        /* <DEDUP_REMOVED lines=9> */
.L_x_23521:
[----:B------:R-:W-:Y:S05]  /*14c30*/  BSYNC.RECONVERGENT B3 ;  /* 0x0000000000037941 */ /* 0x000fea0003800200 */
.L_x_23520:
        /* <DEDUP_REMOVED lines=17> */
.L_x_23531:
        /* <DEDUP_REMOVED lines=13> */
.L_x_23533:
[----:B------:R-:W-:Y:S05]  /*14e20*/  BSYNC.RECONVERGENT B5 ;  /* 0x0000000000057941 */ /* 0x000fea0003800200 */
.L_x_23532:
        /* <DEDUP_REMOVED lines=43> */
.L_x_23530:
[----:B------:R-:W-:Y:S05]  /*150e0*/  BSYNC.RECONVERGENT B4 ;  /* 0x0000000000047941 */ /* 0x000fea0003800200 */
.L_x_23529:
        /* <DEDUP_REMOVED lines=9> */
.L_x_23528:
[----:B------:R-:W-:Y:S05]  /*15180*/  BSYNC.RECONVERGENT B3 ;  /* 0x0000000000037941 */ /* 0x000fea0003800200 */
.L_x_23527:
        /* <DEDUP_REMOVED lines=17> */
.L_x_23538:
        /* <DEDUP_REMOVED lines=13> */
.L_x_23540:
[----:B------:R-:W-:Y:S05]  /*15370*/  BSYNC.RECONVERGENT B5 ;  /* 0x0000000000057941 */ /* 0x000fea0003800200 */
.L_x_23539:
        /* <DEDUP_REMOVED lines=43> */
.L_x_23537:
[----:B------:R-:W-:Y:S05]  /*15630*/  BSYNC.RECONVERGENT B4 ;  /* 0x0000000000047941 */ /* 0x000fea0003800200 */
.L_x_23536:
        /* <DEDUP_REMOVED lines=9> */
.L_x_23535:
[----:B------:R-:W-:Y:S05]  /*156d0*/  BSYNC.RECONVERGENT B3 ;  /* 0x0000000000037941 */ /* 0x000fea0003800200 */
.L_x_23534:
        /* <DEDUP_REMOVED lines=17> */
.L_x_23545:
        /* <DEDUP_REMOVED lines=13> */
.L_x_23547:
[----:B------:R-:W-:Y:S05]  /*158c0*/  BSYNC.RECONVERGENT B5 ;  /* 0x0000000000057941 */ /* 0x000fea0003800200 */
.L_x_23546:
        /* <DEDUP_REMOVED lines=43> */
.L_x_23544:
[----:B------:R-:W-:Y:S05]  /*15b80*/  BSYNC.RECONVERGENT B4 ;  /* 0x0000000000047941 */ /* 0x000fea0003800200 */
.L_x_23543:
        /* <DEDUP_REMOVED lines=9> */
.L_x_23542:
[----:B------:R-:W-:Y:S05]  /*15c20*/  BSYNC.RECONVERGENT B3 ;  /* 0x0000000000037941 */ /* 0x000fea0003800200 */
.L_x_23541:
        /* <DEDUP_REMOVED lines=17> */
.L_x_23552:
        /* <DEDUP_REMOVED lines=13> */
.L_x_23554:
[----:B------:R-:W-:Y:S05]  /*15e10*/  BSYNC.RECONVERGENT B5 ;  /* 0x0000000000057941 */ /* 0x000fea0003800200 */
.L_x_23553:
        /* <DEDUP_REMOVED lines=43> */
.L_x_23551:
[----:B------:R-:W-:Y:S05]  /*160d0*/  BSYNC.RECONVERGENT B4 ;  /* 0x0000000000047941 */ /* 0x000fea0003800200 */
.L_x_23550:
        /* <DEDUP_REMOVED lines=9> */
.L_x_23549:
[----:B------:R-:W-:Y:S05]  /*16170*/  BSYNC.RECONVERGENT B3 ;  /* 0x0000000000037941 */ /* 0x000fea0003800200 */
.L_x_23548:
        /* <DEDUP_REMOVED lines=17> */
.L_x_23559:
        /* <DEDUP_REMOVED lines=13> */
.L_x_23561:
[----:B------:R-:W-:Y:S05]  /*16360*/  BSYNC.RECONVERGENT B5 ;  /* 0x0000000000057941 */ /* 0x000fea0003800200 */
.L_x_23560:
[----:B------:R-:W-:Y:S01]  /*16370*/  IMAD.WIDE.U32 R12, R89, -0x326172a9, RZ ;  /* 0xcd9e8d57590c7825 */ /* 0x000fe200078e00ff */
[----:B-1----:R-:W-:-:S03]  /*16380*/  LOP3.LUT R94, R9, UR7, R11, 0x96, !PT ;  /* 0x00000007095e7c12 */ /* 0x002fc6000f8e960b */
        /* <DEDUP_REMOVED lines=41> */
.L_x_23558:
[----:B------:R-:W-:Y:S05]  /*16620*/  BSYNC.RECONVERGENT B4 ;  /* 0x0000000000047941 */ /* 0x000fea0003800200 */
.L_x_23557:
        /* <DEDUP_REMOVED lines=9> */
.L_x_23556:
[----:B------:R-:W-:Y:S05]  /*166c0*/  BSYNC.RECONVERGENT B3 ;  /* 0x0000000000037941 */ /* 0x000fea0003800200 */
.L_x_23555:
        /* <DEDUP_REMOVED lines=17> */
.L_x_23566:
        /* <DEDUP_REMOVED lines=13> */
.L_x_23568:
[----:B------:R-:W-:Y:S05]  /*168b0*/  BSYNC.RECONVERGENT B5 ;  /* 0x0000000000057941 */ /* 0x000fea0003800200 */
.L_x_23567:
        /* <DEDUP_REMOVED lines=43> */
.L_x_23565:
[----:B------:R-:W-:Y:S05]  /*16b70*/  BSYNC.RECONVERGENT B4 ;  /* 0x0000000000047941 */ /* 0x000fea0003800200 */
.L_x_23564:
        /* <DEDUP_REMOVED lines=9> */
.L_x_23563:
[----:B------:R-:W-:Y:S05]  /*16c10*/  BSYNC.RECONVERGENT B3 ;  /* 0x0000000000037941 */ /* 0x000fea0003800200 */
.L_x_23562:
        /* <DEDUP_REMOVED lines=20> */
.L_x_23571:
        /* <DEDUP_REMOVED lines=13> */
.L_x_23573:
[----:B------:R-:W-:Y:S05]  /*16e30*/  BSYNC.RECONVERGENT B4 ;  /* 0x0000000000047941 */ /* 0x000fea0003800200 */
.L_x_23572:
        /* <DEDUP_REMOVED lines=42> */
.L_x_23570:
[----:B------:R-:W-:Y:S05]  /*170e0*/  BSYNC.RECONVERGENT B3 ;  /* 0x0000000000037941 */ /* 0x000fea0003800200 */
.L_x_23569:
        /* <DEDUP_REMOVED lines=9> */
.L_x_23514:
[----:B------:R-:W-:Y:S05]  /*17180*/  BSYNC.RECONVERGENT B2 ;  /* 0x0000000000027941 */ /* 0x000fea0003800200 */
.L_x_23463:
        /* <DEDUP_REMOVED lines=20> */
[----:B-1----:R-:W-:Y:S01]  /*172d0*/  IMAD.WIDE.U32 R94, R87, 0x8, R94 ;  /* 0x00000008575e7825 */ /* 0x002fe200078e005e */
[----:B------:R-:W-:Y:S02]  /*172e0*/  LOP3.LUT R103, R96, R98, R100, 0xfe, !PT ;  /* 0x0000006260677212 */ /* 0x000fe400078efe64 */
[----:B------:R-:W-:Y:S02]  /*172f0*/  LOP3.LUT R97, R93, R97, RZ, 0xfc, !PT ;  /* 0x000000615d617212 */ /* 0x000fe400078efcff */
[----:B------:R-:W-:-:S05]  /*17300*/  LOP3.LUT R96, R103, 0xff, R8, 0xf8, !PT ;  /* 0x000000ff67607812 */ /* 0x000fca00078ef808 */
[----:B------:R3:W-:Y:S02]  /*17310*/  STG.E.64 desc[UR8][R94.64], R96 ;  /* 0x000000605e007986 */ /* 0x0007e4000c101b08 */
.L_x_23460:
[----:B------:R-:W-:Y:S05]  /*17320*/  BSYNC.RECONVERGENT B1 ;  /* 0x0000000000017941 */ /* 0x000fea0003800200 */
.L_x_23459:
        /* <DEDUP_REMOVED lines=125> */
.L_x_23595:
        /* <DEDUP_REMOVED lines=72> */
.L_x_23578:
[----:B------:R-:W-:Y:S05]  /*17f80*/  BSYNC.RECONVERGENT B2 ;  /* 0x0000000000027941 */ /* 0x000fea0003800200 */
.L_x_23577:
        /* <DEDUP_REMOVED lines=51> */
.L_x_23580:
[----:B------:R-:W-:Y:S05]  /*182c0*/  BSYNC.RECONVERGENT B2 ;  /* 0x0000000000027941 */ /* 0x000fea0003800200 */
.L_x_23579:
        /* <DEDUP_REMOVED lines=51> */
.L_x_23582:
[----:B------:R-:W-:Y:S05]  /*18600*/  BSYNC.RECONVERGENT B2 ;  /* 0x0000000000027941 */ /* 0x000fea0003800200 */
.L_x_23581:
        /* <DEDUP_REMOVED lines=48> */
.L_x_23576:
[----:B------:R-:W-:Y:S05]  /*18910*/  BSYNC.RECONVERGENT B1 ;  /* 0x0000000000017941 */ /* 0x000fea0003800200 */
.L_x_23575:
[----:B0123--:R-:W0:Y:S02]  /*18920*/  LDC.64 R84, c[0x0][0x380] ;  /* 0x0000e000ff547b82 */ /* 0x00fe240000000a00 */
[----:B0-----:R-:W-:-:S05]  /*18930*/  IMAD R91, R84, 0x4, R91 ;  /* 0x00000004545b7824 */ /* 0x001fca00078e025b */
[----:B------:R-:W-:-:S13]  /*18940*/  ISETP.GE.AND P0, PT, R91, R85, PT ;  /* 0x000000555b00720c */ /* 0x000fda0003f06270 */
[----:B------:R-:W-:Y:S05]  /*18950*/  @!P0 BRA `(.L_x_23583) ;  /* 0xfffffe8000ac8947 */ /* 0x000fea000383ffff */
[----:B------:R-:W-:Y:S05]  /*18960*/  BSYNC B0 ;  /* 0x0000000000007941 */ /* 0x000fea0003800000 */
.L_x_23107:
[----:B------:R-:W-:Y:S05]  /*18970*/  EXIT ;  /* 0x000000000000794d */ /* 0x000fea0003800000 */
.L_x_23574:
        /* <DEDUP_REMOVED lines=8> */
.L_x_23585:
[----:B------:R-:W-:Y:S05]  /*18a00*/  BSYNC B1 ;  /* 0x0000000000017941 */ /* 0x000fea0003800000 */
.L_x_23584:
        /* <DEDUP_REMOVED lines=9> */
.L_x_23586:
[----:B------:R-:W-:Y:S02]  /*18aa0*/  IMAD.MOV.U32 R100, RZ, RZ, 0x4 ;  /* 0x00000004ff647424 */ /* 0x000fe400078e00ff */
[----:B------:R-:W-:-:S04]  /*18ab0*/  IMAD.MOV.U32 R93, RZ, RZ, R99 ;  /* 0x000000ffff5d7224 */ /* 0x000fc800078e0063 */
[----:B------:R-:W-:-:S05]  /*18ac0*/  FADD.FTZ R95, R94, R93 ;  /* 0x0000005d5e5f7221 */ /* 0x000fca0000010000 */
[----:B------:R-:W-:-:S07]  /*18ad0*/  MOV R101, R95 ;  /* 0x0000005f00657202 */ /* 0x000fce0000000f00 */
[----:B------:R-:W-:Y:S05]  /*18ae0*/  WARPSYNC.COLLECTIVE R98, `(.L_x_23587) ;  /* 0x0000000062087348 */ /* 0x000fea0003c00000 */
[----:B------:R0:W1:Y:S02]  /*18af0*/  SHFL.BFLY P6, R99, R101, R100, R103 ;  /* 0x0c00006465637389 */ /* 0x00006400000c0067 */
[----:B01----:R-:W-:Y:S05]  /*18b00*/  ENDCOLLECTIVE ;  /* 0x000000000000791b */ /* 0x003fea0003800000 */
.L_x_23587:
[----:B------:R-:W-:Y:S01]  /*18b10*/  HFMA2 R100, -RZ, RZ, 0, 4.76837158203125e-07 ;  /* 0x00000008ff647431 */ /* 0x000fe200000001ff */
[----:B------:R-:W-:-:S05]  /*18b20*/  MOV R84, R99 ;  /* 0x0000006300547202 */ /* 0x000fca0000000f00 */
[----:B------:R-:W-:-:S04]  /*18b30*/  FADD.FTZ R96, R95, R84 ;  /* 0x000000545f607221 */ /* 0x000fc80000010000 */
[----:B------:R-:W-:-:S07]  /*18b40*/  IMAD.MOV.U32 R101, RZ, RZ, R96 ;  /* 0x000000ffff657224 */ /* 0x000fce00078e0060 */
[----:B------:R-:W-:Y:S05]  /*18b50*/  WARPSYNC.COLLECTIVE R98, `(.L_x_23588) ;  /* 0x0000000062087348 */ /* 0x000fea0003c00000 */
[----:B------:R0:W1:Y:S02]  /*18b60*/  SHFL.BFLY P6, R99, R101, R100, R103 ;  /* 0x0c00006465637389 */ /* 0x00006400000c0067 */
[----:B01----:R-:W-:Y:S05]  /*18b70*/  ENDCOLLECTIVE ;  /* 0x000000000000791b */ /* 0x003fea0003800000 */
.L_x_23588:
        /* <DEDUP_REMOVED lines=8> */
.L_x_23589:
        /* <DEDUP_REMOVED lines=73> */
.L_x_23590:
[----:B------:R-:W-:Y:S02]  /*19090*/  IMAD.MOV.U32 R100, RZ, RZ, 0x2 ;  /* 0x00000002ff647424 */ /* 0x000fe400078e00ff */
[----:B------:R-:W-:-:S04]  /*190a0*/  IMAD.MOV.U32 R95, RZ, RZ, R99 ;  /* 0x000000ffff5f7224 */ /* 0x000fc800078e0063 */
[----:B------:R-:W-:-:S05]  /*190b0*/  FADD.FTZ R95, R84, R95 ;  /* 0x0000005f545f7221 */ /* 0x000fca0000010000 */
[----:B------:R-:W-:-:S07]  /*190c0*/  MOV R101, R95 ;  /* 0x0000005f00657202 */ /* 0x000fce0000000f00 */
[----:B------:R-:W-:Y:S05]  /*190d0*/  WARPSYNC.COLLECTIVE R98, `(.L_x_23591) ;  /* 0x0000000062087348 */ /* 0x000fea0003c00000 */
[----:B------:R0:W1:Y:S02]  /*190e0*/  SHFL.BFLY P6, R99, R101, R100, R103 ;  /* 0x0c00006465637389 */ /* 0x00006400000c0067 */
[----:B01----:R-:W-:Y:S05]  /*190f0*/  ENDCOLLECTIVE ;  /* 0x000000000000791b */ /* 0x003fea0003800000 */
.L_x_23591:
[----:B------:R-:W-:Y:S01]  /*19100*/  HFMA2 R100, -RZ, RZ, 0, 2.384185791015625e-07 ;  /* 0x00000004ff647431 */ /* 0x000fe200000001ff */
[----:B------:R-:W-:-:S05]  /*19110*/  MOV R94, R99 ;  /* 0x00000063005e7202 */ /* 0x000fca0000000f00 */
[----:B------:R-:W-:-:S04]  /*19120*/  FADD.FTZ R94, R95, R94 ;  /* 0x0000005e5f5e7221 */ /* 0x000fc80000010000 */
[----:B------:R-:W-:-:S07]  /*19130*/  IMAD.MOV.U32 R101, RZ, RZ, R94 ;  /* 0x000000ffff657224 */ /* 0x000fce00078e005e */
[----:B------:R-:W-:Y:S05]  /*19140*/  WARPSYNC.COLLECTIVE R98, `(.L_x_23592) ;  /* 0x0000000062087348 */ /* 0x000fea0003c00000 */
[----:B------:R0:W1:Y:S02]  /*19150*/  SHFL.BFLY P6, R99, R101, R100, R103 ;  /* 0x0c00006465637389 */ /* 0x00006400000c0067 */
[----:B01----:R-:W-:Y:S05]  /*19160*/  ENDCOLLECTIVE ;  /* 0x000000000000791b */ /* 0x003fea0003800000 */
.L_x_23592:
[----:B------:R-:W-:Y:S02]  /*19170*/  IMAD.MOV.U32 R100, RZ, RZ, 0x8 ;  /* 0x00000008ff647424 */ /* 0x000fe400078e00ff */
[----:B------:R-:W-:-:S04]  /*19180*/  IMAD.MOV.U32 R97, RZ, RZ, R99 ;  /* 0x000000ffff617224 */ /* 0x000fc800078e0063 */
[----:B------:R-:W-:-:S05]  /*19190*/  FADD.FTZ R97, R94, R97 ;  /* 0x000000615e617221 */ /* 0x000fca0000010000 */
[----:B------:R-:W-:-:S07]  /*191a0*/  MOV R101, R97 ;  /* 0x0000006100657202 */ /* 0x000fce0000000f00 */
[----:B------:R-:W-:Y:S05]  /*191b0*/  WARPSYNC.COLLECTIVE R98, `(.L_x_23593) ;  /* 0x0000000062087348 */ /* 0x000fea0003c00000 */
[----:B------:R0:W1:Y:S02]  /*191c0*/  SHFL.BFLY P6, R99, R101, R100, R103 ;  /* 0x0c00006465637389 */ /* 0x00006400000c0067 */
[----:B01----:R-:W-:Y:S05]  /*191d0*/  ENDCOLLECTIVE ;  /* 0x000000000000791b */ /* 0x003fea0003800000 */
.L_x_23593:
[----:B------:R-:W-:Y:S01]  /*191e0*/  HFMA2 R100, -RZ, RZ, 0, 9.5367431640625e-07 ;  /* 0x00000010ff647431 */ /* 0x000fe200000001ff */
[----:B------:R-:W-:-:S05]  /*191f0*/  MOV R96, R99 ;  /* 0x0000006300607202 */ /* 0x000fca0000000f00 */
[----:B------:R-:W-:-:S04]  /*19200*/  FADD.FTZ R96, R97, R96 ;  /* 0x0000006061607221 */ /* 0x000fc80000010000 */
[----:B------:R-:W-:-:S07]  /*19210*/  IMAD.MOV.U32 R101, RZ, RZ, R96 ;  /* 0x000000ffff657224 */ /* 0x000fce00078e0060 */
[----:B------:R-:W-:Y:S05]  /*19220*/  WARPSYNC.COLLECTIVE R98, `(.L_x_23594) ;  /* 0x0000000062087348 */ /* 0x000fea0003c00000 */
[----:B------:R0:W1:Y:S02]  /*19230*/  SHFL.BFLY P6, R99, R101, R100, R103 ;  /* 0x0c00006465637389 */ /* 0x00006400000c0067 */
[----:B01----:R-:W-:Y:S05]  /*19240*/  ENDCOLLECTIVE ;  /* 0x000000000000791b */ /* 0x003fea0003800000 */
.L_x_23594:
[----:B------:R-:W-:Y:S05]  /*19250*/  BRA `(.L_x_23595) ;  /* 0xffffffe800287947 */ /* 0x000fea000383ffff */
.L_x_23596:
        /* <DEDUP_REMOVED lines=10> */
.L_x_37334:


//--------------------- .text._ZN10layer_norm13ln_fwd_kernelINS_13Kernel_traitsI6__halfS2_fS2_fjLj1024ELj1ELj4ELj1ELj16ENS_18Kernel_traits_baseILj1024ES2_S2_fS2_fjLj128EEEEELb1ELb0ELb1ELb1EEEvNS_9FwdParamsE --------------------------
	.section	.text._ZN10layer_norm13ln_fwd_kernelINS_13Kernel_traitsI6__halfS2_fS2_fjLj1024ELj1ELj4ELj1ELj16ENS_18Kernel_traits_baseILj1024ES2_S2_fS2_fjLj128EEEEELb1ELb0ELb1ELb1EEEvNS_9FwdParamsE,"ax",@progbits
	.align	128
        .global         _ZN10layer_norm13ln_fwd_kernelINS_13Kernel_traitsI6__halfS2_fS2_fjLj1024ELj1ELj4ELj1ELj16ENS_18Kernel_traits_baseILj1024ES2_S2_fS2_fjLj128EEEEELb1ELb0ELb1ELb1EEEvNS_9FwdParamsE
        .type           _ZN10layer_norm13ln_fwd_kernelINS_13Kernel_traitsI6__halfS2_fS2_fjLj1024ELj1ELj4ELj1ELj16ENS_18Kernel_traits_baseILj1024ES2_S2_fS2_fjLj128EEEEELb1ELb0ELb1ELb1EEEvNS_9FwdParamsE,@function
        .size           _ZN10layer_norm13ln_fwd_kernelINS_13Kernel_traitsI6__halfS2_fS2_fjLj1024ELj1ELj4ELj1ELj16ENS_18Kernel_traits_baseILj1024ES2_S2_fS2_fjLj128EEEEELb1ELb0ELb1ELb1EEEvNS_9FwdParamsE,(.L_x_37335 - _ZN10layer_norm13ln_fwd_kernelINS_13Kernel_traitsI6__halfS2_fS2_fjLj1024ELj1ELj4ELj1ELj16ENS_18Kernel_traits_baseILj1024ES2_S2_fS2_fjLj128EEEEELb1ELb0ELb1ELb1EEEvNS_9FwdParamsE)
        .other          _ZN10layer_norm13ln_fwd_kernelINS_13Kernel_traitsI6__halfS2_fS2_fjLj1024ELj1ELj4ELj1ELj16ENS_18Kernel_traits_baseILj1024ES2_S2_fS2_fjLj128EEEEELb1ELb0ELb1ELb1EEEvNS_9FwdParamsE,@"STO_CUDA_ENTRY STV_DEFAULT"
_ZN10layer_norm13ln_fwd_kernelINS_13Kernel_traitsI6__halfS2_fS2_fjLj1024ELj1ELj4ELj1ELj16ENS_18Kernel_traits_baseILj1024ES2_S2_fS2_fjLj128EEEEELb1ELb0ELb1ELb1EEEvNS_9FwdParamsE:
.text._ZN10layer_norm13ln_fwd_kernelINS_13Kernel_traitsI6__halfS2_fS2_fjLj1024ELj1ELj4ELj1ELj16ENS_18Kernel_traits_baseILj1024ES2_S2_fS2_fjLj128EEEEELb1ELb0ELb1ELb1EEEvNS_9FwdParamsE:
        /* <DEDUP_REMOVED lines=46> */
[----:B------:R-:W-:Y:S01]  /*02e0*/  BSSY B0, `(.L_x_23597) ;  /* 0x000183c000007945 */ /* 0x000fe20003800000 */
[C---:B------:R-:W-:Y:S01]  /*02f0*/  IMAD.HI.U32 R2, R82.reuse, -0x2daee0ad, RZ ;  /* 0xd2511f5352027827 */ /* 0x040fe200078e00ff */
[----:B------:R-:W-:Y:S01]  /*0300*/  LOP3.LUT R0, R81, UR6, R0, 0x96, !PT ;  /* 0x0000000651007c12 */ /* 0x000fe2000f8e9600 */
[----:B------:R-:W-:Y:S01]  /*0310*/  UIADD3 UR15, UPT, UPT, UR6, -0x61c88647, URZ ;  /* 0x9e3779b9060f7890 */ /* 0x000fe2000fffe0ff */
[----:B-----5:R-:W-:Y:S01]  /*0320*/  @!P0 CS2R R62, SRZ ;  /* 0x00000000003e8805 */ /* 0x020fe2000001ff00 */
[----:B------:R-:W-:Y:S01]  /*0330*/  IMAD R22, R82, -0x2daee0ad, RZ ;  /* 0xd2511f5352167824 */ /* 0x000fe200078e02ff */
[----:B------:R-:W-:Y:S01]  /*0340*/  LOP3.LUT R2, R2, UR7, RZ, 0x3c, !PT ;  /* 0x0000000702027c12 */ /* 0x000fe2000f8e3cff */
[----:B------:R-:W-:Y:S01]  /*0350*/  IMAD.HI.U32 R21, R0, -0x2daee0ad, RZ ;  /* 0xd2511f5300157827 */ /* 0x000fe200078e00ff */
[----:B------:R-:W-:Y:S01]  /*0360*/  UIADD3 UR17, UPT, UPT, UR6, 0x3c6ef372, URZ ;  /* 0x3c6ef37206117890 */ /* 0x000fe2000fffe0ff */
[----:B------:R-:W-:Y:S01]  /*0370*/  @!P0 CS2R R60, SRZ ;  /* 0x00000000003c8805 */ /* 0x000fe2000001ff00 */
[----:B------:R-:W-:Y:S01]  /*0380*/  UIADD3 UR18, UPT, UPT, UR7, 0x76cf5d0a, URZ ;  /* 0x76cf5d0a07127890 */ /* 0x000fe2000fffe0ff */
[----:B------:R-:W-:Y:S01]  /*0390*/  IMAD R20, R83, -0x326172a9, RZ ;  /* 0xcd9e8d5753147824 */ /* 0x000fe200078e02ff */
[----:B------:R-:W-:Y:S01]  /*03a0*/  LOP3.LUT R21, R22, UR16, R21, 0x96, !PT ;  /* 0x0000001016157c12 */ /* 0x000fe2000f8e9615 */
[----:B------:R-:W-:Y:S01]  /*03b0*/  IMAD.HI.U32 R3, R2, -0x326172a9, RZ ;  /* 0xcd9e8d5702037827 */ /* 0x000fe200078e00ff */
        /* <DEDUP_REMOVED lines=17> */
[----:B------:R-:W-:Y:S01]  /*04d0*/  IMAD.HI.U32 R3, R0, -0x2daee0ad, RZ ;  /* 0xd2511f5300037827 */ /* 0x000fe200078e00ff */
[----:B------:R-:W-:Y:S01]  /*04e0*/  UIADD3 UR25, UPT, UPT, UR6, -0x4ab325aa, URZ ;  /* 0xb54cda5606197890 */ /* 0x000fe2000fffe0ff */
[----:B------:R-:W-:Y:S01]  /*04f0*/  @!P0 CS2R R52, SRZ ;  /* 0x0000000000348805 */ /* 0x000fe2000001ff00 */
[----:B------:R-:W-:Y:S01]  /*0500*/  UIADD3 UR26, UPT, UPT, UR7, 0x646e171e, URZ ;  /* 0x646e171e071a7890 */ /* 0x000fe2000fffe0ff */
        /* <DEDUP_REMOVED lines=9> */
[----:B------:R-:W-:Y:S01]  /*05a0*/  UIADD3 UR29, UPT, UPT, UR6, -0xe443238, URZ ;  /* 0xf1bbcdc8061d7890 */ /* 0x000fe2000fffe0ff */
[----:B------:R-:W-:Y:S01]  /*05b0*/  IMAD.HI.U32 R0, R3, -0x326172a9, RZ ;  /* 0xcd9e8d5703007827 */ /* 0x000fe200078e00ff */
[----:B------:R-:W0:Y:S01]  /*05c0*/  LDCU.U8 UR4, c[0x0][0x410] ;  /* 0x00008200ff0477ac */ /* 0x000e220008000000 */
[----:B------:R-:W-:-:S02]  /*05d0*/  @!P0 CS2R R48, SRZ ;  /* 0x0000000000308805 */ /* 0x000fc4000001ff00 */
[----:B------:R-:W-:Y:S01]  /*05e0*/  LOP3.LUT R96, R96, 0x3, RZ, 0xc0, !PT ;  /* 0x0000000360607812 */ /* 0x000fe200078ec0ff */
[----:B------:R-:W-:Y:S01]  /*05f0*/  IMAD.HI.U32 R2, R21, -0x2daee0ad, RZ ;  /* 0xd2511f5315027827 */ /* 0x000fe200078e00ff */
[----:B------:R-:W-:Y:S01]  /*0600*/  LOP3.LUT R23, R23, UR21, R0, 0x96, !PT ;  /* 0x0000001517177c12 */ /* 0x000fe2000f8e9600 */
[----:B------:R-:W-:Y:S01]  /*0610*/  UIADD3 UR30, UPT, UPT, UR7, -0x24c28bd8, URZ ;  /* 0xdb3d7428071e7890 */ /* 0x000fe2000fffe0ff */
[-C--:B------:R-:W-:Y:S01]  /*0620*/  @P0 MOV R0, R7.reuse ;  /* 0x0000000700000202 */ /* 0x080fe20000000f00 */
[--C-:B------:R-:W-:Y:S01]  /*0630*/  @P0 IMAD.MOV.U32 R79, RZ, RZ, R5.reuse ;  /* 0x000000ffff4f0224 */ /* 0x100fe200078e0005 */
[----:B------:R-:W-:Y:S01]  /*0640*/  LOP3.LUT R25, R25, UR22, R2, 0x96, !PT ;  /* 0x0000001619197c12 */ /* 0x000fe2000f8e9602 */
[----:B------:R-:W-:Y:S01]  /*0650*/  @P0 IMAD.MOV.U32 R80, RZ, RZ, R4 ;  /* 0x000000ffff500224 */ /* 0x000fe200078e0004 */
[----:B------:R-:W-:Y:S01]  /*0660*/  @!P0 MOV R80, R4 ;  /* 0x0000000400508202 */ /* 0x000fe20000000f00 */
[----:B------:R-:W-:Y:S01]  /*0670*/  @!P0 IMAD.MOV.U32 R79, RZ, RZ, R5 ;  /* 0x000000ffff4f8224 */ /* 0x000fe200078e0005 */
[----:B------:R-:W-:Y:S01]  /*0680*/  @!P0 MOV R0, R7 ;  /* 0x0000000700008202 */ /* 0x000fe20000000f00 */
[----:B------:R-:W-:Y:S01]  /*0690*/  IMAD R22, R21, -0x2daee0ad, RZ ;  /* 0xd2511f5315167824 */ /* 0x000fe200078e02ff */
[----:B------:R-:W-:Y:S01]  /*06a0*/  UIADD3 UR32, UPT, UPT, UR7, -0x695add53, URZ ;  /* 0x96a522ad07207890 */ /* 0x000fe2000fffe0ff */
[----:B------:R-:W-:Y:S01]  /*06b0*/  IMAD.HI.U32 R5, R23, -0x2daee0ad, RZ ;  /* 0xd2511f5317057827 */ /* 0x000fe200078e00ff */
[----:B------:R-:W-:Y:S01]  /*06c0*/  UIADD3 UR31, UPT, UPT, UR6, -0x700cb87f, URZ ;  /* 0x8ff34781061f7890 */ /* 0x000fe2000fffe0ff */
[----:B0-----:R-:W-:-:S02]  /*06d0*/  ISETP.NE.AND P1, PT, RZ, UR4, PT ;  /* 0x00000004ff007c0c */ /* 0x001fc4000bf25270 */
[----:B------:R-:W-:Y:S01]  /*06e0*/  IMAD R4, R3, -0x326172a9, RZ ;  /* 0xcd9e8d5703047824 */ /* 0x000fe200078e02ff */
[----:B------:R-:W-:Y:S01]  /*06f0*/  LOP3.LUT R22, R22, UR24, R5, 0x96, !PT ;  /* 0x0000001816167c12 */ /* 0x000fe2000f8e9605 */
[C---:B------:R-:W-:Y:S01]  /*0700*/  IMAD.HI.U32 R3, R25.reuse, -0x326172a9, RZ ;  /* 0xcd9e8d5719037827 */ /* 0x040fe200078e00ff */
[----:B------:R-:W0:Y:S03]  /*0710*/  LDCU UR5, c[0x0][0x404] ;  /* 0x00008080ff0577ac */ /* 0x000e260008000800 */
[--C-:B------:R-:W-:Y:S01]  /*0720*/  @P0 IMAD.MOV.U32 R78, RZ, RZ, R6.reuse ;  /* 0x000000ffff4e0224 */ /* 0x100fe200078e0006 */
[----:B------:R-:W-:Y:S01]  /*0730*/  LOP3.LUT R20, R4, UR23, R3, 0x96, !PT ;  /* 0x0000001704147c12 */ /* 0x000fe2000f8e9603 */
[----:B------:R-:W-:Y:S01]  /*0740*/  @!P0 IMAD.MOV.U32 R78, RZ, RZ, R6 ;  /* 0x000000ffff4e8224 */ /* 0x000fe200078e0006 */
[-C--:B------:R-:W-:Y:S01]  /*0750*/  @P0 MOV R4, R10.reuse ;  /* 0x0000000a00040202 */ /* 0x080fe20000000f00 */
[--C-:B------:R-:W-:Y:S01]  /*0760*/  @P0 IMAD.MOV.U32 R2, RZ, RZ, R8.reuse ;  /* 0x000000ffff020224 */ /* 0x100fe200078e0008 */
[----:B------:R-:W-:Y:S01]  /*0770*/  @!P0 MOV R4, R10 ;  /* 0x0000000a00048202 */ /* 0x000fe20000000f00 */
[----:B------:R-:W-:Y:S01]  /*0780*/  IMAD R25, R25, -0x326172a9, RZ ;  /* 0xcd9e8d5719197824 */ /* 0x000fe200078e02ff */
[----:B------:R-:W1:Y:S01]  /*0790*/  LDCU UR14, c[0x0][0x448] ;  /* 0x00008900ff0e77ac */ /* 0x000e620008000800 */
[----:B------:R-:W-:Y:S01]  /*07a0*/  IMAD.HI.U32 R6, R22, -0x326172a9, RZ ;  /* 0xcd9e8d5716067827 */ /* 0x000fe200078e00ff */
[----:B------:R-:W2:Y:S03]  /*07b0*/  LDCU.64 UR12, c[0x0][0x408] ;  /* 0x00008100ff0c77ac */ /* 0x000ea60008000a00 */
[----:B------:R-:W-:Y:S01]  /*07c0*/  @!P0 IMAD.MOV.U32 R2, RZ, RZ, R8 ;  /* 0x000000ffff028224 */ /* 0x000fe200078e0008 */
[----:B------:R-:W-:Y:S01]  /*07d0*/  LOP3.LUT R25, R25, UR25, R6, 0x96, !PT ;  /* 0x0000001919197c12 */ /* 0x000fe2000f8e9606 */
[----:B------:R-:W-:Y:S01]  /*07e0*/  IMAD R8, R23, -0x2daee0ad, RZ ;  /* 0xd2511f5317087824 */ /* 0x000fe200078e02ff */
[----:B------:R-:W3:Y:S01]  /*07f0*/  LDCU.64 UR10, c[0x0][0x3a0] ;  /* 0x00007400ff0a77ac */ /* 0x000ee20008000a00 */
[----:B------:R-:W-:-:S04]  /*0800*/  IMAD.HI.U32 R7, R20, -0x2daee0ad, RZ ;  /* 0xd2511f5314077827 */ /* 0x000fc800078e00ff */
[----:B------:R-:W-:Y:S01]  /*0810*/  @P0 IMAD.MOV.U32 R5, RZ, RZ, R11 ;  /* 0x000000ffff050224 */ /* 0x000fe200078e000b */
[----:B------:R-:W-:Y:S01]  /*0820*/  LOP3.LUT R21, R8, UR26, R7, 0x96, !PT ;  /* 0x0000001a08157c12 */ /* 0x000fe2000f8e9607 */
[----:B------:R-:W-:Y:S01]  /*0830*/  @!P0 IMAD.MOV.U32 R5, RZ, RZ, R11 ;  /* 0x000000ffff058224 */ /* 0x000fe200078e000b */
[-C--:B------:R-:W-:Y:S01]  /*0840*/  @P0 MOV R7, R17.reuse ;  /* 0x0000001100070202 */ /* 0x080fe20000000f00 */
[----:B------:R-:W-:Y:S01]  /*0850*/  @P0 IMAD.MOV.U32 R3, RZ, RZ, R9 ;  /* 0x000000ffff030224 */ /* 0x000fe200078e0009 */
[----:B------:R-:W-:Y:S01]  /*0860*/  @!P0 MOV R7, R17 ;  /* 0x0000001100078202 */ /* 0x000fe20000000f00 */
[----:B------:R-:W-:Y:S02]  /*0870*/  IMAD R11, R20, -0x2daee0ad, RZ ;  /* 0xd2511f53140b7824 */ /* 0x000fe400078e02ff */
[----:B------:R-:W-:-:S04]  /*0880*/  IMAD.HI.U32 R10, R25, -0x2daee0ad, RZ ;  /* 0xd2511f53190a7827 */ /* 0x000fc800078e00ff */
[----:B------:R-:W-:Y:S02]  /*0890*/  @!P0 IMAD.MOV.U32 R3, RZ, RZ, R9 ;  /* 0x000000ffff038224 */ /* 0x000fe400078e0009 */
[----:B------:R-:W-:Y:S02]  /*08a0*/  IMAD R22, R22, -0x326172a9, RZ ;  /* 0xcd9e8d5716167824 */ /* 0x000fe400078e02ff */
[----:B------:R-:W-:-:S04]  /*08b0*/  IMAD.HI.U32 R9, R21, -0x326172a9, RZ ;  /* 0xcd9e8d5715097827 */ /* 0x000fc800078e00ff */
[--C-:B------:R-:W-:Y:S01]  /*08c0*/  @P0 IMAD.MOV.U32 R6, RZ, RZ, R16.reuse ;  /* 0x000000ffff060224 */ /* 0x100fe200078e0010 */
[----:B------:R-:W-:Y:S01]  /*08d0*/  LOP3.LUT R22, R22, UR27, R9, 0x96, !PT ;  /* 0x0000001b16167c12 */ /* 0x000fe2000f8e9609 */
[----:B------:R-:W-:Y:S01]  /*08e0*/  @!P0 IMAD.MOV.U32 R6, RZ, RZ, R16 ;  /* 0x000000ffff068224 */ /* 0x000fe200078e0010 */
[----:B------:R-:W-:Y:S01]  /*08f0*/  LOP3.LUT R16, R11, UR28, R10, 0x96, !PT ;  /* 0x0000001c0b107c12 */ /* 0x000fe2000f8e960a */
[--C-:B------:R-:W-:Y:S01]  /*0900*/  @P0 IMAD.MOV.U32 R8, RZ, RZ, R18.reuse ;  /* 0x000000ffff080224 */ /* 0x100fe200078e0012 */
[-C--:B------:R-:W-:Y:S01]  /*0910*/  @P0 MOV R10, R12.reuse ;  /* 0x0000000c000a0202 */ /* 0x080fe20000000f00 */
[----:B------:R-:W-:Y:S01]  /*0920*/  @!P0 IMAD.MOV.U32 R8, RZ, RZ, R18 ;  /* 0x000000ffff088224 */ /* 0x000fe200078e0012 */
[----:B------:R-:W-:Y:S01]  /*0930*/  @!P0 MOV R10, R12 ;  /* 0x0000000c000a8202 */ /* 0x000fe20000000f00 */
[----:B------:R-:W-:Y:S02]  /*0940*/  IMAD R18, R21, -0x326172a9, RZ ;  /* 0xcd9e8d5715127824 */ /* 0x000fe400078e02ff */
[----:B------:R-:W-:-:S04]  /*0950*/  IMAD.HI.U32 R17, R16, -0x326172a9, RZ ;  /* 0xcd9e8d5710117827 */ /* 0x000fc800078e00ff */
[----:B------:R-:W-:Y:S01]  /*0960*/  IMAD R25, R25, -0x2daee0ad, RZ ;  /* 0xd2511f5319197824 */ /* 0x000fe200078e02ff */
[----:B------:R-:W-:Y:S01]  /*0970*/  LOP3.LUT R17, R18, UR29, R17, 0x96, !PT ;  /* 0x0000001d12117c12 */ /* 0x000fe2000f8e9611 */
[----:B------:R-:W-:-:S04]  /*0980*/  IMAD.HI.U32 R20, R22, -0x2daee0ad, RZ ;  /* 0xd2511f5316147827 */ /* 0x000fc800078e00ff */
[--C-:B------:R-:W-:Y:S01]  /*0990*/  @P0 IMAD.MOV.U32 R9, RZ, RZ, R19.reuse ;  /* 0x000000ffff090224 */ /* 0x100fe200078e0013 */
[----:B------:R-:W-:Y:S01]  /*09a0*/  LOP3.LUT R20, R25, UR30, R20, 0x96, !PT ;  /* 0x0000001e19147c12 */ /* 0x000fe2000f8e9614 */
[----:B------:R-:W-:Y:S02]  /*09b0*/  @!P0 IMAD.MOV.U32 R9, RZ, RZ, R19 ;  /* 0x000000ffff098224 */ /* 0x000fe400078e0013 */
[----:B------:R-:W-:Y:S02]  /*09c0*/  IMAD R21, R16, -0x326172a9, RZ ;  /* 0xcd9e8d5710157824 */ /* 0x000fe400078e02ff */
[----:B------:R-:W-:Y:S02]  /*09d0*/  IMAD R19, R22, -0x2daee0ad, RZ ;  /* 0xd2511f5316137824 */ /* 0x000fe400078e02ff */
[----:B------:R-:W-:-:S04]  /*09e0*/  IMAD.HI.U32 R16, R17, -0x2daee0ad, RZ ;  /* 0xd2511f5311107827 */ /* 0x000fc800078e00ff */
[----:B------:R-:W-:-:S04]  /*09f0*/  IMAD.HI.U32 R18, R20, -0x326172a9, RZ ;  /* 0xcd9e8d5714127827 */ /* 0x000fc800078e00ff */
[--C-:B------:R-:W-:Y:S02]  /*0a00*/  @P0 IMAD.MOV.U32 R11, RZ, RZ, R13.reuse ;  /* 0x000000ffff0b0224 */ /* 0x100fe400078e000d */
[--C-:B------:R-:W-:Y:S02]  /*0a10*/  @P0 IMAD.MOV.U32 R12, RZ, RZ, R14.reuse ;  /* 0x000000ffff0c0224 */ /* 0x100fe400078e000e */
[----:B------:R-:W-:Y:S01]  /*0a20*/  @!P0 IMAD.MOV.U32 R11, RZ, RZ, R13 ;  /* 0x000000ffff0b8224 */ /* 0x000fe200078e000d */
[----:B------:R-:W-:Y:S01]  /*0a30*/  @P0 MOV R13, R15 ;  /* 0x0000000f000d0202 */ /* 0x000fe20000000f00 */
[----:B------:R-:W-:Y:S01]  /*0a40*/  @!P0 IMAD.MOV.U32 R12, RZ, RZ, R14 ;  /* 0x000000ffff0c8224 */ /* 0x000fe200078e000e */
[----:B------:R-:W-:Y:S01]  /*0a50*/  LOP3.LUT R14, R19, UR32, R16, 0x96, !PT ;  /* 0x00000020130e7c12 */ /* 0x000fe2000f8e9610 */
[----:B------:R-:W-:Y:S02]  /*0a60*/  @!P0 IMAD.MOV.U32 R13, RZ, RZ, R15 ;  /* 0x000000ffff0d8224 */ /* 0x000fe400078e000f */
[----:B------:R-:W-:Y:S01]  /*0a70*/  HFMA2 R16, -RZ, RZ, 0, 0 ;  /* 0x00000000ff107431 */ /* 0x000fe200000001ff */
[----:B------:R-:W-:Y:S01]  /*0a80*/  LOP3.LUT R15, R21, UR31, R18, 0x96, !PT ;  /* 0x0000001f150f7c12 */ /* 0x000fe2000f8e9612 */
[----:B------:R-:W-:-:S02]  /*0a90*/  IMAD R98, R17, -0x2daee0ad, RZ ;  /* 0xd2511f5311627824 */ /* 0x000fc400078e02ff */
[----:B0123--:R-:W-:-:S07]  /*0aa0*/  IMAD R18, R20, -0x326172a9, RZ ;  /* 0xcd9e8d5714127824 */ /* 0x00ffce00078e02ff */
.L_x_24059:
[----:B0-----:R-:W0:Y:S08]  /*0ab0*/  LDC.64 R90, c[0x0][0x3f0] ;  /* 0x0000fc00ff5a7b82 */ /* 0x001e300000000a00 */
[----:B------:R-:W1:Y:S08]  /*0ac0*/  LDC R89, c[0x0][0x388] ;  /* 0x0000e200ff597b82 */ /* 0x000e700000000800 */
[----:B------:R-:W2:Y:S01]  /*0ad0*/  LDC.64 R20, c[0x0][0x3f8] ;  /* 0x0000fe00ff147b82 */ /* 0x000ea20000000a00 */
[----:B0-----:R-:W-:-:S06]  /*0ae0*/  IMAD.WIDE R90, R84, 0x4, R90 ;  /* 0x00000004545a7825 */ /* 0x001fcc00078e025a */
[----:B------:R-:W3:Y:S01]  /*0af0*/  LDG.E R90, desc[UR8][R90.64] ;  /* 0x000000085a5a7981 */ /* 0x000ee2000c1e1900 */
[----:B------:R-:W-:Y:S02]  /*0b00*/  IMAD.MOV.U32 R97, RZ, RZ, RZ ;  /* 0x000000ffff617224 */ /* 0x000fe400078e00ff */
[----:B--2---:R-:W-:-:S05]  /*0b10*/  IMAD.WIDE R20, R84, 0x4, R20 ;  /* 0x0000000454147825 */ /* 0x004fca00078e0214 */
[----:B------:R0:W5:Y:S01]  /*0b20*/  LDG.E R88, desc[UR8][R20.64] ;  /* 0x0000000814587981 */ /* 0x000162000c1e1900 */
        /* <DEDUP_REMOVED lines=14> */
[----:B------:R-:W-:-:S04]  /*0c10*/  LEA.HI R24, R25, R24, RZ, 0x3 ;  /* 0x0000001819187211 */ /* 0x000fc800078f18ff */
[----:B------:R-:W-:-:S03]  /*0c20*/  LEA.HI.SX32 R101, R24, R85, 0x1d ;  /* 0x0000005518657211 */ /* 0x000fc600078feaff */
[----:B0-----:R-:W-:Y:S05]  /*0c30*/  @!P0 BRA `(.L_x_23599) ;  /* 0x0000002c00288947 */ /* 0x001fea0003800000 */
        /* <DEDUP_REMOVED lines=25> */
.L_x_23604:
        /* <DEDUP_REMOVED lines=13> */
.L_x_23606:
[----:B------:R-:W-:Y:S05]  /*0ea0*/  BSYNC.RECONVERGENT B4 ;  /* 0x0000000000047941 */ /* 0x000fea0003800200 */
.L_x_23605:
        /* <DEDUP_REMOVED lines=43> */
.L_x_23603:
[----:B------:R-:W-:Y:S05]  /*1160*/  BSYNC.RECONVERGENT B3 ;  /* 0x0000000000037941 */ /* 0x000fea0003800200 */
.L_x_23602:
        /* <DEDUP_REMOVED lines=10> */
.L_x_23601:
[----:B------:R-:W-:Y:S05]  /*1210*/  BSYNC.RECONVERGENT B2 ;  /* 0x0000000000027941 */ /* 0x000fea0003800200 */
.L_x_23600:
        /* <DEDUP_REMOVED lines=20> */
.L_x_23611:
        /* <DEDUP_REMOVED lines=13> */
.L_x_23613:
[----:B------:R-:W-:Y:S05]  /*1430*/  BSYNC.RECONVERGENT B4 ;  /* 0x0000000000047941 */ /* 0x000fea0003800200 */
.L_x_23612:
        /* <DEDUP_REMOVED lines=41> */
[----:B------:R-:W-:-:S07]  /*16d0*/  IMAD.MOV.U32 R23, RZ, RZ, RZ ;  /* 0x000000ffff177224 */ /* 0x000fce00078e00ff */
.L_x_23610:
[----:B------:R-:W-:Y:S05]  /*16e0*/  BSYNC.RECONVERGENT B3 ;  /* 0x0000000000037941 */ /* 0x000fea0003800200 */
.L_x_23609:
        /* <DEDUP_REMOVED lines=10> */
.L_x_23608:
[----:B------:R-:W-:Y:S05]  /*1790*/  BSYNC.RECONVERGENT B2 ;  /* 0x0000000000027941 */ /* 0x000fea0003800200 */
.L_x_23607:
        /* <DEDUP_REMOVED lines=20> */
.L_x_23618:
        /* <DEDUP_REMOVED lines=13> */
.L_x_23620:
[----:B------:R-:W-:Y:S05]  /*19b0*/  BSYNC.RECONVERGENT B4 ;  /* 0x0000000000047941 */ /* 0x000fea0003800200 */
.L_x_23619:
        /* <DEDUP_REMOVED lines=43> */
.L_x_23617:
[----:B------:R-:W-:Y:S05]  /*1c70*/  BSYNC.RECONVERGENT B3 ;  /* 0x0000000000037941 */ /* 0x000fea0003800200 */
.L_x_23616:
        /* <DEDUP_REMOVED lines=10> */
.L_x_23615:
[----:B------:R-:W-:Y:S05]  /*1d20*/  BSYNC.RECONVERGENT B2 ;  /* 0x0000000000027941 */ /* 0x000fea0003800200 */
.L_x_23614:
        /* <DEDUP_REMOVED lines=20> */
.L_x_23625:
        /* <DEDUP_REMOVED lines=13> */
.L_x_23627:
[----:B------:R-:W-:Y:S05]  /*1f40*/  BSYNC.RECONVERGENT B4 ;  /* 0x0000000000047941 */ /* 0x000fea0003800200 */
.L_x_23626:
        /* <DEDUP_REMOVED lines=43> */
.L_x_23624:
[----:B------:R-:W-:Y:S05]  /*2200*/  BSYNC.RECONVERGENT B3 ;  /* 0x0000000000037941 */ /* 0x000fea0003800200 */
.L_x_23623:
        /* <DEDUP_REMOVED lines=10> */
.L_x_23622:
[----:B------:R-:W-:Y:S05]  /*22b0*/  BSYNC.RECONVERGENT B2 ;  /* 0x0000000000027941 */ /* 0x000fea0003800200 */
.L_x_23621:
        /* <DEDUP_REMOVED lines=20> */
.L_x_23632:
        /* <DEDUP_REMOVED lines=13> */
.L_x_23634:
[----:B------:R-:W-:Y:S05]  /*24d0*/  BSYNC.RECONVERGENT B4 ;  /* 0x0000000000047941 */ /* 0x000fea0003800200 */
.L_x_23633:
        /* <DEDUP_REMOVED lines=43> */
.L_x_23631:
[----:B------:R-:W-:Y:S05]  /*2790*/  BSYNC.RECONVERGENT B3 ;  /* 0x0000000000037941 */ /* 0x000fea0003800200 */
.L_x_23630:
        /* <DEDUP_REMOVED lines=10> */
.L_x_23629:
[----:B------:R-:W-:Y:S05]  /*2840*/  BSYNC.RECONVERGENT B2 ;  /* 0x0000000000027941 */ /* 0x000fea0003800200 */
.L_x_23628:
        /* <DEDUP_REMOVED lines=20> */
.L_x_23639:
        /* <DEDUP_REMOVED lines=13> */
.L_x_23641:
[----:B------:R-:W-:Y:S05]  /*2a60*/  BSYNC.RECONVERGENT B4 ;  /* 0x0000000000047941 */ /* 0x000fea0003800200 */
.L_x_23640:
        /* <DEDUP_REMOVED lines=43> */
.L_x_23638:
[----:B------:R-:W-:Y:S05]  /*2d20*/  BSYNC.RECONVERGENT B3 ;  /* 0x0000000000037941 */ /* 0x000fea0003800200 */
.L_x_23637:
        /* <DEDUP_REMOVED lines=10> */
.L_x_23636:
[----:B------:R-:W-:Y:S05]  /*2dd0*/  BSYNC.RECONVERGENT B2 ;  /* 0x0000000000027941 */ /* 0x000fea0003800200 */
.L_x_23635:
        /* <DEDUP_REMOVED lines=20> */
.L_x_23646:
        /* <DEDUP_REMOVED lines=13> */
.L_x_23648:
[----:B------:R-:W-:Y:S05]  /*2ff0*/  BSYNC.RECONVERGENT B4 ;  /* 0x0000000000047941 */ /* 0x000fea0003800200 */
.L_x_23647:
        /* <DEDUP_REMOVED lines=42> */
.L_x_23645:
[----:B------:R-:W-:Y:S05]  /*32a0*/  BSYNC.RECONVERGENT B3 ;  /* 0x0000000000037941 */ /* 0x000fea0003800200 */
.L_x_23644:
        /* <DEDUP_REMOVED lines=10> */
.L_x_23643:
[----:B------:R-:W-:Y:S05]  /*3350*/  BSYNC.RECONVERGENT B2 ;  /* 0x0000000000027941 */ /* 0x000fea0003800200 */
.L_x_23642:
        /* <DEDUP_REMOVED lines=19> */
.L_x_23652:
        /* <DEDUP_REMOVED lines=13> */
.L_x_23654:
[----:B------:R-:W-:Y:S05]  /*3560*/  BSYNC.RECONVERGENT B3 ;  /* 0x0000000000037941 */ /* 0x000fea0003800200 */
.L_x_23653:
        /* <DEDUP_REMOVED lines=40> */
[----:B------:R-:W-:Y:S01]  /*37f0*/  MOV R20, R22 ;  /* 0x0000001600147202 */ /* 0x000fe20000000f00 */
[----:B------:R-:W-:Y:S01]  /*3800*/  IMAD.MOV.U32 R22, RZ, RZ, R26 ;  /* 0x000000ffff167224 */ /* 0x000fe200078e001a */
[----:B------:R-:W-:-:S07]  /*3810*/  LOP3.LUT R14, R14, UR32, R23, 0x96, !PT ;  /* 0x000000200e0e7c12 */ /* 0x000fce000f8e9617 */
.L_x_23651:
[----:B------:R-:W-:Y:S05]  /*3820*/  BSYNC.RECONVERGENT B2 ;  /* 0x0000000000027941 */ /* 0x000fea0003800200 */
.L_x_23650:
        /* <DEDUP_REMOVED lines=11> */
.L_x_23599:
        /* <DEDUP_REMOVED lines=21> */
.L_x_23659:
        /* <DEDUP_REMOVED lines=13> */
.L_x_23661:
[----:B------:R-:W-:Y:S05]  /*3b00*/  BSYNC.RECONVERGENT B4 ;  /* 0x0000000000047941 */ /* 0x000fea0003800200 */
.L_x_23660:
        /* <DEDUP_REMOVED lines=43> */
.L_x_23658:
[----:B------:R-:W-:Y:S05]  /*3dc0*/  BSYNC.RECONVERGENT B3 ;  /* 0x0000000000037941 */ /* 0x000fea0003800200 */
.L_x_23657:
        /* <DEDUP_REMOVED lines=9> */
.L_x_23656:
[----:B------:R-:W-:Y:S05]  /*3e60*/  BSYNC.RECONVERGENT B2 ;  /* 0x0000000000027941 */ /* 0x000fea0003800200 */
.L_x_23655:
        /* <DEDUP_REMOVED lines=17> */
.L_x_23666:
        /* <DEDUP_REMOVED lines=13> */
.L_x_23668:
[----:B------:R-:W-:Y:S05]  /*4050*/  BSYNC.RECONVERGENT B4 ;  /* 0x0000000000047941 */ /* 0x000fea0003800200 */
.L_x_23667:
        /* <DEDUP_REMOVED lines=39> */
[----:B------:R-:W-:Y:S02]  /*42d0*/  IMAD.MOV.U32 R20, RZ, RZ, R22 ;  /* 0x000000ffff147224 */ /* 0x000fe400078e0016 */
[----:B------:R-:W-:Y:S02]  /*42e0*/  HFMA2 R22, -RZ, RZ, 0, 0 ;  /* 0x00000000ff167431 */ /* 0x000fe400000001ff */
[----:B------:R-:W-:Y:S01]  /*42f0*/  IMAD.MOV.U32 R18, RZ, RZ, R24 ;  /* 0x000000ffff127224 */ /* 0x000fe200078e0018 */
[----:B------:R-:W-:-:S07]  /*4300*/  LOP3.LUT R14, R14, UR32, R23, 0x96, !PT ;  /* 0x000000200e0e7c12 */ /* 0x000fce000f8e9617 */
.L_x_23665:
[----:B------:R-:W-:Y:S05]  /*4310*/  BSYNC.RECONVERGENT B3 ;  /* 0x0000000000037941 */ /* 0x000fea0003800200 */
.L_x_23664:
        /* <DEDUP_REMOVED lines=9> */
.L_x_23663:
[----:B------:R-:W-:Y:S05]  /*43b0*/  BSYNC.RECONVERGENT B2 ;  /* 0x0000000000027941 */ /* 0x000fea0003800200 */
.L_x_23662:
        /* <DEDUP_REMOVED lines=17> */
.L_x_23673:
        /* <DEDUP_REMOVED lines=13> */
.L_x_23675:
[----:B------:R-:W-:Y:S05]  /*45a0*/  BSYNC.RECONVERGENT B4 ;  /* 0x0000000000047941 */ /* 0x000fea0003800200 */
.L_x_23674:
        /* <DEDUP_REMOVED lines=43> */
.L_x_23672:
[----:B------:R-:W-:Y:S05]  /*4860*/  BSYNC.RECONVERGENT B3 ;  /* 0x0000000000037941 */ /* 0x000fea0003800200 */
.L_x_23671:
        /* <DEDUP_REMOVED lines=9> */
.L_x_23670:
[----:B------:R-:W-:Y:S05]  /*4900*/  BSYNC.RECONVERGENT B2 ;  /* 0x0000000000027941 */ /* 0x000fea0003800200 */
.L_x_23669:
        /* <DEDUP_REMOVED lines=17> */
.L_x_23680:
        /* <DEDUP_REMOVED lines=13> */
.L_x_23682:
[----:B------:R-:W-:Y:S05]  /*4af0*/  BSYNC.RECONVERGENT B4 ;  /* 0x0000000000047941 */ /* 0x000fea0003800200 */
.L_x_23681:
        /* <DEDUP_REMOVED lines=39> */
[----:B------:R-:W-:Y:S02]  /*4d70*/  HFMA2 R22, -RZ, RZ, 0, 0 ;  /* 0x00000000ff167431 */ /* 0x000fe400000001ff */
[----:B------:R-:W-:Y:S01]  /*4d80*/  IMAD.MOV.U32 R18, RZ, RZ, R26 ;  /* 0x000000ffff127224 */ /* 0x000fe200078e001a */
[----:B------:R-:W-:Y:S01]  /*4d90*/  LOP3.LUT R14, R14, UR32, R25, 0x96, !PT ;  /* 0x000000200e0e7c12 */ /* 0x000fe2000f8e9619 */
[----:B------:R-:W-:-:S07]  /*4da0*/  IMAD.MOV.U32 R20, RZ, RZ, R24 ;  /* 0x000000ffff147224 */ /* 0x000fce00078e0018 */
.L_x_23679:
[----:B------:R-:W-:Y:S05]  /*4db0*/  BSYNC.RECONVERGENT B3 ;  /* 0x0000000000037941 */ /* 0x000fea0003800200 */
.L_x_23678:
        /* <DEDUP_REMOVED lines=9> */
.L_x_23677:
[----:B------:R-:W-:Y:S05]  /*4e50*/  BSYNC.RECONVERGENT B2 ;  /* 0x0000000000027941 */ /* 0x000fea0003800200 */
.L_x_23676:
        /* <DEDUP_REMOVED lines=17> */
.L_x_23687:
        /* <DEDUP_REMOVED lines=13> */
.L_x_23689:
[----:B------:R-:W-:Y:S05]  /*5040*/  BSYNC.RECONVERGENT B4 ;  /* 0x0000000000047941 */ /* 0x000fea0003800200 */
.L_x_23688:
        /* <DEDUP_REMOVED lines=43> */
.L_x_23686:
[----:B------:R-:W-:Y:S05]  /*5300*/  BSYNC.RECONVERGENT B3 ;  /* 0x0000000000037941 */ /* 0x000fea0003800200 */
.L_x_23685:
        /* <DEDUP_REMOVED lines=9> */
.L_x_23684:
[----:B------:R-:W-:Y:S05]  /*53a0*/  BSYNC.RECONVERGENT B2 ;  /* 0x0000000000027941 */ /* 0x000fea0003800200 */
.L_x_23683:
        /* <DEDUP_REMOVED lines=17> */
.L_x_23694:
        /* <DEDUP_REMOVED lines=13> */
.L_x_23696:
[----:B------:R-:W-:Y:S05]  /*5590*/  BSYNC.RECONVERGENT B4 ;  /* 0x0000000000047941 */ /* 0x000fea0003800200 */
.L_x_23695:
        /* <DEDUP_REMOVED lines=43> */
.L_x_23693:
[----:B------:R-:W-:Y:S05]  /*5850*/  BSYNC.RECONVERGENT B3 ;  /* 0x0000000000037941 */ /* 0x000fea0003800200 */
.L_x_23692:
        /* <DEDUP_REMOVED lines=9> */
.L_x_23691:
[----:B------:R-:W-:Y:S05]  /*58f0*/  BSYNC.RECONVERGENT B2 ;  /* 0x0000000000027941 */ /* 0x000fea0003800200 */
.L_x_23690:
        /* <DEDUP_REMOVED lines=17> */
.L_x_23701:
        /* <DEDUP_REMOVED lines=13> */
.L_x_23703:
[----:B------:R-:W-:Y:S05]  /*5ae0*/  BSYNC.RECONVERGENT B4 ;  /* 0x0000000000047941 */ /* 0x000fea0003800200 */
.L_x_23702:
        /* <DEDUP_REMOVED lines=43> */
.L_x_23700:
[----:B------:R-:W-:Y:S05]  /*5da0*/  BSYNC.RECONVERGENT B3 ;  /* 0x0000000000037941 */ /* 0x000fea0003800200 */
.L_x_23699:
        /* <DEDUP_REMOVED lines=9> */
.L_x_23698:
[----:B------:R-:W-:Y:S05]  /*5e40*/  BSYNC.RECONVERGENT B2 ;  /* 0x0000000000027941 */ /* 0x000fea0003800200 */
.L_x_23697:
        /* <DEDUP_REMOVED lines=16> */
.L_x_23706:
        /* <DEDUP_REMOVED lines=13> */
.L_x_23708:
[----:B------:R-:W-:Y:S05]  /*6020*/  BSYNC.RECONVERGENT B3 ;  /* 0x0000000000037941 */ /* 0x000fea0003800200 */
.L_x_23707:
        /* <DEDUP_REMOVED lines=40> */
[----:B------:R-:W-:Y:S02]  /*62b0*/  HFMA2 R24, -RZ, RZ, 0, 0 ;  /* 0x00000000ff187431 */ /* 0x000fe400000001ff */
[----:B------:R-:W-:Y:S01]  /*62c0*/  IMAD.MOV.U32 R18, RZ, RZ, R26 ;  /* 0x000000ffff127224 */ /* 0x000fe200078e001a */
[----:B------:R-:W-:-:S07]  /*62d0*/  LOP3.LUT R14, R14, UR32, R25, 0x96, !PT ;  /* 0x000000200e0e7c12 */ /* 0x000fce000f8e9619 */
.L_x_23705:
[----:B------:R-:W-:Y:S05]  /*62e0*/  BSYNC.RECONVERGENT B2 ;  /* 0x0000000000027941 */ /* 0x000fea0003800200 */
.L_x_23704:
        /* <DEDUP_REMOVED lines=9> */
.L_x_23649:
[----:B------:R-:W-:Y:S05]  /*6380*/  BSYNC.RECONVERGENT B1 ;  /* 0x0000000000017941 */ /* 0x000fea0003800200 */
.L_x_23598:
[----:B------:R-:W0:Y:S01]  /*6390*/  LDC.64 R86, c[0x0][0x3a8] ;  /* 0x0000ea00ff567b82 */ /* 0x000e220000000a00 */
[----:B------:R-:W-:Y:S01]  /*63a0*/  BSSY.RECONVERGENT B1, `(.L_x_23709) ;  /* 0x000001a000017945 */ /* 0x000fe20003800200 */
[----:B------:R-:W-:Y:S01]  /*63b0*/  IADD3 R65, PT, PT, R97, 0x20, RZ ;  /* 0x0000002061417810 */ /* 0x000fe20007ffe0ff */
        /* <DEDUP_REMOVED lines=24> */
.L_x_23710:
[----:B------:R-:W-:Y:S05]  /*6540*/  BSYNC.RECONVERGENT B1 ;  /* 0x0000000000017941 */ /* 0x000fea0003800200 */
.L_x_23709:
[----:B------:R-:W-:Y:S04]  /*6550*/  BSSY.RECONVERGENT B1, `(.L_x_23711) ;  /* 0x0000005000017945 */ /* 0x000fe80003800200 */
[----:B------:R-:W-:Y:S05]  /*6560*/  @!P2 BRA `(.L_x_23712) ;  /* 0x00000000000ca947 */ /* 0x000fea0003800000 */
[----:B------:R-:W2:Y:S02]  /*6570*/  LDC.64 R44, c[0x0][0x390] ;  /* 0x0000e400ff2c7b82 */ /* 0x000ea40000000a00 */
[----:B--2---:R-:W-:-:S06]  /*6580*/  IMAD.WIDE.U32 R44, R65, 0x10, R44 ;  /* 0x00000010412c7825 */ /* 0x004fcc00078e002c */
[----:B------:R-:W5:Y:S02]  /*6590*/  LDG.E.128 R44, desc[UR8][R44.64] ;  /* 0x000000082c2c7981 */ /* 0x000f64000c1e1d00 */
.L_x_23712:
[----:B------:R-:W-:Y:S05]  /*65a0*/  BSYNC.RECONVERGENT B1 ;  /* 0x0000000000017941 */ /* 0x000fea0003800200 */
.L_x_23711:
[----:B------:R-:W-:Y:S01]  /*65b0*/  BSSY.RECONVERGENT B1, `(.L_x_23713) ;  /* 0x0000577000017945 */ /* 0x000fe20003800200 */
[----:B------:R-:W-:-:S03]  /*65c0*/  IADD3 R21, PT, PT, R101, 0x20, RZ ;  /* 0x0000002065157810 */ /* 0x000fc60007ffe0ff */
[----:B------:R-:W-:Y:S05]  /*65d0*/  @!P0 BRA `(.L_x_23714) ;  /* 0x0000002c002c8947 */ /* 0x000fea0003800000 */
        /* <DEDUP_REMOVED lines=25> */
.L_x_23719:
        /* <DEDUP_REMOVED lines=13> */
.L_x_23721:
[----:B------:R-:W-:Y:S05]  /*6840*/  BSYNC.RECONVERGENT B4 ;  /* 0x0000000000047941 */ /* 0x000fea0003800200 */
.L_x_23720:
        /* <DEDUP_REMOVED lines=43> */
.L_x_23718:
[----:B------:R-:W-:Y:S05]  /*6b00*/  BSYNC.RECONVERGENT B3 ;  /* 0x0000000000037941 */ /* 0x000fea0003800200 */
.L_x_23717:
        /* <DEDUP_REMOVED lines=10> */
.L_x_23716:
[----:B------:R-:W-:Y:S05]  /*6bb0*/  BSYNC.RECONVERGENT B2 ;  /* 0x0000000000027941 */ /* 0x000fea0003800200 */
.L_x_23715:
        /* <DEDUP_REMOVED lines=20> */
.L_x_23726:
        /* <DEDUP_REMOVED lines=13> */
.L_x_23728:
[----:B------:R-:W-:Y:S05]  /*6dd0*/  BSYNC.RECONVERGENT B4 ;  /* 0x0000000000047941 */ /* 0x000fea0003800200 */
.L_x_23727:
        /* <DEDUP_REMOVED lines=38> */
[----:B------:R-:W-:Y:S02]  /*7040*/  LOP3.LUT R15, R18, UR31, R25, 0x96, !PT ;  /* 0x0000001f120f7c12 */ /* 0x000fe4000f8e9619 */
[----:B------:R-:W-:Y:S01]  /*7050*/  MOV R18, R24 ;  /* 0x0000001800127202 */ /* 0x000fe20000000f00 */
[----:B------:R-:W-:Y:S01]  /*7060*/  IMAD.MOV.U32 R20, RZ, RZ, R22 ;  /* 0x000000ffff147224 */ /* 0x000fe200078e0016 */
[----:B------:R-:W-:Y:S01]  /*7070*/  LOP3.LUT R14, R14, UR32, R23, 0x96, !PT ;  /* 0x000000200e0e7c12 */ /* 0x000fe2000f8e9617 */
[----:B------:R-:W-:-:S07]  /*7080*/  IMAD.MOV.U32 R22, RZ, RZ, RZ ;  /* 0x000000ffff167224 */ /* 0x000fce00078e00ff */
.L_x_23725:
[----:B------:R-:W-:Y:S05]  /*7090*/  BSYNC.RECONVERGENT B3 ;  /* 0x0000000000037941 */ /* 0x000fea0003800200 */
.L_x_23724:
        /* <DEDUP_REMOVED lines=10> */
.L_x_23723:
[----:B------:R-:W-:Y:S05]  /*7140*/  BSYNC.RECONVERGENT B2 ;  /* 0x0000000000027941 */ /* 0x000fea0003800200 */
.L_x_23722:
        /* <DEDUP_REMOVED lines=20> */
.L_x_23733:
        /* <DEDUP_REMOVED lines=13> */
.L_x_23735:
[----:B------:R-:W-:Y:S05]  /*7360*/  BSYNC.RECONVERGENT B4 ;  /* 0x0000000000047941 */ /* 0x000fea0003800200 */
.L_x_23734:
        /* <DEDUP_REMOVED lines=43> */
.L_x_23732:
[----:B------:R-:W-:Y:S05]  /*7620*/  BSYNC.RECONVERGENT B3 ;  /* 0x0000000000037941 */ /* 0x000fea0003800200 */
.L_x_23731:
        /* <DEDUP_REMOVED lines=10> */
.L_x_23730:
[----:B------:R-:W-:Y:S05]  /*76d0*/  BSYNC.RECONVERGENT B2 ;  /* 0x0000000000027941 */ /* 0x000fea0003800200 */
.L_x_23729:
        /* <DEDUP_REMOVED lines=20> */
.L_x_23740:
        /* <DEDUP_REMOVED lines=13> */
.L_x_23742:
[----:B------:R-:W-:Y:S05]  /*78f0*/  BSYNC.RECONVERGENT B4 ;  /* 0x0000000000047941 */ /* 0x000fea0003800200 */
.L_x_23741:
        /* <DEDUP_REMOVED lines=43> */
.L_x_23739:
[----:B------:R-:W-:Y:S05]  /*7bb0*/  BSYNC.RECONVERGENT B3 ;  /* 0x0000000000037941 */ /* 0x000fea0003800200 */
.L_x_23738:
        /* <DEDUP_REMOVED lines=10> */
.L_x_23737:
[----:B------:R-:W-:Y:S05]  /*7c60*/  BSYNC.RECONVERGENT B2 ;  /* 0x0000000000027941 */ /* 0x000fea0003800200 */
.L_x_23736:
        /* <DEDUP_REMOVED lines=20> */
.L_x_23747:
        /* <DEDUP_REMOVED lines=13> */
.L_x_23749:
[----:B------:R-:W-:Y:S05]  /*7e80*/  BSYNC.RECONVERGENT B4 ;  /* 0x0000000000047941 */ /* 0x000fea0003800200 */
.L_x_23748:
        /* <DEDUP_REMOVED lines=43> */
.L_x_23746:
[----:B------:R-:W-:Y:S05]  /*8140*/  BSYNC.RECONVERGENT B3 ;  /* 0x0000000000037941 */ /* 0x000fea0003800200 */
.L_x_23745:
        /* <DEDUP_REMOVED lines=10> */
.L_x_23744:
[----:B------:R-:W-:Y:S05]  /*81f0*/  BSYNC.RECONVERGENT B2 ;  /* 0x0000000000027941 */ /* 0x000fea0003800200 */
.L_x_23743:
        /* <DEDUP_REMOVED lines=20> */
.L_x_23754:
        /* <DEDUP_REMOVED lines=13> */
.L_x_23756:
[----:B------:R-:W-:Y:S05]  /*8410*/  BSYNC.RECONVERGENT B4 ;  /* 0x0000000000047941 */ /* 0x000fea0003800200 */
.L_x_23755:
        /* <DEDUP_REMOVED lines=43> */
.L_x_23753:
[----:B------:R-:W-:Y:S05]  /*86d0*/  BSYNC.RECONVERGENT B3 ;  /* 0x0000000000037941 */ /* 0x000fea0003800200 */
.L_x_23752:
        /* <DEDUP_REMOVED lines=10> */
.L_x_23751:
[----:B------:R-:W-:Y:S05]  /*8780*/  BSYNC.RECONVERGENT B2 ;  /* 0x0000000000027941 */ /* 0x000fea0003800200 */
.L_x_23750:
        /* <DEDUP_REMOVED lines=20> */
.L_x_23761:
        /* <DEDUP_REMOVED lines=13> */
.L_x_23763:
[----:B------:R-:W-:Y:S05]  /*89a0*/  BSYNC.RECONVERGENT B4 ;  /* 0x0000000000047941 */ /* 0x000fea0003800200 */
.L_x_23762:
        /* <DEDUP_REMOVED lines=43> */
.L_x_23760:
[----:B------:R-:W-:Y:S05]  /*8c60*/  BSYNC.RECONVERGENT B3 ;  /* 0x0000000000037941 */ /* 0x000fea0003800200 */
.L_x_23759:
        /* <DEDUP_REMOVED lines=10> */
.L_x_23758:
[----:B------:R-:W-:Y:S05]  /*8d10*/  BSYNC.RECONVERGENT B2 ;  /* 0x0000000000027941 */ /* 0x000fea0003800200 */
.L_x_23757:
        /* <DEDUP_REMOVED lines=19> */
.L_x_23767:
        /* <DEDUP_REMOVED lines=13> */
.L_x_23769:
[----:B------:R-:W-:Y:S05]  /*8f20*/  BSYNC.RECONVERGENT B3 ;  /* 0x0000000000037941 */ /* 0x000fea0003800200 */
.L_x_23768:
        /* <DEDUP_REMOVED lines=42> */
.L_x_23766:
[----:B------:R-:W-:Y:S05]  /*91d0*/  BSYNC.RECONVERGENT B2 ;  /* 0x0000000000027941 */ /* 0x000fea0003800200 */
.L_x_23765:
        /* <DEDUP_REMOVED lines=11> */
.L_x_23714:
        /* <DEDUP_REMOVED lines=21> */
.L_x_23774:
        /* <DEDUP_REMOVED lines=13> */
.L_x_23776:
[----:B------:R-:W-:Y:S05]  /*94b0*/  BSYNC.RECONVERGENT B4 ;  /* 0x0000000000047941 */ /* 0x000fea0003800200 */
.L_x_23775:
        /* <DEDUP_REMOVED lines=42> */
.L_x_23773:
[----:B------:R-:W-:Y:S05]  /*9760*/  BSYNC.RECONVERGENT B3 ;  /* 0x0000000000037941 */ /* 0x000fea0003800200 */
.L_x_23772:
        /* <DEDUP_REMOVED lines=9> */
.L_x_23771:
[----:B------:R-:W-:Y:S05]  /*9800*/  BSYNC.RECONVERGENT B2 ;  /* 0x0000000000027941 */ /* 0x000fea0003800200 */
.L_x_23770:
        /* <DEDUP_REMOVED lines=17> */
.L_x_23781:
        /* <DEDUP_REMOVED lines=13> */
.L_x_23783:
[----:B------:R-:W-:Y:S05]  /*99f0*/  BSYNC.RECONVERGENT B4 ;  /* 0x0000000000047941 */ /* 0x000fea0003800200 */
.L_x_23782:
        /* <DEDUP_REMOVED lines=43> */
.L_x_23780:
[----:B------:R-:W-:Y:S05]  /*9cb0*/  BSYNC.RECONVERGENT B3 ;  /* 0x0000000000037941 */ /* 0x000fea0003800200 */
.L_x_23779:
        /* <DEDUP_REMOVED lines=9> */
.L_x_23778:
[----:B------:R-:W-:Y:S05]  /*9d50*/  BSYNC.RECONVERGENT B2 ;  /* 0x0000000000027941 */ /* 0x000fea0003800200 */
.L_x_23777:
        /* <DEDUP_REMOVED lines=17> */
.L_x_23788:
        /* <DEDUP_REMOVED lines=13> */
.L_x_23790:
[----:B------:R-:W-:Y:S05]  /*9f40*/  BSYNC.RECONVERGENT B4 ;  /* 0x0000000000047941 */ /* 0x000fea0003800200 */
.L_x_23789:
        /* <DEDUP_REMOVED lines=43> */
.L_x_23787:
[----:B------:R-:W-:Y:S05]  /*a200*/  BSYNC.RECONVERGENT B3 ;  /* 0x0000000000037941 */ /* 0x000fea0003800200 */
.L_x_23786:
        /* <DEDUP_REMOVED lines=9> */
.L_x_23785:
[----:B------:R-:W-:Y:S05]  /*a2a0*/  BSYNC.RECONVERGENT B2 ;  /* 0x0000000000027941 */ /* 0x000fea0003800200 */
.L_x_23784:
        /* <DEDUP_REMOVED lines=17> */
.L_x_23795:
        /* <DEDUP_REMOVED lines=13> */
.L_x_23797:
[----:B------:R-:W-:Y:S05]  /*a490*/  BSYNC.RECONVERGENT B4 ;  /* 0x0000000000047941 */ /* 0x000fea0003800200 */
.L_x_23796:
        /* <DEDUP_REMOVED lines=39> */
[----:B------:R-:W-:Y:S02]  /*a710*/  MOV R18, R14 ;  /* 0x0000000e00127202 */ /* 0x000fe40000000f00 */
[----:B------:R-:W-:Y:S02]  /*a720*/  LOP3.LUT R15, R24, UR31, R15, 0x96, !PT ;  /* 0x0000001f180f7c12 */ /* 0x000fe4000f8e960f */
[----:B------:R-:W-:Y:S02]  /*a730*/  LOP3.LUT R14, R22, UR32, R27, 0x96, !PT ;  /* 0x00000020160e7c12 */ /* 0x000fe4000f8e961b */
[----:B------:R-:W-:-:S07]  /*a740*/  MOV R70, R26 ;  /* 0x0000001a00467202 */ /* 0x000fce0000000f00 */
.L_x_23794:
[----:B------:R-:W-:Y:S05]  /*a750*/  BSYNC.RECONVERGENT B3 ;  /* 0x0000000000037941 */ /* 0x000fea0003800200 */
.L_x_23793:
        /* <DEDUP_REMOVED lines=9> */
.L_x_23792:
[----:B------:R-:W-:Y:S05]  /*a7f0*/  BSYNC.RECONVERGENT B2 ;  /* 0x0000000000027941 */ /* 0x000fea0003800200 */
.L_x_23791:
        /* <DEDUP_REMOVED lines=17> */
.L_x_23802:
        /* <DEDUP_REMOVED lines=13> */
.L_x_23804:
[----:B------:R-:W-:Y:S05]  /*a9e0*/  BSYNC.RECONVERGENT B4 ;  /* 0x0000000000047941 */ /* 0x000fea0003800200 */
.L_x_23803:
        /* <DEDUP_REMOVED lines=40> */
[----:B------:R-:W-:Y:S01]  /*ac70*/  LOP3.LUT R14, R22, UR32, R27, 0x96, !PT ;  /* 0x00000020160e7c12 */ /* 0x000fe2000f8e961b */
[----:B------:R-:W-:Y:S01]  /*ac80*/  IMAD.MOV.U32 R22, RZ, RZ, RZ ;  /* 0x000000ffff167224 */ /* 0x000fe200078e00ff */
[----:B------:R-:W-:-:S07]  /*ac90*/  MOV R70, R26 ;  /* 0x0000001a00467202 */ /* 0x000fce0000000f00 */
.L_x_23801:
[----:B------:R-:W-:Y:S05]  /*aca0*/  BSYNC.RECONVERGENT B3 ;  /* 0x0000000000037941 */ /* 0x000fea0003800200 */
.L_x_23800:
        /* <DEDUP_REMOVED lines=9> */
.L_x_23799:
[----:B------:R-:W-:Y:S05]  /*ad40*/  BSYNC.RECONVERGENT B2 ;  /* 0x0000000000027941 */ /* 0x000fea0003800200 */
.L_x_23798:
        /* <DEDUP_REMOVED lines=17> */
.L_x_23809:
        /* <DEDUP_REMOVED lines=13> */
.L_x_23811:
[----:B------:R-:W-:Y:S05]  /*af30*/  BSYNC.RECONVERGENT B4 ;  /* 0x0000000000047941 */ /* 0x000fea0003800200 */
.L_x_23810:
        /* <DEDUP_REMOVED lines=43> */
.L_x_23808:
[----:B------:R-:W-:Y:S05]  /*b1f0*/  BSYNC.RECONVERGENT B3 ;  /* 0x0000000000037941 */ /* 0x000fea0003800200 */
.L_x_23807:
        /* <DEDUP_REMOVED lines=9> */
.L_x_23806:
[----:B------:R-:W-:Y:S05]  /*b290*/  BSYNC.RECONVERGENT B2 ;  /* 0x0000000000027941 */ /* 0x000fea0003800200 */
.L_x_23805:
        /* <DEDUP_REMOVED lines=17> */
.L_x_23816:
        /* <DEDUP_REMOVED lines=13> */
.L_x_23818:
[----:B------:R-:W-:Y:S05]  /*b480*/  BSYNC.RECONVERGENT B4 ;  /* 0x0000000000047941 */ /* 0x000fea0003800200 */
.L_x_23817:
        /* <DEDUP_REMOVED lines=43> */
.L_x_23815:
[----:B------:R-:W-:Y:S05]  /*b740*/  BSYNC.RECONVERGENT B3 ;  /* 0x0000000000037941 */ /* 0x000fea0003800200 */
.L_x_23814:
        /* <DEDUP_REMOVED lines=9> */
.L_x_23813:
[----:B------:R-:W-:Y:S05]  /*b7e0*/  BSYNC.RECONVERGENT B2 ;  /* 0x0000000000027941 */ /* 0x000fea0003800200 */
.L_x_23812:
        /* <DEDUP_REMOVED lines=16> */
.L_x_23821:
        /* <DEDUP_REMOVED lines=13> */
.L_x_23823:
[----:B------:R-:W-:Y:S05]  /*b9c0*/  BSYNC.RECONVERGENT B3 ;  /* 0x0000000000037941 */ /* 0x000fea0003800200 */
.L_x_23822:
        /* <DEDUP_REMOVED lines=41> */
[----:B------:R-:W-:Y:S02]  /*bc60*/  LOP3.LUT R14, R14, UR32, R23, 0x96, !PT ;  /* 0x000000200e0e7c12 */ /* 0x000fe4000f8e9617 */
[----:B------:R-:W-:-:S07]  /*bc70*/  MOV R70, R22 ;  /* 0x0000001600467202 */ /* 0x000fce0000000f00 */
.L_x_23820:
[----:B------:R-:W-:Y:S05]  /*bc80*/  BSYNC.RECONVERGENT B2 ;  /* 0x0000000000027941 */ /* 0x000fea0003800200 */
.L_x_23819:
        /* <DEDUP_REMOVED lines=9> */
.L_x_23764:
[----:B------:R-:W-:Y:S05]  /*bd20*/  BSYNC.RECONVERGENT B1 ;  /* 0x0000000000017941 */ /* 0x000fea0003800200 */
.L_x_23713:
        /* <DEDUP_REMOVED lines=26> */
.L_x_23825:
[----:B------:R-:W-:Y:S05]  /*bed0*/  BSYNC.RECONVERGENT B1 ;  /* 0x0000000000017941 */ /* 0x000fea0003800200 */
.L_x_23824:
[----:B------:R-:W-:Y:S04]  /*bee0*/  BSSY.RECONVERGENT B1, `(.L_x_23826) ;  /* 0x0000005000017945 */ /* 0x000fe80003800200 */
[----:B------:R-:W-:Y:S05]  /*bef0*/  @!P2 BRA `(.L_x_23827) ;  /* 0x00000000000ca947 */ /* 0x000fea0003800000 */
[----:B------:R-:W2:Y:S02]  /*bf00*/  LDC.64 R44, c[0x0][0x390] ;  /* 0x0000e400ff2c7b82 */ /* 0x000ea40000000a00 */
[----:B--2---:R-:W-:-:S06]  /*bf10*/  IMAD.WIDE.U32 R44, R91, 0x10, R44 ;  /* 0x000000105b2c7825 */ /* 0x004fcc00078e002c */
[----:B------:R-:W5:Y:S02]  /*bf20*/  LDG.E.128 R44, desc[UR8][R44.64] ;  /* 0x000000082c2c7981 */ /* 0x000f64000c1e1d00 */
.L_x_23827:
[----:B------:R-:W-:Y:S05]  /*bf30*/  BSYNC.RECONVERGENT B1 ;  /* 0x0000000000017941 */ /* 0x000fea0003800200 */
.L_x_23826:
        /* <DEDUP_REMOVED lines=28> */
.L_x_23834:
        /* <DEDUP_REMOVED lines=13> */
.L_x_23836:
[----:B------:R-:W-:Y:S05]  /*c1d0*/  BSYNC.RECONVERGENT B4 ;  /* 0x0000000000047941 */ /* 0x000fea0003800200 */
.L_x_23835:
        /* <DEDUP_REMOVED lines=40> */
[----:B------:R-:W-:Y:S02]  /*c460*/  MOV R18, R64 ;  /* 0x0000004000127202 */ /* 0x000fe40000000f00 */
[----:B------:R-:W-:-:S07]  /*c470*/  LOP3.LUT R14, R14, UR32, R69, 0x96, !PT ;  /* 0x000000200e0e7c12 */ /* 0x000fce000f8e9645 */
.L_x_23833:
[----:B------:R-:W-:Y:S05]  /*c480*/  BSYNC.RECONVERGENT B3 ;  /* 0x0000000000037941 */ /* 0x000fea0003800200 */
.L_x_23832:
        /* <DEDUP_REMOVED lines=10> */
.L_x_23831:
[----:B------:R-:W-:Y:S05]  /*c530*/  BSYNC.RECONVERGENT B2 ;  /* 0x0000000000027941 */ /* 0x000fea0003800200 */
.L_x_23830:
        /* <DEDUP_REMOVED lines=20> */
.L_x_23841:
        /* <DEDUP_REMOVED lines=13> */
.L_x_23843:
[----:B------:R-:W-:Y:S05]  /*c750*/  BSYNC.RECONVERGENT B4 ;  /* 0x0000000000047941 */ /* 0x000fea0003800200 */
.L_x_23842:
        /* <DEDUP_REMOVED lines=42> */
.L_x_23840:
[----:B------:R-:W-:Y:S05]  /*ca00*/  BSYNC.RECONVERGENT B3 ;  /* 0x0000000000037941 */ /* 0x000fea0003800200 */
.L_x_23839:
        /* <DEDUP_REMOVED lines=10> */
.L_x_23838:
[----:B------:R-:W-:Y:S05]  /*cab0*/  BSYNC.RECONVERGENT B2 ;  /* 0x0000000000027941 */ /* 0x000fea0003800200 */
.L_x_23837:
        /* <DEDUP_REMOVED lines=20> */
.L_x_23848:
        /* <DEDUP_REMOVED lines=13> */
.L_x_23850:
[----:B------:R-:W-:Y:S05]  /*ccd0*/  BSYNC.RECONVERGENT B4 ;  /* 0x0000000000047941 */ /* 0x000fea0003800200 */
.L_x_23849:
        /* <DEDUP_REMOVED lines=43> */
.L_x_23847:
[----:B------:R-:W-:Y:S05]  /*cf90*/  BSYNC.RECONVERGENT B3 ;  /* 0x0000000000037941 */ /* 0x000fea0003800200 */
.L_x_23846:
        /* <DEDUP_REMOVED lines=10> */
.L_x_23845:
[----:B------:R-:W-:Y:S05]  /*d040*/  BSYNC.RECONVERGENT B2 ;  /* 0x0000000000027941 */ /* 0x000fea0003800200 */
.L_x_23844:
        /* <DEDUP_REMOVED lines=20> */
.L_x_23855:
        /* <DEDUP_REMOVED lines=13> */
.L_x_23857:
[----:B------:R-:W-:Y:S05]  /*d260*/  BSYNC.RECONVERGENT B4 ;  /* 0x0000000000047941 */ /* 0x000fea0003800200 */
.L_x_23856:
        /* <DEDUP_REMOVED lines=43> */
.L_x_23854:
[----:B------:R-:W-:Y:S05]  /*d520*/  BSYNC.RECONVERGENT B3 ;  /* 0x0000000000037941 */ /* 0x000fea0003800200 */
.L_x_23853:
        /* <DEDUP_REMOVED lines=10> */
.L_x_23852:
[----:B------:R-:W-:Y:S05]  /*d5d0*/  BSYNC.RECONVERGENT B2 ;  /* 0x0000000000027941 */ /* 0x000fea0003800200 */
.L_x_23851:
        /* <DEDUP_REMOVED lines=20> */
.L_x_23862:
        /* <DEDUP_REMOVED lines=13> */
.L_x_23864:
[----:B------:R-:W-:Y:S05]  /*d7f0*/  BSYNC.RECONVERGENT B4 ;  /* 0x0000000000047941 */ /* 0x000fea0003800200 */
.L_x_23863:
        /* <DEDUP_REMOVED lines=43> */
.L_x_23861:
[----:B------:R-:W-:Y:S05]  /*dab0*/  BSYNC.RECONVERGENT B3 ;  /* 0x0000000000037941 */ /* 0x000fea0003800200 */
.L_x_23860:
        /* <DEDUP_REMOVED lines=10> */
.L_x_23859:
[----:B------:R-:W-:Y:S05]  /*db60*/  BSYNC.RECONVERGENT B2 ;  /* 0x0000000000027941 */ /* 0x000fea0003800200 */
.L_x_23858:
        /* <DEDUP_REMOVED lines=20> */
.L_x_23869:
        /* <DEDUP_REMOVED lines=13> */
.L_x_23871:
[----:B------:R-:W-:Y:S05]  /*dd80*/  BSYNC.RECONVERGENT B4 ;  /* 0x0000000000047941 */ /* 0x000fea0003800200 */
.L_x_23870:
        /* <DEDUP_REMOVED lines=43> */
.L_x_23868:
[----:B------:R-:W-:Y:S05]  /*e040*/  BSYNC.RECONVERGENT B3 ;  /* 0x0000000000037941 */ /* 0x000fea0003800200 */
.L_x_23867:
        /* <DEDUP_REMOVED lines=10> */
.L_x_23866:
[----:B------:R-:W-:Y:S05]  /*e0f0*/  BSYNC.RECONVERGENT B2 ;  /* 0x0000000000027941 */ /* 0x000fea0003800200 */
.L_x_23865:
        /* <DEDUP_REMOVED lines=20> */
.L_x_23876:
        /* <DEDUP_REMOVED lines=13> */
.L_x_23878:
[----:B------:R-:W-:Y:S05]  /*e310*/  BSYNC.RECONVERGENT B4 ;  /* 0x0000000000047941 */ /* 0x000fea0003800200 */
.L_x_23877:
        /* <DEDUP_REMOVED lines=43> */
.L_x_23875:
[----:B------:R-:W-:Y:S05]  /*e5d0*/  BSYNC.RECONVERGENT B3 ;  /* 0x0000000000037941 */ /* 0x000fea0003800200 */
.L_x_23874:
        /* <DEDUP_REMOVED lines=10> */
.L_x_23873:
[----:B------:R-:W-:Y:S05]  /*e680*/  BSYNC.RECONVERGENT B2 ;  /* 0x0000000000027941 */ /* 0x000fea0003800200 */
.L_x_23872:
        /* <DEDUP_REMOVED lines=19> */
.L_x_23882:
        /* <DEDUP_REMOVED lines=13> */
.L_x_23884:
[----:B------:R-:W-:Y:S05]  /*e890*/  BSYNC.RECONVERGENT B3 ;  /* 0x0000000000037941 */ /* 0x000fea0003800200 */
.L_x_23883:
        /* <DEDUP_REMOVED lines=43> */
.L_x_23881:
[----:B------:R-:W-:Y:S05]  /*eb50*/  BSYNC.RECONVERGENT B2 ;  /* 0x0000000000027941 */ /* 0x000fea0003800200 */
.L_x_23880:
        /* <DEDUP_REMOVED lines=11> */
.L_x_23829:
        /* <DEDUP_REMOVED lines=21> */
.L_x_23889:
        /* <DEDUP_REMOVED lines=13> */
.L_x_23891:
[----:B------:R-:W-:Y:S05]  /*ee30*/  BSYNC.RECONVERGENT B4 ;  /* 0x0000000000047941 */ /* 0x000fea0003800200 */
.L_x_23890:
        /* <DEDUP_REMOVED lines=43> */
.L_x_23888:
[----:B------:R-:W-:Y:S05]  /*f0f0*/  BSYNC.RECONVERGENT B3 ;  /* 0x0000000000037941 */ /* 0x000fea0003800200 */
.L_x_23887:
        /* <DEDUP_REMOVED lines=9> */
.L_x_23886:
[----:B------:R-:W-:Y:S05]  /*f190*/  BSYNC.RECONVERGENT B2 ;  /* 0x0000000000027941 */ /* 0x000fea0003800200 */
.L_x_23885:
        /* <DEDUP_REMOVED lines=17> */
.L_x_23896:
        /* <DEDUP_REMOVED lines=13> */
.L_x_23898:
[----:B------:R-:W-:Y:S05]  /*f380*/  BSYNC.RECONVERGENT B4 ;  /* 0x0000000000047941 */ /* 0x000fea0003800200 */
.L_x_23897:
        /* <DEDUP_REMOVED lines=41> */
[----:B------:R-:W-:Y:S02]  /*f620*/  HFMA2 R21, -RZ, RZ, 0, 0 ;  /* 0x00000000ff157431 */ /* 0x000fe400000001ff */
[----:B------:R-:W-:-:S07]  /*f630*/  IMAD.MOV.U32 R96, RZ, RZ, R20 ;  /* 0x000000ffff607224 */ /* 0x000fce00078e0014 */
.L_x_23895:
[----:B------:R-:W-:Y:S05]  /*f640*/  BSYNC.RECONVERGENT B3 ;  /* 0x0000000000037941 */ /* 0x000fea0003800200 */
.L_x_23894:
        /* <DEDUP_REMOVED lines=9> */
.L_x_23893:
[----:B------:R-:W-:Y:S05]  /*f6e0*/  BSYNC.RECONVERGENT B2 ;  /* 0x0000000000027941 */ /* 0x000fea0003800200 */
.L_x_23892:
        /* <DEDUP_REMOVED lines=17> */
.L_x_23903:
        /* <DEDUP_REMOVED lines=13> */
.L_x_23905:
[----:B------:R-:W-:Y:S05]  /*f8d0*/  BSYNC.RECONVERGENT B4 ;  /* 0x0000000000047941 */ /* 0x000fea0003800200 */
.L_x_23904:
        /* <DEDUP_REMOVED lines=43> */
.L_x_23902:
[----:B------:R-:W-:Y:S05]  /*fb90*/  BSYNC.RECONVERGENT B3 ;  /* 0x0000000000037941 */ /* 0x000fea0003800200 */
.L_x_23901:
        /* <DEDUP_REMOVED lines=9> */
.L_x_23900:
[----:B------:R-:W-:Y:S05]  /*fc30*/  BSYNC.RECONVERGENT B2 ;  /* 0x0000000000027941 */ /* 0x000fea0003800200 */
.L_x_23899:
        /* <DEDUP_REMOVED lines=17> */
.L_x_23910:
        /* <DEDUP_REMOVED lines=13> */
.L_x_23912:
[----:B------:R-:W-:Y:S05]  /*fe20*/  BSYNC.RECONVERGENT B4 ;  /* 0x0000000000047941 */ /* 0x000fea0003800200 */
.L_x_23911:
        /* <DEDUP_REMOVED lines=43> */
.L_x_23909:
[----:B------:R-:W-:Y:S05]  /*100e0*/  BSYNC.RECONVERGENT B3 ;  /* 0x0000000000037941 */ /* 0x000fea0003800200 */
.L_x_23908:
        /* <DEDUP_REMOVED lines=9> */
.L_x_23907:
[----:B------:R-:W-:Y:S05]  /*10180*/  BSYNC.RECONVERGENT B2 ;  /* 0x0000000000027941 */ /* 0x000fea0003800200 */
.L_x_23906:
        /* <DEDUP_REMOVED lines=17> */
.L_x_23917:
        /* <DEDUP_REMOVED lines=13> */
.L_x_23919:
[----:B------:R-:W-:Y:S05]  /*10370*/  BSYNC.RECONVERGENT B4 ;  /* 0x0000000000047941 */ /* 0x000fea0003800200 */
.L_x_23918:
        /* <DEDUP_REMOVED lines=41> */
[----:B------:R-:W-:Y:S01]  /*10610*/  LOP3.LUT R14, R14, UR32, R21, 0x96, !PT ;  /* 0x000000200e0e7c12 */ /* 0x000fe2000f8e9615 */
[----:B------:R-:W-:-:S07]  /*10620*/  IMAD.MOV.U32 R96, RZ, RZ, R20 ;  /* 0x000000ffff607224 */ /* 0x000fce00078e0014 */
.L_x_23916:
[----:B------:R-:W-:Y:S05]  /*10630*/  BSYNC.RECONVERGENT B3 ;  /* 0x0000000000037941 */ /* 0x000fea0003800200 */
.L_x_23915:
        /* <DEDUP_REMOVED lines=9> */
.L_x_23914:
[----:B------:R-:W-:Y:S05]  /*106d0*/  BSYNC.RECONVERGENT B2 ;  /* 0x0000000000027941 */ /* 0x000fea0003800200 */
.L_x_23913:
        /* <DEDUP_REMOVED lines=17> */
.L_x_23924:
        /* <DEDUP_REMOVED lines=13> */
.L_x_23926:
[----:B------:R-:W-:Y:S05]  /*108c0*/  BSYNC.RECONVERGENT B4 ;  /* 0x0000000000047941 */ /* 0x000fea0003800200 */
.L_x_23925:
        /* <DEDUP_REMOVED lines=43> */
.L_x_23923:
[----:B------:R-:W-:Y:S05]  /*10b80*/  BSYNC.RECONVERGENT B3 ;  /* 0x0000000000037941 */ /* 0x000fea0003800200 */
.L_x_23922:
        /* <DEDUP_REMOVED lines=9> */
.L_x_23921:
[----:B------:R-:W-:Y:S05]  /*10c20*/  BSYNC.RECONVERGENT B2 ;  /* 0x0000000000027941 */ /* 0x000fea0003800200 */
.L_x_23920:
        /* <DEDUP_REMOVED lines=17> */
.L_x_23931:
        /* <DEDUP_REMOVED lines=13> */
.L_x_23933:
[----:B------:R-:W-:Y:S05]  /*10e10*/  BSYNC.RECONVERGENT B4 ;  /* 0x0000000000047941 */ /* 0x000fea0003800200 */
.L_x_23932:
        /* <DEDUP_REMOVED lines=43> */
.L_x_23930:
[----:B------:R-:W-:Y:S05]  /*110d0*/  BSYNC.RECONVERGENT B3 ;  /* 0x0000000000037941 */ /* 0x000fea0003800200 */
.L_x_23929:
        /* <DEDUP_REMOVED lines=9> */
.L_x_23928:
[----:B------:R-:W-:Y:S05]  /*11170*/  BSYNC.RECONVERGENT B2 ;  /* 0x0000000000027941 */ /* 0x000fea0003800200 */
.L_x_23927:
        /* <DEDUP_REMOVED lines=16> */
.L_x_23936:
        /* <DEDUP_REMOVED lines=13> */
.L_x_23938:
[----:B------:R-:W-:Y:S05]  /*11350*/  BSYNC.RECONVERGENT B3 ;  /* 0x0000000000037941 */ /* 0x000fea0003800200 */
.L_x_23937:
        /* <DEDUP_REMOVED lines=43> */
.L_x_23935:
[----:B------:R-:W-:Y:S05]  /*11610*/  BSYNC.RECONVERGENT B2 ;  /* 0x0000000000027941 */ /* 0x000fea0003800200 */
.L_x_23934:
        /* <DEDUP_REMOVED lines=9> */
.L_x_23879:
[----:B------:R-:W-:Y:S05]  /*116b0*/  BSYNC.RECONVERGENT B1 ;  /* 0x0000000000017941 */ /* 0x000fea0003800200 */
.L_x_23828:
        /* <DEDUP_REMOVED lines=26> */
.L_x_23940:
[----:B------:R-:W-:Y:S05]  /*11860*/  BSYNC.RECONVERGENT B1 ;  /* 0x0000000000017941 */ /* 0x000fea0003800200 */
.L_x_23939:
[----:B------:R-:W-:Y:S04]  /*11870*/  BSSY.RECONVERGENT B1, `(.L_x_23941) ;  /* 0x0000005000017945 */ /* 0x000fe80003800200 */
[----:B------:R-:W-:Y:S05]  /*11880*/  @!P2 BRA `(.L_x_23942) ;  /* 0x00000000000ca947 */ /* 0x000fea0003800000 */
[----:B------:R-:W2:Y:S02]  /*11890*/  LDC.64 R44, c[0x0][0x390] ;  /* 0x0000e400ff2c7b82 */ /* 0x000ea40000000a00 */
[----:B--2---:R-:W-:-:S06]  /*118a0*/  IMAD.WIDE.U32 R44, R97, 0x10, R44 ;  /* 0x00000010612c7825 */ /* 0x004fcc00078e002c */
[----:B------:R-:W5:Y:S02]  /*118b0*/  LDG.E.128 R44, desc[UR8][R44.64] ;  /* 0x000000082c2c7981 */ /* 0x000f64000c1e1d00 */
.L_x_23942:
[----:B------:R-:W-:Y:S05]  /*118c0*/  BSYNC.RECONVERGENT B1 ;  /* 0x0000000000017941 */ /* 0x000fea0003800200 */
.L_x_23941:
        /* <DEDUP_REMOVED lines=28> */
.L_x_23949:
        /* <DEDUP_REMOVED lines=13> */
.L_x_23951:
[----:B------:R-:W-:Y:S05]  /*11b60*/  BSYNC.RECONVERGENT B4 ;  /* 0x0000000000047941 */ /* 0x000fea0003800200 */
.L_x_23950:
        /* <DEDUP_REMOVED lines=42> */
.L_x_23948:
[----:B------:R-:W-:Y:S05]  /*11e10*/  BSYNC.RECONVERGENT B3 ;  /* 0x0000000000037941 */ /* 0x000fea0003800200 */
.L_x_23947:
        /* <DEDUP_REMOVED lines=10> */
.L_x_23946:
[----:B------:R-:W-:Y:S05]  /*11ec0*/  BSYNC.RECONVERGENT B2 ;  /* 0x0000000000027941 */ /* 0x000fea0003800200 */
.L_x_23945:
        /* <DEDUP_REMOVED lines=20> */
.L_x_23956:
        /* <DEDUP_REMOVED lines=13> */
.L_x_23958:
[----:B------:R-:W-:Y:S05]  /*120e0*/  BSYNC.RECONVERGENT B4 ;  /* 0x0000000000047941 */ /* 0x000fea0003800200 */
.L_x_23957:
        /* <DEDUP_REMOVED lines=42> */
.L_x_23955:
[----:B------:R-:W-:Y:S05]  /*12390*/  BSYNC.RECONVERGENT B3 ;  /* 0x0000000000037941 */ /* 0x000fea0003800200 */
.L_x_23954:
        /* <DEDUP_REMOVED lines=10> */
.L_x_23953:
[----:B------:R-:W-:Y:S05]  /*12440*/  BSYNC.RECONVERGENT B2 ;  /* 0x0000000000027941 */ /* 0x000fea0003800200 */
.L_x_23952:
        /* <DEDUP_REMOVED lines=20> */
.L_x_23963:
        /* <DEDUP_REMOVED lines=13> */
.L_x_23965:
[----:B------:R-:W-:Y:S05]  /*12660*/  BSYNC.RECONVERGENT B4 ;  /* 0x0000000000047941 */ /* 0x000fea0003800200 */
.L_x_23964:
        /* <DEDUP_REMOVED lines=43> */
.L_x_23962:
[----:B------:R-:W-:Y:S05]  /*12920*/  BSYNC.RECONVERGENT B3 ;  /* 0x0000000000037941 */ /* 0x000fea0003800200 */
.L_x_23961:
        /* <DEDUP_REMOVED lines=10> */
.L_x_23960:
[----:B------:R-:W-:Y:S05]  /*129d0*/  BSYNC.RECONVERGENT B2 ;  /* 0x0000000000027941 */ /* 0x000fea0003800200 */
.L_x_23959:
        /* <DEDUP_REMOVED lines=20> */
.L_x_23970:
        /* <DEDUP_REMOVED lines=13> */
.L_x_23972:
[----:B------:R-:W-:Y:S05]  /*12bf0*/  BSYNC.RECONVERGENT B4 ;  /* 0x0000000000047941 */ /* 0x000fea0003800200 */
.L_x_23971:
        /* <DEDUP_REMOVED lines=43> */
.L_x_23969:
[----:B------:R-:W-:Y:S05]  /*12eb0*/  BSYNC.RECONVERGENT B3 ;  /* 0x0000000000037941 */ /* 0x000fea0003800200 */
.L_x_23968:
        /* <DEDUP_REMOVED lines=10> */
.L_x_23967:
[----:B------:R-:W-:Y:S05]  /*12f60*/  BSYNC.RECONVERGENT B2 ;  /* 0x0000000000027941 */ /* 0x000fea0003800200 */
.L_x_23966:
        /* <DEDUP_REMOVED lines=20> */
.L_x_23977:
        /* <DEDUP_REMOVED lines=13> */
.L_x_23979:
[----:B------:R-:W-:Y:S05]  /*13180*/  BSYNC.RECONVERGENT B4 ;  /* 0x0000000000047941 */ /* 0x000fea0003800200 */
.L_x_23978:
        /* <DEDUP_REMOVED lines=43> */
.L_x_23976:
[----:B------:R-:W-:Y:S05]  /*13440*/  BSYNC.RECONVERGENT B3 ;  /* 0x0000000000037941 */ /* 0x000fea0003800200 */
.L_x_23975:
        /* <DEDUP_REMOVED lines=10> */
.L_x_23974:
[----:B------:R-:W-:Y:S05]  /*134f0*/  BSYNC.RECONVERGENT B2 ;  /* 0x0000000000027941 */ /* 0x000fea0003800200 */
.L_x_23973:
        /* <DEDUP_REMOVED lines=20> */
.L_x_23984:
        /* <DEDUP_REMOVED lines=13> */
.L_x_23986:
[----:B------:R-:W-:Y:S05]  /*13710*/  BSYNC.RECONVERGENT B4 ;  /* 0x0000000000047941 */ /* 0x000fea0003800200 */
.L_x_23985:
        /* <DEDUP_REMOVED lines=43> */
.L_x_23983:
[----:B------:R-:W-:Y:S05]  /*139d0*/  BSYNC.RECONVERGENT B3 ;  /* 0x0000000000037941 */ /* 0x000fea0003800200 */
.L_x_23982:
        /* <DEDUP_REMOVED lines=10> */
.L_x_23981:
[----:B------:R-:W-:Y:S05]  /*13a80*/  BSYNC.RECONVERGENT B2 ;  /* 0x0000000000027941 */ /* 0x000fea0003800200 */
.L_x_23980:
        /* <DEDUP_REMOVED lines=20> */
.L_x_23991:
        /* <DEDUP_REMOVED lines=13> */
.L_x_23993:
[----:B------:R-:W-:Y:S05]  /*13ca0*/  BSYNC.RECONVERGENT B4 ;  /* 0x0000000000047941 */ /* 0x000fea0003800200 */
.L_x_23992:
        /* <DEDUP_REMOVED lines=43> */
.L_x_23990:
[----:B------:R-:W-:Y:S05]  /*13f60*/  BSYNC.RECONVERGENT B3 ;  /* 0x0000000000037941 */ /* 0x000fea0003800200 */
.L_x_23989:
        /* <DEDUP_REMOVED lines=10> */
.L_x_23988:
[----:B------:R-:W-:Y:S05]  /*14010*/  BSYNC.RECONVERGENT B2 ;  /* 0x0000000000027941 */ /* 0x000fea0003800200 */
.L_x_23987:
        /* <DEDUP_REMOVED lines=19> */
.L_x_23997:
        /* <DEDUP_REMOVED lines=13> */
.L_x_23999:
[----:B------:R-:W-:Y:S05]  /*14220*/  BSYNC.RECONVERGENT B3 ;  /* 0x0000000000037941 */ /* 0x000fea0003800200 */
.L_x_23998:
        /* <DEDUP_REMOVED lines=42> */
.L_x_23996:
[----:B------:R-:W-:Y:S05]  /*144d0*/  BSYNC.RECONVERGENT B2 ;  /* 0x0000000000027941 */ /* 0x000fea0003800200 */
.L_x_23995:
        /* <DEDUP_REMOVED lines=11> */
.L_x_23944:
        /* <DEDUP_REMOVED lines=21> */
.L_x_24004:
        /* <DEDUP_REMOVED lines=13> */
.L_x_24006:
[----:B------:R-:W-:Y:S05]  /*147b0*/  BSYNC.RECONVERGENT B4 ;  /* 0x0000000000047941 */ /* 0x000fea0003800200 */
.L_x_24005:
        /* <DEDUP_REMOVED lines=42> */
.L_x_24003:
[----:B------:R-:W-:Y:S05]  /*14a60*/  BSYNC.RECONVERGENT B3 ;  /* 0x0000000000037941 */ /* 0x000fea0003800200 */
.L_x_24002:
        /* <DEDUP_REMOVED lines=9> */
.L_x_24001:
[----:B------:R-:W-:Y:S05]  /*14b00*/  BSYNC.RECONVERGENT B2 ;  /* 0x0000000000027941 */ /* 0x000fea0003800200 */
.L_x_24000:
        /* <DEDUP_REMOVED lines=17> */
.L_x_24011:
        /* <DEDUP_REMOVED lines=13> */
.L_x_24013:
[----:B------:R-:W-:Y:S05]  /*14cf0*/  BSYNC.RECONVERGENT B4 ;  /* 0x0000000000047941 */ /* 0x000fea0003800200 */
.L_x_24012:
        /* <DEDUP_REMOVED lines=42> */
.L_x_24010:
[----:B------:R-:W-:Y:S05]  /*14fa0*/  BSYNC.RECONVERGENT B3 ;  /* 0x0000000000037941 */ /* 0x000fea0003800200 */
.L_x_24009:
        /* <DEDUP_REMOVED lines=9> */
.L_x_24008:
[----:B------:R-:W-:Y:S05]  /*15040*/  BSYNC.RECONVERGENT B2 ;  /* 0x0000000000027941 */ /* 0x000fea0003800200 */
.L_x_24007:
        /* <DEDUP_REMOVED lines=17> */
.L_x_24018:
        /* <DEDUP_REMOVED lines=13> */
.L_x_24020:
[----:B------:R-:W-:Y:S05]  /*15230*/  BSYNC.RECONVERGENT B4 ;  /* 0x0000000000047941 */ /* 0x000fea0003800200 */
.L_x_24019:
        /* <DEDUP_REMOVED lines=43> */
.L_x_24017:
[----:B------:R-:W-:Y:S05]  /*154f0*/  BSYNC.RECONVERGENT B3 ;  /* 0x0000000000037941 */ /* 0x000fea0003800200 */
.L_x_24016:
        /* <DEDUP_REMOVED lines=9> */
.L_x_24015:
[----:B------:R-:W-:Y:S05]  /*15590*/  BSYNC.RECONVERGENT B2 ;  /* 0x0000000000027941 */ /* 0x000fea0003800200 */
.L_x_24014:
        /* <DEDUP_REMOVED lines=17> */
.L_x_24025:
        /* <DEDUP_REMOVED lines=13> */
.L_x_24027:
[----:B------:R-:W-:Y:S05]  /*15780*/  BSYNC.RECONVERGENT B4 ;  /* 0x0000000000047941 */ /* 0x000fea0003800200 */
.L_x_24026:
        /* <DEDUP_REMOVED lines=43> */
.L_x_24024:
[----:B------:R-:W-:Y:S05]  /*15a40*/  BSYNC.RECONVERGENT B3 ;  /* 0x0000000000037941 */ /* 0x000fea0003800200 */
.L_x_24023:
        /* <DEDUP_REMOVED lines=9> */
.L_x_24022:
[----:B------:R-:W-:Y:S05]  /*15ae0*/  BSYNC.RECONVERGENT B2 ;  /* 0x0000000000027941 */ /* 0x000fea0003800200 */
.L_x_24021:
        /* <DEDUP_REMOVED lines=17> */
.L_x_24032:
        /* <DEDUP_REMOVED lines=13> */
.L_x_24034:
[----:B------:R-:W-:Y:S05]  /*15cd0*/  BSYNC.RECONVERGENT B4 ;  /* 0x0000000000047941 */ /* 0x000fea0003800200 */
.L_x_24033:
        /* <DEDUP_REMOVED lines=43> */
.L_x_24031:
[----:B------:R-:W-:Y:S05]  /*15f90*/  BSYNC.RECONVERGENT B3 ;  /* 0x0000000000037941 */ /* 0x000fea0003800200 */
.L_x_24030:
        /* <DEDUP_REMOVED lines=9> */
.L_x_24029:
[----:B------:R-:W-:Y:S05]  /*16030*/  BSYNC.RECONVERGENT B2 ;  /* 0x0000000000027941 */ /* 0x000fea0003800200 */
.L_x_24028:
        /* <DEDUP_REMOVED lines=17> */
.L_x_24039:
        /* <DEDUP_REMOVED lines=13> */
.L_x_24041:
[----:B------:R-:W-:Y:S05]  /*16220*/  BSYNC.RECONVERGENT B4 ;  /* 0x0000000000047941 */ /* 0x000fea0003800200 */
.L_x_24040:
        /* <DEDUP_REMOVED lines=43> */
.L_x_24038:
[----:B------:R-:W-:Y:S05]  /*164e0*/  BSYNC.RECONVERGENT B3 ;  /* 0x0000000000037941 */ /* 0x000fea0003800200 */
.L_x_24037:
[----:B------:R-:W-:Y:S01]  /*164f0*/  I2FP.F32.U32 R65, R65 ;  /* 0x0000004100417245 */ /* 0x000fe20000201000 */
[----:B------:R-:W-:Y:S02]  /*16500*/  IMAD.MOV.U32 R66, RZ, RZ, 0x2f800000 ;  /* 0x2f800000ff427424 */ /* 0x000fe400078e00ff */
[----:B-----5:R-:W-:Y:S02]  /*16510*/  HADD2.F32 R75, -RZ, R46.H1_H1 ;  /* 0x3000002eff4b7230 */ /* 0x020fe40000004100 */
[----:B------:R-:W-:-:S03]  /*16520*/  FFMA.FTZ R65, R65, R66, 1.1641532182693481445e-10 ;  /* 0x2f00000041417423 */ /* 0x000fc60000010042 */
[----:B------:R-:W-:Y:S02]  /*16530*/  FMUL.FTZ R75, R75, UR13 ;  /* 0x0000000d4b4b7c20 */ /* 0x000fe40008410000 */
[----:B------:R-:W-:Y:S02]  /*16540*/  FSETP.GTU.FTZ.AND P0, PT, R65, UR5, PT ;  /* 0x0000000541007c0b */ /* 0x000fe4000bf1c000 */
[----:B------:R-:W-:Y:S02]  /*16550*/  FMUL.FTZ R65, R75, UR12 ;  /* 0x0000000c4b417c20 */ /* 0x000fe40008410000 */
[----:B------:R-:W-:-:S03]  /*16560*/  SEL R75, RZ, 0x1, P0 ;  /* 0x00000001ff4b7807 */ /* 0x000fc60000000000 */
[----:B------:R-:W-:-:S07]  /*16570*/  FSEL R65, R65, RZ, !P0 ;  /* 0x000000ff41417208 */ /* 0x000fce0004000000 */
.L_x_24036:
[----:B------:R-:W-:Y:S05]  /*16580*/  BSYNC.RECONVERGENT B2 ;  /* 0x0000000000027941 */ /* 0x000fea0003800200 */
.L_x_24035:
        /* <DEDUP_REMOVED lines=17> */
.L_x_24046:
        /* <DEDUP_REMOVED lines=13> */
.L_x_24048:
[----:B------:R-:W-:Y:S05]  /*16770*/  BSYNC.RECONVERGENT B4 ;  /* 0x0000000000047941 */ /* 0x000fea0003800200 */
.L_x_24047:
        /* <DEDUP_REMOVED lines=43> */
.L_x_24045:
[----:B------:R-:W-:Y:S05]  /*16a30*/  BSYNC.RECONVERGENT B3 ;  /* 0x0000000000037941 */ /* 0x000fea0003800200 */
.L_x_24044:
[----:B------:R-:W-:Y:S01]  /*16a40*/  I2FP.F32.U32 R66, R76 ;  /* 0x0000004c00427245 */ /* 0x000fe20000201000 */
[----:B------:R-:W-:Y:S02]  /*16a50*/  IMAD.MOV.U32 R67, RZ, RZ, 0x2f800000 ;  /* 0x2f800000ff437424 */ /* 0x000fe400078e00ff */
[----:B-----5:R-:W-:Y:S02]  /*16a60*/  HADD2.F32 R76, -RZ, R47.H0_H0 ;  /* 0x2000002fff4c7230 */ /* 0x020fe40000004100 */
[----:B------:R-:W-:-:S03]  /*16a70*/  FFMA.FTZ R66, R66, R67, 1.1641532182693481445e-10 ;  /* 0x2f00000042427423 */ /* 0x000fc60000010043 */
[----:B------:R-:W-:Y:S02]  /*16a80*/  FMUL.FTZ R76, R76, UR13 ;  /* 0x0000000d4c4c7c20 */ /* 0x000fe40008410000 */
[----:B------:R-:W-:Y:S02]  /*16a90*/  FSETP.GTU.FTZ.AND P0, PT, R66, UR5, PT ;  /* 0x0000000542007c0b */ /* 0x000fe4000bf1c000 */
[----:B------:R-:W-:Y:S02]  /*16aa0*/  FMUL.FTZ R66, R76, UR12 ;  /* 0x0000000c4c427c20 */ /* 0x000fe40008410000 */
[----:B------:R-:W-:-:S03]  /*16ab0*/  SEL R76, RZ, 0x1, P0 ;  /* 0x00000001ff4c7807 */ /* 0x000fc60000000000 */
[----:B------:R-:W-:-:S07]  /*16ac0*/  FSEL R66, R66, RZ, !P0 ;  /* 0x000000ff42427208 */ /* 0x000fce0004000000 */
.L_x_24043:
[----:B------:R-:W-:Y:S05]  /*16ad0*/  BSYNC.RECONVERGENT B2 ;  /* 0x0000000000027941 */ /* 0x000fea0003800200 */
.L_x_24042:
        /* <DEDUP_REMOVED lines=16> */
.L_x_24051:
        /* <DEDUP_REMOVED lines=13> */
.L_x_24053:
[----:B------:R-:W-:Y:S05]  /*16cb0*/  BSYNC.RECONVERGENT B3 ;  /* 0x0000000000037941 */ /* 0x000fea0003800200 */
.L_x_24052:
        /* <DEDUP_REMOVED lines=43> */
.L_x_24050:
[----:B------:R-:W-:Y:S05]  /*16f70*/  BSYNC.RECONVERGENT B2 ;  /* 0x0000000000027941 */ /* 0x000fea0003800200 */
.L_x_24049:
        /* <DEDUP_REMOVED lines=9> */
.L_x_23994:
[----:B------:R-:W-:Y:S05]  /*17010*/  BSYNC.RECONVERGENT B1 ;  /* 0x0000000000017941 */ /* 0x000fea0003800200 */
.L_x_23943:
        /* <DEDUP_REMOVED lines=57> */
.L_x_24055:
[----:B------:R-:W-:Y:S05]  /*173b0*/  BSYNC.RECONVERGENT B1 ;  /* 0x0000000000017941 */ /* 0x000fea0003800200 */
.L_x_24054:
        /* <DEDUP_REMOVED lines=88> */
.L_x_24071:
        /* <DEDUP_REMOVED lines=50> */
[----:B------:R-:W-:Y:S01]  /*17c60*/  FMUL.FTZ R20, R93, R40 ;  /* 0x000000285d147220 */ /* 0x000fe20000410000 */
        /* <DEDUP_REMOVED lines=32> */
[----:B------:R-:W-:Y:S01]  /*17e70*/  FMUL.FTZ R93, R93, R95 ;  /* 0x0000005f5d5d7220 */ /* 0x000fe20000410000 */
[----:B------:R-:W-:Y:S02]  /*17e80*/  HADD2.F32 R87, -RZ, R60.H0_H0 ;  /* 0x2000003cff577230 */ /* 0x000fe40000004100 */
        /* <DEDUP_REMOVED lines=9> */
[----:B------:R-:W-:Y:S02]  /*17f20*/  HADD2.F32 R87, -RZ, R63.H1_H1 ;  /* 0x3000003fff577230 */ /* 0x000fe40000004100 */
        /* <DEDUP_REMOVED lines=31> */
[----:B------:R-:W-:Y:S01]  /*18120*/  HADD2.F32 R94, -RZ, R2.H1_H1 ;  /* 0x30000002ff5e7230 */ /* 0x000fe20000004100 */
[----:B------:R-:W-:Y:S01]  /*18130*/  F2FP.F16.F32.PACK_AB R25, R69, R64 ;  /* 0x000000404519723e */ /* 0x000fe200000000ff */
[----:B------:R-:W-:Y:S02]  /*18140*/  HADD2.F32 R100, -RZ, R56.H1_H1 ;  /* 0x30000038ff647230 */ /* 0x000fe40000004100 */
[----:B------:R-:W-:Y:S01]  /*18150*/  FFMA.FTZ R68, R67, R90, R92 ;  /* 0x0000005a43447223 */ /* 0x000fe2000001005c */
[----:B------:R-:W-:Y:S02]  /*18160*/  HADD2.F32 R86, -RZ, R5.H1_H1 ;  /* 0x30000005ff567230 */ /* 0x000fe40000004100 */
        /* <DEDUP_REMOVED lines=19> */
[----:B------:R-:W-:Y:S02]  /*182a0*/  HADD2.F32 R43, -RZ, R9.H0_H0 ;  /* 0x20000009ff2b7230 */ /* 0x000fe40000004100 */
[----:B------:R-:W-:Y:S02]  /*182b0*/  HADD2.F32 R97, -RZ, R55.H0_H0 ;  /* 0x20000037ff617230 */ /* 0x000fe40000004100 */
[----:B------:R-:W-:Y:S01]  /*182c0*/  FFMA.FTZ R95, R37, R40, R42 ;  /* 0x00000028255f7223 */ /* 0x000fe2000001002a */
[----:B------:R-:W-:Y:S01]  /*182d0*/  HADD2.F32 R92, -RZ, R10.H0_H0 ;  /* 0x2000000aff5c7230 */ /* 0x000fe20000004100 */
[----:B------:R-:W-:Y:S01]  /*182e0*/  F2FP.F16.F32.PACK_AB R29, R91, R88 ;  /* 0x000000585b1d723e */ /* 0x000fe200000000ff */
[----:B------:R-:W-:Y:S02]  /*182f0*/  HADD2.F32 R100, -RZ, R48.H0_H0 ;  /* 0x20000030ff647230 */ /* 0x000fe40000004100 */
[----:B------:R-:W-:Y:S01]  /*18300*/  FFMA.FTZ R94, R36, R43, R97 ;  /* 0x0000002b245e7223 */ /* 0x000fe20000010061 */
[----:B------:R-:W-:Y:S01]  /*18310*/  HADD2.F32 R39, -RZ, R8.H0_H0 ;  /* 0x20000008ff277230 */ /* 0x000fe20000004100 */
[----:B------:R-:W0:Y:S01]  /*18320*/  LDC.64 R42, c[0x0][0x428] ;  /* 0x00010a00ff2a7b82 */ /* 0x000e220000000a00 */
[----:B------:R-:W-:-:S02]  /*18330*/  HADD2.F32 R41, -RZ, R54.H0_H0 ;  /* 0x20000036ff297230 */ /* 0x000fc40000004100 */
[----:B------:R-:W-:Y:S01]  /*18340*/  FFMA.FTZ R92, R33, R92, R100 ;  /* 0x0000005c215c7223 */ /* 0x000fe20000010064 */
[----:B------:R-:W-:Y:S02]  /*18350*/  HADD2.F32 R99, -RZ, R9.H1_H1 ;  /* 0x30000009ff637230 */ /* 0x000fe40000004100 */
        /* <DEDUP_REMOVED lines=8> */
[----:B------:R-:W-:Y:S02]  /*183e0*/  HADD2.F32 R34, -RZ, R11.H0_H0 ;  /* 0x2000000bff227230 */ /* 0x000fe40000004100 */
[----:B------:R-:W-:Y:S02]  /*183f0*/  HADD2.F32 R36, -RZ, R49.H0_H0 ;  /* 0x20000031ff247230 */ /* 0x000fe40000004100 */
[----:B------:R-:W-:Y:S01]  /*18400*/  FFMA.FTZ R32, R30, R37, R39 ;  /* 0x000000251e207223 */ /* 0x000fe20000010027 */
[----:B------:R-:W-:Y:S01]  /*18410*/  SHF.R.S32.HI R30, RZ, 0x1f, R89 ;  /* 0x0000001fff1e7819 */ /* 0x000fe20000011459 */
[----:B------:R-:W-:Y:S02]  /*18420*/  HADD2.F32 R37, -RZ, R50.H1_H1 ;  /* 0x30000032ff257230 */ /* 0x000fe40000004100 */
[----:B------:R-:W-:Y:S01]  /*18430*/  FFMA.FTZ R33, R31, R34, R36 ;  /* 0x000000221f217223 */ /* 0x000fe20000010024 */
[----:B------:R-:W-:Y:S01]  /*18440*/  HADD2.F32 R34, -RZ, R12.H0_H0 ;  /* 0x2000000cff227230 */ /* 0x000fe20000004100 */
[----:B------:R-:W-:Y:S01]  /*18450*/  LEA.HI R30, R30, R89, RZ, 0x3 ;  /* 0x000000591e1e7211 */ /* 0x000fe200078f18ff */
[----:B------:R-:W-:-:S02]  /*18460*/  HADD2.F32 R36, -RZ, R50.H0_H0 ;  /* 0x20000032ff247230 */ /* 0x000fc40000004100 */
[----:B------:R-:W-:Y:S01]  /*18470*/  HADD2.F32 R31, -RZ, R12.H1_H1 ;  /* 0x3000000cff1f7230 */ /* 0x000fe20000004100 */
[----:B------:R-:W-:Y:S01]  /*18480*/  F2FP.F16.F32.PACK_AB R33, R32, R33 ;  /* 0x000000212021723e */ /* 0x000fe200000000ff */
[----:B------:R-:W-:Y:S02]  /*18490*/  HADD2.F32 R38, -RZ, R51.H0_H0 ;  /* 0x20000033ff267230 */ /* 0x000fe40000004100 */
[----:B------:R-:W-:Y:S01]  /*184a0*/  FFMA.FTZ R34, R27, R34, R36 ;  /* 0x000000221b227223 */ /* 0x000fe20000010024 */
[--C-:B------:R-:W-:Y:S02]  /*184b0*/  HADD2.F32 R36, -RZ, R13.reuse.H0_H0 ;  /* 0x2000000dff247230 */ /* 0x100fe40000004100 */
[----:B------:R-:W-:Y:S01]  /*184c0*/  FFMA.FTZ R89, R26, R31, R37 ;  /* 0x0000001f1a597223 */ /* 0x000fe20000010025 */
[----:B------:R-:W-:Y:S01]  /*184d0*/  LEA.HI.SX32 R37, R30, R85, 0x1d ;  /* 0x000000551e257211 */ /* 0x000fe200078feaff */
[----:B------:R-:W-:Y:S01]  /*184e0*/  HADD2.F32 R26, -RZ, R13.H1_H1 ;  /* 0x3000000dff1a7230 */ /* 0x000fe20000004100 */
[----:B------:R-:W-:Y:S01]  /*184f0*/  F2FP.F16.F32.PACK_AB R27, R87, R68 ;  /* 0x00000044571b723e */ /* 0x000fe200000000ff */
[----:B------:R-:W-:-:S02]  /*18500*/  HADD2.F32 R30, -RZ, R51.H1_H1 ;  /* 0x30000033ff1e7230 */ /* 0x000fc40000004100 */
[----:B------:R-:W-:Y:S01]  /*18510*/  FFMA.FTZ R100, R23, R36, R38 ;  /* 0x0000002417647223 */ /* 0x000fe20000010026 */
[C---:B------:R-:W-:Y:S01]  /*18520*/  IADD3 R39, PT, PT, R37.reuse, 0x20, RZ ;  /* 0x0000002025277810 */ /* 0x040fe20007ffe0ff */
[C---:B------:R-:W-:Y:S01]  /*18530*/  VIADD R41, R37.reuse, 0x40 ;  /* 0x0000004025297836 */ /* 0x040fe20000000000 */
[----:B------:R-:W-:Y:S01]  /*18540*/  IADD3 R23, PT, PT, R37, 0x60, RZ ;  /* 0x0000006025177810 */ /* 0x000fe20007ffe0ff */
[----:B------:R-:W-:Y:S01]  /*18550*/  FFMA.FTZ R93, R93, R26, R30 ;  /* 0x0000001a5d5d7223 */ /* 0x000fe2000001001e */
[--C-:B0-----:R-:W-:Y:S01]  /*18560*/  IMAD.WIDE.U32 R36, R37, 0x10, R42.reuse ;  /* 0x0000001025247825 */ /* 0x101fe200078e002a */
[----:B------:R-:W-:Y:S02]  /*18570*/  F2FP.F16.F32.PACK_AB R26, R71, R70 ;  /* 0x00000046471a723e */ /* 0x000fe400000000ff */
[----:B------:R-:W-:Y:S01]  /*18580*/  F2FP.F16.F32.PACK_AB R31, R99, R94 ;  /* 0x0000005e631f723e */ /* 0x000fe200000000ff */
[----:B------:R-:W-:Y:S01]  /*18590*/  IMAD.WIDE.U32 R38, R39, 0x10, R42 ;  /* 0x0000001027267825 */ /* 0x000fe200078e002a */
[----:B------:R-:W-:-:S02]  /*185a0*/  F2FP.F16.F32.PACK_AB R30, R95, R90 ;  /* 0x0000005a5f1e723e */ /* 0x000fc400000000ff */
[----:B------:R-:W-:Y:S01]  /*185b0*/  F2FP.F16.F32.PACK_AB R35, R93, R100 ;  /* 0x000000645d23723e */ /* 0x000fe200000000ff */
[--C-:B------:R-:W-:Y:S01]  /*185c0*/  IMAD.WIDE.U32 R40, R41, 0x10, R42.reuse ;  /* 0x0000001029287825 */ /* 0x100fe200078e002a */
[----:B------:R-:W-:Y:S02]  /*185d0*/  F2FP.F16.F32.PACK_AB R34, R89, R34 ;  /* 0x000000225922723e */ /* 0x000fe400000000ff */
[----:B------:R-:W-:Y:S01]  /*185e0*/  F2FP.F16.F32.PACK_AB R32, R97, R92 ;  /* 0x0000005c6120723e */ /* 0x000fe200000000ff */
[----:B------:R-:W-:Y:S01]  /*185f0*/  IMAD.WIDE.U32 R42, R23, 0x10, R42 ;  /* 0x00000010172a7825 */ /* 0x000fe200078e002a */
[----:B------:R-:W-:-:S05]  /*18600*/  F2FP.F16.F32.PACK_AB R23, R66, R65 ;  /* 0x000000414217723e */ /* 0x000fca00000000ff */
[----:B------:R1:W-:Y:S04]  /*18610*/  STG.E.128 desc[UR8][R36.64], R20 ;  /* 0x0000001424007986 */ /* 0x0003e8000c101d08 */
[----:B------:R1:W-:Y:S04]  /*18620*/  STG.E.128 desc[UR8][R38.64], R24 ;  /* 0x0000001826007986 */ /* 0x0003e8000c101d08 */
[----:B------:R1:W-:Y:S04]  /*18630*/  STG.E.128 desc[UR8][R40.64], R28 ;  /* 0x0000001c28007986 */ /* 0x0003e8000c101d08 */
[----:B------:R1:W-:Y:S02]  /*18640*/  STG.E.128 desc[UR8][R42.64], R32 ;  /* 0x000000202a007986 */ /* 0x0003e4000c101d08 */
.L_x_24058:
[----:B------:R-:W-:Y:S05]  /*18650*/  BSYNC.RECONVERGENT B1 ;  /* 0x0000000000017941 */ /* 0x000fea0003800200 */
.L_x_24057:
[----:B-1----:R-:W1:Y:S02]  /*18660*/  LDC.64 R20, c[0x0][0x380] ;  /* 0x0000e000ff147b82 */ /* 0x002e640000000a00 */
[----:B-1----:R-:W-:-:S05]  /*18670*/  IMAD R84, R20, 0x4, R84 ;  /* 0x0000000414547824 */ /* 0x002fca00078e0254 */
[----:B------:R-:W-:-:S13]  /*18680*/  ISETP.GE.AND P0, PT, R84, R21, PT ;  /* 0x000000155400720c */ /* 0x000fda0003f06270 */
[----:B------:R-:W-:Y:S05]  /*18690*/  @!P0 BRA `(.L_x_24059) ;  /* 0xfffffe8400048947 */ /* 0x000fea000383ffff */
[----:B------:R-:W-:Y:S05]  /*186a0*/  BSYNC B0 ;  /* 0x0000000000007941 */ /* 0x000fea0003800000 */
.L_x_23597:
[----:B------:R-:W-:Y:S05]  /*186b0*/  EXIT ;  /* 0x000000000000794d */ /* 0x000fea0003800000 */
.L_x_24056:
[----:B------:R-:W-:Y:S01]  /*186c0*/  HFMA2 R101, -RZ, RZ, 0, 5.9604644775390625e-08 ;  /* 0x00000001ff657431 */ /* 0x000fe200000001ff */
[----:B------:R-:W-:Y:S01]  /*186d0*/  BSSY B1, `(.L_x_24060) ;  /* 0x0000006000017945 */ /* 0x000fe20003800000 */
[----:B------:R-:W-:Y:S01]  /*186e0*/  IMAD.MOV.U32 R102, RZ, RZ, 0x1f ;  /* 0x0000001fff667424 */ /* 0x000fe200078e00ff */
[----:B------:R-:W-:-:S07]  /*186f0*/  MOV R97, 0xffffffff ;  /* 0xffffffff00617802 */ /* 0x000fce0000000f00 */
[----:B0-----:R-:W-:Y:S05]  /*18700*/  WARPSYNC.COLLECTIVE R97, `(.L_x_24061) ;  /* 0x0000000061087348 */ /* 0x001fea0003c00000 */
[----:B------:R1:W2:Y:S02]  /*18710*/  SHFL.BFLY P2, R99, R100, R101, R102 ;  /* 0x0c00006564637389 */ /* 0x0002a40000040066 */
[----:B012---:R-:W-:Y:S05]  /*18720*/  ENDCOLLECTIVE ;  /* 0x000000000000791b */ /* 0x007fea0003800000 */
.L_x_24061:
[----:B------:R-:W-:Y:S05]  /*18730*/  BSYNC B1 ;  /* 0x0000000000017941 */ /* 0x000fea0003800000 */
.L_x_24060:
        /* <DEDUP_REMOVED lines=10> */
.L_x_24062:
[----:B------:R-:W-:Y:S01]  /*187e0*/  HFMA2 R101, -RZ, RZ, 0, 2.384185791015625e-07 ;  /* 0x00000004ff657431 */ /* 0x000fe200000001ff */
[----:B------:R-:W-:-:S05]  /*187f0*/  MOV R86, R99 ;  /* 0x0000006300567202 */ /* 0x000fca0000000f00 */
[----:B------:R-:W-:-:S04]  /*18800*/  FADD.FTZ R90, R87, R86 ;  /* 0x00000056575a7221 */ /* 0x000fc80000010000 */
[----:B------:R-:W-:-:S07]  /*18810*/  IMAD.MOV.U32 R100, RZ, RZ, R90 ;  /* 0x000000ffff647224 */ /* 0x000fce00078e005a */
[----:B------:R-:W-:Y:S05]  /*18820*/  WARPSYNC.COLLECTIVE R97, `(.L_x_24063) ;  /* 0x0000000061087348 */ /* 0x000fea0003c00000 */
[----:B------:R0:W1:Y:S02]  /*18830*/  SHFL.BFLY P2, R99, R100, R101, R102 ;  /* 0x0c00006564637389 */ /* 0x0000640000040066 */
[----:B01----:R-:W-:Y:S05]  /*18840*/  ENDCOLLECTIVE ;  /* 0x000000000000791b */ /* 0x003fea0003800000 */
.L_x_24063:
[----:B------:R-:W-:Y:S02]  /*18850*/  IMAD.MOV.U32 R101, RZ, RZ, 0x8 ;  /* 0x00000008ff657424 */ /* 0x000fe400078e00ff */
[----:B------:R-:W-:-:S04]  /*18860*/  IMAD.MOV.U32 R91, RZ, RZ, R99 ;  /* 0x000000ffff5b7224 */ /* 0x000fc800078e0063 */
[----:B------:R-:W-:-:S05]  /*18870*/  FADD.FTZ R91, R90, R91 ;  /* 0x0000005b5a5b7221 */ /* 0x000fca0000010000 */
[----:B------:R-:W-:-:S07]  /*18880*/  MOV R100, R91 ;  /* 0x0000005b00647202 */ /* 0x000fce0000000f00 */
[----:B------:R-:W-:Y:S05]  /*18890*/  WARPSYNC.COLLECTIVE R97, `(.L_x_24064) ;  /* 0x0000000061087348 */ /* 0x000fea0003c00000 */
[----:B------:R0:W1:Y:S02]  /*188a0*/  SHFL.BFLY P2, R99, R100, R101, R102 ;  /* 0x0c00006564637389 */ /* 0x0000640000040066 */
[----:B01----:R-:W-:Y:S05]  /*188b0*/  ENDCOLLECTIVE ;  /* 0x000000000000791b */ /* 0x003fea0003800000 */
.L_x_24064:
[----:B------:R-:W-:Y:S01]  /*188c0*/  HFMA2 R101, -RZ, RZ, 0, 9.5367431640625e-07 ;  /* 0x00000010ff657431 */ /* 0x000fe200000001ff */
[----:B------:R-:W-:-:S05]  /*188d0*/  MOV R86, R99 ;  /* 0x0000006300567202 */ /* 0x000fca0000000f00 */
[----:B------:R-:W-:-:S04]  /*188e0*/  FADD.FTZ R93, R91, R86 ;  /* 0x000000565b5d7221 */ /* 0x000fc80000010000 */
[----:B------:R-:W-:-:S07]  /*188f0*/  IMAD.MOV.U32 R100, RZ, RZ, R93 ;  /* 0x000000ffff647224 */ /* 0x000fce00078e005d */
[----:B------:R-:W-:Y:S05]  /*18900*/  WARPSYNC.COLLECTIVE R97, `(.L_x_24065) ;  /* 0x0000000061087348 */ /* 0x000fea0003c00000 */
[----:B------:R0:W1:Y:S02]  /*18910*/  SHFL.BFLY P2, R99, R100, R101, R102 ;  /* 0x0c00006564637389 */ /* 0x0000640000040066 */
[----:B01----:R-:W-:Y:S05]  /*18920*/  ENDCOLLECTIVE ;  /* 0x000000000000791b */ /* 0x003fea0003800000 */
.L_x_24065:
        /* <DEDUP_REMOVED lines=72> */
.L_x_24066:
[----:B------:R-:W-:Y:S01]  /*18db0*/  HFMA2 R101, -RZ, RZ, 0, 1.1920928955078125e-07 ;  /* 0x00000002ff657431 */ /* 0x000fe200000001ff */
[----:B------:R-:W-:-:S05]  /*18dc0*/  MOV R87, R99 ;  /* 0x0000006300577202 */ /* 0x000fca0000000f00 */
[----:B------:R-:W-:-:S04]  /*18dd0*/  FADD.FTZ R87, R86, R87 ;  /* 0x0000005756577221 */ /* 0x000fc80000010000 */
[----:B------:R-:W-:-:S07]  /*18de0*/  IMAD.MOV.U32 R100, RZ, RZ, R87 ;  /* 0x000000ffff647224 */ /* 0x000fce00078e0057 */
[----:B------:R-:W-:Y:S05]  /*18df0*/  WARPSYNC.COLLECTIVE R97, `(.L_x_24067) ;  /* 0x0000000061087348 */ /* 0x000fea0003c00000 */
[----:B------:R0:W1:Y:S02]  /*18e00*/  SHFL.BFLY P2, R99, R100, R101, R102 ;  /* 0x0c00006564637389 */ /* 0x0000640000040066 */
[----:B01----:R-:W-:Y:S05]  /*18e10*/  ENDCOLLECTIVE ;  /* 0x000000000000791b */ /* 0x003fea0003800000 */
.L_x_24067:
[----:B------:R-:W-:Y:S02]  /*18e20*/  IMAD.MOV.U32 R101, RZ, RZ, 0x4 ;  /* 0x00000004ff657424 */ /* 0x000fe400078e00ff */
[----:B------:R-:W-:-:S04]  /*18e30*/  IMAD.MOV.U32 R90, RZ, RZ, R99 ;  /* 0x000000ffff5a7224 */ /* 0x000fc800078e0063 */
[----:B------:R-:W-:-:S05]  /*18e40*/  FADD.FTZ R90, R87, R90 ;  /* 0x0000005a575a7221 */ /* 0x000fca0000010000 */
[----:B------:R-:W-:-:S07]  /*18e50*/  MOV R100, R90 ;  /* 0x0000005a00647202 */ /* 0x000fce0000000f00 */
[----:B------:R-:W-:Y:S05]  /*18e60*/  WARPSYNC.COLLECTIVE R97, `(.L_x_24068) ;  /* 0x0000000061087348 */ /* 0x000fea0003c00000 */
[----:B------:R0:W1:Y:S02]  /*18e70*/  SHFL.BFLY P2, R99, R100, R101, R102 ;  /* 0x0c00006564637389 */ /* 0x0000640000040066 */
[----:B01----:R-:W-:Y:S05]  /*18e80*/  ENDCOLLECTIVE ;  /* 0x000000000000791b */ /* 0x003fea0003800000 */
.L_x_24068:
[----:B------:R-:W-:Y:S01]  /*18e90*/  HFMA2 R101, -RZ, RZ, 0, 4.76837158203125e-07 ;  /* 0x00000008ff657431 */ /* 0x000fe200000001ff */
[----:B------:R-:W-:-:S05]  /*18ea0*/  MOV R91, R99 ;  /* 0x00000063005b7202 */ /* 0x000fca0000000f00 */
[----:B------:R-:W-:-:S04]  /*18eb0*/  FADD.FTZ R91, R90, R91 ;  /* 0x0000005b5a5b7221 */ /* 0x000fc80000010000 */
[----:B------:R-:W-:-:S07]  /*18ec0*/  IMAD.MOV.U32 R100, RZ, RZ, R91 ;  /* 0x000000ffff647224 */ /* 0x000fce00078e005b */
[----:B------:R-:W-:Y:S05]  /*18ed0*/  WARPSYNC.COLLECTIVE R97, `(.L_x_24069) ;  /* 0x0000000061087348 */ /* 0x000fea0003c00000 */
[----:B------:R0:W1:Y:S02]  /*18ee0*/  SHFL.BFLY P2, R99, R100, R101, R102 ;  /* 0x0c00006564637389 */ /* 0x0000640000040066 */
[----:B01----:R-:W-:Y:S05]  /*18ef0*/  ENDCOLLECTIVE ;  /* 0x000000000000791b */ /* 0x003fea0003800000 */
.L_x_24069:
[----:B------:R-:W-:Y:S02]  /*18f00*/  IMAD.MOV.U32 R101, RZ, RZ, 0x10 ;  /* 0x00000010ff657424 */ /* 0x000fe400078e00ff */
[----:B------:R-:W-:-:S04]  /*18f10*/  IMAD.MOV.U32 R94, RZ, RZ, R99 ;  /* 0x000000ffff5e7224 */ /* 0x000fc800078e0063 */
[----:B------:R-:W-:-:S05]  /*18f20*/  FADD.FTZ R94, R91, R94 ;  /* 0x0000005e5b5e7221 */ /* 0x000fca0000010000 */
[----:B------:R-:W-:-:S07]  /*18f30*/  MOV R100, R94 ;  /* 0x0000005e00647202 */ /* 0x000fce0000000f00 */
[----:B------:R-:W-:Y:S05]  /*18f40*/  WARPSYNC.COLLECTIVE R97, `(.L_x_24070) ;  /* 0x0000000061087348 */ /* 0x000fea0003c00000 */
[----:B------:R0:W1:Y:S02]  /*18f50*/  SHFL.BFLY P2, R99, R100, R101, R102 ;  /* 0x0c00006564637389 */ /* 0x0000640000040066 */
[----:B01----:R-:W-:Y:S05]  /*18f60*/  ENDCOLLECTIVE ;  /* 0x000000000000791b */ /* 0x003fea0003800000 */
.L_x_24070:
[----:B------:R-:W-:Y:S01]  /*18f70*/  MOV R93, R99 ;  /* 0x00000063005d7202 */ /* 0x000fe20000000f00 */
[----:B------:R-:W-:Y:S06]  /*18f80*/  BRA `(.L_x_24071) ;  /* 0xffffffe8006c7947 */ /* 0x000fec000383ffff */
.L_x_24072:
        /* <DEDUP_REMOVED lines=15> */
.L_x_37335:


//--------------------- .text._ZN10layer_norm13ln_fwd_kernelINS_13Kernel_traitsI6__halfS2_fS2_fjLj1024ELj1ELj4ELj1ELj16ENS_18Kernel_traits_baseILj1024ES2_S2_fS2_fjLj128EEEEELb1ELb1ELb0ELb0EEEvNS_9FwdParamsE --------------------------
	.section	.text._ZN10layer_norm13ln_fwd_kernelINS_13Kernel_traitsI6__halfS2_fS2_fjLj1024ELj1ELj4ELj1ELj16ENS_18Kernel_traits_baseILj1024ES2_S2_fS2_fjLj128EEEEELb1ELb1ELb0ELb0EEEvNS_9FwdParamsE,"ax",@progbits
	.align	128
        .global         _ZN10layer_norm13ln_fwd_kernelINS_13Kernel_traitsI6__halfS2_fS2_fjLj1024ELj1ELj4ELj1ELj16ENS_18Kernel_traits_baseILj1024ES2_S2_fS2_fjLj128EEEEELb1ELb1ELb0ELb0EEEvNS_9FwdParamsE
        .type           _ZN10layer_norm13ln_fwd_kernelINS_13Kernel_traitsI6__halfS2_fS2_fjLj1024ELj1ELj4ELj1ELj16ENS_18Kernel_traits_baseILj1024ES2_S2_fS2_fjLj128EEEEELb1ELb1ELb0ELb0EEEvNS_9FwdParamsE,@function
        .size           _ZN10layer_norm13ln_fwd_kernelINS_13Kernel_traitsI6__halfS2_fS2_fjLj1024ELj1ELj4ELj1ELj16ENS_18Kernel_traits_baseILj1024ES2_S2_fS2_fjLj128EEEEELb1ELb1ELb0ELb0EEEvNS_9FwdParamsE,(.L_x_37336 - _ZN10layer_norm13ln_fwd_kernelINS_13Kernel_traitsI6__halfS2_fS2_fjLj1024ELj1ELj4ELj1ELj16ENS_18Kernel_traits_baseILj1024ES2_S2_fS2_fjLj128EEEEELb1ELb1ELb0ELb0EEEvNS_9FwdParamsE)
        .other          _ZN10layer_norm13ln_fwd_kernelINS_13Kernel_traitsI6__halfS2_fS2_fjLj1024ELj1ELj4ELj1ELj16ENS_18Kernel_traits_baseILj1024ES2_S2_fS2_fjLj128EEEEELb1ELb1ELb0ELb0EEEvNS_9FwdParamsE,@"STO_CUDA_ENTRY STV_DEFAULT"
_ZN10layer_norm13ln_fwd_kernelINS_13Kernel_traitsI6__halfS2_fS2_fjLj1024ELj1ELj4ELj1ELj16ENS_18Kernel_traits_baseILj1024ES2_S2_fS2_fjLj128EEEEELb1ELb1ELb0ELb0EEEvNS_9FwdParamsE:
.text._ZN10layer_norm13ln_fwd_kernelINS_13Kernel_traitsI6__halfS2_fS2_fjLj1024ELj1ELj4ELj1ELj16ENS_18Kernel_traits_baseILj1024ES2_S2_fS2_fjLj128EEEEELb1ELb1ELb0ELb0EEEvNS_9FwdParamsE:
        /* <DEDUP_REMOVED lines=18> */
[----:B----4-:R-:W-:Y:S01]  /*0120*/  SHF.R.S32.HI R0, RZ, 0x1f, R11 ;  /* 0x0000001fff007819 */ /* 0x010fe2000001140b */
[----:B------:R-:W-:-:S03]  /*0130*/  UISETP.NE.AND.EX UP0, UPT, UR15, URZ, UPT, UP0 ;  /* 0x000000ff0f00728c */ /* 0x000fc6000bf05300 */
[----:B------:R-:W-:Y:S02]  /*0140*/  LEA.HI R100, R0, R11, RZ, 0x3 ;  /* 0x0000000b00647211 */ /* 0x000fe400078f18ff */
[----:B------:R-:W-:Y:S01]  /*0150*/  LOP3.LUT R0, R103, 0x1f, RZ, 0xc0, !PT ;  /* 0x0000001f67007812 */ /* 0x000fe200078ec0ff */
[----:B------:R-:W3:Y:S01]  /*0160*/  LDC R102, c[0x0][0x360] ;  /* 0x0000d800ff667b82 */ /* 0x000ee20000000800 */
[----:B-1----:R-:W-:Y:S02]  /*0170*/  USHF.L.U32 UR8, UR9, 0x2, URZ ;  /* 0x0000000209087899 */ /* 0x002fe400080006ff */
[--C-:B---3--:R-:W-:Y:S01]  /*0180*/  IMAD R102, R102, UR9, R103.reuse ;  /* 0x0000000966667c24 */ /* 0x108fe2000f8e0267 */
[----:B------:R-:W-:-:S04]  /*0190*/  SHF.R.U32.HI R103, RZ, 0x5, R103 ;  /* 0x00000005ff677819 */ /* 0x000fc80000011667 */
[----:B------:R-:W-:Y:S02]  /*01a0*/  LOP3.LUT R103, R103, UR8, RZ, 0xfc, !PT ;  /* 0x0000000867677c12 */ /* 0x000fe4000f8efcff */
[----:B--2---:R-:W-:Y:S02]  /*01b0*/  @P0 R2UR UR4, R2 ;  /* 0x00000000020402ca */ /* 0x004fe400000e0000 */
[----:B------:R-:W-:Y:S02]  /*01c0*/  @P0 R2UR UR5, R3 ;  /* 0x00000000030502ca */ /* 0x000fe400000e0000 */
[----:B0-----:R-:W-:Y:S02]  /*01d0*/  @P0 IADD3 R4, P1, PT, R6, R9, RZ ;  /* 0x0000000906040210 */ /* 0x001fe40007f3e0ff */
[----:B------:R-:W-:Y:S02]  /*01e0*/  LOP3.LUT R3, R0, 0x1f, RZ, 0x3c, !PT ;  /* 0x0000001f00037812 */ /* 0x000fe400078e3cff */
[----:B------:R-:W-:-:S02]  /*01f0*/  @P0 IADD3.X R5, PT, PT, RZ, R7, RZ, P1, !PT ;  /* 0x00000007ff050210 */ /* 0x000fc40000ffe4ff */
[----:B------:R-:W-:Y:S02]  /*0200*/  LEA.HI.SX32 R100, R100, R3, 0x1d ;  /* 0x0000000364647211 */ /* 0x000fe400078feaff */
[--C-:B------:R-:W-:Y:S01]  /*0210*/  SHF.R.U64 R101, R4, 0x2, R5.reuse ;  /* 0x0000000204657819 */ /* 0x100fe20000001205 */
[----:B------:R-:W-:Y:S01]  /*0220*/  UIADD3 UR10, UPT, UPT, UR4, -0x61c88647, URZ ;  /* 0x9e3779b9040a7890 */ /* 0x000fe2000fffe0ff */
[----:B------:R-:W-:Y:S01]  /*0230*/  SHF.R.U32.HI R7, RZ, 0x2, R5 ;  /* 0x00000002ff077819 */ /* 0x000fe20000011605 */
[----:B------:R-:W-:Y:S02]  /*0240*/  UIADD3 UR14, UPT, UPT, UR5, -0x4498517b, URZ ;  /* 0xbb67ae85050e7890 */ /* 0x000fe4000fffe0ff */
[----:B------:R-:W-:Y:S02]  /*0250*/  UIADD3 UR16, UPT, UPT, UR4, 0x3c6ef372, URZ ;  /* 0x3c6ef37204107890 */ /* 0x000fe4000fffe0ff */
        /* <DEDUP_REMOVED lines=61> */
.L_x_24074:
        /* <DEDUP_REMOVED lines=38> */
[----:B------:R-:W-:-:S02]  /*0890*/  @P3 CS2R R48, SRZ ;  /* 0x0000000000303805 */ /* 0x000fc4000001ff00 */
[----:B------:R-:W-:Y:S01]  /*08a0*/  @P0 MOV R15, RZ ;  /* 0x000000ff000f0202 */ /* 0x000fe20000000f00 */
[----:B------:R-:W-:Y:S01]  /*08b0*/  @P1 IMAD.MOV.U32 R27, RZ, RZ, RZ ;  /* 0x000000ffff1b1224 */ /* 0x000fe200078e00ff */
[----:B----4-:R-:W-:-:S07]  /*08c0*/  @P2 MOV R39, RZ ;  /* 0x000000ff00272202 */ /* 0x010fce0000000f00 */
.L_x_24075:
[----:B------:R-:W-:Y:S05]  /*08d0*/  BSYNC.RECONVERGENT B0 ;  /* 0x0000000000007941 */ /* 0x000fea0003800200 */
.L_x_24073:
[----:B------:R-:W0:Y:S02]  /*08e0*/  LDCU UR8, c[0x0][0x384] ;  /* 0x00007080ff0877ac */ /* 0x000e240008000800 */
[----:B0-----:R-:W-:-:S13]  /*08f0*/  ISETP.GE.AND P0, PT, R103, UR8, PT ;  /* 0x0000000867007c0c */ /* 0x001fda000bf06270 */
[----:B------:R-:W-:Y:S05]  /*0900*/  @P0 EXIT ;  /* 0x000000000000094d */ /* 0x000fea0003800000 */
[----:B------:R-:W-:Y:S01]  /*0910*/  IMAD.HI.U32 R2, R101, -0x2daee0ad, RZ ;  /* 0xd2511f5365027827 */ /* 0x000fe200078e00ff */
[----:B------:R-:W-:Y:S01]  /*0920*/  BSSY B0, `(.L_x_24076) ;  /* 0x0001a4f000007945 */ /* 0x000fe20003800000 */
[----:B------:R-:W-:Y:S01]  /*0930*/  LOP3.LUT R4, R4, 0x3, RZ, 0xc0, !PT ;  /* 0x0000000304047812 */ /* 0x000fe200078ec0ff */
[----:B------:R-:W0:Y:S01]  /*0940*/  LDCU.U8 UR15, c[0x0][0x410] ;  /* 0x00008200ff0f77ac */ /* 0x000e220008000000 */
[----:B------:R-:W-:Y:S01]  /*0950*/  IMAD.HI.U32 R0, R102, -0x326172a9, RZ ;  /* 0xcd9e8d5766007827 */ /* 0x000fe200078e00ff */
[----:B------:R-:W-:-:S03]  /*0960*/  LOP3.LUT R2, R2, UR5, RZ, 0x3c, !PT ;  /* 0x0000000502027c12 */ /* 0x000fc6000f8e3cff */
        /* <DEDUP_REMOVED lines=59> */
[----:B------:R-:W-:-:S04]  /*0d20*/  IMAD.HI.U32 R6, R0, -0x2daee0ad, RZ ;  /* 0xd2511f5300067827 */ /* 0x000fc800078e00ff */
[----:B------:R-:W-:Y:S01]  /*0d30*/  IMAD R2, R0, -0x2daee0ad, RZ ;  /* 0xd2511f5300027824 */ /* 0x000fe200078e02ff */
[----:B------:R-:W-:Y:S01]  /*0d40*/  LOP3.LUT R6, R3, UR27, R6, 0x96, !PT ;  /* 0x0000001b03067c12 */ /* 0x000fe2000f8e9606 */
[----:B------:R-:W-:Y:S02]  /*0d50*/  IMAD.MOV.U32 R3, RZ, RZ, RZ ;  /* 0x000000ffff037224 */ /* 0x000fe400078e00ff */
[----:B012---:R-:W-:-:S07]  /*0d60*/  IMAD R0, R59, -0x326172a9, RZ ;  /* 0xcd9e8d573b007824 */ /* 0x007fce00078e02ff */
.L_x_24421:
[----:B------:R-:W0:Y:S01]  /*0d70*/  @UP0 LDCU.64 UR18, c[0x0][0x3e0] ;  /* 0x00007c00ff1207ac */ /* 0x000e220008000a00 */
[----:B------:R-:W-:Y:S01]  /*0d80*/  PLOP3.LUT P0, PT, PT, PT, UP0, 0x80, 0x8 ;  /* 0x000000000008781c */ /* 0x000fe20003f0f008 */
[----:B------:R-:W-:Y:S01]  /*0d90*/  HFMA2 R98, -RZ, RZ, 0, 1.1920928955078125e-07 ;  /* 0x00000002ff627431 */ /* 0x000fe200000001ff */
        /* <DEDUP_REMOVED lines=9> */
[----:B------:R-:W-:Y:S01]  /*0e30*/  LEA.HI R104, R104, R97, RZ, 0x3 ;  /* 0x0000006168687211 */ /* 0x000fe200078f18ff */
[----:B------:R-:W-:Y:S01]  /*0e40*/  IMAD.MOV.U32 R97, RZ, RZ, 0x3f800000 ;  /* 0x3f800000ff617424 */ /* 0x000fe200078e00ff */
[----:B-1----:R-:W-:-:S04]  /*0e50*/  LOP3.LUT R105, R96, 0x1f, RZ, 0xc0, !PT ;  /* 0x0000001f60697812 */ /* 0x002fc800078ec0ff */
[----:B------:R-:W-:-:S04]  /*0e60*/  LEA.HI.SX32 R104, R104, R105, 0x1d ;  /* 0x0000006968687211 */ /* 0x000fc800078feaff */
[----:B0-----:R-:W-:Y:S01]  /*0e70*/  MOV R99, R104 ;  /* 0x0000006800637202 */ /* 0x001fe20000000f00 */
[----:B--2---:R-:W-:Y:S01]  /*0e80*/  @P0 HADD2.F32 R97, -RZ, R98.H0_H0 ;  /* 0x20000062ff610230 */ /* 0x004fe20000004100 */
[----:B------:R-:W-:Y:S01]  /*0e90*/  P2R R98, PR, RZ, 0x4 ;  /* 0x00000004ff627803 */ /* 0x000fe20000000000 */
        /* <DEDUP_REMOVED lines=17> */
[----:B------:R-:W-:-:S05]  /*0fb0*/  HFMA2 R65, -RZ, RZ, 0, 1.1920928955078125e-07 ;  /* 0x00000002ff417431 */ /* 0x000fca00000001ff */
[----:B------:R-:W-:-:S05]  /*0fc0*/  VIADDMNMX.U32 R64, R4, 0xfffffffe, R65, PT ;  /* 0xfffffffe04407846 */ /* 0x000fca0003800041 */
[----:B------:R-:W-:-:S04]  /*0fd0*/  IMAD.SHL.U32 R66, R64, 0x4, RZ ;  /* 0x0000000440427824 */ /* 0x000fc800078e00ff */
[----:B------:R-:W0:Y:S02]  /*0fe0*/  LDC R64, c[0x2][R66] ;  /* 0x0080000042407b82 */ /* 0x000e240000000800 */
[----:B0-----:R-:W-:-:S04]  /*0ff0*/  SHF.R.S32.HI R65, RZ, 0x1f, R64 ;  /* 0x0000001fff417819 */ /* 0x001fc80000011440 */
.L_x_37172:
[----:B------:R-:W-:Y:S05]  /*1000*/  BRX R64 -0x1010                                        (*"BRANCH_TARGETS .L_x_37173,.L_x_37174,.L_x_37175"*) ;  /* 0xffffffec40fc7949 */ /* 0x000fea000383ffff */
.L_x_37175:
[----:B------:R-:W-:Y:S01]  /*1010*/  IADD3 R66, PT, PT, R4, 0x1, RZ ;  /* 0x0000000104427810 */ /* 0x000fe20007ffe0ff */
[----:B------:R-:W-:Y:S01]  /*1020*/  IMAD.MOV.U32 R106, RZ, RZ, R2 ;  /* 0x000000ffff6a7224 */ /* 0x000fe200078e0002 */
[----:B------:R-:W-:Y:S01]  /*1030*/  MOV R67, R5 ;  /* 0x0000000500437202 */ /* 0x000fe20000000f00 */
[----:B------:R-:W-:Y:S06]  /*1040*/  BRA `(.L_x_24081) ;  /* 0x0000000400287947 */ /* 0x000fec0003800000 */
.L_x_37173:
[----:B------:R-:W-:Y:S01]  /*1050*/  IMAD.MOV.U32 R106, RZ, RZ, R2 ;  /* 0x000000ffff6a7224 */ /* 0x000fe200078e0002 */
[----:B------:R-:W-:Y:S01]  /*1060*/  MOV R66, 0x3 ;  /* 0x0000000300427802 */ /* 0x000fe20000000f00 */
[----:B------:R-:W-:Y:S01]  /*1070*/  IMAD.MOV.U32 R67, RZ, RZ, R6 ;  /* 0x000000ffff437224 */ /* 0x000fe200078e0006 */
[----:B------:R-:W-:Y:S06]  /*1080*/  BRA `(.L_x_24081) ;  /* 0x0000000400187947 */ /* 0x000fec0003800000 */
.L_x_37174:
        /* <DEDUP_REMOVED lines=13> */
.L_x_24083:
[----:B------:R-:W-:Y:S05]  /*1160*/  BSYNC.RECONVERGENT B3 ;  /* 0x0000000000037941 */ /* 0x000fea0003800200 */
.L_x_24082:
        /* <DEDUP_REMOVED lines=56> */
.L_x_24081:
[----:B------:R-:W-:Y:S05]  /*14f0*/  BSYNC.RECONVERGENT B2 ;  /* 0x0000000000027941 */ /* 0x000fea0003800200 */
.L_x_24080:
[----:B------:R-:W0:Y:S01]  /*1500*/  LDC R99, c[0x0][0x408] ;  /* 0x00010200ff637b82 */ /* 0x000e220000000800 */
[----:B------:R-:W-:Y:S01]  /*1510*/  HFMA2 R107, -RZ, RZ, 0.1171875, 0 ;  /* 0x2f800000ff6b7431 */ /* 0x000fe200000001ff */
[----:B------:R-:W-:Y:S01]  /*1520*/  I2FP.F32.U32 R2, R67 ;  /* 0x0000004300027245 */ /* 0x000fe20000201000 */
[----:B-----5:R-:W-:Y:S01]  /*1530*/  HADD2.F32 R4, -RZ, R68.H0_H0 ;  /* 0x20000044ff047230 */ /* 0x020fe20000004100 */
[----:B------:R-:W-:Y:S01]  /*1540*/  ISETP.NE.AND P1, PT, R66, 0x1, PT ;  /* 0x000000014200780c */ /* 0x000fe20003f25270 */
[----:B------:R-:W-:Y:S01]  /*1550*/  HADD2.F32 R64, -RZ, R16.H0_H0 ;  /* 0x20000010ff407230 */ /* 0x000fe20000004100 */
[----:B------:R-:W-:Y:S01]  /*1560*/  BSSY.RECONVERGENT B2, `(.L_x_24084) ;  /* 0x000005c000027945 */ /* 0x000fe20003800200 */
[----:B------:R-:W-:Y:S01]  /*1570*/  IMAD.MOV.U32 R67, RZ, RZ, 0x2 ;  /* 0x00000002ff437424 */ /* 0x000fe200078e00ff */
[----:B------:R-:W1:Y:S01]  /*1580*/  LDC R105, c[0x0][0x404] ;  /* 0x00010100ff697b82 */ /* 0x000e620000000800 */
[----:B------:R-:W-:Y:S01]  /*1590*/  FMUL.FTZ R4, R4, R97 ;  /* 0x0000006104047220 */ /* 0x000fe20000410000 */
[----:B------:R-:W-:-:S03]  /*15a0*/  FFMA.FTZ R2, R2, R107, 1.1641532182693481445e-10 ;  /* 0x2f00000002027423 */ /* 0x000fc6000001006b */
[----:B0-----:R-:W-:Y:S02]  /*15b0*/  FMUL.FTZ R4, R4, R99 ;  /* 0x0000006304047220 */ /* 0x001fe40000410000 */
[----:B-1----:R-:W-:-:S04]  /*15c0*/  FSETP.GTU.FTZ.AND P0, PT, R2, R105, PT ;  /* 0x000000690200720b */ /* 0x002fc80003f1c000 */
[----:B------:R-:W-:Y:S02]  /*15d0*/  FSEL R65, R4, RZ, !P0 ;  /* 0x000000ff04417208 */ /* 0x000fe40004000000 */
[----:B------:R-:W-:Y:S02]  /*15e0*/  PLOP3.LUT P0, PT, P0, PT, PT, 0x8, 0x80 ;  /* 0x000000000080781c */ /* 0x000fe4000070e170 */
[----:B------:R-:W-:Y:S01]  /*15f0*/  MOV R4, R0 ;  /* 0x0000000000047202 */ /* 0x000fe20000000f00 */
        /* <DEDUP_REMOVED lines=11> */
.L_x_24086:
        /* <DEDUP_REMOVED lines=13> */
.L_x_24088:
[----:B------:R-:W-:Y:S05]  /*1780*/  BSYNC.RECONVERGENT B3 ;  /* 0x0000000000037941 */ /* 0x000fea0003800200 */
.L_x_24087:
        /* <DEDUP_REMOVED lines=57> */
.L_x_24085:
[----:B------:R-:W-:Y:S05]  /*1b20*/  BSYNC.RECONVERGENT B2 ;  /* 0x0000000000027941 */ /* 0x000fea0003800200 */
.L_x_24084:
        /* <DEDUP_REMOVED lines=23> */
.L_x_24091:
        /* <DEDUP_REMOVED lines=13> */
.L_x_24093:
[----:B------:R-:W-:Y:S05]  /*1d70*/  BSYNC.RECONVERGENT B3 ;  /* 0x0000000000037941 */ /* 0x000fea0003800200 */
.L_x_24092:
        /* <DEDUP_REMOVED lines=57> */
.L_x_24090:
[----:B------:R-:W-:Y:S05]  /*2110*/  BSYNC.RECONVERGENT B2 ;  /* 0x0000000000027941 */ /* 0x000fea0003800200 */
.L_x_24089:
        /* <DEDUP_REMOVED lines=23> */
.L_x_24096:
        /* <DEDUP_REMOVED lines=13> */
.L_x_24098:
[----:B------:R-:W-:Y:S05]  /*2360*/  BSYNC.RECONVERGENT B3 ;  /* 0x0000000000037941 */ /* 0x000fea0003800200 */
.L_x_24097:
        /* <DEDUP_REMOVED lines=57> */
.L_x_24095:
[----:B------:R-:W-:Y:S05]  /*2700*/  BSYNC.RECONVERGENT B2 ;  /* 0x0000000000027941 */ /* 0x000fea0003800200 */
.L_x_24094:
        /* <DEDUP_REMOVED lines=23> */
.L_x_24101:
        /* <DEDUP_REMOVED lines=13> */
.L_x_24103:
[----:B------:R-:W-:Y:S05]  /*2950*/  BSYNC.RECONVERGENT B3 ;  /* 0x0000000000037941 */ /* 0x000fea0003800200 */
.L_x_24102:
        /* <DEDUP_REMOVED lines=57> */
.L_x_24100:
[----:B------:R-:W-:Y:S05]  /*2cf0*/  BSYNC.RECONVERGENT B2 ;  /* 0x0000000000027941 */ /* 0x000fea0003800200 */
.L_x_24099:
        /* <DEDUP_REMOVED lines=23> */
.L_x_24106:
        /* <DEDUP_REMOVED lines=13> */
.L_x_24108:
[----:B------:R-:W-:Y:S05]  /*2f40*/  BSYNC.RECONVERGENT B3 ;  /* 0x0000000000037941 */ /* 0x000fea0003800200 */
.L_x_24107:
        /* <DEDUP_REMOVED lines=57> */
.L_x_24105:
[----:B------:R-:W-:Y:S05]  /*32e0*/  BSYNC.RECONVERGENT B2 ;  /* 0x0000000000027941 */ /* 0x000fea0003800200 */
.L_x_24104:
        /* <DEDUP_REMOVED lines=23> */
.L_x_24111:
        /* <DEDUP_REMOVED lines=13> */
.L_x_24113:
[----:B------:R-:W-:Y:S05]  /*3530*/  BSYNC.RECONVERGENT B3 ;  /* 0x0000000000037941 */ /* 0x000fea0003800200 */
.L_x_24112:
        /* <DEDUP_REMOVED lines=57> */
.L_x_24110:
[----:B------:R-:W-:Y:S05]  /*38d0*/  BSYNC.RECONVERGENT B2 ;  /* 0x0000000000027941 */ /* 0x000fea0003800200 */
.L_x_24109:
        /* <DEDUP_REMOVED lines=23> */
.L_x_24116:
        /* <DEDUP_REMOVED lines=15> */
.L_x_24118:
[----:B------:R-:W-:Y:S05]  /*3b40*/  BSYNC.RECONVERGENT B3 ;  /* 0x0000000000037941 */ /* 0x000fea0003800200 */
.L_x_24117:
        /* <DEDUP_REMOVED lines=51> */
[----:B------:R-:W-:Y:S02]  /*3e80*/  MOV R0, R110 ;  /* 0x0000006e00007202 */ /* 0x000fe40000000f00 */
[----:B------:R-:W-:Y:S01]  /*3e90*/  LOP3.LUT R5, R112, UR17, R111, 0x96, !PT ;  /* 0x0000001170057c12 */ /* 0x000fe2000f8e966f */
[----:B------:R-:W-:Y:S01]  /*3ea0*/  IMAD.MOV.U32 R110, RZ, RZ, R106 ;  /* 0x000000ffff6e7224 */ /* 0x000fe200078e006a */
[----:B------:R-:W-:Y:S01]  /*3eb0*/  LOP3.LUT R6, R4, UR18, R109, 0x96, !PT ;  /* 0x0000001204067c12 */ /* 0x000fe2000f8e966d */
[----:B------:R-:W-:Y:S01]  /*3ec0*/  IMAD.MOV.U32 R4, RZ, RZ, RZ ;  /* 0x000000ffff047224 */ /* 0x000fe200078e00ff */
[----:B------:R-:W-:-:S07]  /*3ed0*/  MOV R106, R108 ;  /* 0x0000006c006a7202 */ /* 0x000fce0000000f00 */
.L_x_24115:
[----:B------:R-:W-:Y:S05]  /*3ee0*/  BSYNC.RECONVERGENT B2 ;  /* 0x0000000000027941 */ /* 0x000fea0003800200 */
.L_x_24114:
[----:B------:R-:W-:Y:S01]  /*3ef0*/  I2FP.F32.U32 R108, R110 ;  /* 0x0000006e006c7245 */ /* 0x000fe20000201000 */
[----:B------:R-:W-:Y:S02]  /*3f00*/  HADD2.F32 R110, -RZ, R71.H1_H1 ;  /* 0x30000047ff6e7230 */ /* 0x000fe40000004100 */
[----:B------:R-:W-:Y:S02]  /*3f10*/  HADD2.F32 R71, -RZ, R19.H1_H1 ;  /* 0x30000013ff477230 */ /* 0x000fe40000004100 */
        /* <DEDUP_REMOVED lines=8> */
.L_x_24079:
        /* <DEDUP_REMOVED lines=16> */
.L_x_24122:
        /* <DEDUP_REMOVED lines=13> */
.L_x_24124:
[----:B------:R-:W-:Y:S05]  /*4170*/  BSYNC.RECONVERGENT B3 ;  /* 0x0000000000037941 */ /* 0x000fea0003800200 */
.L_x_24123:
        /* <DEDUP_REMOVED lines=56> */
.L_x_24121:
[----:B------:R-:W-:Y:S05]  /*4500*/  BSYNC.RECONVERGENT B2 ;  /* 0x0000000000027941 */ /* 0x000fea0003800200 */
.L_x_24120:
        /* <DEDUP_REMOVED lines=12> */
[----:B-1----:R-:W-:-:S04]  /*45d0*/  FSETP.GTU.FTZ.AND P0, PT, R2, R105, PT ;  /* 0x000000690200720b */ /* 0x002fc80003f1c000 */
        /* <DEDUP_REMOVED lines=14> */
.L_x_24127:
        /* <DEDUP_REMOVED lines=13> */
.L_x_24129:
[----:B------:R-:W-:Y:S05]  /*4790*/  BSYNC.RECONVERGENT B3 ;  /* 0x0000000000037941 */ /* 0x000fea0003800200 */
.L_x_24128:
        /* <DEDUP_REMOVED lines=57> */
.L_x_24126:
[----:B------:R-:W-:Y:S05]  /*4b30*/  BSYNC.RECONVERGENT B2 ;  /* 0x0000000000027941 */ /* 0x000fea0003800200 */
.L_x_24125:
        /* <DEDUP_REMOVED lines=23> */
.L_x_24132:
        /* <DEDUP_REMOVED lines=13> */
.L_x_24134:
[----:B------:R-:W-:Y:S05]  /*4d80*/  BSYNC.RECONVERGENT B3 ;  /* 0x0000000000037941 */ /* 0x000fea0003800200 */
.L_x_24133:
        /* <DEDUP_REMOVED lines=57> */
.L_x_24131:
[----:B------:R-:W-:Y:S05]  /*5120*/  BSYNC.RECONVERGENT B2 ;  /* 0x0000000000027941 */ /* 0x000fea0003800200 */
.L_x_24130:
        /* <DEDUP_REMOVED lines=23> */
.L_x_24137:
        /* <DEDUP_REMOVED lines=13> */
.L_x_24139:
[----:B------:R-:W-:Y:S05]  /*5370*/  BSYNC.RECONVERGENT B3 ;  /* 0x0000000000037941 */ /* 0x000fea0003800200 */
.L_x_24138:
        /* <DEDUP_REMOVED lines=57> */
.L_x_24136:
[----:B------:R-:W-:Y:S05]  /*5710*/  BSYNC.RECONVERGENT B2 ;  /* 0x0000000000027941 */ /* 0x000fea0003800200 */
.L_x_24135:
        /* <DEDUP_REMOVED lines=23> */
.L_x_24142:
        /* <DEDUP_REMOVED lines=13> */
.L_x_24144:
[----:B------:R-:W-:Y:S05]  /*5960*/  BSYNC.RECONVERGENT B3 ;  /* 0x0000000000037941 */ /* 0x000fea0003800200 */
.L_x_24143:
        /* <DEDUP_REMOVED lines=57> */
.L_x_24141:
[----:B------:R-:W-:Y:S05]  /*5d00*/  BSYNC.RECONVERGENT B2 ;  /* 0x0000000000027941 */ /* 0x000fea0003800200 */
.L_x_24140:
        /* <DEDUP_REMOVED lines=23> */
.L_x_24147:
        /* <DEDUP_REMOVED lines=13> */
.L_x_24149:
[----:B------:R-:W-:Y:S05]  /*5f50*/  BSYNC.RECONVERGENT B3 ;  /* 0x0000000000037941 */ /* 0x000fea0003800200 */
.L_x_24148:
        /* <DEDUP_REMOVED lines=57> */
.L_x_24146:
[----:B------:R-:W-:Y:S05]  /*62f0*/  BSYNC.RECONVERGENT B2 ;  /* 0x0000000000027941 */ /* 0x000fea0003800200 */
.L_x_24145:
        /* <DEDUP_REMOVED lines=9> */
[----:B------:R-:W-:Y:S01]  /*6390*/  HADD2.F32 R70, -RZ, R18.H1_H1 ;  /* 0x30000012ff467230 */ /* 0x000fe20000004100 */
        /* <DEDUP_REMOVED lines=13> */
.L_x_24152:
        /* <DEDUP_REMOVED lines=13> */
.L_x_24154:
[----:B------:R-:W-:Y:S05]  /*6540*/  BSYNC.RECONVERGENT B3 ;  /* 0x0000000000037941 */ /* 0x000fea0003800200 */
.L_x_24153:
        /* <DEDUP_REMOVED lines=57> */
.L_x_24151:
[----:B------:R-:W-:Y:S05]  /*68e0*/  BSYNC.RECONVERGENT B2 ;  /* 0x0000000000027941 */ /* 0x000fea0003800200 */
.L_x_24150:
        /* <DEDUP_REMOVED lines=23> */
.L_x_24157:
        /* <DEDUP_REMOVED lines=15> */
.L_x_24159:
[----:B------:R-:W-:Y:S05]  /*6b50*/  BSYNC.RECONVERGENT B3 ;  /* 0x0000000000037941 */ /* 0x000fea0003800200 */
.L_x_24158:
        /* <DEDUP_REMOVED lines=57> */
.L_x_24156:
[----:B------:R-:W-:Y:S05]  /*6ef0*/  BSYNC.RECONVERGENT B2 ;  /* 0x0000000000027941 */ /* 0x000fea0003800200 */
.L_x_24155:
[----:B------:R-:W-:Y:S01]  /*6f00*/  I2FP.F32.U32 R108, R109 ;  /* 0x0000006d006c7245 */ /* 0x000fe20000201000 */
[----:B------:R-:W-:-:S04]  /*6f10*/  HADD2.F32 R110, -RZ, R71.H1_H1 ;  /* 0x30000047ff6e7230 */ /* 0x000fc80000004100 */
[----:B------:R-:W-:Y:S01]  /*6f20*/  FFMA.FTZ R108, R108, R107, 1.1641532182693481445e-10 ;  /* 0x2f0000006c6c7423 */ /* 0x000fe2000001006b */
[----:B------:R-:W-:-:S04]  /*6f30*/  FMUL.FTZ R110, R110, R97 ;  /* 0x000000616e6e7220 */ /* 0x000fc80000410000 */
[----:B------:R-:W-:Y:S01]  /*6f40*/  FMUL.FTZ R71, R110, R99 ;  /* 0x000000636e477220 */ /* 0x000fe20000410000 */
[----:B------:R-:W-:Y:S01]  /*6f50*/  FSETP.GTU.FTZ.AND P6, PT, R108, R105, PT ;  /* 0x000000696c00720b */ /* 0x000fe20003fdc000 */
[----:B------:R-:W-:-:S03]  /*6f60*/  HADD2.F32 R108, -RZ, R19.H1_H1 ;  /* 0x30000013ff6c7230 */ /* 0x000fc60000004100 */
[----:B------:R-:W-:Y:S02]  /*6f70*/  FSEL R71, R71, RZ, !P6 ;  /* 0x000000ff47477208 */ /* 0x000fe40007000000 */
[----:B------:R-:W-:-:S03]  /*6f80*/  PLOP3.LUT P6, PT, P6, PT, PT, 0x8, 0x80 ;  /* 0x000000000080781c */ /* 0x000fc600037ce170 */
[----:B------:R-:W-:-:S10]  /*6f90*/  FMUL.FTZ R71, R71, R108 ;  /* 0x0000006c47477220 */ /* 0x000fd40000410000 */
.L_x_24119:
        /* <DEDUP_REMOVED lines=16> */
[C---:B------:R-:W-:Y:S01]  /*70a0*/  IADD3 R99, PT, PT, R104.reuse, 0x20, RZ ;  /* 0x0000002068637810 */ /* 0x040fe20007ffe0ff */
[----:B------:R-:W-:Y:S01]  /*70b0*/  IMAD.MOV.U32 R2, RZ, RZ, R106 ;  /* 0x000000ffff027224 */ /* 0x000fe200078e006a */
[----:B------:R0:W-:Y:S01]  /*70c0*/  STG.E.128 desc[UR6][R112.64], R64 ;  /* 0x0000004070007986 */ /* 0x0001e2000c101d06 */
[----:B-1----:R-:W-:-:S03]  /*70d0*/  IMAD.WIDE.U32 R108, R104, 0x8, R108 ;  /* 0x00000008686c7825 */ /* 0x002fc600078e006c */
[----:B------:R0:W-:Y:S04]  /*70e0*/  STG.E.128 desc[UR6][R112.64+0x10], R68 ;  /* 0x0000104470007986 */ /* 0x0001e8000c101d06 */
[----:B------:R0:W-:Y:S02]  /*70f0*/  STG.E.64 desc[UR6][R108.64], R110 ;  /* 0x0000006e6c007986 */ /* 0x0001e4000c101b06 */
.L_x_24078:
[----:B---3--:R-:W-:Y:S05]  /*7100*/  BSYNC.RECONVERGENT B1 ;  /* 0x0000000000017941 */ /* 0x008fea0003800200 */
.L_x_24077:
        /* <DEDUP_REMOVED lines=16> */
[----:B------:R-:W-:Y:S01]  /*7210*/  IMAD.MOV.U32 R74, RZ, RZ, 0x2 ;  /* 0x00000002ff4a7424 */ /* 0x000fe200078e00ff */
[----:B-1----:R-:W-:Y:S01]  /*7220*/  MOV R72, R0 ;  /* 0x0000000000487202 */ /* 0x002fe20000000f00 */
[----:B0-----:R-:W-:-:S09]  /*7230*/  IMAD.MOV.U32 R108, RZ, RZ, R2 ;  /* 0x000000ffff6c7224 */ /* 0x001fd200078e0002 */
        /* <DEDUP_REMOVED lines=11> */
.L_x_24165:
        /* <DEDUP_REMOVED lines=13> */
.L_x_24167:
[----:B------:R-:W-:Y:S05]  /*73c0*/  BSYNC.RECONVERGENT B3 ;  /* 0x0000000000037941 */ /* 0x000fea0003800200 */
.L_x_24166:
        /* <DEDUP_REMOVED lines=56> */
.L_x_24164:
[----:B------:R-:W-:Y:S05]  /*7750*/  BSYNC.RECONVERGENT B2 ;  /* 0x0000000000027941 */ /* 0x000fea0003800200 */
.L_x_24163:
        /* <DEDUP_REMOVED lines=27> */
.L_x_24170:
        /* <DEDUP_REMOVED lines=13> */
.L_x_24172:
[----:B------:R-:W-:Y:S05]  /*79e0*/  BSYNC.RECONVERGENT B3 ;  /* 0x0000000000037941 */ /* 0x000fea0003800200 */
.L_x_24171:
        /* <DEDUP_REMOVED lines=57> */
.L_x_24169:
[----:B------:R-:W-:Y:S05]  /*7d80*/  BSYNC.RECONVERGENT B2 ;  /* 0x0000000000027941 */ /* 0x000fea0003800200 */
.L_x_24168:
        /* <DEDUP_REMOVED lines=23> */
.L_x_24175:
        /* <DEDUP_REMOVED lines=13> */
.L_x_24177:
[----:B------:R-:W-:Y:S05]  /*7fd0*/  BSYNC.RECONVERGENT B3 ;  /* 0x0000000000037941 */ /* 0x000fea0003800200 */
.L_x_24176:
        /* <DEDUP_REMOVED lines=57> */
.L_x_24174:
[----:B------:R-:W-:Y:S05]  /*8370*/  BSYNC.RECONVERGENT B2 ;  /* 0x0000000000027941 */ /* 0x000fea0003800200 */
.L_x_24173:
        /* <DEDUP_REMOVED lines=23> */
.L_x_24180:
        /* <DEDUP_REMOVED lines=13> */
.L_x_24182:
[----:B------:R-:W-:Y:S05]  /*85c0*/  BSYNC.RECONVERGENT B3 ;  /* 0x0000000000037941 */ /* 0x000fea0003800200 */
.L_x_24181:
        /* <DEDUP_REMOVED lines=57> */
.L_x_24179:
[----:B------:R-:W-:Y:S05]  /*8960*/  BSYNC.RECONVERGENT B2 ;  /* 0x0000000000027941 */ /* 0x000fea0003800200 */
.L_x_24178:
        /* <DEDUP_REMOVED lines=23> */
.L_x_24185:
        /* <DEDUP_REMOVED lines=13> */
.L_x_24187:
[----:B------:R-:W-:Y:S05]  /*8bb0*/  BSYNC.RECONVERGENT B3 ;  /* 0x0000000000037941 */ /* 0x000fea0003800200 */
.L_x_24186:
        /* <DEDUP_REMOVED lines=57> */
.L_x_24184:
[----:B------:R-:W-:Y:S05]  /*8f50*/  BSYNC.RECONVERGENT B2 ;  /* 0x0000000000027941 */ /* 0x000fea0003800200 */
.L_x_24183:
        /* <DEDUP_REMOVED lines=23> */
.L_x_24190:
        /* <DEDUP_REMOVED lines=13> */
.L_x_24192:
[----:B------:R-:W-:Y:S05]  /*91a0*/  BSYNC.RECONVERGENT B3 ;  /* 0x0000000000037941 */ /* 0x000fea0003800200 */
.L_x_24191:
        /* <DEDUP_REMOVED lines=57> */
.L_x_24189:
[----:B------:R-:W-:Y:S05]  /*9540*/  BSYNC.RECONVERGENT B2 ;  /* 0x0000000000027941 */ /* 0x000fea0003800200 */
.L_x_24188:
        /* <DEDUP_REMOVED lines=23> */
.L_x_24195:
        /* <DEDUP_REMOVED lines=13> */
.L_x_24197:
[----:B------:R-:W-:Y:S05]  /*9790*/  BSYNC.RECONVERGENT B3 ;  /* 0x0000000000037941 */ /* 0x000fea0003800200 */
.L_x_24196:
        /* <DEDUP_REMOVED lines=57> */
.L_x_24194:
[----:B------:R-:W-:Y:S05]  /*9b30*/  BSYNC.RECONVERGENT B2 ;  /* 0x0000000000027941 */ /* 0x000fea0003800200 */
.L_x_24193:
        /* <DEDUP_REMOVED lines=23> */
.L_x_24200:
        /* <DEDUP_REMOVED lines=15> */
.L_x_24202:
[----:B------:R-:W-:Y:S05]  /*9da0*/  BSYNC.RECONVERGENT B3 ;  /* 0x0000000000037941 */ /* 0x000fea0003800200 */
.L_x_24201:
        /* <DEDUP_REMOVED lines=57> */
.L_x_24199:
[----:B------:R-:W-:Y:S05]  /*a140*/  BSYNC.RECONVERGENT B2 ;  /* 0x0000000000027941 */ /* 0x000fea0003800200 */
.L_x_24198:
        /* <DEDUP_REMOVED lines=11> */
.L_x_24162:
[----:B------:R-:W-:Y:S01]  /*a200*/  ISETP.NE.AND P0, PT, R4, 0x1, PT ;  /* 0x000000010400780c */ /* 0x000fe20003f05270 */
[----:B------:R-:W-:Y:S01]  /*a210*/  BSSY.RECONVERGENT B2, `(.L_x_24204) ;  /* 0x0000055000027945 */ /* 0x000fe20003800200 */
[----:B------:R-:W-:Y:S02]  /*a220*/  HFMA2 R74, -RZ, RZ, 0, 1.1920928955078125e-07 ;  /* 0x00000002ff4a7431 */ /* 0x000fe400000001ff */
[----:B-1----:R-:W-:Y:S01]  /*a230*/  IMAD.MOV.U32 R72, RZ, RZ, R0 ;  /* 0x000000ffff487224 */ /* 0x002fe200078e0000 */
[----:B0-----:R-:W-:-:S08]  /*a240*/  MOV R108, R2 ;  /* 0x00000002006c7202 */ /* 0x001fd00000000f00 */
        /* <DEDUP_REMOVED lines=11> */
.L_x_24206:
        /* <DEDUP_REMOVED lines=13> */
.L_x_24208:
[----:B------:R-:W-:Y:S05]  /*a3d0*/  BSYNC.RECONVERGENT B3 ;  /* 0x0000000000037941 */ /* 0x000fea0003800200 */
.L_x_24207:
        /* <DEDUP_REMOVED lines=56> */
.L_x_24205:
[----:B------:R-:W-:Y:S05]  /*a760*/  BSYNC.RECONVERGENT B2 ;  /* 0x0000000000027941 */ /* 0x000fea0003800200 */
.L_x_24204:
        /* <DEDUP_REMOVED lines=27> */
.L_x_24211:
        /* <DEDUP_REMOVED lines=13> */
.L_x_24213:
[----:B------:R-:W-:Y:S05]  /*a9f0*/  BSYNC.RECONVERGENT B3 ;  /* 0x0000000000037941 */ /* 0x000fea0003800200 */
.L_x_24212:
        /* <DEDUP_REMOVED lines=57> */
.L_x_24210:
[----:B------:R-:W-:Y:S05]  /*ad90*/  BSYNC.RECONVERGENT B2 ;  /* 0x0000000000027941 */ /* 0x000fea0003800200 */
.L_x_24209:
        /* <DEDUP_REMOVED lines=23> */
.L_x_24216:
        /* <DEDUP_REMOVED lines=13> */
.L_x_24218:
[----:B------:R-:W-:Y:S05]  /*afe0*/  BSYNC.RECONVERGENT B3 ;  /* 0x0000000000037941 */ /* 0x000fea0003800200 */
.L_x_24217:
        /* <DEDUP_REMOVED lines=57> */
.L_x_24215:
[----:B------:R-:W-:Y:S05]  /*b380*/  BSYNC.RECONVERGENT B2 ;  /* 0x0000000000027941 */ /* 0x000fea0003800200 */
.L_x_24214:
        /* <DEDUP_REMOVED lines=23> */
.L_x_24221:
        /* <DEDUP_REMOVED lines=13> */
.L_x_24223:
[----:B------:R-:W-:Y:S05]  /*b5d0*/  BSYNC.RECONVERGENT B3 ;  /* 0x0000000000037941 */ /* 0x000fea0003800200 */
.L_x_24222:
        /* <DEDUP_REMOVED lines=57> */
.L_x_24220:
[----:B------:R-:W-:Y:S05]  /*b970*/  BSYNC.RECONVERGENT B2 ;  /* 0x0000000000027941 */ /* 0x000fea0003800200 */
.L_x_24219:
        /* <DEDUP_REMOVED lines=23> */
.L_x_24226:
        /* <DEDUP_REMOVED lines=13> */
.L_x_24228:
[----:B------:R-:W-:Y:S05]  /*bbc0*/  BSYNC.RECONVERGENT B3 ;  /* 0x0000000000037941 */ /* 0x000fea0003800200 */
.L_x_24227:
        /* <DEDUP_REMOVED lines=57> */
.L_x_24225:
[----:B------:R-:W-:Y:S05]  /*bf60*/  BSYNC.RECONVERGENT B2 ;  /* 0x0000000000027941 */ /* 0x000fea0003800200 */
.L_x_24224:
        /* <DEDUP_REMOVED lines=23> */
.L_x_24231:
        /* <DEDUP_REMOVED lines=13> */
.L_x_24233:
[----:B------:R-:W-:Y:S05]  /*c1b0*/  BSYNC.RECONVERGENT B3 ;  /* 0x0000000000037941 */ /* 0x000fea0003800200 */
.L_x_24232:
        /* <DEDUP_REMOVED lines=57> */
.L_x_24230:
[----:B------:R-:W-:Y:S05]  /*c550*/  BSYNC.RECONVERGENT B2 ;  /* 0x0000000000027941 */ /* 0x000fea0003800200 */
.L_x_24229:
        /* <DEDUP_REMOVED lines=23> */
.L_x_24236:
        /* <DEDUP_REMOVED lines=13> */
.L_x_24238:
[----:B------:R-:W-:Y:S05]  /*c7a0*/  BSYNC.RECONVERGENT B3 ;  /* 0x0000000000037941 */ /* 0x000fea0003800200 */
.L_x_24237:
        /* <DEDUP_REMOVED lines=57> */
.L_x_24235:
[----:B------:R-:W-:Y:S05]  /*cb40*/  BSYNC.RECONVERGENT B2 ;  /* 0x0000000000027941 */ /* 0x000fea0003800200 */
.L_x_24234:
        /* <DEDUP_REMOVED lines=23> */
.L_x_24241:
        /* <DEDUP_REMOVED lines=15> */
.L_x_24243:
[----:B------:R-:W-:Y:S05]  /*cdb0*/  BSYNC.RECONVERGENT B3 ;  /* 0x0000000000037941 */ /* 0x000fea0003800200 */
.L_x_24242:
        /* <DEDUP_REMOVED lines=57> */
.L_x_24240:
[----:B------:R-:W-:Y:S05]  /*d150*/  BSYNC.RECONVERGENT B2 ;  /* 0x0000000000027941 */ /* 0x000fea0003800200 */
.L_x_24239:
        /* <DEDUP_REMOVED lines=10> */
.L_x_24203:
        /* <DEDUP_REMOVED lines=22> */
.L_x_24161:
[----:B------:R-:W-:Y:S05]  /*d360*/  BSYNC.RECONVERGENT B1 ;  /* 0x0000000000017941 */ /* 0x000fea0003800200 */
.L_x_24160:
        /* <DEDUP_REMOVED lines=8> */
[----:B-1----:R-:W-:-:S05]  /*d3f0*/  IMAD.WIDE.U32 R80, R99, 0x10, R80 ;  /* 0x0000001063507825 */ /* 0x002fca00078e0050 */
[----:B------:R1:W5:Y:S01]  /*d400*/  LDG.E.128 R84, desc[UR6][R80.64] ;  /* 0x0000000650547981 */ /* 0x000362000c1e1d00 */
[----:B---3--:R-:W-:-:S05]  /*d410*/  @P0 IMAD.WIDE.U32 R82, R99, 0x20, R82 ;  /* 0x0000002063520825 */ /* 0x008fca00078e0052 */
[----:B------:R1:W5:Y:S04]  /*d420*/  @P0 LDG.E.128 R56, desc[UR6][R82.64] ;  /* 0x0000000652380981 */ /* 0x000368000c1e1d00 */
[----:B------:R1:W5:Y:S01]  /*d430*/  @P0 LDG.E.128 R60, desc[UR6][R82.64+0x10] ;  /* 0x00001006523c0981 */ /* 0x000362000c1e1d00 */
[----:B------:R-:W-:Y:S05]  /*d440*/  @!P0 BRA `(.L_x_24246) ;  /* 0x0000003000048947 */ /* 0x000fea0003800000 */
[----:B------:R-:W-:Y:S01]  /*d450*/  ISETP.NE.AND P0, PT, R4, 0x1, PT ;  /* 0x000000010400780c */ /* 0x000fe20003f05270 */
[----:B------:R-:W-:Y:S01]  /*d460*/  BSSY.RECONVERGENT B2, `(.L_x_24247) ;  /* 0x0000055000027945 */ /* 0x000fe20003800200 */
[----:B-1----:R-:W-:Y:S01]  /*d470*/  IMAD.MOV.U32 R82, RZ, RZ, 0x2 ;  /* 0x00000002ff527424 */ /* 0x002fe200078e00ff */
[----:B------:R-:W-:Y:S01]  /*d480*/  MOV R80, R0 ;  /* 0x0000000000507202 */ /* 0x000fe20000000f00 */
[----:B--2---:R-:W-:-:S09]  /*d490*/  IMAD.MOV.U32 R114, RZ, RZ, R2 ;  /* 0x000000ffff727224 */ /* 0x004fd200078e0002 */
        /* <DEDUP_REMOVED lines=11> */
.L_x_24249:
        /* <DEDUP_REMOVED lines=13> */
.L_x_24251:
[----:B------:R-:W-:Y:S05]  /*d620*/  BSYNC.RECONVERGENT B3 ;  /* 0x0000000000037941 */ /* 0x000fea0003800200 */
.L_x_24250:
[----:B0-----:R-:W-:Y:S01]  /*d630*/  IMAD.WIDE.U32 R108, R102, -0x326172a9, RZ ;  /* 0xcd9e8d57666c7825 */ /* 0x001fe200078e00ff */
        /* <DEDUP_REMOVED lines=55> */
.L_x_24248:
[----:B------:R-:W-:Y:S05]  /*d9b0*/  BSYNC.RECONVERGENT B2 ;  /* 0x0000000000027941 */ /* 0x000fea0003800200 */
.L_x_24247:
[----:B------:R-:W1:Y:S01]  /*d9c0*/  LDC R107, c[0x0][0x408] ;  /* 0x00010200ff6b7b82 */ /* 0x000e620000000800 */
[----:B------:R-:W-:Y:S01]  /*d9d0*/  HFMA2 R116, -RZ, RZ, 0.1171875, 0 ;  /* 0x2f800000ff747431 */ /* 0x000fe200000001ff */
[----:B------:R-:W-:Y:S01]  /*d9e0*/  I2FP.F32.U32 R81, R80 ;  /* 0x0000005000517245 */ /* 0x000fe20000201000 */
[----:B-----5:R-:W-:Y:S01]  /*d9f0*/  HADD2.F32 R4, -RZ, R84.H0_H0 ;  /* 0x20000054ff047230 */ /* 0x020fe20000004100 */
[----:B------:R-:W-:Y:S01]  /*da00*/  ISETP.NE.AND P1, PT, R82, 0x1, PT ;  /* 0x000000015200780c */ /* 0x000fe20003f25270 */
[----:B------:R-:W-:Y:S01]  /*da10*/  HADD2.F32 R80, -RZ, R40.H0_H0 ;  /* 0x20000028ff507230 */ /* 0x000fe20000004100 */
[----:B------:R-:W-:Y:S01]  /*da20*/  BSSY.RECONVERGENT B2, `(.L_x_24252) ;  /* 0x000005c000027945 */ /* 0x000fe20003800200 */
[----:B------:R-:W-:Y:S01]  /*da30*/  IMAD.MOV.U32 R83, RZ, RZ, 0x2 ;  /* 0x00000002ff537424 */ /* 0x000fe200078e00ff */
[----:B------:R-:W2:Y:S01]  /*da40*/  LDC R115, c[0x0][0x404] ;  /* 0x00010100ff737b82 */ /* 0x000ea20000000800 */
[----:B------:R-:W-:Y:S01]  /*da50*/  FMUL.FTZ R4, R4, R97 ;  /* 0x0000006104047220 */ /* 0x000fe20000410000 */
[----:B------:R-:W-:-:S03]  /*da60*/  FFMA.FTZ R2, R81, R116, 1.1641532182693481445e-10 ;  /* 0x2f00000051027423 */ /* 0x000fc60000010074 */
[----:B-1----:R-:W-:Y:S02]  /*da70*/  FMUL.FTZ R4, R4, R107 ;  /* 0x0000006b04047220 */ /* 0x002fe40000410000 */
[----:B--2---:R-:W-:-:S04]  /*da80*/  FSETP.GTU.FTZ.AND P0, PT, R2, R115, PT ;  /* 0x000000730200720b */ /* 0x004fc80003f1c000 */
        /* <DEDUP_REMOVED lines=14> */
.L_x_24254:
        /* <DEDUP_REMOVED lines=13> */
.L_x_24256:
[----:B------:R-:W-:Y:S05]  /*dc40*/  BSYNC.RECONVERGENT B3 ;  /* 0x0000000000037941 */ /* 0x000fea0003800200 */
.L_x_24255:
        /* <DEDUP_REMOVED lines=57> */
.L_x_24253:
[----:B------:R-:W-:Y:S05]  /*dfe0*/  BSYNC.RECONVERGENT B2 ;  /* 0x0000000000027941 */ /* 0x000fea0003800200 */
.L_x_24252:
        /* <DEDUP_REMOVED lines=23> */
.L_x_24259:
        /* <DEDUP_REMOVED lines=13> */
.L_x_24261:
[----:B------:R-:W-:Y:S05]  /*e230*/  BSYNC.RECONVERGENT B3 ;  /* 0x0000000000037941 */ /* 0x000fea0003800200 */
.L_x_24260:
        /* <DEDUP_REMOVED lines=57> */
.L_x_24258:
[----:B------:R-:W-:Y:S05]  /*e5d0*/  BSYNC.RECONVERGENT B2 ;  /* 0x0000000000027941 */ /* 0x000fea0003800200 */
.L_x_24257:
[----:B------:R-:W-:Y:S01]  /*e5e0*/  I2FP.F32.U32 R83, R4 ;  /* 0x0000000400537245 */ /* 0x000fe20000201000 */
[----:B------:R-:W-:Y:S01]  /*e5f0*/  HADD2.F32 R82, -RZ, R85.H0_H0 ;  /* 0x20000055ff527230 */ /* 0x000fe20000004100 */
[----:B------:R-:W-:Y:S01]  /*e600*/  ISETP.NE.AND P2, PT, R84, 0x1, PT ;  /* 0x000000015400780c */ /* 0x000fe20003f45270 */
[----:B------:R-:W-:Y:S01]  /*e610*/  BSSY.RECONVERGENT B2, `(.L_x_24262) ;  /* 0x000005b000027945 */ /* 0x000fe20003800200 */
[----:B0-----:R-:W-:Y:S02]  /*e620*/  IMAD.MOV.U32 R108, RZ, RZ, 0x2 ;  /* 0x00000002ff6c7424 */ /* 0x001fe400078e00ff */
        /* <DEDUP_REMOVED lines=18> */
.L_x_24264:
        /* <DEDUP_REMOVED lines=13> */
.L_x_24266:
[----:B------:R-:W-:Y:S05]  /*e820*/  BSYNC.RECONVERGENT B3 ;  /* 0x0000000000037941 */ /* 0x000fea0003800200 */
.L_x_24265:
        /* <DEDUP_REMOVED lines=57> */
.L_x_24263:
[----:B------:R-:W-:Y:S05]  /*ebc0*/  BSYNC.RECONVERGENT B2 ;  /* 0x0000000000027941 */ /* 0x000fea0003800200 */
.L_x_24262:
        /* <DEDUP_REMOVED lines=23> */
.L_x_24269:
        /* <DEDUP_REMOVED lines=13> */
.L_x_24271:
[----:B------:R-:W-:Y:S05]  /*ee10*/  BSYNC.RECONVERGENT B3 ;  /* 0x0000000000037941 */ /* 0x000fea0003800200 */
.L_x_24270:
        /* <DEDUP_REMOVED lines=57> */
.L_x_24268:
[----:B------:R-:W-:Y:S05]  /*f1b0*/  BSYNC.RECONVERGENT B2 ;  /* 0x0000000000027941 */ /* 0x000fea0003800200 */
.L_x_24267:
        /* <DEDUP_REMOVED lines=23> */
.L_x_24274:
        /* <DEDUP_REMOVED lines=13> */
.L_x_24276:
[----:B------:R-:W-:Y:S05]  /*f400*/  BSYNC.RECONVERGENT B3 ;  /* 0x0000000000037941 */ /* 0x000fea0003800200 */
.L_x_24275:
        /* <DEDUP_REMOVED lines=57> */
.L_x_24273:
[----:B------:R-:W-:Y:S05]  /*f7a0*/  BSYNC.RECONVERGENT B2 ;  /* 0x0000000000027941 */ /* 0x000fea0003800200 */
.L_x_24272:
        /* <DEDUP_REMOVED lines=23> */
.L_x_24279:
        /* <DEDUP_REMOVED lines=13> */
.L_x_24281:
[----:B------:R-:W-:Y:S05]  /*f9f0*/  BSYNC.RECONVERGENT B3 ;  /* 0x0000000000037941 */ /* 0x000fea0003800200 */
.L_x_24280:
        /* <DEDUP_REMOVED lines=57> */
.L_x_24278:
[----:B------:R-:W-:Y:S05]  /*fd90*/  BSYNC.RECONVERGENT B2 ;  /* 0x0000000000027941 */ /* 0x000fea0003800200 */
.L_x_24277:
        /* <DEDUP_REMOVED lines=23> */
.L_x_24284:
        /* <DEDUP_REMOVED lines=15> */
.L_x_24286:
[----:B------:R-:W-:Y:S05]  /*10000*/  BSYNC.RECONVERGENT B3 ;  /* 0x0000000000037941 */ /* 0x000fea0003800200 */
.L_x_24285:
        /* <DEDUP_REMOVED lines=57> */
.L_x_24283:
[----:B------:R-:W-:Y:S05]  /*103a0*/  BSYNC.RECONVERGENT B2 ;  /* 0x0000000000027941 */ /* 0x000fea0003800200 */
.L_x_24282:
        /* <DEDUP_REMOVED lines=11> */
.L_x_24246:
[----:B------:R-:W-:Y:S01]  /*10460*/  ISETP.NE.AND P0, PT, R4, 0x1, PT ;  /* 0x000000010400780c */ /* 0x000fe20003f05270 */
[----:B------:R-:W-:Y:S01]  /*10470*/  BSSY.RECONVERGENT B2, `(.L_x_24288) ;  /* 0x0000055000027945 */ /* 0x000fe20003800200 */
[----:B-1----:R-:W-:Y:S02]  /*10480*/  HFMA2 R82, -RZ, RZ, 0, 1.1920928955078125e-07 ;  /* 0x00000002ff527431 */ /* 0x002fe400000001ff */
[----:B------:R-:W-:Y:S01]  /*10490*/  IMAD.MOV.U32 R80, RZ, RZ, R0 ;  /* 0x000000ffff507224 */ /* 0x000fe200078e0000 */
[----:B--2---:R-:W-:-:S08]  /*104a0*/  MOV R114, R2 ;  /* 0x0000000200727202 */ /* 0x004fd00000000f00 */
        /* <DEDUP_REMOVED lines=11> */
.L_x_24290:
        /* <DEDUP_REMOVED lines=13> */
.L_x_24292:
[----:B------:R-:W-:Y:S05]  /*10630*/  BSYNC.RECONVERGENT B3 ;  /* 0x0000000000037941 */ /* 0x000fea0003800200 */
.L_x_24291:
        /* <DEDUP_REMOVED lines=56> */
.L_x_24289:
[----:B------:R-:W-:Y:S05]  /*109c0*/  BSYNC.RECONVERGENT B2 ;  /* 0x0000000000027941 */ /* 0x000fea0003800200 */
.L_x_24288:
[----:B------:R-:W1:Y:S01]  /*109d0*/  LDC R107, c[0x0][0x408] ;  /* 0x00010200ff6b7b82 */ /* 0x000e620000000800 */
[----:B------:R-:W-:Y:S01]  /*109e0*/  I2FP.F32.U32 R81, R80 ;  /* 0x0000005000517245 */ /* 0x000fe20000201000 */
[----:B-----5:R-:W-:Y:S01]  /*109f0*/  HADD2.F32 R4, -RZ, R84.H0_H0 ;  /* 0x20000054ff047230 */ /* 0x020fe20000004100 */
[----:B------:R-:W-:Y:S01]  /*10a00*/  ISETP.NE.AND P1, PT, R82, 0x1, PT ;  /* 0x000000015200780c */ /* 0x000fe20003f25270 */
[----:B------:R-:W-:Y:S01]  /*10a10*/  IMAD.MOV.U32 R116, RZ, RZ, 0x2f800000 ;  /* 0x2f800000ff747424 */ /* 0x000fe200078e00ff */
[----:B------:R-:W-:Y:S01]  /*10a20*/  BSSY.RECONVERGENT B2, `(.L_x_24293) ;  /* 0x000005d000027945 */ /* 0x000fe20003800200 */
[----:B------:R-:W-:Y:S02]  /*10a30*/  HFMA2 R83, -RZ, RZ, 0, 1.1920928955078125e-07 ;  /* 0x00000002ff537431 */ /* 0x000fe400000001ff */
[----:B------:R-:W-:Y:S01]  /*10a40*/  FMUL.FTZ R4, R4, R97 ;  /* 0x0000006104047220 */ /* 0x000fe20000410000 */
[----:B------:R-:W2:Y:S01]  /*10a50*/  LDC R115, c[0x0][0x404] ;  /* 0x00010100ff737b82 */ /* 0x000ea20000000800 */
[----:B------:R-:W-:Y:S01]  /*10a60*/  FFMA.FTZ R2, R81, R116, 1.1641532182693481445e-10 ;  /* 0x2f00000051027423 */ /* 0x000fe20000010074 */
[----:B------:R-:W-:-:S02]  /*10a70*/  HADD2.F32 R81, -RZ, R40.H0_H0 ;  /* 0x20000028ff517230 */ /* 0x000fc40000004100 */
[----:B-1----:R-:W-:Y:S02]  /*10a80*/  FMUL.FTZ R4, R4, R107 ;  /* 0x0000006b04047220 */ /* 0x002fe40000410000 */
[----:B--2---:R-:W-:-:S04]  /*10a90*/  FSETP.GTU.FTZ.AND P0, PT, R2, R115, PT ;  /* 0x000000730200720b */ /* 0x004fc80003f1c000 */
        /* <DEDUP_REMOVED lines=14> */
.L_x_24295:
        /* <DEDUP_REMOVED lines=13> */
.L_x_24297:
[----:B------:R-:W-:Y:S05]  /*10c50*/  BSYNC.RECONVERGENT B3 ;  /* 0x0000000000037941 */ /* 0x000fea0003800200 */
.L_x_24296:
        /* <DEDUP_REMOVED lines=57> */
.L_x_24294:
[----:B------:R-:W-:Y:S05]  /*10ff0*/  BSYNC.RECONVERGENT B2 ;  /* 0x0000000000027941 */ /* 0x000fea0003800200 */
.L_x_24293:
        /* <DEDUP_REMOVED lines=23> */
.L_x_24300:
        /* <DEDUP_REMOVED lines=13> */
.L_x_24302:
[----:B------:R-:W-:Y:S05]  /*11240*/  BSYNC.RECONVERGENT B3 ;  /* 0x0000000000037941 */ /* 0x000fea0003800200 */
.L_x_24301:
        /* <DEDUP_REMOVED lines=57> */
.L_x_24299:
[----:B------:R-:W-:Y:S05]  /*115e0*/  BSYNC.RECONVERGENT B2 ;  /* 0x0000000000027941 */ /* 0x000fea0003800200 */
.L_x_24298:
[----:B------:R-:W-:Y:S01]  /*115f0*/  I2FP.F32.U32 R83, R4 ;  /* 0x0000000400537245 */ /* 0x000fe20000201000 */
[----:B------:R-:W-:Y:S01]  /*11600*/  HADD2.F32 R82, -RZ, R85.H0_H0 ;  /* 0x20000055ff527230 */ /* 0x000fe20000004100 */
[----:B------:R-:W-:Y:S01]  /*11610*/  ISETP.NE.AND P2, PT, R84, 0x1, PT ;  /* 0x000000015400780c */ /* 0x000fe20003f45270 */
[----:B------:R-:W-:Y:S01]  /*11620*/  BSSY.RECONVERGENT B2, `(.L_x_24303) ;  /* 0x000005b000027945 */ /* 0x000fe20003800200 */
[----:B0-----:R-:W-:Y:S02]  /*11630*/  HFMA2 R108, -RZ, RZ, 0, 1.1920928955078125e-07 ;  /* 0x00000002ff6c7431 */ /* 0x001fe400000001ff */
        /* <DEDUP_REMOVED lines=18> */
.L_x_24305:
        /* <DEDUP_REMOVED lines=13> */
.L_x_24307:
[----:B------:R-:W-:Y:S05]  /*11830*/  BSYNC.RECONVERGENT B3 ;  /* 0x0000000000037941 */ /* 0x000fea0003800200 */
.L_x_24306:
        /* <DEDUP_REMOVED lines=57> */
.L_x_24304:
[----:B------:R-:W-:Y:S05]  /*11bd0*/  BSYNC.RECONVERGENT B2 ;  /* 0x0000000000027941 */ /* 0x000fea0003800200 */
.L_x_24303:
        /* <DEDUP_REMOVED lines=23> */
.L_x_24310:
        /* <DEDUP_REMOVED lines=13> */
.L_x_24312:
[----:B------:R-:W-:Y:S05]  /*11e20*/  BSYNC.RECONVERGENT B3 ;  /* 0x0000000000037941 */ /* 0x000fea0003800200 */
.L_x_24311:
        /* <DEDUP_REMOVED lines=57> */
.L_x_24309:
[----:B------:R-:W-:Y:S05]  /*121c0*/  BSYNC.RECONVERGENT B2 ;  /* 0x0000000000027941 */ /* 0x000fea0003800200 */
.L_x_24308:
        /* <DEDUP_REMOVED lines=23> */
.L_x_24315:
        /* <DEDUP_REMOVED lines=13> */
.L_x_24317:
[----:B------:R-:W-:Y:S05]  /*12410*/  BSYNC.RECONVERGENT B3 ;  /* 0x0000000000037941 */ /* 0x000fea0003800200 */
.L_x_24316:
        /* <DEDUP_REMOVED lines=57> */
.L_x_24314:
[----:B------:R-:W-:Y:S05]  /*127b0*/  BSYNC.RECONVERGENT B2 ;  /* 0x0000000000027941 */ /* 0x000fea0003800200 */
.L_x_24313:
        /* <DEDUP_REMOVED lines=23> */
.L_x_24320:
        /* <DEDUP_REMOVED lines=13> */
.L_x_24322:
[----:B------:R-:W-:Y:S05]  /*12a00*/  BSYNC.RECONVERGENT B3 ;  /* 0x0000000000037941 */ /* 0x000fea0003800200 */
.L_x_24321:
        /* <DEDUP_REMOVED lines=57> */
.L_x_24319:
[----:B------:R-:W-:Y:S05]  /*12da0*/  BSYNC.RECONVERGENT B2 ;  /* 0x0000000000027941 */ /* 0x000fea0003800200 */
.L_x_24318:
        /* <DEDUP_REMOVED lines=23> */
.L_x_24325:
        /* <DEDUP_REMOVED lines=15> */
.L_x_24327:
[----:B------:R-:W-:Y:S05]  /*13010*/  BSYNC.RECONVERGENT B3 ;  /* 0x0000000000037941 */ /* 0x000fea0003800200 */
.L_x_24326:
        /* <DEDUP_REMOVED lines=57> */
.L_x_24324:
[----:B------:R-:W-:Y:S05]  /*133b0*/  BSYNC.RECONVERGENT B2 ;  /* 0x0000000000027941 */ /* 0x000fea0003800200 */
.L_x_24323:
        /* <DEDUP_REMOVED lines=10> */
.L_x_24287:
        /* <DEDUP_REMOVED lines=22> */
.L_x_24245:
[----:B------:R-:W-:Y:S05]  /*135c0*/  BSYNC.RECONVERGENT B1 ;  /* 0x0000000000017941 */ /* 0x000fea0003800200 */
.L_x_24244:
        /* <DEDUP_REMOVED lines=15> */
[----:B------:R-:W-:Y:S01]  /*136c0*/  IMAD.MOV.U32 R90, RZ, RZ, 0x2 ;  /* 0x00000002ff5a7424 */ /* 0x000fe200078e00ff */
[----:B-1----:R-:W-:Y:S01]  /*136d0*/  MOV R88, R0 ;  /* 0x0000000000587202 */ /* 0x002fe20000000f00 */
        /* <DEDUP_REMOVED lines=12> */
.L_x_24333:
        /* <DEDUP_REMOVED lines=13> */
.L_x_24335:
[----:B------:R-:W-:Y:S05]  /*13870*/  BSYNC.RECONVERGENT B3 ;  /* 0x0000000000037941 */ /* 0x000fea0003800200 */
.L_x_24334:
[----:B0--3--:R-:W-:Y:S01]  /*13880*/  IMAD.WIDE.U32 R108, R102, -0x326172a9, RZ ;  /* 0xcd9e8d57666c7825 */ /* 0x009fe200078e00ff */
        /* <DEDUP_REMOVED lines=55> */
.L_x_24332:
[----:B------:R-:W-:Y:S05]  /*13c00*/  BSYNC.RECONVERGENT B2 ;  /* 0x0000000000027941 */ /* 0x000fea0003800200 */
.L_x_24331:
        /* <DEDUP_REMOVED lines=27> */
.L_x_24338:
[----:B------:R-:W-:Y:S01]  /*13dc0*/  VIADD R101, R101, 0x1 ;  /* 0x0000000165657836 */ /* 0x000fe20000000000 */
[----:B------:R-:W-:Y:S03]  /*13dd0*/  BSSY.RECONVERGENT B3, `(.L_x_24339) ;  /* 0x000000c000037945 */ /* 0x000fe60003800200 */
[C---:B0--3--:R-:W-:Y:S01]  /*13de0*/  IMAD.WIDE.U32 R110, R101.reuse, -0x2daee0ad, RZ ;  /* 0xd2511f53656e7825 */ /* 0x049fe200078e00ff */
        /* <DEDUP_REMOVED lines=10> */
.L_x_24340:
[----:B------:R-:W-:Y:S05]  /*13e90*/  BSYNC.RECONVERGENT B3 ;  /* 0x0000000000037941 */ /* 0x000fea0003800200 */
.L_x_24339:
        /* <DEDUP_REMOVED lines=57> */
.L_x_24337:
[----:B------:R-:W-:Y:S05]  /*14230*/  BSYNC.RECONVERGENT B2 ;  /* 0x0000000000027941 */ /* 0x000fea0003800200 */
.L_x_24336:
[----:B------:R-:W-:Y:S01]  /*14240*/  I2FP.F32.U32 R89, R4 ;  /* 0x0000000400597245 */ /* 0x000fe20000201000 */
[----:B------:R-:W-:Y:S01]  /*14250*/  HADD2.F32 R92, -RZ, R92.H1_H1 ;  /* 0x3000005cff5c7230 */ /* 0x000fe20000004100 */
[----:B------:R-:W-:Y:S01]  /*14260*/  ISETP.NE.AND P1, PT, R91, 0x1, PT ;  /* 0x000000015b00780c */ /* 0x000fe20003f25270 */
[----:B------:R-:W-:Y:S01]  /*14270*/  BSSY.RECONVERGENT B2, `(.L_x_24341) ;  /* 0x000005c000027945 */ /* 0x000fe20003800200 */
[----:B0--3--:R-:W-:Y:S02]  /*14280*/  HFMA2 R108, -RZ, RZ, 0, 1.1920928955078125e-07 ;  /* 0x00000002ff6c7431 */ /* 0x009fe400000001ff */
        /* <DEDUP_REMOVED lines=19> */
.L_x_24343:
        /* <DEDUP_REMOVED lines=13> */
.L_x_24345:
[----:B------:R-:W-:Y:S05]  /*14490*/  BSYNC.RECONVERGENT B3 ;  /* 0x0000000000037941 */ /* 0x000fea0003800200 */
.L_x_24344:
        /* <DEDUP_REMOVED lines=57> */
.L_x_24342:
[----:B------:R-:W-:Y:S05]  /*14830*/  BSYNC.RECONVERGENT B2 ;  /* 0x0000000000027941 */ /* 0x000fea0003800200 */
.L_x_24341:
        /* <DEDUP_REMOVED lines=23> */
.L_x_24348:
        /* <DEDUP_REMOVED lines=13> */
.L_x_24350:
[----:B------:R-:W-:Y:S05]  /*14a80*/  BSYNC.RECONVERGENT B3 ;  /* 0x0000000000037941 */ /* 0x000fea0003800200 */
.L_x_24349:
        /* <DEDUP_REMOVED lines=57> */
.L_x_24347:
[----:B------:R-:W-:Y:S05]  /*14e20*/  BSYNC.RECONVERGENT B2 ;  /* 0x0000000000027941 */ /* 0x000fea0003800200 */
.L_x_24346:
        /* <DEDUP_REMOVED lines=23> */
.L_x_24353:
        /* <DEDUP_REMOVED lines=13> */
.L_x_24355:
[----:B------:R-:W-:Y:S05]  /*15070*/  BSYNC.RECONVERGENT B3 ;  /* 0x0000000000037941 */ /* 0x000fea0003800200 */
.L_x_24354:
        /* <DEDUP_REMOVED lines=57> */
.L_x_24352:
[----:B------:R-:W-:Y:S05]  /*15410*/  BSYNC.RECONVERGENT B2 ;  /* 0x0000000000027941 */ /* 0x000fea0003800200 */
.L_x_24351:
        /* <DEDUP_REMOVED lines=23> */
.L_x_24358:
        /* <DEDUP_REMOVED lines=13> */
.L_x_24360:
[----:B------:R-:W-:Y:S05]  /*15660*/  BSYNC.RECONVERGENT B3 ;  /* 0x0000000000037941 */ /* 0x000fea0003800200 */
.L_x_24359:
        /* <DEDUP_REMOVED lines=57> */
.L_x_24357:
[----:B------:R-:W-:Y:S05]  /*15a00*/  BSYNC.RECONVERGENT B2 ;  /* 0x0000000000027941 */ /* 0x000fea0003800200 */
.L_x_24356:
        /* <DEDUP_REMOVED lines=23> */
.L_x_24363:
        /* <DEDUP_REMOVED lines=13> */
.L_x_24365:
[----:B------:R-:W-:Y:S05]  /*15c50*/  BSYNC.RECONVERGENT B3 ;  /* 0x0000000000037941 */ /* 0x000fea0003800200 */
.L_x_24364:
        /* <DEDUP_REMOVED lines=57> */
.L_x_24362:
[----:B------:R-:W-:Y:S05]  /*15ff0*/  BSYNC.RECONVERGENT B2 ;  /* 0x0000000000027941 */ /* 0x000fea0003800200 */
.L_x_24361:
        /* <DEDUP_REMOVED lines=23> */
.L_x_24368:
        /* <DEDUP_REMOVED lines=15> */
.L_x_24370:
[----:B------:R-:W-:Y:S05]  /*16260*/  BSYNC.RECONVERGENT B3 ;  /* 0x0000000000037941 */ /* 0x000fea0003800200 */
.L_x_24369:
        /* <DEDUP_REMOVED lines=57> */
.L_x_24367:
[----:B------:R-:W-:Y:S05]  /*16600*/  BSYNC.RECONVERGENT B2 ;  /* 0x0000000000027941 */ /* 0x000fea0003800200 */
.L_x_24366:
        /* <DEDUP_REMOVED lines=11> */
.L_x_24330:
[----:B------:R-:W-:Y:S01]  /*166c0*/  ISETP.NE.AND P1, PT, R4, 0x1, PT ;  /* 0x000000010400780c */ /* 0x000fe20003f25270 */
[----:B------:R-:W-:Y:S01]  /*166d0*/  BSSY.RECONVERGENT B2, `(.L_x_24372) ;  /* 0x0000055000027945 */ /* 0x000fe20003800200 */
[----:B------:R-:W-:Y:S02]  /*166e0*/  HFMA2 R90, -RZ, RZ, 0, 1.1920928955078125e-07 ;  /* 0x00000002ff5a7431 */ /* 0x000fe400000001ff */
[----:B-1----:R-:W-:Y:S01]  /*166f0*/  IMAD.MOV.U32 R88, RZ, RZ, R0 ;  /* 0x000000ffff587224 */ /* 0x002fe200078e0000 */
        /* <DEDUP_REMOVED lines=12> */
.L_x_24374:
        /* <DEDUP_REMOVED lines=13> */
.L_x_24376:
[----:B------:R-:W-:Y:S05]  /*16890*/  BSYNC.RECONVERGENT B3 ;  /* 0x0000000000037941 */ /* 0x000fea0003800200 */
.L_x_24375:
        /* <DEDUP_REMOVED lines=56> */
.L_x_24373:
[----:B------:R-:W-:Y:S05]  /*16c20*/  BSYNC.RECONVERGENT B2 ;  /* 0x0000000000027941 */ /* 0x000fea0003800200 */
.L_x_24372:
        /* <DEDUP_REMOVED lines=27> */
.L_x_24379:
[----:B------:R-:W-:Y:S01]  /*16de0*/  IADD3 R101, PT, PT, R101, 0x1, RZ ;  /* 0x0000000165657810 */ /* 0x000fe20007ffe0ff */
[----:B------:R-:W-:Y:S03]  /*16df0*/  BSSY.RECONVERGENT B3, `(.L_x_24380) ;  /* 0x000000c000037945 */ /* 0x000fe60003800200 */
[C---:B------:R-:W-:Y:S01]  /*16e00*/  ISETP.NE.AND P1, PT, R101.reuse, RZ, PT ;  /* 0x000000ff6500720c */ /* 0x040fe20003f25270 */
[----:B0--3--:R-:W-:-:S12]  /*16e10*/  IMAD.WIDE.U32 R110, R101, -0x2daee0ad, RZ ;  /* 0xd2511f53656e7825 */ /* 0x009fd800078e00ff */
        /* <DEDUP_REMOVED lines=9> */
.L_x_24381:
[----:B------:R-:W-:Y:S05]  /*16eb0*/  BSYNC.RECONVERGENT B3 ;  /* 0x0000000000037941 */ /* 0x000fea0003800200 */
.L_x_24380:
        /* <DEDUP_REMOVED lines=57> */
.L_x_24378:
[----:B------:R-:W-:Y:S05]  /*17250*/  BSYNC.RECONVERGENT B2 ;  /* 0x0000000000027941 */ /* 0x000fea0003800200 */
.L_x_24377:
        /* <DEDUP_REMOVED lines=24> */
.L_x_24384:
        /* <DEDUP_REMOVED lines=13> */
.L_x_24386:
[----:B------:R-:W-:Y:S05]  /*174b0*/  BSYNC.RECONVERGENT B3 ;  /* 0x0000000000037941 */ /* 0x000fea0003800200 */
.L_x_24385:
        /* <DEDUP_REMOVED lines=57> */
.L_x_24383:
[----:B------:R-:W-:Y:S05]  /*17850*/  BSYNC.RECONVERGENT B2 ;  /* 0x0000000000027941 */ /* 0x000fea0003800200 */
.L_x_24382:
[----:B------:R-:W-:Y:S01]  /*17860*/  I2FP.F32.U32 R91, R4 ;  /* 0x00000004005b7245 */ /* 0x000fe20000201000 */
[----:B------:R-:W-:Y:S01]  /*17870*/  HADD2.F32 R90, -RZ, R93.H0_H0 ;  /* 0x2000005dff5a7230 */ /* 0x000fe20000004100 */
[----:B------:R-:W-:Y:S01]  /*17880*/  ISETP.NE.AND P2, PT, R92, 0x1, PT ;  /* 0x000000015c00780c */ /* 0x000fe20003f45270 */
[----:B------:R-:W-:Y:S01]  /*17890*/  BSSY.RECONVERGENT B2, `(.L_x_24387) ;  /* 0x000005b000027945 */ /* 0x000fe20003800200 */
[----:B0--3--:R-:W-:Y:S02]  /*178a0*/  HFMA2 R109, -RZ, RZ, 0, 1.1920928955078125e-07 ;  /* 0x00000002ff6d7431 */ /* 0x009fe400000001ff */
        /* <DEDUP_REMOVED lines=18> */
.L_x_24389:
        /* <DEDUP_REMOVED lines=13> */
.L_x_24391:
[----:B------:R-:W-:Y:S05]  /*17aa0*/  BSYNC.RECONVERGENT B3 ;  /* 0x0000000000037941 */ /* 0x000fea0003800200 */
.L_x_24390:
        /* <DEDUP_REMOVED lines=57> */
.L_x_24388:
[----:B------:R-:W-:Y:S05]  /*17e40*/  BSYNC.RECONVERGENT B2 ;  /* 0x0000000000027941 */ /* 0x000fea0003800200 */
.L_x_24387:
        /* <DEDUP_REMOVED lines=23> */
.L_x_24394:
        /* <DEDUP_REMOVED lines=13> */
.L_x_24396:
[----:B------:R-:W-:Y:S05]  /*18090*/  BSYNC.RECONVERGENT B3 ;  /* 0x0000000000037941 */ /* 0x000fea0003800200 */
.L_x_24395:
        /* <DEDUP_REMOVED lines=57> */
.L_x_24393:
[----:B------:R-:W-:Y:S05]  /*18430*/  BSYNC.RECONVERGENT B2 ;  /* 0x0000000000027941 */ /* 0x000fea0003800200 */
.L_x_24392:
        /* <DEDUP_REMOVED lines=23> */
.L_x_24399:
        /* <DEDUP_REMOVED lines=13> */
.L_x_24401:
[----:B------:R-:W-:Y:S05]  /*18680*/  BSYNC.RECONVERGENT B3 ;  /* 0x0000000000037941 */ /* 0x000fea0003800200 */
.L_x_24400:
        /* <DEDUP_REMOVED lines=57> */
.L_x_24398:
[----:B------:R-:W-:Y:S05]  /*18a20*/  BSYNC.RECONVERGENT B2 ;  /* 0x0000000000027941 */ /* 0x000fea0003800200 */
.L_x_24397:
        /* <DEDUP_REMOVED lines=23> */
.L_x_24404:
        /* <DEDUP_REMOVED lines=13> */
.L_x_24406:
[----:B------:R-:W-:Y:S05]  /*18c70*/  BSYNC.RECONVERGENT B3 ;  /* 0x0000000000037941 */ /* 0x000fea0003800200 */
.L_x_24405:
        /* <DEDUP_REMOVED lines=57> */
.L_x_24403:
[----:B------:R-:W-:Y:S05]  /*19010*/  BSYNC.RECONVERGENT B2 ;  /* 0x0000000000027941 */ /* 0x000fea0003800200 */
.L_x_24402:
        /* <DEDUP_REMOVED lines=23> */
.L_x_24409:
        /* <DEDUP_REMOVED lines=15> */
.L_x_24411:
[----:B------:R-:W-:Y:S05]  /*19280*/  BSYNC.RECONVERGENT B3 ;  /* 0x0000000000037941 */ /* 0x000fea0003800200 */
.L_x_24410:
        /* <DEDUP_REMOVED lines=57> */
.L_x_24408:
[----:B------:R-:W-:Y:S05]  /*19620*/  BSYNC.RECONVERGENT B2 ;  /* 0x0000000000027941 */ /* 0x000fea0003800200 */
.L_x_24407:
        /* <DEDUP_REMOVED lines=10> */
.L_x_24371:
        /* <DEDUP_REMOVED lines=16> */
[----:B------:R-:W-:Y:S01]  /*197d0*/  LOP3.LUT R110, R2, R97, RZ, 0xfc, !PT ;  /* 0x00000061026e7212 */ /* 0x000fe200078efcff */
[----:B------:R-:W-:Y:S01]  /*197e0*/  IMAD.MOV.U32 R2, RZ, RZ, R114 ;  /* 0x000000ffff027224 */ /* 0x000fe200078e0072 */
[----:B------:R4:W-:Y:S01]  /*197f0*/  STG.E.128 desc[UR6][R112.64], R88 ;  /* 0x0000005870007986 */ /* 0x0009e2000c101d06 */
[----:B-1----:R-:W-:-:S03]  /*19800*/  IMAD.WIDE.U32 R108, R99, 0x8, R108 ;  /* 0x00000008636c7825 */ /* 0x002fc600078e006c */
[----:B------:R4:W-:Y:S04]  /*19810*/  STG.E.128 desc[UR6][R112.64+0x10], R92 ;  /* 0x0000105c70007986 */ /* 0x0009e8000c101d06 */
[----:B------:R4:W-:Y:S02]  /*19820*/  STG.E.64 desc[UR6][R108.64], R110 ;  /* 0x0000006e6c007986 */ /* 0x0009e4000c101b06 */
.L_x_24329:
[----:B------:R-:W-:Y:S05]  /*19830*/  BSYNC.RECONVERGENT B1 ;  /* 0x0000000000017941 */ /* 0x000fea0003800200 */
.L_x_24328:
        /* <DEDUP_REMOVED lines=44> */
[----:B------:R-:W0:Y:S02]  /*19b00*/  SHFL.BFLY PT, R96, R99, 0x4, 0x1f ;  /* 0x0c801f0063607f89 */ /* 0x000e2400000e0000 */
[----:B0--34-:R-:W-:-:S05]  /*19b10*/  FADD.FTZ R108, R99, R96 ;  /* 0x00000060636c7221 */ /* 0x019fca0000010000 */
[----:B------:R-:W2:Y:S02]  /*19b20*/  SHFL.BFLY PT, R107, R108, 0x8, 0x1f ;  /* 0x0d001f006c6b7f89 */ /* 0x000ea400000e0000 */
[----:B--2---:R-:W-:Y:S02]  /*19b30*/  FADD.FTZ R110, R108, R107 ;  /* 0x0000006b6c6e7221 */ /* 0x004fe40000010000 */
        /* <DEDUP_REMOVED lines=78> */
.L_x_24433:
        /* <DEDUP_REMOVED lines=18> */
[----:B-----5:R-:W-:Y:S02]  /*1a140*/  HADD2.F32 R113, -RZ, R9.H1_H1 ;  /* 0x30000009ff717230 */ /* 0x020fe40000004100 */
[--C-:B------:R-:W-:Y:S01]  /*1a150*/  FADD.FTZ R112, R68, -R110.reuse ;  /* 0x8000006e44707221 */ /* 0x100fe20000010000 */
[----:B------:R-:W-:Y:S02]  /*1a160*/  HADD2.F32 R115, -RZ, R13.H1_H1 ;  /* 0x3000000dff737230 */ /* 0x000fe40000004100 */
[----:B------:R-:W-:Y:S01]  /*1a170*/  FADD.FTZ R98, R66, -R110 ;  /* 0x8000006e42627221 */ /* 0x000fe20000010000 */
        /* <DEDUP_REMOVED lines=10> */
[----:B------:R-:W-:Y:S01]  /*1a220*/  FADD.FTZ R108, R69, -R110 ;  /* 0x8000006e456c7221 */ /* 0x000fe20000010000 */
[----:B------:R-:W-:-:S02]  /*1a230*/  HADD2.F32 R119, -RZ, R14.H0_H0 ;  /* 0x2000000eff777230 */ /* 0x000fc40000004100 */
[----:B------:R-:W-:Y:S01]  /*1a240*/  FFMA.FTZ R96, R96, R97, R99 ;  /* 0x0000006160607223 */ /* 0x000fe20000010063 */
[----:B------:R-:W-:Y:S01]  /*1a250*/  FFMA.FTZ R97, R98, R109, R111 ;  /* 0x0000006d62617223 */ /* 0x000fe2000001006f */
[----:B------:R-:W-:Y:S02]  /*1a260*/  HADD2.F32 R116, -RZ, R14.H1_H1 ;  /* 0x3000000eff747230 */ /* 0x000fe40000004100 */
[----:B------:R-:W-:Y:S01]  /*1a270*/  FMUL.FTZ R111, R107, R108 ;  /* 0x0000006c6b6f7220 */ /* 0x000fe20000410000 */
[----:B------:R-:W-:Y:S01]  /*1a280*/  FFMA.FTZ R98, R114, R117, R119 ;  /* 0x0000007572627223 */ /* 0x000fe20000010077 */
[----:B------:R-:W-:Y:S02]  /*1a290*/  HADD2.F32 R114, -RZ, R10.H1_H1 ;  /* 0x3000000aff727230 */ /* 0x000fe40000004100 */
[----:B------:R-:W-:Y:S01]  /*1a2a0*/  FADD.FTZ R118, R70, -R110 ;  /* 0x8000006e46767221 */ /* 0x000fe20000010000 */
[----:B------:R-:W0:Y:S01]  /*1a2b0*/  LDC.64 R108, c[0x0][0x428] ;  /* 0x00010a00ff6c7b82 */ /* 0x000e220000000a00 */
[----:B------:R-:W-:Y:S01]  /*1a2c0*/  HADD2.F32 R99, -RZ, R11.H0_H0 ;  /* 0x2000000bff637230 */ /* 0x000fe20000004100 */
[----:B------:R-:W-:Y:S01]  /*1a2d0*/  F2FP.F16.F32.PACK_AB R97, R112, R97 ;  /* 0x000000617061723e */ /* 0x000fe200000000ff */
[----:B------:R-:W-:-:S02]  /*1a2e0*/  HADD2.F32 R113, -RZ, R15.H0_H0 ;  /* 0x2000000fff717230 */ /* 0x000fc40000004100 */
[----:B------:R-:W-:Y:S01]  /*1a2f0*/  FMUL.FTZ R118, R107, R118 ;  /* 0x000000766b767220 */ /* 0x000fe20000410000 */
[----:B------:R-:W-:Y:S01]  /*1a300*/  FFMA.FTZ R111, R111, R114, R116 ;  /* 0x000000726f6f7223 */ /* 0x000fe20000010074 */
[--C-:B------:R-:W-:Y:S01]  /*1a310*/  FADD.FTZ R114, R71, -R110.reuse ;  /* 0x8000006e47727221 */ /* 0x100fe20000010000 */
[----:B------:R-:W-:Y:S02]  /*1a320*/  HADD2.F32 R116, -RZ, R11.H1_H1 ;  /* 0x3000000bff747230 */ /* 0x000fe40000004100 */
[----:B------:R-:W-:Y:S01]  /*1a330*/  FFMA.FTZ R118, R118, R99, R113 ;  /* 0x0000006376767223 */ /* 0x000fe20000010071 */
[----:B------:R-:W-:Y:S02]  /*1a340*/  HADD2.F32 R120, -RZ, R15.H1_H1 ;  /* 0x3000000fff787230 */ /* 0x000fe40000004100 */
[----:B------:R-:W-:Y:S01]  /*1a350*/  FMUL.FTZ R99, R107, R114 ;  /* 0x000000726b637220 */ /* 0x000fe20000410000 */
[----:B------:R-:W-:Y:S01]  /*1a360*/  FADD.FTZ R114, R65, -R110 ;  /* 0x8000006e41727221 */ /* 0x000fe20000010000 */
[----:B------:R-:W-:Y:S01]  /*1a370*/  HADD2.F32 R113, -RZ, R12.H1_H1 ;  /* 0x3000000cff717230 */ /* 0x000fe20000004100 */
[----:B------:R-:W-:Y:S01]  /*1a380*/  F2FP.F16.F32.PACK_AB R98, R111, R98 ;  /* 0x000000626f62723e */ /* 0x000fe200000000ff */
[----:B------:R-:W-:Y:S01]  /*1a390*/  FFMA.FTZ R115, R99, R116, R120 ;  /* 0x0000007463737223 */ /* 0x000fe20000010078 */
[----:B------:R-:W-:-:S02]  /*1a3a0*/  HADD2.F32 R99, -RZ, R8.H1_H1 ;  /* 0x30000008ff637230 */ /* 0x000fc40000004100 */
[----:B------:R-:W-:-:S04]  /*1a3b0*/  FMUL.FTZ R114, R107, R114 ;  /* 0x000000726b727220 */ /* 0x000fc80000410000 */
[----:B------:R-:W-:Y:S01]  /*1a3c0*/  FFMA.FTZ R113, R114, R99, R113 ;  /* 0x0000006372717223 */ /* 0x000fe20000010071 */
[----:B------:R-:W-:Y:S01]  /*1a3d0*/  F2FP.F16.F32.PACK_AB R99, R115, R118 ;  /* 0x000000767363723e */ /* 0x000fe200000000ff */
[----:B0-----:R-:W-:-:S03]  /*1a3e0*/  IMAD.WIDE.U32 R108, R104, 0x10, R108 ;  /* 0x00000010686c7825 */ /* 0x001fc600078e006c */
[----:B------:R-:W-:Y:S02]  /*1a3f0*/  F2FP.F16.F32.PACK_AB R96, R113, R96 ;  /* 0x000000607160723e */ /* 0x000fe400000000ff */
[----:B------:R-:W-:-:S03]  /*1a400*/  IADD3 R104, PT, PT, R104, 0x20, RZ ;  /* 0x0000002068687810 */ /* 0x000fc60007ffe0ff */
[----:B------:R1:W-:Y:S04]  /*1a410*/  STG.E.128 desc[UR6][R108.64], R96 ;  /* 0x000000606c007986 */ /* 0x0003e8000c101d06 */
.L_x_24414:
[----:B------:R-:W-:Y:S05]  /*1a420*/  BSYNC.RECONVERGENT B1 ;  /* 0x0000000000017941 */ /* 0x000fea0003800200 */
.L_x_24413:
[----:B------:R-:W-:Y:S01]  /*1a430*/  ISETP.NE.AND P1, PT, R106, RZ, PT ;  /* 0x000000ff6a00720c */ /* 0x000fe20003f25270 */
        /* <DEDUP_REMOVED lines=18> */
[----:B------:R-:W-:Y:S01]  /*1a560*/  FMUL.FTZ R106, R107, R106 ;  /* 0x0000006a6b6a7220 */ /* 0x000fe20000410000 */
[----:B------:R-:W-:-:S02]  /*1a570*/  HADD2.F32 R115, -RZ, R25.H1_H1 ;  /* 0x30000019ff737230 */ /* 0x000fc40000004100 */
[----:B------:R-:W-:Y:S01]  /*1a580*/  FFMA.FTZ R98, R108, R117, R119 ;  /* 0x000000756c627223 */ /* 0x000fe20000010077 */
[--C-:B------:R-:W-:Y:S01]  /*1a590*/  FADD.FTZ R108, R77, -R110.reuse ;  /* 0x8000006e4d6c7221 */ /* 0x100fe20000010000 */
[----:B------:R-:W-:Y:S02]  /*1a5a0*/  HADD2.F32 R112, -RZ, R22.H1_H1 ;  /* 0x30000016ff707230 */ /* 0x000fe40000004100 */
[----:B------:R-:W-:Y:S01]  /*1a5b0*/  FADD.FTZ R116, R78, -R110 ;  /* 0x8000006e4e747221 */ /* 0x000fe20000010000 */
[----:B------:R-:W-:Y:S02]  /*1a5c0*/  HADD2.F32 R114, -RZ, R26.H1_H1 ;  /* 0x3000001aff727230 */ /* 0x000fe40000004100 */
[----:B------:R-:W-:Y:S01]  /*1a5d0*/  FMUL.FTZ R99, R107, R108 ;  /* 0x0000006c6b637220 */ /* 0x000fe20000410000 */
[----:B------:R-:W-:Y:S01]  /*1a5e0*/  FFMA.FTZ R106, R106, R113, R115 ;  /* 0x000000716a6a7223 */ /* 0x000fe20000010073 */
[----:B------:R-:W0:Y:S01]  /*1a5f0*/  LDC.64 R108, c[0x0][0x428] ;  /* 0x00010a00ff6c7b82 */ /* 0x000e220000000a00 */
[----:B------:R-:W-:-:S02]  /*1a600*/  HADD2.F32 R111, -RZ, R23.H0_H0 ;  /* 0x20000017ff6f7230 */ /* 0x000fc40000004100 */
[----:B------:R-:W-:Y:S01]  /*1a610*/  FMUL.FTZ R116, R107, R116 ;  /* 0x000000746b747220 */ /* 0x000fe20000410000 */
[----:B------:R-:W-:Y:S02]  /*1a620*/  HADD2.F32 R115, -RZ, R27.H0_H0 ;  /* 0x2000001bff737230 */ /* 0x000fe40000004100 */
[----:B------:R-:W-:Y:S01]  /*1a630*/  FFMA.FTZ R113, R99, R112, R114 ;  /* 0x0000007063717223 */ /* 0x000fe20000010072 */
[--C-:B------:R-:W-:Y:S01]  /*1a640*/  FADD.FTZ R112, R79, -R110.reuse ;  /* 0x8000006e4f707221 */ /* 0x100fe20000010000 */
[----:B------:R-:W-:Y:S01]  /*1a650*/  HADD2.F32 R114, -RZ, R23.H1_H1 ;  /* 0x30000017ff727230 */ /* 0x000fe20000004100 */
[----:B------:R-:W-:Y:S01]  /*1a660*/  F2FP.F16.F32.PACK_AB R97, R106, R97 ;  /* 0x000000616a61723e */ /* 0x000fe200000000ff */
        /* <DEDUP_REMOVED lines=12> */
[----:B------:R-:W-:Y:S01]  /*1a730*/  F2FP.F16.F32.PACK_AB R96, R111, R96 ;  /* 0x000000606f60723e */ /* 0x000fe200000000ff */
[----:B------:R-:W-:-:S04]  /*1a740*/  VIADD R104, R104, 0x20 ;  /* 0x0000002068687836 */ /* 0x000fc80000000000 */
[----:B------:R2:W-:Y:S03]  /*1a750*/  STG.E.128 desc[UR6][R108.64], R96 ;  /* 0x000000606c007986 */ /* 0x0005e6000c101d06 */
.L_x_24416:
[----:B------:R-:W-:Y:S05]  /*1a760*/  BSYNC.RECONVERGENT B1 ;  /* 0x0000000000017941 */ /* 0x000fea0003800200 */
.L_x_24415:
[----:B------:R-:W-:Y:S01]  /*1a770*/  ISETP.NE.AND P1, PT, R105, RZ, PT ;  /* 0x000000ff6900720c */ /* 0x000fe20003f25270 */
        /* <DEDUP_REMOVED lines=50> */
.L_x_24418:
[----:B------:R-:W-:Y:S05]  /*1aaa0*/  BSYNC.RECONVERGENT B1 ;  /* 0x0000000000017941 */ /* 0x000fea0003800200 */
.L_x_24417:
[----:B------:R-:W-:Y:S04]  /*1aab0*/  BSSY.RECONVERGENT B1, `(.L_x_24419) ;  /* 0x0000031000017945 */ /* 0x000fe80003800200 */
[----:B------:R-:W-:Y:S05]  /*1aac0*/  @!P0 BRA `(.L_x_24420) ;  /* 0x0000000000bc8947 */ /* 0x000fea0003800000 */
[--C-:B0123--:R-:W-:Y:S01]  /*1aad0*/  FADD.FTZ R98, R90, -R110.reuse ;  /* 0x8000006e5a627221 */ /* 0x10ffe20000010000 */
        /* <DEDUP_REMOVED lines=14> */
[--C-:B------:R-:W-:Y:S01]  /*1abc0*/  FADD.FTZ R112, R93, -R110.reuse ;  /* 0x8000006e5d707221 */ /* 0x100fe20000010000 */
[----:B------:R-:W-:Y:S02]  /*1abd0*/  HADD2.F32 R114, -RZ, R46.H1_H1 ;  /* 0x3000002eff727230 */ /* 0x000fe40000004100 */
[----:B------:R-:W-:Y:S01]  /*1abe0*/  FFMA.FTZ R106, R96, R97, R99 ;  /* 0x00000061606a7223 */ /* 0x000fe20000010063 */
[----:B------:R-:W-:Y:S01]  /*1abf0*/  HADD2.F32 R116, -RZ, R50.H1_H1 ;  /* 0x30000032ff747230 */ /* 0x000fe20000004100 */
[----:B------:R-:W0:Y:S01]  /*1ac00*/  LDC.64 R96, c[0x0][0x428] ;  /* 0x00010a00ff607b82 */ /* 0x000e220000000a00 */
[----:B------:R-:W-:Y:S01]  /*1ac10*/  FMUL.FTZ R109, R107, R112 ;  /* 0x000000706b6d7220 */ /* 0x000fe20000410000 */
[----:B------:R-:W-:Y:S01]  /*1ac20*/  FADD.FTZ R112, R89, -R110 ;  /* 0x8000006e59707221 */ /* 0x000fe20000010000 */
[----:B------:R-:W-:-:S02]  /*1ac30*/  HADD2.F32 R105, -RZ, R47.H1_H1 ;  /* 0x3000002fff697230 */ /* 0x000fc40000004100 */
[----:B------:R-:W-:Y:S01]  /*1ac40*/  FMUL.FTZ R99, R107, R118 ;  /* 0x000000766b637220 */ /* 0x000fe20000410000 */
[----:B------:R-:W-:Y:S01]  /*1ac50*/  FFMA.FTZ R109, R109, R114, R116 ;  /* 0x000000726d6d7223 */ /* 0x000fe20000010074 */
[--C-:B------:R-:W-:Y:S01]  /*1ac60*/  FADD.FTZ R114, R95, -R110.reuse ;  /* 0x8000006e5f727221 */ /* 0x100fe20000010000 */
[----:B------:R-:W-:Y:S02]  /*1ac70*/  HADD2.F32 R111, -RZ, R51.H1_H1 ;  /* 0x30000033ff6f7230 */ /* 0x000fe40000004100 */
[----:B------:R-:W-:Y:S01]  /*1ac80*/  FADD.FTZ R110, R91, -R110 ;  /* 0x8000006e5b6e7221 */ /* 0x000fe20000010000 */
[C---:B------:R-:W-:Y:S01]  /*1ac90*/  FMUL.FTZ R112, R107.reuse, R112 ;  /* 0x000000706b707220 */ /* 0x040fe20000410000 */
[C---:B------:R-:W-:Y:S01]  /*1aca0*/  FMUL.FTZ R114, R107.reuse, R114 ;  /* 0x000000726b727220 */ /* 0x040fe20000410000 */
[----:B------:R-:W-:Y:S02]  /*1acb0*/  HADD2.F32 R120, -RZ, R47.H0_H0 ;  /* 0x2000002fff787230 */ /* 0x000fe40000004100 */
[----:B------:R-:W-:Y:S01]  /*1acc0*/  FMUL.FTZ R110, R107, R110 ;  /* 0x0000006e6b6e7220 */ /* 0x000fe20000410000 */
        /* <DEDUP_REMOVED lines=8> */
[----:B------:R-:W-:Y:S01]  /*1ad50*/  F2FP.F16.F32.PACK_AB R99, R114, R99 ;  /* 0x000000637263723e */ /* 0x000fe200000000ff */
[----:B------:R-:W-:-:S02]  /*1ad60*/  FFMA.FTZ R111, R110, R111, R113 ;  /* 0x0000006f6e6f7223 */ /* 0x000fc40000010071 */
[----:B------:R-:W-:Y:S01]  /*1ad70*/  FFMA.FTZ R107, R112, R105, R107 ;  /* 0x00000069706b7223 */ /* 0x000fe2000001006b */
[----:B0-----:R-:W-:Y:S02]  /*1ad80*/  IMAD.WIDE.U32 R104, R104, 0x10, R96 ;  /* 0x0000001068687825 */ /* 0x001fe400078e0060 */
[----:B------:R-:W-:Y:S02]  /*1ad90*/  F2FP.F16.F32.PACK_AB R97, R111, R108 ;  /* 0x0000006c6f61723e */ /* 0x000fe400000000ff */
[----:B------:R-:W-:-:S05]  /*1ada0*/  F2FP.F16.F32.PACK_AB R96, R107, R106 ;  /* 0x0000006a6b60723e */ /* 0x000fca00000000ff */
[----:B------:R4:W-:Y:S02]  /*1adb0*/  STG.E.128 desc[UR6][R104.64], R96 ;  /* 0x0000006068007986 */ /* 0x0009e4000c101d06 */
.L_x_24420:
[----:B------:R-:W-:Y:S05]  /*1adc0*/  BSYNC.RECONVERGENT B1 ;  /* 0x0000000000017941 */ /* 0x000fea0003800200 */
.L_x_24419:
[----:B01234-:R-:W0:Y:S02]  /*1add0*/  LDC.64 R96, c[0x0][0x380] ;  /* 0x0000e000ff607b82 */ /* 0x01fe240000000a00 */
[----:B0-----:R-:W-:-:S05]  /*1ade0*/  IMAD R103, R96, 0x4, R103 ;  /* 0x0000000460677824 */ /* 0x001fca00078e0267 */
[----:B------:R-:W-:-:S13]  /*1adf0*/  ISETP.GE.AND P0, PT, R103, R97, PT ;  /* 0x000000616700720c */ /* 0x000fda0003f06270 */
[----:B------:R-:W-:Y:S05]  /*1ae00*/  @!P0 BRA `(.L_x_24421) ;  /* 0xfffffe5c00d88947 */ /* 0x000fea000383ffff */
[----:B------:R-:W-:Y:S05]  /*1ae10*/  BSYNC B0 ;  /* 0x0000000000007941 */ /* 0x000fea0003800000 */
.L_x_24076:
[----:B------:R-:W-:Y:S05]  /*1ae20*/  EXIT ;  /* 0x000000000000794d */ /* 0x000fea0003800000 */
.L_x_24412:
[----:B--2---:R-:W-:Y:S01]  /*1ae30*/  HFMA2 R115, -RZ, RZ, 0, 1.847743988037109375e-06 ;  /* 0x0000001fff737431 */ /* 0x004fe200000001ff */
[----:B------:R-:W-:Y:S01]  /*1ae40*/  BSSY B1, `(.L_x_24422) ;  /* 0x0000007000017945 */ /* 0x000fe20003800000 */
[----:B0--34-:R-:W-:Y:S01]  /*1ae50*/  MOV R113, R97 ;  /* 0x0000006100717202 */ /* 0x019fe20000000f00 */
[----:B------:R-:W-:Y:S02]  /*1ae60*/  IMAD.MOV.U32 R114, RZ, RZ, 0x1 ;  /* 0x00000001ff727424 */ /* 0x000fe400078e00ff */
[----:B------:R-:W-:-:S07]  /*1ae70*/  IMAD.MOV.U32 R112, RZ, RZ, -0x1 ;  /* 0xffffffffff707424 */ /* 0x000fce00078e00ff */
[----:B-----5:R-:W-:Y:S05]  /*1ae80*/  WARPSYNC.COLLECTIVE R112, `(.L_x_24423) ;  /* 0x0000000070087348 */ /* 0x020fea0003c00000 */
[----:B------:R0:W1:Y:S02]  /*1ae90*/  SHFL.BFLY P5, R111, R113, R114, R115 ;  /* 0x0c000072716f7389 */ /* 0x00006400000a0073 */
[----:B01---5:R-:W-:Y:S05]  /*1aea0*/  ENDCOLLECTIVE ;  /* 0x000000000000791b */ /* 0x023fea0003800000 */
.L_x_24423:
[----:B------:R-:W-:Y:S05]  /*1aeb0*/  BSYNC B1 ;  /* 0x0000000000017941 */ /* 0x000fea0003800000 */
.L_x_24422:
        /* <DEDUP_REMOVED lines=9> */
.L_x_24424:
[----:B------:R-:W-:Y:S02]  /*1af50*/  IMAD.MOV.U32 R114, RZ, RZ, 0x4 ;  /* 0x00000004ff727424 */ /* 0x000fe400078e00ff */
[----:B------:R-:W-:-:S04]  /*1af60*/  IMAD.MOV.U32 R99, RZ, RZ, R111 ;  /* 0x000000ffff637224 */ /* 0x000fc800078e006f */
[----:B------:R-:W-:-:S05]  /*1af70*/  FADD.FTZ R99, R98, R99 ;  /* 0x0000006362637221 */ /* 0x000fca0000010000 */
[----:B------:R-:W-:-:S07]  /*1af80*/  MOV R113, R99 ;  /* 0x0000006300717202 */ /* 0x000fce0000000f00 */
[----:B------:R-:W-:Y:S05]  /*1af90*/  WARPSYNC.COLLECTIVE R112, `(.L_x_24425) ;  /* 0x0000000070087348 */ /* 0x000fea0003c00000 */
[----:B------:R0:W1:Y:S02]  /*1afa0*/  SHFL.BFLY P5, R111, R113, R114, R115 ;  /* 0x0c000072716f7389 */ /* 0x00006400000a0073 */
[----:B01----:R-:W-:Y:S05]  /*1afb0*/  ENDCOLLECTIVE ;  /* 0x000000000000791b */ /* 0x003fea0003800000 */
.L_x_24425:
[----:B------:R-:W-:Y:S01]  /*1afc0*/  HFMA2 R114, -RZ, RZ, 0, 4.76837158203125e-07 ;  /* 0x00000008ff727431 */ /* 0x000fe200000001ff */
[----:B------:R-:W-:-:S05]  /*1afd0*/  MOV R96, R111 ;  /* 0x0000006f00607202 */ /* 0x000fca0000000f00 */
[----:B------:R-:W-:-:S04]  /*1afe0*/  FADD.FTZ R108, R99, R96 ;  /* 0x00000060636c7221 */ /* 0x000fc80000010000 */
[----:B------:R-:W-:-:S07]  /*1aff0*/  IMAD.MOV.U32 R113, RZ, RZ, R108 ;  /* 0x000000ffff717224 */ /* 0x000fce00078e006c */
[----:B------:R-:W-:Y:S05]  /*1b000*/  WARPSYNC.COLLECTIVE R112, `(.L_x_24426) ;  /* 0x0000000070087348 */ /* 0x000fea0003c00000 */
[----:B------:R0:W1:Y:S02]  /*1b010*/  SHFL.BFLY P5, R111, R113, R114, R115 ;  /* 0x0c000072716f7389 */ /* 0x00006400000a0073 */
[----:B01----:R-:W-:Y:S05]  /*1b020*/  ENDCOLLECTIVE ;  /* 0x000000000000791b */ /* 0x003fea0003800000 */
.L_x_24426:
        /* <DEDUP_REMOVED lines=8> */
.L_x_24427:
        /* <DEDUP_REMOVED lines=73> */
.L_x_24428:
[----:B------:R-:W-:Y:S02]  /*1b540*/  IMAD.MOV.U32 R114, RZ, RZ, 0x2 ;  /* 0x00000002ff727424 */ /* 0x000fe400078e00ff */
[----:B------:R-:W-:-:S04]  /*1b550*/  IMAD.MOV.U32 R97, RZ, RZ, R111 ;  /* 0x000000ffff617224 */ /* 0x000fc800078e006f */
[----:B------:R-:W-:-:S05]  /*1b560*/  FADD.FTZ R97, R96, R97 ;  /* 0x0000006160617221 */ /* 0x000fca0000010000 */
[----:B------:R-:W-:-:S07]  /*1b570*/  MOV R113, R97 ;  /* 0x0000006100717202 */ /* 0x000fce0000000f00 */
[----:B------:R-:W-:Y:S05]  /*1b580*/  WARPSYNC.COLLECTIVE R112, `(.L_x_24429) ;  /* 0x0000000070087348 */ /* 0x000fea0003c00000 */
[----:B------:R0:W1:Y:S02]  /*1b590*/  SHFL.BFLY P5, R111, R113, R114, R115 ;  /* 0x0c000072716f7389 */ /* 0x00006400000a0073 */
[----:B01----:R-:W-:Y:S05]  /*1b5a0*/  ENDCOLLECTIVE ;  /* 0x000000000000791b */ /* 0x003fea0003800000 */
.L_x_24429:
[----:B------:R-:W-:Y:S01]  /*1b5b0*/  HFMA2 R114, -RZ, RZ, 0, 2.384185791015625e-07 ;  /* 0x00000004ff727431 */ /* 0x000fe200000001ff */
[----:B------:R-:W-:-:S05]  /*1b5c0*/  MOV R98, R111 ;  /* 0x0000006f00627202 */ /* 0x000fca0000000f00 */
[----:B------:R-:W-:-:S04]  /*1b5d0*/  FADD.FTZ R98, R97, R98 ;  /* 0x0000006261627221 */ /* 0x000fc80000010000 */
[----:B------:R-:W-:-:S07]  /*1b5e0*/  IMAD.MOV.U32 R113, RZ, RZ, R98 ;  /* 0x000000ffff717224 */ /* 0x000fce00078e0062 */
[----:B------:R-:W-:Y:S05]  /*1b5f0*/  WARPSYNC.COLLECTIVE R112, `(.L_x_24430) ;  /* 0x0000000070087348 */ /* 0x000fea0003c00000 */
[----:B------:R0:W1:Y:S02]  /*1b600*/  SHFL.BFLY P5, R111, R113, R114, R115 ;  /* 0x0c000072716f7389 */ /* 0x00006400000a0073 */
[----:B01----:R-:W-:Y:S05]  /*1b610*/  ENDCOLLECTIVE ;  /* 0x000000000000791b */ /* 0x003fea0003800000 */
.L_x_24430:
[----:B------:R-:W-:Y:S02]  /*1b620*/  IMAD.MOV.U32 R114, RZ, RZ, 0x8 ;  /* 0x00000008ff727424 */ /* 0x000fe400078e00ff */
[----:B------:R-:W-:-:S04]  /*1b630*/  IMAD.MOV.U32 R99, RZ, RZ, R111 ;  /* 0x000000ffff637224 */ /* 0x000fc800078e006f */
[----:B------:R-:W-:-:S05]  /*1b640*/  FADD.FTZ R99, R98, R99 ;  /* 0x0000006362637221 */ /* 0x000fca0000010000 */
[----:B------:R-:W-:-:S07]  /*1b650*/  MOV R113, R99 ;  /* 0x0000006300717202 */ /* 0x000fce0000000f00 */
[----:B------:R-:W-:Y:S05]  /*1b660*/  WARPSYNC.COLLECTIVE R112, `(.L_x_24431) ;  /* 0x0000000070087348 */ /* 0x000fea0003c00000 */
[----:B------:R0:W1:Y:S02]  /*1b670*/  SHFL.BFLY P5, R111, R113, R114, R115 ;  /* 0x0c000072716f7389 */ /* 0x00006400000a0073 */
[----:B01----:R-:W-:Y:S05]  /*1b680*/  ENDCOLLECTIVE ;  /* 0x000000000000791b */ /* 0x003fea0003800000 */
.L_x_24431:
[----:B------:R-:W-:Y:S01]  /*1b690*/  HFMA2 R114, -RZ, RZ, 0, 9.5367431640625e-07 ;  /* 0x00000010ff727431 */ /* 0x000fe200000001ff */
[----:B------:R-:W-:-:S05]  /*1b6a0*/  MOV R108, R111 ;  /* 0x0000006f006c7202 */ /* 0x000fca0000000f00 */
[----:B------:R-:W-:-:S04]  /*1b6b0*/  FADD.FTZ R108, R99, R108 ;  /* 0x0000006c636c7221 */ /* 0x000fc80000010000 */
[----:B------:R-:W-:-:S07]  /*1b6c0*/  IMAD.MOV.U32 R113, RZ, RZ, R108 ;  /* 0x000000ffff717224 */ /* 0x000fce00078e006c */
[----:B------:R-:W-:Y:S05]  /*1b6d0*/  WARPSYNC.COLLECTIVE R112, `(.L_x_24432) ;  /* 0x0000000070087348 */ /* 0x000fea0003c00000 */
[----:B------:R0:W1:Y:S02]  /*1b6e0*/  SHFL.BFLY P5, R111, R113, R114, R115 ;  /* 0x0c000072716f7389 */ /* 0x00006400000a0073 */
[----:B01----:R-:W-:Y:S05]  /*1b6f0*/  ENDCOLLECTIVE ;  /* 0x000000000000791b */ /* 0x003fea0003800000 */
.L_x_24432:
[----:B------:R-:W-:Y:S05]  /*1b700*/  BRA `(.L_x_24433) ;  /* 0xffffffe800447947 */ /* 0x000fea000383ffff */
.L_x_24434:
        /* <DEDUP_REMOVED lines=15> */
.L_x_37336:


//--------------------- .text._ZN10layer_norm13ln_fwd_kernelINS_13Kernel_traitsI6__halfS2_fS2_fjLj1024ELj1ELj4ELj1ELj16ENS_18Kernel_traits_baseILj1024ES2_S2_fS2_fjLj128EEEEELb1ELb1ELb0ELb1EEEvNS_9FwdParamsE --------------------------
	.section	.text._ZN10layer_norm13ln_fwd_kernelINS_13Kernel_traitsI6__halfS2_fS2_fjLj1024ELj1ELj4ELj1ELj16ENS_18Kernel_traits_baseILj1024ES2_S2_fS2_fjLj128EEEEELb1ELb1ELb0ELb1EEEvNS_9FwdParamsE,"ax",@progbits
	.align	128
        .global         _ZN10layer_norm13ln_fwd_kernelINS_13Kernel_traitsI6__halfS2_fS2_fjLj1024ELj1ELj4ELj1ELj16ENS_18Kernel_traits_baseILj1024ES2_S2_fS2_fjLj128EEEEELb1ELb1ELb0ELb1EEEvNS_9FwdParamsE
        .type           _ZN10layer_norm13ln_fwd_kernelINS_13Kernel_traitsI6__halfS2_fS2_fjLj1024ELj1ELj4ELj1ELj16ENS_18Kernel_traits_baseILj1024ES2_S2_fS2_fjLj128EEEEELb1ELb1ELb0ELb1EEEvNS_9FwdParamsE,@function
        .size           _ZN10layer_norm13ln_fwd_kernelINS_13Kernel_traitsI6__halfS2_fS2_fjLj1024ELj1ELj4ELj1ELj16ENS_18Kernel_traits_baseILj1024ES2_S2_fS2_fjLj128EEEEELb1ELb1ELb0ELb1EEEvNS_9FwdParamsE,(.L_x_37337 - _ZN10layer_norm13ln_fwd_kernelINS_13Kernel_traitsI6__halfS2_fS2_fjLj1024ELj1ELj4ELj1ELj16ENS_18Kernel_traits_baseILj1024ES2_S2_fS2_fjLj128EEEEELb1ELb1ELb0ELb1EEEvNS_9FwdParamsE)
        .other          _ZN10layer_norm13ln_fwd_kernelINS_13Kernel_traitsI6__halfS2_fS2_fjLj1024ELj1ELj4ELj1ELj16ENS_18Kernel_traits_baseILj1024ES2_S2_fS2_fjLj128EEEEELb1ELb1ELb0ELb1EEEvNS_9FwdParamsE,@"STO_CUDA_ENTRY STV_DEFAULT"
_ZN10layer_norm13ln_fwd_kernelINS_13Kernel_traitsI6__halfS2_fS2_fjLj1024ELj1ELj4ELj1ELj16ENS_18Kernel_traits_baseILj1024ES2_S2_fS2_fjLj128EEEEELb1ELb1ELb0ELb1EEEvNS_9FwdParamsE:
.text._ZN10layer_norm13ln_fwd_kernelINS_13Kernel_traitsI6__halfS2_fS2_fjLj1024ELj1ELj4ELj1ELj16ENS_18Kernel_traits_baseILj1024ES2_S2_fS2_fjLj128EEEEELb1ELb1ELb0ELb1EEEvNS_9FwdParamsE:
        /* <DEDUP_REMOVED lines=10> */
[----:B------:R-:W0:Y:S01]  /*00a0*/  LDCU.64 UR4, c[0x0][0x438] ;  /* 0x00008700ff0477ac */ /* 0x000e220008000a00 */
[----:B---3--:R-:W-:-:S02]  /*00b0*/  MOV R2, UR6 ;  /* 0x0000000600027c02 */ /* 0x008fc40008000f00 */
[----:B------:R-:W-:-:S03]  /*00c0*/  MOV R3, UR7 ;  /* 0x0000000700037c02 */ /* 0x000fc60008000f00 */
[----:B------:R-:W3:Y:S06]  /*00d0*/  LDC.64 R36, c[0x0][0x3e8] ;  /* 0x0000fa00ff247b82 */ /* 0x000eec0000000a00 */
[----:B-1----:R-:W-:Y:S01]  /*00e0*/  @P1 IMAD.MOV.U32 R29, RZ, RZ, R41 ;  /* 0x000000ffff1d1224 */ /* 0x002fe200078e0029 */
[----:B----4-:R-:W4:Y:S01]  /*00f0*/  @P1 LDG.E.64 R2, desc[UR8][R2.64] ;  /* 0x0000000802021981 */ /* 0x010f22000c1e1b00 */
[----:B--2---:R-:W-:-:S03]  /*0100*/  LOP3.LUT R39, R0, 0x1f, RZ, 0xc0, !PT ;  /* 0x0000001f00277812 */ /* 0x004fc600078ec0ff */
[----:B------:R1:W2:Y:S01]  /*0110*/  @P1 LDG.E.64 R30, desc[UR8][R28.64] ;  /* 0x000000081c1e1981 */ /* 0x0002a2000c1e1b00 */
[----:B0-----:R-:W-:-:S04]  /*0120*/  ISETP.NE.U32.AND P0, PT, RZ, UR4, PT ;  /* 0x00000004ff007c0c */ /* 0x001fc8000bf05070 */
[----:B------:R-:W-:Y:S01]  /*0130*/  ISETP.NE.AND.EX P0, PT, RZ, UR5, PT, P0 ;  /* 0x00000005ff007c0c */ /* 0x000fe2000bf05300 */
[----:B------:R-:W-:-:S05]  /*0140*/  IMAD.WIDE.U32 R32, R39, 0x10, R32 ;  /* 0x0000001027207825 */ /* 0x000fca00078e0020 */
[----:B------:R-:W2:Y:S01]  /*0150*/  LDG.E.128 R120, desc[UR8][R32.64] ;  /* 0x0000000820787981 */ /* 0x000ea2000c1e1d00 */
[----:B---3--:R-:W-:-:S03]  /*0160*/  IMAD.WIDE.U32 R36, R39, 0x10, R36 ;  /* 0x0000001027247825 */ /* 0x008fc600078e0024 */
[----:B------:R-:W3:Y:S03]  /*0170*/  LDG.E.128 R4, desc[UR8][R32.64+0x200] ;  /* 0x0002000820047981 */ /* 0x000ee6000c1e1d00 */
[----:B------:R-:W0:Y:S01]  /*0180*/  @P0 LDC.64 R34, c[0x0][0x438] ;  /* 0x00010e00ff220b82 */ /* 0x000e220000000a00 */
[----:B------:R-:W3:Y:S04]  /*0190*/  LDG.E.128 R104, desc[UR8][R36.64] ;  /* 0x0000000824687981 */ /* 0x000ee8000c1e1d00 */
[----:B------:R0:W5:Y:S04]  /*01a0*/  LDG.E.128 R24, desc[UR8][R36.64+0x200] ;  /* 0x0002000824187981 */ /* 0x000168000c1e1d00 */
[----:B------:R0:W5:Y:S04]  /*01b0*/  LDG.E.128 R20, desc[UR8][R32.64+0x400] ;  /* 0x0004000820147981 */ /* 0x000168000c1e1d00 */
[----:B------:R0:W5:Y:S04]  /*01c0*/  LDG.E.128 R16, desc[UR8][R36.64+0x400] ;  /* 0x0004000824107981 */ /* 0x000168000c1e1d00 */
[----:B------:R0:W5:Y:S04]  /*01d0*/  LDG.E.128 R12, desc[UR8][R32.64+0x600] ;  /* 0x00060008200c7981 */ /* 0x000168000c1e1d00 */
[----:B------:R0:W5:Y:S02]  /*01e0*/  LDG.E.128 R8, desc[UR8][R36.64+0x600] ;  /* 0x0006000824087981 */ /* 0x000164000c1e1d00 */
[----:B0-----:R-:W-:Y:S01]  /*01f0*/  @P0 IMAD.WIDE.U32 R34, R39, 0x10, R34 ;  /* 0x0000001027220825 */ /* 0x001fe200078e0022 */
[----:B------:R-:W0:Y:S04]  /*0200*/  S2UR UR5, SR_CTAID.X ;  /* 0x00000000000579c3 */ /* 0x000e280000002500 */
[----:B------:R0:W5:Y:S04]  /*0210*/  @P0 LDG.E.128 R68, desc[UR8][R34.64] ;  /* 0x0000000822440981 */ /* 0x000168000c1e1d00 */
[----:B------:R0:W5:Y:S01]  /*0220*/  @P0 LDG.E.128 R64, desc[UR8][R34.64+0x200] ;  /* 0x0002000822400981 */ /* 0x000162000c1e1d00 */
[----:B-1----:R-:W1:Y:S03]  /*0230*/  LDC R29, c[0x0][0x360] ;  /* 0x0000d800ff1d7b82 */ /* 0x002e660000000800 */
[----:B------:R0:W5:Y:S04]  /*0240*/  @P0 LDG.E.128 R60, desc[UR8][R34.64+0x400] ;  /* 0x00040008223c0981 */ /* 0x000168000c1e1d00 */
[----:B------:R1:W5:Y:S01]  /*0250*/  @P0 LDG.E.128 R56, desc[UR8][R34.64+0x600] ;  /* 0x0006000822380981 */ /* 0x000362000c1e1d00 */
[----:B------:R-:W2:Y:S01]  /*0260*/  @P1 LDC R39, c[0x0][0x460] ;  /* 0x00011800ff271b82 */ /* 0x000ea20000000800 */
[----:B0-----:R-:W-:Y:S01]  /*0270*/  USHF.L.U32 UR4, UR5, 0x2, URZ ;  /* 0x0000000205047899 */ /* 0x001fe200080006ff */
[----:B----4-:R-:W-:Y:S01]  /*0280*/  @P1 R2UR UR7, R3 ;  /* 0x00000000030712ca */ /* 0x010fe200000e0000 */
[--C-:B-1----:R-:W-:Y:S01]  /*0290*/  IMAD R3, R29, UR5, R0.reuse ;  /* 0x000000051d037c24 */ /* 0x102fe2000f8e0200 */
[----:B------:R-:W-:-:S02]  /*02a0*/  SHF.R.U32.HI R0, RZ, 0x5, R0 ;  /* 0x00000005ff007819 */ /* 0x000fc40000011600 */
[----:B--2---:R-:W-:Y:S02]  /*02b0*/  @P1 IADD3 R28, P2, PT, R30, R39, RZ ;  /* 0x000000271e1c1210 */ /* 0x004fe40007f5e0ff */
[----:B------:R-:W-:Y:S02]  /*02c0*/  LOP3.LUT R0, R0, UR4, RZ, 0xfc, !PT ;  /* 0x0000000400007c12 */ /* 0x000fe4000f8efcff */
[----:B------:R-:W-:Y:S02]  /*02d0*/  @P1 IADD3.X R41, PT, PT, RZ, R31, RZ, P2, !PT ;  /* 0x0000001fff291210 */ /* 0x000fe400017fe4ff */
[----:B------:R-:W-:Y:S02]  /*02e0*/  @P1 R2UR UR6, R2 ;  /* 0x00000000020612ca */ /* 0x000fe400000e0000 */
[----:B------:R-:W-:Y:S01]  /*02f0*/  ISETP.GE.AND P1, PT, R0, UR10, PT ;  /* 0x0000000a00007c0c */ /* 0x000fe2000bf26270 */
[----:B------:R-:W-:Y:S01]  /*0300*/  @P0 IMAD.MOV.U32 R119, RZ, RZ, R121 ;  /* 0x000000ffff770224 */ /* 0x000fe200078e0079 */
[----:B------:R-:W-:Y:S01]  /*0310*/  @P0 MOV R118, R122 ;  /* 0x0000007a00760202 */ /* 0x000fe20000000f00 */
[----:B------:R-:W-:Y:S01]  /*0320*/  @P0 IMAD.MOV.U32 R117, RZ, RZ, R123 ;  /* 0x000000ffff750224 */ /* 0x000fe200078e007b */
[----:B------:R-:W-:Y:S01]  /*0330*/  @!P0 MOV R119, R121 ;  /* 0x0000007900778202 */ /* 0x000fe20000000f00 */
[----:B------:R-:W-:Y:S01]  /*0340*/  @!P0 IMAD.MOV.U32 R118, RZ, RZ, R122 ;  /* 0x000000ffff768224 */ /* 0x000fe200078e007a */
[----:B------:R-:W-:Y:S01]  /*0350*/  @!P0 MOV R117, R123 ;  /* 0x0000007b00758202 */ /* 0x000fe20000000f00 */
[----:B---3--:R-:W-:-:S02]  /*0360*/  @P0 IMAD.MOV.U32 R116, RZ, RZ, R4 ;  /* 0x000000ffff740224 */ /* 0x008fc400078e0004 */
[----:B------:R-:W-:Y:S01]  /*0370*/  @P0 IMAD.MOV.U32 R103, RZ, RZ, R105 ;  /* 0x000000ffff670224 */ /* 0x000fe200078e0069 */
[----:B------:R-:W-:Y:S01]  /*0380*/  @P0 MOV R102, R106 ;  /* 0x0000006a00660202 */ /* 0x000fe20000000f00 */
[----:B------:R-:W-:Y:S01]  /*0390*/  @P0 IMAD.MOV.U32 R101, RZ, RZ, R107 ;  /* 0x000000ffff650224 */ /* 0x000fe200078e006b */
[----:B------:R-:W-:Y:S01]  /*03a0*/  @!P0 MOV R103, R105 ;  /* 0x0000006900678202 */ /* 0x000fe20000000f00 */
[----:B------:R-:W-:Y:S01]  /*03b0*/  @!P0 IMAD.MOV.U32 R102, RZ, RZ, R106 ;  /* 0x000000ffff668224 */ /* 0x000fe200078e006a */
[----:B------:R-:W-:Y:S01]  /*03c0*/  @!P0 MOV R101, R107 ;  /* 0x0000006b00658202 */ /* 0x000fe20000000f00 */
[----:B------:R-:W-:Y:S06]  /*03d0*/  @P1 EXIT ;  /* 0x000000000000194d */ /* 0x000fec0003800000 */
[--C-:B------:R-:W-:Y:S01]  /*03e0*/  SHF.R.U64 R2, R28, 0x2, R41.reuse ;  /* 0x000000021c027819 */ /* 0x100fe20000001229 */
[C---:B------:R-:W-:Y:S01]  /*03f0*/  IMAD.HI.U32 R29, R3.reuse, -0x326172a9, RZ ;  /* 0xcd9e8d57031d7827 */ /* 0x040fe200078e00ff */
[----:B------:R-:W-:Y:S01]  /*0400*/  @!P0 MOV R116, R4 ;  /* 0x0000000400748202 */ /* 0x000fe20000000f00 */
[----:B------:R-:W-:Y:S01]  /*0410*/  UIADD3 UR15, UPT, UPT, UR6, -0x61c88647, URZ ;  /* 0x9e3779b9060f7890 */ /* 0x000fe2000fffe0ff */
[----:B------:R-:W-:Y:S01]  /*0420*/  SHF.R.U32.HI R4, RZ, 0x2, R41 ;  /* 0x00000002ff047819 */ /* 0x000fe20000011629 */
[----:B------:R-:W-:Y:S01]  /*0430*/  IMAD.HI.U32 R30, R2, -0x2daee0ad, RZ ;  /* 0xd2511f53021e7827 */ /* 0x000fe200078e00ff */
[----:B------:R-:W-:Y:S01]  /*0440*/  UIADD3 UR4, UPT, UPT, UR7, -0x4498517b, URZ ;  /* 0xbb67ae8507047890 */ /* 0x000fe2000fffe0ff */
[----:B------:R-:W-:Y:S01]  /*0450*/  @P0 MOV R114, R6 ;  /* 0x0000000600720202 */ /* 0x000fe20000000f00 */
[----:B------:R-:W-:Y:S01]  /*0460*/  UIADD3 UR16, UPT, UPT, UR7, 0x76cf5d0a, URZ ;  /* 0x76cf5d0a07107890 */ /* 0x000fe2000fffe0ff */
[----:B------:R-:W-:Y:S01]  /*0470*/  LOP3.LUT R29, R4, UR6, R29, 0x96, !PT ;  /* 0x00000006041d7c12 */ /* 0x000fe2000f8e961d */
[----:B------:R-:W-:Y:S01]  /*0480*/  IMAD R32, R3, -0x326172a9, RZ ;  /* 0xcd9e8d5703207824 */ /* 0x000fe200078e02ff */
[----:B------:R-:W-:Y:S01]  /*0490*/  LOP3.LUT R30, R30, UR7, RZ, 0x3c, !PT ;  /* 0x000000071e1e7c12 */ /* 0x000fe2000f8e3cff */
[----:B------:R-:W-:Y:S01]  /*04a0*/  IMAD R34, R2, -0x2daee0ad, RZ ;  /* 0xd2511f5302227824 */ /* 0x000fe200078e02ff */
[----:B-----5:R-:W-:Y:S01]  /*04b0*/  @P0 MOV R99, R25 ;  /* 0x0000001900630202 */ /* 0x020fe20000000f00 */
[C---:B------:R-:W-:Y:S01]  /*04c0*/  IMAD.HI.U32 R33, R29.reuse, -0x2daee0ad, RZ ;  /* 0xd2511f531d217827 */ /* 0x040fe200078e00ff */
[----:B------:R-:W-:Y:S01]  /*04d0*/  UIADD3 UR5, UPT, UPT, UR7, 0x32370b8f, URZ ;  /* 0x32370b8f07057890 */ /* 0x000fe2000fffe0ff */
[----:B------:R-:W-:Y:S01]  /*04e0*/  @P0 MOV R112, R20 ;  /* 0x0000001400700202 */ /* 0x000fe20000000f00 */
[----:B------:R-:W-:Y:S01]  /*04f0*/  UIADD3 UR17, UPT, UPT, UR7, -0x126145ec, URZ ;  /* 0xed9eba1407117890 */ /* 0x000fe2000fffe0ff */
[----:B------:R-:W-:Y:S01]  /*0500*/  IMAD.HI.U32 R31, R30, -0x326172a9, RZ ;  /* 0xcd9e8d571e1f7827 */ /* 0x000fe200078e00ff */
[----:B------:R-:W-:Y:S01]  /*0510*/  LOP3.LUT R33, R34, UR4, R33, 0x96, !PT ;  /* 0x0000000422217c12 */ /* 0x000fe2000f8e9621 */
[----:B------:R-:W-:Y:S01]  /*0520*/  UIADD3 UR4, UPT, UPT, UR6, 0x3c6ef372, URZ ;  /* 0x3c6ef37206047890 */ /* 0x000fe2000fffe0ff */
[----:B------:R-:W-:Y:S01]  /*0530*/  @P0 MOV R109, R23 ;  /* 0x00000017006d0202 */ /* 0x000fe20000000f00 */
[----:B------:R-:W-:Y:S01]  /*0540*/  @P0 IMAD.MOV.U32 R115, RZ, RZ, R5 ;  /* 0x000000ffff730224 */ /* 0x000fe200078e0005 */
[----:B------:R-:W-:Y:S01]  /*0550*/  LOP3.LUT R31, R32, UR15, R31, 0x96, !PT ;  /* 0x0000000f201f7c12 */ /* 0x000fe2000f8e961f */
[----:B------:R-:W-:Y:S01]  /*0560*/  @!P0 IMAD.MOV.U32 R114, RZ, RZ, R6 ;  /* 0x000000ffff728224 */ /* 0x000fe200078e0006 */
[----:B------:R-:W-:Y:S01]  /*0570*/  @!P0 MOV R115, R5 ;  /* 0x0000000500738202 */ /* 0x000fe20000000f00 */
[----:B------:R-:W-:Y:S01]  /*0580*/  IMAD R30, R30, -0x326172a9, RZ ;  /* 0xcd9e8d571e1e7824 */ /* 0x000fe200078e02ff */
[----:B------:R-:W-:Y:S01]  /*0590*/  UIADD3 UR10, UPT, UPT, UR6, -0x4ab325aa, URZ ;  /* 0xb54cda56060a7890 */ /* 0x000fe2000fffe0ff */
[----:B------:R-:W-:Y:S01]  /*05a0*/  IMAD R29, R29, -0x2daee0ad, RZ ;  /* 0xd2511f531d1d7824 */ /* 0x000fe200078e02ff */
[----:B------:R-:W-:Y:S01]  /*05b0*/  UIADD3 UR11, UPT, UPT, UR7, 0x646e171e, URZ ;  /* 0x646e171e070b7890 */ /* 0x000fe2000fffe0ff */
[----:B------:R-:W-:Y:S01]  /*05c0*/  IMAD.HI.U32 R5, R33, -0x326172a9, RZ ;  /* 0xcd9e8d5721057827 */ /* 0x000fe200078e00ff */
[----:B------:R-:W-:Y:S01]  /*05d0*/  @P0 MOV R107, R13 ;  /* 0x0000000d006b0202 */ /* 0x000fe20000000f00 */
[----:B------:R-:W-:Y:S01]  /*05e0*/  UIADD3 UR18, UPT, UPT, UR6, 0x5384540f, URZ ;  /* 0x5384540f06127890 */ /* 0x000fe2000fffe0ff */
[----:B------:R-:W-:Y:S01]  /*05f0*/  BSSY B0, `(.L_x_24435) ;  /* 0x0001688000007945 */ /* 0x000fe20003800000 */
[----:B------:R-:W-:Y:S01]  /*0600*/  IMAD.HI.U32 R6, R31, -0x2daee0ad, RZ ;  /* 0xd2511f531f067827 */ /* 0x000fe200078e00ff */
[----:B------:R-:W-:Y:S01]  /*0610*/  LOP3.LUT R5, R30, UR4, R5, 0x96, !PT ;  /* 0x000000041e057c12 */ /* 0x000fe2000f8e9605 */
[----:B------:R-:W-:Y:S01]  /*0620*/  UIADD3 UR4, UPT, UPT, UR6, -0x255992d5, URZ ;  /* 0xdaa66d2b06047890 */ /* 0x000fe2000fffe0ff */
[----:B------:R-:W-:Y:S01]  /*0630*/  @!P0 CS2R R70, SRZ ;  /* 0x0000000000468805 */ /* 0x000fe2000001ff00 */
[----:B------:R-:W-:Y:S01]  /*0640*/  @P0 IMAD.MOV.U32 R113, RZ, RZ, R7 ;  /* 0x000000ffff710224 */ /* 0x000fe200078e0007 */
[----:B------:R-:W-:Y:S01]  /*0650*/  LOP3.LUT R6, R29, UR16, R6, 0x96, !PT ;  /* 0x000000101d067c12 */ /* 0x000fe2000f8e9606 */
[----:B------:R-:W-:Y:S01]  /*0660*/  @P0 IMAD.MOV.U32 R100, RZ, RZ, R24 ;  /* 0x000000ffff640224 */ /* 0x000fe200078e0018 */
[----:B------:R-:W-:Y:S01]  /*0670*/  @!P0 MOV R113, R7 ;  /* 0x0000000700718202 */ /* 0x000fe20000000f00 */
[----:B------:R-:W-:Y:S01]  /*0680*/  @P0 IMAD.MOV.U32 R97, RZ, RZ, R26 ;  /* 0x000000ffff610224 */ /* 0x000fe200078e001a */
[----:B------:R-:W-:Y:S01]  /*0690*/  @!P0 MOV R100, R24 ;  /* 0x0000001800648202 */ /* 0x000fe20000000f00 */
[----:B------:R-:W-:Y:S01]  /*06a0*/  @!P0 IMAD.MOV.U32 R99, RZ, RZ, R25 ;  /* 0x000000ffff638224 */ /* 0x000fe200078e0019 */
[----:B------:R-:W-:Y:S01]  /*06b0*/  @!P0 MOV R97, R26 ;  /* 0x0000001a00618202 */ /* 0x000fe20000000f00 */
[----:B------:R-:W-:Y:S01]  /*06c0*/  IMAD R24, R33, -0x326172a9, RZ ;  /* 0xcd9e8d5721187824 */ /* 0x000fe200078e02ff */
[----:B------:R-:W-:Y:S01]  /*06d0*/  UIADD3 UR19, UPT, UPT, UR6, -0xe443238, URZ ;  /* 0xf1bbcdc806137890 */ /* 0x000fe2000fffe0ff */
[----:B------:R-:W-:Y:S01]  /*06e0*/  IMAD R26, R31, -0x2daee0ad, RZ ;  /* 0xd2511f531f1a7824 */ /* 0x000fe200078e02ff */
[----:B------:R-:W-:Y:S01]  /*06f0*/  UIADD3 UR20, UPT, UPT, UR7, -0x24c28bd8, URZ ;  /* 0xdb3d742807147890 */ /* 0x000fe2000fffe0ff */
[----:B------:R-:W-:Y:S01]  /*0700*/  IMAD.HI.U32 R7, R6, -0x326172a9, RZ ;  /* 0xcd9e8d5706077827 */ /* 0x000fe200078e00ff */
[----:B------:R-:W-:Y:S01]  /*0710*/  UIADD3 UR21, UPT, UPT, UR6, -0x700cb87f, URZ ;  /* 0x8ff3478106157890 */ /* 0x000fe2000fffe0ff */
[----:B------:R-:W-:-:S02]  /*0720*/  @!P0 CS2R R68, SRZ ;  /* 0x0000000000448805 */ /* 0x000fc4000001ff00 */
[----:B------:R-:W-:Y:S01]  /*0730*/  @!P0 CS2R R66, SRZ ;  /* 0x0000000000428805 */ /* 0x000fe2000001ff00 */
[C---:B------:R-:W-:Y:S01]  /*0740*/  IMAD.HI.U32 R25, R5.reuse, -0x2daee0ad, RZ ;  /* 0xd2511f5305197827 */ /* 0x040fe200078e00ff */
[----:B------:R-:W-:Y:S01]  /*0750*/  LOP3.LUT R24, R24, UR4, R7, 0x96, !PT ;  /* 0x0000000418187c12 */ /* 0x000fe2000f8e9607 */
[----:B------:R-:W-:Y:S01]  /*0760*/  UIADD3 UR4, UPT, UPT, UR6, 0x78dde6e4, URZ ;  /* 0x78dde6e406047890 */ /* 0x000fe2000fffe0ff */
[----:B------:R-:W-:Y:S01]  /*0770*/  @!P0 CS2R R64, SRZ ;  /* 0x0000000000408805 */ /* 0x000fe2000001ff00 */
[----:B------:R-:W-:Y:S01]  /*0780*/  @!P0 IMAD.MOV.U32 R112, RZ, RZ, R20 ;  /* 0x000000ffff708224 */ /* 0x000fe200078e0014 */
[----:B------:R-:W-:Y:S01]  /*0790*/  LOP3.LUT R25, R26, UR5, R25, 0x96, !PT ;  /* 0x000000051a197c12 */ /* 0x000fe2000f8e9619 */
[----:B------:R-:W-:Y:S01]  /*07a0*/  IMAD R20, R5, -0x2daee0ad, RZ ;  /* 0xd2511f5305147824 */ /* 0x000fe200078e02ff */
[----:B------:R-:W-:Y:S01]  /*07b0*/  UIADD3 UR5, UPT, UPT, UR7, -0x56f99767, URZ ;  /* 0xa906689907057890 */ /* 0x000fe2000fffe0ff */
[----:B------:R-:W-:Y:S01]  /*07c0*/  IMAD R6, R6, -0x326172a9, RZ ;  /* 0xcd9e8d5706067824 */ /* 0x000fe200078e02ff */
[----:B------:R-:W-:Y:S01]  /*07d0*/  @!P0 CS2R R62, SRZ ;  /* 0x00000000003e8805 */ /* 0x000fe2000001ff00 */
[----:B------:R-:W-:Y:S01]  /*07e0*/  IMAD.HI.U32 R5, R25, -0x326172a9, RZ ;  /* 0xcd9e8d5719057827 */ /* 0x000fe200078e00ff */
[----:B------:R-:W-:-:S02]  /*07f0*/  @!P0 CS2R R60, SRZ ;  /* 0x00000000003c8805 */ /* 0x000fc4000001ff00 */
[----:B------:R-:W-:Y:S02]  /*0800*/  @!P0 CS2R R58, SRZ ;  /* 0x00000000003a8805 */ /* 0x000fe4000001ff00 */
[----:B------:R-:W-:Y:S01]  /*0810*/  @!P0 CS2R R56, SRZ ;  /* 0x0000000000388805 */ /* 0x000fe2000001ff00 */
[----:B------:R-:W-:Y:S01]  /*0820*/  IMAD.HI.U32 R7, R24, -0x2daee0ad, RZ ;  /* 0xd2511f5318077827 */ /* 0x000fe200078e00ff */
[----:B------:R-:W-:Y:S01]  /*0830*/  LOP3.LUT R89, R28, 0x3, RZ, 0xc0, !PT ;  /* 0x000000031c597812 */ /* 0x000fe200078ec0ff */
[----:B------:R-:W0:Y:S02]  /*0840*/  LDCU UR22, c[0x0][0x404] ;  /* 0x00008080ff1677ac */ /* 0x000e240008000800 */
[----:B------:R-:W-:Y:S01]  /*0850*/  @P0 IMAD.MOV.U32 R95, RZ, RZ, R16 ;  /* 0x000000ffff5f0224 */ /* 0x000fe200078e0010 */
[----:B------:R-:W-:Y:S01]  /*0860*/  @!P0 MOV R95, R16 ;  /* 0x00000010005f8202 */ /* 0x000fe20000000f00 */
[----:B------:R-:W-:Y:S01]  /*0870*/  @P0 IMAD.MOV.U32 R111, RZ, RZ, R21 ;  /* 0x000000ffff6f0224 */ /* 0x000fe200078e0015 */
[----:B------:R-:W-:Y:S01]  /*0880*/  LOP3.LUT R16, R6, UR4, R5, 0x96, !PT ;  /* 0x0000000406107c12 */ /* 0x000fe2000f8e9605 */
[----:B------:R-:W-:Y:S01]  /*0890*/  @P0 IMAD.MOV.U32 R110, RZ, RZ, R22 ;  /* 0x000000ffff6e0224 */ /* 0x000fe200078e0016 */
[----:B------:R-:W-:Y:S01]  /*08a0*/  LOP3.LUT R20, R20, UR17, R7, 0x96, !PT ;  /* 0x0000001114147c12 */ /* 0x000fe2000f8e9607 */
[----:B------:R-:W-:Y:S01]  /*08b0*/  @!P0 IMAD.MOV.U32 R109, RZ, RZ, R23 ;  /* 0x000000ffff6d8224 */ /* 0x000fe200078e0017 */
[----:B------:R-:W-:Y:S01]  /*08c0*/  @!P0 MOV R111, R21 ;  /* 0x00000015006f8202 */ /* 0x000fe20000000f00 */
[----:B------:R-:W-:Y:S01]  /*08d0*/  UIADD3 UR4, UPT, UPT, UR6, 0x1715609d, URZ ;  /* 0x1715609d06047890 */ /* 0x000fe2000fffe0ff */
[----:B------:R-:W-:Y:S01]  /*08e0*/  @!P0 MOV R110, R22 ;  /* 0x00000016006e8202 */ /* 0x000fe20000000f00 */
[----:B------:R-:W-:Y:S01]  /*08f0*/  IMAD R22, R25, -0x326172a9, RZ ;  /* 0xcd9e8d5719167824 */ /* 0x000fe200078e02ff */
[----:B------:R-:W-:Y:S01]  /*0900*/  @P0 MOV R6, R18 ;  /* 0x0000001200060202 */ /* 0x000fe20000000f00 */
[----:B------:R-:W-:Y:S01]  /*0910*/  IMAD R24, R24, -0x2daee0ad, RZ ;  /* 0xd2511f5318187824 */ /* 0x000fe200078e02ff */
[----:B------:R-:W1:Y:S01]  /*0920*/  LDCU UR23, c[0x0][0x408] ;  /* 0x00008100ff1777ac */ /* 0x000e620008000800 */
[----:B------:R-:W-:Y:S01]  /*0930*/  IMAD.HI.U32 R21, R20, -0x326172a9, RZ ;  /* 0xcd9e8d5714157827 */ /* 0x000fe200078e00ff */
[----:B------:R-:W2:Y:S03]  /*0940*/  LDCU UR12, c[0x0][0x388] ;  /* 0x00007100ff0c77ac */ /* 0x000ea60008000800 */
[----:B------:R-:W-:Y:S01]  /*0950*/  IMAD.HI.U32 R23, R16, -0x2daee0ad, RZ ;  /* 0xd2511f5310177827 */ /* 0x000fe200078e00ff */
[----:B------:R-:W-:Y:S01]  /*0960*/  LOP3.LUT R21, R22, UR4, R21, 0x96, !PT ;  /* 0x0000000416157c12 */ /* 0x000fe2000f8e9615 */
[----:B------:R-:W3:Y:S02]  /*0970*/  LDCU.U8 UR13, c[0x0][0x410] ;  /* 0x00008200ff0d77ac */ /* 0x000ee40008000000 */
[----:B------:R-:W-:Y:S01]  /*0980*/  @P0 IMAD.MOV.U32 R7, RZ, RZ, R19 ;  /* 0x000000ffff070224 */ /* 0x000fe200078e0013 */
[----:B------:R-:W-:Y:S01]  /*0990*/  LOP3.LUT R23, R24, UR5, R23, 0x96, !PT ;  /* 0x0000000518177c12 */ /* 0x000fe2000f8e9617 */
[----:B------:R-:W-:Y:S01]  /*09a0*/  @P0 IMAD.MOV.U32 R5, RZ, RZ, R17 ;  /* 0x000000ffff050224 */ /* 0x000fe200078e0011 */
[----:B------:R-:W-:Y:S01]  /*09b0*/  @!P0 MOV R7, R19 ;  /* 0x0000001300078202 */ /* 0x000fe20000000f00 */
[----:B------:R-:W-:Y:S01]  /*09c0*/  @!P0 IMAD.MOV.U32 R6, RZ, RZ, R18 ;  /* 0x000000ffff068224 */ /* 0x000fe200078e0012 */
[----:B------:R-:W-:Y:S01]  /*09d0*/  @!P0 MOV R5, R17 ;  /* 0x0000001100058202 */ /* 0x000fe20000000f00 */
[----:B------:R-:W-:Y:S01]  /*09e0*/  IMAD R19, R16, -0x2daee0ad, RZ ;  /* 0xd2511f5310137824 */ /* 0x000fe200078e02ff */
[----:B------:R-:W4:Y:S01]  /*09f0*/  LDCU.64 UR4, c[0x0][0x3e0] ;  /* 0x00007c00ff0477ac */ /* 0x000f220008000a00 */
[----:B------:R-:W-:-:S02]  /*0a00*/  IMAD R17, R20, -0x326172a9, RZ ;  /* 0xcd9e8d5714117824 */ /* 0x000fc400078e02ff */
[----:B------:R-:W-:Y:S01]  /*0a10*/  IMAD.HI.U32 R16, R23, -0x326172a9, RZ ;  /* 0xcd9e8d5717107827 */ /* 0x000fe200078e00ff */
[----:B------:R-:W0:Y:S03]  /*0a20*/  LDCU UR14, c[0x0][0x448] ;  /* 0x00008900ff0e77ac */ /* 0x000e260008000800 */
[----:B------:R-:W-:Y:S01]  /*0a30*/  IMAD.HI.U32 R18, R21, -0x2daee0ad, RZ ;  /* 0xd2511f5315127827 */ /* 0x000fe200078e00ff */
[----:B------:R-:W-:Y:S01]  /*0a40*/  LOP3.LUT R16, R17, UR10, R16, 0x96, !PT ;  /* 0x0000000a11107c12 */ /* 0x000fe2000f8e9610 */
[----:B------:R-:W-:Y:S02]  /*0a50*/  UIADD3 UR10, UPT, UPT, UR7, 0x1fd5c5a3, URZ ;  /* 0x1fd5c5a3070a7890 */ /* 0x000fe4000fffe0ff */
[----:B------:R-:W-:Y:S01]  /*0a60*/  @P0 IMAD.MOV.U32 R108, RZ, RZ, R12 ;  /* 0x000000ffff6c0224 */ /* 0x000fe200078e000c */
[----:B------:R-:W-:Y:S01]  /*0a70*/  LOP3.LUT R18, R19, UR11, R18, 0x96, !PT ;  /* 0x0000000b13127c12 */ /* 0x000fe2000f8e9612 */
[----:B------:R-:W-:Y:S01]  /*0a80*/  @P0 IMAD.MOV.U32 R106, RZ, RZ, R14 ;  /* 0x000000ffff6a0224 */ /* 0x000fe200078e000e */
[----:B------:R-:W-:Y:S01]  /*0a90*/  @!P0 MOV R108, R12 ;  /* 0x0000000c006c8202 */ /* 0x000fe20000000f00 */
[----:B------:R-:W-:Y:S01]  /*0aa0*/  @!P0 IMAD.MOV.U32 R107, RZ, RZ, R13 ;  /* 0x000000ffff6b8224 */ /* 0x000fe200078e000d */
[----:B------:R-:W-:Y:S01]  /*0ab0*/  @!P0 MOV R106, R14 ;  /* 0x0000000e006a8202 */ /* 0x000fe20000000f00 */
[----:B------:R-:W-:Y:S01]  /*0ac0*/  IMAD R23, R23, -0x326172a9, RZ ;  /* 0xcd9e8d5717177824 */ /* 0x000fe200078e02ff */
[----:B----4-:R-:W-:Y:S01]  /*0ad0*/  UISETP.NE.U32.AND UP0, UPT, UR4, URZ, UPT ;  /* 0x000000ff0400728c */ /* 0x010fe2000bf05070 */
[----:B------:R-:W-:Y:S01]  /*0ae0*/  IMAD.HI.U32 R12, R18, -0x326172a9, RZ ;  /* 0xcd9e8d57120c7827 */ /* 0x000fe200078e00ff */
[----:B------:R-:W-:-:S02]  /*0af0*/  UIADD3 UR4, UPT, UPT, UR7, -0x695add53, URZ ;  /* 0x96a522ad07047890 */ /* 0x000fc4000fffe0ff */
[----:B------:R-:W-:Y:S01]  /*0b00*/  UISETP.NE.AND.EX UP0, UPT, UR5, URZ, UPT, UP0 ;  /* 0x000000ff0500728c */ /* 0x000fe2000bf05300 */
[----:B------:R-:W-:Y:S01]  /*0b10*/  IMAD R14, R21, -0x2daee0ad, RZ ;  /* 0xd2511f53150e7824 */ /* 0x000fe200078e02ff */
[----:B------:R-:W-:Y:S01]  /*0b20*/  LOP3.LUT R12, R23, UR18, R12, 0x96, !PT ;  /* 0x00000012170c7c12 */ /* 0x000fe2000f8e960c */
[----:B------:R-:W-:-:S04]  /*0b30*/  IMAD.HI.U32 R13, R16, -0x2daee0ad, RZ ;  /* 0xd2511f53100d7827 */ /* 0x000fc800078e00ff */
[----:B------:R-:W-:Y:S01]  /*0b40*/  @P0 IMAD.MOV.U32 R105, RZ, RZ, R15 ;  /* 0x000000ffff690224 */ /* 0x000fe200078e000f */
[----:B------:R-:W-:Y:S01]  /*0b50*/  LOP3.LUT R13, R14, UR10, R13, 0x96, !PT ;  /* 0x0000000a0e0d7c12 */ /* 0x000fe2000f8e960d */
[----:B------:R-:W-:Y:S01]  /*0b60*/  IMAD R17, R16, -0x2daee0ad, RZ ;  /* 0xd2511f5310117824 */ /* 0x000fe200078e02ff */
[----:B------:R-:W-:Y:S01]  /*0b70*/  @!P0 MOV R105, R15 ;  /* 0x0000000f00698202 */ /* 0x000fe20000000f00 */
        /* <DEDUP_REMOVED lines=11> */
[----:B------:R-:W-:Y:S01]  /*0c30*/  @P0 IMAD.MOV.U32 R96, RZ, RZ, R27 ;  /* 0x000000ffff600224 */ /* 0x000fe200078e001b */
[----:B------:R-:W-:Y:S01]  /*0c40*/  @!P0 MOV R96, R27 ;  /* 0x0000001b00608202 */ /* 0x000fe20000000f00 */
[----:B------:R-:W-:Y:S01]  /*0c50*/  IMAD.MOV.U32 R12, RZ, RZ, RZ ;  /* 0x000000ffff0c7224 */ /* 0x000fe200078e00ff */
[----:B------:R-:W-:Y:S01]  /*0c60*/  LOP3.LUT R88, R15, UR21, R88, 0x96, !PT ;  /* 0x000000150f587c12 */ /* 0x000fe2000f8e9658 */
[----:B------:R-:W-:Y:S02]  /*0c70*/  IMAD R86, R14, -0x2daee0ad, RZ ;  /* 0xd2511f530e567824 */ /* 0x000fe400078e02ff */
[----:B01234-:R-:W-:-:S07]  /*0c80*/  IMAD R90, R17, -0x326172a9, RZ ;  /* 0xcd9e8d57115a7824 */ /* 0x01ffce00078e02ff */
.L_x_24764:
[----:B0-----:R-:W0:Y:S01]  /*0c90*/  S2R R15, SR_TID.X ;  /* 0x00000000000f7919 */ /* 0x001e220000002100 */
[----:B------:R-:W1:Y:S01]  /*0ca0*/  @UP0 LDCU.64 UR4, c[0x0][0x3e0] ;  /* 0x00007c00ff0407ac */ /* 0x000e620008000a00 */
        /* <DEDUP_REMOVED lines=9> */
[----:B------:R1:W3:Y:S01]  /*0d40*/  @P1 LDG.E.U16 R18, desc[UR8][R18.64] ;  /* 0x0000000812121981 */ /* 0x0002e2000c1e1500 */
[----:B0-----:R-:W-:-:S04]  /*0d50*/  LOP3.LUT R14, R15, 0x1f, RZ, 0xc0, !PT ;  /* 0x0000001f0f0e7812 */ /* 0x001fc800078ec0ff */
[----:B------:R-:W-:-:S05]  /*0d60*/  LEA.HI.SX32 R13, R13, R14, 0x1d ;  /* 0x0000000e0d0d7211 */ /* 0x000fca00078feaff */
[----:B--2---:R-:W-:-:S06]  /*0d70*/  IMAD.WIDE.U32 R20, R13, 0x10, R122 ;  /* 0x000000100d147825 */ /* 0x004fcc00078e007a */
[----:B------:R-:W5:Y:S01]  /*0d80*/  LDG.E.128 R20, desc[UR8][R20.64] ;  /* 0x0000000814147981 */ /* 0x000f62000c1e1d00 */
[----:B------:R-:W-:Y:S01]  /*0d90*/  ISETP.NE.U32.AND P0, PT, RZ, UR10, PT ;  /* 0x0000000aff007c0c */ /* 0x000fe2000bf05070 */
[----:B------:R-:W-:Y:S01]  /*0da0*/  HFMA2 R14, -RZ, RZ, 1.875, 0 ;  /* 0x3f800000ff0e7431 */ /* 0x000fe200000001ff */
[----:B------:R-:W-:Y:S01]  /*0db0*/  PLOP3.LUT P1, PT, PT, PT, UP0, 0x80, 0x8 ;  /* 0x000000000008781c */ /* 0x000fe20003f2f008 */
[----:B------:R-:W-:Y:S01]  /*0dc0*/  IMAD.U32 R15, RZ, RZ, UR6 ;  /* 0x00000006ff0f7e24 */ /* 0x000fe2000f8e00ff */
[----:B------:R-:W-:Y:S01]  /*0dd0*/  ISETP.NE.AND.EX P0, PT, RZ, UR11, PT, P0 ;  /* 0x0000000bff007c0c */ /* 0x000fe2000bf05300 */
[----:B------:R-:W-:Y:S01]  /*0de0*/  IMAD.U32 R76, RZ, RZ, UR7 ;  /* 0x00000007ff4c7e24 */ /* 0x000fe2000f8e00ff */
[----:B------:R-:W-:Y:S01]  /*0df0*/  MOV R17, UR6 ;  /* 0x0000000600117c02 */ /* 0x000fe20008000f00 */
[----:B------:R-:W-:Y:S01]  /*0e00*/  IMAD.U32 R78, RZ, RZ, UR7 ;  /* 0x00000007ff4e7e24 */ /* 0x000fe2000f8e00ff */
[----:B-1----:R-:W-:Y:S01]  /*0e10*/  MOV R19, UR7 ;  /* 0x0000000700137c02 */ /* 0x002fe20008000f00 */
[----:B------:R-:W-:Y:S01]  /*0e20*/  IMAD.U32 R80, RZ, RZ, UR7 ;  /* 0x00000007ff507e24 */ /* 0x000fe2000f8e00ff */
[----:B------:R-:W-:Y:S01]  /*0e30*/  MOV R77, UR6 ;  /* 0x00000006004d7c02 */ /* 0x000fe20008000f00 */
[----:B------:R-:W-:Y:S01]  /*0e40*/  IMAD.U32 R82, RZ, RZ, UR7 ;  /* 0x00000007ff527e24 */ /* 0x000fe2000f8e00ff */
        /* <DEDUP_REMOVED lines=8> */
[----:B------:R-:W-:Y:S01]  /*0ed0*/  IADD3 R19, PT, PT, R19, 0x646e171e, RZ ;  /* 0x646e171e13137810 */ /* 0x000fe20007ffe0ff */
[----:B------:R-:W-:Y:S01]  /*0ee0*/  VIADD R82, R82, 0x96a522ad ;  /* 0x96a522ad52527836 */ /* 0x000fe20000000000 */
[----:B------:R-:W-:-:S02]  /*0ef0*/  IADD3 R77, PT, PT, R77, 0x1715609d, RZ ;  /* 0x1715609d4d4d7810 */ /* 0x000fc40007ffe0ff */
[----:B------:R-:W-:Y:S02]  /*0f00*/  IADD3 R79, PT, PT, R79, 0x32370b8f, RZ ;  /* 0x32370b8f4f4f7810 */ /* 0x000fe40007ffe0ff */
[----:B------:R-:W-:Y:S01]  /*0f10*/  IADD3 R81, PT, PT, R81, -0x255992d5, RZ ;  /* 0xdaa66d2b51517810 */ /* 0x000fe20007ffe0ff */
[----:B---3--:R-:W-:Y:S02]  /*0f20*/  @P1 HADD2.F32 R14, -RZ, R18.H0_H0 ;  /* 0x20000012ff0e1230 */ /* 0x008fe40000004100 */
[----:B------:R-:W-:-:S04]  /*0f30*/  IMAD.U32 R18, RZ, RZ, UR6 ;  /* 0x00000006ff127e24 */ /* 0x000fc8000f8e00ff */
[----:B------:R-:W-:Y:S01]  /*0f40*/  VIADD R18, R18, 0xb54cda56 ;  /* 0xb54cda5612127836 */ /* 0x000fe20000000000 */
[----:B------:R-:W-:Y:S06]  /*0f50*/  @!P0 BRA `(.L_x_24436) ;  /* 0x0000002800448947 */ /* 0x000fec0003800000 */
[----:B------:R-:W0:Y:S02]  /*0f60*/  LDC.64 R48, c[0x0][0x3a0] ;  /* 0x0000e800ff307b82 */ /* 0x000e240000000a00 */
[----:B0-----:R-:W-:-:S05]  /*0f70*/  IMAD.WIDE.U32 R48, R13, 0x20, R48 ;  /* 0x000000200d307825 */ /* 0x001fca00078e0030 */
[----:B------:R0:W5:Y:S04]  /*0f80*/  LDG.E.128 R52, desc[UR8][R48.64] ;  /* 0x0000000830347981 */ /* 0x000168000c1e1d00 */
[----:B------:R-:W5:Y:S01]  /*0f90*/  LDG.E.128 R48, desc[UR8][R48.64+0x10] ;  /* 0x0000100830307981 */ /* 0x000f62000c1e1d00 */
[----:B------:R-:W-:Y:S01]  /*0fa0*/  ISETP.NE.AND P1, PT, R89, 0x1, PT ;  /* 0x000000015900780c */ /* 0x000fe20003f25270 */
[----:B------:R-:W-:Y:S01]  /*0fb0*/  BSSY.RECONVERGENT B1, `(.L_x_24437) ;  /* 0x000004a000017945 */ /* 0x000fe20003800200 */
[----:B------:R-:W-:Y:S01]  /*0fc0*/  MOV R25, 0x2 ;  /* 0x0000000200197802 */ /* 0x000fe20000000f00 */
[----:B------:R-:W-:Y:S01]  /*0fd0*/  IMAD.MOV.U32 R24, RZ, RZ, R90 ;  /* 0x000000ffff187224 */ /* 0x000fe200078e005a */
[----:B------:R-:W-:-:S09]  /*0fe0*/  MOV R28, R86 ;  /* 0x00000056001c7202 */ /* 0x000fd20000000f00 */
[----:B0-----:R-:W-:Y:S05]  /*0ff0*/  @!P1 BRA `(.L_x_24438) ;  /* 0x0000000400149947 */ /* 0x001fea0003800000 */
[----:B------:R-:W-:-:S05]  /*1000*/  IMAD.MOV.U32 R24, RZ, RZ, 0x2 ;  /* 0x00000002ff187424 */ /* 0x000fca00078e00ff */
[----:B------:R-:W-:-:S04]  /*1010*/  VIADDMNMX.U32 R24, R89, 0xfffffffe, R24, PT ;  /* 0xfffffffe59187846 */ /* 0x000fc80003800018 */
[----:B------:R-:W-:-:S04]  /*1020*/  SHF.L.U32 R26, R24, 0x2, RZ ;  /* 0x00000002181a7819 */ /* 0x000fc800000006ff */
[----:B------:R-:W0:Y:S02]  /*1030*/  LDC R24, c[0x2][R26] ;  /* 0x008000001a187b82 */ /* 0x000e240000000800 */
[----:B0-----:R-:W-:-:S04]  /*1040*/  SHF.R.S32.HI R25, RZ, 0x1f, R24 ;  /* 0x0000001fff197819 */ /* 0x001fc80000011418 */
.L_x_37176:
[----:B------:R-:W-:Y:S05]  /*1050*/  BRX R24 -0x1060                                        (*"BRANCH_TARGETS .L_x_37177,.L_x_37178,.L_x_37179"*) ;  /* 0xffffffec18e87949 */ /* 0x000fea000383ffff */
.L_x_37179:
[----:B------:R-:W-:Y:S01]  /*1060*/  VIADD R25, R89, 0x1 ;  /* 0x0000000159197836 */ /* 0x000fe20000000000 */
[----:B------:R-:W-:Y:S01]  /*1070*/  MOV R28, R86 ;  /* 0x00000056001c7202 */ /* 0x000fe20000000f00 */
[----:B------:R-:W-:Y:S01]  /*1080*/  IMAD.MOV.U32 R24, RZ, RZ, R88 ;  /* 0x000000ffff187224 */ /* 0x000fe200078e0058 */
[----:B------:R-:W-:Y:S06]  /*1090*/  BRA `(.L_x_24438) ;  /* 0x0000000000ec7947 */ /* 0x000fec0003800000 */
.L_x_37177:
[----:B------:R-:W-:Y:S01]  /*10a0*/  MOV R28, R86 ;  /* 0x00000056001c7202 */ /* 0x000fe20000000f00 */
[----:B------:R-:W-:Y:S01]  /*10b0*/  IMAD.MOV.U32 R25, RZ, RZ, 0x3 ;  /* 0x00000003ff197424 */ /* 0x000fe200078e00ff */
[----:B------:R-:W-:Y:S01]  /*10c0*/  MOV R24, R16 ;  /* 0x0000001000187202 */ /* 0x000fe20000000f00 */
[----:B------:R-:W-:Y:S06]  /*10d0*/  BRA `(.L_x_24438) ;  /* 0x0000000000dc7947 */ /* 0x000fec0003800000 */
.L_x_37178:
        /* <DEDUP_REMOVED lines=13> */
.L_x_24440:
[----:B------:R-:W-:Y:S05]  /*11b0*/  BSYNC.RECONVERGENT B2 ;  /* 0x0000000000027941 */ /* 0x000fea0003800200 */
.L_x_24439:
        /* <DEDUP_REMOVED lines=41> */
.L_x_24438:
[----:B------:R-:W-:Y:S05]  /*1450*/  BSYNC.RECONVERGENT B1 ;  /* 0x0000000000017941 */ /* 0x000fea0003800200 */
.L_x_24437:
[----:B------:R-:W-:Y:S01]  /*1460*/  I2FP.F32.U32 R24, R24 ;  /* 0x0000001800187245 */ /* 0x000fe20000201000 */
[----:B-----5:R-:W-:Y:S01]  /*1470*/  HADD2.F32 R29, -RZ, R20.H0_H0 ;  /* 0x20000014ff1d7230 */ /* 0x020fe20000004100 */
[----:B------:R-:W-:Y:S01]  /*1480*/  MOV R83, UR23 ;  /* 0x0000001700537c02 */ /* 0x000fe20008000f00 */
[----:B------:R-:W-:Y:S01]  /*1490*/  IMAD.U32 R84, RZ, RZ, UR22 ;  /* 0x00000016ff547e24 */ /* 0x000fe2000f8e00ff */
[----:B------:R-:W-:Y:S01]  /*14a0*/  ISETP.NE.AND P2, PT, R25, 0x1, PT ;  /* 0x000000011900780c */ /* 0x000fe20003f45270 */
[----:B------:R-:W-:Y:S01]  /*14b0*/  FFMA.FTZ R27, R24, R121, 1.1641532182693481445e-10 ;  /* 0x2f000000181b7423 */ /* 0x000fe20000010079 */
[----:B------:R-:W-:Y:S01]  /*14c0*/  FMUL.FTZ R24, R29, R14 ;  /* 0x0000000e1d187220 */ /* 0x000fe20000410000 */
[----:B------:R-:W-:Y:S01]  /*14d0*/  HADD2.F32 R44, -RZ, R104.H0_H0 ;  /* 0x20000068ff2c7230 */ /* 0x000fe20000004100 */
[----:B------:R-:W-:Y:S01]  /*14e0*/  BSSY.RECONVERGENT B1, `(.L_x_24441) ;  /* 0x000004a000017945 */ /* 0x000fe20003800200 */
[----:B------:R-:W-:Y:S02]  /*14f0*/  HFMA2 R29, -RZ, RZ, 0, 1.1920928955078125e-07 ;  /* 0x00000002ff1d7431 */ /* 0x000fe400000001ff */
        /* <DEDUP_REMOVED lines=16> */
.L_x_24443:
        /* <DEDUP_REMOVED lines=13> */
.L_x_24445:
[----:B------:R-:W-:Y:S05]  /*16d0*/  BSYNC.RECONVERGENT B2 ;  /* 0x0000000000027941 */ /* 0x000fea0003800200 */
.L_x_24444:
        /* <DEDUP_REMOVED lines=42> */
.L_x_24442:
[----:B------:R-:W-:Y:S05]  /*1980*/  BSYNC.RECONVERGENT B1 ;  /* 0x0000000000017941 */ /* 0x000fea0003800200 */
.L_x_24441:
        /* <DEDUP_REMOVED lines=24> */
.L_x_24448:
        /* <DEDUP_REMOVED lines=13> */
.L_x_24450:
[----:B------:R-:W-:Y:S05]  /*1be0*/  BSYNC.RECONVERGENT B2 ;  /* 0x0000000000027941 */ /* 0x000fea0003800200 */
.L_x_24449:
        /* <DEDUP_REMOVED lines=42> */
.L_x_24447:
[----:B------:R-:W-:Y:S05]  /*1e90*/  BSYNC.RECONVERGENT B1 ;  /* 0x0000000000017941 */ /* 0x000fea0003800200 */
.L_x_24446:
        /* <DEDUP_REMOVED lines=23> */
.L_x_24453:
        /* <DEDUP_REMOVED lines=13> */
.L_x_24455:
[----:B------:R-:W-:Y:S05]  /*20e0*/  BSYNC.RECONVERGENT B2 ;  /* 0x0000000000027941 */ /* 0x000fea0003800200 */
.L_x_24454:
        /* <DEDUP_REMOVED lines=42> */
.L_x_24452:
[----:B------:R-:W-:Y:S05]  /*2390*/  BSYNC.RECONVERGENT B1 ;  /* 0x0000000000017941 */ /* 0x000fea0003800200 */
.L_x_24451:
        /* <DEDUP_REMOVED lines=23> */
.L_x_24458:
        /* <DEDUP_REMOVED lines=13> */
.L_x_24460:
[----:B------:R-:W-:Y:S05]  /*25e0*/  BSYNC.RECONVERGENT B2 ;  /* 0x0000000000027941 */ /* 0x000fea0003800200 */
.L_x_24459:
        /* <DEDUP_REMOVED lines=42> */
.L_x_24457:
[----:B------:R-:W-:Y:S05]  /*2890*/  BSYNC.RECONVERGENT B1 ;  /* 0x0000000000017941 */ /* 0x000fea0003800200 */
.L_x_24456:
        /* <DEDUP_REMOVED lines=23> */
.L_x_24463:
        /* <DEDUP_REMOVED lines=13> */
.L_x_24465:
[----:B------:R-:W-:Y:S05]  /*2ae0*/  BSYNC.RECONVERGENT B2 ;  /* 0x0000000000027941 */ /* 0x000fea0003800200 */
.L_x_24464:
        /* <DEDUP_REMOVED lines=42> */
.L_x_24462:
[----:B------:R-:W-:Y:S05]  /*2d90*/  BSYNC.RECONVERGENT B1 ;  /* 0x0000000000017941 */ /* 0x000fea0003800200 */
.L_x_24461:
        /* <DEDUP_REMOVED lines=23> */
.L_x_24468:
        /* <DEDUP_REMOVED lines=13> */
.L_x_24470:
[----:B------:R-:W-:Y:S05]  /*2fe0*/  BSYNC.RECONVERGENT B2 ;  /* 0x0000000000027941 */ /* 0x000fea0003800200 */
.L_x_24469:
        /* <DEDUP_REMOVED lines=41> */
[----:B------:R-:W-:-:S07]  /*3280*/  LOP3.LUT R16, R82, R30, R27, 0x96, !PT ;  /* 0x0000001e52107212 */ /* 0x000fce00078e961b */
.L_x_24467:
[----:B------:R-:W-:Y:S05]  /*3290*/  BSYNC.RECONVERGENT B1 ;  /* 0x0000000000017941 */ /* 0x000fea0003800200 */
.L_x_24466:
        /* <DEDUP_REMOVED lines=23> */
.L_x_24473:
        /* <DEDUP_REMOVED lines=15> */
.L_x_24475:
[----:B------:R-:W-:Y:S05]  /*3500*/  BSYNC.RECONVERGENT B2 ;  /* 0x0000000000027941 */ /* 0x000fea0003800200 */
.L_x_24474:
        /* <DEDUP_REMOVED lines=42> */
.L_x_24472:
[----:B------:R-:W-:Y:S05]  /*37b0*/  BSYNC.RECONVERGENT B1 ;  /* 0x0000000000017941 */ /* 0x000fea0003800200 */
.L_x_24471:
        /* <DEDUP_REMOVED lines=11> */
.L_x_24436:
[----:B------:R-:W-:Y:S01]  /*3870*/  ISETP.NE.AND P1, PT, R89, 0x1, PT ;  /* 0x000000015900780c */ /* 0x000fe20003f25270 */
[----:B------:R-:W-:Y:S01]  /*3880*/  BSSY.RECONVERGENT B1, `(.L_x_24477) ;  /* 0x0000046000017945 */ /* 0x000fe20003800200 */
[----:B------:R-:W-:Y:S01]  /*3890*/  MOV R26, 0x2 ;  /* 0x00000002001a7802 */ /* 0x000fe20000000f00 */
[----:B------:R-:W-:Y:S01]  /*38a0*/  IMAD.MOV.U32 R24, RZ, RZ, R90 ;  /* 0x000000ffff187224 */ /* 0x000fe200078e005a */
[----:B------:R-:W-:-:S09]  /*38b0*/  MOV R28, R86 ;  /* 0x00000056001c7202 */ /* 0x000fd20000000f00 */
        /* <DEDUP_REMOVED lines=11> */
.L_x_24479:
        /* <DEDUP_REMOVED lines=13> */
.L_x_24481:
[----:B------:R-:W-:Y:S05]  /*3a40*/  BSYNC.RECONVERGENT B2 ;  /* 0x0000000000027941 */ /* 0x000fea0003800200 */
.L_x_24480:
        /* <DEDUP_REMOVED lines=41> */
.L_x_24478:
[----:B------:R-:W-:Y:S05]  /*3ce0*/  BSYNC.RECONVERGENT B1 ;  /* 0x0000000000017941 */ /* 0x000fea0003800200 */
.L_x_24477:
        /* <DEDUP_REMOVED lines=8> */
[----:B------:R-:W-:Y:S02]  /*3d70*/  HFMA2 R29, -RZ, RZ, 0, 1.1920928955078125e-07 ;  /* 0x00000002ff1d7431 */ /* 0x000fe400000001ff */
[----:B------:R-:W-:Y:S01]  /*3d80*/  FMUL.FTZ R24, R24, R83 ;  /* 0x0000005318187220 */ /* 0x000fe20000410000 */
[----:B------:R-:W-:Y:S01]  /*3d90*/  FSETP.GTU.FTZ.AND P1, PT, R25, R84, PT ;  /* 0x000000541900720b */ /* 0x000fe20003f3c000 */
[----:B------:R-:W-:-:S03]  /*3da0*/  HADD2.F32 R25, -RZ, R104.H0_H0 ;  /* 0x20000068ff197230 */ /* 0x000fc60000004100 */
        /* <DEDUP_REMOVED lines=14> */
.L_x_24484:
        /* <DEDUP_REMOVED lines=13> */
.L_x_24486:
[----:B------:R-:W-:Y:S05]  /*3f60*/  BSYNC.RECONVERGENT B2 ;  /* 0x0000000000027941 */ /* 0x000fea0003800200 */
.L_x_24485:
        /* <DEDUP_REMOVED lines=42> */
.L_x_24483:
[----:B------:R-:W-:Y:S05]  /*4210*/  BSYNC.RECONVERGENT B1 ;  /* 0x0000000000017941 */ /* 0x000fea0003800200 */
.L_x_24482:
        /* <DEDUP_REMOVED lines=24> */
.L_x_24489:
        /* <DEDUP_REMOVED lines=13> */
.L_x_24491:
[----:B------:R-:W-:Y:S05]  /*4470*/  BSYNC.RECONVERGENT B2 ;  /* 0x0000000000027941 */ /* 0x000fea0003800200 */
.L_x_24490:
        /* <DEDUP_REMOVED lines=42> */
.L_x_24488:
[----:B------:R-:W-:Y:S05]  /*4720*/  BSYNC.RECONVERGENT B1 ;  /* 0x0000000000017941 */ /* 0x000fea0003800200 */
.L_x_24487:
        /* <DEDUP_REMOVED lines=23> */
.L_x_24494:
        /* <DEDUP_REMOVED lines=13> */
.L_x_24496:
[----:B------:R-:W-:Y:S05]  /*4970*/  BSYNC.RECONVERGENT B2 ;  /* 0x0000000000027941 */ /* 0x000fea0003800200 */
.L_x_24495:
        /* <DEDUP_REMOVED lines=42> */
.L_x_24493:
[----:B------:R-:W-:Y:S05]  /*4c20*/  BSYNC.RECONVERGENT B1 ;  /* 0x0000000000017941 */ /* 0x000fea0003800200 */
.L_x_24492:
        /* <DEDUP_REMOVED lines=23> */
.L_x_24499:
        /* <DEDUP_REMOVED lines=13> */
.L_x_24501:
[----:B------:R-:W-:Y:S05]  /*4e70*/  BSYNC.RECONVERGENT B2 ;  /* 0x0000000000027941 */ /* 0x000fea0003800200 */
.L_x_24500:
        /* <DEDUP_REMOVED lines=42> */
.L_x_24498:
[----:B------:R-:W-:Y:S05]  /*5120*/  BSYNC.RECONVERGENT B1 ;  /* 0x0000000000017941 */ /* 0x000fea0003800200 */
.L_x_24497:
        /* <DEDUP_REMOVED lines=23> */
.L_x_24504:
        /* <DEDUP_REMOVED lines=13> */
.L_x_24506:
[----:B------:R-:W-:Y:S05]  /*5370*/  BSYNC.RECONVERGENT B2 ;  /* 0x0000000000027941 */ /* 0x000fea0003800200 */
.L_x_24505:
        /* <DEDUP_REMOVED lines=42> */
.L_x_24503:
[----:B------:R-:W-:Y:S05]  /*5620*/  BSYNC.RECONVERGENT B1 ;  /* 0x0000000000017941 */ /* 0x000fea0003800200 */
.L_x_24502:
        /* <DEDUP_REMOVED lines=23> */
.L_x_24509:
        /* <DEDUP_REMOVED lines=13> */
.L_x_24511:
[----:B------:R-:W-:Y:S05]  /*5870*/  BSYNC.RECONVERGENT B2 ;  /* 0x0000000000027941 */ /* 0x000fea0003800200 */
.L_x_24510:
        /* <DEDUP_REMOVED lines=42> */
.L_x_24508:
[----:B------:R-:W-:Y:S05]  /*5b20*/  BSYNC.RECONVERGENT B1 ;  /* 0x0000000000017941 */ /* 0x000fea0003800200 */
.L_x_24507:
        /* <DEDUP_REMOVED lines=23> */
.L_x_24514:
        /* <DEDUP_REMOVED lines=15> */
.L_x_24516:
[----:B------:R-:W-:Y:S05]  /*5d90*/  BSYNC.RECONVERGENT B2 ;  /* 0x0000000000027941 */ /* 0x000fea0003800200 */
.L_x_24515:
        /* <DEDUP_REMOVED lines=42> */
.L_x_24513:
[----:B------:R-:W-:Y:S05]  /*6040*/  BSYNC.RECONVERGENT B1 ;  /* 0x0000000000017941 */ /* 0x000fea0003800200 */
.L_x_24512:
[----:B------:R-:W-:Y:S01]  /*6050*/  I2FP.F32.U32 R22, R21 ;  /* 0x0000001500167245 */ /* 0x000fe20000201000 */
[----:B------:R-:W-:-:S04]  /*6060*/  HADD2.F32 R23, -RZ, R23.H1_H1 ;  /* 0x30000017ff177230 */ /* 0x000fc80000004100 */
[----:B------:R-:W-:Y:S01]  /*6070*/  FFMA.FTZ R21, R22, R121, 1.1641532182693481445e-10 ;  /* 0x2f00000016157423 */ /* 0x000fe20000010079 */
[----:B------:R-:W-:-:S04]  /*6080*/  FMUL.FTZ R22, R23, R14 ;  /* 0x0000000e17167220 */ /* 0x000fc80000410000 */
[----:B------:R-:W-:Y:S01]  /*6090*/  FMUL.FTZ R22, R22, R83 ;  /* 0x0000005316167220 */ /* 0x000fe20000410000 */
[----:B------:R-:W-:-:S04]  /*60a0*/  FSETP.GTU.FTZ.AND P6, PT, R21, R84, PT ;  /* 0x000000541500720b */ /* 0x000fc80003fdc000 */
[----:B------:R-:W-:Y:S01]  /*60b0*/  FSEL R43, R22, RZ, !P6 ;  /* 0x000000ff162b7208 */ /* 0x000fe20007000000 */
[----:B------:R-:W-:Y:S01]  /*60c0*/  HADD2.F32 R22, -RZ, R101.H1_H1 ;  /* 0x30000065ff167230 */ /* 0x000fe20000004100 */
[----:B------:R-:W-:-:S04]  /*60d0*/  PLOP3.LUT P6, PT, P6, PT, PT, 0x8, 0x80 ;  /* 0x000000000080781c */ /* 0x000fc800037ce170 */
[----:B------:R-:W-:-:S09]  /*60e0*/  FMUL.FTZ R43, R43, R22 ;  /* 0x000000162b2b7220 */ /* 0x000fd20000410000 */
.L_x_24476:
        /* <DEDUP_REMOVED lines=9> */
[----:B------:R-:W-:Y:S01]  /*6180*/  SEL R24, RZ, 0x100, !P4 ;  /* 0x00000100ff187807 */ /* 0x000fe20006000000 */
[----:B------:R-:W2:Y:S01]  /*6190*/  @P0 LDC.64 R26, c[0x0][0x3a0] ;  /* 0x0000e800ff1a0b82 */ /* 0x000ea20000000a00 */
[----:B------:R-:W-:Y:S02]  /*61a0*/  LOP3.LUT R22, R22, R20, R21, 0xfe, !PT ;  /* 0x0000001416167212 */ /* 0x000fe400078efe15 */
[----:B------:R-:W-:Y:S02]  /*61b0*/  LOP3.LUT R24, R24, R25, R23, 0xfe, !PT ;  /* 0x0000001918187212 */ /* 0x000fe400078efe17 */
[----:B------:R-:W-:Y:S02]  /*61c0*/  SEL R23, RZ, 0x1, !P3 ;  /* 0x00000001ff177807 */ /* 0x000fe40005800000 */
[----:B------:R-:W-:Y:S01]  /*61d0*/  SEL R25, RZ, 0x1, !P6 ;  /* 0x00000001ff197807 */ /* 0x000fe20007000000 */
[C---:B0-----:R-:W-:Y:S01]  /*61e0*/  IMAD.WIDE.U32 R20, R13.reuse, 0x20, R124 ;  /* 0x000000200d147825 */ /* 0x041fe200078e007c */
[----:B------:R-:W-:-:S02]  /*61f0*/  IADD3 R85, PT, PT, R13, 0x20, RZ ;  /* 0x000000200d557810 */ /* 0x000fc40007ffe0ff */
[----:B------:R-:W-:Y:S02]  /*6200*/  LOP3.LUT R23, R24, R23, RZ, 0xfc, !PT ;  /* 0x0000001718177212 */ /* 0x000fe400078efcff */
[----:B------:R-:W-:Y:S01]  /*6210*/  LOP3.LUT R22, R22, R25, RZ, 0xfc, !PT ;  /* 0x0000001916167212 */ /* 0x000fe200078efcff */
[----:B------:R-:W-:Y:S01]  /*6220*/  STG.E.128 desc[UR8][R20.64], R44 ;  /* 0x0000002c14007986 */ /* 0x000fe2000c101d08 */
[----:B-1----:R-:W-:-:S03]  /*6230*/  IMAD.WIDE.U32 R24, R13, 0x8, R74 ;  /* 0x000000080d187825 */ /* 0x002fc600078e004a */
[----:B------:R0:W-:Y:S04]  /*6240*/  STG.E.128 desc[UR8][R20.64+0x10], R40 ;  /* 0x0000102814007986 */ /* 0x0001e8000c101d08 */
[----:B------:R1:W-:Y:S01]  /*6250*/  STG.E.64 desc[UR8][R24.64], R22 ;  /* 0x0000001618007986 */ /* 0x0003e2000c101b08 */
[----:B--2---:R-:W-:-:S05]  /*6260*/  @P0 IMAD.WIDE.U32 R26, R85, 0x20, R26 ;  /* 0x00000020551a0825 */ /* 0x004fca00078e001a */
[----:B------:R2:W5:Y:S04]  /*6270*/  @P0 LDG.E.128 R52, desc[UR8][R26.64] ;  /* 0x000000081a340981 */ /* 0x000568000c1e1d00 */
[----:B------:R2:W5:Y:S01]  /*6280*/  @P0 LDG.E.128 R48, desc[UR8][R26.64+0x10] ;  /* 0x000010081a300981 */ /* 0x000562000c1e1d00 */
[----:B0-----:R-:W-:-:S06]  /*6290*/  IMAD.WIDE.U32 R20, R85, 0x10, R122 ;  /* 0x0000001055147825 */ /* 0x001fcc00078e007a */
[----:B-1----:R-:W5:Y:S01]  /*62a0*/  LDG.E.128 R20, desc[UR8][R20.64] ;  /* 0x0000000814147981 */ /* 0x002f62000c1e1d00 */
[----:B--2---:R-:W-:Y:S05]  /*62b0*/  @!P0 BRA `(.L_x_24517) ;  /* 0x00000028001c8947 */ /* 0x004fea0003800000 */
        /* <DEDUP_REMOVED lines=16> */
.L_x_24520:
        /* <DEDUP_REMOVED lines=13> */
.L_x_24522:
[----:B------:R-:W-:Y:S05]  /*6490*/  BSYNC.RECONVERGENT B2 ;  /* 0x0000000000027941 */ /* 0x000fea0003800200 */
.L_x_24521:
        /* <DEDUP_REMOVED lines=39> */
[----:B------:R-:W-:Y:S01]  /*6710*/  LOP3.LUT R16, R82, R26, R25, 0x96, !PT ;  /* 0x0000001a52107212 */ /* 0x000fe200078e9619 */
[----:B------:R-:W-:-:S07]  /*6720*/  IMAD.MOV.U32 R25, RZ, RZ, R28 ;  /* 0x000000ffff197224 */ /* 0x000fce00078e001c */
.L_x_24519:
[----:B------:R-:W-:Y:S05]  /*6730*/  BSYNC.RECONVERGENT B1 ;  /* 0x0000000000017941 */ /* 0x000fea0003800200 */
.L_x_24518:
[----:B------:R-:W-:Y:S01]  /*6740*/  I2FP.F32.U32 R26, R25 ;  /* 0x00000019001a7245 */ /* 0x000fe20000201000 */
[----:B-----5:R-:W-:Y:S01]  /*6750*/  HADD2.F32 R27, -RZ, R20.H0_H0 ;  /* 0x20000014ff1b7230 */ /* 0x020fe20000004100 */
[----:B------:R-:W-:Y:S01]  /*6760*/  ISETP.NE.AND P2, PT, R30, 0x1, PT ;  /* 0x000000011e00780c */ /* 0x000fe20003f45270 */
[----:B------:R-:W-:Y:S01]  /*6770*/  HADD2.F32 R36, -RZ, R100.H0_H0 ;  /* 0x20000064ff247230 */ /* 0x000fe20000004100 */
        /* <DEDUP_REMOVED lines=20> */
.L_x_24525:
        /* <DEDUP_REMOVED lines=13> */
.L_x_24527:
[----:B------:R-:W-:Y:S05]  /*6990*/  BSYNC.RECONVERGENT B2 ;  /* 0x0000000000027941 */ /* 0x000fea0003800200 */
.L_x_24526:
        /* <DEDUP_REMOVED lines=42> */
.L_x_24524:
[----:B------:R-:W-:Y:S05]  /*6c40*/  BSYNC.RECONVERGENT B1 ;  /* 0x0000000000017941 */ /* 0x000fea0003800200 */
.L_x_24523:
        /* <DEDUP_REMOVED lines=24> */
.L_x_24530:
        /* <DEDUP_REMOVED lines=13> */
.L_x_24532:
[----:B------:R-:W-:Y:S05]  /*6ea0*/  BSYNC.RECONVERGENT B2 ;  /* 0x0000000000027941 */ /* 0x000fea0003800200 */
.L_x_24531:
        /* <DEDUP_REMOVED lines=42> */
.L_x_24529:
[----:B------:R-:W-:Y:S05]  /*7150*/  BSYNC.RECONVERGENT B1 ;  /* 0x0000000000017941 */ /* 0x000fea0003800200 */
.L_x_24528:
        /* <DEDUP_REMOVED lines=23> */
.L_x_24535:
        /* <DEDUP_REMOVED lines=13> */
.L_x_24537:
[----:B------:R-:W-:Y:S05]  /*73a0*/  BSYNC.RECONVERGENT B2 ;  /* 0x0000000000027941 */ /* 0x000fea0003800200 */
.L_x_24536:
        /* <DEDUP_REMOVED lines=42> */
.L_x_24534:
[----:B------:R-:W-:Y:S05]  /*7650*/  BSYNC.RECONVERGENT B1 ;  /* 0x0000000000017941 */ /* 0x000fea0003800200 */
.L_x_24533:
        /* <DEDUP_REMOVED lines=23> */
.L_x_24540:
        /* <DEDUP_REMOVED lines=13> */
.L_x_24542:
[----:B------:R-:W-:Y:S05]  /*78a0*/  BSYNC.RECONVERGENT B2 ;  /* 0x0000000000027941 */ /* 0x000fea0003800200 */
.L_x_24541:
        /* <DEDUP_REMOVED lines=42> */
.L_x_24539:
[----:B------:R-:W-:Y:S05]  /*7b50*/  BSYNC.RECONVERGENT B1 ;  /* 0x0000000000017941 */ /* 0x000fea0003800200 */
.L_x_24538:
        /* <DEDUP_REMOVED lines=23> */
.L_x_24545:
        /* <DEDUP_REMOVED lines=13> */
.L_x_24547:
[----:B------:R-:W-:Y:S05]  /*7da0*/  BSYNC.RECONVERGENT B2 ;  /* 0x0000000000027941 */ /* 0x000fea0003800200 */
.L_x_24546:
        /* <DEDUP_REMOVED lines=42> */
.L_x_24544:
[----:B------:R-:W-:Y:S05]  /*8050*/  BSYNC.RECONVERGENT B1 ;  /* 0x0000000000017941 */ /* 0x000fea0003800200 */
.L_x_24543:
        /* <DEDUP_REMOVED lines=23> */
.L_x_24550:
        /* <DEDUP_REMOVED lines=13> */
.L_x_24552:
[----:B------:R-:W-:Y:S05]  /*82a0*/  BSYNC.RECONVERGENT B2 ;  /* 0x0000000000027941 */ /* 0x000fea0003800200 */
.L_x_24551:
        /* <DEDUP_REMOVED lines=42> */
.L_x_24549:
[----:B------:R-:W-:Y:S05]  /*8550*/  BSYNC.RECONVERGENT B1 ;  /* 0x0000000000017941 */ /* 0x000fea0003800200 */
.L_x_24548:
        /* <DEDUP_REMOVED lines=23> */
.L_x_24555:
        /* <DEDUP_REMOVED lines=15> */
.L_x_24557:
[----:B------:R-:W-:Y:S05]  /*87c0*/  BSYNC.RECONVERGENT B2 ;  /* 0x0000000000027941 */ /* 0x000fea0003800200 */
.L_x_24556:
        /* <DEDUP_REMOVED lines=42> */
.L_x_24554:
[----:B------:R-:W-:Y:S05]  /*8a70*/  BSYNC.RECONVERGENT B1 ;  /* 0x0000000000017941 */ /* 0x000fea0003800200 */
.L_x_24553:
        /* <DEDUP_REMOVED lines=11> */
.L_x_24517:
        /* <DEDUP_REMOVED lines=16> */
.L_x_24561:
        /* <DEDUP_REMOVED lines=13> */
.L_x_24563:
[----:B------:R-:W-:Y:S05]  /*8d00*/  BSYNC.RECONVERGENT B2 ;  /* 0x0000000000027941 */ /* 0x000fea0003800200 */
.L_x_24562:
        /* <DEDUP_REMOVED lines=41> */
.L_x_24560:
[----:B------:R-:W-:Y:S05]  /*8fa0*/  BSYNC.RECONVERGENT B1 ;  /* 0x0000000000017941 */ /* 0x000fea0003800200 */
.L_x_24559:
        /* <DEDUP_REMOVED lines=24> */
.L_x_24566:
        /* <DEDUP_REMOVED lines=13> */
.L_x_24568:
[----:B------:R-:W-:Y:S05]  /*9200*/  BSYNC.RECONVERGENT B2 ;  /* 0x0000000000027941 */ /* 0x000fea0003800200 */
.L_x_24567:
        /* <DEDUP_REMOVED lines=42> */
.L_x_24565:
[----:B------:R-:W-:Y:S05]  /*94b0*/  BSYNC.RECONVERGENT B1 ;  /* 0x0000000000017941 */ /* 0x000fea0003800200 */
.L_x_24564:
        /* <DEDUP_REMOVED lines=24> */
.L_x_24571:
        /* <DEDUP_REMOVED lines=13> */
.L_x_24573:
[----:B------:R-:W-:Y:S05]  /*9710*/  BSYNC.RECONVERGENT B2 ;  /* 0x0000000000027941 */ /* 0x000fea0003800200 */
.L_x_24572:
        /* <DEDUP_REMOVED lines=42> */
.L_x_24570:
[----:B------:R-:W-:Y:S05]  /*99c0*/  BSYNC.RECONVERGENT B1 ;  /* 0x0000000000017941 */ /* 0x000fea0003800200 */
.L_x_24569:
        /* <DEDUP_REMOVED lines=23> */
.L_x_24576:
        /* <DEDUP_REMOVED lines=13> */
.L_x_24578:
[----:B------:R-:W-:Y:S05]  /*9c10*/  BSYNC.RECONVERGENT B2 ;  /* 0x0000000000027941 */ /* 0x000fea0003800200 */
.L_x_24577:
        /* <DEDUP_REMOVED lines=42> */
.L_x_24575:
[----:B------:R-:W-:Y:S05]  /*9ec0*/  BSYNC.RECONVERGENT B1 ;  /* 0x0000000000017941 */ /* 0x000fea0003800200 */
.L_x_24574:
        /* <DEDUP_REMOVED lines=23> */
.L_x_24581:
        /* <DEDUP_REMOVED lines=13> */
.L_x_24583:
[----:B------:R-:W-:Y:S05]  /*a110*/  BSYNC.RECONVERGENT B2 ;  /* 0x0000000000027941 */ /* 0x000fea0003800200 */
.L_x_24582:
        /* <DEDUP_REMOVED lines=42> */
.L_x_24580:
[----:B------:R-:W-:Y:S05]  /*a3c0*/  BSYNC.RECONVERGENT B1 ;  /* 0x0000000000017941 */ /* 0x000fea0003800200 */
.L_x_24579:
        /* <DEDUP_REMOVED lines=23> */
.L_x_24586:
        /* <DEDUP_REMOVED lines=13> */
.L_x_24588:
[----:B------:R-:W-:Y:S05]  /*a610*/  BSYNC.RECONVERGENT B2 ;  /* 0x0000000000027941 */ /* 0x000fea0003800200 */
.L_x_24587:
        /* <DEDUP_REMOVED lines=42> */
.L_x_24585:
[----:B------:R-:W-:Y:S05]  /*a8c0*/  BSYNC.RECONVERGENT B1 ;  /* 0x0000000000017941 */ /* 0x000fea0003800200 */
.L_x_24584:
        /* <DEDUP_REMOVED lines=23> */
.L_x_24591:
        /* <DEDUP_REMOVED lines=13> */
.L_x_24593:
[----:B------:R-:W-:Y:S05]  /*ab10*/  BSYNC.RECONVERGENT B2 ;  /* 0x0000000000027941 */ /* 0x000fea0003800200 */
.L_x_24592:
        /* <DEDUP_REMOVED lines=42> */
.L_x_24590:
[----:B------:R-:W-:Y:S05]  /*adc0*/  BSYNC.RECONVERGENT B1 ;  /* 0x0000000000017941 */ /* 0x000fea0003800200 */
.L_x_24589:
        /* <DEDUP_REMOVED lines=23> */
.L_x_24596:
        /* <DEDUP_REMOVED lines=15> */
.L_x_24598:
[----:B------:R-:W-:Y:S05]  /*b030*/  BSYNC.RECONVERGENT B2 ;  /* 0x0000000000027941 */ /* 0x000fea0003800200 */
.L_x_24597:
        /* <DEDUP_REMOVED lines=42> */
.L_x_24595:
[----:B------:R-:W-:Y:S05]  /*b2e0*/  BSYNC.RECONVERGENT B1 ;  /* 0x0000000000017941 */ /* 0x000fea0003800200 */
.L_x_24594:
        /* <DEDUP_REMOVED lines=10> */
.L_x_24558:
[----:B------:R-:W0:Y:S01]  /*b390*/  @P0 LDC.64 R26, c[0x0][0x3a0] ;  /* 0x0000e800ff1a0b82 */ /* 0x000e220000000a00 */
[----:B------:R-:W-:Y:S01]  /*b3a0*/  SEL R29, RZ, 0x10000, !P5 ;  /* 0x00010000ff1d7807 */ /* 0x000fe20006800000 */
[----:B------:R-:W-:Y:S01]  /*b3b0*/  VIADD R87, R13, 0x40 ;  /* 0x000000400d577836 */ /* 0x000fe20000000000 */
[----:B------:R-:W-:Y:S01]  /*b3c0*/  ISETP.NE.AND P5, PT, R20, RZ, PT ;  /* 0x000000ff1400720c */ /* 0x000fe20003fa5270 */
[----:B------:R-:W-:Y:S01]  /*b3d0*/  IMAD.WIDE.U32 R20, R85, 0x20, R124 ;  /* 0x0000002055147825 */ /* 0x000fe200078e007c */
[----:B------:R-:W-:Y:S02]  /*b3e0*/  SEL R31, RZ, 0x1000000, !P6 ;  /* 0x01000000ff1f7807 */ /* 0x000fe40007000000 */
[----:B------:R-:W-:Y:S02]  /*b3f0*/  ISETP.NE.AND P6, PT, R25, RZ, PT ;  /* 0x000000ff1900720c */ /* 0x000fe40003fc5270 */
[----:B------:R-:W-:Y:S01]  /*b400*/  SEL R25, RZ, 0x1000000, !P2 ;  /* 0x01000000ff197807 */ /* 0x000fe20005000000 */
[----:B------:R-:W-:Y:S01]  /*b410*/  STG.E.128 desc[UR8][R20.64], R36 ;  /* 0x0000002414007986 */ /* 0x000fe2000c101d08 */
[----:B------:R-:W-:-:S02]  /*b420*/  SEL R23, RZ, 0x10000, !P1 ;  /* 0x00010000ff177807 */ /* 0x000fc40004800000 */
[----:B------:R-:W-:Y:S01]  /*b430*/  SEL R22, RZ, 0x100, !P5 ;  /* 0x00000100ff167807 */ /* 0x000fe20006800000 */
[----:B------:R1:W-:Y:S01]  /*b440*/  STG.E.128 desc[UR8][R20.64+0x10], R32 ;  /* 0x0000102014007986 */ /* 0x0003e2000c101d08 */
[----:B------:R-:W-:Y:S02]  /*b450*/  SEL R30, RZ, 0x100, !P4 ;  /* 0x00000100ff1e7807 */ /* 0x000fe40006000000 */
[----:B------:R-:W-:Y:S02]  /*b460*/  LOP3.LUT R22, R22, R25, R23, 0xfe, !PT ;  /* 0x0000001916167212 */ /* 0x000fe400078efe17 */
[----:B------:R-:W-:Y:S02]  /*b470*/  LOP3.LUT R30, R30, R31, R29, 0xfe, !PT ;  /* 0x0000001f1e1e7212 */ /* 0x000fe400078efe1d */
[----:B------:R-:W-:Y:S02]  /*b480*/  SEL R23, RZ, 0x1, !P6 ;  /* 0x00000001ff177807 */ /* 0x000fe40007000000 */
[----:B------:R-:W-:Y:S01]  /*b490*/  SEL R29, RZ, 0x1, !P3 ;  /* 0x00000001ff1d7807 */ /* 0x000fe20005800000 */
[----:B0-----:R-:W-:Y:S01]  /*b4a0*/  @P0 IMAD.WIDE.U32 R26, R87, 0x20, R26 ;  /* 0x00000020571a0825 */ /* 0x001fe200078e001a */
[----:B-1----:R-:W-:-:S03]  /*b4b0*/  LOP3.LUT R20, R22, R23, RZ, 0xfc, !PT ;  /* 0x0000001716147212 */ /* 0x002fc600078efcff */
[----:B------:R-:W-:Y:S01]  /*b4c0*/  IMAD.WIDE.U32 R22, R85, 0x8, R74 ;  /* 0x0000000855167825 */ /* 0x000fe200078e004a */
[----:B------:R-:W-:-:S05]  /*b4d0*/  LOP3.LUT R21, R30, R29, RZ, 0xfc, !PT ;  /* 0x0000001d1e157212 */ /* 0x000fca00078efcff */
[----:B------:R0:W-:Y:S04]  /*b4e0*/  STG.E.64 desc[UR8][R22.64], R20 ;  /* 0x0000001416007986 */ /* 0x0001e8000c101b08 */
[----:B------:R1:W5:Y:S04]  /*b4f0*/  @P0 LDG.E.128 R52, desc[UR8][R26.64] ;  /* 0x000000081a340981 */ /* 0x000368000c1e1d00 */
[----:B------:R1:W5:Y:S01]  /*b500*/  @P0 LDG.E.128 R48, desc[UR8][R26.64+0x10] ;  /* 0x000010081a300981 */ /* 0x000362000c1e1d00 */
[----:B0-----:R-:W-:-:S06]  /*b510*/  IMAD.WIDE.U32 R20, R87, 0x10, R122 ;  /* 0x0000001057147825 */ /* 0x001fcc00078e007a */
[----:B------:R-:W5:Y:S01]  /*b520*/  LDG.E.128 R20, desc[UR8][R20.64] ;  /* 0x0000000814147981 */ /* 0x000f62000c1e1d00 */
[----:B-1----:R-:W-:Y:S05]  /*b530*/  @!P0 BRA `(.L_x_24599) ;  /* 0x00000028001c8947 */ /* 0x002fea0003800000 */
        /* <DEDUP_REMOVED lines=16> */
.L_x_24602:
        /* <DEDUP_REMOVED lines=13> */
.L_x_24604:
[----:B------:R-:W-:Y:S05]  /*b710*/  BSYNC.RECONVERGENT B2 ;  /* 0x0000000000027941 */ /* 0x000fea0003800200 */
.L_x_24603:
        /* <DEDUP_REMOVED lines=40> */
[----:B------:R-:W-:-:S07]  /*b9a0*/  IMAD.MOV.U32 R26, RZ, RZ, RZ ;  /* 0x000000ffff1a7224 */ /* 0x000fce00078e00ff */
.L_x_24601:
[----:B------:R-:W-:Y:S05]  /*b9b0*/  BSYNC.RECONVERGENT B1 ;  /* 0x0000000000017941 */ /* 0x000fea0003800200 */
.L_x_24600:
        /* <DEDUP_REMOVED lines=24> */
.L_x_24607:
        /* <DEDUP_REMOVED lines=13> */
.L_x_24609:
[----:B------:R-:W-:Y:S05]  /*bc10*/  BSYNC.RECONVERGENT B2 ;  /* 0x0000000000027941 */ /* 0x000fea0003800200 */
.L_x_24608:
        /* <DEDUP_REMOVED lines=42> */
.L_x_24606:
[----:B------:R-:W-:Y:S05]  /*bec0*/  BSYNC.RECONVERGENT B1 ;  /* 0x0000000000017941 */ /* 0x000fea0003800200 */
.L_x_24605:
        /* <DEDUP_REMOVED lines=24> */
.L_x_24612:
        /* <DEDUP_REMOVED lines=13> */
.L_x_24614:
[----:B------:R-:W-:Y:S05]  /*c120*/  BSYNC.RECONVERGENT B2 ;  /* 0x0000000000027941 */ /* 0x000fea0003800200 */
.L_x_24613:
        /* <DEDUP_REMOVED lines=42> */
.L_x_24611:
[----:B------:R-:W-:Y:S05]  /*c3d0*/  BSYNC.RECONVERGENT B1 ;  /* 0x0000000000017941 */ /* 0x000fea0003800200 */
.L_x_24610:
        /* <DEDUP_REMOVED lines=23> */
.L_x_24617:
        /* <DEDUP_REMOVED lines=13> */
.L_x_24619:
[----:B------:R-:W-:Y:S05]  /*c620*/  BSYNC.RECONVERGENT B2 ;  /* 0x0000000000027941 */ /* 0x000fea0003800200 */
.L_x_24618:
        /* <DEDUP_REMOVED lines=42> */
.L_x_24616:
[----:B------:R-:W-:Y:S05]  /*c8d0*/  BSYNC.RECONVERGENT B1 ;  /* 0x0000000000017941 */ /* 0x000fea0003800200 */
.L_x_24615:
        /* <DEDUP_REMOVED lines=23> */
.L_x_24622:
        /* <DEDUP_REMOVED lines=13> */
.L_x_24624:
[----:B------:R-:W-:Y:S05]  /*cb20*/  BSYNC.RECONVERGENT B2 ;  /* 0x0000000000027941 */ /* 0x000fea0003800200 */
.L_x_24623:
        /* <DEDUP_REMOVED lines=42> */
.L_x_24621:
[----:B------:R-:W-:Y:S05]  /*cdd0*/  BSYNC.RECONVERGENT B1 ;  /* 0x0000000000017941 */ /* 0x000fea0003800200 */
.L_x_24620:
        /* <DEDUP_REMOVED lines=23> */
.L_x_24627:
        /* <DEDUP_REMOVED lines=13> */
.L_x_24629:
[----:B------:R-:W-:Y:S05]  /*d020*/  BSYNC.RECONVERGENT B2 ;  /* 0x0000000000027941 */ /* 0x000fea0003800200 */
.L_x_24628:
        /* <DEDUP_REMOVED lines=42> */
.L_x_24626:
[----:B------:R-:W-:Y:S05]  /*d2d0*/  BSYNC.RECONVERGENT B1 ;  /* 0x0000000000017941 */ /* 0x000fea0003800200 */
.L_x_24625:
        /* <DEDUP_REMOVED lines=23> */
.L_x_24632:
        /* <DEDUP_REMOVED lines=13> */
.L_x_24634:
[----:B------:R-:W-:Y:S05]  /*d520*/  BSYNC.RECONVERGENT B2 ;  /* 0x0000000000027941 */ /* 0x000fea0003800200 */
.L_x_24633:
        /* <DEDUP_REMOVED lines=42> */
.L_x_24631:
[----:B------:R-:W-:Y:S05]  /*d7d0*/  BSYNC.RECONVERGENT B1 ;  /* 0x0000000000017941 */ /* 0x000fea0003800200 */
.L_x_24630:
        /* <DEDUP_REMOVED lines=23> */
.L_x_24637:
        /* <DEDUP_REMOVED lines=15> */
.L_x_24639:
[----:B------:R-:W-:Y:S05]  /*da40*/  BSYNC.RECONVERGENT B2 ;  /* 0x0000000000027941 */ /* 0x000fea0003800200 */
.L_x_24638:
        /* <DEDUP_REMOVED lines=42> */
.L_x_24636:
[----:B------:R-:W-:Y:S05]  /*dcf0*/  BSYNC.RECONVERGENT B1 ;  /* 0x0000000000017941 */ /* 0x000fea0003800200 */
.L_x_24635:
        /* <DEDUP_REMOVED lines=11> */
.L_x_24599:
        /* <DEDUP_REMOVED lines=16> */
.L_x_24643:
        /* <DEDUP_REMOVED lines=13> */
.L_x_24645:
[----:B------:R-:W-:Y:S05]  /*df80*/  BSYNC.RECONVERGENT B2 ;  /* 0x0000000000027941 */ /* 0x000fea0003800200 */
.L_x_24644:
        /* <DEDUP_REMOVED lines=41> */
.L_x_24642:
[----:B------:R-:W-:Y:S05]  /*e220*/  BSYNC.RECONVERGENT B1 ;  /* 0x0000000000017941 */ /* 0x000fea0003800200 */
.L_x_24641:
[----:B------:R-:W-:Y:S01]  /*e230*/  I2FP.F32.U32 R24, R25 ;  /* 0x0000001900187245 */ /* 0x000fe20000201000 */
[----:B-----5:R-:W-:Y:S01]  /*e240*/  HADD2.F32 R27, -RZ, R20.H0_H0 ;  /* 0x20000014ff1b7230 */ /* 0x020fe20000004100 */
        /* <DEDUP_REMOVED lines=22> */
.L_x_24648:
        /* <DEDUP_REMOVED lines=13> */
.L_x_24650:
[----:B------:R-:W-:Y:S05]  /*e480*/  BSYNC.RECONVERGENT B2 ;  /* 0x0000000000027941 */ /* 0x000fea0003800200 */
.L_x_24649:
        /* <DEDUP_REMOVED lines=42> */
.L_x_24647:
[----:B------:R-:W-:Y:S05]  /*e730*/  BSYNC.RECONVERGENT B1 ;  /* 0x0000000000017941 */ /* 0x000fea0003800200 */
.L_x_24646:
        /* <DEDUP_REMOVED lines=24> */
.L_x_24653:
        /* <DEDUP_REMOVED lines=13> */
.L_x_24655:
[----:B------:R-:W-:Y:S05]  /*e990*/  BSYNC.RECONVERGENT B2 ;  /* 0x0000000000027941 */ /* 0x000fea0003800200 */
.L_x_24654:
        /* <DEDUP_REMOVED lines=42> */
.L_x_24652:
[----:B------:R-:W-:Y:S05]  /*ec40*/  BSYNC.RECONVERGENT B1 ;  /* 0x0000000000017941 */ /* 0x000fea0003800200 */
.L_x_24651:
        /* <DEDUP_REMOVED lines=23> */
.L_x_24658:
        /* <DEDUP_REMOVED lines=13> */
.L_x_24660:
[----:B------:R-:W-:Y:S05]  /*ee90*/  BSYNC.RECONVERGENT B2 ;  /* 0x0000000000027941 */ /* 0x000fea0003800200 */
.L_x_24659:
        /* <DEDUP_REMOVED lines=42> */
.L_x_24657:
[----:B------:R-:W-:Y:S05]  /*f140*/  BSYNC.RECONVERGENT B1 ;  /* 0x0000000000017941 */ /* 0x000fea0003800200 */
.L_x_24656:
        /* <DEDUP_REMOVED lines=11> */
[----:B------:R-:W-:Y:S01]  /*f200*/  HADD2.F32 R20, -RZ, R5.H1_H1 ;  /* 0x30000005ff147230 */ /* 0x000fe20000004100 */
        /* <DEDUP_REMOVED lines=11> */
.L_x_24663:
        /* <DEDUP_REMOVED lines=13> */
.L_x_24665:
[----:B------:R-:W-:Y:S05]  /*f390*/  BSYNC.RECONVERGENT B2 ;  /* 0x0000000000027941 */ /* 0x000fea0003800200 */
.L_x_24664:
        /* <DEDUP_REMOVED lines=42> */
.L_x_24662:
[----:B------:R-:W-:Y:S05]  /*f640*/  BSYNC.RECONVERGENT B1 ;  /* 0x0000000000017941 */ /* 0x000fea0003800200 */
.L_x_24661:
        /* <DEDUP_REMOVED lines=23> */
.L_x_24668:
        /* <DEDUP_REMOVED lines=13> */
.L_x_24670:
[----:B------:R-:W-:Y:S05]  /*f890*/  BSYNC.RECONVERGENT B2 ;  /* 0x0000000000027941 */ /* 0x000fea0003800200 */
.L_x_24669:
        /* <DEDUP_REMOVED lines=42> */
.L_x_24667:
[----:B------:R-:W-:Y:S05]  /*fb40*/  BSYNC.RECONVERGENT B1 ;  /* 0x0000000000017941 */ /* 0x000fea0003800200 */
.L_x_24666:
        /* <DEDUP_REMOVED lines=23> */
.L_x_24673:
        /* <DEDUP_REMOVED lines=13> */
.L_x_24675:
[----:B------:R-:W-:Y:S05]  /*fd90*/  BSYNC.RECONVERGENT B2 ;  /* 0x0000000000027941 */ /* 0x000fea0003800200 */
.L_x_24674:
        /* <DEDUP_REMOVED lines=42> */
.L_x_24672:
[----:B------:R-:W-:Y:S05]  /*10040*/  BSYNC.RECONVERGENT B1 ;  /* 0x0000000000017941 */ /* 0x000fea0003800200 */
.L_x_24671:
        /* <DEDUP_REMOVED lines=23> */
.L_x_24678:
        /* <DEDUP_REMOVED lines=15> */
.L_x_24680:
[----:B------:R-:W-:Y:S05]  /*102b0*/  BSYNC.RECONVERGENT B2 ;  /* 0x0000000000027941 */ /* 0x000fea0003800200 */
.L_x_24679:
        /* <DEDUP_REMOVED lines=42> */
.L_x_24677:
[----:B------:R-:W-:Y:S05]  /*10560*/  BSYNC.RECONVERGENT B1 ;  /* 0x0000000000017941 */ /* 0x000fea0003800200 */
.L_x_24676:
        /* <DEDUP_REMOVED lines=10> */
.L_x_24640:
[----:B------:R-:W-:Y:S01]  /*10610*/  SEL R22, RZ, 0x1000000, !P6 ;  /* 0x01000000ff167807 */ /* 0x000fe20007000000 */
[----:B------:R-:W-:Y:S01]  /*10620*/  IMAD.WIDE.U32 R20, R87, 0x20, R124 ;  /* 0x0000002057147825 */ /* 0x000fe200078e007c */
[----:B------:R-:W-:Y:S02]  /*10630*/  SEL R23, RZ, 0x10000, !P5 ;  /* 0x00010000ff177807 */ /* 0x000fe40006800000 */
[----:B------:R-:W-:Y:S02]  /*10640*/  SEL R74, RZ, 0x100, !P4 ;  /* 0x00000100ff4a7807 */ /* 0x000fe40006000000 */
[----:B------:R-:W-:Y:S01]  /*10650*/  ISETP.NE.AND P5, PT, R73, RZ, PT ;  /* 0x000000ff4900720c */ /* 0x000fe20003fa5270 */
        /* <DEDUP_REMOVED lines=9> */
[----:B------:R-:W-:Y:S02]  /*106f0*/  SEL R23, RZ, 0x1, !P3 ;  /* 0x00000001ff177807 */ /* 0x000fe40005800000 */
[----:B------:R-:W-:-:S02]  /*10700*/  LOP3.LUT R22, R22, R73, RZ, 0xfc, !PT ;  /* 0x0000004916167212 */ /* 0x000fc400078efcff */
[----:B------:R-:W-:Y:S02]  /*10710*/  LOP3.LUT R23, R74, R23, RZ, 0xfc, !PT ;  /* 0x000000174a177212 */ /* 0x000fe400078efcff */
[----:B------:R-:W1:Y:S01]  /*10720*/  LDC.64 R74, c[0x0][0x3b0] ;  /* 0x0000ec00ff4a7b82 */ /* 0x000e620000000a00 */
[----:B------:R-:W-:-:S07]  /*10730*/  IADD3 R94, PT, PT, R13, 0x60, RZ ;  /* 0x000000600d5e7810 */ /* 0x000fce0007ffe0ff */
[----:B0-----:R-:W0:Y:S01]  /*10740*/  @P0 LDC.64 R20, c[0x0][0x3a0] ;  /* 0x0000e800ff140b82 */ /* 0x001e220000000a00 */
[----:B-1----:R-:W-:-:S05]  /*10750*/  IMAD.WIDE.U32 R72, R87, 0x8, R74 ;  /* 0x0000000857487825 */ /* 0x002fca00078e004a */
[----:B------:R1:W-:Y:S01]  /*10760*/  STG.E.64 desc[UR8][R72.64], R22 ;  /* 0x0000001648007986 */ /* 0x0003e2000c101b08 */
[----:B0-----:R-:W-:-:S05]  /*10770*/  @P0 IMAD.WIDE.U32 R20, R94, 0x20, R20 ;  /* 0x000000205e140825 */ /* 0x001fca00078e0014 */
[----:B------:R0:W5:Y:S04]  /*10780*/  @P0 LDG.E.128 R52, desc[UR8][R20.64] ;  /* 0x0000000814340981 */ /* 0x000168000c1e1d00 */
[----:B------:R0:W5:Y:S01]  /*10790*/  @P0 LDG.E.128 R48, desc[UR8][R20.64+0x10] ;  /* 0x0000100814300981 */ /* 0x000162000c1e1d00 */
[----:B-1----:R-:W-:-:S06]  /*107a0*/  IMAD.WIDE.U32 R72, R94, 0x10, R122 ;  /* 0x000000105e487825 */ /* 0x002fcc00078e007a */
[----:B------:R-:W5:Y:S01]  /*107b0*/  LDG.E.128 R72, desc[UR8][R72.64] ;  /* 0x0000000848487981 */ /* 0x000f62000c1e1d00 */
        /* <DEDUP_REMOVED lines=17> */
.L_x_24684:
        /* <DEDUP_REMOVED lines=13> */
.L_x_24686:
[----:B------:R-:W-:Y:S05]  /*109a0*/  BSYNC.RECONVERGENT B2 ;  /* 0x0000000000027941 */ /* 0x000fea0003800200 */
.L_x_24685:
        /* <DEDUP_REMOVED lines=10> */
[----:B------:R-:W-:-:S05]  /*10a50*/  LOP3.LUT R20, R15, R20, R89, 0x96, !PT ;  /* 0x000000140f147212 */ /* 0x000fca00078e9659 */
        /* <DEDUP_REMOVED lines=22> */
[----:B------:R-:W-:-:S04]  /*10bc0*/  IMAD.WIDE.U32 R88, R89, -0x326172a9, RZ ;  /* 0xcd9e8d5759587825 */ /* 0x000fc800078e00ff */
[----:B------:R-:W-:Y:S01]  /*10bd0*/  IMAD.WIDE.U32 R90, R90, -0x326172a9, RZ ;  /* 0xcd9e8d575a5a7825 */ /* 0x000fe200078e00ff */
[----:B------:R-:W-:-:S04]  /*10be0*/  LOP3.LUT R20, R20, UR19, R89, 0x96, !PT ;  /* 0x0000001314147c12 */ /* 0x000fc8000f8e9659 */
[----:B------:R-:W-:Y:S01]  /*10bf0*/  LOP3.LUT R88, R88, UR21, R91, 0x96, !PT ;  /* 0x0000001558587c12 */ /* 0x000fe2000f8e965b */
[----:B------:R-:W-:-:S04]  /*10c00*/  IMAD.WIDE.U32 R20, R20, -0x2daee0ad, RZ ;  /* 0xd2511f5314147825 */ /* 0x000fc800078e00ff */
[----:B------:R-:W-:Y:S01]  /*10c10*/  IMAD.MOV.U32 R86, RZ, RZ, R20 ;  /* 0x000000ffff567224 */ /* 0x000fe200078e0014 */
[----:B------:R-:W-:Y:S01]  /*10c20*/  LOP3.LUT R16, R82, R22, R21, 0x96, !PT ;  /* 0x0000001652107212 */ /* 0x000fe200078e9615 */
[----:B------:R-:W-:Y:S01]  /*10c30*/  IMAD.MOV.U32 R22, RZ, RZ, RZ ;  /* 0x000000ffff167224 */ /* 0x000fe200078e00ff */
[----:B------:R-:W-:-:S07]  /*10c40*/  MOV R20, R92 ;  /* 0x0000005c00147202 */ /* 0x000fce0000000f00 */
.L_x_24683:
[----:B------:R-:W-:Y:S05]  /*10c50*/  BSYNC.RECONVERGENT B1 ;  /* 0x0000000000017941 */ /* 0x000fea0003800200 */
.L_x_24682:
[----:B------:R-:W-:Y:S01]  /*10c60*/  I2FP.F32.U32 R20, R20 ;  /* 0x0000001400147245 */ /* 0x000fe20000201000 */
[----:B-----5:R-:W-:Y:S01]  /*10c70*/  HADD2.F32 R23, -RZ, R72.H0_H0 ;  /* 0x20000048ff177230 */ /* 0x020fe20000004100 */
        /* <DEDUP_REMOVED lines=8> */
[----:B------:R-:W-:Y:S01]  /*10d00*/  HADD2.F32 R20, -RZ, R8.H0_H0 ;  /* 0x20000008ff147230 */ /* 0x000fe20000004100 */
[----:B------:R-:W-:-:S04]  /*10d10*/  PLOP3.LUT P0, PT, P0, PT, PT, 0x8, 0x80 ;  /* 0x000000000080781c */ /* 0x000fc8000070e170 */
[----:B------:R-:W-:Y:S01]  /*10d20*/  FFMA.FTZ R20, R21, R20, R52 ;  /* 0x0000001415147223 */ /* 0x000fe20000010034 */
[----:B------:R-:W-:Y:S01]  /*10d30*/  P2R R98, PR, RZ, 0x1 ;  /* 0x00000001ff627803 */ /* 0x000fe20000000000 */
        /* <DEDUP_REMOVED lines=10> */
.L_x_24689:
        /* <DEDUP_REMOVED lines=13> */
.L_x_24691:
[----:B------:R-:W-:Y:S05]  /*10eb0*/  BSYNC.RECONVERGENT B2 ;  /* 0x0000000000027941 */ /* 0x000fea0003800200 */
.L_x_24690:
        /* <DEDUP_REMOVED lines=35> */
[----:B------:R-:W-:-:S05]  /*110f0*/  LOP3.LUT R22, R22, UR19, R89, 0x96, !PT ;  /* 0x0000001316167c12 */ /* 0x000fca000f8e9659 */
[----:B------:R-:W-:-:S05]  /*11100*/  IMAD.WIDE.U32 R22, R22, -0x2daee0ad, RZ ;  /* 0xd2511f5316167825 */ /* 0x000fca00078e00ff */
[----:B------:R-:W-:Y:S02]  /*11110*/  LOP3.LUT R16, R82, R90, R23, 0x96, !PT ;  /* 0x0000005a52107212 */ /* 0x000fe400078e9617 */
[----:B------:R-:W-:Y:S01]  /*11120*/  MOV R86, R22 ;  /* 0x0000001600567202 */ /* 0x000fe20000000f00 */
[----:B------:R-:W-:-:S04]  /*11130*/  IMAD.WIDE.U32 R22, R91, -0x326172a9, RZ ;  /* 0xcd9e8d575b167825 */ /* 0x000fc800078e00ff */
[----:B------:R-:W-:Y:S01]  /*11140*/  IMAD.MOV.U32 R90, RZ, RZ, R22 ;  /* 0x000000ffff5a7224 */ /* 0x000fe200078e0016 */
[----:B------:R-:W-:Y:S01]  /*11150*/  LOP3.LUT R88, R88, UR21, R23, 0x96, !PT ;  /* 0x0000001558587c12 */ /* 0x000fe2000f8e9617 */
[----:B------:R-:W-:-:S07]  /*11160*/  HFMA2 R23, -RZ, RZ, 0, 0 ;  /* 0x00000000ff177431 */ /* 0x000fce00000001ff */
.L_x_24688:
[----:B------:R-:W-:Y:S05]  /*11170*/  BSYNC.RECONVERGENT B1 ;  /* 0x0000000000017941 */ /* 0x000fea0003800200 */
.L_x_24687:
[----:B------:R-:W-:Y:S01]  /*11180*/  I2FP.F32.U32 R22, R21 ;  /* 0x0000001500167245 */ /* 0x000fe20000201000 */
[----:B------:R-:W-:Y:S01]  /*11190*/  HADD2.F32 R89, -RZ, R72.H1_H1 ;  /* 0x30000048ff597230 */ /* 0x000fe20000004100 */
[----:B------:R-:W-:Y:S01]  /*111a0*/  ISETP.NE.AND P1, PT, R23, 0x1, PT ;  /* 0x000000011700780c */ /* 0x000fe20003f25270 */
[----:B------:R-:W-:Y:S01]  /*111b0*/  BSSY.RECONVERGENT B1, `(.L_x_24692) ;  /* 0x000004d000017945 */ /* 0x000fe20003800200 */
[----:B------:R-:W-:Y:S01]  /*111c0*/  MOV R72, R90 ;  /* 0x0000005a00487202 */ /* 0x000fe20000000f00 */
        /* <DEDUP_REMOVED lines=18> */
.L_x_24694:
        /* <DEDUP_REMOVED lines=13> */
.L_x_24696:
[----:B------:R-:W-:Y:S05]  /*113c0*/  BSYNC.RECONVERGENT B2 ;  /* 0x0000000000027941 */ /* 0x000fea0003800200 */
.L_x_24695:
        /* <DEDUP_REMOVED lines=35> */
[----:B------:R-:W-:Y:S01]  /*11600*/  LOP3.LUT R22, R22, UR19, R89, 0x96, !PT ;  /* 0x0000001316167c12 */ /* 0x000fe2000f8e9659 */
[----:B------:R-:W-:-:S04]  /*11610*/  IMAD.MOV.U32 R89, RZ, RZ, RZ ;  /* 0x000000ffff597224 */ /* 0x000fc800078e00ff */
[----:B------:R-:W-:-:S04]  /*11620*/  IMAD.WIDE.U32 R22, R22, -0x2daee0ad, RZ ;  /* 0xd2511f5316167825 */ /* 0x000fc800078e00ff */
[----:B------:R-:W-:Y:S01]  /*11630*/  IMAD.MOV.U32 R86, RZ, RZ, R22 ;  /* 0x000000ffff567224 */ /* 0x000fe200078e0016 */
[----:B------:R-:W-:Y:S01]  /*11640*/  LOP3.LUT R16, R82, R90, R23, 0x96, !PT ;  /* 0x0000005a52107212 */ /* 0x000fe200078e9617 */
[----:B------:R-:W-:-:S05]  /*11650*/  IMAD.WIDE.U32 R22, R91, -0x326172a9, RZ ;  /* 0xcd9e8d575b167825 */ /* 0x000fca00078e00ff */
[----:B------:R-:W-:Y:S02]  /*11660*/  LOP3.LUT R88, R88, UR21, R23, 0x96, !PT ;  /* 0x0000001558587c12 */ /* 0x000fe4000f8e9617 */
[----:B------:R-:W-:-:S07]  /*11670*/  MOV R90, R22 ;  /* 0x00000016005a7202 */ /* 0x000fce0000000f00 */
.L_x_24693:
[----:B------:R-:W-:Y:S05]  /*11680*/  BSYNC.RECONVERGENT B1 ;  /* 0x0000000000017941 */ /* 0x000fea0003800200 */
.L_x_24692:
        /* <DEDUP_REMOVED lines=10> */
[----:B------:R-:W-:Y:S01]  /*11730*/  FSEL R23, R22, RZ, !P1 ;  /* 0x000000ff16177208 */ /* 0x000fe20004800000 */
[----:B------:R-:W-:Y:S01]  /*11740*/  HADD2.F32 R22, -RZ, R9.H0_H0 ;  /* 0x20000009ff167230 */ /* 0x000fe20000004100 */
[----:B------:R-:W-:-:S04]  /*11750*/  PLOP3.LUT P1, PT, P1, PT, PT, 0x8, 0x80 ;  /* 0x000000000080781c */ /* 0x000fc80000f2e170 */
[----:B------:R-:W-:Y:S01]  /*11760*/  FFMA.FTZ R22, R23, R22, R54 ;  /* 0x0000001617167223 */ /* 0x000fe20000010036 */
        /* <DEDUP_REMOVED lines=9> */
.L_x_24699:
        /* <DEDUP_REMOVED lines=13> */
.L_x_24701:
[----:B------:R-:W-:Y:S05]  /*118d0*/  BSYNC.RECONVERGENT B2 ;  /* 0x0000000000027941 */ /* 0x000fea0003800200 */
.L_x_24700:
        /* <DEDUP_REMOVED lines=38> */
[----:B------:R-:W-:Y:S01]  /*11b40*/  IMAD.MOV.U32 R92, RZ, RZ, RZ ;  /* 0x000000ffff5c7224 */ /* 0x000fe200078e00ff */
[----:B------:R-:W-:Y:S01]  /*11b50*/  MOV R86, R90 ;  /* 0x0000005a00567202 */ /* 0x000fe20000000f00 */
[----:B------:R-:W-:-:S05]  /*11b60*/  IMAD.WIDE.U32 R90, R23, -0x326172a9, RZ ;  /* 0xcd9e8d57175a7825 */ /* 0x000fca00078e00ff */
[----:B------:R-:W-:-:S07]  /*11b70*/  LOP3.LUT R88, R88, UR21, R91, 0x96, !PT ;  /* 0x0000001558587c12 */ /* 0x000fce000f8e965b */
.L_x_24698:
[----:B------:R-:W-:Y:S05]  /*11b80*/  BSYNC.RECONVERGENT B1 ;  /* 0x0000000000017941 */ /* 0x000fea0003800200 */
.L_x_24697:
        /* <DEDUP_REMOVED lines=23> */
.L_x_24704:
        /* <DEDUP_REMOVED lines=13> */
.L_x_24706:
[----:B------:R-:W-:Y:S05]  /*11dd0*/  BSYNC.RECONVERGENT B2 ;  /* 0x0000000000027941 */ /* 0x000fea0003800200 */
.L_x_24705:
        /* <DEDUP_REMOVED lines=40> */
[----:B------:R-:W-:Y:S02]  /*12060*/  HFMA2 R91, -RZ, RZ, 0, 0 ;  /* 0x00000000ff5b7431 */ /* 0x000fe400000001ff */
[----:B------:R-:W-:Y:S01]  /*12070*/  IMAD.MOV.U32 R90, RZ, RZ, R72 ;  /* 0x000000ffff5a7224 */ /* 0x000fe200078e0048 */
[----:B------:R-:W-:-:S07]  /*12080*/  LOP3.LUT R88, R88, UR21, R73, 0x96, !PT ;  /* 0x0000001558587c12 */ /* 0x000fce000f8e9649 */
.L_x_24703:
[----:B------:R-:W-:Y:S05]  /*12090*/  BSYNC.RECONVERGENT B1 ;  /* 0x0000000000017941 */ /* 0x000fea0003800200 */
.L_x_24702:
[----:B------:R-:W-:Y:S01]  /*120a0*/  I2FP.F32.U32 R72, R89 ;  /* 0x0000005900487245 */ /* 0x000fe20000201000 */
[----:B------:R-:W-:Y:S01]  /*120b0*/  BSSY.RECONVERGENT B1, `(.L_x_24707) ;  /* 0x000004e000017945 */ /* 0x000fe20003800200 */
[----:B------:R-:W-:Y:S01]  /*120c0*/  ISETP.NE.AND P4, PT, R91, 0x1, PT ;  /* 0x000000015b00780c */ /* 0x000fe20003f85270 */
[----:B------:R-:W-:Y:S02]  /*120d0*/  IMAD.MOV.U32 R89, RZ, RZ, 0x2 ;  /* 0x00000002ff597424 */ /* 0x000fe400078e00ff */
[----:B------:R-:W-:-:S05]  /*120e0*/  FFMA.FTZ R73, R72, R121, 1.1641532182693481445e-10 ;  /* 0x2f00000048497423 */ /* 0x000fca0000010079 */
[----:B------:R-:W-:Y:S01]  /*120f0*/  FSETP.GTU.FTZ.AND P3, PT, R73, R84, PT ;  /* 0x000000544900720b */ /* 0x000fe20003f7c000 */
[----:B------:R-:W-:-:S05]  /*12100*/  HADD2.F32 R73, -RZ, R74.H0_H0 ;  /* 0x2000004aff497230 */ /* 0x000fca0000004100 */
[----:B------:R-:W-:-:S04]  /*12110*/  FMUL.FTZ R72, R73, R14 ;  /* 0x0000000e49487220 */ /* 0x000fc80000410000 */
[----:B------:R-:W-:-:S05]  /*12120*/  FMUL.FTZ R72, R72, R83 ;  /* 0x0000005348487220 */ /* 0x000fca0000410000 */
[----:B------:R-:W-:Y:S01]  /*12130*/  FSEL R73, R72, RZ, !P3 ;  /* 0x000000ff48497208 */ /* 0x000fe20005800000 */
[----:B------:R-:W-:Y:S01]  /*12140*/  HADD2.F32 R72, -RZ, R10.H0_H0 ;  /* 0x2000000aff487230 */ /* 0x000fe20000004100 */
        /* <DEDUP_REMOVED lines=12> */
.L_x_24709:
        /* <DEDUP_REMOVED lines=13> */
.L_x_24711:
[----:B------:R-:W-:Y:S05]  /*122e0*/  BSYNC.RECONVERGENT B2 ;  /* 0x0000000000027941 */ /* 0x000fea0003800200 */
.L_x_24710:
        /* <DEDUP_REMOVED lines=36> */
[----:B------:R-:W-:-:S04]  /*12530*/  HFMA2 R89, -RZ, RZ, 0, 0 ;  /* 0x00000000ff597431 */ /* 0x000fc800000001ff */
[----:B------:R-:W-:-:S04]  /*12540*/  IMAD.WIDE.U32 R90, R90, -0x2daee0ad, RZ ;  /* 0xd2511f535a5a7825 */ /* 0x000fc800078e00ff */
[----:B------:R-:W-:Y:S01]  /*12550*/  IMAD.MOV.U32 R86, RZ, RZ, R90 ;  /* 0x000000ffff567224 */ /* 0x000fe200078e005a */
[----:B------:R-:W-:Y:S01]  /*12560*/  LOP3.LUT R16, R82, R92, R91, 0x96, !PT ;  /* 0x0000005c52107212 */ /* 0x000fe200078e965b */
[----:B------:R-:W-:-:S05]  /*12570*/  IMAD.WIDE.U32 R90, R93, -0x326172a9, RZ ;  /* 0xcd9e8d575d5a7825 */ /* 0x000fca00078e00ff */
[----:B------:R-:W-:-:S07]  /*12580*/  LOP3.LUT R88, R88, UR21, R91, 0x96, !PT ;  /* 0x0000001558587c12 */ /* 0x000fce000f8e965b */
.L_x_24708:
[----:B------:R-:W-:Y:S05]  /*12590*/  BSYNC.RECONVERGENT B1 ;  /* 0x0000000000017941 */ /* 0x000fea0003800200 */
.L_x_24707:
[----:B------:R-:W-:Y:S01]  /*125a0*/  I2FP.F32.U32 R92, R73 ;  /* 0x00000049005c7245 */ /* 0x000fe20000201000 */
[----:B------:R-:W-:Y:S01]  /*125b0*/  BSSY.RECONVERGENT B1, `(.L_x_24712) ;  /* 0x000004e000017945 */ /* 0x000fe20003800200 */
[----:B------:R-:W-:-:S03]  /*125c0*/  ISETP.NE.AND P5, PT, R89, 0x1, PT ;  /* 0x000000015900780c */ /* 0x000fc60003fa5270 */
[----:B------:R-:W-:Y:S01]  /*125d0*/  FFMA.FTZ R73, R92, R121, 1.1641532182693481445e-10 ;  /* 0x2f0000005c497423 */ /* 0x000fe20000010079 */
[----:B------:R-:W-:-:S04]  /*125e0*/  IMAD.MOV.U32 R92, RZ, RZ, 0x2 ;  /* 0x00000002ff5c7424 */ /* 0x000fc800078e00ff */
[----:B------:R-:W-:Y:S01]  /*125f0*/  FSETP.GTU.FTZ.AND P4, PT, R73, R84, PT ;  /* 0x000000544900720b */ /* 0x000fe20003f9c000 */
[----:B------:R-:W-:-:S05]  /*12600*/  HADD2.F32 R73, -RZ, R74.H1_H1 ;  /* 0x3000004aff497230 */ /* 0x000fca0000004100 */
[----:B------:R-:W-:Y:S01]  /*12610*/  FMUL.FTZ R74, R73, R14 ;  /* 0x0000000e494a7220 */ /* 0x000fe20000410000 */
[----:B------:R-:W-:-:S03]  /*12620*/  HADD2.F32 R73, -RZ, R10.H1_H1 ;  /* 0x3000000aff497230 */ /* 0x000fc60000004100 */
        /* <DEDUP_REMOVED lines=14> */
.L_x_24714:
        /* <DEDUP_REMOVED lines=13> */
.L_x_24716:
[----:B------:R-:W-:Y:S05]  /*127e0*/  BSYNC.RECONVERGENT B2 ;  /* 0x0000000000027941 */ /* 0x000fea0003800200 */
.L_x_24715:
        /* <DEDUP_REMOVED lines=38> */
[----:B------:R-:W-:Y:S01]  /*12a50*/  LOP3.LUT R16, R82, R92, R91, 0x96, !PT ;  /* 0x0000005c52107212 */ /* 0x000fe200078e965b */
[----:B------:R-:W-:-:S04]  /*12a60*/  IMAD.WIDE.U32 R90, R93, -0x326172a9, RZ ;  /* 0xcd9e8d575d5a7825 */ /* 0x000fc800078e00ff */
[----:B------:R-:W-:Y:S01]  /*12a70*/  HFMA2 R92, -RZ, RZ, 0, 0 ;  /* 0x00000000ff5c7431 */ /* 0x000fe200000001ff */
[----:B------:R-:W-:-:S07]  /*12a80*/  LOP3.LUT R88, R88, UR21, R91, 0x96, !PT ;  /* 0x0000001558587c12 */ /* 0x000fce000f8e965b */
.L_x_24713:
[----:B------:R-:W-:Y:S05]  /*12a90*/  BSYNC.RECONVERGENT B1 ;  /* 0x0000000000017941 */ /* 0x000fea0003800200 */
.L_x_24712:
[----:B------:R-:W-:Y:S01]  /*12aa0*/  I2FP.F32.U32 R74, R74 ;  /* 0x0000004a004a7245 */ /* 0x000fe20000201000 */
[----:B------:R-:W-:Y:S01]  /*12ab0*/  BSSY.RECONVERGENT B1, `(.L_x_24717) ;  /* 0x0000050000017945 */ /* 0x000fe20003800200 */
[----:B------:R-:W-:Y:S02]  /*12ac0*/  ISETP.NE.AND P6, PT, R92, 0x1, PT ;  /* 0x000000015c00780c */ /* 0x000fe40003fc5270 */
[----:B------:R-:W-:Y:S01]  /*12ad0*/  MOV R91, R90 ;  /* 0x0000005a005b7202 */ /* 0x000fe20000000f00 */
        /* <DEDUP_REMOVED lines=9> */
[----:B------:R-:W-:Y:S01]  /*12b70*/  IMAD.MOV.U32 R89, RZ, RZ, 0x2 ;  /* 0x00000002ff597424 */ /* 0x000fe200078e00ff */
        /* <DEDUP_REMOVED lines=9> */
.L_x_24719:
        /* <DEDUP_REMOVED lines=14> */
.L_x_24721:
[----:B------:R-:W-:Y:S05]  /*12cf0*/  BSYNC.RECONVERGENT B2 ;  /* 0x0000000000027941 */ /* 0x000fea0003800200 */
.L_x_24720:
        /* <DEDUP_REMOVED lines=39> */
[----:B------:R-:W-:-:S04]  /*12f70*/  LOP3.LUT R16, R82, R16, R19, 0x96, !PT ;  /* 0x0000001052107212 */ /* 0x000fc800078e9613 */
[----:B------:R-:W-:Y:S02]  /*12f80*/  LOP3.LUT R88, R88, UR21, R91, 0x96, !PT ;  /* 0x0000001558587c12 */ /* 0x000fe4000f8e965b */
[----:B------:R-:W-:Y:S01]  /*12f90*/  MOV R91, R86 ;  /* 0x00000056005b7202 */ /* 0x000fe20000000f00 */
[----:B------:R-:W-:-:S07]  /*12fa0*/  IMAD.MOV.U32 R86, RZ, RZ, R18 ;  /* 0x000000ffff567224 */ /* 0x000fce00078e0012 */
.L_x_24718:
[----:B------:R-:W-:Y:S05]  /*12fb0*/  BSYNC.RECONVERGENT B1 ;  /* 0x0000000000017941 */ /* 0x000fea0003800200 */
.L_x_24717:
[----:B------:R-:W-:Y:S01]  /*12fc0*/  I2FP.F32.U32 R18, R91 ;  /* 0x0000005b00127245 */ /* 0x000fe20000201000 */
[----:B------:R-:W-:-:S04]  /*12fd0*/  HADD2.F32 R75, -RZ, R75.H1_H1 ;  /* 0x3000004bff4b7230 */ /* 0x000fc80000004100 */
        /* <DEDUP_REMOVED lines=8> */
[----:B------:R-:W-:Y:S09]  /*13060*/  BRA `(.L_x_24722) ;  /* 0x0000002800247947 */ /* 0x000ff20003800000 */
.L_x_24681:
        /* <DEDUP_REMOVED lines=16> */
.L_x_24725:
        /* <DEDUP_REMOVED lines=13> */
.L_x_24727:
[----:B------:R-:W-:Y:S05]  /*13240*/  BSYNC.RECONVERGENT B2 ;  /* 0x0000000000027941 */ /* 0x000fea0003800200 */
.L_x_24726:
        /* <DEDUP_REMOVED lines=42> */
.L_x_24724:
[----:B------:R-:W-:Y:S05]  /*134f0*/  BSYNC.RECONVERGENT B1 ;  /* 0x0000000000017941 */ /* 0x000fea0003800200 */
.L_x_24723:
        /* <DEDUP_REMOVED lines=24> */
.L_x_24730:
        /* <DEDUP_REMOVED lines=13> */
.L_x_24732:
[----:B------:R-:W-:Y:S05]  /*13750*/  BSYNC.RECONVERGENT B2 ;  /* 0x0000000000027941 */ /* 0x000fea0003800200 */
.L_x_24731:
        /* <DEDUP_REMOVED lines=43> */
.L_x_24729:
[----:B------:R-:W-:Y:S05]  /*13a10*/  BSYNC.RECONVERGENT B1 ;  /* 0x0000000000017941 */ /* 0x000fea0003800200 */
.L_x_24728:
        /* <DEDUP_REMOVED lines=8> */
[----:B------:R-:W-:Y:S01]  /*13aa0*/  FSETP.GTU.FTZ.AND P0, PT, R21, R84, PT ;  /* 0x000000541500720b */ /* 0x000fe20003f1c000 */
[----:B------:R-:W-:Y:S01]  /*13ab0*/  FMUL.FTZ R21, R22, R83 ;  /* 0x0000005316157220 */ /* 0x000fe20000410000 */
[----:B------:R-:W-:-:S04]  /*13ac0*/  HADD2.F32 R22, -RZ, R8.H1_H1 ;  /* 0x30000008ff167230 */ /* 0x000fc80000004100 */
        /* <DEDUP_REMOVED lines=12> */
.L_x_24735:
        /* <DEDUP_REMOVED lines=13> */
.L_x_24737:
[----:B------:R-:W-:Y:S05]  /*13c60*/  BSYNC.RECONVERGENT B2 ;  /* 0x0000000000027941 */ /* 0x000fea0003800200 */
.L_x_24736:
        /* <DEDUP_REMOVED lines=43> */
.L_x_24734:
[----:B------:R-:W-:Y:S05]  /*13f20*/  BSYNC.RECONVERGENT B1 ;  /* 0x0000000000017941 */ /* 0x000fea0003800200 */
.L_x_24733:
        /* <DEDUP_REMOVED lines=23> */
.L_x_24740:
        /* <DEDUP_REMOVED lines=13> */
.L_x_24742:
[----:B------:R-:W-:Y:S05]  /*14170*/  BSYNC.RECONVERGENT B2 ;  /* 0x0000000000027941 */ /* 0x000fea0003800200 */
.L_x_24741:
        /* <DEDUP_REMOVED lines=42> */
.L_x_24739:
[----:B------:R-:W-:Y:S05]  /*14420*/  BSYNC.RECONVERGENT B1 ;  /* 0x0000000000017941 */ /* 0x000fea0003800200 */
.L_x_24738:
        /* <DEDUP_REMOVED lines=23> */
.L_x_24745:
        /* <DEDUP_REMOVED lines=13> */
.L_x_24747:
[----:B------:R-:W-:Y:S05]  /*14670*/  BSYNC.RECONVERGENT B2 ;  /* 0x0000000000027941 */ /* 0x000fea0003800200 */
.L_x_24746:
        /* <DEDUP_REMOVED lines=43> */
.L_x_24744:
[----:B------:R-:W-:Y:S05]  /*14930*/  BSYNC.RECONVERGENT B1 ;  /* 0x0000000000017941 */ /* 0x000fea0003800200 */
.L_x_24743:
[----:B------:R-:W-:Y:S01]  /*14940*/  I2FP.F32.U32 R72, R89 ;  /* 0x0000005900487245 */ /* 0x000fe20000201000 */
[----:B------:R-:W-:Y:S01]  /*14950*/  BSSY.RECONVERGENT B1, `(.L_x_24748) ;  /* 0x000004e000017945 */ /* 0x000fe20003800200 */
[----:B------:R-:W-:Y:S01]  /*14960*/  ISETP.NE.AND P4, PT, R91, 0x1, PT ;  /* 0x000000015b00780c */ /* 0x000fe20003f85270 */
[----:B------:R-:W-:Y:S02]  /*14970*/  IMAD.MOV.U32 R89, RZ, RZ, 0x2 ;  /* 0x00000002ff597424 */ /* 0x000fe400078e00ff */
        /* <DEDUP_REMOVED lines=19> */
.L_x_24750:
        /* <DEDUP_REMOVED lines=13> */
.L_x_24752:
[----:B------:R-:W-:Y:S05]  /*14b80*/  BSYNC.RECONVERGENT B2 ;  /* 0x0000000000027941 */ /* 0x000fea0003800200 */
.L_x_24751:
        /* <DEDUP_REMOVED lines=42> */
.L_x_24749:
[----:B------:R-:W-:Y:S05]  /*14e30*/  BSYNC.RECONVERGENT B1 ;  /* 0x0000000000017941 */ /* 0x000fea0003800200 */
.L_x_24748:
[----:B------:R-:W-:Y:S01]  /*14e40*/  I2FP.F32.U32 R92, R73 ;  /* 0x00000049005c7245 */ /* 0x000fe20000201000 */
[----:B------:R-:W-:Y:S01]  /*14e50*/  BSSY.RECONVERGENT B1, `(.L_x_24753) ;  /* 0x000004e000017945 */ /* 0x000fe20003800200 */
[----:B------:R-:W-:-:S03]  /*14e60*/  ISETP.NE.AND P5, PT, R89, 0x1, PT ;  /* 0x000000015900780c */ /* 0x000fc60003fa5270 */
[----:B------:R-:W-:Y:S01]  /*14e70*/  FFMA.FTZ R73, R92, R121, 1.1641532182693481445e-10 ;  /* 0x2f0000005c497423 */ /* 0x000fe20000010079 */
[----:B------:R-:W-:-:S04]  /*14e80*/  IMAD.MOV.U32 R92, RZ, RZ, 0x2 ;  /* 0x00000002ff5c7424 */ /* 0x000fc800078e00ff */
[----:B------:R-:W-:Y:S01]  /*14e90*/  FSETP.GTU.FTZ.AND P4, PT, R73, R84, PT ;  /* 0x000000544900720b */ /* 0x000fe20003f9c000 */
[----:B------:R-:W-:-:S05]  /*14ea0*/  HADD2.F32 R73, -RZ, R74.H1_H1 ;  /* 0x3000004aff497230 */ /* 0x000fca0000004100 */
[----:B------:R-:W-:-:S04]  /*14eb0*/  FMUL.FTZ R74, R73, R14 ;  /* 0x0000000e494a7220 */ /* 0x000fc80000410000 */
[----:B------:R-:W-:Y:S01]  /*14ec0*/  FMUL.FTZ R73, R74, R83 ;  /* 0x000000534a497220 */ /* 0x000fe20000410000 */
[----:B------:R-:W-:-:S04]  /*14ed0*/  HADD2.F32 R74, -RZ, R10.H1_H1 ;  /* 0x3000000aff4a7230 */ /* 0x000fc80000004100 */
        /* <DEDUP_REMOVED lines=13> */
.L_x_24755:
        /* <DEDUP_REMOVED lines=13> */
.L_x_24757:
[----:B------:R-:W-:Y:S05]  /*15080*/  BSYNC.RECONVERGENT B2 ;  /* 0x0000000000027941 */ /* 0x000fea0003800200 */
.L_x_24756:
        /* <DEDUP_REMOVED lines=42> */
.L_x_24754:
[----:B------:R-:W-:Y:S05]  /*15330*/  BSYNC.RECONVERGENT B1 ;  /* 0x0000000000017941 */ /* 0x000fea0003800200 */
.L_x_24753:
[----:B------:R-:W-:Y:S01]  /*15340*/  I2FP.F32.U32 R74, R74 ;  /* 0x0000004a004a7245 */ /* 0x000fe20000201000 */
[----:B------:R-:W-:Y:S01]  /*15350*/  BSSY.RECONVERGENT B1, `(.L_x_24758) ;  /* 0x0000050000017945 */ /* 0x000fe20003800200 */
[----:B------:R-:W-:Y:S02]  /*15360*/  ISETP.NE.AND P6, PT, R92, 0x1, PT ;  /* 0x000000015c00780c */ /* 0x000fe40003fc5270 */
[----:B------:R-:W-:Y:S01]  /*15370*/  MOV R91, R90 ;  /* 0x0000005a005b7202 */ /* 0x000fe20000000f00 */
        /* <DEDUP_REMOVED lines=19> */
.L_x_24760:
        /* <DEDUP_REMOVED lines=14> */
.L_x_24762:
[----:B------:R-:W-:Y:S05]  /*15590*/  BSYNC.RECONVERGENT B2 ;  /* 0x0000000000027941 */ /* 0x000fea0003800200 */
.L_x_24761:
        /* <DEDUP_REMOVED lines=43> */
.L_x_24759:
[----:B------:R-:W-:Y:S05]  /*15850*/  BSYNC.RECONVERGENT B1 ;  /* 0x0000000000017941 */ /* 0x000fea0003800200 */
.L_x_24758:
        /* <DEDUP_REMOVED lines=10> */
.L_x_24722:
[----:B------:R-:W-:Y:S01]  /*15900*/  FADD.FTZ R18, RZ, R44 ;  /* 0x0000002cff127221 */ /* 0x000fe20000010000 */
[----:B------:R-:W0:Y:S01]  /*15910*/  LDC.64 R80, c[0x0][0x3b0] ;  /* 0x0000ec00ff507b82 */ /* 0x000e220000000a00 */
[----:B------:R-:W-:Y:S01]  /*15920*/  SEL R14, RZ, 0x1000000, !P6 ;  /* 0x01000000ff0e7807 */ /* 0x000fe20007000000 */
[----:B------:R-:W1:Y:S01]  /*15930*/  S2R R79, SR_TID.X ;  /* 0x00000000004f7919 */ /* 0x000e620000002100 */
[----:B------:R-:W-:Y:S01]  /*15940*/  FADD.FTZ R15, R18, R45 ;  /* 0x0000002d120f7221 */ /* 0x000fe20000010000 */
[----:B------:R-:W-:Y:S01]  /*15950*/  SEL R78, RZ, 0x10000, !P5 ;  /* 0x00010000ff4e7807 */ /* 0x000fe20006800000 */
[----:B------:R-:W-:Y:S01]  /*15960*/  UMOV UR4, 0xffffffff ;  /* 0xffffffff00047882 */ /* 0x000fe20000000000 */
[----:B------:R-:W-:Y:S01]  /*15970*/  SEL R77, RZ, 0x100, !P4 ;  /* 0x00000100ff4d7807 */ /* 0x000fe20006000000 */
[----:B------:R-:W-:Y:S01]  /*15980*/  FADD.FTZ R18, R15, R46 ;  /* 0x0000002e0f127221 */ /* 0x000fe20000010000 */
[----:B------:R-:W-:Y:S02]  /*15990*/  ISETP.NE.AND P6, PT, R98, RZ, PT ;  /* 0x000000ff6200720c */ /* 0x000fe40003fc5270 */
[----:B------:R-:W-:Y:S01]  /*159a0*/  SEL R19, RZ, 0x1000000, !P2 ;  /* 0x01000000ff137807 */ /* 0x000fe20005000000 */
[----:B------:R-:W-:Y:S01]  /*159b0*/  FADD.FTZ R15, R18, R47 ;  /* 0x0000002f120f7221 */ /* 0x000fe20000010000 */
[----:B------:R-:W-:-:S02]  /*159c0*/  SEL R17, RZ, 0x10000, !P1 ;  /* 0x00010000ff117807 */ /* 0x000fc40004800000 */
[----:B------:R-:W-:Y:S01]  /*159d0*/  SEL R76, RZ, 0x100, !P0 ;  /* 0x00000100ff4c7807 */ /* 0x000fe20004000000 */
[----:B------:R-:W-:Y:S01]  /*159e0*/  FADD.FTZ R18, R15, R40 ;  /* 0x000000280f127221 */ /* 0x000fe20000010000 */
[----:B------:R-:W-:Y:S02]  /*159f0*/  LOP3.LUT R78, R77, R14, R78, 0xfe, !PT ;  /* 0x0000000e4d4e7212 */ /* 0x000fe400078efe4e */
[----:B------:R-:W-:Y:S01]  /*15a00*/  LOP3.LUT R76, R76, R19, R17, 0xfe, !PT ;  /* 0x000000134c4c7212 */ /* 0x000fe200078efe11 */
[----:B------:R-:W-:Y:S01]  /*15a10*/  FADD.FTZ R15, R18, R41 ;  /* 0x00000029120f7221 */ /* 0x000fe20000010000 */
[----:B------:R-:W-:Y:S02]  /*15a20*/  SEL R77, RZ, 0x1, !P6 ;  /* 0x00000001ff4d7807 */ /* 0x000fe40007000000 */
[----:B------:R-:W-:Y:S01]  /*15a30*/  SEL R19, RZ, 0x1, !P3 ;  /* 0x00000001ff137807 */ /* 0x000fe20005800000 */
[----:B------:R-:W-:-:S03]  /*15a40*/  FADD.FTZ R18, R15, R42 ;  /* 0x0000002a0f127221 */ /* 0x000fc60000010000 */
[----:B------:R-:W-:Y:S01]  /*15a50*/  LOP3.LUT R19, R78, R19, RZ, 0xfc, !PT ;  /* 0x000000134e137212 */ /* 0x000fe200078efcff */
[----:B------:R-:W-:-:S04]  /*15a60*/  FADD.FTZ R15, R18, R43 ;  /* 0x0000002b120f7221 */ /* 0x000fc80000010000 */
[----:B------:R-:W-:Y:S01]  /*15a70*/  FADD.FTZ R18, R15, R36 ;  /* 0x000000240f127221 */ /* 0x000fe20000010000 */
[----:B-1----:R-:W-:-:S03]  /*15a80*/  LOP3.LUT P0, RZ, R79, 0x1f, RZ, 0xc0, !PT ;  /* 0x0000001f4fff7812 */ /* 0x002fc6000780c0ff */
        /* <DEDUP_REMOVED lines=18> */
[----:B------:R-:W-:Y:S01]  /*15bb0*/  LOP3.LUT R18, R76, R77, RZ, 0xfc, !PT ;  /* 0x0000004d4c127212 */ /* 0x000fe200078efcff */
[----:B0-----:R-:W-:Y:S01]  /*15bc0*/  IMAD.WIDE.U32 R76, R94, 0x8, R80 ;  /* 0x000000085e4c7825 */ /* 0x001fe200078e0050 */
[----:B------:R0:W-:Y:S03]  /*15bd0*/  STG.E.128 desc[UR8][R14.64], R20 ;  /* 0x000000140e007986 */ /* 0x0001e6000c101d08 */
[----:B------:R-:W-:Y:S01]  /*15be0*/  FADD.FTZ R78, R17, R22 ;  /* 0x00000016114e7221 */ /* 0x000fe20000010000 */
[----:B------:R0:W-:Y:S03]  /*15bf0*/  STG.E.128 desc[UR8][R14.64+0x10], R72 ;  /* 0x000010480e007986 */ /* 0x0001e6000c101d08 */
[----:B------:R-:W-:Y:S01]  /*15c00*/  FADD.FTZ R17, R78, R23 ;  /* 0x000000174e117221 */ /* 0x000fe20000010000 */
[----:B------:R0:W-:Y:S03]  /*15c10*/  STG.E.64 desc[UR8][R76.64], R18 ;  /* 0x000000124c007986 */ /* 0x0001e6000c101b08 */
        /* <DEDUP_REMOVED lines=90> */
.L_x_24776:
[----:B------:R-:W-:Y:S01]  /*161c0*/  FMUL.FTZ R15, R14, R14 ;  /* 0x0000000e0e0f7220 */ /* 0x000fe20000410000 */
[----:B------:R-:W-:Y:S01]  /*161d0*/  ISETP.NE.AND P1, PT, RZ, UR13, PT ;  /* 0x0000000dff007c0c */ /* 0x000fe2000bf25270 */
[----:B-1----:R-:W-:Y:S01]  /*161e0*/  FADD.FTZ R78, R77, R78 ;  /* 0x0000004e4d4e7221 */ /* 0x002fe20000010000 */
[----:B------:R-:W-:Y:S02]  /*161f0*/  HADD2.F32 R79, -RZ, R70.H0_H0 ;  /* 0x20000046ff4f7230 */ /* 0x000fe40000004100 */
[----:B------:R-:W-:Y:S01]  /*16200*/  FSEL R18, R15, RZ, P1 ;  /* 0x000000ff0f127208 */ /* 0x000fe20000800000 */
[----:B------:R-:W-:Y:S01]  /*16210*/  FFMA.FTZ R17, R78, R17, UR14 ;  /* 0x0000000e4e117e23 */ /* 0x000fe20008010011 */
[----:B------:R-:W-:Y:S01]  /*16220*/  FSEL R15, R14, RZ, !P1 ;  /* 0x000000ff0e0f7208 */ /* 0x000fe20004800000 */
[----:B------:R-:W-:Y:S02]  /*16230*/  HADD2.F32 R80, -RZ, R114.H1_H1 ;  /* 0x30000072ff507230 */ /* 0x000fe40000004100 */
[----:B------:R-:W-:-:S02]  /*16240*/  FADD.FTZ R17, R17, R18 ;  /* 0x0000001211117221 */ /* 0x000fc40000010000 */
[C---:B------:R-:W-:Y:S01]  /*16250*/  FADD.FTZ R44, -R15.reuse, R44 ;  /* 0x0000002c0f2c7221 */ /* 0x040fe20000010100 */
[C---:B0-----:R-:W-:Y:S01]  /*16260*/  FADD.FTZ R77, -R15.reuse, R36 ;  /* 0x000000240f4d7221 */ /* 0x041fe20000010100 */
[C---:B------:R-:W-:Y:S01]  /*16270*/  FADD.FTZ R36, -R15.reuse, R31 ;  /* 0x0000001f0f247221 */ /* 0x040fe20000010100 */
[C---:B------:R-:W-:Y:S01]  /*16280*/  FADD.FTZ R92, -R15.reuse, R24 ;  /* 0x000000180f5c7221 */ /* 0x040fe20000010100 */
[----:B------:R-:W0:Y:S01]  /*16290*/  MUFU.RSQ R17, R17 ;  /* 0x0000001100117308 */ /* 0x000e220000001400 */
[C---:B------:R-:W-:Y:S01]  /*162a0*/  FADD.FTZ R31, -R15.reuse, R26 ;  /* 0x0000001a0f1f7221 */ /* 0x040fe20000010100 */
[C---:B------:R-:W-:Y:S01]  /*162b0*/  FADD.FTZ R18, -R15.reuse, R41 ;  /* 0x000000290f127221 */ /* 0x040fe20000010100 */
[----:B------:R-:W-:Y:S02]  /*162c0*/  HADD2.F32 R24, -RZ, R120.H0_H0 ;  /* 0x20000078ff187230 */ /* 0x000fe40000004100 */
[----:B------:R-:W-:Y:S01]  /*162d0*/  FADD.FTZ R45, -R15, R45 ;  /* 0x0000002d0f2d7221 */ /* 0x000fe20000010100 */
[----:B------:R-:W-:-:S02]  /*162e0*/  HADD2.F32 R26, -RZ, R68.H0_H0 ;  /* 0x20000044ff1a7230 */ /* 0x000fc40000004100 */
[C---:B------:R-:W-:Y:S01]  /*162f0*/  FADD.FTZ R46, -R15.reuse, R46 ;  /* 0x0000002e0f2e7221 */ /* 0x040fe20000010100 */
[C---:B------:R-:W-:Y:S01]  /*16300*/  FADD.FTZ R47, -R15.reuse, R47 ;  /* 0x0000002f0f2f7221 */ /* 0x040fe20000010100 */
[C---:B------:R-:W-:Y:S01]  /*16310*/  FADD.FTZ R78, -R15.reuse, R32 ;  /* 0x000000200f4e7221 */ /* 0x040fe20000010100 */
[C---:B------:R-:W-:Y:S01]  /*16320*/  FADD.FTZ R93, -R15.reuse, R20 ;  /* 0x000000140f5d7221 */ /* 0x040fe20000010100 */
[C---:B------:R-:W-:Y:S01]  /*16330*/  FADD.FTZ R19, -R15.reuse, R25 ;  /* 0x000000190f137221 */ /* 0x040fe20000010100 */
[C---:B------:R-:W-:Y:S01]  /*16340*/  FADD.FTZ R20, -R15.reuse, R22 ;  /* 0x000000160f147221 */ /* 0x040fe20000010100 */
[C---:B------:R-:W-:Y:S01]  /*16350*/  FADD.FTZ R32, -R15.reuse, R23 ;  /* 0x000000170f207221 */ /* 0x040fe20000010100 */
[----:B------:R-:W-:Y:S02]  /*16360*/  HADD2.F32 R22, -RZ, R120.H1_H1 ;  /* 0x30000078ff167230 */ /* 0x000fe40000004100 */
[----:B------:R-:W-:Y:S01]  /*16370*/  FADD.FTZ R76, -R15, R40 ;  /* 0x000000280f4c7221 */ /* 0x000fe20000010100 */
[----:B------:R-:W-:-:S02]  /*16380*/  HADD2.F32 R23, -RZ, R119.H0_H0 ;  /* 0x20000077ff177230 */ /* 0x000fc40000004100 */
[----:B------:R-:W-:Y:S01]  /*16390*/  FADD.FTZ R43, -R15, R43 ;  /* 0x0000002b0f2b7221 */ /* 0x000fe20000010100 */
[C---:B0-----:R-:W-:Y:S01]  /*163a0*/  FMUL.FTZ R41, R17.reuse, R44 ;  /* 0x0000002c11297220 */ /* 0x041fe20000410000 */
[--C-:B------:R-:W-:Y:S02]  /*163b0*/  HADD2.F32 R25, -RZ, R69.reuse.H0_H0 ;  /* 0x20000045ff197230 */ /* 0x100fe40000004100 */
[----:B------:R-:W-:Y:S01]  /*163c0*/  FMUL.FTZ R45, R17, R45 ;  /* 0x0000002d112d7220 */ /* 0x000fe20000410000 */
[----:B------:R-:W-:Y:S02]  /*163d0*/  HADD2.F32 R44, -RZ, R69.H1_H1 ;  /* 0x30000045ff2c7230 */ /* 0x000fe40000004100 */
[----:B------:R-:W-:Y:S01]  /*163e0*/  FFMA.FTZ R41, R41, R24, R26 ;  /* 0x0000001829297223 */ /* 0x000fe2000001001a */
[----:B------:R-:W-:Y:S02]  /*163f0*/  HADD2.F32 R24, -RZ, R68.H1_H1 ;  /* 0x30000044ff187230 */ /* 0x000fe40000004100 */
[----:B------:R-:W-:Y:S01]  /*16400*/  FMUL.FTZ R46, R17, R46 ;  /* 0x0000002e112e7220 */ /* 0x000fe20000410000 */
[----:B------:R-:W-:-:S02]  /*16410*/  HADD2.F32 R26, -RZ, R119.H1_H1 ;  /* 0x30000077ff1a7230 */ /* 0x000fc40000004100 */
[----:B------:R-:W-:Y:S01]  /*16420*/  FMUL.FTZ R47, R17, R47 ;  /* 0x0000002f112f7220 */ /* 0x000fe20000410000 */
[C---:B------:R-:W-:Y:S01]  /*16430*/  FADD.FTZ R40, -R15.reuse, R39 ;  /* 0x000000270f287221 */ /* 0x040fe20000010100 */
[----:B------:R-:W-:Y:S01]  /*16440*/  FADD.FTZ R39, -R15, R27 ;  /* 0x0000001b0f277221 */ /* 0x000fe20000010100 */
[--C-:B------:R-:W-:Y:S02]  /*16450*/  HADD2.F32 R27, -RZ, R118.reuse.H0_H0 ;  /* 0x20000076ff1b7230 */ /* 0x100fe40000004100 */
[----:B------:R-:W-:Y:S01]  /*16460*/  FFMA.FTZ R81, R45, R22, R24 ;  /* 0x000000162d517223 */ /* 0x000fe20000010018 */
[----:B------:R-:W-:Y:S01]  /*16470*/  FFMA.FTZ R82, R46, R23, R25 ;  /* 0x000000172e527223 */ /* 0x000fe20000010019 */
[----:B------:R-:W-:Y:S01]  /*16480*/  FFMA.FTZ R83, R47, R26, R44 ;  /* 0x0000001a2f537223 */ /* 0x000fe2000001002c */
[C---:B------:R-:W-:Y:S01]  /*16490*/  FMUL.FTZ R76, R17.reuse, R76 ;  /* 0x0000004c114c7220 */ /* 0x040fe20000410000 */
[----:B------:R-:W-:Y:S02]  /*164a0*/  HADD2.F32 R23, -RZ, R118.H1_H1 ;  /* 0x30000076ff177230 */ /* 0x000fe40000004100 */
[----:B------:R-:W-:Y:S01]  /*164b0*/  FMUL.FTZ R18, R17, R18 ;  /* 0x0000001211127220 */ /* 0x000fe20000410000 */
[----:B------:R-:W-:-:S02]  /*164c0*/  HADD2.F32 R25, -RZ, R70.H1_H1 ;  /* 0x30000046ff197230 */ /* 0x000fc40000004100 */
[----:B------:R-:W-:Y:S01]  /*164d0*/  FMUL.FTZ R43, R17, R43 ;  /* 0x0000002b112b7220 */ /* 0x000fe20000410000 */
[----:B------:R-:W-:Y:S02]  /*164e0*/  HADD2.F32 R24, -RZ, R117.H1_H1 ;  /* 0x30000075ff187230 */ /* 0x000fe40000004100 */
[C---:B------:R-:W-:Y:S01]  /*164f0*/  FADD.FTZ R42, -R15.reuse, R42 ;  /* 0x0000002a0f2a7221 */ /* 0x040fe20000010100 */
[----:B------:R-:W-:Y:S02]  /*16500*/  HADD2.F32 R26, -RZ, R71.H1_H1 ;  /* 0x30000047ff1a7230 */ /* 0x000fe40000004100 */
[C---:B------:R-:W-:Y:S01]  /*16510*/  FADD.FTZ R37, -R15.reuse, R37 ;  /* 0x000000250f257221 */ /* 0x040fe20000010100 */
[----:B------:R-:W-:Y:S01]  /*16520*/  FFMA.FTZ R22, R76, R27, R79 ;  /* 0x0000001b4c167223 */ /* 0x000fe2000001004f */
[----:B------:R-:W-:Y:S01]  /*16530*/  FADD.FTZ R38, -R15, R38 ;  /* 0x000000260f267221 */ /* 0x000fe20000010100 */
[----:B------:R-:W-:Y:S02]  /*16540*/  HADD2.F32 R27, -RZ, R117.H0_H0 ;  /* 0x20000075ff1b7230 */ /* 0x000fe40000004100 */
[----:B------:R-:W-:Y:S01]  /*16550*/  FFMA.FTZ R84, R18, R23, R25 ;  /* 0x0000001712547223 */ /* 0x000fe20000010019 */
[----:B------:R-:W-:-:S02]  /*16560*/  HADD2.F32 R45, -RZ, R71.H0_H0 ;  /* 0x20000047ff2d7230 */ /* 0x000fc40000004100 */
[----:B------:R-:W-:Y:S01]  /*16570*/  FFMA.FTZ R91, R43, R24, R26 ;  /* 0x000000182b5b7223 */ /* 0x000fe2000001001a */
[C---:B------:R-:W-:Y:S01]  /*16580*/  FMUL.FTZ R42, R17.reuse, R42 ;  /* 0x0000002a112a7220 */ /* 0x040fe20000410000 */
[----:B------:R-:W-:Y:S02]  /*16590*/  HADD2.F32 R18, -RZ, R116.H1_H1 ;  /* 0x30000074ff127230 */ /* 0x000fe40000004100 */
[----:B------:R-:W-:Y:S01]  /*165a0*/  FMUL.FTZ R37, R17, R37 ;  /* 0x0000002511257220 */ /* 0x000fe20000410000 */
[----:B------:R-:W-:Y:S02]  /*165b0*/  HADD2.F32 R26, -RZ, R64.H1_H1 ;  /* 0x30000040ff1a7230 */ /* 0x000fe40000004100 */
[----:B------:R-:W-:Y:S01]  /*165c0*/  FADD.FTZ R33, -R15, R33 ;  /* 0x000000210f217221 */ /* 0x000fe20000010100 */
[C---:B------:R-:W-:Y:S01]  /*165d0*/  FMUL.FTZ R25, R17.reuse, R38 ;  /* 0x0000002611197220 */ /* 0x040fe20000410000 */
[----:B------:R-:W-:Y:S01]  /*165e0*/  FFMA.FTZ R23, R42, R27, R45 ;  /* 0x0000001b2a177223 */ /* 0x000fe2000001002d */
[----:B------:R-:W-:Y:S01]  /*165f0*/  FMUL.FTZ R38, R17, R78 ;  /* 0x0000004e11267220 */ /* 0x000fe20000410000 */
[----:B------:R-:W-:-:S02]  /*16600*/  HADD2.F32 R44, -RZ, R116.H0_H0 ;  /* 0x20000074ff2c7230 */ /* 0x000fc40000004100 */
[----:B------:R-:W-:Y:S01]  /*16610*/  FFMA.FTZ R78, R37, R18, R26 ;  /* 0x00000012254e7223 */ /* 0x000fe2000001001a */
[----:B------:R-:W-:Y:S02]  /*16620*/  HADD2.F32 R46, -RZ, R64.H0_H0 ;  /* 0x20000040ff2e7230 */ /* 0x000fe40000004100 */
[C---:B------:R-:W-:Y:S01]  /*16630*/  FMUL.FTZ R77, R17.reuse, R77 ;  /* 0x0000004d114d7220 */ /* 0x040fe20000410000 */
[----:B------:R-:W-:Y:S02]  /*16640*/  HADD2.F32 R79, -RZ, R115.H1_H1 ;  /* 0x30000073ff4f7230 */ /* 0x000fe40000004100 */
[----:B------:R-:W-:Y:S01]  /*16650*/  FMUL.FTZ R40, R17, R40 ;  /* 0x0000002811287220 */ /* 0x000fe20000410000 */
[----:B------:R-:W-:Y:S02]  /*16660*/  HADD2.F32 R27, -RZ, R65.H1_H1 ;  /* 0x30000041ff1b7230 */ /* 0x000fe40000004100 */
[----:B------:R-:W-:Y:S01]  /*16670*/  FADD.FTZ R34, -R15, R34 ;  /* 0x000000220f227221 */ /* 0x000fe20000010100 */
[----:B------:R-:W-:-:S02]  /*16680*/  HADD2.F32 R18, -RZ, R66.H1_H1 ;  /* 0x30000042ff127230 */ /* 0x000fc40000004100 */
[----:B------:R-:W-:Y:S01]  /*16690*/  FMUL.FTZ R33, R17, R33 ;  /* 0x0000002111217220 */ /* 0x000fe20000410000 */
[----:B------:R-:W-:Y:S01]  /*166a0*/  FADD.FTZ R29, -R15, R29 ;  /* 0x0000001d0f1d7221 */ /* 0x000fe20000010100 */
[----:B------:R-:W-:Y:S01]  /*166b0*/  FFMA.FTZ R24, R77, R44, R46 ;  /* 0x0000002c4d187223 */ /* 0x000fe2000001002e */
[----:B------:R-:W-:Y:S02]  /*166c0*/  HADD2.F32 R43, -RZ, R114.H0_H0 ;  /* 0x20000072ff2b7230 */ /* 0x000fe40000004100 */
[----:B------:R-:W-:Y:S01]  /*166d0*/  FFMA.FTZ R79, R40, R79, R27 ;  /* 0x0000004f284f7223 */ /* 0x000fe2000001001b */
[----:B------:R-:W-:Y:S02]  /*166e0*/  HADD2.F32 R45, -RZ, R66.H0_H0 ;  /* 0x20000042ff2d7230 */ /* 0x000fe40000004100 */
[----:B------:R-:W-:Y:S01]  /*166f0*/  FMUL.FTZ R27, R17, R34 ;  /* 0x00000022111b7220 */ /* 0x000fe20000410000 */
[----:B------:R-:W-:Y:S02]  /*16700*/  HADD2.F32 R42, -RZ, R115.H0_H0 ;  /* 0x20000073ff2a7230 */ /* 0x000fe40000004100 */
[----:B------:R-:W-:Y:S01]  /*16710*/  FFMA.FTZ R80, R33, R80, R18 ;  /* 0x0000005021507223 */ /* 0x000fe20000010012 */
[----:B------:R-:W-:-:S02]  /*16720*/  HADD2.F32 R44, -RZ, R65.H0_H0 ;  /* 0x20000041ff2c7230 */ /* 0x000fc40000004100 */
[----:B------:R-:W-:Y:S01]  /*16730*/  FMUL.FTZ R29, R17, R29 ;  /* 0x0000001d111d7220 */ /* 0x000fe20000410000 */
[----:B------:R-:W-:Y:S02]  /*16740*/  HADD2.F32 R34, -RZ, R112.H1_H1 ;  /* 0x30000070ff227230 */ /* 0x000fe40000004100 */
[C---:B------:R-:W-:Y:S01]  /*16750*/  FADD.FTZ R35, -R15.reuse, R35 ;  /* 0x000000230f237221 */ /* 0x040fe20000010100 */
[----:B------:R-:W-:Y:S02]  /*16760*/  HADD2.F32 R18, -RZ, R60.H1_H1 ;  /* 0x3000003cff127230 */ /* 0x000fe40000004100 */
[----:B------:R-:W-:Y:S01]  /*16770*/  FADD.FTZ R28, -R15, R28 ;  /* 0x0000001c0f1c7221 */ /* 0x000fe20000010100 */
        /* <DEDUP_REMOVED lines=11> */
[----:B------:R-:W-:Y:S01]  /*16830*/  FADD.FTZ R30, -R15, R30 ;  /* 0x0000001e0f1e7221 */ /* 0x000fe20000010100 */
[----:B------:R-:W-:-:S02]  /*16840*/  HADD2.F32 R43, -RZ, R60.H0_H0 ;  /* 0x2000003cff2b7230 */ /* 0x000fc40000004100 */
[----:B------:R-:W-:Y:S01]  /*16850*/  FFMA.FTZ R27, R27, R38, R40 ;  /* 0x000000261b1b7223 */ /* 0x000fe20000010028 */
        /* <DEDUP_REMOVED lines=8> */
[----:B------:R-:W-:Y:S01]  /*168e0*/  HADD2.F32 R37, -RZ, R111.H1_H1 ;  /* 0x3000006fff257230 */ /* 0x000fe20000004100 */
[----:B------:R-:W0:Y:S01]  /*168f0*/  @!P0 LDC.64 R18, c[0x0][0x3c0] ;  /* 0x0000f000ff128b82 */ /* 0x000e220000000a00 */
[----:B------:R-:W-:Y:S02]  /*16900*/  HADD2.F32 R43, -RZ, R61.H1_H1 ;  /* 0x3000003dff2b7230 */ /* 0x000fe40000004100 */
[C---:B------:R-:W-:Y:S01]  /*16910*/  FMUL.FTZ R36, R17.reuse, R36 ;  /* 0x0000002411247220 */ /* 0x040fe20000410000 */
[----:B------:R-:W-:Y:S02]  /*16920*/  HADD2.F32 R45, -RZ, R110.H0_H0 ;  /* 0x2000006eff2d7230 */ /* 0x000fe40000004100 */
[----:B------:R-:W-:Y:S01]  /*16930*/  FMUL.FTZ R92, R17, R92 ;  /* 0x0000005c115c7220 */ /* 0x000fe20000410000 */
[----:B------:R-:W-:Y:S02]  /*16940*/  HADD2.F32 R47, -RZ, R62.H0_H0 ;  /* 0x2000003eff2f7230 */ /* 0x000fe40000004100 */
[----:B------:R-:W-:Y:S01]  /*16950*/  FFMA.FTZ R29, R30, R33, R35 ;  /* 0x000000211e1d7223 */ /* 0x000fe20000010023 */
[----:B------:R-:W-:Y:S01]  /*16960*/  FFMA.FTZ R35, R36, R37, R43 ;  /* 0x0000002524237223 */ /* 0x000fe2000001002b */
[----:B------:R-:W-:-:S02]  /*16970*/  HADD2.F32 R36, -RZ, R109.H0_H0 ;  /* 0x2000006dff247230 */ /* 0x000fc40000004100 */
[C---:B------:R-:W-:Y:S01]  /*16980*/  FMUL.FTZ R31, R17.reuse, R31 ;  /* 0x0000001f111f7220 */ /* 0x040fe20000410000 */
[----:B------:R-:W-:Y:S01]  /*16990*/  FFMA.FTZ R30, R92, R45, R47 ;  /* 0x0000002d5c1e7223 */ /* 0x000fe2000001002f */
[----:B------:R-:W-:Y:S02]  /*169a0*/  HADD2.F32 R38, -RZ, R63.H0_H0 ;  /* 0x2000003fff267230 */ /* 0x000fe40000004100 */
[C---:B------:R-:W-:Y:S01]  /*169b0*/  FMUL.FTZ R39, R17.reuse, R39 ;  /* 0x0000002711277220 */ /* 0x040fe20000410000 */
[----:B------:R-:W-:Y:S02]  /*169c0*/  HADD2.F32 R42, -RZ, R109.H1_H1 ;  /* 0x3000006dff2a7230 */ /* 0x000fe40000004100 */
[----:B------:R-:W-:Y:S01]  /*169d0*/  FMUL.FTZ R93, R17, R93 ;  /* 0x0000005d115d7220 */ /* 0x000fe20000410000 */
[----:B------:R-:W-:Y:S02]  /*169e0*/  HADD2.F32 R44, -RZ, R63.H1_H1 ;  /* 0x3000003fff2c7230 */ /* 0x000fe40000004100 */
[----:B------:R-:W-:Y:S01]  /*169f0*/  FADD.FTZ R21, -R15, R21 ;  /* 0x000000150f157221 */ /* 0x000fe20000010100 */
[----:B------:R-:W-:-:S02]  /*16a00*/  HADD2.F32 R46, -RZ, R108.H0_H0 ;  /* 0x2000006cff2e7230 */ /* 0x000fc40000004100 */
[----:B------:R-:W-:Y:S01]  /*16a10*/  FMUL.FTZ R20, R17, R20 ;  /* 0x0000001411147220 */ /* 0x000fe20000410000 */
[----:B------:R-:W-:Y:S02]  /*16a20*/  HADD2.F32 R92, -RZ, R56.H0_H0 ;  /* 0x20000038ff5c7230 */ /* 0x000fe40000004100 */
[----:B------:R-:W-:Y:S01]  /*16a30*/  FFMA.FTZ R31, R31, R36, R38 ;  /* 0x000000241f1f7223 */ /* 0x000fe20000010026 */
[----:B------:R-:W-:Y:S02]  /*16a40*/  HADD2.F32 R33, -RZ, R107.H0_H0 ;  /* 0x2000006bff217230 */ /* 0x000fe40000004100 */
[----:B------:R-:W-:Y:S01]  /*16a50*/  FFMA.FTZ R77, R39, R42, R44 ;  /* 0x0000002a274d7223 */ /* 0x000fe2000001002c */
        /* <DEDUP_REMOVED lines=9> */
[C---:B------:R-:W-:Y:S01]  /*16af0*/  FADD.FTZ R72, -R15.reuse, R72 ;  /* 0x000000480f487221 */ /* 0x040fe20000010100 */
[----:B------:R-:W-:Y:S01]  /*16b00*/  FADD.FTZ R20, -R15, R73 ;  /* 0x000000490f147221 */ /* 0x000fe20000010100 */
[----:B------:R-:W-:Y:S01]  /*16b10*/  FFMA.FTZ R32, R21, R36, R38 ;  /* 0x0000002415207223 */ /* 0x000fe20000010026 */
[----:B------:R-:W-:-:S02]  /*16b20*/  HADD2.F32 R21, -RZ, R106.H0_H0 ;  /* 0x2000006aff157230 */ /* 0x000fc40000004100 */
[----:B------:R-:W-:Y:S01]  /*16b30*/  FFMA.FTZ R45, R45, R42, R46 ;  /* 0x0000002a2d2d7223 */ /* 0x000fe2000001002e */
[----:B------:R-:W-:Y:S02]  /*16b40*/  HADD2.F32 R37, -RZ, R58.H0_H0 ;  /* 0x2000003aff257230 */ /* 0x000fe40000004100 */
[C---:B------:R-:W-:Y:S01]  /*16b50*/  FMUL.FTZ R46, R17.reuse, R72 ;  /* 0x00000048112e7220 */ /* 0x040fe20000410000 */
[----:B------:R-:W-:Y:S02]  /*16b60*/  HADD2.F32 R47, -RZ, R106.H1_H1 ;  /* 0x3000006aff2f7230 */ /* 0x000fe40000004100 */
[----:B------:R-:W-:Y:S01]  /*16b70*/  FMUL.FTZ R20, R17, R20 ;  /* 0x0000001411147220 */ /* 0x000fe20000410000 */
[----:B------:R-:W-:Y:S02]  /*16b80*/  HADD2.F32 R39, -RZ, R58.H1_H1 ;  /* 0x3000003aff277230 */ /* 0x000fe40000004100 */
[----:B------:R-:W-:Y:S01]  /*16b90*/  FFMA.FTZ R46, R46, R21, R37 ;  /* 0x000000152e2e7223 */ /* 0x000fe20000010025 */
[----:B------:R-:W1:Y:S01]  /*16ba0*/  LDC.64 R42, c[0x0][0x428] ;  /* 0x00010a00ff2a7b82 */ /* 0x000e620000000a00 */
[----:B------:R-:W-:Y:S01]  /*16bb0*/  F2FP.F16.F32.PACK_AB R27, R40, R27 ;  /* 0x0000001b281b723e */ /* 0x000fe200000000ff */
[----:B------:R-:W-:Y:S01]  /*16bc0*/  FADD.FTZ R74, -R15, R74 ;  /* 0x0000004a0f4a7221 */ /* 0x000fe20000010100 */
[----:B------:R-:W-:Y:S01]  /*16bd0*/  FFMA.FTZ R47, R20, R47, R39 ;  /* 0x0000002f142f7223 */ /* 0x000fe20000010027 */
[----:B0-----:R-:W-:-:S04]  /*16be0*/  @!P0 IMAD.WIDE R20, R0, 0x4, R18 ;  /* 0x0000000400148825 */ /* 0x001fc800078e0212 */
[----:B------:R-:W-:Y:S01]  /*16bf0*/  FADD.FTZ R36, -R15, R75 ;  /* 0x0000004b0f247221 */ /* 0x000fe20000010100 */
[----:B------:R-:W-:Y:S01]  /*16c00*/  FMUL.FTZ R72, R17, R74 ;  /* 0x0000004a11487220 */ /* 0x000fe20000410000 */
[----:B------:R-:W-:Y:S01]  /*16c10*/  F2FP.F16.F32.PACK_AB R23, R91, R23 ;  /* 0x000000175b17723e */ /* 0x000fe200000000ff */
[----:B------:R-:W0:Y:S01]  /*16c20*/  @!P0 LDC.64 R18, c[0x0][0x3c8] ;  /* 0x0000f200ff128b82 */ /* 0x000e220000000a00 */
[----:B------:R2:W-:Y:S01]  /*16c30*/  @!P0 STG.E desc[UR8][R20.64], R14 ;  /* 0x0000000e14008986 */ /* 0x0005e2000c101908 */
[----:B------:R-:W-:Y:S02]  /*16c40*/  HADD2.F32 R15, -RZ, R105.H0_H0 ;  /* 0x20000069ff0f7230 */ /* 0x000fe40000004100 */
[----:B------:R-:W-:Y:S01]  /*16c50*/  FMUL.FTZ R36, R17, R36 ;  /* 0x0000002411247220 */ /* 0x000fe20000410000 */
[----:B------:R-:W-:Y:S01]  /*16c60*/  HADD2.F32 R37, -RZ, R59.H0_H0 ;  /* 0x2000003bff257230 */ /* 0x000fe20000004100 */
[----:B------:R-:W-:Y:S01]  /*16c70*/  F2FP.F16.F32.PACK_AB R22, R84, R22 ;  /* 0x000000165416723e */ /* 0x000fe200000000ff */
[----:B------:R-:W-:Y:S01]  /*16c80*/  HADD2.F32 R73, -RZ, R105.H1_H1 ;  /* 0x30000069ff497230 */ /* 0x000fe20000004100 */
[----:B------:R-:W-:Y:S01]  /*16c90*/  F2FP.F16.F32.PACK_AB R26, R80, R26 ;  /* 0x0000001a501a723e */ /* 0x000fe200000000ff */
[----:B------:R-:W-:-:S02]  /*16ca0*/  HADD2.F32 R39, -RZ, R59.H1_H1 ;  /* 0x3000003bff277230 */ /* 0x000fc40000004100 */
[----:B------:R-:W-:Y:S01]  /*16cb0*/  FFMA.FTZ R72, R72, R15, R37 ;  /* 0x0000000f48487223 */ /* 0x000fe20000010025 */
[----:B------:R-:W-:Y:S02]  /*16cc0*/  F2FP.F16.F32.PACK_AB R25, R79, R25 ;  /* 0x000000194f19723e */ /* 0x000fe400000000ff */
[----:B------:R-:W-:Y:S01]  /*16cd0*/  F2FP.F16.F32.PACK_AB R24, R78, R24 ;  /* 0x000000184e18723e */ /* 0x000fe200000000ff */
[----:B------:R-:W-:Y:S01]  /*16ce0*/  FFMA.FTZ R73, R36, R73, R39 ;  /* 0x0000004924497223 */ /* 0x000fe20000010027 */
[----:B--2---:R-:W-:Y:S02]  /*16cf0*/  F2FP.F16.F32.PACK_AB R20, R81, R41 ;  /* 0x000000295114723e */ /* 0x004fe400000000ff */
[----:B------:R-:W2:Y:S01]  /*16d00*/  LDC.64 R40, c[0x0][0x380] ;  /* 0x0000e000ff287b82 */ /* 0x000ea20000000a00 */
[--C-:B-1----:R-:W-:Y:S01]  /*16d10*/  IMAD.WIDE.U32 R14, R13, 0x10, R42.reuse ;  /* 0x000000100d0e7825 */ /* 0x102fe200078e002a */
[----:B------:R-:W-:Y:S02]  /*16d20*/  F2FP.F16.F32.PACK_AB R21, R83, R82 ;  /* 0x000000525315723e */ /* 0x000fe400000000ff */
[----:B------:R-:W-:Y:S01]  /*16d30*/  F2FP.F16.F32.PACK_AB R31, R77, R31 ;  /* 0x0000001f4d1f723e */ /* 0x000fe200000000ff */
[----:B------:R-:W-:Y:S01]  /*16d40*/  IMAD.WIDE.U32 R36, R85, 0x10, R42 ;  /* 0x0000001055247825 */ /* 0x000fe200078e002a */
[----:B------:R-:W-:-:S02]  /*16d50*/  F2FP.F16.F32.PACK_AB R30, R76, R30 ;  /* 0x0000001e4c1e723e */ /* 0x000fc400000000ff */
        /* <DEDUP_REMOVED lines=10> */
[----:B------:R0:W-:Y:S04]  /*16e00*/  STG.E.128 desc[UR8][R14.64], R20 ;  /* 0x000000140e007986 */ /* 0x0001e8000c101d08 */
[----:B------:R0:W-:Y:S01]  /*16e10*/  STG.E.128 desc[UR8][R36.64], R24 ;  /* 0x0000001824007986 */ /* 0x0001e2000c101d08 */
[----:B--2---:R-:W-:-:S03]  /*16e20*/  IMAD R0, R40, 0x4, R0 ;  /* 0x0000000428007824 */ /* 0x004fc600078e0200 */
[----:B------:R0:W-:Y:S02]  /*16e30*/  STG.E.128 desc[UR8][R38.64], R28 ;  /* 0x0000001c26007986 */ /* 0x0001e4000c101d08 */
[----:B------:R-:W-:Y:S02]  /*16e40*/  ISETP.GE.AND P0, PT, R0, R41, PT ;  /* 0x000000290000720c */ /* 0x000fe40003f06270 */
[----:B------:R0:W-:Y:S11]  /*16e50*/  STG.E.128 desc[UR8][R42.64], R32 ;  /* 0x000000202a007986 */ /* 0x0001f6000c101d08 */
[----:B------:R-:W-:Y:S05]  /*16e60*/  @!P0 BRA `(.L_x_24764) ;  /* 0xfffffe9c00888947 */ /* 0x000fea000383ffff */
[----:B------:R-:W-:Y:S05]  /*16e70*/  BSYNC B0 ;  /* 0x0000000000007941 */ /* 0x000fea0003800000 */
.L_x_24435:
[----:B------:R-:W-:Y:S05]  /*16e80*/  EXIT ;  /* 0x000000000000794d */ /* 0x000fea0003800000 */
.L_x_24763:
        /* <DEDUP_REMOVED lines=8> */
.L_x_24766:
[----:B------:R-:W-:Y:S05]  /*16f10*/  BSYNC B1 ;  /* 0x0000000000017941 */ /* 0x000fea0003800000 */
.L_x_24765:
        /* <DEDUP_REMOVED lines=10> */
.L_x_24767:
[----:B------:R-:W-:Y:S02]  /*16fc0*/  IMAD.MOV.U32 R81, RZ, RZ, 0x4 ;  /* 0x00000004ff517424 */ /* 0x000fe400078e00ff */
[----:B------:R-:W-:-:S04]  /*16fd0*/  IMAD.MOV.U32 R15, RZ, RZ, R80 ;  /* 0x000000ffff0f7224 */ /* 0x000fc800078e0050 */
[----:B------:R-:W-:-:S05]  /*16fe0*/  FADD.FTZ R19, R18, R15 ;  /* 0x0000000f12137221 */ /* 0x000fca0000010000 */
[----:B------:R-:W-:-:S07]  /*16ff0*/  MOV R82, R19 ;  /* 0x0000001300527202 */ /* 0x000fce0000000f00 */
[----:B------:R-:W-:Y:S05]  /*17000*/  WARPSYNC.COLLECTIVE R79, `(.L_x_24768) ;  /* 0x000000004f087348 */ /* 0x000fea0003c00000 */
[----:B------:R0:W1:Y:S02]  /*17010*/  SHFL.BFLY P1, R80, R82, R81, R84 ;  /* 0x0c00005152507389 */ /* 0x0000640000020054 */
[----:B01----:R-:W-:Y:S05]  /*17020*/  ENDCOLLECTIVE ;  /* 0x000000000000791b */ /* 0x003fea0003800000 */
.L_x_24768:
[----:B------:R-:W-:Y:S01]  /*17030*/  HFMA2 R81, -RZ, RZ, 0, 4.76837158203125e-07 ;  /* 0x00000008ff517431 */ /* 0x000fe200000001ff */
[----:B------:R-:W-:-:S05]  /*17040*/  MOV R14, R80 ;  /* 0x00000050000e7202 */ /* 0x000fca0000000f00 */
[----:B------:R-:W-:-:S04]  /*17050*/  FADD.FTZ R76, R19, R14 ;  /* 0x0000000e134c7221 */ /* 0x000fc80000010000 */
[----:B------:R-:W-:-:S07]  /*17060*/  IMAD.MOV.U32 R82, RZ, RZ, R76 ;  /* 0x000000ffff527224 */ /* 0x000fce00078e004c */
[----:B------:R-:W-:Y:S05]  /*17070*/  WARPSYNC.COLLECTIVE R79, `(.L_x_24769) ;  /* 0x000000004f087348 */ /* 0x000fea0003c00000 */
[----:B------:R0:W1:Y:S02]  /*17080*/  SHFL.BFLY P1, R80, R82, R81, R84 ;  /* 0x0c00005152507389 */ /* 0x0000640000020054 */
[----:B01----:R-:W-:Y:S05]  /*17090*/  ENDCOLLECTIVE ;  /* 0x000000000000791b */ /* 0x003fea0003800000 */
.L_x_24769:
[----:B------:R-:W-:Y:S02]  /*170a0*/  IMAD.MOV.U32 R81, RZ, RZ, 0x10 ;  /* 0x00000010ff517424 */ /* 0x000fe400078e00ff */
[----:B------:R-:W-:-:S04]  /*170b0*/  IMAD.MOV.U32 R15, RZ, RZ, R80 ;  /* 0x000000ffff0f7224 */ /* 0x000fc800078e0050 */
[----:B------:R-:W-:-:S05]  /*170c0*/  FADD.FTZ R77, R76, R15 ;  /* 0x0000000f4c4d7221 */ /* 0x000fca0000010000 */
[----:B------:R-:W-:-:S07]  /*170d0*/  MOV R82, R77 ;  /* 0x0000004d00527202 */ /* 0x000fce0000000f00 */
[----:B------:R-:W-:Y:S05]  /*170e0*/  WARPSYNC.COLLECTIVE R79, `(.L_x_24770) ;  /* 0x000000004f087348 */ /* 0x000fea0003c00000 */
[----:B------:R0:W1:Y:S02]  /*170f0*/  SHFL.BFLY P1, R80, R82, R81, R84 ;  /* 0x0c00005152507389 */ /* 0x0000640000020054 */
[----:B01----:R-:W-:Y:S05]  /*17100*/  ENDCOLLECTIVE ;  /* 0x000000000000791b */ /* 0x003fea0003800000 */
.L_x_24770:
        /* <DEDUP_REMOVED lines=72> */
.L_x_24771:
[----:B------:R-:W-:Y:S02]  /*17590*/  IMAD.MOV.U32 R81, RZ, RZ, 0x2 ;  /* 0x00000002ff517424 */ /* 0x000fe400078e00ff */
[----:B------:R-:W-:-:S04]  /*175a0*/  IMAD.MOV.U32 R18, RZ, RZ, R80 ;  /* 0x000000ffff127224 */ /* 0x000fc800078e0050 */
[----:B------:R-:W-:-:S05]  /*175b0*/  FADD.FTZ R18, R15, R18 ;  /* 0x000000120f127221 */ /* 0x000fca0000010000 */
[----:B------:R-:W-:-:S07]  /*175c0*/  MOV R82, R18 ;  /* 0x0000001200527202 */ /* 0x000fce0000000f00 */
[----:B------:R-:W-:Y:S05]  /*175d0*/  WARPSYNC.COLLECTIVE R79, `(.L_x_24772) ;  /* 0x000000004f087348 */ /* 0x000fea0003c00000 */
[----:B------:R0:W1:Y:S02]  /*175e0*/  SHFL.BFLY P1, R80, R82, R81, R84 ;  /* 0x0c00005152507389 */ /* 0x0000640000020054 */
[----:B01----:R-:W-:Y:S05]  /*175f0*/  ENDCOLLECTIVE ;  /* 0x000000000000791b */ /* 0x003fea0003800000 */
.L_x_24772:
[----:B------:R-:W-:Y:S01]  /*17600*/  HFMA2 R81, -RZ, RZ, 0, 2.384185791015625e-07 ;  /* 0x00000004ff517431 */ /* 0x000fe200000001ff */
[----:B------:R-:W-:-:S05]  /*17610*/  MOV R19, R80 ;  /* 0x0000005000137202 */ /* 0x000fca0000000f00 */
[----:B------:R-:W-:-:S04]  /*17620*/  FADD.FTZ R19, R18, R19 ;  /* 0x0000001312137221 */ /* 0x000fc80000010000 */
[----:B------:R-:W-:-:S07]  /*17630*/  IMAD.MOV.U32 R82, RZ, RZ, R19 ;  /* 0x000000ffff527224 */ /* 0x000fce00078e0013 */
[----:B------:R-:W-:Y:S05]  /*17640*/  WARPSYNC.COLLECTIVE R79, `(.L_x_24773) ;  /* 0x000000004f087348 */ /* 0x000fea0003c00000 */
[----:B------:R0:W1:Y:S02]  /*17650*/  SHFL.BFLY P1, R80, R82, R81, R84 ;  /* 0x0c00005152507389 */ /* 0x0000640000020054 */
[----:B01----:R-:W-:Y:S05]  /*17660*/  ENDCOLLECTIVE ;  /* 0x000000000000791b */ /* 0x003fea0003800000 */
.L_x_24773:
[----:B------:R-:W-:Y:S02]  /*17670*/  IMAD.MOV.U32 R81, RZ, RZ, 0x8 ;  /* 0x00000008ff517424 */ /* 0x000fe400078e00ff */
[----:B------:R-:W-:-:S04]  /*17680*/  IMAD.MOV.U32 R76, RZ, RZ, R80 ;  /* 0x000000ffff4c7224 */ /* 0x000fc800078e0050 */
[----:B------:R-:W-:-:S05]  /*17690*/  FADD.FTZ R76, R19, R76 ;  /* 0x0000004c134c7221 */ /* 0x000fca0000010000 */
[----:B------:R-:W-:-:S07]  /*176a0*/  MOV R82, R76 ;  /* 0x0000004c00527202 */ /* 0x000fce0000000f00 */
[----:B------:R-:W-:Y:S05]  /*176b0*/  WARPSYNC.COLLECTIVE R79, `(.L_x_24774) ;  /* 0x000000004f087348 */ /* 0x000fea0003c00000 */
[----:B------:R0:W1:Y:S02]  /*176c0*/  SHFL.BFLY P1, R80, R82, R81, R84 ;  /* 0x0c00005152507389 */ /* 0x0000640000020054 */
[----:B01----:R-:W-:Y:S05]  /*176d0*/  ENDCOLLECTIVE ;  /* 0x000000000000791b */ /* 0x003fea0003800000 */
.L_x_24774:
[----:B------:R-:W-:Y:S01]  /*176e0*/  HFMA2 R81, -RZ, RZ, 0, 9.5367431640625e-07 ;  /* 0x00000010ff517431 */ /* 0x000fe200000001ff */
[----:B------:R-:W-:-:S05]  /*176f0*/  MOV R77, R80 ;  /* 0x00000050004d7202 */ /* 0x000fca0000000f00 */
[----:B------:R-:W-:-:S04]  /*17700*/  FADD.FTZ R77, R76, R77 ;  /* 0x0000004d4c4d7221 */ /* 0x000fc80000010000 */
[----:B------:R-:W-:-:S07]  /*17710*/  IMAD.MOV.U32 R82, RZ, RZ, R77 ;  /* 0x000000ffff527224 */ /* 0x000fce00078e004d */
[----:B------:R-:W-:Y:S05]  /*17720*/  WARPSYNC.COLLECTIVE R79, `(.L_x_24775) ;  /* 0x000000004f087348 */ /* 0x000fea0003c00000 */
[----:B------:R0:W1:Y:S02]  /*17730*/  SHFL.BFLY P1, R80, R82, R81, R84 ;  /* 0x0c00005152507389 */ /* 0x0000640000020054 */
[----:B01----:R-:W-:Y:S05]  /*17740*/  ENDCOLLECTIVE ;  /* 0x000000000000791b */ /* 0x003fea0003800000 */
.L_x_24775:
[----:B------:R-:W-:Y:S01]  /*17750*/  IMAD.MOV.U32 R78, RZ, RZ, R80 ;  /* 0x000000ffff4e7224 */ /* 0x000fe200078e0050 */
[----:B------:R-:W-:Y:S06]  /*17760*/  BRA `(.L_x_24776) ;  /* 0xffffffe800947947 */ /* 0x000fec000383ffff */
.L_x_24777:
        /* <DEDUP_REMOVED lines=9> */
.L_x_37337:


//--------------------- .text._ZN10layer_norm13ln_fwd_kernelINS_13Kernel_traitsI6__halfS2_fS2_fjLj1024ELj1ELj4ELj1ELj16ENS_18Kernel_traits_baseILj1024ES2_S2_fS2_fjLj128EEEEELb1ELb1ELb1ELb0EEEvNS_9FwdParamsE --------------------------
	.section	.text._ZN10layer_norm13ln_fwd_kernelINS_13Kernel_traitsI6__halfS2_fS2_fjLj1024ELj1ELj4ELj1ELj16ENS_18Kernel_traits_baseILj1024ES2_S2_fS2_fjLj128EEEEELb1ELb1ELb1ELb0EEEvNS_9FwdParamsE,"ax",@progbits
	.align	128
        .global         _ZN10layer_norm13ln_fwd_kernelINS_13Kernel_traitsI6__halfS2_fS2_fjLj1024ELj1ELj4ELj1ELj16ENS_18Kernel_traits_baseILj1024ES2_S2_fS2_fjLj128EEEEELb1ELb1ELb1ELb0EEEvNS_9FwdParamsE
        .type           _ZN10layer_norm13ln_fwd_kernelINS_13Kernel_traitsI6__halfS2_fS2_fjLj1024ELj1ELj4ELj1ELj16ENS_18Kernel_traits_baseILj1024ES2_S2_fS2_fjLj128EEEEELb1ELb1ELb1ELb0EEEvNS_9FwdParamsE,@function
        .size           _ZN10layer_norm13ln_fwd_kernelINS_13Kernel_traitsI6__halfS2_fS2_fjLj1024ELj1ELj4ELj1ELj16ENS_18Kernel_traits_baseILj1024ES2_S2_fS2_fjLj128EEEEELb1ELb1ELb1ELb0EEEvNS_9FwdParamsE,(.L_x_37338 - _ZN10layer_norm13ln_fwd_kernelINS_13Kernel_traitsI6__halfS2_fS2_fjLj1024ELj1ELj4ELj1ELj16ENS_18Kernel_traits_baseILj1024ES2_S2_fS2_fjLj128EEEEELb1ELb1ELb1ELb0EEEvNS_9FwdParamsE)
        .other          _ZN10layer_norm13ln_fwd_kernelINS_13Kernel_traitsI6__halfS2_fS2_fjLj1024ELj1ELj4ELj1ELj16ENS_18Kernel_traits_baseILj1024ES2_S2_fS2_fjLj128EEEEELb1ELb1ELb1ELb0EEEvNS_9FwdParamsE,@"STO_CUDA_ENTRY STV_DEFAULT"
_ZN10layer_norm13ln_fwd_kernelINS_13Kernel_traitsI6__halfS2_fS2_fjLj1024ELj1ELj4ELj1ELj16ENS_18Kernel_traits_baseILj1024ES2_S2_fS2_fjLj128EEEEELb1ELb1ELb1ELb0EEEvNS_9FwdParamsE:
.text._ZN10layer_norm13ln_fwd_kernelINS_13Kernel_traitsI6__halfS2_fS2_fjLj1024ELj1ELj4ELj1ELj16ENS_18Kernel_traits_baseILj1024ES2_S2_fS2_fjLj128EEEEELb1ELb1ELb1ELb0EEEvNS_9FwdParamsE:
[----:B------:R-:W0:Y:S01]  /*0000*/  LDC R1, c[0x0][0x37c] ;  /* 0x0000df00ff017b82 */ /* 0x000e220000000800 */
[----:B------:R-:W1:Y:S07]  /*0010*/  LDCU.U8 UR8, c[0x0][0x464] ;  /* 0x00008c80ff0877ac */ /* 0x000e6e0008000000 */
[----:B------:R-:W2:Y:S01]  /*0020*/  LDC R6, c[0x0][0x458] ;  /* 0x00011600ff067b82 */ /* 0x000ea20000000800 */
[----:B0-----:R-:W-:Y:S01]  /*0030*/  IADD3 R1, PT, PT, R1, -0x8, RZ ;  /* 0xfffffff801017810 */ /* 0x001fe20007ffe0ff */
[----:B------:R-:W0:Y:S01]  /*0040*/  LDCU.64 UR4, c[0x0][0x450] ;  /* 0x00008a00ff0477ac */ /* 0x000e220008000a00 */
[----:B------:R-:W3:Y:S05]  /*0050*/  LDCU.64 UR6, c[0x0][0x358] ;  /* 0x00006b00ff0677ac */ /* 0x000eea0008000a00 */
[----:B------:R-:W2:Y:S01]  /*0060*/  LDC R7, c[0x0][0x45c] ;  /* 0x00011700ff077b82 */ /* 0x000ea20000000800 */
[----:B------:R-:W4:Y:S01]  /*0070*/  S2R R115, SR_TID.X ;  /* 0x0000000000737919 */ /* 0x000f220000002100 */
[----:B------:R-:W5:Y:S06]  /*0080*/  LDCU.64 UR10, c[0x0][0x438] ;  /* 0x00008700ff0a77ac */ /* 0x000f6c0008000a00 */
[----:B------:R-:W4:Y:S01]  /*0090*/  LDC R11, c[0x0][0x388] ;  /* 0x0000e200ff0b7b82 */ /* 0x000f220000000800 */
[----:B-1----:R-:W-:Y:S01]  /*00a0*/  ISETP.NE.AND P0, PT, RZ, UR8, PT ;  /* 0x00000008ff007c0c */ /* 0x002fe2000bf05270 */
[----:B0-----:R-:W-:Y:S01]  /*00b0*/  IMAD.U32 R2, RZ, RZ, UR4 ;  /* 0x00000004ff027e24 */ /* 0x001fe2000f8e00ff */
[----:B------:R-:W-:-:S11]  /*00c0*/  MOV R3, UR5 ;  /* 0x0000000500037c02 */ /* 0x000fd60008000f00 */
[----:B---3--:R-:W3:Y:S01]  /*00d0*/  @P0 LDG.E.64 R2, desc[UR6][R2.64] ;  /* 0x0000000602020981 */ /* 0x008ee2000c1e1b00 */
[----:B------:R-:W0:Y:S03]  /*00e0*/  @P0 LDC R9, c[0x0][0x460] ;  /* 0x00011800ff090b82 */ /* 0x000e260000000800 */
[----:B--2---:R-:W0:Y:S01]  /*00f0*/  @P0 LDG.E.64 R4, desc[UR6][R6.64] ;  /* 0x0000000606040981 */ /* 0x004e22000c1e1b00 */
[----:B-----5:R-:W-:Y:S01]  /*0100*/  UISETP.NE.U32.AND UP0, UPT, UR10, URZ, UPT ;  /* 0x000000ff0a00728c */ /* 0x020fe2000bf05070 */
[----:B------:R-:W-:Y:S03]  /*0110*/  BSSY.RECONVERGENT B0, `(.L_x_24778) ;  /* 0x000007e000007945 */ /* 0x000fe60003800200 */
[----:B------:R-:W1:Y:S01]  /*0120*/  S2UR UR9, SR_CTAID.X ;  /* 0x00000000000979c3 */ /* 0x000e620000002500 */
[----:B------:R-:W-:Y:S01]  /*0130*/  UISETP.NE.AND.EX UP0, UPT, UR11, URZ, UPT, UP0 ;  /* 0x000000ff0b00728c */ /* 0x000fe2000bf05300 */
[----:B----4-:R-:W-:-:S02]  /*0140*/  LOP3.LUT R121, R115, 0x1f, RZ, 0xc0, !PT ;  /* 0x0000001f73797812 */ /* 0x010fc400078ec0ff */
[----:B------:R-:W-:-:S04]  /*0150*/  SHF.R.S32.HI R0, RZ, 0x1f, R11 ;  /* 0x0000001fff007819 */ /* 0x000fc8000001140b */
[----:B------:R-:W2:Y:S01]  /*0160*/  LDC R8, c[0x0][0x360] ;  /* 0x0000d800ff087b82 */ /* 0x000ea20000000800 */
[----:B------:R-:W-:Y:S01]  /*0170*/  LEA.HI R120, R0, R11, RZ, 0x3 ;  /* 0x0000000b00787211 */ /* 0x000fe200078f18ff */
[----:B-1----:R-:W-:Y:S02]  /*0180*/  USHF.L.U32 UR8, UR9, 0x2, URZ ;  /* 0x0000000209087899 */ /* 0x002fe400080006ff */
[--C-:B--2---:R-:W-:Y:S01]  /*0190*/  IMAD R0, R8, UR9, R115.reuse ;  /* 0x0000000908007c24 */ /* 0x104fe2000f8e0273 */
[----:B------:R-:W-:-:S04]  /*01a0*/  SHF.R.U32.HI R115, RZ, 0x5, R115 ;  /* 0x00000005ff737819 */ /* 0x000fc80000011673 */
[----:B------:R-:W-:Y:S02]  /*01b0*/  LOP3.LUT R115, R115, UR8, RZ, 0xfc, !PT ;  /* 0x0000000873737c12 */ /* 0x000fe4000f8efcff */
[----:B---3--:R-:W-:Y:S02]  /*01c0*/  @P0 R2UR UR4, R2 ;  /* 0x00000000020402ca */ /* 0x008fe400000e0000 */
[----:B------:R-:W-:Y:S02]  /*01d0*/  @P0 R2UR UR5, R3 ;  /* 0x00000000030502ca */ /* 0x000fe400000e0000 */
[----:B0-----:R-:W-:Y:S01]  /*01e0*/  @P0 IADD3 R6, P1, PT, R4, R9, RZ ;  /* 0x0000000904060210 */ /* 0x001fe20007f3e0ff */
[----:B------:R-:W-:-:S03]  /*01f0*/  IMAD.MOV.U32 R4, RZ, RZ, R121 ;  /* 0x000000ffff047224 */ /* 0x000fc600078e0079 */
[----:B------:R-:W-:Y:S02]  /*0200*/  @P0 IADD3.X R7, PT, PT, RZ, R5, RZ, P1, !PT ;  /* 0x00000005ff070210 */ /* 0x000fe40000ffe4ff */
[----:B------:R-:W-:Y:S02]  /*0210*/  LOP3.LUT R3, R4, 0x1f, RZ, 0x3c, !PT ;  /* 0x0000001f04037812 */ /* 0x000fe400078e3cff */
[--C-:B------:R-:W-:Y:S01]  /*0220*/  SHF.R.U64 R2, R6, 0x2, R7.reuse ;  /* 0x0000000206027819 */ /* 0x100fe20000001207 */
[----:B------:R-:W-:Y:S01]  /*0230*/  UIADD3 UR10, UPT, UPT, UR4, -0x61c88647, URZ ;  /* 0x9e3779b9040a7890 */ /* 0x000fe2000fffe0ff */
[----:B------:R-:W-:Y:S01]  /*0240*/  LEA.HI.SX32 R120, R120, R3, 0x1d ;  /* 0x0000000378787211 */ /* 0x000fe200078feaff */
        /* <DEDUP_REMOVED lines=64> */
.L_x_24779:
        /* <DEDUP_REMOVED lines=19> */
[----:B---3--:R-:W-:-:S04]  /*0780*/  @P1 IMAD.WIDE.U32 R56, R4, 0x10, R52 ;  /* 0x0000001004381825 */ /* 0x008fc800078e0034 */
[----:B------:R-:W-:Y:S01]  /*0790*/  @P1 VIADD R4, R4, 0x20 ;  /* 0x0000002004041836 */ /* 0x000fe20000000000 */
[----:B------:R4:W5:Y:S02]  /*07a0*/  @P1 LDG.E.128 R24, desc[UR6][R56.64] ;  /* 0x0000000638181981 */ /* 0x000964000c1e1d00 */
[----:B------:R-:W3:Y:S01]  /*07b0*/  @P3 LDC.64 R64, c[0x0][0x3e8] ;  /* 0x0000fa00ff403b82 */ /* 0x000ee20000000a00 */
[----:B0-----:R-:W-:-:S05]  /*07c0*/  @P2 IMAD.WIDE.U32 R58, R4, 0x10, R58 ;  /* 0x00000010043a2825 */ /* 0x001fca00078e003a */
        /* <DEDUP_REMOVED lines=18> */
.L_x_24780:
[----:B------:R-:W-:Y:S05]  /*08f0*/  BSYNC.RECONVERGENT B0 ;  /* 0x0000000000007941 */ /* 0x000fea0003800200 */
.L_x_24778:
        /* <DEDUP_REMOVED lines=70> */
.L_x_25250:
[----:B0-----:R-:W0:Y:S08]  /*0d60*/  LDC.64 R96, c[0x0][0x3f0] ;  /* 0x0000fc00ff607b82 */ /* 0x001e300000000a00 */
[----:B------:R-:W1:Y:S01]  /*0d70*/  LDC R124, c[0x0][0x388] ;  /* 0x0000e200ff7c7b82 */ /* 0x000e620000000800 */
[----:B0-----:R-:W-:-:S05]  /*0d80*/  IMAD.WIDE R96, R115, 0x4, R96 ;  /* 0x0000000473607825 */ /* 0x001fca00078e0260 */
[----:B------:R0:W2:Y:S02]  /*0d90*/  LDG.E R114, desc[UR6][R96.64] ;  /* 0x0000000660727981 */ /* 0x0000a4000c1e1900 */
[----:B0-----:R-:W0:Y:S01]  /*0da0*/  LDC.64 R96, c[0x0][0x3f8] ;  /* 0x0000fe00ff607b82 */ /* 0x001e220000000a00 */
[----:B-1----:R-:W-:Y:S01]  /*0db0*/  IMAD R98, R115, R124, RZ ;  /* 0x0000007c73627224 */ /* 0x002fe200078e02ff */
[----:B------:R-:W-:-:S04]  /*0dc0*/  ISETP.GE.U32.AND P5, PT, R120, 0x20, PT ;  /* 0x000000207800780c */ /* 0x000fc80003fa6070 */
[----:B------:R-:W-:-:S04]  /*0dd0*/  SHF.R.S32.HI R99, RZ, 0x1f, R98 ;  /* 0x0000001fff637819 */ /* 0x000fc80000011462 */
[----:B------:R-:W-:Y:S01]  /*0de0*/  LEA.HI R98, R99, R98, RZ, 0x3 ;  /* 0x0000006263627211 */ /* 0x000fe200078f18ff */
[----:B------:R-:W-:Y:S03]  /*0df0*/  BSSY.RECONVERGENT B0, `(.L_x_24781) ;  /* 0x00006cd000007945 */ /* 0x000fe60003800200 */
[----:B------:R-:W-:Y:S01]  /*0e00*/  LEA.HI.SX32 R99, R98, R121, 0x1d ;  /* 0x0000007962637211 */ /* 0x000fe200078feaff */
[----:B0-----:R-:W-:-:S05]  /*0e10*/  IMAD.WIDE R96, R115, 0x4, R96 ;  /* 0x0000000473607825 */ /* 0x001fca00078e0260 */
[----:B-----5:R0:W5:Y:S01]  /*0e20*/  LDG.E R122, desc[UR6][R96.64] ;  /* 0x00000006607a7981 */ /* 0x020162000c1e1900 */
[----:B------:R-:W-:Y:S01]  /*0e30*/  IMAD.MOV.U32 R98, RZ, RZ, RZ ;  /* 0x000000ffff627224 */ /* 0x000fe200078e00ff */
[----:B--2---:R-:W-:-:S13]  /*0e40*/  ISETP.GE.AND P0, PT, R114, 0x1, PT ;  /* 0x000000017200780c */ /* 0x004fda0003f06270 */
[----:B------:R-:W1:Y:S01]  /*0e50*/  @P0 S2R R110, SR_TID.X ;  /* 0x00000000006e0919 */ /* 0x000e620000002100 */
[----:B------:R-:W-:-:S05]  /*0e60*/  @P0 IADD3 R111, PT, PT, R114, -0x1, RZ ;  /* 0xffffffff726f0810 */ /* 0x000fca0007ffe0ff */
[----:B------:R-:W-:-:S05]  /*0e70*/  @P0 IMAD R111, R111, R124, RZ ;  /* 0x0000007c6f6f0224 */ /* 0x000fca00078e02ff */
[----:B0-----:R-:W-:-:S04]  /*0e80*/  @P0 SHF.R.S32.HI R96, RZ, 0x1f, R111 ;  /* 0x0000001fff600819 */ /* 0x001fc8000001146f */
[----:B------:R-:W-:Y:S02]  /*0e90*/  @P0 LEA.HI R96, R96, R111, RZ, 0x3 ;  /* 0x0000006f60600211 */ /* 0x000fe400078f18ff */
[----:B-1----:R-:W-:-:S04]  /*0ea0*/  @P0 LOP3.LUT R121, R110, 0x1f, RZ, 0xc0, !PT ;  /* 0x0000001f6e790812 */ /* 0x002fc800078ec0ff */
[----:B------:R-:W-:Y:S01]  /*0eb0*/  @P0 LEA.HI.SX32 R98, R96, R121, 0x1d ;  /* 0x0000007960620211 */ /* 0x000fe200078feaff */
[----:B------:R-:W-:Y:S06]  /*0ec0*/  @!P5 BRA `(.L_x_24782) ;  /* 0x0000006800fcd947 */ /* 0x000fec0003800000 */
[----:B------:R-:W-:Y:S04]  /*0ed0*/  BSSY.RECONVERGENT B1, `(.L_x_24783) ;  /* 0x0000005000017945 */ /* 0x000fe80003800200 */
[----:B------:R-:W-:Y:S05]  /*0ee0*/  @!P0 BRA `(.L_x_24784) ;  /* 0x00000000000c8947 */ /* 0x000fea0003800000 */
[----:B------:R-:W0:Y:S02]  /*0ef0*/  LDC.64 R52, c[0x0][0x390] ;  /* 0x0000e400ff347b82 */ /* 0x000e240000000a00 */
[----:B0-----:R-:W-:-:S06]  /*0f00*/  IMAD.WIDE.U32 R52, R98, 0x10, R52 ;  /* 0x0000001062347825 */ /* 0x001fcc00078e0034 */
[----:B------:R-:W5:Y:S02]  /*0f10*/  LDG.E.128 R52, desc[UR6][R52.64] ;  /* 0x0000000634347981 */ /* 0x000f64000c1e1d00 */
.L_x_24784:
[----:B------:R-:W-:Y:S05]  /*0f20*/  BSYNC.RECONVERGENT B1 ;  /* 0x0000000000017941 */ /* 0x000fea0003800200 */
.L_x_24783:
[----:B------:R-:W-:Y:S01]  /*0f30*/  UISETP.NE.U32.AND UP0, UPT, UR10, URZ, UPT ;  /* 0x000000ff0a00728c */ /* 0x000fe2000bf05070 */
[----:B------:R-:W-:Y:S03]  /*0f40*/  BSSY.RECONVERGENT B1, `(.L_x_24785) ;  /* 0x0000699000017945 */ /* 0x000fe60003800200 */
[----:B------:R-:W-:-:S09]  /*0f50*/  UISETP.NE.AND.EX UP0, UPT, UR11, URZ, UPT, UP0 ;  /* 0x000000ff0b00728c */ /* 0x000fd2000bf05300 */
[----:B------:R-:W-:Y:S05]  /*0f60*/  BRA.U !UP0, `(.L_x_24786) ;  /* 0x0000003508387547 */ /* 0x000fea000b800000 */
[----:B------:R-:W0:Y:S02]  /*0f70*/  LDC.64 R60, c[0x0][0x3a0] ;  /* 0x0000e800ff3c7b82 */ /* 0x000e240000000a00 */
[----:B0-----:R-:W-:-:S05]  /*0f80*/  IMAD.WIDE.U32 R60, R99, 0x20, R60 ;  /* 0x00000020633c7825 */ /* 0x001fca00078e003c */
[----:B------:R-:W2:Y:S04]  /*0f90*/  LDG.E.128 R56, desc[UR6][R60.64] ;  /* 0x000000063c387981 */ /* 0x000ea8000c1e1d00 */
[----:B------:R-:W5:Y:S01]  /*0fa0*/  LDG.E.128 R60, desc[UR6][R60.64+0x10] ;  /* 0x000010063c3c7981 */ /* 0x000f62000c1e1d00 */
[----:B------:R-:W-:Y:S01]  /*0fb0*/  ISETP.GT.AND P1, PT, R114, RZ, PT ;  /* 0x000000ff7200720c */ /* 0x000fe20003f24270 */
[----:B------:R-:W-:-:S12]  /*0fc0*/  BSSY.RECONVERGENT B2, `(.L_x_24787) ;  /* 0x000006b000027945 */ /* 0x000fd80003800200 */
[----:B------:R-:W-:Y:S01]  /*0fd0*/  @!P1 MOV R110, R100 ;  /* 0x00000064006e9202 */ /* 0x000fe20000000f00 */
[----:B------:R-:W-:Y:S01]  /*0fe0*/  @!P1 IMAD.MOV.U32 R66, RZ, RZ, R6 ;  /* 0x000000ffff429224 */ /* 0x000fe200078e0006 */
[----:B--2---:R-:W-:Y:S01]  /*0ff0*/  @!P1 MOV R64, R56 ;  /* 0x0000003800409202 */ /* 0x004fe20000000f00 */
        /* <DEDUP_REMOVED lines=17> */
.L_x_24791:
        /* <DEDUP_REMOVED lines=13> */
.L_x_24793:
[----:B------:R-:W-:Y:S05]  /*11e0*/  BSYNC.RECONVERGENT B4 ;  /* 0x0000000000047941 */ /* 0x000fea0003800200 */
.L_x_24792:
        /* <DEDUP_REMOVED lines=60> */
.L_x_24790:
[----:B------:R-:W-:Y:S05]  /*15b0*/  BSYNC.RECONVERGENT B3 ;  /* 0x0000000000037941 */ /* 0x000fea0003800200 */
.L_x_24789:
        /* <DEDUP_REMOVED lines=11> */
.L_x_24788:
[----:B------:R-:W-:Y:S05]  /*1670*/  BSYNC.RECONVERGENT B2 ;  /* 0x0000000000027941 */ /* 0x000fea0003800200 */
.L_x_24787:
        /* <DEDUP_REMOVED lines=17> */
.L_x_24798:
        /* <DEDUP_REMOVED lines=13> */
.L_x_24800:
[----:B------:R-:W-:Y:S05]  /*1860*/  BSYNC.RECONVERGENT B4 ;  /* 0x0000000000047941 */ /* 0x000fea0003800200 */
.L_x_24799:
        /* <DEDUP_REMOVED lines=59> */
[----:B------:R-:W-:-:S07]  /*1c20*/  LOP3.LUT R4, R4, UR16, R67, 0x96, !PT ;  /* 0x0000001004047c12 */ /* 0x000fce000f8e9643 */
.L_x_24797:
[----:B------:R-:W-:Y:S05]  /*1c30*/  BSYNC.RECONVERGENT B3 ;  /* 0x0000000000037941 */ /* 0x000fea0003800200 */
.L_x_24796:
        /* <DEDUP_REMOVED lines=11> */
.L_x_24795:
[----:B------:R-:W-:Y:S05]  /*1cf0*/  BSYNC.RECONVERGENT B2 ;  /* 0x0000000000027941 */ /* 0x000fea0003800200 */
.L_x_24794:
        /* <DEDUP_REMOVED lines=17> */
.L_x_24805:
        /* <DEDUP_REMOVED lines=13> */
.L_x_24807:
[----:B------:R-:W-:Y:S05]  /*1ee0*/  BSYNC.RECONVERGENT B4 ;  /* 0x0000000000047941 */ /* 0x000fea0003800200 */
.L_x_24806:
        /* <DEDUP_REMOVED lines=61> */
.L_x_24804:
[----:B------:R-:W-:Y:S05]  /*22c0*/  BSYNC.RECONVERGENT B3 ;  /* 0x0000000000037941 */ /* 0x000fea0003800200 */
.L_x_24803:
        /* <DEDUP_REMOVED lines=11> */
.L_x_24802:
[----:B------:R-:W-:Y:S05]  /*2380*/  BSYNC.RECONVERGENT B2 ;  /* 0x0000000000027941 */ /* 0x000fea0003800200 */
.L_x_24801:
        /* <DEDUP_REMOVED lines=17> */
.L_x_24812:
        /* <DEDUP_REMOVED lines=13> */
.L_x_24814:
[----:B------:R-:W-:Y:S05]  /*2570*/  BSYNC.RECONVERGENT B4 ;  /* 0x0000000000047941 */ /* 0x000fea0003800200 */
.L_x_24813:
        /* <DEDUP_REMOVED lines=61> */
.L_x_24811:
[----:B------:R-:W-:Y:S05]  /*2950*/  BSYNC.RECONVERGENT B3 ;  /* 0x0000000000037941 */ /* 0x000fea0003800200 */
.L_x_24810:
        /* <DEDUP_REMOVED lines=11> */
.L_x_24809:
[----:B------:R-:W-:Y:S05]  /*2a10*/  BSYNC.RECONVERGENT B2 ;  /* 0x0000000000027941 */ /* 0x000fea0003800200 */
.L_x_24808:
[----:B------:R-:W-:Y:S01]  /*2a20*/  BSSY.RECONVERGENT B2, `(.L_x_24815) ;  /* 0x0000068000027945 */ /* 0x000fe20003800200 */
[----:B------:R-:W-:Y:S01]  /*2a30*/  MOV R70, R6 ;  /* 0x0000000600467202 */ /* 0x000fe20000000f00 */
[----:B-----5:R-:W-:Y:S02]  /*2a40*/  IMAD.MOV.U32 R68, RZ, RZ, R60 ;  /* 0x000000ffff447224 */ /* 0x020fe400078e003c */
        /* <DEDUP_REMOVED lines=14> */
.L_x_24819:
        /* <DEDUP_REMOVED lines=13> */
.L_x_24821:
[----:B------:R-:W-:Y:S05]  /*2c00*/  BSYNC.RECONVERGENT B4 ;  /* 0x0000000000047941 */ /* 0x000fea0003800200 */
.L_x_24820:
        /* <DEDUP_REMOVED lines=59> */
[----:B------:R-:W-:Y:S01]  /*2fc0*/  MOV R69, R110 ;  /* 0x0000006e00457202 */ /* 0x000fe20000000f00 */
[----:B------:R-:W-:-:S07]  /*2fd0*/  IMAD.MOV.U32 R110, RZ, RZ, R68 ;  /* 0x000000ffff6e7224 */ /* 0x000fce00078e0044 */
.L_x_24818:
[----:B------:R-:W-:Y:S05]  /*2fe0*/  BSYNC.RECONVERGENT B3 ;  /* 0x0000000000037941 */ /* 0x000fea0003800200 */
.L_x_24817:
[----:B------:R-:W-:Y:S01]  /*2ff0*/  I2FP.F32.U32 R6, R69 ;  /* 0x0000004500067245 */ /* 0x000fe20000201000 */
[----:B------:R-:W-:Y:S02]  /*3000*/  HADD2.F32 R68, -RZ, R54.H0_H0 ;  /* 0x20000036ff447230 */ /* 0x000fe40000004100 */
[----:B------:R-:W-:-:S03]  /*3010*/  IMAD.MOV.U32 R69, RZ, RZ, 0x2f800000 ;  /* 0x2f800000ff457424 */ /* 0x000fc600078e00ff */
[----:B------:R-:W-:Y:S01]  /*3020*/  FMUL.FTZ R68, R68, UR9 ;  /* 0x0000000944447c20 */ /* 0x000fe20008410000 */
[----:B------:R-:W-:-:S03]  /*3030*/  FFMA.FTZ R6, R6, R69, 1.1641532182693481445e-10 ;  /* 0x2f00000006067423 */ /* 0x000fc60000010045 */
[----:B------:R-:W-:Y:S02]  /*3040*/  FMUL.FTZ R68, R68, UR8 ;  /* 0x0000000844447c20 */ /* 0x000fe40008410000 */
[----:B------:R-:W-:-:S04]  /*3050*/  FSETP.GTU.FTZ.AND P2, PT, R6, UR12, PT ;  /* 0x0000000c06007c0b */ /* 0x000fc8000bf5c000 */
[----:B------:R-:W-:Y:S01]  /*3060*/  FSEL R69, R68, RZ, !P2 ;  /* 0x000000ff44457208 */ /* 0x000fe20005000000 */
[----:B------:R-:W-:Y:S01]  /*3070*/  HADD2.F32 R68, -RZ, R14.H0_H0 ;  /* 0x2000000eff447230 */ /* 0x000fe20000004100 */
[----:B------:R-:W-:-:S04]  /*3080*/  SEL R106, RZ, 0x1, P2 ;  /* 0x00000001ff6a7807 */ /* 0x000fc80001000000 */
[----:B------:R-:W-:-:S07]  /*3090*/  FFMA.FTZ R68, R69, R68, R60 ;  /* 0x0000004445447223 */ /* 0x000fce000001003c */
.L_x_24816:
[----:B------:R-:W-:Y:S05]  /*30a0*/  BSYNC.RECONVERGENT B2 ;  /* 0x0000000000027941 */ /* 0x000fea0003800200 */
.L_x_24815:
        /* <DEDUP_REMOVED lines=17> */
.L_x_24826:
        /* <DEDUP_REMOVED lines=13> */
.L_x_24828:
[----:B------:R-:W-:Y:S05]  /*3290*/  BSYNC.RECONVERGENT B4 ;  /* 0x0000000000047941 */ /* 0x000fea0003800200 */
.L_x_24827:
        /* <DEDUP_REMOVED lines=61> */
.L_x_24825:
[----:B------:R-:W-:Y:S05]  /*3670*/  BSYNC.RECONVERGENT B3 ;  /* 0x0000000000037941 */ /* 0x000fea0003800200 */
.L_x_24824:
[----:B------:R-:W-:Y:S01]  /*3680*/  I2FP.F32.U32 R69, R69 ;  /* 0x0000004500457245 */ /* 0x000fe20000201000 */
[----:B------:R-:W-:-:S04]  /*3690*/  IMAD.MOV.U32 R70, RZ, RZ, 0x2f800000 ;  /* 0x2f800000ff467424 */ /* 0x000fc800078e00ff */
[----:B------:R-:W-:Y:S01]  /*36a0*/  FFMA.FTZ R69, R69, R70, 1.1641532182693481445e-10 ;  /* 0x2f00000045457423 */ /* 0x000fe20000010046 */
[----:B------:R-:W-:-:S04]  /*36b0*/  HADD2.F32 R70, -RZ, R54.H1_H1 ;  /* 0x30000036ff467230 */ /* 0x000fc80000004100 */
[----:B------:R-:W-:Y:S01]  /*36c0*/  FSETP.GTU.FTZ.AND P2, PT, R69, UR12, PT ;  /* 0x0000000c45007c0b */ /* 0x000fe2000bf5c000 */
[----:B------:R-:W-:Y:S01]  /*36d0*/  FMUL.FTZ R70, R70, UR9 ;  /* 0x0000000946467c20 */ /* 0x000fe20008410000 */
[----:B------:R-:W-:Y:S02]  /*36e0*/  HADD2.F32 R69, -RZ, R14.H1_H1 ;  /* 0x3000000eff457230 */ /* 0x000fe40000004100 */
[----:B------:R-:W-:Y:S01]  /*36f0*/  SEL R107, RZ, 0x1, P2 ;  /* 0x00000001ff6b7807 */ /* 0x000fe20001000000 */
[----:B------:R-:W-:-:S05]  /*3700*/  FMUL.FTZ R70, R70, UR8 ;  /* 0x0000000846467c20 */ /* 0x000fca0008410000 */
[----:B------:R-:W-:-:S05]  /*3710*/  FSEL R70, R70, RZ, !P2 ;  /* 0x000000ff46467208 */ /* 0x000fca0005000000 */
[----:B------:R-:W-:-:S07]  /*3720*/  FFMA.FTZ R69, R70, R69, R61 ;  /* 0x0000004546457223 */ /* 0x000fce000001003d */
.L_x_24823:
[----:B------:R-:W-:Y:S05]  /*3730*/  BSYNC.RECONVERGENT B2 ;  /* 0x0000000000027941 */ /* 0x000fea0003800200 */
.L_x_24822:
        /* <DEDUP_REMOVED lines=17> */
.L_x_24833:
        /* <DEDUP_REMOVED lines=13> */
.L_x_24835:
[----:B------:R-:W-:Y:S05]  /*3920*/  BSYNC.RECONVERGENT B4 ;  /* 0x0000000000047941 */ /* 0x000fea0003800200 */
.L_x_24834:
        /* <DEDUP_REMOVED lines=61> */
.L_x_24832:
[----:B------:R-:W-:Y:S05]  /*3d00*/  BSYNC.RECONVERGENT B3 ;  /* 0x0000000000037941 */ /* 0x000fea0003800200 */
.L_x_24831:
        /* <DEDUP_REMOVED lines=11> */
.L_x_24830:
[----:B------:R-:W-:Y:S05]  /*3dc0*/  BSYNC.RECONVERGENT B2 ;  /* 0x0000000000027941 */ /* 0x000fea0003800200 */
.L_x_24829:
        /* <DEDUP_REMOVED lines=16> */
.L_x_24839:
        /* <DEDUP_REMOVED lines=13> */
.L_x_24841:
[----:B------:R-:W-:Y:S05]  /*3fa0*/  BSYNC.RECONVERGENT B3 ;  /* 0x0000000000037941 */ /* 0x000fea0003800200 */
.L_x_24840:
        /* <DEDUP_REMOVED lines=61> */
.L_x_24838:
[----:B------:R-:W-:Y:S05]  /*4380*/  BSYNC.RECONVERGENT B2 ;  /* 0x0000000000027941 */ /* 0x000fea0003800200 */
.L_x_24837:
        /* <DEDUP_REMOVED lines=10> */
[----:B------:R-:W-:Y:S01]  /*4430*/  FFMA.FTZ R71, R96, R71, R63 ;  /* 0x0000004760477223 */ /* 0x000fe2000001003f */
[----:B------:R-:W-:Y:S06]  /*4440*/  BRA `(.L_x_24836) ;  /* 0x0000003400207947 */ /* 0x000fec0003800000 */
.L_x_24786:
        /* <DEDUP_REMOVED lines=21> */
.L_x_24846:
        /* <DEDUP_REMOVED lines=13> */
.L_x_24848:
[----:B------:R-:W-:Y:S05]  /*4670*/  BSYNC.RECONVERGENT B4 ;  /* 0x0000000000047941 */ /* 0x000fea0003800200 */
.L_x_24847:
        /* <DEDUP_REMOVED lines=60> */
.L_x_24845:
[----:B------:R-:W-:Y:S05]  /*4a40*/  BSYNC.RECONVERGENT B3 ;  /* 0x0000000000037941 */ /* 0x000fea0003800200 */
.L_x_24844:
        /* <DEDUP_REMOVED lines=11> */
.L_x_24843:
[----:B------:R-:W-:Y:S05]  /*4b00*/  BSYNC.RECONVERGENT B2 ;  /* 0x0000000000027941 */ /* 0x000fea0003800200 */
.L_x_24842:
        /* <DEDUP_REMOVED lines=17> */
.L_x_24853:
        /* <DEDUP_REMOVED lines=13> */
.L_x_24855:
[----:B------:R-:W-:Y:S05]  /*4cf0*/  BSYNC.RECONVERGENT B4 ;  /* 0x0000000000047941 */ /* 0x000fea0003800200 */
.L_x_24854:
        /* <DEDUP_REMOVED lines=59> */
[----:B------:R-:W-:-:S07]  /*50b0*/  HFMA2 R67, -RZ, RZ, 0, 0 ;  /* 0x00000000ff437431 */ /* 0x000fce00000001ff */
.L_x_24852:
[----:B------:R-:W-:Y:S05]  /*50c0*/  BSYNC.RECONVERGENT B3 ;  /* 0x0000000000037941 */ /* 0x000fea0003800200 */
.L_x_24851:
        /* <DEDUP_REMOVED lines=11> */
.L_x_24850:
[----:B------:R-:W-:Y:S05]  /*5180*/  BSYNC.RECONVERGENT B2 ;  /* 0x0000000000027941 */ /* 0x000fea0003800200 */
.L_x_24849:
        /* <DEDUP_REMOVED lines=17> */
.L_x_24860:
        /* <DEDUP_REMOVED lines=13> */
.L_x_24862:
[----:B------:R-:W-:Y:S05]  /*5370*/  BSYNC.RECONVERGENT B4 ;  /* 0x0000000000047941 */ /* 0x000fea0003800200 */
.L_x_24861:
        /* <DEDUP_REMOVED lines=60> */
[----:B------:R-:W-:-:S07]  /*5740*/  LOP3.LUT R4, R4, UR16, R67, 0x96, !PT ;  /* 0x0000001004047c12 */ /* 0x000fce000f8e9643 */
.L_x_24859:
[----:B------:R-:W-:Y:S05]  /*5750*/  BSYNC.RECONVERGENT B3 ;  /* 0x0000000000037941 */ /* 0x000fea0003800200 */
.L_x_24858:
        /* <DEDUP_REMOVED lines=11> */
.L_x_24857:
[----:B------:R-:W-:Y:S05]  /*5810*/  BSYNC.RECONVERGENT B2 ;  /* 0x0000000000027941 */ /* 0x000fea0003800200 */
.L_x_24856:
        /* <DEDUP_REMOVED lines=17> */
.L_x_24867:
        /* <DEDUP_REMOVED lines=13> */
.L_x_24869:
[----:B------:R-:W-:Y:S05]  /*5a00*/  BSYNC.RECONVERGENT B4 ;  /* 0x0000000000047941 */ /* 0x000fea0003800200 */
.L_x_24868:
        /* <DEDUP_REMOVED lines=61> */
.L_x_24866:
[----:B------:R-:W-:Y:S05]  /*5de0*/  BSYNC.RECONVERGENT B3 ;  /* 0x0000000000037941 */ /* 0x000fea0003800200 */
.L_x_24865:
        /* <DEDUP_REMOVED lines=11> */
.L_x_24864:
[----:B------:R-:W-:Y:S05]  /*5ea0*/  BSYNC.RECONVERGENT B2 ;  /* 0x0000000000027941 */ /* 0x000fea0003800200 */
.L_x_24863:
        /* <DEDUP_REMOVED lines=17> */
.L_x_24874:
        /* <DEDUP_REMOVED lines=13> */
.L_x_24876:
[----:B------:R-:W-:Y:S05]  /*6090*/  BSYNC.RECONVERGENT B4 ;  /* 0x0000000000047941 */ /* 0x000fea0003800200 */
.L_x_24875:
        /* <DEDUP_REMOVED lines=58> */
[----:B------:R-:W-:-:S03]  /*6440*/  MOV R70, R110 ;  /* 0x0000006e00467202 */ /* 0x000fc60000000f00 */
[----:B------:R-:W-:Y:S01]  /*6450*/  IMAD.MOV.U32 R110, RZ, RZ, R68 ;  /* 0x000000ffff6e7224 */ /* 0x000fe200078e0044 */
[----:B------:R-:W-:-:S07]  /*6460*/  LOP3.LUT R4, R4, UR15, R69, 0x96, !PT ;  /* 0x0000000f04047c12 */ /* 0x000fce000f8e9645 */
.L_x_24873:
[----:B------:R-:W-:Y:S05]  /*6470*/  BSYNC.RECONVERGENT B3 ;  /* 0x0000000000037941 */ /* 0x000fea0003800200 */
.L_x_24872:
[----:B------:R-:W-:Y:S01]  /*6480*/  I2FP.F32.U32 R68, R70 ;  /* 0x0000004600447245 */ /* 0x000fe20000201000 */
[----:B------:R-:W-:Y:S02]  /*6490*/  IMAD.MOV.U32 R69, RZ, RZ, 0x2f800000 ;  /* 0x2f800000ff457424 */ /* 0x000fe400078e00ff */
[----:B-----5:R-:W-:Y:S02]  /*64a0*/  HADD2.F32 R70, -RZ, R54.H0_H0 ;  /* 0x20000036ff467230 */ /* 0x020fe40000004100 */
[----:B------:R-:W-:Y:S01]  /*64b0*/  FFMA.FTZ R68, R68, R69, 1.1641532182693481445e-10 ;  /* 0x2f00000044447423 */ /* 0x000fe20000010045 */
[----:B------:R-:W-:Y:S02]  /*64c0*/  HADD2.F32 R69, -RZ, R14.H0_H0 ;  /* 0x2000000eff457230 */ /* 0x000fe40000004100 */
[----:B------:R-:W-:Y:S02]  /*64d0*/  FMUL.FTZ R70, R70, UR9 ;  /* 0x0000000946467c20 */ /* 0x000fe40008410000 */
[----:B------:R-:W-:-:S02]  /*64e0*/  FSETP.GTU.FTZ.AND P1, PT, R68, UR12, PT ;  /* 0x0000000c44007c0b */ /* 0x000fc4000bf3c000 */
[----:B------:R-:W-:Y:S02]  /*64f0*/  FMUL.FTZ R68, R70, UR8 ;  /* 0x0000000846447c20 */ /* 0x000fe40008410000 */
[----:B------:R-:W-:-:S03]  /*6500*/  SEL R106, RZ, 0x1, P1 ;  /* 0x00000001ff6a7807 */ /* 0x000fc60000800000 */
[----:B------:R-:W-:-:S05]  /*6510*/  FSEL R68, R68, RZ, !P1 ;  /* 0x000000ff44447208 */ /* 0x000fca0004800000 */
[----:B------:R-:W-:-:S07]  /*6520*/  FMUL.FTZ R68, R68, R69 ;  /* 0x0000004544447220 */ /* 0x000fce0000410000 */
.L_x_24871:
[----:B------:R-:W-:Y:S05]  /*6530*/  BSYNC.RECONVERGENT B2 ;  /* 0x0000000000027941 */ /* 0x000fea0003800200 */
.L_x_24870:
        /* <DEDUP_REMOVED lines=17> */
.L_x_24881:
        /* <DEDUP_REMOVED lines=13> */
.L_x_24883:
[----:B------:R-:W-:Y:S05]  /*6720*/  BSYNC.RECONVERGENT B4 ;  /* 0x0000000000047941 */ /* 0x000fea0003800200 */
.L_x_24882:
        /* <DEDUP_REMOVED lines=61> */
.L_x_24880:
[----:B------:R-:W-:Y:S05]  /*6b00*/  BSYNC.RECONVERGENT B3 ;  /* 0x0000000000037941 */ /* 0x000fea0003800200 */
.L_x_24879:
[----:B------:R-:W-:Y:S01]  /*6b10*/  I2FP.F32.U32 R6, R69 ;  /* 0x0000004500067245 */ /* 0x000fe20000201000 */
[----:B------:R-:W-:-:S04]  /*6b20*/  IMAD.MOV.U32 R69, RZ, RZ, 0x2f800000 ;  /* 0x2f800000ff457424 */ /* 0x000fc800078e00ff */
[----:B------:R-:W-:Y:S01]  /*6b30*/  FFMA.FTZ R6, R6, R69, 1.1641532182693481445e-10 ;  /* 0x2f00000006067423 */ /* 0x000fe20000010045 */
[----:B-----5:R-:W-:-:S04]  /*6b40*/  HADD2.F32 R69, -RZ, R54.H1_H1 ;  /* 0x30000036ff457230 */ /* 0x020fc80000004100 */
[----:B------:R-:W-:Y:S01]  /*6b50*/  FSETP.GTU.FTZ.AND P1, PT, R6, UR12, PT ;  /* 0x0000000c06007c0b */ /* 0x000fe2000bf3c000 */
[----:B------:R-:W-:Y:S01]  /*6b60*/  FMUL.FTZ R69, R69, UR9 ;  /* 0x0000000945457c20 */ /* 0x000fe20008410000 */
[----:B------:R-:W-:Y:S02]  /*6b70*/  HADD2.F32 R6, -RZ, R14.H1_H1 ;  /* 0x3000000eff067230 */ /* 0x000fe40000004100 */
[----:B------:R-:W-:Y:S01]  /*6b80*/  SEL R107, RZ, 0x1, P1 ;  /* 0x00000001ff6b7807 */ /* 0x000fe20000800000 */
[----:B------:R-:W-:-:S05]  /*6b90*/  FMUL.FTZ R69, R69, UR8 ;  /* 0x0000000845457c20 */ /* 0x000fca0008410000 */
[----:B------:R-:W-:-:S05]  /*6ba0*/  FSEL R69, R69, RZ, !P1 ;  /* 0x000000ff45457208 */ /* 0x000fca0004800000 */
[----:B------:R-:W-:-:S07]  /*6bb0*/  FMUL.FTZ R69, R69, R6 ;  /* 0x0000000645457220 */ /* 0x000fce0000410000 */
.L_x_24878:
[----:B------:R-:W-:Y:S05]  /*6bc0*/  BSYNC.RECONVERGENT B2 ;  /* 0x0000000000027941 */ /* 0x000fea0003800200 */
.L_x_24877:
        /* <DEDUP_REMOVED lines=17> */
.L_x_24888:
        /* <DEDUP_REMOVED lines=13> */
.L_x_24890:
[----:B------:R-:W-:Y:S05]  /*6db0*/  BSYNC.RECONVERGENT B4 ;  /* 0x0000000000047941 */ /* 0x000fea0003800200 */
.L_x_24889:
        /* <DEDUP_REMOVED lines=58> */
[----:B------:R-:W-:Y:S01]  /*7160*/  MOV R6, R110 ;  /* 0x0000006e00067202 */ /* 0x000fe20000000f00 */
[----:B------:R-:W-:Y:S01]  /*7170*/  IMAD.MOV.U32 R110, RZ, RZ, R70 ;  /* 0x000000ffff6e7224 */ /* 0x000fe200078e0046 */
[----:B------:R-:W-:-:S07]  /*7180*/  LOP3.LUT R4, R4, UR15, R71, 0x96, !PT ;  /* 0x0000000f04047c12 */ /* 0x000fce000f8e9647 */
.L_x_24887:
[----:B------:R-:W-:Y:S05]  /*7190*/  BSYNC.RECONVERGENT B3 ;  /* 0x0000000000037941 */ /* 0x000fea0003800200 */
.L_x_24886:
        /* <DEDUP_REMOVED lines=11> */
.L_x_24885:
[----:B------:R-:W-:Y:S05]  /*7250*/  BSYNC.RECONVERGENT B2 ;  /* 0x0000000000027941 */ /* 0x000fea0003800200 */
.L_x_24884:
        /* <DEDUP_REMOVED lines=16> */
.L_x_24893:
        /* <DEDUP_REMOVED lines=13> */
.L_x_24895:
[----:B------:R-:W-:Y:S05]  /*7430*/  BSYNC.RECONVERGENT B3 ;  /* 0x0000000000037941 */ /* 0x000fea0003800200 */
.L_x_24894:
        /* <DEDUP_REMOVED lines=61> */
.L_x_24892:
[----:B------:R-:W-:Y:S05]  /*7810*/  BSYNC.RECONVERGENT B2 ;  /* 0x0000000000027941 */ /* 0x000fea0003800200 */
.L_x_24891:
[----:B------:R-:W-:Y:S01]  /*7820*/  I2FP.F32.U32 R71, R71 ;  /* 0x0000004700477245 */ /* 0x000fe20000201000 */
[----:B------:R-:W-:-:S04]  /*7830*/  IMAD.MOV.U32 R96, RZ, RZ, 0x2f800000 ;  /* 0x2f800000ff607424 */ /* 0x000fc800078e00ff */
[----:B------:R-:W-:Y:S01]  /*7840*/  FFMA.FTZ R71, R71, R96, 1.1641532182693481445e-10 ;  /* 0x2f00000047477423 */ /* 0x000fe20000010060 */
[----:B-----5:R-:W-:-:S04]  /*7850*/  HADD2.F32 R96, -RZ, R55.H1_H1 ;  /* 0x30000037ff607230 */ /* 0x020fc80000004100 */
[----:B------:R-:W-:Y:S01]  /*7860*/  FSETP.GTU.FTZ.AND P1, PT, R71, UR12, PT ;  /* 0x0000000c47007c0b */ /* 0x000fe2000bf3c000 */
[----:B------:R-:W-:-:S03]  /*7870*/  FMUL.FTZ R96, R96, UR9 ;  /* 0x0000000960607c20 */ /* 0x000fc60008410000 */
[----:B------:R-:W-:Y:S01]  /*7880*/  SEL R109, RZ, 0x1, P1 ;  /* 0x00000001ff6d7807 */ /* 0x000fe20000800000 */
[----:B------:R-:W-:Y:S01]  /*7890*/  FMUL.FTZ R71, R96, UR8 ;  /* 0x0000000860477c20 */ /* 0x000fe20008410000 */
[----:B------:R-:W-:-:S04]  /*78a0*/  HADD2.F32 R96, -RZ, R15.H1_H1 ;  /* 0x3000000fff607230 */ /* 0x000fc80000004100 */
[----:B------:R-:W-:-:S05]  /*78b0*/  FSEL R71, R71, RZ, !P1 ;  /* 0x000000ff47477208 */ /* 0x000fca0004800000 */
[----:B------:R-:W-:-:S07]  /*78c0*/  FMUL.FTZ R71, R71, R96 ;  /* 0x0000006047477220 */ /* 0x000fce0000410000 */
.L_x_24836:
[----:B------:R-:W-:Y:S05]  /*78d0*/  BSYNC.RECONVERGENT B1 ;  /* 0x0000000000017941 */ /* 0x000fea0003800200 */
.L_x_24785:
        /* <DEDUP_REMOVED lines=17> */
[----:B------:R-:W-:Y:S02]  /*79f0*/  LOP3.LUT R96, R103, 0xff, RZ, 0xc0, !PT ;  /* 0x000000ff67607812 */ /* 0x000fe400078ec0ff */
[----:B------:R-:W-:-:S03]  /*7a00*/  LOP3.LUT R123, R123, 0xff, R106, 0xf8, !PT ;  /* 0x000000ff7b7b7812 */ /* 0x000fc600078ef86a */
[----:B------:R-:W-:Y:S01]  /*7a10*/  IMAD.WIDE.U32 R96, R96, 0x100, RZ ;  /* 0x0000010060607825 */ /* 0x000fe200078e00ff */
[----:B------:R-:W-:Y:S02]  /*7a20*/  LOP3.LUT R123, R111, R123, R113, 0xfe, !PT ;  /* 0x0000007b6f7b7212 */ /* 0x000fe400078efe71 */
[----:B------:R-:W-:Y:S02]  /*7a30*/  LOP3.LUT R112, R96, R112, R110, 0xfe, !PT ;  /* 0x0000007060707212 */ /* 0x000fe400078efe6e */
[----:B------:R-:W0:Y:S01]  /*7a40*/  LDC.64 R110, c[0x0][0x3b0] ;  /* 0x0000ec00ff6e7b82 */ /* 0x000e220000000a00 */
[----:B------:R-:W-:Y:S02]  /*7a50*/  LOP3.LUT R97, R123, R97, RZ, 0xfc, !PT ;  /* 0x000000617b617212 */ /* 0x000fe400078efcff */
[----:B------:R-:W-:Y:S01]  /*7a60*/  LOP3.LUT R96, R112, 0xff, R101, 0xf8, !PT ;  /* 0x000000ff70607812 */ /* 0x000fe200078ef865 */
[----:B0-----:R-:W-:-:S05]  /*7a70*/  IMAD.WIDE.U32 R110, R98, 0x8, R110 ;  /* 0x00000008626e7825 */ /* 0x001fca00078e006e */
[----:B------:R1:W-:Y:S02]  /*7a80*/  STG.E.64 desc[UR6][R110.64], R96 ;  /* 0x000000606e007986 */ /* 0x0003e4000c101b06 */
.L_x_24897:
[----:B------:R-:W-:Y:S05]  /*7a90*/  BSYNC.RECONVERGENT B1 ;  /* 0x0000000000017941 */ /* 0x000fea0003800200 */
.L_x_24896:
[----:B------:R-:W-:Y:S01]  /*7aa0*/  IADD3 R99, PT, PT, R99, 0x20, RZ ;  /* 0x0000002063637810 */ /* 0x000fe20007ffe0ff */
[----:B------:R-:W-:-:S07]  /*7ab0*/  VIADD R98, R98, 0x20 ;  /* 0x0000002062627836 */ /* 0x000fce0000000000 */
.L_x_24782:
[----:B------:R-:W-:Y:S05]  /*7ac0*/  BSYNC.RECONVERGENT B0 ;  /* 0x0000000000007941 */ /* 0x000fea0003800200 */
.L_x_24781:
[----:B------:R-:W-:Y:S01]  /*7ad0*/  ISETP.GE.U32.AND P1, PT, R120, 0x40, PT ;  /* 0x000000407800780c */ /* 0x000fe20003f26070 */
[----:B------:R-:W-:Y:S03]  /*7ae0*/  BSSY.RECONVERGENT B1, `(.L_x_24898) ;  /* 0x00006c0000017945 */ /* 0x000fe60003800200 */
[----:B01----:R-:W-:-:S05]  /*7af0*/  P2R R96, PR, RZ, 0x2 ;  /* 0x00000002ff607803 */ /* 0x003fca0000000000 */
[----:B------:R0:W-:Y:S04]  /*7b00*/  STL [R1], R96 ;  /* 0x0000006001007387 */ /* 0x0001e80000100800 */
[----:B------:R-:W-:Y:S05]  /*7b10*/  @!P1 BRA `(.L_x_24899) ;  /* 0x0000006800f09947 */ /* 0x000fea0003800000 */
[----:B------:R-:W-:Y:S01]  /*7b20*/  ISETP.NE.U32.AND P1, PT, RZ, UR10, PT ;  /* 0x0000000aff007c0c */ /* 0x000fe2000bf25070 */
[----:B------:R-:W1:Y:S03]  /*7b30*/  @P0 LDC.64 R74, c[0x0][0x390] ;  /* 0x0000e400ff4a0b82 */ /* 0x000e660000000a00 */
[----:B------:R-:W-:-:S13]  /*7b40*/  ISETP.NE.AND.EX P1, PT, RZ, UR11, PT, P1 ;  /* 0x0000000bff007c0c */ /* 0x000fda000bf25310 */
[----:B------:R-:W2:Y:S01]  /*7b50*/  @P1 LDC.64 R72, c[0x0][0x3a0] ;  /* 0x0000e800ff481b82 */ /* 0x000ea20000000a00 */
[----:B-1----:R-:W-:-:S05]  /*7b60*/  @P0 IMAD.WIDE.U32 R74, R98, 0x10, R74 ;  /* 0x00000010624a0825 */ /* 0x002fca00078e004a */
[----:B-----5:R1:W5:Y:S01]  /*7b70*/  @P0 LDG.E.128 R52, desc[UR6][R74.64] ;  /* 0x000000064a340981 */ /* 0x020362000c1e1d00 */
[----:B--2---:R-:W-:-:S05]  /*7b80*/  @P1 IMAD.WIDE.U32 R72, R99, 0x20, R72 ;  /* 0x0000002063481825 */ /* 0x004fca00078e0048 */
[----:B------:R1:W5:Y:S04]  /*7b90*/  @P1 LDG.E.128 R56, desc[UR6][R72.64] ;  /* 0x0000000648381981 */ /* 0x000368000c1e1d00 */
[----:B------:R1:W5:Y:S01]  /*7ba0*/  @P1 LDG.E.128 R60, desc[UR6][R72.64+0x10] ;  /* 0x00001006483c1981 */ /* 0x000362000c1e1d00 */
[----:B------:R-:W-:Y:S04]  /*7bb0*/  BSSY.RECONVERGENT B0, `(.L_x_24900) ;  /* 0x0000694000007945 */ /* 0x000fe80003800200 */
[----:B------:R-:W-:Y:S05]  /*7bc0*/  @!P1 BRA `(.L_x_24901) ;  /* 0x0000003400289947 */ /* 0x000fea0003800000 */
[----:B------:R-:W-:Y:S01]  /*7bd0*/  ISETP.GT.AND P1, PT, R114, RZ, PT ;  /* 0x000000ff7200720c */ /* 0x000fe20003f24270 */
[----:B------:R-:W-:Y:S01]  /*7be0*/  BSSY.RECONVERGENT B2, `(.L_x_24902) ;  /* 0x000006b000027945 */ /* 0x000fe20003800200 */
[----:B------:R-:W-:Y:S01]  /*7bf0*/  MOV R110, R100 ;  /* 0x00000064006e7202 */ /* 0x000fe20000000f00 */
[----:B-1----:R-:W-:Y:S01]  /*7c00*/  IMAD.MOV.U32 R74, RZ, RZ, R6 ;  /* 0x000000ffff4a7224 */ /* 0x002fe200078e0006 */
        /* <DEDUP_REMOVED lines=18> */
.L_x_24906:
        /* <DEDUP_REMOVED lines=13> */
.L_x_24908:
[----:B------:R-:W-:Y:S05]  /*7e00*/  BSYNC.RECONVERGENT B4 ;  /* 0x0000000000047941 */ /* 0x000fea0003800200 */
.L_x_24907:
        /* <DEDUP_REMOVED lines=60> */
.L_x_24905:
[----:B------:R-:W-:Y:S05]  /*81d0*/  BSYNC.RECONVERGENT B3 ;  /* 0x0000000000037941 */ /* 0x000fea0003800200 */
.L_x_24904:
        /* <DEDUP_REMOVED lines=11> */
.L_x_24903:
[----:B------:R-:W-:Y:S05]  /*8290*/  BSYNC.RECONVERGENT B2 ;  /* 0x0000000000027941 */ /* 0x000fea0003800200 */
.L_x_24902:
        /* <DEDUP_REMOVED lines=17> */
.L_x_24913:
        /* <DEDUP_REMOVED lines=13> */
.L_x_24915:
[----:B------:R-:W-:Y:S05]  /*8480*/  BSYNC.RECONVERGENT B4 ;  /* 0x0000000000047941 */ /* 0x000fea0003800200 */
.L_x_24914:
        /* <DEDUP_REMOVED lines=60> */
.L_x_24912:
[----:B------:R-:W-:Y:S05]  /*8850*/  BSYNC.RECONVERGENT B3 ;  /* 0x0000000000037941 */ /* 0x000fea0003800200 */
.L_x_24911:
[----:B------:R-:W-:Y:S01]  /*8860*/  I2FP.F32.U32 R73, R73 ;  /* 0x0000004900497245 */ /* 0x000fe20000201000 */
[----:B------:R-:W-:Y:S02]  /*8870*/  HADD2.F32 R75, -RZ, R52.H1_H1 ;  /* 0x30000034ff4b7230 */ /* 0x000fe40000004100 */
        /* <DEDUP_REMOVED lines=9> */
.L_x_24910:
[----:B------:R-:W-:Y:S05]  /*8910*/  BSYNC.RECONVERGENT B2 ;  /* 0x0000000000027941 */ /* 0x000fea0003800200 */
.L_x_24909:
        /* <DEDUP_REMOVED lines=17> */
.L_x_24920:
        /* <DEDUP_REMOVED lines=13> */
.L_x_24922:
[----:B------:R-:W-:Y:S05]  /*8b00*/  BSYNC.RECONVERGENT B4 ;  /* 0x0000000000047941 */ /* 0x000fea0003800200 */
.L_x_24921:
        /* <DEDUP_REMOVED lines=61> */
.L_x_24919:
[----:B------:R-:W-:Y:S05]  /*8ee0*/  BSYNC.RECONVERGENT B3 ;  /* 0x0000000000037941 */ /* 0x000fea0003800200 */
.L_x_24918:
        /* <DEDUP_REMOVED lines=11> */
.L_x_24917:
[----:B------:R-:W-:Y:S05]  /*8fa0*/  BSYNC.RECONVERGENT B2 ;  /* 0x0000000000027941 */ /* 0x000fea0003800200 */
.L_x_24916:
        /* <DEDUP_REMOVED lines=17> */
.L_x_24927:
        /* <DEDUP_REMOVED lines=13> */
.L_x_24929:
[----:B------:R-:W-:Y:S05]  /*9190*/  BSYNC.RECONVERGENT B4 ;  /* 0x0000000000047941 */ /* 0x000fea0003800200 */
.L_x_24928:
[----:B0-----:R-:W-:Y:S01]  /*91a0*/  IMAD.WIDE.U32 R96, R0, -0x326172a9, RZ ;  /* 0xcd9e8d5700607825 */ /* 0x001fe200078e00ff */
        /* <DEDUP_REMOVED lines=60> */
.L_x_24926:
[----:B------:R-:W-:Y:S05]  /*9570*/  BSYNC.RECONVERGENT B3 ;  /* 0x0000000000037941 */ /* 0x000fea0003800200 */
.L_x_24925:
        /* <DEDUP_REMOVED lines=11> */
.L_x_24924:
[----:B------:R-:W-:Y:S05]  /*9630*/  BSYNC.RECONVERGENT B2 ;  /* 0x0000000000027941 */ /* 0x000fea0003800200 */
.L_x_24923:
        /* <DEDUP_REMOVED lines=17> */
.L_x_24934:
        /* <DEDUP_REMOVED lines=13> */
.L_x_24936:
[----:B------:R-:W-:Y:S05]  /*9820*/  BSYNC.RECONVERGENT B4 ;  /* 0x0000000000047941 */ /* 0x000fea0003800200 */
.L_x_24935:
        /* <DEDUP_REMOVED lines=61> */
.L_x_24933:
[----:B------:R-:W-:Y:S05]  /*9c00*/  BSYNC.RECONVERGENT B3 ;  /* 0x0000000000037941 */ /* 0x000fea0003800200 */
.L_x_24932:
        /* <DEDUP_REMOVED lines=11> */
.L_x_24931:
[----:B------:R-:W-:Y:S05]  /*9cc0*/  BSYNC.RECONVERGENT B2 ;  /* 0x0000000000027941 */ /* 0x000fea0003800200 */
.L_x_24930:
        /* <DEDUP_REMOVED lines=17> */
.L_x_24941:
        /* <DEDUP_REMOVED lines=13> */
.L_x_24943:
[----:B------:R-:W-:Y:S05]  /*9eb0*/  BSYNC.RECONVERGENT B4 ;  /* 0x0000000000047941 */ /* 0x000fea0003800200 */
.L_x_24942:
[----:B------:R-:W-:Y:S01]  /*9ec0*/  LOP3.LUT R78, R7, UR5, R5, 0x96, !PT ;  /* 0x00000005074e7c12 */ /* 0x000fe2000f8e9605 */
[----:B0-----:R-:W-:Y:S01]  /*9ed0*/  IMAD.WIDE.U32 R96, R0, -0x326172a9, RZ ;  /* 0xcd9e8d5700607825 */ /* 0x001fe200078e00ff */
        /* <DEDUP_REMOVED lines=59> */
.L_x_24940:
[----:B------:R-:W-:Y:S05]  /*a290*/  BSYNC.RECONVERGENT B3 ;  /* 0x0000000000037941 */ /* 0x000fea0003800200 */
.L_x_24939:
        /* <DEDUP_REMOVED lines=11> */
.L_x_24938:
[----:B------:R-:W-:Y:S05]  /*a350*/  BSYNC.RECONVERGENT B2 ;  /* 0x0000000000027941 */ /* 0x000fea0003800200 */
.L_x_24937:
[----:B------:R-:W-:Y:S01]  /*a360*/  BSSY.RECONVERGENT B2, `(.L_x_24944) ;  /* 0x0000068000027945 */ /* 0x000fe20003800200 */
[----:B0-----:R-:W-:Y:S01]  /*a370*/  MOV R96, R6 ;  /* 0x0000000600607202 */ /* 0x001fe20000000f00 */
        /* <DEDUP_REMOVED lines=15> */
.L_x_24948:
        /* <DEDUP_REMOVED lines=13> */
.L_x_24950:
[----:B------:R-:W-:Y:S05]  /*a540*/  BSYNC.RECONVERGENT B4 ;  /* 0x0000000000047941 */ /* 0x000fea0003800200 */
.L_x_24949:
        /* <DEDUP_REMOVED lines=61> */
.L_x_24947:
[----:B------:R-:W-:Y:S05]  /*a920*/  BSYNC.RECONVERGENT B3 ;  /* 0x0000000000037941 */ /* 0x000fea0003800200 */
.L_x_24946:
        /* <DEDUP_REMOVED lines=11> */
.L_x_24945:
[----:B------:R-:W-:Y:S05]  /*a9e0*/  BSYNC.RECONVERGENT B2 ;  /* 0x0000000000027941 */ /* 0x000fea0003800200 */
.L_x_24944:
        /* <DEDUP_REMOVED lines=16> */
.L_x_24954:
        /* <DEDUP_REMOVED lines=13> */
.L_x_24956:
[----:B------:R-:W-:Y:S05]  /*abc0*/  BSYNC.RECONVERGENT B3 ;  /* 0x0000000000037941 */ /* 0x000fea0003800200 */
.L_x_24955:
        /* <DEDUP_REMOVED lines=61> */
.L_x_24953:
[----:B------:R-:W-:Y:S05]  /*afa0*/  BSYNC.RECONVERGENT B2 ;  /* 0x0000000000027941 */ /* 0x000fea0003800200 */
.L_x_24952:
        /* <DEDUP_REMOVED lines=12> */
.L_x_24901:
[----:B------:R-:W-:Y:S01]  /*b070*/  BSSY.RECONVERGENT B2, `(.L_x_24957) ;  /* 0x000006b000027945 */ /* 0x000fe20003800200 */
[----:B-1----:R-:W-:Y:S01]  /*b080*/  HFMA2 R72, -RZ, RZ, 0, 0 ;  /* 0x00000000ff487431 */ /* 0x002fe200000001ff */
        /* <DEDUP_REMOVED lines=19> */
.L_x_24961:
        /* <DEDUP_REMOVED lines=13> */
.L_x_24963:
[----:B------:R-:W-:Y:S05]  /*b290*/  BSYNC.RECONVERGENT B4 ;  /* 0x0000000000047941 */ /* 0x000fea0003800200 */
.L_x_24962:
        /* <DEDUP_REMOVED lines=60> */
.L_x_24960:
[----:B------:R-:W-:Y:S05]  /*b660*/  BSYNC.RECONVERGENT B3 ;  /* 0x0000000000037941 */ /* 0x000fea0003800200 */
.L_x_24959:
        /* <DEDUP_REMOVED lines=11> */
.L_x_24958:
[----:B------:R-:W-:Y:S05]  /*b720*/  BSYNC.RECONVERGENT B2 ;  /* 0x0000000000027941 */ /* 0x000fea0003800200 */
.L_x_24957:
        /* <DEDUP_REMOVED lines=17> */
.L_x_24968:
        /* <DEDUP_REMOVED lines=13> */
.L_x_24970:
[----:B------:R-:W-:Y:S05]  /*b910*/  BSYNC.RECONVERGENT B4 ;  /* 0x0000000000047941 */ /* 0x000fea0003800200 */
.L_x_24969:
        /* <DEDUP_REMOVED lines=60> */
.L_x_24967:
[----:B------:R-:W-:Y:S05]  /*bce0*/  BSYNC.RECONVERGENT B3 ;  /* 0x0000000000037941 */ /* 0x000fea0003800200 */
.L_x_24966:
        /* <DEDUP_REMOVED lines=11> */
.L_x_24965:
[----:B------:R-:W-:Y:S05]  /*bda0*/  BSYNC.RECONVERGENT B2 ;  /* 0x0000000000027941 */ /* 0x000fea0003800200 */
.L_x_24964:
        /* <DEDUP_REMOVED lines=17> */
.L_x_24975:
        /* <DEDUP_REMOVED lines=13> */
.L_x_24977:
[----:B------:R-:W-:Y:S05]  /*bf90*/  BSYNC.RECONVERGENT B4 ;  /* 0x0000000000047941 */ /* 0x000fea0003800200 */
.L_x_24976:
        /* <DEDUP_REMOVED lines=61> */
.L_x_24974:
[----:B------:R-:W-:Y:S05]  /*c370*/  BSYNC.RECONVERGENT B3 ;  /* 0x0000000000037941 */ /* 0x000fea0003800200 */
.L_x_24973:
        /* <DEDUP_REMOVED lines=11> */
.L_x_24972:
[----:B------:R-:W-:Y:S05]  /*c430*/  BSYNC.RECONVERGENT B2 ;  /* 0x0000000000027941 */ /* 0x000fea0003800200 */
.L_x_24971:
        /* <DEDUP_REMOVED lines=17> */
.L_x_24982:
        /* <DEDUP_REMOVED lines=13> */
.L_x_24984:
[----:B------:R-:W-:Y:S05]  /*c620*/  BSYNC.RECONVERGENT B4 ;  /* 0x0000000000047941 */ /* 0x000fea0003800200 */
.L_x_24983:
        /* <DEDUP_REMOVED lines=61> */
.L_x_24981:
[----:B------:R-:W-:Y:S05]  /*ca00*/  BSYNC.RECONVERGENT B3 ;  /* 0x0000000000037941 */ /* 0x000fea0003800200 */
.L_x_24980:
        /* <DEDUP_REMOVED lines=11> */
.L_x_24979:
[----:B------:R-:W-:Y:S05]  /*cac0*/  BSYNC.RECONVERGENT B2 ;  /* 0x0000000000027941 */ /* 0x000fea0003800200 */
.L_x_24978:
        /* <DEDUP_REMOVED lines=17> */
.L_x_24989:
        /* <DEDUP_REMOVED lines=13> */
.L_x_24991:
[----:B------:R-:W-:Y:S05]  /*ccb0*/  BSYNC.RECONVERGENT B4 ;  /* 0x0000000000047941 */ /* 0x000fea0003800200 */
.L_x_24990:
        /* <DEDUP_REMOVED lines=61> */
.L_x_24988:
[----:B------:R-:W-:Y:S05]  /*d090*/  BSYNC.RECONVERGENT B3 ;  /* 0x0000000000037941 */ /* 0x000fea0003800200 */
.L_x_24987:
        /* <DEDUP_REMOVED lines=11> */
.L_x_24986:
[----:B------:R-:W-:Y:S05]  /*d150*/  BSYNC.RECONVERGENT B2 ;  /* 0x0000000000027941 */ /* 0x000fea0003800200 */
.L_x_24985:
        /* <DEDUP_REMOVED lines=17> */
.L_x_24996:
        /* <DEDUP_REMOVED lines=13> */
.L_x_24998:
[----:B------:R-:W-:Y:S05]  /*d340*/  BSYNC.RECONVERGENT B4 ;  /* 0x0000000000047941 */ /* 0x000fea0003800200 */
.L_x_24997:
        /* <DEDUP_REMOVED lines=61> */
.L_x_24995:
[----:B------:R-:W-:Y:S05]  /*d720*/  BSYNC.RECONVERGENT B3 ;  /* 0x0000000000037941 */ /* 0x000fea0003800200 */
.L_x_24994:
        /* <DEDUP_REMOVED lines=11> */
.L_x_24993:
[----:B------:R-:W-:Y:S05]  /*d7e0*/  BSYNC.RECONVERGENT B2 ;  /* 0x0000000000027941 */ /* 0x000fea0003800200 */
.L_x_24992:
[----:B------:R-:W-:Y:S01]  /*d7f0*/  BSSY.RECONVERGENT B2, `(.L_x_24999) ;  /* 0x0000068000027945 */ /* 0x000fe20003800200 */
[----:B0-----:R-:W-:Y:S01]  /*d800*/  MOV R96, R6 ;  /* 0x0000000600607202 */ /* 0x001fe20000000f00 */
        /* <DEDUP_REMOVED lines=15> */
.L_x_25003:
        /* <DEDUP_REMOVED lines=13> */
.L_x_25005:
[----:B------:R-:W-:Y:S05]  /*d9d0*/  BSYNC.RECONVERGENT B4 ;  /* 0x0000000000047941 */ /* 0x000fea0003800200 */
.L_x_25004:
        /* <DEDUP_REMOVED lines=61> */
.L_x_25002:
[----:B------:R-:W-:Y:S05]  /*ddb0*/  BSYNC.RECONVERGENT B3 ;  /* 0x0000000000037941 */ /* 0x000fea0003800200 */
.L_x_25001:
        /* <DEDUP_REMOVED lines=11> */
.L_x_25000:
[----:B------:R-:W-:Y:S05]  /*de70*/  BSYNC.RECONVERGENT B2 ;  /* 0x0000000000027941 */ /* 0x000fea0003800200 */
.L_x_24999:
        /* <DEDUP_REMOVED lines=16> */
.L_x_25008:
        /* <DEDUP_REMOVED lines=13> */
.L_x_25010:
[----:B------:R-:W-:Y:S05]  /*e050*/  BSYNC.RECONVERGENT B3 ;  /* 0x0000000000037941 */ /* 0x000fea0003800200 */
.L_x_25009:
        /* <DEDUP_REMOVED lines=61> */
.L_x_25007:
[----:B------:R-:W-:Y:S05]  /*e430*/  BSYNC.RECONVERGENT B2 ;  /* 0x0000000000027941 */ /* 0x000fea0003800200 */
.L_x_25006:
        /* <DEDUP_REMOVED lines=11> */
.L_x_24951:
[----:B------:R-:W-:Y:S05]  /*e4f0*/  BSYNC.RECONVERGENT B0 ;  /* 0x0000000000007941 */ /* 0x000fea0003800200 */
.L_x_24900:
        /* <DEDUP_REMOVED lines=22> */
[----:B------:R-:W-:Y:S02]  /*e660*/  LOP3.LUT R97, R111, R97, RZ, 0xfc, !PT ;  /* 0x000000616f617212 */ /* 0x000fe400078efcff */
[----:B------:R-:W0:Y:S01]  /*e670*/  LDC.64 R110, c[0x0][0x3b0] ;  /* 0x0000ec00ff6e7b82 */ /* 0x000e220000000a00 */
[----:B------:R-:W-:Y:S01]  /*e680*/  LOP3.LUT R96, R112, 0xff, R101, 0xf8, !PT ;  /* 0x000000ff70607812 */ /* 0x000fe200078ef865 */
[----:B0-----:R-:W-:-:S05]  /*e690*/  IMAD.WIDE.U32 R110, R98, 0x8, R110 ;  /* 0x00000008626e7825 */ /* 0x001fca00078e006e */
[----:B------:R1:W-:Y:S02]  /*e6a0*/  STG.E.64 desc[UR6][R110.64], R96 ;  /* 0x000000606e007986 */ /* 0x0003e4000c101b06 */
.L_x_25012:
[----:B------:R-:W-:Y:S05]  /*e6b0*/  BSYNC.RECONVERGENT B0 ;  /* 0x0000000000007941 */ /* 0x000fea0003800200 */
.L_x_25011:
[----:B------:R-:W-:Y:S01]  /*e6c0*/  IADD3 R99, PT, PT, R99, 0x20, RZ ;  /* 0x0000002063637810 */ /* 0x000fe20007ffe0ff */
[----:B------:R-:W-:-:S07]  /*e6d0*/  VIADD R98, R98, 0x20 ;  /* 0x0000002062627836 */ /* 0x000fce0000000000 */
.L_x_24899:
[----:B------:R-:W-:Y:S05]  /*e6e0*/  BSYNC.RECONVERGENT B1 ;  /* 0x0000000000017941 */ /* 0x000fea0003800200 */
.L_x_24898:
        /* <DEDUP_REMOVED lines=16> */
[----:B-1----:R-:W-:Y:S01]  /*e7f0*/  MOV R110, R100 ;  /* 0x00000064006e7202 */ /* 0x002fe20000000f00 */
        /* <DEDUP_REMOVED lines=19> */
.L_x_25021:
        /* <DEDUP_REMOVED lines=13> */
.L_x_25023:
[----:B------:R-:W-:Y:S05]  /*ea00*/  BSYNC.RECONVERGENT B4 ;  /* 0x0000000000047941 */ /* 0x000fea0003800200 */
.L_x_25022:
        /* <DEDUP_REMOVED lines=60> */
.L_x_25020:
[----:B------:R-:W-:Y:S05]  /*edd0*/  BSYNC.RECONVERGENT B3 ;  /* 0x0000000000037941 */ /* 0x000fea0003800200 */
.L_x_25019:
        /* <DEDUP_REMOVED lines=11> */
.L_x_25018:
[----:B------:R-:W-:Y:S05]  /*ee90*/  BSYNC.RECONVERGENT B2 ;  /* 0x0000000000027941 */ /* 0x000fea0003800200 */
.L_x_25017:
        /* <DEDUP_REMOVED lines=17> */
.L_x_25028:
        /* <DEDUP_REMOVED lines=13> */
.L_x_25030:
[----:B------:R-:W-:Y:S05]  /*f080*/  BSYNC.RECONVERGENT B4 ;  /* 0x0000000000047941 */ /* 0x000fea0003800200 */
.L_x_25029:
        /* <DEDUP_REMOVED lines=60> */
.L_x_25027:
[----:B------:R-:W-:Y:S05]  /*f450*/  BSYNC.RECONVERGENT B3 ;  /* 0x0000000000037941 */ /* 0x000fea0003800200 */
.L_x_25026:
        /* <DEDUP_REMOVED lines=11> */
.L_x_25025:
[----:B------:R-:W-:Y:S05]  /*f510*/  BSYNC.RECONVERGENT B2 ;  /* 0x0000000000027941 */ /* 0x000fea0003800200 */
.L_x_25024:
        /* <DEDUP_REMOVED lines=17> */
.L_x_25035:
        /* <DEDUP_REMOVED lines=13> */
.L_x_25037:
[----:B------:R-:W-:Y:S05]  /*f700*/  BSYNC.RECONVERGENT B4 ;  /* 0x0000000000047941 */ /* 0x000fea0003800200 */
.L_x_25036:
        /* <DEDUP_REMOVED lines=61> */
.L_x_25034:
[----:B------:R-:W-:Y:S05]  /*fae0*/  BSYNC.RECONVERGENT B3 ;  /* 0x0000000000037941 */ /* 0x000fea0003800200 */
.L_x_25033:
        /* <DEDUP_REMOVED lines=11> */
.L_x_25032:
[----:B------:R-:W-:Y:S05]  /*fba0*/  BSYNC.RECONVERGENT B2 ;  /* 0x0000000000027941 */ /* 0x000fea0003800200 */
.L_x_25031:
        /* <DEDUP_REMOVED lines=17> */
.L_x_25042:
        /* <DEDUP_REMOVED lines=13> */
.L_x_25044:
[----:B------:R-:W-:Y:S05]  /*fd90*/  BSYNC.RECONVERGENT B4 ;  /* 0x0000000000047941 */ /* 0x000fea0003800200 */
.L_x_25043:
        /* <DEDUP_REMOVED lines=61> */
.L_x_25041:
[----:B------:R-:W-:Y:S05]  /*10170*/  BSYNC.RECONVERGENT B3 ;  /* 0x0000000000037941 */ /* 0x000fea0003800200 */
.L_x_25040:
        /* <DEDUP_REMOVED lines=11> */
.L_x_25039:
[----:B------:R-:W-:Y:S05]  /*10230*/  BSYNC.RECONVERGENT B2 ;  /* 0x0000000000027941 */ /* 0x000fea0003800200 */
.L_x_25038:
        /* <DEDUP_REMOVED lines=17> */
.L_x_25049:
        /* <DEDUP_REMOVED lines=13> */
.L_x_25051:
[----:B------:R-:W-:Y:S05]  /*10420*/  BSYNC.RECONVERGENT B4 ;  /* 0x0000000000047941 */ /* 0x000fea0003800200 */
.L_x_25050:
        /* <DEDUP_REMOVED lines=61> */
.L_x_25048:
[----:B------:R-:W-:Y:S05]  /*10800*/  BSYNC.RECONVERGENT B3 ;  /* 0x0000000000037941 */ /* 0x000fea0003800200 */
.L_x_25047:
        /* <DEDUP_REMOVED lines=11> */
.L_x_25046:
[----:B------:R-:W-:Y:S05]  /*108c0*/  BSYNC.RECONVERGENT B2 ;  /* 0x0000000000027941 */ /* 0x000fea0003800200 */
.L_x_25045:
        /* <DEDUP_REMOVED lines=17> */
.L_x_25056:
        /* <DEDUP_REMOVED lines=13> */
.L_x_25058:
[----:B------:R-:W-:Y:S05]  /*10ab0*/  BSYNC.RECONVERGENT B4 ;  /* 0x0000000000047941 */ /* 0x000fea0003800200 */
.L_x_25057:
        /* <DEDUP_REMOVED lines=61> */
.L_x_25055:
[----:B------:R-:W-:Y:S05]  /*10e90*/  BSYNC.RECONVERGENT B3 ;  /* 0x0000000000037941 */ /* 0x000fea0003800200 */
.L_x_25054:
        /* <DEDUP_REMOVED lines=11> */
.L_x_25053:
[----:B------:R-:W-:Y:S05]  /*10f50*/  BSYNC.RECONVERGENT B2 ;  /* 0x0000000000027941 */ /* 0x000fea0003800200 */
.L_x_25052:
        /* <DEDUP_REMOVED lines=17> */
.L_x_25063:
        /* <DEDUP_REMOVED lines=13> */
.L_x_25065:
[----:B------:R-:W-:Y:S05]  /*11140*/  BSYNC.RECONVERGENT B4 ;  /* 0x0000000000047941 */ /* 0x000fea0003800200 */
.L_x_25064:
        /* <DEDUP_REMOVED lines=61> */
.L_x_25062:
[----:B------:R-:W-:Y:S05]  /*11520*/  BSYNC.RECONVERGENT B3 ;  /* 0x0000000000037941 */ /* 0x000fea0003800200 */
.L_x_25061:
        /* <DEDUP_REMOVED lines=11> */
.L_x_25060:
[----:B------:R-:W-:Y:S05]  /*115e0*/  BSYNC.RECONVERGENT B2 ;  /* 0x0000000000027941 */ /* 0x000fea0003800200 */
.L_x_25059:
        /* <DEDUP_REMOVED lines=16> */
.L_x_25069:
        /* <DEDUP_REMOVED lines=13> */
.L_x_25071:
[----:B------:R-:W-:Y:S05]  /*117c0*/  BSYNC.RECONVERGENT B3 ;  /* 0x0000000000037941 */ /* 0x000fea0003800200 */
.L_x_25070:
        /* <DEDUP_REMOVED lines=61> */
.L_x_25068:
[----:B------:R-:W-:Y:S05]  /*11ba0*/  BSYNC.RECONVERGENT B2 ;  /* 0x0000000000027941 */ /* 0x000fea0003800200 */
.L_x_25067:
        /* <DEDUP_REMOVED lines=12> */
.L_x_25016:
[----:B------:R-:W-:Y:S01]  /*11c70*/  BSSY.RECONVERGENT B2, `(.L_x_25072) ;  /* 0x000006b000027945 */ /* 0x000fe20003800200 */
[----:B--2---:R-:W-:Y:S01]  /*11c80*/  HFMA2 R80, -RZ, RZ, 0, 0 ;  /* 0x00000000ff507431 */ /* 0x004fe200000001ff */
        /* <DEDUP_REMOVED lines=19> */
.L_x_25076:
        /* <DEDUP_REMOVED lines=13> */
.L_x_25078:
[----:B------:R-:W-:Y:S05]  /*11e90*/  BSYNC.RECONVERGENT B4 ;  /* 0x0000000000047941 */ /* 0x000fea0003800200 */
.L_x_25077:
        /* <DEDUP_REMOVED lines=60> */
.L_x_25075:
[----:B------:R-:W-:Y:S05]  /*12260*/  BSYNC.RECONVERGENT B3 ;  /* 0x0000000000037941 */ /* 0x000fea0003800200 */
.L_x_25074:
        /* <DEDUP_REMOVED lines=11> */
.L_x_25073:
[----:B------:R-:W-:Y:S05]  /*12320*/  BSYNC.RECONVERGENT B2 ;  /* 0x0000000000027941 */ /* 0x000fea0003800200 */
.L_x_25072:
        /* <DEDUP_REMOVED lines=17> */
.L_x_25083:
        /* <DEDUP_REMOVED lines=13> */
.L_x_25085:
[----:B------:R-:W-:Y:S05]  /*12510*/  BSYNC.RECONVERGENT B4 ;  /* 0x0000000000047941 */ /* 0x000fea0003800200 */
.L_x_25084:
        /* <DEDUP_REMOVED lines=60> */
.L_x_25082:
[----:B------:R-:W-:Y:S05]  /*128e0*/  BSYNC.RECONVERGENT B3 ;  /* 0x0000000000037941 */ /* 0x000fea0003800200 */
.L_x_25081:
        /* <DEDUP_REMOVED lines=11> */
.L_x_25080:
[----:B------:R-:W-:Y:S05]  /*129a0*/  BSYNC.RECONVERGENT B2 ;  /* 0x0000000000027941 */ /* 0x000fea0003800200 */
.L_x_25079:
        /* <DEDUP_REMOVED lines=17> */
.L_x_25090:
        /* <DEDUP_REMOVED lines=13> */
.L_x_25092:
[----:B------:R-:W-:Y:S05]  /*12b90*/  BSYNC.RECONVERGENT B4 ;  /* 0x0000000000047941 */ /* 0x000fea0003800200 */
.L_x_25091:
        /* <DEDUP_REMOVED lines=61> */
.L_x_25089:
[----:B------:R-:W-:Y:S05]  /*12f70*/  BSYNC.RECONVERGENT B3 ;  /* 0x0000000000037941 */ /* 0x000fea0003800200 */
.L_x_25088:
        /* <DEDUP_REMOVED lines=11> */
.L_x_25087:
[----:B------:R-:W-:Y:S05]  /*13030*/  BSYNC.RECONVERGENT B2 ;  /* 0x0000000000027941 */ /* 0x000fea0003800200 */
.L_x_25086:
        /* <DEDUP_REMOVED lines=17> */
.L_x_25097:
        /* <DEDUP_REMOVED lines=13> */
.L_x_25099:
[----:B------:R-:W-:Y:S05]  /*13220*/  BSYNC.RECONVERGENT B4 ;  /* 0x0000000000047941 */ /* 0x000fea0003800200 */
.L_x_25098:
        /* <DEDUP_REMOVED lines=61> */
.L_x_25096:
[----:B------:R-:W-:Y:S05]  /*13600*/  BSYNC.RECONVERGENT B3 ;  /* 0x0000000000037941 */ /* 0x000fea0003800200 */
.L_x_25095:
        /* <DEDUP_REMOVED lines=11> */
.L_x_25094:
[----:B------:R-:W-:Y:S05]  /*136c0*/  BSYNC.RECONVERGENT B2 ;  /* 0x0000000000027941 */ /* 0x000fea0003800200 */
.L_x_25093:
        /* <DEDUP_REMOVED lines=17> */
.L_x_25104:
        /* <DEDUP_REMOVED lines=13> */
.L_x_25106:
[----:B------:R-:W-:Y:S05]  /*138b0*/  BSYNC.RECONVERGENT B4 ;  /* 0x0000000000047941 */ /* 0x000fea0003800200 */
.L_x_25105:
        /* <DEDUP_REMOVED lines=61> */
.L_x_25103:
[----:B------:R-:W-:Y:S05]  /*13c90*/  BSYNC.RECONVERGENT B3 ;  /* 0x0000000000037941 */ /* 0x000fea0003800200 */
.L_x_25102:
        /* <DEDUP_REMOVED lines=11> */
.L_x_25101:
[----:B------:R-:W-:Y:S05]  /*13d50*/  BSYNC.RECONVERGENT B2 ;  /* 0x0000000000027941 */ /* 0x000fea0003800200 */
.L_x_25100:
        /* <DEDUP_REMOVED lines=17> */
.L_x_25111:
        /* <DEDUP_REMOVED lines=13> */
.L_x_25113:
[----:B------:R-:W-:Y:S05]  /*13f40*/  BSYNC.RECONVERGENT B4 ;  /* 0x0000000000047941 */ /* 0x000fea0003800200 */
.L_x_25112:
        /* <DEDUP_REMOVED lines=61> */
.L_x_25110:
[----:B------:R-:W-:Y:S05]  /*14320*/  BSYNC.RECONVERGENT B3 ;  /* 0x0000000000037941 */ /* 0x000fea0003800200 */
.L_x_25109:
        /* <DEDUP_REMOVED lines=11> */
.L_x_25108:
[----:B------:R-:W-:Y:S05]  /*143e0*/  BSYNC.RECONVERGENT B2 ;  /* 0x0000000000027941 */ /* 0x000fea0003800200 */
.L_x_25107:
        /* <DEDUP_REMOVED lines=17> */
.L_x_25118:
        /* <DEDUP_REMOVED lines=13> */
.L_x_25120:
[----:B------:R-:W-:Y:S05]  /*145d0*/  BSYNC.RECONVERGENT B4 ;  /* 0x0000000000047941 */ /* 0x000fea0003800200 */
.L_x_25119:
        /* <DEDUP_REMOVED lines=61> */
.L_x_25117:
[----:B------:R-:W-:Y:S05]  /*149b0*/  BSYNC.RECONVERGENT B3 ;  /* 0x0000000000037941 */ /* 0x000fea0003800200 */
.L_x_25116:
        /* <DEDUP_REMOVED lines=11> */
.L_x_25115:
[----:B------:R-:W-:Y:S05]  /*14a70*/  BSYNC.RECONVERGENT B2 ;  /* 0x0000000000027941 */ /* 0x000fea0003800200 */
.L_x_25114:
        /* <DEDUP_REMOVED lines=16> */
.L_x_25123:
        /* <DEDUP_REMOVED lines=13> */
.L_x_25125:
[----:B------:R-:W-:Y:S05]  /*14c50*/  BSYNC.RECONVERGENT B3 ;  /* 0x0000000000037941 */ /* 0x000fea0003800200 */
.L_x_25124:
        /* <DEDUP_REMOVED lines=61> */
.L_x_25122:
[----:B------:R-:W-:Y:S05]  /*15030*/  BSYNC.RECONVERGENT B2 ;  /* 0x0000000000027941 */ /* 0x000fea0003800200 */
.L_x_25121:
        /* <DEDUP_REMOVED lines=11> */
.L_x_25066:
[----:B------:R-:W-:Y:S05]  /*150f0*/  BSYNC.RECONVERGENT B0 ;  /* 0x0000000000007941 */ /* 0x000fea0003800200 */
.L_x_25015:
        /* <DEDUP_REMOVED lines=27> */
.L_x_25127:
[----:B------:R-:W-:Y:S05]  /*152b0*/  BSYNC.RECONVERGENT B0 ;  /* 0x0000000000007941 */ /* 0x000fea0003800200 */
.L_x_25126:
[----:B------:R-:W-:Y:S01]  /*152c0*/  IADD3 R99, PT, PT, R99, 0x20, RZ ;  /* 0x0000002063637810 */ /* 0x000fe20007ffe0ff */
[----:B------:R-:W-:-:S07]  /*152d0*/  VIADD R98, R98, 0x20 ;  /* 0x0000002062627836 */ /* 0x000fce0000000000 */
.L_x_25014:
[----:B------:R-:W-:Y:S05]  /*152e0*/  BSYNC.RECONVERGENT B1 ;  /* 0x0000000000017941 */ /* 0x000fea0003800200 */
.L_x_25013:
        /* <DEDUP_REMOVED lines=16> */
[----:B01----:R-:W-:Y:S01]  /*153f0*/  MOV R96, R100 ;  /* 0x0000006400607202 */ /* 0x003fe20000000f00 */
        /* <DEDUP_REMOVED lines=19> */
.L_x_25136:
        /* <DEDUP_REMOVED lines=13> */
.L_x_25138:
[----:B------:R-:W-:Y:S05]  /*15600*/  BSYNC.RECONVERGENT B4 ;  /* 0x0000000000047941 */ /* 0x000fea0003800200 */
.L_x_25137:
        /* <DEDUP_REMOVED lines=60> */
.L_x_25135:
[----:B------:R-:W-:Y:S05]  /*159d0*/  BSYNC.RECONVERGENT B3 ;  /* 0x0000000000037941 */ /* 0x000fea0003800200 */
.L_x_25134:
        /* <DEDUP_REMOVED lines=11> */
.L_x_25133:
[----:B------:R-:W-:Y:S05]  /*15a90*/  BSYNC.RECONVERGENT B2 ;  /* 0x0000000000027941 */ /* 0x000fea0003800200 */
.L_x_25132:
        /* <DEDUP_REMOVED lines=17> */
.L_x_25143:
        /* <DEDUP_REMOVED lines=13> */
.L_x_25145:
[----:B------:R-:W-:Y:S05]  /*15c80*/  BSYNC.RECONVERGENT B4 ;  /* 0x0000000000047941 */ /* 0x000fea0003800200 */
.L_x_25144:
        /* <DEDUP_REMOVED lines=60> */
.L_x_25142:
[----:B------:R-:W-:Y:S05]  /*16050*/  BSYNC.RECONVERGENT B3 ;  /* 0x0000000000037941 */ /* 0x000fea0003800200 */
.L_x_25141:
        /* <DEDUP_REMOVED lines=11> */
.L_x_25140:
[----:B------:R-:W-:Y:S05]  /*16110*/  BSYNC.RECONVERGENT B2 ;  /* 0x0000000000027941 */ /* 0x000fea0003800200 */
.L_x_25139:
        /* <DEDUP_REMOVED lines=17> */
.L_x_25150:
        /* <DEDUP_REMOVED lines=13> */
.L_x_25152:
[----:B------:R-:W-:Y:S05]  /*16300*/  BSYNC.RECONVERGENT B4 ;  /* 0x0000000000047941 */ /* 0x000fea0003800200 */
.L_x_25151:
        /* <DEDUP_REMOVED lines=61> */
.L_x_25149:
[----:B------:R-:W-:Y:S05]  /*166e0*/  BSYNC.RECONVERGENT B3 ;  /* 0x0000000000037941 */ /* 0x000fea0003800200 */
.L_x_25148:
        /* <DEDUP_REMOVED lines=11> */
.L_x_25147:
[----:B------:R-:W-:Y:S05]  /*167a0*/  BSYNC.RECONVERGENT B2 ;  /* 0x0000000000027941 */ /* 0x000fea0003800200 */
.L_x_25146:
        /* <DEDUP_REMOVED lines=17> */
.L_x_25157:
        /* <DEDUP_REMOVED lines=13> */
.L_x_25159:
[----:B------:R-:W-:Y:S05]  /*16990*/  BSYNC.RECONVERGENT B4 ;  /* 0x0000000000047941 */ /* 0x000fea0003800200 */
.L_x_25158:
        /* <DEDUP_REMOVED lines=61> */
.L_x_25156:
[----:B------:R-:W-:Y:S05]  /*16d70*/  BSYNC.RECONVERGENT B3 ;  /* 0x0000000000037941 */ /* 0x000fea0003800200 */
.L_x_25155:
        /* <DEDUP_REMOVED lines=11> */
.L_x_25154:
[----:B------:R-:W-:Y:S05]  /*16e30*/  BSYNC.RECONVERGENT B2 ;  /* 0x0000000000027941 */ /* 0x000fea0003800200 */
.L_x_25153:
        /* <DEDUP_REMOVED lines=17> */
.L_x_25164:
        /* <DEDUP_REMOVED lines=13> */
.L_x_25166:
[----:B------:R-:W-:Y:S05]  /*17020*/  BSYNC.RECONVERGENT B4 ;  /* 0x0000000000047941 */ /* 0x000fea0003800200 */
.L_x_25165:
        /* <DEDUP_REMOVED lines=61> */
.L_x_25163:
[----:B------:R-:W-:Y:S05]  /*17400*/  BSYNC.RECONVERGENT B3 ;  /* 0x0000000000037941 */ /* 0x000fea0003800200 */
.L_x_25162:
        /* <DEDUP_REMOVED lines=11> */
.L_x_25161:
[----:B------:R-:W-:Y:S05]  /*174c0*/  BSYNC.RECONVERGENT B2 ;  /* 0x0000000000027941 */ /* 0x000fea0003800200 */
.L_x_25160:
        /* <DEDUP_REMOVED lines=17> */
.L_x_25171:
        /* <DEDUP_REMOVED lines=13> */
.L_x_25173:
[----:B------:R-:W-:Y:S05]  /*176b0*/  BSYNC.RECONVERGENT B4 ;  /* 0x0000000000047941 */ /* 0x000fea0003800200 */
.L_x_25172:
        /* <DEDUP_REMOVED lines=61> */
.L_x_25170:
[----:B------:R-:W-:Y:S05]  /*17a90*/  BSYNC.RECONVERGENT B3 ;  /* 0x0000000000037941 */ /* 0x000fea0003800200 */
.L_x_25169:
[----:B------:R-:W-:Y:S01]  /*17aa0*/  I2FP.F32.U32 R6, R93 ;  /* 0x0000005d00067245 */ /* 0x000fe20000201000 */
[----:B------:R-:W-:Y:S02]  /*17ab0*/  IMAD.MOV.U32 R93, RZ, RZ, 0x2f800000 ;  /* 0x2f800000ff5d7424 */ /* 0x000fe400078e00ff */
[----:B------:R-:W-:Y:S02]  /*17ac0*/  HADD2.F32 R94, -RZ, R54.H1_H1 ;  /* 0x30000036ff5e7230 */ /* 0x000fe40000004100 */
[----:B------:R-:W-:Y:S01]  /*17ad0*/  FFMA.FTZ R6, R6, R93, 1.1641532182693481445e-10 ;  /* 0x2f00000006067423 */ /* 0x000fe2000001005d */
[----:B------:R-:W-:Y:S02]  /*17ae0*/  HADD2.F32 R93, -RZ, R50.H1_H1 ;  /* 0x30000032ff5d7230 */ /* 0x000fe40000004100 */
[----:B------:R-:W-:Y:S02]  /*17af0*/  FMUL.FTZ R94, R94, UR9 ;  /* 0x000000095e5e7c20 */ /* 0x000fe40008410000 */
[----:B------:R-:W-:-:S02]  /*17b00*/  FSETP.GTU.FTZ.AND P2, PT, R6, UR12, PT ;  /* 0x0000000c06007c0b */ /* 0x000fc4000bf5c000 */
[----:B------:R-:W-:Y:S02]  /*17b10*/  FMUL.FTZ R6, R94, UR8 ;  /* 0x000000085e067c20 */ /* 0x000fe40008410000 */
[----:B------:R-:W-:-:S03]  /*17b20*/  SEL R107, RZ, 0x1, P2 ;  /* 0x00000001ff6b7807 */ /* 0x000fc60001000000 */
[----:B------:R-:W-:-:S05]  /*17b30*/  FSEL R6, R6, RZ, !P2 ;  /* 0x000000ff06067208 */ /* 0x000fca0005000000 */
[----:B------:R-:W-:-:S07]  /*17b40*/  FFMA.FTZ R93, R6, R93, R61 ;  /* 0x0000005d065d7223 */ /* 0x000fce000001003d */
.L_x_25168:
[----:B------:R-:W-:Y:S05]  /*17b50*/  BSYNC.RECONVERGENT B2 ;  /* 0x0000000000027941 */ /* 0x000fea0003800200 */
.L_x_25167:
        /* <DEDUP_REMOVED lines=17> */
.L_x_25178:
        /* <DEDUP_REMOVED lines=13> */
.L_x_25180:
[----:B------:R-:W-:Y:S05]  /*17d40*/  BSYNC.RECONVERGENT B4 ;  /* 0x0000000000047941 */ /* 0x000fea0003800200 */
.L_x_25179:
        /* <DEDUP_REMOVED lines=61> */
.L_x_25177:
[----:B------:R-:W-:Y:S05]  /*18120*/  BSYNC.RECONVERGENT B3 ;  /* 0x0000000000037941 */ /* 0x000fea0003800200 */
.L_x_25176:
        /* <DEDUP_REMOVED lines=11> */
.L_x_25175:
[----:B------:R-:W-:Y:S05]  /*181e0*/  BSYNC.RECONVERGENT B2 ;  /* 0x0000000000027941 */ /* 0x000fea0003800200 */
.L_x_25174:
        /* <DEDUP_REMOVED lines=20> */
.L_x_25184:
        /* <DEDUP_REMOVED lines=13> */
.L_x_25186:
[----:B------:R-:W-:Y:S05]  /*18400*/  BSYNC.RECONVERGENT B3 ;  /* 0x0000000000037941 */ /* 0x000fea0003800200 */
.L_x_25185:
        /* <DEDUP_REMOVED lines=61> */
.L_x_25183:
[----:B------:R-:W-:Y:S05]  /*187e0*/  BSYNC.RECONVERGENT B2 ;  /* 0x0000000000027941 */ /* 0x000fea0003800200 */
.L_x_25182:
        /* <DEDUP_REMOVED lines=12> */
.L_x_25131:
[----:B------:R-:W-:Y:S01]  /*188b0*/  BSSY.RECONVERGENT B2, `(.L_x_25187) ;  /* 0x000006b000027945 */ /* 0x000fe20003800200 */
[----:B--2---:R-:W-:Y:S01]  /*188c0*/  HFMA2 R88, -RZ, RZ, 0, 0 ;  /* 0x00000000ff587431 */ /* 0x004fe200000001ff */
        /* <DEDUP_REMOVED lines=19> */
.L_x_25191:
        /* <DEDUP_REMOVED lines=13> */
.L_x_25193:
[----:B------:R-:W-:Y:S05]  /*18ad0*/  BSYNC.RECONVERGENT B4 ;  /* 0x0000000000047941 */ /* 0x000fea0003800200 */
.L_x_25192:
        /* <DEDUP_REMOVED lines=60> */
.L_x_25190:
[----:B------:R-:W-:Y:S05]  /*18ea0*/  BSYNC.RECONVERGENT B3 ;  /* 0x0000000000037941 */ /* 0x000fea0003800200 */
.L_x_25189:
        /* <DEDUP_REMOVED lines=11> */
.L_x_25188:
[----:B------:R-:W-:Y:S05]  /*18f60*/  BSYNC.RECONVERGENT B2 ;  /* 0x0000000000027941 */ /* 0x000fea0003800200 */
.L_x_25187:
        /* <DEDUP_REMOVED lines=17> */
.L_x_25198:
        /* <DEDUP_REMOVED lines=13> */
.L_x_25200:
[----:B------:R-:W-:Y:S05]  /*19150*/  BSYNC.RECONVERGENT B4 ;  /* 0x0000000000047941 */ /* 0x000fea0003800200 */
.L_x_25199:
        /* <DEDUP_REMOVED lines=60> */
.L_x_25197:
[----:B------:R-:W-:Y:S05]  /*19520*/  BSYNC.RECONVERGENT B3 ;  /* 0x0000000000037941 */ /* 0x000fea0003800200 */
.L_x_25196:
        /* <DEDUP_REMOVED lines=11> */
.L_x_25195:
[----:B------:R-:W-:Y:S05]  /*195e0*/  BSYNC.RECONVERGENT B2 ;  /* 0x0000000000027941 */ /* 0x000fea0003800200 */
.L_x_25194:
        /* <DEDUP_REMOVED lines=17> */
.L_x_25205:
        /* <DEDUP_REMOVED lines=13> */
.L_x_25207:
[----:B------:R-:W-:Y:S05]  /*197d0*/  BSYNC.RECONVERGENT B4 ;  /* 0x0000000000047941 */ /* 0x000fea0003800200 */
.L_x_25206:
        /* <DEDUP_REMOVED lines=61> */
.L_x_25204:
[----:B------:R-:W-:Y:S05]  /*19bb0*/  BSYNC.RECONVERGENT B3 ;  /* 0x0000000000037941 */ /* 0x000fea0003800200 */
.L_x_25203:
        /* <DEDUP_REMOVED lines=11> */
.L_x_25202:
[----:B------:R-:W-:Y:S05]  /*19c70*/  BSYNC.RECONVERGENT B2 ;  /* 0x0000000000027941 */ /* 0x000fea0003800200 */
.L_x_25201:
        /* <DEDUP_REMOVED lines=17> */
.L_x_25212:
        /* <DEDUP_REMOVED lines=13> */
.L_x_25214:
[----:B------:R-:W-:Y:S05]  /*19e60*/  BSYNC.RECONVERGENT B4 ;  /* 0x0000000000047941 */ /* 0x000fea0003800200 */
.L_x_25213:
        /* <DEDUP_REMOVED lines=61> */
.L_x_25211:
[----:B------:R-:W-:Y:S05]  /*1a240*/  BSYNC.RECONVERGENT B3 ;  /* 0x0000000000037941 */ /* 0x000fea0003800200 */
.L_x_25210:
        /* <DEDUP_REMOVED lines=11> */
.L_x_25209:
[----:B------:R-:W-:Y:S05]  /*1a300*/  BSYNC.RECONVERGENT B2 ;  /* 0x0000000000027941 */ /* 0x000fea0003800200 */
.L_x_25208:
        /* <DEDUP_REMOVED lines=17> */
.L_x_25219:
        /* <DEDUP_REMOVED lines=13> */
.L_x_25221:
[----:B------:R-:W-:Y:S05]  /*1a4f0*/  BSYNC.RECONVERGENT B4 ;  /* 0x0000000000047941 */ /* 0x000fea0003800200 */
.L_x_25220:
        /* <DEDUP_REMOVED lines=61> */
.L_x_25218:
[----:B------:R-:W-:Y:S05]  /*1a8d0*/  BSYNC.RECONVERGENT B3 ;  /* 0x0000000000037941 */ /* 0x000fea0003800200 */
.L_x_25217:
        /* <DEDUP_REMOVED lines=11> */
.L_x_25216:
[----:B------:R-:W-:Y:S05]  /*1a990*/  BSYNC.RECONVERGENT B2 ;  /* 0x0000000000027941 */ /* 0x000fea0003800200 */
.L_x_25215:
        /* <DEDUP_REMOVED lines=17> */
.L_x_25226:
[----:B------:R-:W-:Y:S01]  /*1aab0*/  IADD3 R2, PT, PT, R2, 0x1, RZ ;  /* 0x0000000102027810 */ /* 0x000fe20007ffe0ff */
[----:B------:R-:W-:Y:S03]  /*1aac0*/  BSSY.RECONVERGENT B4, `(.L_x_25227) ;  /* 0x000000c000047945 */ /* 0x000fe60003800200 */
[C---:B------:R-:W-:Y:S01]  /*1aad0*/  ISETP.NE.AND P1, PT, R2.reuse, RZ, PT ;  /* 0x000000ff0200720c */ /* 0x040fe20003f25270 */
[----:B------:R-:W-:-:S12]  /*1aae0*/  IMAD.WIDE.U32 R4, R2, -0x2daee0ad, RZ ;  /* 0xd2511f5302047825 */ /* 0x000fd800078e00ff */
[----:B------:R-:W-:Y:S05]  /*1aaf0*/  @P1 BRA `(.L_x_25228) ;  /* 0x0000000000201947 */ /* 0x000fea0003800000 */
[----:B------:R-:W-:-:S05]  /*1ab00*/  VIADD R3, R3, 0x1 ;  /* 0x0000000103037836 */ /* 0x000fca0000000000 */
[----:B------:R-:W-:-:S13]  /*1ab10*/  ISETP.NE.AND P1, PT, R3, RZ, PT ;  /* 0x000000ff0300720c */ /* 0x000fda0003f25270 */
[----:B------:R-:W-:Y:S02]  /*1ab20*/  @!P1 IADD3 R0, PT, PT, R0, 0x1, RZ ;  /* 0x0000000100009810 */ /* 0x000fe40007ffe0ff */
[----:B------:R-:W-:Y:S02]  /*1ab30*/  @!P1 IADD3 R6, PT, PT, R7, 0x1, RZ ;  /* 0x0000000107069810 */ /* 0x000fe40007ffe0ff */
[----:B------:R-:W-:Y:S02]  /*1ab40*/  ISETP.NE.AND P2, PT, R0, RZ, !P1 ;  /* 0x000000ff0000720c */ /* 0x000fe40004f45270 */
[----:B------:R-:W-:-:S11]  /*1ab50*/  @!P1 MOV R3, RZ ;  /* 0x000000ff00039202 */ /* 0x000fd60000000f00 */
[----:B------:R-:W-:-:S05]  /*1ab60*/  @P2 IMAD.MOV R6, RZ, RZ, R7 ;  /* 0x000000ffff062224 */ /* 0x000fca00078e0207 */
[----:B------:R-:W-:-:S07]  /*1ab70*/  @!P1 MOV R7, R6 ;  /* 0x0000000600079202 */ /* 0x000fce0000000f00 */
.L_x_25228:
[----:B------:R-:W-:Y:S05]  /*1ab80*/  BSYNC.RECONVERGENT B4 ;  /* 0x0000000000047941 */ /* 0x000fea0003800200 */
.L_x_25227:
        /* <DEDUP_REMOVED lines=60> */
[----:B------:R-:W-:-:S07]  /*1af50*/  MOV R96, R94 ;  /* 0x0000005e00607202 */ /* 0x000fce0000000f00 */
.L_x_25225:
[----:B------:R-:W-:Y:S05]  /*1af60*/  BSYNC.RECONVERGENT B3 ;  /* 0x0000000000037941 */ /* 0x000fea0003800200 */
.L_x_25224:
        /* <DEDUP_REMOVED lines=11> */
.L_x_25223:
[----:B------:R-:W-:Y:S05]  /*1b020*/  BSYNC.RECONVERGENT B2 ;  /* 0x0000000000027941 */ /* 0x000fea0003800200 */
.L_x_25222:
[----:B------:R-:W-:Y:S01]  /*1b030*/  BSSY.RECONVERGENT B2, `(.L_x_25229) ;  /* 0x0000068000027945 */ /* 0x000fe20003800200 */
[----:B------:R-:W-:Y:S01]  /*1b040*/  MOV R97, R95 ;  /* 0x0000005f00617202 */ /* 0x000fe20000000f00 */
[----:B------:R-:W-:Y:S02]  /*1b050*/  IMAD.MOV.U32 R94, RZ, RZ, RZ ;  /* 0x000000ffff5e7224 */ /* 0x000fe400078e00ff */
[----:B------:R-:W-:Y:S05]  /*1b060*/  @!P0 BRA `(.L_x_25230) ;  /* 0x0000000400908947 */ /* 0x000fea0003800000 */
[----:B------:R-:W-:Y:S01]  /*1b070*/  ISETP.NE.AND P1, PT, R95, 0x1, PT ;  /* 0x000000015f00780c */ /* 0x000fe20003f25270 */
[----:B------:R-:W-:Y:S01]  /*1b080*/  BSSY.RECONVERGENT B3, `(.L_x_25231) ;  /* 0x0000057000037945 */ /* 0x000fe20003800200 */
[----:B------:R-:W-:Y:S01]  /*1b090*/  HFMA2 R97, -RZ, RZ, 0, 1.1920928955078125e-07 ;  /* 0x00000002ff617431 */ /* 0x000fe200000001ff */
[----:B------:R-:W-:-:S10]  /*1b0a0*/  MOV R6, R102 ;  /* 0x0000006600067202 */ /* 0x000fd40000000f00 */
[----:B------:R-:W-:Y:S05]  /*1b0b0*/  @!P1 BRA `(.L_x_25232) ;  /* 0x00000004004c9947 */ /* 0x000fea0003800000 */
[----:B------:R-:W-:-:S13]  /*1b0c0*/  ISETP.NE.AND P1, PT, R95, 0x3, PT ;  /* 0x000000035f00780c */ /* 0x000fda0003f25270 */
[----:B------:R-:W-:Y:S05]  /*1b0d0*/  @!P1 BRA `(.L_x_25233) ;  /* 0x0000000000189947 */ /* 0x000fea0003800000 */
[----:B------:R-:W-:-:S13]  /*1b0e0*/  ISETP.NE.AND P1, PT, R95, 0x2, PT ;  /* 0x000000025f00780c */ /* 0x000fda0003f25270 */
[----:B------:R-:W-:Y:S01]  /*1b0f0*/  @!P1 IMAD.MOV.U32 R97, RZ, RZ, 0x3 ;  /* 0x00000003ff619424 */ /* 0x000fe200078e00ff */
[----:B------:R-:W-:Y:S01]  /*1b100*/  @!P1 MOV R6, R4 ;  /* 0x0000000400069202 */ /* 0x000fe20000000f00 */
[----:B------:R-:W-:Y:S01]  /*1b110*/  @P1 IMAD.MOV.U32 R6, RZ, RZ, R5 ;  /* 0x000000ffff061224 */ /* 0x000fe200078e0005 */
[----:B------:R-:W-:Y:S01]  /*1b120*/  @P1 IADD3 R97, PT, PT, R95, 0x1, RZ ;  /* 0x000000015f611810 */ /* 0x000fe20007ffe0ff */
[----:B------:R-:W-:Y:S06]  /*1b130*/  BRA `(.L_x_25232) ;  /* 0x00000004002c7947 */ /* 0x000fec0003800000 */
.L_x_25233:
[----:B------:R-:W-:Y:S01]  /*1b140*/  IADD3 R2, PT, PT, R2, 0x1, RZ ;  /* 0x0000000102027810 */ /* 0x000fe20007ffe0ff */
[----:B------:R-:W-:Y:S03]  /*1b150*/  BSSY.RECONVERGENT B4, `(.L_x_25234) ;  /* 0x000000c000047945 */ /* 0x000fe60003800200 */
[C---:B------:R-:W-:Y:S01]  /*1b160*/  ISETP.NE.AND P1, PT, R2.reuse, RZ, PT ;  /* 0x000000ff0200720c */ /* 0x040fe20003f25270 */
[----:B------:R-:W-:-:S12]  /*1b170*/  IMAD.WIDE.U32 R4, R2, -0x2daee0ad, RZ ;  /* 0xd2511f5302047825 */ /* 0x000fd800078e00ff */
[----:B------:R-:W-:Y:S05]  /*1b180*/  @P1 BRA `(.L_x_25235) ;  /* 0x0000000000201947 */ /* 0x000fea0003800000 */
[----:B------:R-:W-:-:S04]  /*1b190*/  IADD3 R3, PT, PT, R3, 0x1, RZ ;  /* 0x0000000103037810 */ /* 0x000fc80007ffe0ff */
[----:B------:R-:W-:-:S13]  /*1b1a0*/  ISETP.NE.AND P1, PT, R3, RZ, PT ;  /* 0x000000ff0300720c */ /* 0x000fda0003f25270 */
[----:B------:R-:W-:Y:S01]  /*1b1b0*/  @!P1 VIADD R0, R0, 0x1 ;  /* 0x0000000100009836 */ /* 0x000fe20000000000 */
[----:B------:R-:W-:Y:S01]  /*1b1c0*/  @!P1 IADD3 R6, PT, PT, R7, 0x1, RZ ;  /* 0x0000000107069810 */ /* 0x000fe20007ffe0ff */
[----:B------:R-:W-:-:S03]  /*1b1d0*/  @!P1 IMAD.MOV.U32 R3, RZ, RZ, RZ ;  /* 0x000000ffff039224 */ /* 0x000fc600078e00ff */
[----:B------:R-:W-:-:S13]  /*1b1e0*/  ISETP.NE.AND P2, PT, R0, RZ, !P1 ;  /* 0x000000ff0000720c */ /* 0x000fda0004f45270 */
[----:B------:R-:W-:-:S04]  /*1b1f0*/  @P2 IADD3 R6, PT, PT, R7, RZ, RZ ;  /* 0x000000ff07062210 */ /* 0x000fc80007ffe0ff */
[----:B------:R-:W-:-:S07]  /*1b200*/  @!P1 MOV R7, R6 ;  /* 0x0000000600079202 */ /* 0x000fce0000000f00 */
.L_x_25235:
[----:B------:R-:W-:Y:S05]  /*1b210*/  BSYNC.RECONVERGENT B4 ;  /* 0x0000000000047941 */ /* 0x000fea0003800200 */
.L_x_25234:
        /* <DEDUP_REMOVED lines=59> */
[----:B------:R-:W-:Y:S02]  /*1b5d0*/  LOP3.LUT R4, R4, UR15, R95, 0x96, !PT ;  /* 0x0000000f04047c12 */ /* 0x000fe4000f8e965f */
[----:B------:R-:W-:-:S07]  /*1b5e0*/  MOV R96, R94 ;  /* 0x0000005e00607202 */ /* 0x000fce0000000f00 */
.L_x_25232:
[----:B------:R-:W-:Y:S05]  /*1b5f0*/  BSYNC.RECONVERGENT B3 ;  /* 0x0000000000037941 */ /* 0x000fea0003800200 */
.L_x_25231:
        /* <DEDUP_REMOVED lines=11> */
.L_x_25230:
[----:B------:R-:W-:Y:S05]  /*1b6b0*/  BSYNC.RECONVERGENT B2 ;  /* 0x0000000000027941 */ /* 0x000fea0003800200 */
.L_x_25229:
[----:B------:R-:W-:Y:S01]  /*1b6c0*/  MOV R100, R96 ;  /* 0x0000006000647202 */ /* 0x000fe20000000f00 */
[----:B------:R-:W-:Y:S01]  /*1b6d0*/  IMAD.MOV.U32 R95, RZ, RZ, RZ ;  /* 0x000000ffff5f7224 */ /* 0x000fe200078e00ff */
[----:B------:R-:W-:Y:S01]  /*1b6e0*/  MOV R6, R97 ;  /* 0x0000006100067202 */ /* 0x000fe20000000f00 */
[----:B------:R-:W-:Y:S06]  /*1b6f0*/  @!P0 BRA `(.L_x_25181) ;  /* 0x00000004009c8947 */ /* 0x000fec0003800000 */
[----:B------:R-:W-:Y:S01]  /*1b700*/  ISETP.NE.AND P1, PT, R97, 0x1, PT ;  /* 0x000000016100780c */ /* 0x000fe20003f25270 */
[----:B------:R-:W-:Y:S01]  /*1b710*/  BSSY.RECONVERGENT B2, `(.L_x_25236) ;  /* 0x000005a000027945 */ /* 0x000fe20003800200 */
[----:B------:R-:W-:Y:S01]  /*1b720*/  HFMA2 R6, -RZ, RZ, 0, 1.1920928955078125e-07 ;  /* 0x00000002ff067431 */ /* 0x000fe200000001ff */
        /* <DEDUP_REMOVED lines=9> */
[----:B------:R-:W-:Y:S01]  /*1b7c0*/  @P1 IMAD.MOV.U32 R95, RZ, RZ, R5 ;  /* 0x000000ffff5f1224 */ /* 0x000fe200078e0005 */
[----:B------:R-:W-:Y:S02]  /*1b7d0*/  @P1 IADD3 R6, PT, PT, R97, 0x1, RZ ;  /* 0x0000000161061810 */ /* 0x000fe40007ffe0ff */
[----:B------:R-:W-:Y:S01]  /*1b7e0*/  @P1 MOV R100, R96 ;  /* 0x0000006000641202 */ /* 0x000fe20000000f00 */
[----:B------:R-:W-:Y:S06]  /*1b7f0*/  BRA `(.L_x_25237) ;  /* 0x00000004002c7947 */ /* 0x000fec0003800000 */
.L_x_25238:
        /* <DEDUP_REMOVED lines=13> */
.L_x_25240:
[----:B------:R-:W-:Y:S05]  /*1b8d0*/  BSYNC.RECONVERGENT B3 ;  /* 0x0000000000037941 */ /* 0x000fea0003800200 */
.L_x_25239:
        /* <DEDUP_REMOVED lines=58> */
[----:B------:R-:W-:Y:S02]  /*1bc80*/  HFMA2 R6, -RZ, RZ, 0, 0 ;  /* 0x00000000ff067431 */ /* 0x000fe400000001ff */
[----:B------:R-:W-:Y:S01]  /*1bc90*/  IMAD.MOV.U32 R100, RZ, RZ, R110 ;  /* 0x000000ffff647224 */ /* 0x000fe200078e006e */
[----:B------:R-:W-:-:S07]  /*1bca0*/  LOP3.LUT R4, R4, UR15, R111, 0x96, !PT ;  /* 0x0000000f04047c12 */ /* 0x000fce000f8e966f */
.L_x_25237:
[----:B------:R-:W-:Y:S05]  /*1bcb0*/  BSYNC.RECONVERGENT B2 ;  /* 0x0000000000027941 */ /* 0x000fea0003800200 */
.L_x_25236:
        /* <DEDUP_REMOVED lines=11> */
.L_x_25181:
[----:B------:R-:W-:Y:S05]  /*1bd70*/  BSYNC.RECONVERGENT B0 ;  /* 0x0000000000007941 */ /* 0x000fea0003800200 */
.L_x_25130:
[----:B------:R-:W0:Y:S02]  /*1bd80*/  LDC.64 R96, c[0x0][0x3a8] ;  /* 0x0000ea00ff607b82 */ /* 0x000e240000000a00 */
[----:B0-----:R-:W-:-:S05]  /*1bd90*/  IMAD.WIDE.U32 R96, R99, 0x20, R96 ;  /* 0x0000002063607825 */ /* 0x001fca00078e0060 */
[----:B------:R2:W-:Y:S04]  /*1bda0*/  STG.E.128 desc[UR6][R96.64], R88 ;  /* 0x0000005860007986 */ /* 0x0005e8000c101d06 */
[----:B------:R2:W-:Y:S01]  /*1bdb0*/  STG.E.128 desc[UR6][R96.64+0x10], R92 ;  /* 0x0000105c60007986 */ /* 0x0005e2000c101d06 */
[----:B------:R-:W-:Y:S05]  /*1bdc0*/  @!P0 BRA `(.L_x_25129) ;  /* 0x0000000000508947 */ /* 0x000fea0003800000 */
[----:B--2---:R-:W-:Y:S02]  /*1bdd0*/  SHF.L.U32 R96, R108, 0x10, RZ ;  /* 0x000000106c607819 */ /* 0x004fe400000006ff */
        /* <DEDUP_REMOVED lines=19> */
.L_x_25129:
[----:B------:R-:W-:Y:S05]  /*1bf10*/  BSYNC.RECONVERGENT B1 ;  /* 0x0000000000017941 */ /* 0x000fea0003800200 */
.L_x_25128:
        /* <DEDUP_REMOVED lines=53> */
[----:B------:R-:W-:-:S03]  /*1c270*/  FADD.FTZ R98, R65, -R114 ;  /* 0x8000007241627221 */ /* 0x000fc60000010000 */
[----:B------:R-:W-:Y:S01]  /*1c280*/  FFMA.FTZ R97, R96, R96, RZ ;  /* 0x0000006060617223 */ /* 0x000fe200000100ff */
[----:B------:R-:W-:-:S03]  /*1c290*/  FADD.FTZ R96, R68, -R114 ;  /* 0x8000007244607221 */ /* 0x000fc60000010000 */
[----:B------:R-:W-:Y:S01]  /*1c2a0*/  FFMA.FTZ R97, R98, R98, R97 ;  /* 0x0000006262617223 */ /* 0x000fe20000010061 */
[----:B------:R-:W-:-:S04]  /*1c2b0*/  FADD.FTZ R98, R66, -R114 ;  /* 0x8000007242627221 */ /* 0x000fc80000010000 */
[----:B------:R-:W-:Y:S01]  /*1c2c0*/  FFMA.FTZ R97, R98, R98, R97 ;  /* 0x0000006262617223 */ /* 0x000fe20000010061 */
[----:B------:R-:W-:-:S04]  /*1c2d0*/  FADD.FTZ R98, R67, -R114 ;  /* 0x8000007243627221 */ /* 0x000fc80000010000 */
[----:B------:R-:W-:Y:S01]  /*1c2e0*/  FFMA.FTZ R97, R98, R98, R97 ;  /* 0x0000006262617223 */ /* 0x000fe20000010061 */
[----:B------:R-:W-:-:S03]  /*1c2f0*/  FADD.FTZ R98, R73, -R114 ;  /* 0x8000007249627221 */ /* 0x000fc60000010000 */
        /* <DEDUP_REMOVED lines=64> */
.L_x_25262:
        /* <DEDUP_REMOVED lines=12> */
[----:B------:R3:W-:Y:S02]  /*1c7c0*/  @!P1 STG.E desc[UR6][R96.64], R114 ;  /* 0x0000007260009986 */ /* 0x0007e4000c101906 */
        /* <DEDUP_REMOVED lines=13> */
[----:B------:R-:W-:Y:S01]  /*1c8a0*/  FADD.FTZ R97, R64, -R114 ;  /* 0x8000007240617221 */ /* 0x000fe20000010000 */
[----:B------:R-:W-:Y:S02]  /*1c8b0*/  HADD2.F32 R112, -RZ, R116.H0_H0 ;  /* 0x20000074ff707230 */ /* 0x000fe40000004100 */
[--C-:B------:R-:W-:Y:S02]  /*1c8c0*/  HADD2.F32 R96, -RZ, R8.reuse.H0_H0 ;  /* 0x20000008ff607230 */ /* 0x100fe40000004100 */
[----:B------:R-:W-:Y:S01]  /*1c8d0*/  FMUL.FTZ R97, R110, R97 ;  /* 0x000000616e617220 */ /* 0x000fe20000410000 */
[----:B------:R-:W-:Y:S02]  /*1c8e0*/  HADD2.F32 R99, -RZ, R8.H1_H1 ;  /* 0x30000008ff637230 */ /* 0x000fe40000004100 */
[----:B------:R-:W-:Y:S02]  /*1c8f0*/  HADD2.F32 R98, -RZ, R117.H0_H0 ;  /* 0x20000075ff627230 */ /* 0x000fe40000004100 */
[----:B------:R-:W-:Y:S01]  /*1c900*/  FFMA.FTZ R112, R97, R112, R96 ;  /* 0x0000007061707223 */ /* 0x000fe20000010060 */
[----:B------:R-:W-:Y:S01]  /*1c910*/  FADD.FTZ R97, R65, -R114 ;  /* 0x8000007241617221 */ /* 0x000fe20000010000 */
[----:B------:R-:W-:-:S02]  /*1c920*/  HADD2.F32 R122, -RZ, R9.H0_H0 ;  /* 0x20000009ff7a7230 */ /* 0x000fc40000004100 */
[----:B------:R-:W-:Y:S02]  /*1c930*/  HADD2.F32 R123, -RZ, R10.H1_H1 ;  /* 0x3000000aff7b7230 */ /* 0x000fe40000004100 */
[----:B------:R-:W-:Y:S01]  /*1c940*/  FMUL.FTZ R96, R110, R97 ;  /* 0x000000616e607220 */ /* 0x000fe20000410000 */
[----:B------:R-:W-:Y:S02]  /*1c950*/  HADD2.F32 R97, -RZ, R116.H1_H1 ;  /* 0x30000074ff617230 */ /* 0x000fe40000004100 */
[----:B------:R-:W-:Y:S02]  /*1c960*/  HADD2.F32 R124, -RZ, R119.H0_H0 ;  /* 0x20000077ff7c7230 */ /* 0x000fe40000004100 */
[----:B0-----:R-:W-:Y:S02]  /*1c970*/  HADD2.F32 R125, -RZ, R11.H1_H1 ;  /* 0x3000000bff7d7230 */ /* 0x001fe40000004100 */
[----:B------:R-:W-:Y:S01]  /*1c980*/  FFMA.FTZ R96, R96, R97, R99 ;  /* 0x0000006160607223 */ /* 0x000fe20000010063 */
[--C-:B------:R-:W-:Y:S01]  /*1c990*/  FADD.FTZ R97, R66, -R114.reuse ;  /* 0x8000007242617221 */ /* 0x100fe20000010000 */
[----:B------:R-:W-:-:S03]  /*1c9a0*/  FADD.FTZ R99, R68, -R114 ;  /* 0x8000007244637221 */ /* 0x000fc60000010000 */
[C---:B------:R-:W-:Y:S01]  /*1c9b0*/  FMUL.FTZ R97, R110.reuse, R97 ;  /* 0x000000616e617220 */ /* 0x040fe20000410000 */
[----:B------:R-:W-:Y:S01]  /*1c9c0*/  FMUL.FTZ R99, R110, R99 ;  /* 0x000000636e637220 */ /* 0x000fe20000410000 */
[----:B------:R-:W-:Y:S02]  /*1c9d0*/  F2FP.F16.F32.PACK_AB R96, R96, R112 ;  /* 0x000000706060723e */ /* 0x000fe400000000ff */
[----:B------:R-:W-:Y:S01]  /*1c9e0*/  FFMA.FTZ R113, R97, R98, R122 ;  /* 0x0000006261717223 */ /* 0x000fe2000001007a */
[----:B------:R-:W-:Y:S01]  /*1c9f0*/  FADD.FTZ R97, R67, -R114 ;  /* 0x8000007243617221 */ /* 0x000fe20000010000 */
[----:B------:R-:W-:Y:S02]  /*1ca00*/  HADD2.F32 R98, -RZ, R117.H1_H1 ;  /* 0x30000075ff627230 */ /* 0x000fe40000004100 */
[----:B------:R-:W-:Y:S02]  /*1ca10*/  HADD2.F32 R122, -RZ, R9.H1_H1 ;  /* 0x30000009ff7a7230 */ /* 0x000fe40000004100 */
[----:B------:R-:W-:-:S04]  /*1ca20*/  FMUL.FTZ R97, R110, R97 ;  /* 0x000000616e617220 */ /* 0x000fc80000410000 */
[----:B------:R-:W-:Y:S01]  /*1ca30*/  FFMA.FTZ R97, R97, R98, R122 ;  /* 0x0000006261617223 */ /* 0x000fe2000001007a */
[----:B------:R-:W-:Y:S02]  /*1ca40*/  HADD2.F32 R122, -RZ, R118.H0_H0 ;  /* 0x20000076ff7a7230 */ /* 0x000fe40000004100 */
[----:B------:R-:W-:Y:S02]  /*1ca50*/  HADD2.F32 R98, -RZ, R10.H0_H0 ;  /* 0x2000000aff627230 */ /* 0x000fe40000004100 */
[----:B------:R-:W-:Y:S02]  /*1ca60*/  F2FP.F16.F32.PACK_AB R97, R97, R113 ;  /* 0x000000716161723e */ /* 0x000fe400000000ff */
[----:B------:R-:W0:Y:S01]  /*1ca70*/  LDC.64 R112, c[0x0][0x428] ;  /* 0x00010a00ff707b82 */ /* 0x000e220000000a00 */
[----:B------:R-:W-:Y:S01]  /*1ca80*/  FFMA.FTZ R122, R99, R122, R98 ;  /* 0x0000007a637a7223 */ /* 0x000fe20000010062 */
[----:B------:R-:W-:-:S04]  /*1ca90*/  FADD.FTZ R99, R69, -R114 ;  /* 0x8000007245637221 */ /* 0x000fc80000010000 */
[----:B------:R-:W-:Y:S01]  /*1caa0*/  FMUL.FTZ R98, R110, R99 ;  /* 0x000000636e627220 */ /* 0x000fe20000410000 */
[----:B------:R-:W-:-:S05]  /*1cab0*/  HADD2.F32 R99, -RZ, R118.H1_H1 ;  /* 0x30000076ff637230 */ /* 0x000fca0000004100 */
[----:B------:R-:W-:Y:S01]  /*1cac0*/  FFMA.FTZ R98, R98, R99, R123 ;  /* 0x0000006362627223 */ /* 0x000fe2000001007b */
[----:B------:R-:W-:Y:S01]  /*1cad0*/  FADD.FTZ R99, R70, -R114 ;  /* 0x8000007246637221 */ /* 0x000fe20000010000 */
[----:B------:R-:W-:-:S03]  /*1cae0*/  HADD2.F32 R123, -RZ, R11.H0_H0 ;  /* 0x2000000bff7b7230 */ /* 0x000fc60000004100 */
[----:B------:R-:W-:Y:S01]  /*1caf0*/  FMUL.FTZ R99, R110, R99 ;  /* 0x000000636e637220 */ /* 0x000fe20000410000 */
[----:B------:R-:W-:-:S03]  /*1cb00*/  F2FP.F16.F32.PACK_AB R98, R98, R122 ;  /* 0x0000007a6262723e */ /* 0x000fc600000000ff */
[----:B------:R-:W-:Y:S01]  /*1cb10*/  FFMA.FTZ R99, R99, R124, R123 ;  /* 0x0000007c63637223 */ /* 0x000fe2000001007b */
[----:B------:R-:W-:Y:S01]  /*1cb20*/  FADD.FTZ R123, R71, -R114 ;  /* 0x80000072477b7221 */ /* 0x000fe20000010000 */
[----:B------:R-:W-:Y:S02]  /*1cb30*/  HADD2.F32 R124, -RZ, R119.H1_H1 ;  /* 0x30000077ff7c7230 */ /* 0x000fe40000004100 */
[----:B0-----:R-:W-:-:S04]  /*1cb40*/  IMAD.WIDE.U32 R112, R111, 0x10, R112 ;  /* 0x000000106f707825 */ /* 0x001fc800078e0070 */
[----:B------:R-:W-:Y:S01]  /*1cb50*/  FMUL.FTZ R123, R110, R123 ;  /* 0x0000007b6e7b7220 */ /* 0x000fe20000410000 */
[----:B------:R-:W-:-:S03]  /*1cb60*/  VIADD R111, R111, 0x20 ;  /* 0x000000206f6f7836 */ /* 0x000fc60000000000 */
[----:B------:R-:W-:-:S05]  /*1cb70*/  FFMA.FTZ R124, R123, R124, R125 ;  /* 0x0000007c7b7c7223 */ /* 0x000fca000001007d */
[----:B------:R-:W-:-:S05]  /*1cb80*/  F2FP.F16.F32.PACK_AB R99, R124, R99 ;  /* 0x000000637c63723e */ /* 0x000fca00000000ff */
[----:B------:R1:W-:Y:S02]  /*1cb90*/  STG.E.128 desc[UR6][R112.64], R96 ;  /* 0x0000006070007986 */ /* 0x0003e4000c101d06 */
.L_x_25245:
[----:B------:R-:W-:Y:S05]  /*1cba0*/  BSYNC.RECONVERGENT B1 ;  /* 0x0000000000017941 */ /* 0x000fea0003800200 */
.L_x_25244:
[----:B-1----:R-:W2:Y:S01]  /*1cbb0*/  LDL.LU R96, [R1] ;  /* 0x0000000001607983 */ /* 0x002ea20000300800 */
[----:B------:R-:W-:Y:S01]  /*1cbc0*/  BSSY.RECONVERGENT B1, `(.L_x_25246) ;  /* 0x0000033000017945 */ /* 0x000fe20003800200 */
[----:B--2---:R-:W-:-:S13]  /*1cbd0*/  ISETP.NE.AND P0, PT, R96, RZ, PT ;  /* 0x000000ff6000720c */ /* 0x004fda0003f05270 */
[----:B------:R-:W-:Y:S05]  /*1cbe0*/  @!P0 BRA `(.L_x_25247) ;  /* 0x0000000000c08947 */ /* 0x000fea0003800000 */
[--C-:B------:R-:W-:Y:S01]  /*1cbf0*/  FADD.FTZ R97, R72, -R114.reuse ;  /* 0x8000007248617221 */ /* 0x100fe20000010000 */
[----:B------:R-:W-:Y:S02]  /*1cc00*/  HADD2.F32 R99, -RZ, R20.H0_H0 ;  /* 0x20000014ff637230 */ /* 0x000fe40000004100 */
[----:B0-----:R-:W-:Y:S01]  /*1cc10*/  FADD.FTZ R125, R79, -R114 ;  /* 0x800000724f7d7221 */ /* 0x001fe20000010000 */
[--C-:B------:R-:W-:Y:S02]  /*1cc20*/  HADD2.F32 R98, -RZ, R16.reuse.H1_H1 ;  /* 0x30000010ff627230 */ /* 0x100fe40000004100 */
[C---:B------:R-:W-:Y:S01]  /*1cc30*/  FMUL.FTZ R96, R110.reuse, R97 ;  /* 0x000000616e607220 */ /* 0x040fe20000410000 */
[----:B------:R-:W-:Y:S02]  /*1cc40*/  HADD2.F32 R97, -RZ, R16.H0_H0 ;  /* 0x20000010ff617230 */ /* 0x000fe40000004100 */
[----:B------:R-:W-:Y:S01]  /*1cc50*/  FMUL.FTZ R125, R110, R125 ;  /* 0x0000007d6e7d7220 */ /* 0x000fe20000410000 */
[----:B------:R-:W-:-:S02]  /*1cc60*/  HADD2.F32 R112, -RZ, R20.H1_H1 ;  /* 0x30000014ff707230 */ /* 0x000fc40000004100 */
[----:B------:R-:W-:Y:S02]  /*1cc70*/  HADD2.F32 R123, -RZ, R22.H0_H0 ;  /* 0x20000016ff7b7230 */ /* 0x000fe40000004100 */
[----:B------:R-:W-:Y:S01]  /*1cc80*/  FFMA.FTZ R96, R96, R97, R99 ;  /* 0x0000006160607223 */ /* 0x000fe20000010063 */
[--C-:B------:R-:W-:Y:S01]  /*1cc90*/  FADD.FTZ R97, R73, -R114.reuse ;  /* 0x8000007249617221 */ /* 0x100fe20000010000 */
[----:B------:R-:W-:Y:S01]  /*1cca0*/  FADD.FTZ R99, R75, -R114 ;  /* 0x800000724b637221 */ /* 0x000fe20000010000 */
[----:B------:R-:W-:Y:S02]  /*1ccb0*/  HADD2.F32 R122, -RZ, R18.H1_H1 ;  /* 0x30000012ff7a7230 */ /* 0x000fe40000004100 */
[C---:B------:R-:W-:Y:S01]  /*1ccc0*/  FMUL.FTZ R97, R110.reuse, R97 ;  /* 0x000000616e617220 */ /* 0x040fe20000410000 */
[----:B------:R-:W-:Y:S01]  /*1ccd0*/  FMUL.FTZ R99, R110, R99 ;  /* 0x000000636e637220 */ /* 0x000fe20000410000 */
[----:B------:R-:W-:Y:S02]  /*1cce0*/  HADD2.F32 R124, -RZ, R22.H1_H1 ;  /* 0x30000016ff7c7230 */ /* 0x000fe40000004100 */
[----:B------:R-:W-:Y:S01]  /*1ccf0*/  FFMA.FTZ R113, R97, R98, R112 ;  /* 0x0000006261717223 */ /* 0x000fe20000010070 */
[----:B------:R-:W-:Y:S01]  /*1cd00*/  FADD.FTZ R97, R74, -R114 ;  /* 0x800000724a617221 */ /* 0x000fe20000010000 */
[----:B------:R-:W-:-:S02]  /*1cd10*/  HADD2.F32 R98, -RZ, R17.H0_H0 ;  /* 0x20000011ff627230 */ /* 0x000fc40000004100 */
[----:B------:R-:W-:Y:S02]  /*1cd20*/  HADD2.F32 R112, -RZ, R21.H0_H0 ;  /* 0x20000015ff707230 */ /* 0x000fe40000004100 */
[----:B------:R-:W-:Y:S01]  /*1cd30*/  FMUL.FTZ R97, R110, R97 ;  /* 0x000000616e617220 */ /* 0x000fe20000410000 */
[----:B------:R-:W-:-:S03]  /*1cd40*/  F2FP.F16.F32.PACK_AB R96, R113, R96 ;  /* 0x000000607160723e */ /* 0x000fc600000000ff */
[----:B------:R-:W-:Y:S01]  /*1cd50*/  FFMA.FTZ R97, R97, R98, R112 ;  /* 0x0000006261617223 */ /* 0x000fe20000010070 */
[----:B------:R-:W-:Y:S02]  /*1cd60*/  HADD2.F32 R112, -RZ, R17.H1_H1 ;  /* 0x30000011ff707230 */ /* 0x000fe40000004100 */
[----:B------:R-:W-:-:S05]  /*1cd70*/  HADD2.F32 R98, -RZ, R21.H1_H1 ;  /* 0x30000015ff627230 */ /* 0x000fca0000004100 */
[----:B------:R-:W-:Y:S01]  /*1cd80*/  FFMA.FTZ R112, R99, R112, R98 ;  /* 0x0000007063707223 */ /* 0x000fe20000010062 */
[----:B------:R-:W-:-:S04]  /*1cd90*/  FADD.FTZ R99, R76, -R114 ;  /* 0x800000724c637221 */ /* 0x000fc80000010000 */
[----:B------:R-:W-:Y:S01]  /*1cda0*/  FMUL.FTZ R98, R110, R99 ;  /* 0x000000636e627220 */ /* 0x000fe20000410000 */
[----:B------:R-:W-:Y:S01]  /*1cdb0*/  HADD2.F32 R99, -RZ, R18.H0_H0 ;  /* 0x20000012ff637230 */ /* 0x000fe20000004100 */
[----:B------:R-:W-:Y:S02]  /*1cdc0*/  F2FP.F16.F32.PACK_AB R97, R112, R97 ;  /* 0x000000617061723e */ /* 0x000fe400000000ff */
[----:B------:R-:W0:Y:S02]  /*1cdd0*/  LDC.64 R112, c[0x0][0x428] ;  /* 0x00010a00ff707b82 */ /* 0x000e240000000a00 */
        /* <DEDUP_REMOVED lines=11> */
[----:B------:R-:W-:Y:S02]  /*1ce90*/  HADD2.F32 R124, -RZ, R23.H1_H1 ;  /* 0x30000017ff7c7230 */ /* 0x000fe40000004100 */
[C---:B0-----:R-:W-:Y:S01]  /*1cea0*/  IMAD.WIDE.U32 R112, R111.reuse, 0x10, R112 ;  /* 0x000000106f707825 */ /* 0x041fe200078e0070 */
[----:B------:R-:W-:-:S03]  /*1ceb0*/  IADD3 R111, PT, PT, R111, 0x20, RZ ;  /* 0x000000206f6f7810 */ /* 0x000fc60007ffe0ff */
[----:B------:R-:W-:-:S05]  /*1cec0*/  FFMA.FTZ R122, R125, R122, R124 ;  /* 0x0000007a7d7a7223 */ /* 0x000fca000001007c */
[----:B------:R-:W-:-:S05]  /*1ced0*/  F2FP.F16.F32.PACK_AB R99, R122, R99 ;  /* 0x000000637a63723e */ /* 0x000fca00000000ff */
[----:B------:R1:W-:Y:S02]  /*1cee0*/  STG.E.128 desc[UR6][R112.64], R96 ;  /* 0x0000006070007986 */ /* 0x0003e4000c101d06 */
.L_x_25247:
[----:B------:R-:W-:Y:S05]  /*1cef0*/  BSYNC.RECONVERGENT B1 ;  /* 0x0000000000017941 */ /* 0x000fea0003800200 */
.L_x_25246:
[----:B------:R-:W-:Y:S04]  /*1cf00*/  BSSY.RECONVERGENT B1, `(.L_x_25248) ;  /* 0x0000032000017945 */ /* 0x000fe80003800200 */
[----:B------:R-:W-:Y:S05]  /*1cf10*/  @!P4 BRA `(.L_x_25249) ;  /* 0x0000000000c0c947 */ /* 0x000fea0003800000 */
[--C-:B-1----:R-:W-:Y:S01]  /*1cf20*/  FADD.FTZ R97, R80, -R114.reuse ;  /* 0x8000007250617221 */ /* 0x102fe20000010000 */
        /* <DEDUP_REMOVED lines=47> */
.L_x_25249:
[----:B------:R-:W-:Y:S05]  /*1d220*/  BSYNC.RECONVERGENT B1 ;  /* 0x0000000000017941 */ /* 0x000fea0003800200 */
.L_x_25248:
[----:B------:R-:W-:Y:S05]  /*1d230*/  @!P3 BRA `(.L_x_25243) ;  /* 0x0000000000bcb947 */ /* 0x000fea0003800000 */
[--C-:B-12---:R-:W-:Y:S01]  /*1d240*/  FADD.FTZ R97, R88, -R114.reuse ;  /* 0x8000007258617221 */ /* 0x106fe20000010000 */
[----:B------:R-:W-:Y:S02]  /*1d250*/  HADD2.F32 R96, -RZ, R40.H0_H0 ;  /* 0x20000028ff607230 */ /* 0x000fe40000004100 */
[----:B0-----:R-:W-:Y:S01]  /*1d260*/  FADD.FTZ R125, R95, -R114 ;  /* 0x800000725f7d7221 */ /* 0x001fe20000010000 */
[--C-:B------:R-:W-:Y:S02]  /*1d270*/  HADD2.F32 R98, -RZ, R44.reuse.H0_H0 ;  /* 0x2000002cff627230 */ /* 0x100fe40000004100 */
[C---:B------:R-:W-:Y:S01]  /*1d280*/  FMUL.FTZ R97, R110.reuse, R97 ;  /* 0x000000616e617220 */ /* 0x040fe20000410000 */
[----:B------:R-:W-:Y:S02]  /*1d290*/  HADD2.F32 R99, -RZ, R44.H1_H1 ;  /* 0x3000002cff637230 */ /* 0x000fe40000004100 */
[----:B------:R-:W-:Y:S01]  /*1d2a0*/  FMUL.FTZ R125, R110, R125 ;  /* 0x0000007d6e7d7220 */ /* 0x000fe20000410000 */
[----:B------:R-:W-:-:S02]  /*1d2b0*/  HADD2.F32 R122, -RZ, R41.H0_H0 ;  /* 0x20000029ff7a7230 */ /* 0x000fc40000004100 */
[----:B------:R-:W-:Y:S01]  /*1d2c0*/  FFMA.FTZ R123, R97, R96, R98 ;  /* 0x00000060617b7223 */ /* 0x000fe20000010062 */
[----:B------:R-:W-:Y:S01]  /*1d2d0*/  FADD.FTZ R97, R89, -R114 ;  /* 0x8000007259617221 */ /* 0x000fe20000010000 */
[--C-:B------:R-:W-:Y:S02]  /*1d2e0*/  HADD2.F32 R98, -RZ, R45.reuse.H0_H0 ;  /* 0x2000002dff627230 */ /* 0x100fe40000004100 */
[----:B------:R-:W-:Y:S02]  /*1d2f0*/  HADD2.F32 R112, -RZ, R45.H1_H1 ;  /* 0x3000002dff707230 */ /* 0x000fe40000004100 */
[----:B------:R-:W-:Y:S01]  /*1d300*/  FMUL.FTZ R96, R110, R97 ;  /* 0x000000616e607220 */ /* 0x000fe20000410000 */
[----:B------:R-:W-:Y:S02]  /*1d310*/  HADD2.F32 R97, -RZ, R40.H1_H1 ;  /* 0x30000028ff617230 */ /* 0x000fe40000004100 */
[--C-:B------:R-:W-:Y:S02]  /*1d320*/  HADD2.F32 R113, -RZ, R46.reuse.H0_H0 ;  /* 0x2000002eff717230 */ /* 0x100fe40000004100 */
[----:B------:R-:W-:-:S02]  /*1d330*/  HADD2.F32 R124, -RZ, R46.H1_H1 ;  /* 0x3000002eff7c7230 */ /* 0x000fc40000004100 */
[----:B------:R-:W-:Y:S01]  /*1d340*/  FFMA.FTZ R96, R96, R97, R99 ;  /* 0x0000006160607223 */ /* 0x000fe20000010063 */
[--C-:B------:R-:W-:Y:S01]  /*1d350*/  FADD.FTZ R97, R90, -R114.reuse ;  /* 0x800000725a617221 */ /* 0x100fe20000010000 */
[----:B------:R-:W-:-:S03]  /*1d360*/  FADD.FTZ R99, R92, -R114 ;  /* 0x800000725c637221 */ /* 0x000fc60000010000 */
[----:B------:R-:W-:Y:S01]  /*1d370*/  FMUL.FTZ R97, R110, R97 ;  /* 0x000000616e617220 */ /* 0x000fe20000410000 */
[----:B------:R-:W-:-:S03]  /*1d380*/  F2FP.F16.F32.PACK_AB R96, R96, R123 ;  /* 0x0000007b6060723e */ /* 0x000fc600000000ff */
[----:B------:R-:W-:Y:S01]  /*1d390*/  FFMA.FTZ R122, R97, R122, R98 ;  /* 0x0000007a617a7223 */ /* 0x000fe20000010062 */
[----:B------:R-:W-:Y:S01]  /*1d3a0*/  FADD.FTZ R97, R91, -R114 ;  /* 0x800000725b617221 */ /* 0x000fe20000010000 */
[----:B------:R-:W-:-:S03]  /*1d3b0*/  HADD2.F32 R98, -RZ, R41.H1_H1 ;  /* 0x30000029ff627230 */ /* 0x000fc60000004100 */
[----:B------:R-:W-:-:S04]  /*1d3c0*/  FMUL.FTZ R97, R110, R97 ;  /* 0x000000616e617220 */ /* 0x000fc80000410000 */
[----:B------:R-:W-:Y:S01]  /*1d3d0*/  FFMA.FTZ R97, R97, R98, R112 ;  /* 0x0000006261617223 */ /* 0x000fe20000010070 */
[----:B------:R-:W-:Y:S01]  /*1d3e0*/  FMUL.FTZ R98, R110, R99 ;  /* 0x000000636e627220 */ /* 0x000fe20000410000 */
[--C-:B------:R-:W-:Y:S02]  /*1d3f0*/  HADD2.F32 R99, -RZ, R42.reuse.H0_H0 ;  /* 0x2000002aff637230 */ /* 0x100fe40000004100 */
[----:B------:R-:W-:Y:S01]  /*1d400*/  HADD2.F32 R112, -RZ, R42.H1_H1 ;  /* 0x3000002aff707230 */ /* 0x000fe20000004100 */
[----:B------:R-:W-:Y:S02]  /*1d410*/  F2FP.F16.F32.PACK_AB R97, R97, R122 ;  /* 0x0000007a6161723e */ /* 0x000fe400000000ff */
        /* <DEDUP_REMOVED lines=9> */
[----:B------:R-:W-:Y:S02]  /*1d4b0*/  F2FP.F16.F32.PACK_AB R98, R113, R98 ;  /* 0x000000627162723e */ /* 0x000fe400000000ff */
[----:B------:R-:W-:Y:S01]  /*1d4c0*/  FFMA.FTZ R99, R99, R112, R124 ;  /* 0x0000007063637223 */ /* 0x000fe2000001007c */
[----:B------:R-:W-:-:S05]  /*1d4d0*/  HADD2.F32 R112, -RZ, R47.H1_H1 ;  /* 0x3000002fff707230 */ /* 0x000fca0000004100 */
[----:B------:R-:W-:Y:S02]  /*1d4e0*/  FFMA.FTZ R110, R125, R110, R112 ;  /* 0x0000006e7d6e7223 */ /* 0x000fe40000010070 */
[----:B------:R-:W0:Y:S03]  /*1d4f0*/  LDC.64 R112, c[0x0][0x428] ;  /* 0x00010a00ff707b82 */ /* 0x000e260000000a00 */
[----:B------:R-:W-:Y:S01]  /*1d500*/  F2FP.F16.F32.PACK_AB R99, R110, R99 ;  /* 0x000000636e63723e */ /* 0x000fe200000000ff */
[----:B0-----:R-:W-:-:S05]  /*1d510*/  IMAD.WIDE.U32 R110, R111, 0x10, R112 ;  /* 0x000000106f6e7825 */ /* 0x001fca00078e0070 */
[----:B------:R3:W-:Y:S02]  /*1d520*/  STG.E.128 desc[UR6][R110.64], R96 ;  /* 0x000000606e007986 */ /* 0x0007e4000c101d06 */
.L_x_25243:
[----:B------:R-:W-:Y:S05]  /*1d530*/  BSYNC.RECONVERGENT B0 ;  /* 0x0000000000007941 */ /* 0x000fea0003800200 */
.L_x_25242:
[----:B-123--:R-:W1:Y:S02]  /*1d540*/  LDC.64 R96, c[0x0][0x380] ;  /* 0x0000e000ff607b82 */ /* 0x00ee640000000a00 */
[----:B-1----:R-:W-:-:S05]  /*1d550*/  IMAD R115, R96, 0x4, R115 ;  /* 0x0000000460737824 */ /* 0x002fca00078e0273 */
[----:B------:R-:W-:-:S13]  /*1d560*/  ISETP.GE.AND P0, PT, R115, R97, PT ;  /* 0x000000617300720c */ /* 0x000fda0003f06270 */
[----:B------:R-:W-:Y:S05]  /*1d570*/  @!P0 BRA `(.L_x_25250) ;  /* 0xfffffe3400f88947 */ /* 0x000fea000383ffff */
[----:B------:R-:W-:Y:S05]  /*1d580*/  EXIT ;  /* 0x000000000000794d */ /* 0x000fea0003800000 */
.L_x_25241:
        /* <DEDUP_REMOVED lines=8> */
.L_x_25252:
[----:B------:R-:W-:Y:S05]  /*1d610*/  BSYNC B0 ;  /* 0x0000000000007941 */ /* 0x000fea0003800000 */
.L_x_25251:
        /* <DEDUP_REMOVED lines=8> */
.L_x_25253:
[----:B------:R-:W-:Y:S02]  /*1d6a0*/  IMAD.MOV.U32 R110, RZ, RZ, 0x4 ;  /* 0x00000004ff6e7424 */ /* 0x000fe400078e00ff */
[----:B------:R-:W-:-:S05]  /*1d6b0*/  FADD.FTZ R125, R123, R113 ;  /* 0x000000717b7d7221 */ /* 0x000fca0000010000 */
[----:B------:R-:W-:-:S07]  /*1d6c0*/  MOV R123, R125 ;  /* 0x0000007d007b7202 */ /* 0x000fce0000000f00 */
[----:B------:R-:W-:Y:S05]  /*1d6d0*/  WARPSYNC.COLLECTIVE R98, `(.L_x_25254) ;  /* 0x0000000062087348 */ /* 0x000fea0003c00000 */
[----:B------:R0:W1:Y:S02]  /*1d6e0*/  SHFL.BFLY P6, R113, R123, R110, R99 ;  /* 0x0c00006e7b717389 */ /* 0x00006400000c0063 */
[----:B01----:R-:W-:Y:S05]  /*1d6f0*/  ENDCOLLECTIVE ;  /* 0x000000000000791b */ /* 0x003fea0003800000 */
.L_x_25254:
[----:B------:R-:W-:Y:S02]  /*1d700*/  HFMA2 R110, -RZ, RZ, 0, 4.76837158203125e-07 ;  /* 0x00000008ff6e7431 */ /* 0x000fe400000001ff */
[----:B------:R-:W-:-:S05]  /*1d710*/  FADD.FTZ R125, R125, R113 ;  /* 0x000000717d7d7221 */ /* 0x000fca0000010000 */
[----:B------:R-:W-:-:S07]  /*1d720*/  MOV R123, R125 ;  /* 0x0000007d007b7202 */ /* 0x000fce0000000f00 */
[----:B------:R-:W-:Y:S05]  /*1d730*/  WARPSYNC.COLLECTIVE R98, `(.L_x_25255) ;  /* 0x0000000062087348 */ /* 0x000fea0003c00000 */
[----:B------:R0:W1:Y:S02]  /*1d740*/  SHFL.BFLY P6, R113, R123, R110, R99 ;  /* 0x0c00006e7b717389 */ /* 0x00006400000c0063 */
[----:B01----:R-:W-:Y:S05]  /*1d750*/  ENDCOLLECTIVE ;  /* 0x000000000000791b */ /* 0x003fea0003800000 */
.L_x_25255:
[----:B------:R-:W-:Y:S01]  /*1d760*/  MOV R110, 0x10 ;  /* 0x00000010006e7802 */ /* 0x000fe20000000f00 */
[----:B------:R-:W-:-:S04]  /*1d770*/  FADD.FTZ R96, R125, R113 ;  /* 0x000000717d607221 */ /* 0x000fc80000010000 */
[----:B------:R-:W-:-:S07]  /*1d780*/  IMAD.MOV.U32 R123, RZ, RZ, R96 ;  /* 0x000000ffff7b7224 */ /* 0x000fce00078e0060 */
[----:B------:R-:W-:Y:S05]  /*1d790*/  WARPSYNC.COLLECTIVE R98, `(.L_x_25256) ;  /* 0x0000000062087348 */ /* 0x000fea0003c00000 */
[----:B------:R0:W1:Y:S02]  /*1d7a0*/  SHFL.BFLY P6, R113, R123, R110, R99 ;  /* 0x0c00006e7b717389 */ /* 0x00006400000c0063 */
[----:B01----:R-:W-:Y:S05]  /*1d7b0*/  ENDCOLLECTIVE ;  /* 0x000000000000791b */ /* 0x003fea0003800000 */
.L_x_25256:
[----:B------:R-:W-:Y:S02]  /*1d7c0*/  IMAD.MOV.U32 R110, RZ, RZ, 0x1 ;  /* 0x00000001ff6e7424 */ /* 0x000fe400078e00ff */
        /* <DEDUP_REMOVED lines=67> */
[----:B------:R-:W-:-:S04]  /*1dc00*/  MOV R98, 0xffffffff ;  /* 0xffffffff00627802 */ /* 0x000fc80000000f00 */
[----:B------:R-:W-:-:S07]  /*1dc10*/  MOV R123, R96 ;  /* 0x00000060007b7202 */ /* 0x000fce0000000f00 */
[----:B------:R-:W-:Y:S05]  /*1dc20*/  WARPSYNC.COLLECTIVE R98, `(.L_x_25257) ;  /* 0x0000000062087348 */ /* 0x000fea0003c00000 */
[----:B------:R0:W1:Y:S02]  /*1dc30*/  SHFL.BFLY P6, R113, R123, R110, R99 ;  /* 0x0c00006e7b717389 */ /* 0x00006400000c0063 */
[----:B01----:R-:W-:Y:S05]  /*1dc40*/  ENDCOLLECTIVE ;  /* 0x000000000000791b */ /* 0x003fea0003800000 */
.L_x_25257:
[----:B------:R-:W-:Y:S02]  /*1dc50*/  IMAD.MOV.U32 R110, RZ, RZ, 0x2 ;  /* 0x00000002ff6e7424 */ /* 0x000fe400078e00ff */
[----:B------:R-:W-:-:S05]  /*1dc60*/  FADD.FTZ R97, R96, R113 ;  /* 0x0000007160617221 */ /* 0x000fca0000010000 */
[----:B------:R-:W-:-:S07]  /*1dc70*/  MOV R123, R97 ;  /* 0x00000061007b7202 */ /* 0x000fce0000000f00 */
[----:B------:R-:W-:Y:S05]  /*1dc80*/  WARPSYNC.COLLECTIVE R98, `(.L_x_25258) ;  /* 0x0000000062087348 */ /* 0x000fea0003c00000 */
[----:B------:R0:W1:Y:S02]  /*1dc90*/  SHFL.BFLY P6, R113, R123, R110, R99 ;  /* 0x0c00006e7b717389 */ /* 0x00006400000c0063 */
[----:B01----:R-:W-:Y:S05]  /*1dca0*/  ENDCOLLECTIVE ;  /* 0x000000000000791b */ /* 0x003fea0003800000 */
.L_x_25258:
[----:B------:R-:W-:Y:S02]  /*1dcb0*/  HFMA2 R110, -RZ, RZ, 0, 2.384185791015625e-07 ;  /* 0x00000004ff6e7431 */ /* 0x000fe400000001ff */
[----:B------:R-:W-:-:S07]  /*1dcc0*/  FADD.FTZ R123, R97, R113 ;  /* 0x00000071617b7221 */ /* 0x000fce0000010000 */
[----:B------:R-:W-:Y:S05]  /*1dcd0*/  WARPSYNC.COLLECTIVE R98, `(.L_x_25259) ;  /* 0x0000000062087348 */ /* 0x000fea0003c00000 */
[----:B------:R0:W1:Y:S02]  /*1dce0*/  SHFL.BFLY P6, R113, R123, R110, R99 ;  /* 0x0c00006e7b717389 */ /* 0x00006400000c0063 */
[----:B01----:R-:W-:Y:S05]  /*1dcf0*/  ENDCOLLECTIVE ;  /* 0x000000000000791b */ /* 0x003fea0003800000 */
.L_x_25259:
[----:B------:R-:W-:Y:S02]  /*1dd00*/  IMAD.MOV.U32 R110, RZ, RZ, 0x8 ;  /* 0x00000008ff6e7424 */ /* 0x000fe400078e00ff */
[----:B------:R-:W-:-:S05]  /*1dd10*/  FADD.FTZ R125, R123, R113 ;  /* 0x000000717b7d7221 */ /* 0x000fca0000010000 */
[----:B------:R-:W-:-:S07]  /*1dd20*/  MOV R123, R125 ;  /* 0x0000007d007b7202 */ /* 0x000fce0000000f00 */
[----:B------:R-:W-:Y:S05]  /*1dd30*/  WARPSYNC.COLLECTIVE R98, `(.L_x_25260) ;  /* 0x0000000062087348 */ /* 0x000fea0003c00000 */
[----:B------:R0:W1:Y:S02]  /*1dd40*/  SHFL.BFLY P6, R113, R123, R110, R99 ;  /* 0x0c00006e7b717389 */ /* 0x00006400000c0063 */
[----:B01----:R-:W-:Y:S05]  /*1dd50*/  ENDCOLLECTIVE ;  /* 0x000000000000791b */ /* 0x003fea0003800000 */
.L_x_25260:
[----:B------:R-:W-:Y:S02]  /*1dd60*/  HFMA2 R110, -RZ, RZ, 0, 9.5367431640625e-07 ;  /* 0x00000010ff6e7431 */ /* 0x000fe400000001ff */
[----:B------:R-:W-:-:S05]  /*1dd70*/  FADD.FTZ R125, R125, R113 ;  /* 0x000000717d7d7221 */ /* 0x000fca0000010000 */
[----:B------:R-:W-:-:S07]  /*1dd80*/  MOV R123, R125 ;  /* 0x0000007d007b7202 */ /* 0x000fce0000000f00 */
[----:B------:R-:W-:Y:S05]  /*1dd90*/  WARPSYNC.COLLECTIVE R98, `(.L_x_25261) ;  /* 0x0000000062087348 */ /* 0x000fea0003c00000 */
[----:B------:R0:W1:Y:S02]  /*1dda0*/  SHFL.BFLY P6, R113, R123, R110, R99 ;  /* 0x0c00006e7b717389 */ /* 0x00006400000c0063 */
[----:B01----:R-:W-:Y:S05]  /*1ddb0*/  ENDCOLLECTIVE ;  /* 0x000000000000791b */ /* 0x003fea0003800000 */
.L_x_25261:
[----:B------:R-:W-:Y:S05]  /*1ddc0*/  BRA `(.L_x_25262) ;  /* 0xffffffe8004c7947 */ /* 0x000fea000383ffff */
.L_x_25263:
        /* <DEDUP_REMOVED lines=11> */
.L_x_37338:


//--------------------- .text._ZN10layer_norm13ln_fwd_kernelINS_13Kernel_traitsI6__halfS2_fS2_fjLj1024ELj1ELj4ELj1ELj16ENS_18Kernel_traits_baseILj1024ES2_S2_fS2_fjLj128EEEEELb1ELb1ELb1ELb1EEEvNS_9FwdParamsE --------------------------
	.section	.text._ZN10layer_norm13ln_fwd_kernelINS_13Kernel_traitsI6__halfS2_fS2_fjLj1024ELj1ELj4ELj1ELj16ENS_18Kernel_traits_baseILj1024ES2_S2_fS2_fjLj128EEEEELb1ELb1ELb1ELb1EEEvNS_9FwdParamsE,"ax",@progbits
	.align	128
        .global         _ZN10layer_norm13ln_fwd_kernelINS_13Kernel_traitsI6__halfS2_fS2_fjLj1024ELj1ELj4ELj1ELj16ENS_18Kernel_traits_baseILj1024ES2_S2_fS2_fjLj128EEEEELb1ELb1ELb1ELb1EEEvNS_9FwdParamsE
        .type           _ZN10layer_norm13ln_fwd_kernelINS_13Kernel_traitsI6__halfS2_fS2_fjLj1024ELj1ELj4ELj1ELj16ENS_18Kernel_traits_baseILj1024ES2_S2_fS2_fjLj128EEEEELb1ELb1ELb1ELb1EEEvNS_9FwdParamsE,@function
        .size           _ZN10layer_norm13ln_fwd_kernelINS_13Kernel_traitsI6__halfS2_fS2_fjLj1024ELj1ELj4ELj1ELj16ENS_18Kernel_traits_baseILj1024ES2_S2_fS2_fjLj128EEEEELb1ELb1ELb1ELb1EEEvNS_9FwdParamsE,(.L_x_37339 - _ZN10layer_norm13ln_fwd_kernelINS_13Kernel_traitsI6__halfS2_fS2_fjLj1024ELj1ELj4ELj1ELj16ENS_18Kernel_traits_baseILj1024ES2_S2_fS2_fjLj128EEEEELb1ELb1ELb1ELb1EEEvNS_9FwdParamsE)
        .other          _ZN10layer_norm13ln_fwd_kernelINS_13Kernel_traitsI6__halfS2_fS2_fjLj1024ELj1ELj4ELj1ELj16ENS_18Kernel_traits_baseILj1024ES2_S2_fS2_fjLj128EEEEELb1ELb1ELb1ELb1EEEvNS_9FwdParamsE,@"STO_CUDA_ENTRY STV_DEFAULT"
_ZN10layer_norm13ln_fwd_kernelINS_13Kernel_traitsI6__halfS2_fS2_fjLj1024ELj1ELj4ELj1ELj16ENS_18Kernel_traits_baseILj1024ES2_S2_fS2_fjLj128EEEEELb1ELb1ELb1ELb1EEEvNS_9FwdParamsE:
.text._ZN10layer_norm13ln_fwd_kernelINS_13Kernel_traitsI6__halfS2_fS2_fjLj1024ELj1ELj4ELj1ELj16ENS_18Kernel_traits_baseILj1024ES2_S2_fS2_fjLj128EEEEELb1ELb1ELb1ELb1EEEvNS_9FwdParamsE:
        /* <DEDUP_REMOVED lines=16> */
[----:B------:R0:W5:Y:S04]  /*0100*/  @P0 LDG.E.128 R56, desc[UR6][R2.64+0x600] ;  /* 0x0006000602380981 */ /* 0x000168000c1e1d00 */
[----:B------:R-:W5:Y:S04]  /*0110*/  @P0 LDG.E.128 R52, desc[UR6][R6.64] ;  /* 0x0000000606340981 */ /* 0x000f68000c1e1d00 */
[----:B------:R-:W5:Y:S01]  /*0120*/  @P0 LDG.E.128 R48, desc[UR6][R6.64+0x200] ;  /* 0x0002000606300981 */ /* 0x000f62000c1e1d00 */
[----:B------:R-:W2:Y:S03]  /*0130*/  LDC R128, c[0x0][0x458] ;  /* 0x00011600ff807b82 */ /* 0x000ea60000000800 */
[----:B------:R-:W5:Y:S04]  /*0140*/  @P0 LDG.E.128 R44, desc[UR6][R6.64+0x400] ;  /* 0x00040006062c0981 */ /* 0x000f68000c1e1d00 */
[----:B------:R3:W5:Y:S01]  /*0150*/  @P0 LDG.E.128 R40, desc[UR6][R6.64+0x600] ;  /* 0x0006000606280981 */ /* 0x000762000c1e1d00 */
[----:B------:R-:W4:Y:S01]  /*0160*/  LDC R129, c[0x0][0x45c] ;  /* 0x00011700ff817b82 */ /* 0x000f220000000800 */
[----:B-1----:R-:W-:Y:S01]  /*0170*/  ISETP.NE.AND P1, PT, RZ, UR4, PT ;  /* 0x00000004ff007c0c */ /* 0x002fe2000bf25270 */
[----:B------:R-:W1:Y:S01]  /*0180*/  LDCU.64 UR4, c[0x0][0x450] ;  /* 0x00008a00ff0477ac */ /* 0x000e620008000a00 */
[----:B------:R-:W-:-:S04]  /*0190*/  @!P0 IMAD.WIDE.U32 R8, R0, 0x10, R8 ;  /* 0x0000001000088825 */ /* 0x000fc800078e0008 */
[----:B------:R-:W-:Y:S01]  /*01a0*/  @!P0 IMAD.WIDE.U32 R10, R0, 0x10, R10 ;  /* 0x00000010000a8825 */ /* 0x000fe200078e000a */
[----:B0-----:R-:W0:Y:S06]  /*01b0*/  @P0 LDC.64 R2, c[0x0][0x438] ;  /* 0x00010e00ff020b82 */ /* 0x001e2c0000000a00 */
[----:B--2---:R-:W-:Y:S02]  /*01c0*/  @P1 MOV R4, R128 ;  /* 0x0000008000041202 */ /* 0x004fe40000000f00 */
[----:B---3--:R-:W2:Y:S01]  /*01d0*/  @P1 LDC R7, c[0x0][0x460] ;  /* 0x00011800ff071b82 */ /* 0x008ea20000000800 */
[----:B----4-:R-:W-:Y:S01]  /*01e0*/  @P1 IMAD.MOV.U32 R5, RZ, RZ, R129 ;  /* 0x000000ffff051224 */ /* 0x010fe200078e0081 */
[----:B-1----:R-:W-:Y:S01]  /*01f0*/  MOV R126, UR4 ;  /* 0x00000004007e7c02 */ /* 0x002fe20008000f00 */
[----:B------:R-:W-:-:S04]  /*0200*/  IMAD.U32 R127, RZ, RZ, UR5 ;  /* 0x00000005ff7f7e24 */ /* 0x000fc8000f8e00ff */
[----:B------:R-:W2:Y:S04]  /*0210*/  @P1 LDG.E.64 R4, desc[UR6][R4.64] ;  /* 0x0000000604041981 */ /* 0x000ea8000c1e1b00 */
        /* <DEDUP_REMOVED lines=9> */
[----:B------:R-:W1:Y:S01]  /*02b0*/  S2UR UR5, SR_CTAID.X ;  /* 0x00000000000579c3 */ /* 0x000e620000002500 */
[----:B0-----:R-:W-:-:S05]  /*02c0*/  @P0 IMAD.WIDE.U32 R2, R0, 0x10, R2 ;  /* 0x0000001000020825 */ /* 0x001fca00078e0002 */
[----:B------:R-:W5:Y:S04]  /*02d0*/  @P0 LDG.E.128 R36, desc[UR6][R2.64] ;  /* 0x0000000602240981 */ /* 0x000f68000c1e1d00 */
[----:B------:R-:W5:Y:S04]  /*02e0*/  @P0 LDG.E.128 R32, desc[UR6][R2.64+0x200] ;  /* 0x0002000602200981 */ /* 0x000f68000c1e1d00 */
[----:B------:R-:W5:Y:S04]  /*02f0*/  @P0 LDG.E.128 R28, desc[UR6][R2.64+0x400] ;  /* 0x00040006021c0981 */ /* 0x000f68000c1e1d00 */
[----:B------:R0:W5:Y:S01]  /*0300*/  @P0 LDG.E.128 R24, desc[UR6][R2.64+0x600] ;  /* 0x0006000602180981 */ /* 0x000162000c1e1d00 */
[----:B-1----:R-:W-:Y:S01]  /*0310*/  USHF.L.U32 UR4, UR5, 0x2, URZ ;  /* 0x0000000205047899 */ /* 0x002fe200080006ff */
[----:B0-----:R-:W0:Y:S01]  /*0320*/  LDC R3, c[0x0][0x360] ;  /* 0x0000d800ff037b82 */ /* 0x001e220000000800 */
[----:B------:R-:W-:-:S04]  /*0330*/  SHF.R.U32.HI R2, RZ, 0x5, R12 ;  /* 0x00000005ff027819 */ /* 0x000fc8000001160c */
[----:B------:R-:W-:-:S04]  /*0340*/  LOP3.LUT R2, R2, UR4, RZ, 0xfc, !PT ;  /* 0x0000000402027c12 */ /* 0x000fc8000f8efcff */
[----:B------:R-:W-:Y:S02]  /*0350*/  ISETP.GE.AND P2, PT, R2, UR8, PT ;  /* 0x0000000802007c0c */ /* 0x000fe4000bf46270 */
[----:B--2---:R-:W-:-:S04]  /*0360*/  @P1 IADD3 R128, P3, PT, R4, R7, RZ ;  /* 0x0000000704801210 */ /* 0x004fc80007f7e0ff */
[----:B------:R-:W-:Y:S01]  /*0370*/  @P1 IADD3.X R129, PT, PT, RZ, R5, RZ, P3, !PT ;  /* 0x00000005ff811210 */ /* 0x000fe20001ffe4ff */
[----:B0-----:R-:W-:-:S06]  /*0380*/  IMAD R3, R3, UR5, R12 ;  /* 0x0000000503037c24 */ /* 0x001fcc000f8e020c */
        /* <DEDUP_REMOVED lines=9> */
[----:B------:R-:W-:Y:S01]  /*0420*/  @!P0 CS2R R34, SRZ ;  /* 0x0000000000228805 */ /* 0x000fe2000001ff00 */
[----:B------:R-:W-:Y:S01]  /*0430*/  VIADD R13, R127, 0xbb67ae85 ;  /* 0xbb67ae857f0d7836 */ /* 0x000fe20000000000 */
[----:B------:R-:W-:Y:S01]  /*0440*/  LOP3.LUT R7, R7, R127, RZ, 0x3c, !PT ;  /* 0x0000007f07077212 */ /* 0x000fe200078e3cff */
[----:B------:R-:W-:Y:S01]  /*0450*/  IMAD R11, R4, -0x2daee0ad, RZ ;  /* 0xd2511f53040b7824 */ /* 0x000fe200078e02ff */
[----:B------:R-:W-:Y:S01]  /*0460*/  @!P0 CS2R R32, SRZ ;  /* 0x0000000000208805 */ /* 0x000fe2000001ff00 */
        /* <DEDUP_REMOVED lines=9> */
[----:B------:R-:W-:Y:S01]  /*0500*/  LOP3.LUT R128, R128, 0x3, RZ, 0xc0, !PT ;  /* 0x0000000380807812 */ /* 0x000fe200078ec0ff */
[----:B------:R-:W-:Y:S01]  /*0510*/  VIADD R11, R126, 0x3c6ef372 ;  /* 0x3c6ef3727e0b7836 */ /* 0x000fe20000000000 */
[----:B------:R-:W-:Y:S01]  /*0520*/  LOP3.LUT R8, R12, R9, R8, 0x96, !PT ;  /* 0x000000090c087212 */ /* 0x000fe200078e9608 */
[----:B------:R-:W-:Y:S01]  /*0530*/  IMAD R12, R6, -0x2daee0ad, RZ ;  /* 0xd2511f53060c7824 */ /* 0x000fe200078e02ff */
[----:B------:R-:W0:Y:S01]  /*0540*/  LDCU UR8, c[0x0][0x404] ;  /* 0x00008080ff0877ac */ /* 0x000e220008000800 */
[----:B------:R-:W-:Y:S02]  /*0550*/  IMAD R7, R7, -0x326172a9, RZ ;  /* 0xcd9e8d5707077824 */ /* 0x000fe400078e02ff */
[----:B------:R-:W-:Y:S01]  /*0560*/  IMAD.HI.U32 R6, R10, -0x326172a9, RZ ;  /* 0xcd9e8d570a067827 */ /* 0x000fe200078e00ff */
[----:B------:R-:W1:Y:S03]  /*0570*/  LDCU.U8 UR9, c[0x0][0x410] ;  /* 0x00008200ff0977ac */ /* 0x000e660008000000 */
[C---:B------:R-:W-:Y:S01]  /*0580*/  IMAD.HI.U32 R9, R8.reuse, -0x2daee0ad, RZ ;  /* 0xd2511f5308097827 */ /* 0x040fe200078e00ff */
[----:B------:R-:W-:Y:S01]  /*0590*/  LOP3.LUT R6, R11, R7, R6, 0x96, !PT ;  /* 0x000000070b067212 */ /* 0x000fe200078e9606 */
[----:B------:R-:W2:Y:S02]  /*05a0*/  LDCU UR12, c[0x0][0x448] ;  /* 0x00008900ff0c77ac */ /* 0x000ea40008000800 */
[----:B------:R-:W-:Y:S01]  /*05b0*/  IMAD R11, R8, -0x2daee0ad, RZ ;  /* 0xd2511f53080b7824 */ /* 0x000fe200078e02ff */
[----:B------:R-:W-:Y:S01]  /*05c0*/  LOP3.LUT R9, R13, R12, R9, 0x96, !PT ;  /* 0x0000000c0d097212 */ /* 0x000fe200078e9609 */
[----:B------:R-:W-:Y:S01]  /*05d0*/  VIADD R13, R127, 0x32370b8f ;  /* 0x32370b8f7f0d7836 */ /* 0x000fe20000000000 */
[----:B------:R-:W-:Y:S01]  /*05e0*/  IADD3 R12, PT, PT, R126, -0x255992d5, RZ ;  /* 0xdaa66d2b7e0c7810 */ /* 0x000fe20007ffe0ff */
[----:B------:R-:W-:Y:S01]  /*05f0*/  IMAD.HI.U32 R8, R6, -0x2daee0ad, RZ ;  /* 0xd2511f5306087827 */ /* 0x000fe200078e00ff */
[----:B------:R-:W3:Y:S03]  /*0600*/  LDCU.64 UR10, c[0x0][0x408] ;  /* 0x00008100ff0a77ac */ /* 0x000ee60008000a00 */
[----:B------:R-:W-:Y:S01]  /*0610*/  IMAD R10, R10, -0x326172a9, RZ ;  /* 0xcd9e8d570a0a7824 */ /* 0x000fe200078e02ff */
[----:B------:R-:W-:Y:S01]  /*0620*/  LOP3.LUT R8, R13, R11, R8, 0x96, !PT ;  /* 0x0000000b0d087212 */ /* 0x000fe200078e9608 */
[----:B------:R-:W-:Y:S01]  /*0630*/  IMAD.HI.U32 R7, R9, -0x326172a9, RZ ;  /* 0xcd9e8d5709077827 */ /* 0x000fe200078e00ff */
[----:B------:R-:W-:Y:S01]  /*0640*/  IADD3 R13, PT, PT, R127, -0x126145ec, RZ ;  /* 0xed9eba147f0d7810 */ /* 0x000fe20007ffe0ff */
[----:B------:R-:W4:Y:S02]  /*0650*/  LDCU.64 UR4, c[0x0][0x3a0] ;  /* 0x00007400ff0477ac */ /* 0x000f240008000a00 */
[----:B------:R-:W-:Y:S01]  /*0660*/  IMAD R11, R6, -0x2daee0ad, RZ ;  /* 0xd2511f53060b7824 */ /* 0x000fe200078e02ff */
[----:B------:R-:W-:Y:S01]  /*0670*/  LOP3.LUT R7, R12, R10, R7, 0x96, !PT ;  /* 0x0000000a0c077212 */ /* 0x000fe200078e9607 */
[----:B------:R-:W-:-:S02]  /*0680*/  VIADD R12, R126, 0x78dde6e4 ;  /* 0x78dde6e47e0c7836 */ /* 0x000fc40000000000 */
[----:B------:R-:W-:Y:S02]  /*0690*/  IMAD R9, R9, -0x326172a9, RZ ;  /* 0xcd9e8d5709097824 */ /* 0x000fe400078e02ff */
[----:B------:R-:W-:-:S04]  /*06a0*/  IMAD.HI.U32 R6, R8, -0x326172a9, RZ ;  /* 0xcd9e8d5708067827 */ /* 0x000fc800078e00ff */
[----:B------:R-:W-:Y:S01]  /*06b0*/  IMAD.HI.U32 R10, R7, -0x2daee0ad, RZ ;  /* 0xd2511f53070a7827 */ /* 0x000fe200078e00ff */
[----:B------:R-:W-:-:S03]  /*06c0*/  LOP3.LUT R6, R12, R9, R6, 0x96, !PT ;  /* 0x000000090c067212 */ /* 0x000fc600078e9606 */
[----:B------:R-:W-:Y:S01]  /*06d0*/  IMAD R12, R7, -0x2daee0ad, RZ ;  /* 0xd2511f53070c7824 */ /* 0x000fe200078e02ff */
[----:B------:R-:W-:Y:S01]  /*06e0*/  LOP3.LUT R10, R13, R11, R10, 0x96, !PT ;  /* 0x0000000b0d0a7212 */ /* 0x000fe200078e960a */
[----:B------:R-:W-:Y:S01]  /*06f0*/  VIADD R13, R127, 0xa9066899 ;  /* 0xa90668997f0d7836 */ /* 0x000fe20000000000 */
[----:B------:R-:W-:Y:S01]  /*0700*/  IADD3 R11, PT, PT, R126, 0x1715609d, RZ ;  /* 0x1715609d7e0b7810 */ /* 0x000fe20007ffe0ff */
[----:B------:R-:W-:-:S04]  /*0710*/  IMAD.HI.U32 R9, R6, -0x2daee0ad, RZ ;  /* 0xd2511f5306097827 */ /* 0x000fc800078e00ff */
[----:B------:R-:W-:Y:S01]  /*0720*/  IMAD R8, R8, -0x326172a9, RZ ;  /* 0xcd9e8d5708087824 */ /* 0x000fe200078e02ff */
[----:B------:R-:W-:Y:S01]  /*0730*/  LOP3.LUT R9, R13, R12, R9, 0x96, !PT ;  /* 0x0000000c0d097212 */ /* 0x000fe200078e9609 */
[----:B------:R-:W-:-:S04]  /*0740*/  IMAD.HI.U32 R7, R10, -0x326172a9, RZ ;  /* 0xcd9e8d570a077827 */ /* 0x000fc800078e00ff */
[----:B------:R-:W-:Y:S01]  /*0750*/  IMAD R13, R6, -0x2daee0ad, RZ ;  /* 0xd2511f53060d7824 */ /* 0x000fe200078e02ff */
[----:B------:R-:W-:Y:S01]  /*0760*/  LOP3.LUT R7, R11, R8, R7, 0x96, !PT ;  /* 0x000000080b077212 */ /* 0x000fe200078e9607 */
[----:B------:R-:W-:Y:S02]  /*0770*/  VIADD R12, R126, 0xb54cda56 ;  /* 0xb54cda567e0c7836 */ /* 0x000fe40000000000 */
[----:B------:R-:W-:Y:S01]  /*0780*/  IMAD R11, R10, -0x326172a9, RZ ;  /* 0xcd9e8d570a0b7824 */ /* 0x000fe200078e02ff */
[----:B------:R-:W-:Y:S01]  /*0790*/  IADD3 R10, PT, PT, R127, 0x646e171e, RZ ;  /* 0x646e171e7f0a7810 */ /* 0x000fe20007ffe0ff */
[----:B------:R-:W-:-:S04]  /*07a0*/  IMAD.HI.U32 R6, R9, -0x326172a9, RZ ;  /* 0xcd9e8d5709067827 */ /* 0x000fc800078e00ff */
[C---:B------:R-:W-:Y:S01]  /*07b0*/  IMAD.HI.U32 R8, R7.reuse, -0x2daee0ad, RZ ;  /* 0xd2511f5307087827 */ /* 0x040fe200078e00ff */
[----:B------:R-:W-:Y:S02]  /*07c0*/  LOP3.LUT R6, R12, R11, R6, 0x96, !PT ;  /* 0x0000000b0c067212 */ /* 0x000fe400078e9606 */
[----:B------:R-:W-:Y:S01]  /*07d0*/  IADD3 R11, PT, PT, R126, 0x5384540f, RZ ;  /* 0x5384540f7e0b7810 */ /* 0x000fe20007ffe0ff */
[----:B------:R-:W-:Y:S01]  /*07e0*/  IMAD R12, R7, -0x2daee0ad, RZ ;  /* 0xd2511f53070c7824 */ /* 0x000fe200078e02ff */
[----:B------:R-:W-:Y:S01]  /*07f0*/  LOP3.LUT R8, R10, R13, R8, 0x96, !PT ;  /* 0x0000000d0a087212 */ /* 0x000fe200078e9608 */
[----:B------:R-:W-:Y:S02]  /*0800*/  IMAD R10, R9, -0x326172a9, RZ ;  /* 0xcd9e8d57090a7824 */ /* 0x000fe400078e02ff */
[----:B------:R-:W-:Y:S02]  /*0810*/  VIADD R13, R127, 0x1fd5c5a3 ;  /* 0x1fd5c5a37f0d7836 */ /* 0x000fe40000000000 */
[----:B------:R-:W-:-:S04]  /*0820*/  IMAD.HI.U32 R9, R6, -0x2daee0ad, RZ ;  /* 0xd2511f5306097827 */ /* 0x000fc800078e00ff */
[----:B------:R-:W-:Y:S01]  /*0830*/  IMAD.HI.U32 R7, R8, -0x326172a9, RZ ;  /* 0xcd9e8d5708077827 */ /* 0x000fe200078e00ff */
[----:B------:R-:W-:Y:S02]  /*0840*/  LOP3.LUT R9, R13, R12, R9, 0x96, !PT ;  /* 0x0000000c0d097212 */ /* 0x000fe400078e9609 */
[----:B------:R-:W-:Y:S01]  /*0850*/  IADD3 R12, PT, PT, R127, -0x24c28bd8, RZ ;  /* 0xdb3d74287f0c7810 */ /* 0x000fe20007ffe0ff */
[----:B------:R-:W-:Y:S01]  /*0860*/  IMAD R13, R6, -0x2daee0ad, RZ ;  /* 0xd2511f53060d7824 */ /* 0x000fe200078e02ff */
[----:B------:R-:W-:Y:S01]  /*0870*/  LOP3.LUT R7, R11, R10, R7, 0x96, !PT ;  /* 0x0000000a0b077212 */ /* 0x000fe200078e9607 */
[----:B------:R-:W-:Y:S02]  /*0880*/  VIADD R10, R126, 0xf1bbcdc8 ;  /* 0xf1bbcdc87e0a7836 */ /* 0x000fe40000000000 */
[----:B------:R-:W-:Y:S02]  /*0890*/  IMAD R11, R8, -0x326172a9, RZ ;  /* 0xcd9e8d57080b7824 */ /* 0x000fe400078e02ff */
[----:B------:R-:W-:-:S04]  /*08a0*/  IMAD.HI.U32 R6, R9, -0x326172a9, RZ ;  /* 0xcd9e8d5709067827 */ /* 0x000fc800078e00ff */
[----:B------:R-:W-:Y:S01]  /*08b0*/  IMAD.HI.U32 R8, R7, -0x2daee0ad, RZ ;  /* 0xd2511f5307087827 */ /* 0x000fe200078e00ff */
[----:B------:R-:W-:-:S03]  /*08c0*/  LOP3.LUT R6, R10, R11, R6, 0x96, !PT ;  /* 0x0000000b0a067212 */ /* 0x000fc600078e9606 */
[----:B------:R-:W-:Y:S01]  /*08d0*/  VIADD R11, R127, 0x96a522ad ;  /* 0x96a522ad7f0b7836 */ /* 0x000fe20000000000 */
[----:B------:R-:W-:Y:S01]  /*08e0*/  LOP3.LUT R8, R12, R13, R8, 0x96, !PT ;  /* 0x0000000d0c087212 */ /* 0x000fe200078e9608 */
[----:B------:R-:W-:Y:S02]  /*08f0*/  IMAD R7, R7, -0x2daee0ad, RZ ;  /* 0xd2511f5307077824 */ /* 0x000fe400078e02ff */
[----:B------:R-:W-:-:S04]  /*0900*/  IMAD.HI.U32 R132, R6, -0x2daee0ad, RZ ;  /* 0xd2511f5306847827 */ /* 0x000fc800078e00ff */
[----:B------:R-:W-:Y:S01]  /*0910*/  IMAD R10, R9, -0x326172a9, RZ ;  /* 0xcd9e8d57090a7824 */ /* 0x000fe200078e02ff */
[----:B------:R-:W-:Y:S01]  /*0920*/  IADD3 R9, PT, PT, R126, -0x700cb87f, RZ ;  /* 0x8ff347817e097810 */ /* 0x000fe20007ffe0ff */
[----:B------:R-:W-:Y:S01]  /*0930*/  IMAD.HI.U32 R133, R8, -0x326172a9, RZ ;  /* 0xcd9e8d5708857827 */ /* 0x000fe200078e00ff */
[----:B------:R-:W-:-:S03]  /*0940*/  LOP3.LUT R132, R11, R7, R132, 0x96, !PT ;  /* 0x000000070b847212 */ /* 0x000fc600078e9684 */
[----:B------:R-:W-:Y:S01]  /*0950*/  IMAD.MOV.U32 R7, RZ, RZ, RZ ;  /* 0x000000ffff077224 */ /* 0x000fe200078e00ff */
[----:B------:R-:W-:Y:S01]  /*0960*/  LOP3.LUT R133, R9, R10, R133, 0x96, !PT ;  /* 0x0000000a09857212 */ /* 0x000fe200078e9685 */
[----:B------:R-:W-:Y:S02]  /*0970*/  IMAD R6, R6, -0x2daee0ad, RZ ;  /* 0xd2511f5306067824 */ /* 0x000fe400078e02ff */
[----:B01234-:R-:W-:-:S07]  /*0980*/  IMAD R138, R8, -0x326172a9, RZ ;  /* 0xcd9e8d57088a7824 */ /* 0x01ffce00078e02ff */
.L_x_25719:
[----:B------:R-:W0:Y:S08]  /*0990*/  LDC.64 R10, c[0x0][0x3f0] ;  /* 0x0000fc00ff0a7b82 */ /* 0x000e300000000a00 */
[----:B------:R-:W1:Y:S08]  /*09a0*/  LDC R9, c[0x0][0x388] ;  /* 0x0000e200ff097b82 */ /* 0x000e700000000800 */
[----:B------:R-:W2:Y:S01]  /*09b0*/  LDC.64 R16, c[0x0][0x3f8] ;  /* 0x0000fe00ff107b82 */ /* 0x000ea20000000a00 */
[----:B0-----:R-:W-:-:S05]  /*09c0*/  IMAD.WIDE R10, R2, 0x4, R10 ;  /* 0x00000004020a7825 */ /* 0x001fca00078e020a */
[----:B------:R1:W3:Y:S01]  /*09d0*/  LDG.E R135, desc[UR6][R10.64] ;  /* 0x000000060a877981 */ /* 0x0002e2000c1e1900 */
[----:B------:R-:W-:Y:S01]  /*09e0*/  ISETP.NE.U32.AND P0, PT, RZ, UR4, PT ;  /* 0x00000004ff007c0c */ /* 0x000fe2000bf05070 */
[----:B------:R-:W-:-:S03]  /*09f0*/  IMAD.MOV.U32 R137, RZ, RZ, RZ ;  /* 0x000000ffff897224 */ /* 0x000fc600078e00ff */
[----:B------:R-:W-:Y:S01]  /*0a00*/  ISETP.NE.AND.EX P0, PT, RZ, UR5, PT, P0 ;  /* 0x00000005ff007c0c */ /* 0x000fe2000bf05300 */
[C---:B-1----:R-:W-:Y:S02]  /*0a10*/  IMAD R10, R2.reuse, R9, RZ ;  /* 0x00000009020a7224 */ /* 0x042fe400078e02ff */
[----:B--2---:R-:W-:-:S03]  /*0a20*/  IMAD.WIDE R16, R2, 0x4, R16 ;  /* 0x0000000402107825 */ /* 0x004fc600078e0210 */
        /* <DEDUP_REMOVED lines=8> */
[----:B------:R-:W-:Y:S01]  /*0ab0*/  IADD3 R14, PT, PT, R126, 0x5384540f, RZ ;  /* 0x5384540f7e0e7810 */ /* 0x000fe20007ffe0ff */
[C---:B------:R-:W-:Y:S01]  /*0ac0*/  VIADD R115, R127.reuse, 0xdb3d7428 ;  /* 0xdb3d74287f737836 */ /* 0x040fe20000000000 */
[----:B------:R-:W-:-:S02]  /*0ad0*/  IADD3 R112, PT, PT, R127, -0x695add53, RZ ;  /* 0x96a522ad7f707810 */ /* 0x000fc40007ffe0ff */
[----:B------:R-:W-:Y:S02]  /*0ae0*/  IADD3 R114, PT, PT, R126, 0x3c6ef372, RZ ;  /* 0x3c6ef3727e727810 */ /* 0x000fe40007ffe0ff */
[----:B------:R-:W-:Y:S02]  /*0af0*/  LEA.HI.SX32 R123, R123, R0, 0x1d ;  /* 0x000000007b7b7211 */ /* 0x000fe400078feaff */
[----:B---3--:R-:W-:-:S13]  /*0b00*/  ISETP.GE.AND P1, PT, R135, 0x1, PT ;  /* 0x000000018700780c */ /* 0x008fda0003f26270 */
[----:B------:R-:W0:Y:S01]  /*0b10*/  @P1 LDC.64 R18, c[0x0][0x390] ;  /* 0x0000e400ff121b82 */ /* 0x000e220000000a00 */
[----:B------:R-:W-:-:S05]  /*0b20*/  @P1 IADD3 R8, PT, PT, R135, -0x1, RZ ;  /* 0xffffffff87081810 */ /* 0x000fca0007ffe0ff */
[----:B------:R-:W-:-:S05]  /*0b30*/  @P1 IMAD R8, R8, R9, RZ ;  /* 0x0000000908081224 */ /* 0x000fca00078e02ff */
[----:B------:R-:W-:-:S04]  /*0b40*/  @P1 SHF.R.S32.HI R13, RZ, 0x1f, R8 ;  /* 0x0000001fff0d1819 */ /* 0x000fc80000011408 */
[----:B------:R-:W-:Y:S02]  /*0b50*/  @P1 LEA.HI R13, R13, R8, RZ, 0x3 ;  /* 0x000000080d0d1211 */ /* 0x000fe400078f18ff */
[----:B-----5:R1:W5:Y:S02]  /*0b60*/  LDG.E R8, desc[UR6][R16.64] ;  /* 0x0000000610087981 */ /* 0x020364000c1e1900 */
[----:B------:R-:W-:-:S05]  /*0b70*/  @P1 LEA.HI.SX32 R137, R13, R0, 0x1d ;  /* 0x000000000d891211 */ /* 0x000fca00078feaff */
[----:B0-----:R-:W-:Y:S01]  /*0b80*/  @P1 IMAD.WIDE.U32 R18, R137, 0x10, R18 ;  /* 0x0000001089121825 */ /* 0x001fe200078e0012 */
[----:B-1----:R-:W-:-:S03]  /*0b90*/  IADD3 R16, PT, PT, R127, 0x1fd5c5a3, RZ ;  /* 0x1fd5c5a37f107810 */ /* 0x002fc60007ffe0ff */
[C---:B------:R-:W-:Y:S01]  /*0ba0*/  VIADD R13, R126.reuse, 0x9e3779b9 ;  /* 0x9e3779b97e0d7836 */ /* 0x040fe20000000000 */
[----:B------:R0:W5:Y:S01]  /*0bb0*/  @P1 LDG.E.128 R20, desc[UR6][R18.64] ;  /* 0x0000000612141981 */ /* 0x000162000c1e1d00 */
[C---:B------:R-:W-:Y:S01]  /*0bc0*/  VIADD R17, R126.reuse, 0xdaa66d2b ;  /* 0xdaa66d2b7e117836 */ /* 0x040fe20000000000 */
[C---:B0-----:R-:W-:Y:S01]  /*0bd0*/  IADD3 R18, PT, PT, R126.reuse, -0x4ab325aa, RZ ;  /* 0xb54cda567e127810 */ /* 0x041fe20007ffe0ff */
[----:B------:R-:W-:Y:S01]  /*0be0*/  VIADD R19, R126, 0x8ff34781 ;  /* 0x8ff347817e137836 */ /* 0x000fe20000000000 */
[----:B------:R-:W-:Y:S06]  /*0bf0*/  @!P0 BRA `(.L_x_25265) ;  /* 0x0000002c005c8947 */ /* 0x000fec0003800000 */
[----:B------:R-:W0:Y:S02]  /*0c00*/  LDC.64 R82, c[0x0][0x3a0] ;  /* 0x0000e800ff527b82 */ /* 0x000e240000000a00 */
[----:B0-----:R-:W-:-:S05]  /*0c10*/  IMAD.WIDE.U32 R82, R123, 0x20, R82 ;  /* 0x000000207b527825 */ /* 0x001fca00078e0052 */
[----:B------:R-:W2:Y:S04]  /*0c20*/  LDG.E.128 R72, desc[UR6][R82.64] ;  /* 0x0000000652487981 */ /* 0x000ea8000c1e1d00 */
[----:B------:R0:W5:Y:S01]  /*0c30*/  LDG.E.128 R76, desc[UR6][R82.64+0x10] ;  /* 0x00001006524c7981 */ /* 0x000162000c1e1d00 */
[----:B------:R-:W-:Y:S01]  /*0c40*/  ISETP.GT.AND P2, PT, R135, RZ, PT ;  /* 0x000000ff8700720c */ /* 0x000fe20003f44270 */
[----:B------:R-:W-:-:S12]  /*0c50*/  BSSY.RECONVERGENT B1, `(.L_x_25266) ;  /* 0x000005c000017945 */ /* 0x000fd80003800200 */
[----:B------:R-:W-:Y:S01]  /*0c60*/  @!P2 MOV R92, R6 ;  /* 0x00000006005ca202 */ /* 0x000fe20000000f00 */
[----:B------:R-:W-:Y:S01]  /*0c70*/  @!P2 IMAD.MOV.U32 R84, RZ, RZ, R128 ;  /* 0x000000ffff54a224 */ /* 0x000fe200078e0080 */
[----:B--2---:R-:W-:Y:S01]  /*0c80*/  @!P2 MOV R80, R72 ;  /* 0x000000480050a202 */ /* 0x004fe20000000f00 */
        /* <DEDUP_REMOVED lines=17> */
.L_x_25270:
        /* <DEDUP_REMOVED lines=13> */
.L_x_25272:
[----:B------:R-:W-:Y:S05]  /*0e70*/  BSYNC.RECONVERGENT B3 ;  /* 0x0000000000037941 */ /* 0x000fea0003800200 */
.L_x_25271:
        /* <DEDUP_REMOVED lines=45> */
.L_x_25269:
[----:B------:R-:W-:Y:S05]  /*1150*/  BSYNC.RECONVERGENT B2 ;  /* 0x0000000000027941 */ /* 0x000fea0003800200 */
.L_x_25268:
        /* <DEDUP_REMOVED lines=11> */
.L_x_25267:
[----:B------:R-:W-:Y:S05]  /*1210*/  BSYNC.RECONVERGENT B1 ;  /* 0x0000000000017941 */ /* 0x000fea0003800200 */
.L_x_25266:
        /* <DEDUP_REMOVED lines=17> */
.L_x_25277:
        /* <DEDUP_REMOVED lines=13> */
.L_x_25279:
[----:B------:R-:W-:Y:S05]  /*1400*/  BSYNC.RECONVERGENT B3 ;  /* 0x0000000000037941 */ /* 0x000fea0003800200 */
.L_x_25278:
        /* <DEDUP_REMOVED lines=46> */
.L_x_25276:
[----:B------:R-:W-:Y:S05]  /*16f0*/  BSYNC.RECONVERGENT B2 ;  /* 0x0000000000027941 */ /* 0x000fea0003800200 */
.L_x_25275:
        /* <DEDUP_REMOVED lines=11> */
.L_x_25274:
[----:B------:R-:W-:Y:S05]  /*17b0*/  BSYNC.RECONVERGENT B1 ;  /* 0x0000000000017941 */ /* 0x000fea0003800200 */
.L_x_25273:
        /* <DEDUP_REMOVED lines=17> */
.L_x_25284:
        /* <DEDUP_REMOVED lines=13> */
.L_x_25286:
[----:B------:R-:W-:Y:S05]  /*19a0*/  BSYNC.RECONVERGENT B3 ;  /* 0x0000000000037941 */ /* 0x000fea0003800200 */
.L_x_25285:
[----:B------:R-:W-:Y:S01]  /*19b0*/  IMAD.WIDE.U32 R84, R3, -0x326172a9, RZ ;  /* 0xcd9e8d5703547825 */ /* 0x000fe200078e00ff */
[----:B------:R-:W-:-:S04]  /*19c0*/  LOP3.LUT R88, R7, R83, R127, 0x96, !PT ;  /* 0x0000005307587212 */ /* 0x000fc800078e967f */
        /* <DEDUP_REMOVED lines=42> */
[----:B------:R-:W-:Y:S01]  /*1c70*/  HFMA2 R84, -RZ, RZ, 0, 0 ;  /* 0x00000000ff547431 */ /* 0x000fe200000001ff */
[----:B------:R-:W-:-:S07]  /*1c80*/  LOP3.LUT R132, R112, R132, R85, 0x96, !PT ;  /* 0x0000008470847212 */ /* 0x000fce00078e9655 */
.L_x_25283:
[----:B------:R-:W-:Y:S05]  /*1c90*/  BSYNC.RECONVERGENT B2 ;  /* 0x0000000000027941 */ /* 0x000fea0003800200 */
.L_x_25282:
        /* <DEDUP_REMOVED lines=11> */
.L_x_25281:
[----:B------:R-:W-:Y:S05]  /*1d50*/  BSYNC.RECONVERGENT B1 ;  /* 0x0000000000017941 */ /* 0x000fea0003800200 */
.L_x_25280:
        /* <DEDUP_REMOVED lines=17> */
.L_x_25291:
        /* <DEDUP_REMOVED lines=13> */
.L_x_25293:
[----:B------:R-:W-:Y:S05]  /*1f40*/  BSYNC.RECONVERGENT B3 ;  /* 0x0000000000037941 */ /* 0x000fea0003800200 */
.L_x_25292:
        /* <DEDUP_REMOVED lines=46> */
.L_x_25290:
[----:B------:R-:W-:Y:S05]  /*2230*/  BSYNC.RECONVERGENT B2 ;  /* 0x0000000000027941 */ /* 0x000fea0003800200 */
.L_x_25289:
        /* <DEDUP_REMOVED lines=11> */
.L_x_25288:
[----:B------:R-:W-:Y:S05]  /*22f0*/  BSYNC.RECONVERGENT B1 ;  /* 0x0000000000017941 */ /* 0x000fea0003800200 */
.L_x_25287:
[----:B------:R-:W-:Y:S01]  /*2300*/  BSSY.RECONVERGENT B1, `(.L_x_25294) ;  /* 0x0000059000017945 */ /* 0x000fe20003800200 */
[----:B------:R-:W-:Y:S01]  /*2310*/  IMAD.MOV.U32 R86, RZ, RZ, R6 ;  /* 0x000000ffff567224 */ /* 0x000fe200078e0006 */
[----:B-----5:R-:W-:Y:S02]  /*2320*/  MOV R84, R76 ;  /* 0x0000004c00547202 */ /* 0x020fe40000000f00 */
        /* <DEDUP_REMOVED lines=14> */
.L_x_25298:
        /* <DEDUP_REMOVED lines=13> */
.L_x_25300:
[----:B------:R-:W-:Y:S05]  /*24e0*/  BSYNC.RECONVERGENT B3 ;  /* 0x0000000000037941 */ /* 0x000fea0003800200 */
.L_x_25299:
        /* <DEDUP_REMOVED lines=46> */
.L_x_25297:
[----:B------:R-:W-:Y:S05]  /*27d0*/  BSYNC.RECONVERGENT B2 ;  /* 0x0000000000027941 */ /* 0x000fea0003800200 */
.L_x_25296:
        /* <DEDUP_REMOVED lines=11> */
.L_x_25295:
[----:B------:R-:W-:Y:S05]  /*2890*/  BSYNC.RECONVERGENT B1 ;  /* 0x0000000000017941 */ /* 0x000fea0003800200 */
.L_x_25294:
        /* <DEDUP_REMOVED lines=17> */
.L_x_25305:
        /* <DEDUP_REMOVED lines=13> */
.L_x_25307:
[----:B------:R-:W-:Y:S05]  /*2a80*/  BSYNC.RECONVERGENT B3 ;  /* 0x0000000000037941 */ /* 0x000fea0003800200 */
.L_x_25306:
        /* <DEDUP_REMOVED lines=46> */
.L_x_25304:
[----:B------:R-:W-:Y:S05]  /*2d70*/  BSYNC.RECONVERGENT B2 ;  /* 0x0000000000027941 */ /* 0x000fea0003800200 */
.L_x_25303:
[----:B------:R-:W-:Y:S01]  /*2d80*/  HFMA2 R88, -RZ, RZ, 0.1171875, 0 ;  /* 0x2f800000ff587431 */ /* 0x000fe200000001ff */
[----:B------:R-:W-:Y:S01]  /*2d90*/  I2FP.F32.U32 R85, R85 ;  /* 0x0000005500557245 */ /* 0x000fe20000201000 */
[----:B------:R-:W-:-:S05]  /*2da0*/  HADD2.F32 R86, -RZ, R22.H1_H1 ;  /* 0x30000016ff567230 */ /* 0x000fca0000004100 */
        /* <DEDUP_REMOVED lines=8> */
.L_x_25302:
[----:B------:R-:W-:Y:S05]  /*2e30*/  BSYNC.RECONVERGENT B1 ;  /* 0x0000000000017941 */ /* 0x000fea0003800200 */
.L_x_25301:
        /* <DEDUP_REMOVED lines=17> */
.L_x_25312:
        /* <DEDUP_REMOVED lines=13> */
.L_x_25314:
[----:B------:R-:W-:Y:S05]  /*3020*/  BSYNC.RECONVERGENT B3 ;  /* 0x0000000000037941 */ /* 0x000fea0003800200 */
.L_x_25313:
        /* <DEDUP_REMOVED lines=46> */
.L_x_25311:
[----:B------:R-:W-:Y:S05]  /*3310*/  BSYNC.RECONVERGENT B2 ;  /* 0x0000000000027941 */ /* 0x000fea0003800200 */
.L_x_25310:
        /* <DEDUP_REMOVED lines=11> */
.L_x_25309:
[----:B------:R-:W-:Y:S05]  /*33d0*/  BSYNC.RECONVERGENT B1 ;  /* 0x0000000000017941 */ /* 0x000fea0003800200 */
.L_x_25308:
        /* <DEDUP_REMOVED lines=16> */
.L_x_25318:
        /* <DEDUP_REMOVED lines=13> */
.L_x_25320:
[----:B------:R-:W-:Y:S05]  /*35b0*/  BSYNC.RECONVERGENT B2 ;  /* 0x0000000000027941 */ /* 0x000fea0003800200 */
.L_x_25319:
[----:B------:R-:W-:Y:S01]  /*35c0*/  IMAD.WIDE.U32 R90, R3, -0x326172a9, RZ ;  /* 0xcd9e8d57035a7825 */ /* 0x000fe200078e00ff */
[----:B------:R-:W-:Y:S02]  /*35d0*/  LOP3.LUT R96, R7, R89, R127, 0x96, !PT ;  /* 0x0000005907607212 */ /* 0x000fe400078e967f */
[C---:B------:R-:W-:Y:S01]  /*35e0*/  IADD3 R93, PT, PT, R127.reuse, 0x76cf5d0a, RZ ;  /* 0x76cf5d0a7f5d7810 */ /* 0x040fe20007ffe0ff */
[----:B------:R-:W-:Y:S01]  /*35f0*/  VIADD R87, R127, 0xbb67ae85 ;  /* 0xbb67ae857f577836 */ /* 0x000fe20000000000 */
        /* <DEDUP_REMOVED lines=42> */
.L_x_25317:
[----:B------:R-:W-:Y:S05]  /*38a0*/  BSYNC.RECONVERGENT B1 ;  /* 0x0000000000017941 */ /* 0x000fea0003800200 */
.L_x_25316:
        /* <DEDUP_REMOVED lines=10> */
[----:B------:R-:W-:Y:S01]  /*3950*/  FFMA.FTZ R87, R6, R88, R79 ;  /* 0x0000005806577223 */ /* 0x000fe2000001004f */
[----:B------:R-:W-:Y:S06]  /*3960*/  BRA `(.L_x_25315) ;  /* 0x0000002c00447947 */ /* 0x000fec0003800000 */
.L_x_25265:
        /* <DEDUP_REMOVED lines=21> */
.L_x_25325:
        /* <DEDUP_REMOVED lines=13> */
.L_x_25327:
[----:B------:R-:W-:Y:S05]  /*3b90*/  BSYNC.RECONVERGENT B3 ;  /* 0x0000000000037941 */ /* 0x000fea0003800200 */
.L_x_25326:
        /* <DEDUP_REMOVED lines=45> */
.L_x_25324:
[----:B------:R-:W-:Y:S05]  /*3e70*/  BSYNC.RECONVERGENT B2 ;  /* 0x0000000000027941 */ /* 0x000fea0003800200 */
.L_x_25323:
        /* <DEDUP_REMOVED lines=11> */
.L_x_25322:
[----:B------:R-:W-:Y:S05]  /*3f30*/  BSYNC.RECONVERGENT B1 ;  /* 0x0000000000017941 */ /* 0x000fea0003800200 */
.L_x_25321:
        /* <DEDUP_REMOVED lines=17> */
.L_x_25332:
        /* <DEDUP_REMOVED lines=13> */
.L_x_25334:
[----:B------:R-:W-:Y:S05]  /*4120*/  BSYNC.RECONVERGENT B3 ;  /* 0x0000000000037941 */ /* 0x000fea0003800200 */
.L_x_25333:
[----:B------:R-:W-:Y:S01]  /*4130*/  IMAD.WIDE.U32 R84, R3, -0x326172a9, RZ ;  /* 0xcd9e8d5703547825 */ /* 0x000fe200078e00ff */
[----:B------:R-:W-:-:S03]  /*4140*/  LOP3.LUT R88, R7, R83, R127, 0x96, !PT ;  /* 0x0000005307587212 */ /* 0x000fc600078e967f */
[----:B------:R-:W-:Y:S01]  /*4150*/  HFMA2 R6, -RZ, RZ, 0, 0 ;  /* 0x00000000ff067431 */ /* 0x000fe200000001ff */
        /* <DEDUP_REMOVED lines=43> */
.L_x_25331:
[----:B------:R-:W-:Y:S05]  /*4410*/  BSYNC.RECONVERGENT B2 ;  /* 0x0000000000027941 */ /* 0x000fea0003800200 */
.L_x_25330:
        /* <DEDUP_REMOVED lines=11> */
.L_x_25329:
[----:B------:R-:W-:Y:S05]  /*44d0*/  BSYNC.RECONVERGENT B1 ;  /* 0x0000000000017941 */ /* 0x000fea0003800200 */
.L_x_25328:
        /* <DEDUP_REMOVED lines=17> */
.L_x_25339:
        /* <DEDUP_REMOVED lines=13> */
.L_x_25341:
[----:B------:R-:W-:Y:S05]  /*46c0*/  BSYNC.RECONVERGENT B3 ;  /* 0x0000000000037941 */ /* 0x000fea0003800200 */
.L_x_25340:
        /* <DEDUP_REMOVED lines=46> */
.L_x_25338:
[----:B------:R-:W-:Y:S05]  /*49b0*/  BSYNC.RECONVERGENT B2 ;  /* 0x0000000000027941 */ /* 0x000fea0003800200 */
.L_x_25337:
        /* <DEDUP_REMOVED lines=11> */
.L_x_25336:
[----:B------:R-:W-:Y:S05]  /*4a70*/  BSYNC.RECONVERGENT B1 ;  /* 0x0000000000017941 */ /* 0x000fea0003800200 */
.L_x_25335:
        /* <DEDUP_REMOVED lines=17> */
.L_x_25346:
        /* <DEDUP_REMOVED lines=13> */
.L_x_25348:
[----:B------:R-:W-:Y:S05]  /*4c60*/  BSYNC.RECONVERGENT B3 ;  /* 0x0000000000037941 */ /* 0x000fea0003800200 */
.L_x_25347:
        /* <DEDUP_REMOVED lines=46> */
.L_x_25345:
[----:B------:R-:W-:Y:S05]  /*4f50*/  BSYNC.RECONVERGENT B2 ;  /* 0x0000000000027941 */ /* 0x000fea0003800200 */
.L_x_25344:
        /* <DEDUP_REMOVED lines=11> */
.L_x_25343:
[----:B------:R-:W-:Y:S05]  /*5010*/  BSYNC.RECONVERGENT B1 ;  /* 0x0000000000017941 */ /* 0x000fea0003800200 */
.L_x_25342:
        /* <DEDUP_REMOVED lines=17> */
.L_x_25353:
        /* <DEDUP_REMOVED lines=13> */
.L_x_25355:
[----:B------:R-:W-:Y:S05]  /*5200*/  BSYNC.RECONVERGENT B3 ;  /* 0x0000000000037941 */ /* 0x000fea0003800200 */
.L_x_25354:
        /* <DEDUP_REMOVED lines=46> */
.L_x_25352:
[----:B------:R-:W-:Y:S05]  /*54f0*/  BSYNC.RECONVERGENT B2 ;  /* 0x0000000000027941 */ /* 0x000fea0003800200 */
.L_x_25351:
        /* <DEDUP_REMOVED lines=11> */
.L_x_25350:
[----:B------:R-:W-:Y:S05]  /*55b0*/  BSYNC.RECONVERGENT B1 ;  /* 0x0000000000017941 */ /* 0x000fea0003800200 */
.L_x_25349:
        /* <DEDUP_REMOVED lines=17> */
.L_x_25360:
        /* <DEDUP_REMOVED lines=13> */
.L_x_25362:
[----:B------:R-:W-:Y:S05]  /*57a0*/  BSYNC.RECONVERGENT B3 ;  /* 0x0000000000037941 */ /* 0x000fea0003800200 */
.L_x_25361:
        /* <DEDUP_REMOVED lines=46> */
.L_x_25359:
[----:B------:R-:W-:Y:S05]  /*5a90*/  BSYNC.RECONVERGENT B2 ;  /* 0x0000000000027941 */ /* 0x000fea0003800200 */
.L_x_25358:
        /* <DEDUP_REMOVED lines=11> */
.L_x_25357:
[----:B------:R-:W-:Y:S05]  /*5b50*/  BSYNC.RECONVERGENT B1 ;  /* 0x0000000000017941 */ /* 0x000fea0003800200 */
.L_x_25356:
        /* <DEDUP_REMOVED lines=17> */
.L_x_25367:
        /* <DEDUP_REMOVED lines=13> */
.L_x_25369:
[----:B------:R-:W-:Y:S05]  /*5d40*/  BSYNC.RECONVERGENT B3 ;  /* 0x0000000000037941 */ /* 0x000fea0003800200 */
.L_x_25368:
        /* <DEDUP_REMOVED lines=46> */
.L_x_25366:
[----:B------:R-:W-:Y:S05]  /*6030*/  BSYNC.RECONVERGENT B2 ;  /* 0x0000000000027941 */ /* 0x000fea0003800200 */
.L_x_25365:
        /* <DEDUP_REMOVED lines=11> */
.L_x_25364:
[----:B------:R-:W-:Y:S05]  /*60f0*/  BSYNC.RECONVERGENT B1 ;  /* 0x0000000000017941 */ /* 0x000fea0003800200 */
.L_x_25363:
        /* <DEDUP_REMOVED lines=16> */
.L_x_25372:
        /* <DEDUP_REMOVED lines=13> */
.L_x_25374:
[----:B------:R-:W-:Y:S05]  /*62d0*/  BSYNC.RECONVERGENT B2 ;  /* 0x0000000000027941 */ /* 0x000fea0003800200 */
.L_x_25373:
[----:B------:R-:W-:Y:S01]  /*62e0*/  IMAD.WIDE.U32 R90, R3, -0x326172a9, RZ ;  /* 0xcd9e8d57035a7825 */ /* 0x000fe200078e00ff */
[----:B------:R-:W-:Y:S02]  /*62f0*/  LOP3.LUT R96, R7, R89, R127, 0x96, !PT ;  /* 0x0000005907607212 */ /* 0x000fe400078e967f */
[C---:B------:R-:W-:Y:S01]  /*6300*/  IADD3 R87, PT, PT, R127.reuse, -0x4498517b, RZ ;  /* 0xbb67ae857f577810 */ /* 0x040fe20007ffe0ff */
[----:B------:R-:W-:Y:S01]  /*6310*/  VIADD R93, R127, 0x76cf5d0a ;  /* 0x76cf5d0a7f5d7836 */ /* 0x000fe20000000000 */
        /* <DEDUP_REMOVED lines=42> */
.L_x_25371:
[----:B------:R-:W-:Y:S05]  /*65c0*/  BSYNC.RECONVERGENT B1 ;  /* 0x0000000000017941 */ /* 0x000fea0003800200 */
.L_x_25370:
        /* <DEDUP_REMOVED lines=11> */
.L_x_25315:
[----:B------:R-:W-:Y:S05]  /*6680*/  BSYNC.RECONVERGENT B0 ;  /* 0x0000000000007941 */ /* 0x000fea0003800200 */
.L_x_25264:
        /* <DEDUP_REMOVED lines=32> */
.L_x_25376:
[----:B------:R-:W-:Y:S05]  /*6890*/  BSYNC.RECONVERGENT B0 ;  /* 0x0000000000007941 */ /* 0x000fea0003800200 */
.L_x_25375:
        /* <DEDUP_REMOVED lines=8> */
[----:B--2---:R-:W-:Y:S01]  /*6920*/  MOV R90, R93 ;  /* 0x0000005d005a7202 */ /* 0x004fe20000000f00 */
        /* <DEDUP_REMOVED lines=18> */
.L_x_25383:
        /* <DEDUP_REMOVED lines=13> */
.L_x_25385:
[----:B------:R-:W-:Y:S05]  /*6b20*/  BSYNC.RECONVERGENT B3 ;  /* 0x0000000000037941 */ /* 0x000fea0003800200 */
.L_x_25384:
[----:B------:R-:W-:Y:S01]  /*6b30*/  IMAD.WIDE.U32 R90, R3, -0x326172a9, RZ ;  /* 0xcd9e8d57035a7825 */ /* 0x000fe200078e00ff */
[----:B-1----:R-:W-:-:S03]  /*6b40*/  LOP3.LUT R96, R7, R89, R127, 0x96, !PT ;  /* 0x0000005907607212 */ /* 0x002fc600078e967f */
[----:B------:R-:W-:Y:S01]  /*6b50*/  VIADD R93, R127, 0x76cf5d0a ;  /* 0x76cf5d0a7f5d7836 */ /* 0x000fe20000000000 */
[----:B0-----:R-:W-:Y:S01]  /*6b60*/  LOP3.LUT R94, R5, R91, R126, 0x96, !PT ;  /* 0x0000005b055e7212 */ /* 0x001fe200078e967e */
[----:B------:R-:W-:Y:S01]  /*6b70*/  IMAD.WIDE.U32 R96, R96, -0x326172a9, RZ ;  /* 0xcd9e8d5760607825 */ /* 0x000fe200078e00ff */
[----:B------:R-:W-:-:S03]  /*6b80*/  IADD3 R91, PT, PT, R127, -0x4498517b, RZ ;  /* 0xbb67ae857f5b7810 */ /* 0x000fc60007ffe0ff */
        /* <DEDUP_REMOVED lines=39> */
[----:B------:R-:W-:-:S07]  /*6e00*/  LOP3.LUT R132, R112, R132, R91, 0x96, !PT ;  /* 0x0000008470847212 */ /* 0x000fce00078e965b */
.L_x_25382:
[----:B------:R-:W-:Y:S05]  /*6e10*/  BSYNC.RECONVERGENT B2 ;  /* 0x0000000000027941 */ /* 0x000fea0003800200 */
.L_x_25381:
        /* <DEDUP_REMOVED lines=11> */
.L_x_25380:
[----:B------:R-:W-:Y:S05]  /*6ed0*/  BSYNC.RECONVERGENT B1 ;  /* 0x0000000000017941 */ /* 0x000fea0003800200 */
.L_x_25379:
        /* <DEDUP_REMOVED lines=17> */
.L_x_25390:
        /* <DEDUP_REMOVED lines=13> */
.L_x_25392:
[----:B------:R-:W-:Y:S05]  /*70c0*/  BSYNC.RECONVERGENT B3 ;  /* 0x0000000000037941 */ /* 0x000fea0003800200 */
.L_x_25391:
[----:B------:R-:W-:Y:S01]  /*70d0*/  IMAD.WIDE.U32 R92, R3, -0x326172a9, RZ ;  /* 0xcd9e8d57035c7825 */ /* 0x000fe200078e00ff */
[----:B-1----:R-:W-:-:S03]  /*70e0*/  LOP3.LUT R96, R7, R91, R127, 0x96, !PT ;  /* 0x0000005b07607212 */ /* 0x002fc600078e967f */
        /* <DEDUP_REMOVED lines=44> */
.L_x_25389:
[----:B------:R-:W-:Y:S05]  /*73b0*/  BSYNC.RECONVERGENT B2 ;  /* 0x0000000000027941 */ /* 0x000fea0003800200 */
.L_x_25388:
        /* <DEDUP_REMOVED lines=11> */
.L_x_25387:
[----:B------:R-:W-:Y:S05]  /*7470*/  BSYNC.RECONVERGENT B1 ;  /* 0x0000000000017941 */ /* 0x000fea0003800200 */
.L_x_25386:
        /* <DEDUP_REMOVED lines=17> */
.L_x_25397:
        /* <DEDUP_REMOVED lines=13> */
.L_x_25399:
[----:B------:R-:W-:Y:S05]  /*7660*/  BSYNC.RECONVERGENT B3 ;  /* 0x0000000000037941 */ /* 0x000fea0003800200 */
.L_x_25398:
[----:B------:R-:W-:Y:S01]  /*7670*/  IMAD.WIDE.U32 R92, R3, -0x326172a9, RZ ;  /* 0xcd9e8d57035c7825 */ /* 0x000fe200078e00ff */
[----:B-1----:R-:W-:-:S04]  /*7680*/  LOP3.LUT R96, R7, R91, R127, 0x96, !PT ;  /* 0x0000005b07607212 */ /* 0x002fc800078e967f */
[----:B0-----:R-:W-:Y:S01]  /*7690*/  LOP3.LUT R94, R5, R93, R126, 0x96, !PT ;  /* 0x0000005d055e7212 */ /* 0x001fe200078e967e */
        /* <DEDUP_REMOVED lines=43> */
.L_x_25396:
[----:B------:R-:W-:Y:S05]  /*7950*/  BSYNC.RECONVERGENT B2 ;  /* 0x0000000000027941 */ /* 0x000fea0003800200 */
.L_x_25395:
        /* <DEDUP_REMOVED lines=11> */
.L_x_25394:
[----:B------:R-:W-:Y:S05]  /*7a10*/  BSYNC.RECONVERGENT B1 ;  /* 0x0000000000017941 */ /* 0x000fea0003800200 */
.L_x_25393:
        /* <DEDUP_REMOVED lines=17> */
.L_x_25404:
        /* <DEDUP_REMOVED lines=13> */
.L_x_25406:
[----:B------:R-:W-:Y:S05]  /*7c00*/  BSYNC.RECONVERGENT B3 ;  /* 0x0000000000037941 */ /* 0x000fea0003800200 */
.L_x_25405:
        /* <DEDUP_REMOVED lines=46> */
.L_x_25403:
[----:B------:R-:W-:Y:S05]  /*7ef0*/  BSYNC.RECONVERGENT B2 ;  /* 0x0000000000027941 */ /* 0x000fea0003800200 */
.L_x_25402:
[----:B------:R-:W-:Y:S01]  /*7f00*/  HFMA2 R92, -RZ, RZ, 0.1171875, 0 ;  /* 0x2f800000ff5c7431 */ /* 0x000fe200000001ff */
[----:B------:R-:W-:Y:S01]  /*7f10*/  I2FP.F32.U32 R91, R91 ;  /* 0x0000005b005b7245 */ /* 0x000fe20000201000 */
[----:B01----:R-:W-:-:S05]  /*7f20*/  HADD2.F32 R94, -RZ, R21.H1_H1 ;  /* 0x30000015ff5e7230 */ /* 0x003fca0000004100 */
        /* <DEDUP_REMOVED lines=8> */
.L_x_25401:
[----:B------:R-:W-:Y:S05]  /*7fb0*/  BSYNC.RECONVERGENT B1 ;  /* 0x0000000000017941 */ /* 0x000fea0003800200 */
.L_x_25400:
[----:B------:R-:W-:Y:S01]  /*7fc0*/  BSSY.RECONVERGENT B1, `(.L_x_25407) ;  /* 0x0000059000017945 */ /* 0x000fe20003800200 */
[----:B01----:R-:W-:Y:S01]  /*7fd0*/  IMAD.MOV.U32 R94, RZ, RZ, R93 ;  /* 0x000000ffff5e7224 */ /* 0x003fe200078e005d */
        /* <DEDUP_REMOVED lines=15> */
.L_x_25411:
        /* <DEDUP_REMOVED lines=13> */
.L_x_25413:
[----:B------:R-:W-:Y:S05]  /*81a0*/  BSYNC.RECONVERGENT B3 ;  /* 0x0000000000037941 */ /* 0x000fea0003800200 */
.L_x_25412:
        /* <DEDUP_REMOVED lines=43> */
[----:B------:R-:W-:Y:S02]  /*8460*/  HFMA2 R94, -RZ, RZ, 0, 0 ;  /* 0x00000000ff5e7431 */ /* 0x000fe400000001ff */
[----:B------:R-:W-:Y:S01]  /*8470*/  IMAD.MOV.U32 R6, RZ, RZ, R92 ;  /* 0x000000ffff067224 */ /* 0x000fe200078e005c */
[----:B------:R-:W-:-:S07]  /*8480*/  LOP3.LUT R132, R112, R132, R93, 0x96, !PT ;  /* 0x0000008470847212 */ /* 0x000fce00078e965d */
.L_x_25410:
[----:B------:R-:W-:Y:S05]  /*8490*/  BSYNC.RECONVERGENT B2 ;  /* 0x0000000000027941 */ /* 0x000fea0003800200 */
.L_x_25409:
        /* <DEDUP_REMOVED lines=11> */
.L_x_25408:
[----:B------:R-:W-:Y:S05]  /*8550*/  BSYNC.RECONVERGENT B1 ;  /* 0x0000000000017941 */ /* 0x000fea0003800200 */
.L_x_25407:
        /* <DEDUP_REMOVED lines=17> */
.L_x_25418:
        /* <DEDUP_REMOVED lines=13> */
.L_x_25420:
[----:B------:R-:W-:Y:S05]  /*8740*/  BSYNC.RECONVERGENT B3 ;  /* 0x0000000000037941 */ /* 0x000fea0003800200 */
.L_x_25419:
        /* <DEDUP_REMOVED lines=46> */
.L_x_25417:
[----:B------:R-:W-:Y:S05]  /*8a30*/  BSYNC.RECONVERGENT B2 ;  /* 0x0000000000027941 */ /* 0x000fea0003800200 */
.L_x_25416:
        /* <DEDUP_REMOVED lines=11> */
.L_x_25415:
[----:B------:R-:W-:Y:S05]  /*8af0*/  BSYNC.RECONVERGENT B1 ;  /* 0x0000000000017941 */ /* 0x000fea0003800200 */
.L_x_25414:
        /* <DEDUP_REMOVED lines=17> */
.L_x_25425:
        /* <DEDUP_REMOVED lines=13> */
.L_x_25427:
[----:B------:R-:W-:Y:S05]  /*8ce0*/  BSYNC.RECONVERGENT B3 ;  /* 0x0000000000037941 */ /* 0x000fea0003800200 */
.L_x_25426:
        /* <DEDUP_REMOVED lines=46> */
.L_x_25424:
[----:B------:R-:W-:Y:S05]  /*8fd0*/  BSYNC.RECONVERGENT B2 ;  /* 0x0000000000027941 */ /* 0x000fea0003800200 */
.L_x_25423:
        /* <DEDUP_REMOVED lines=11> */
.L_x_25422:
[----:B------:R-:W-:Y:S05]  /*9090*/  BSYNC.RECONVERGENT B1 ;  /* 0x0000000000017941 */ /* 0x000fea0003800200 */
.L_x_25421:
        /* <DEDUP_REMOVED lines=16> */
.L_x_25431:
        /* <DEDUP_REMOVED lines=13> */
.L_x_25433:
[----:B------:R-:W-:Y:S05]  /*9270*/  BSYNC.RECONVERGENT B2 ;  /* 0x0000000000027941 */ /* 0x000fea0003800200 */
.L_x_25432:
        /* <DEDUP_REMOVED lines=8> */
[----:B------:R-:W-:Y:S01]  /*9300*/  IMAD.MOV.U32 R108, RZ, RZ, RZ ;  /* 0x000000ffff6c7224 */ /* 0x000fe200078e00ff */
        /* <DEDUP_REMOVED lines=37> */
.L_x_25430:
[----:B------:R-:W-:Y:S05]  /*9560*/  BSYNC.RECONVERGENT B1 ;  /* 0x0000000000017941 */ /* 0x000fea0003800200 */
.L_x_25429:
        /* <DEDUP_REMOVED lines=10> */
[----:B------:R-:W-:Y:S01]  /*9610*/  FFMA.FTZ R95, R96, R95, R79 ;  /* 0x0000005f605f7223 */ /* 0x000fe2000001004f */
[----:B------:R-:W-:Y:S06]  /*9620*/  BRA `(.L_x_25428) ;  /* 0x0000002c00487947 */ /* 0x000fec0003800000 */
.L_x_25378:
        /* <DEDUP_REMOVED lines=21> */
.L_x_25438:
        /* <DEDUP_REMOVED lines=13> */
.L_x_25440:
[----:B------:R-:W-:Y:S05]  /*9850*/  BSYNC.RECONVERGENT B3 ;  /* 0x0000000000037941 */ /* 0x000fea0003800200 */
.L_x_25439:
        /* <DEDUP_REMOVED lines=46> */
.L_x_25437:
[----:B------:R-:W-:Y:S05]  /*9b40*/  BSYNC.RECONVERGENT B2 ;  /* 0x0000000000027941 */ /* 0x000fea0003800200 */
.L_x_25436:
        /* <DEDUP_REMOVED lines=11> */
.L_x_25435:
[----:B------:R-:W-:Y:S05]  /*9c00*/  BSYNC.RECONVERGENT B1 ;  /* 0x0000000000017941 */ /* 0x000fea0003800200 */
.L_x_25434:
        /* <DEDUP_REMOVED lines=17> */
.L_x_25445:
        /* <DEDUP_REMOVED lines=13> */
.L_x_25447:
[----:B------:R-:W-:Y:S05]  /*9df0*/  BSYNC.RECONVERGENT B3 ;  /* 0x0000000000037941 */ /* 0x000fea0003800200 */
.L_x_25446:
        /* <DEDUP_REMOVED lines=46> */
.L_x_25444:
[----:B------:R-:W-:Y:S05]  /*a0e0*/  BSYNC.RECONVERGENT B2 ;  /* 0x0000000000027941 */ /* 0x000fea0003800200 */
.L_x_25443:
        /* <DEDUP_REMOVED lines=11> */
.L_x_25442:
[----:B------:R-:W-:Y:S05]  /*a1a0*/  BSYNC.RECONVERGENT B1 ;  /* 0x0000000000017941 */ /* 0x000fea0003800200 */
.L_x_25441:
        /* <DEDUP_REMOVED lines=17> */
.L_x_25452:
        /* <DEDUP_REMOVED lines=13> */
.L_x_25454:
[----:B------:R-:W-:Y:S05]  /*a390*/  BSYNC.RECONVERGENT B3 ;  /* 0x0000000000037941 */ /* 0x000fea0003800200 */
.L_x_25453:
        /* <DEDUP_REMOVED lines=46> */
.L_x_25451:
[----:B------:R-:W-:Y:S05]  /*a680*/  BSYNC.RECONVERGENT B2 ;  /* 0x0000000000027941 */ /* 0x000fea0003800200 */
.L_x_25450:
        /* <DEDUP_REMOVED lines=11> */
.L_x_25449:
[----:B------:R-:W-:Y:S05]  /*a740*/  BSYNC.RECONVERGENT B1 ;  /* 0x0000000000017941 */ /* 0x000fea0003800200 */
.L_x_25448:
        /* <DEDUP_REMOVED lines=17> */
.L_x_25459:
        /* <DEDUP_REMOVED lines=13> */
.L_x_25461:
[----:B------:R-:W-:Y:S05]  /*a930*/  BSYNC.RECONVERGENT B3 ;  /* 0x0000000000037941 */ /* 0x000fea0003800200 */
.L_x_25460:
        /* <DEDUP_REMOVED lines=46> */
.L_x_25458:
[----:B------:R-:W-:Y:S05]  /*ac20*/  BSYNC.RECONVERGENT B2 ;  /* 0x0000000000027941 */ /* 0x000fea0003800200 */
.L_x_25457:
[----:B------:R-:W-:Y:S01]  /*ac30*/  HFMA2 R92, -RZ, RZ, 0.1171875, 0 ;  /* 0x2f800000ff5c7431 */ /* 0x000fe200000001ff */
[----:B------:R-:W-:Y:S01]  /*ac40*/  I2FP.F32.U32 R91, R91 ;  /* 0x0000005b005b7245 */ /* 0x000fe20000201000 */
[----:B01---5:R-:W-:-:S05]  /*ac50*/  HADD2.F32 R94, -RZ, R21.H1_H1 ;  /* 0x30000015ff5e7230 */ /* 0x023fca0000004100 */
        /* <DEDUP_REMOVED lines=8> */
.L_x_25456:
[----:B------:R-:W-:Y:S05]  /*ace0*/  BSYNC.RECONVERGENT B1 ;  /* 0x0000000000017941 */ /* 0x000fea0003800200 */
.L_x_25455:
        /* <DEDUP_REMOVED lines=17> */
.L_x_25466:
        /* <DEDUP_REMOVED lines=13> */
.L_x_25468:
[----:B------:R-:W-:Y:S05]  /*aed0*/  BSYNC.RECONVERGENT B3 ;  /* 0x0000000000037941 */ /* 0x000fea0003800200 */
.L_x_25467:
        /* <DEDUP_REMOVED lines=46> */
.L_x_25465:
[----:B------:R-:W-:Y:S05]  /*b1c0*/  BSYNC.RECONVERGENT B2 ;  /* 0x0000000000027941 */ /* 0x000fea0003800200 */
.L_x_25464:
        /* <DEDUP_REMOVED lines=11> */
.L_x_25463:
[----:B------:R-:W-:Y:S05]  /*b280*/  BSYNC.RECONVERGENT B1 ;  /* 0x0000000000017941 */ /* 0x000fea0003800200 */
.L_x_25462:
        /* <DEDUP_REMOVED lines=17> */
.L_x_25473:
        /* <DEDUP_REMOVED lines=13> */
.L_x_25475:
[----:B------:R-:W-:Y:S05]  /*b470*/  BSYNC.RECONVERGENT B3 ;  /* 0x0000000000037941 */ /* 0x000fea0003800200 */
.L_x_25474:
        /* <DEDUP_REMOVED lines=46> */
.L_x_25472:
[----:B------:R-:W-:Y:S05]  /*b760*/  BSYNC.RECONVERGENT B2 ;  /* 0x0000000000027941 */ /* 0x000fea0003800200 */
.L_x_25471:
        /* <DEDUP_REMOVED lines=11> */
.L_x_25470:
[----:B------:R-:W-:Y:S05]  /*b820*/  BSYNC.RECONVERGENT B1 ;  /* 0x0000000000017941 */ /* 0x000fea0003800200 */
.L_x_25469:
        /* <DEDUP_REMOVED lines=17> */
.L_x_25480:
        /* <DEDUP_REMOVED lines=13> */
.L_x_25482:
[----:B------:R-:W-:Y:S05]  /*ba10*/  BSYNC.RECONVERGENT B3 ;  /* 0x0000000000037941 */ /* 0x000fea0003800200 */
.L_x_25481:
        /* <DEDUP_REMOVED lines=46> */
.L_x_25479:
[----:B------:R-:W-:Y:S05]  /*bd00*/  BSYNC.RECONVERGENT B2 ;  /* 0x0000000000027941 */ /* 0x000fea0003800200 */
.L_x_25478:
        /* <DEDUP_REMOVED lines=11> */
.L_x_25477:
[----:B------:R-:W-:Y:S05]  /*bdc0*/  BSYNC.RECONVERGENT B1 ;  /* 0x0000000000017941 */ /* 0x000fea0003800200 */
.L_x_25476:
        /* <DEDUP_REMOVED lines=16> */
.L_x_25485:
        /* <DEDUP_REMOVED lines=13> */
.L_x_25487:
[----:B------:R-:W-:Y:S05]  /*bfa0*/  BSYNC.RECONVERGENT B2 ;  /* 0x0000000000027941 */ /* 0x000fea0003800200 */
.L_x_25486:
        /* <DEDUP_REMOVED lines=46> */
.L_x_25484:
[----:B------:R-:W-:Y:S05]  /*c290*/  BSYNC.RECONVERGENT B1 ;  /* 0x0000000000017941 */ /* 0x000fea0003800200 */
.L_x_25483:
        /* <DEDUP_REMOVED lines=11> */
.L_x_25428:
[----:B------:R-:W-:Y:S05]  /*c350*/  BSYNC.RECONVERGENT B0 ;  /* 0x0000000000007941 */ /* 0x000fea0003800200 */
.L_x_25377:
[----:B------:R-:W-:Y:S01]  /*c360*/  VIADD R101, R123, 0x20 ;  /* 0x000000207b657836 */ /* 0x000fe20000000000 */
        /* <DEDUP_REMOVED lines=32> */
.L_x_25489:
[----:B------:R-:W-:Y:S05]  /*c570*/  BSYNC.RECONVERGENT B0 ;  /* 0x0000000000007941 */ /* 0x000fea0003800200 */
.L_x_25488:
        /* <DEDUP_REMOVED lines=27> */
.L_x_25496:
        /* <DEDUP_REMOVED lines=13> */
.L_x_25498:
[----:B------:R-:W-:Y:S05]  /*c800*/  BSYNC.RECONVERGENT B3 ;  /* 0x0000000000037941 */ /* 0x000fea0003800200 */
.L_x_25497:
        /* <DEDUP_REMOVED lines=45> */
.L_x_25495:
[----:B------:R-:W-:Y:S05]  /*cae0*/  BSYNC.RECONVERGENT B2 ;  /* 0x0000000000027941 */ /* 0x000fea0003800200 */
.L_x_25494:
        /* <DEDUP_REMOVED lines=11> */
.L_x_25493:
[----:B------:R-:W-:Y:S05]  /*cba0*/  BSYNC.RECONVERGENT B1 ;  /* 0x0000000000017941 */ /* 0x000fea0003800200 */
.L_x_25492:
        /* <DEDUP_REMOVED lines=17> */
.L_x_25503:
        /* <DEDUP_REMOVED lines=13> */
.L_x_25505:
[----:B------:R-:W-:Y:S05]  /*cd90*/  BSYNC.RECONVERGENT B3 ;  /* 0x0000000000037941 */ /* 0x000fea0003800200 */
.L_x_25504:
[----:B------:R-:W-:Y:S01]  /*cda0*/  IMAD.WIDE.U32 R104, R3, -0x326172a9, RZ ;  /* 0xcd9e8d5703687825 */ /* 0x000fe200078e00ff */
[----:B------:R-:W-:-:S03]  /*cdb0*/  LOP3.LUT R98, R7, R103, R127, 0x96, !PT ;  /* 0x0000006707627212 */ /* 0x000fc600078e967f */
[----:B------:R-:W-:Y:S01]  /*cdc0*/  VIADD R97, R127, 0xbb67ae85 ;  /* 0xbb67ae857f617836 */ /* 0x000fe20000000000 */
[----:B0-----:R-:W-:Y:S01]  /*cdd0*/  LOP3.LUT R100, R5, R105, R126, 0x96, !PT ;  /* 0x0000006905647212 */ /* 0x001fe200078e967e */
        /* <DEDUP_REMOVED lines=42> */
.L_x_25502:
[----:B------:R-:W-:Y:S05]  /*d080*/  BSYNC.RECONVERGENT B2 ;  /* 0x0000000000027941 */ /* 0x000fea0003800200 */
.L_x_25501:
        /* <DEDUP_REMOVED lines=11> */
.L_x_25500:
[----:B------:R-:W-:Y:S05]  /*d140*/  BSYNC.RECONVERGENT B1 ;  /* 0x0000000000017941 */ /* 0x000fea0003800200 */
.L_x_25499:
        /* <DEDUP_REMOVED lines=17> */
.L_x_25510:
        /* <DEDUP_REMOVED lines=13> */
.L_x_25512:
[----:B------:R-:W-:Y:S05]  /*d330*/  BSYNC.RECONVERGENT B3 ;  /* 0x0000000000037941 */ /* 0x000fea0003800200 */
.L_x_25511:
        /* <DEDUP_REMOVED lines=46> */
.L_x_25509:
[----:B------:R-:W-:Y:S05]  /*d620*/  BSYNC.RECONVERGENT B2 ;  /* 0x0000000000027941 */ /* 0x000fea0003800200 */
.L_x_25508:
        /* <DEDUP_REMOVED lines=11> */
.L_x_25507:
[----:B------:R-:W-:Y:S05]  /*d6e0*/  BSYNC.RECONVERGENT B1 ;  /* 0x0000000000017941 */ /* 0x000fea0003800200 */
.L_x_25506:
        /* <DEDUP_REMOVED lines=17> */
.L_x_25517:
        /* <DEDUP_REMOVED lines=13> */
.L_x_25519:
[----:B------:R-:W-:Y:S05]  /*d8d0*/  BSYNC.RECONVERGENT B3 ;  /* 0x0000000000037941 */ /* 0x000fea0003800200 */
.L_x_25518:
        /* <DEDUP_REMOVED lines=46> */
.L_x_25516:
[----:B------:R-:W-:Y:S05]  /*dbc0*/  BSYNC.RECONVERGENT B2 ;  /* 0x0000000000027941 */ /* 0x000fea0003800200 */
.L_x_25515:
        /* <DEDUP_REMOVED lines=11> */
.L_x_25514:
[----:B------:R-:W-:Y:S05]  /*dc80*/  BSYNC.RECONVERGENT B1 ;  /* 0x0000000000017941 */ /* 0x000fea0003800200 */
.L_x_25513:
        /* <DEDUP_REMOVED lines=17> */
.L_x_25524:
        /* <DEDUP_REMOVED lines=13> */
.L_x_25526:
[----:B------:R-:W-:Y:S05]  /*de70*/  BSYNC.RECONVERGENT B3 ;  /* 0x0000000000037941 */ /* 0x000fea0003800200 */
.L_x_25525:
        /* <DEDUP_REMOVED lines=46> */
.L_x_25523:
[----:B------:R-:W-:Y:S05]  /*e160*/  BSYNC.RECONVERGENT B2 ;  /* 0x0000000000027941 */ /* 0x000fea0003800200 */
.L_x_25522:
        /* <DEDUP_REMOVED lines=11> */
.L_x_25521:
[----:B------:R-:W-:Y:S05]  /*e220*/  BSYNC.RECONVERGENT B1 ;  /* 0x0000000000017941 */ /* 0x000fea0003800200 */
.L_x_25520:
        /* <DEDUP_REMOVED lines=17> */
.L_x_25531:
        /* <DEDUP_REMOVED lines=13> */
.L_x_25533:
[----:B------:R-:W-:Y:S05]  /*e410*/  BSYNC.RECONVERGENT B3 ;  /* 0x0000000000037941 */ /* 0x000fea0003800200 */
.L_x_25532:
        /* <DEDUP_REMOVED lines=46> */
.L_x_25530:
[----:B------:R-:W-:Y:S05]  /*e700*/  BSYNC.RECONVERGENT B2 ;  /* 0x0000000000027941 */ /* 0x000fea0003800200 */
.L_x_25529:
        /* <DEDUP_REMOVED lines=11> */
.L_x_25528:
[----:B------:R-:W-:Y:S05]  /*e7c0*/  BSYNC.RECONVERGENT B1 ;  /* 0x0000000000017941 */ /* 0x000fea0003800200 */
.L_x_25527:
        /* <DEDUP_REMOVED lines=17> */
.L_x_25538:
        /* <DEDUP_REMOVED lines=13> */
.L_x_25540:
[----:B------:R-:W-:Y:S05]  /*e9b0*/  BSYNC.RECONVERGENT B3 ;  /* 0x0000000000037941 */ /* 0x000fea0003800200 */
.L_x_25539:
        /* <DEDUP_REMOVED lines=46> */
.L_x_25537:
[----:B------:R-:W-:Y:S05]  /*eca0*/  BSYNC.RECONVERGENT B2 ;  /* 0x0000000000027941 */ /* 0x000fea0003800200 */
.L_x_25536:
        /* <DEDUP_REMOVED lines=11> */
.L_x_25535:
[----:B------:R-:W-:Y:S05]  /*ed60*/  BSYNC.RECONVERGENT B1 ;  /* 0x0000000000017941 */ /* 0x000fea0003800200 */
.L_x_25534:
        /* <DEDUP_REMOVED lines=16> */
.L_x_25544:
        /* <DEDUP_REMOVED lines=13> */
.L_x_25546:
[----:B------:R-:W-:Y:S05]  /*ef40*/  BSYNC.RECONVERGENT B2 ;  /* 0x0000000000027941 */ /* 0x000fea0003800200 */
.L_x_25545:
        /* <DEDUP_REMOVED lines=46> */
.L_x_25543:
[----:B------:R-:W-:Y:S05]  /*f230*/  BSYNC.RECONVERGENT B1 ;  /* 0x0000000000017941 */ /* 0x000fea0003800200 */
.L_x_25542:
[----:B------:R-:W-:Y:S01]  /*f240*/  HFMA2 R103, -RZ, RZ, 0.1171875, 0 ;  /* 0x2f800000ff677431 */ /* 0x000fe200000001ff */
[----:B------:R-:W-:Y:S01]  /*f250*/  I2FP.F32.U32 R6, R6 ;  /* 0x0000000600067245 */ /* 0x000fe20000201000 */
[----:B------:R-:W-:-:S05]  /*f260*/  HADD2.F32 R104, -RZ, R23.H1_H1 ;  /* 0x30000017ff687230 */ /* 0x000fca0000004100 */
[----:B------:R-:W-:Y:S01]  /*f270*/  FMUL.FTZ R104, R104, UR11 ;  /* 0x0000000b68687c20 */ /* 0x000fe20008410000 */
[----:B------:R-:W-:-:S03]  /*f280*/  FFMA.FTZ R6, R6, R103, 1.1641532182693481445e-10 ;  /* 0x2f00000006067423 */ /* 0x000fc60000010067 */
[----:B------:R-:W-:Y:S01]  /*f290*/  FMUL.FTZ R104, R104, UR10 ;  /* 0x0000000a68687c20 */ /* 0x000fe20008410000 */
[----:B------:R-:W-:Y:S01]  /*f2a0*/  HADD2.F32 R103, -RZ, R47.H1_H1 ;  /* 0x3000002fff677230 */ /* 0x000fe20000004100 */
[----:B------:R-:W-:-:S04]  /*f2b0*/  FSETP.GTU.FTZ.AND P2, PT, R6, UR8, PT ;  /* 0x0000000806007c0b */ /* 0x000fc8000bf5c000 */
[----:B------:R-:W-:Y:S02]  /*f2c0*/  FSEL R6, R104, RZ, !P2 ;  /* 0x000000ff68067208 */ /* 0x000fe40005000000 */
[----:B------:R-:W-:-:S03]  /*f2d0*/  SEL R134, RZ, 0x1, P2 ;  /* 0x00000001ff867807 */ /* 0x000fc60001000000 */
[----:B------:R-:W-:Y:S01]  /*f2e0*/  FFMA.FTZ R103, R6, R103, R79 ;  /* 0x0000006706677223 */ /* 0x000fe2000001004f */
[----:B------:R-:W-:Y:S06]  /*f2f0*/  BRA `(.L_x_25541) ;  /* 0x0000002c00447947 */ /* 0x000fec0003800000 */
.L_x_25491:
[----:B------:R-:W-:Y:S01]  /*f300*/  BSSY.RECONVERGENT B1, `(.L_x_25547) ;  /* 0x000005c000017945 */ /* 0x000fe20003800200 */
[----:B------:R-:W-:Y:S01]  /*f310*/  IMAD.MOV.U32 R140, RZ, RZ, R6 ;  /* 0x000000ffff8c7224 */ /* 0x000fe200078e0006 */
[----:B-1----:R-:W-:Y:S01]  /*f320*/  MOV R98, R108 ;  /* 0x0000006c00627202 */ /* 0x002fe20000000f00 */
        /* <DEDUP_REMOVED lines=18> */
.L_x_25551:
        /* <DEDUP_REMOVED lines=13> */
.L_x_25553:
[----:B------:R-:W-:Y:S05]  /*f520*/  BSYNC.RECONVERGENT B3 ;  /* 0x0000000000037941 */ /* 0x000fea0003800200 */
.L_x_25552:
        /* <DEDUP_REMOVED lines=43> */
[----:B------:R-:W-:Y:S01]  /*f7e0*/  IMAD.MOV.U32 R98, RZ, RZ, RZ ;  /* 0x000000ffff627224 */ /* 0x000fe200078e00ff */
[----:B------:R-:W-:-:S07]  /*f7f0*/  LOP3.LUT R132, R112, R132, R141, 0x96, !PT ;  /* 0x0000008470847212 */ /* 0x000fce00078e968d */
.L_x_25550:
[----:B------:R-:W-:Y:S05]  /*f800*/  BSYNC.RECONVERGENT B2 ;  /* 0x0000000000027941 */ /* 0x000fea0003800200 */
.L_x_25549:
        /* <DEDUP_REMOVED lines=11> */
.L_x_25548:
[----:B------:R-:W-:Y:S05]  /*f8c0*/  BSYNC.RECONVERGENT B1 ;  /* 0x0000000000017941 */ /* 0x000fea0003800200 */
.L_x_25547:
        /* <DEDUP_REMOVED lines=17> */
.L_x_25558:
        /* <DEDUP_REMOVED lines=13> */
.L_x_25560:
[----:B------:R-:W-:Y:S05]  /*fab0*/  BSYNC.RECONVERGENT B3 ;  /* 0x0000000000037941 */ /* 0x000fea0003800200 */
.L_x_25559:
[----:B------:R-:W-:Y:S01]  /*fac0*/  IMAD.WIDE.U32 R104, R3, -0x326172a9, RZ ;  /* 0xcd9e8d5703687825 */ /* 0x000fe200078e00ff */
[----:B------:R-:W-:-:S03]  /*fad0*/  LOP3.LUT R98, R7, R103, R127, 0x96, !PT ;  /* 0x0000006707627212 */ /* 0x000fc600078e967f */
[----:B------:R-:W-:Y:S01]  /*fae0*/  HFMA2 R6, -RZ, RZ, 0, 0 ;  /* 0x00000000ff067431 */ /* 0x000fe200000001ff */
[----:B------:R-:W-:Y:S02]  /*faf0*/  IADD3 R97, PT, PT, R127, -0x4498517b, RZ ;  /* 0xbb67ae857f617810 */ /* 0x000fe40007ffe0ff */
        /* <DEDUP_REMOVED lines=42> */
.L_x_25557:
[----:B------:R-:W-:Y:S05]  /*fda0*/  BSYNC.RECONVERGENT B2 ;  /* 0x0000000000027941 */ /* 0x000fea0003800200 */
.L_x_25556:
        /* <DEDUP_REMOVED lines=11> */
.L_x_25555:
[----:B------:R-:W-:Y:S05]  /*fe60*/  BSYNC.RECONVERGENT B1 ;  /* 0x0000000000017941 */ /* 0x000fea0003800200 */
.L_x_25554:
        /* <DEDUP_REMOVED lines=17> */
.L_x_25565:
        /* <DEDUP_REMOVED lines=13> */
.L_x_25567:
[----:B------:R-:W-:Y:S05]  /*10050*/  BSYNC.RECONVERGENT B3 ;  /* 0x0000000000037941 */ /* 0x000fea0003800200 */
.L_x_25566:
        /* <DEDUP_REMOVED lines=46> */
.L_x_25564:
[----:B------:R-:W-:Y:S05]  /*10340*/  BSYNC.RECONVERGENT B2 ;  /* 0x0000000000027941 */ /* 0x000fea0003800200 */
.L_x_25563:
[----:B------:R-:W-:Y:S01]  /*10350*/  I2FP.F32.U32 R6, R99 ;  /* 0x0000006300067245 */ /* 0x000fe20000201000 */
[----:B------:R-:W-:Y:S02]  /*10360*/  HFMA2 R99, -RZ, RZ, 0.1171875, 0 ;  /* 0x2f800000ff637431 */ /* 0x000fe400000001ff */
        /* <DEDUP_REMOVED lines=9> */
.L_x_25562:
[----:B------:R-:W-:Y:S05]  /*10400*/  BSYNC.RECONVERGENT B1 ;  /* 0x0000000000017941 */ /* 0x000fea0003800200 */
.L_x_25561:
        /* <DEDUP_REMOVED lines=17> */
.L_x_25572:
        /* <DEDUP_REMOVED lines=13> */
.L_x_25574:
[----:B------:R-:W-:Y:S05]  /*105f0*/  BSYNC.RECONVERGENT B3 ;  /* 0x0000000000037941 */ /* 0x000fea0003800200 */
.L_x_25573:
[----:B------:R-:W-:Y:S01]  /*10600*/  IMAD.WIDE.U32 R106, R3, -0x326172a9, RZ ;  /* 0xcd9e8d57036a7825 */ /* 0x000fe200078e00ff */
[----:B------:R-:W-:-:S03]  /*10610*/  LOP3.LUT R100, R7, R103, R127, 0x96, !PT ;  /* 0x0000006707647212 */ /* 0x000fc600078e967f */
[----:B------:R-:W-:Y:S01]  /*10620*/  HFMA2 R6, -RZ, RZ, 0, 0 ;  /* 0x00000000ff067431 */ /* 0x000fe200000001ff */
        /* <DEDUP_REMOVED lines=43> */
.L_x_25571:
[----:B------:R-:W-:Y:S05]  /*108e0*/  BSYNC.RECONVERGENT B2 ;  /* 0x0000000000027941 */ /* 0x000fea0003800200 */
.L_x_25570:
        /* <DEDUP_REMOVED lines=11> */
.L_x_25569:
[----:B------:R-:W-:Y:S05]  /*109a0*/  BSYNC.RECONVERGENT B1 ;  /* 0x0000000000017941 */ /* 0x000fea0003800200 */
.L_x_25568:
        /* <DEDUP_REMOVED lines=17> */
.L_x_25579:
        /* <DEDUP_REMOVED lines=13> */
.L_x_25581:
[----:B------:R-:W-:Y:S05]  /*10b90*/  BSYNC.RECONVERGENT B3 ;  /* 0x0000000000037941 */ /* 0x000fea0003800200 */
.L_x_25580:
        /* <DEDUP_REMOVED lines=46> */
.L_x_25578:
[----:B------:R-:W-:Y:S05]  /*10e80*/  BSYNC.RECONVERGENT B2 ;  /* 0x0000000000027941 */ /* 0x000fea0003800200 */
.L_x_25577:
        /* <DEDUP_REMOVED lines=11> */
.L_x_25576:
[----:B------:R-:W-:Y:S05]  /*10f40*/  BSYNC.RECONVERGENT B1 ;  /* 0x0000000000017941 */ /* 0x000fea0003800200 */
.L_x_25575:
        /* <DEDUP_REMOVED lines=17> */
.L_x_25586:
        /* <DEDUP_REMOVED lines=13> */
.L_x_25588:
[----:B------:R-:W-:Y:S05]  /*11130*/  BSYNC.RECONVERGENT B3 ;  /* 0x0000000000037941 */ /* 0x000fea0003800200 */
.L_x_25587:
        /* <DEDUP_REMOVED lines=46> */
.L_x_25585:
[----:B------:R-:W-:Y:S05]  /*11420*/  BSYNC.RECONVERGENT B2 ;  /* 0x0000000000027941 */ /* 0x000fea0003800200 */
.L_x_25584:
        /* <DEDUP_REMOVED lines=11> */
.L_x_25583:
[----:B------:R-:W-:Y:S05]  /*114e0*/  BSYNC.RECONVERGENT B1 ;  /* 0x0000000000017941 */ /* 0x000fea0003800200 */
.L_x_25582:
        /* <DEDUP_REMOVED lines=17> */
.L_x_25593:
        /* <DEDUP_REMOVED lines=13> */
.L_x_25595:
[----:B------:R-:W-:Y:S05]  /*116d0*/  BSYNC.RECONVERGENT B3 ;  /* 0x0000000000037941 */ /* 0x000fea0003800200 */
.L_x_25594:
        /* <DEDUP_REMOVED lines=46> */
.L_x_25592:
[----:B------:R-:W-:Y:S05]  /*119c0*/  BSYNC.RECONVERGENT B2 ;  /* 0x0000000000027941 */ /* 0x000fea0003800200 */
.L_x_25591:
        /* <DEDUP_REMOVED lines=11> */
.L_x_25590:
[----:B------:R-:W-:Y:S05]  /*11a80*/  BSYNC.RECONVERGENT B1 ;  /* 0x0000000000017941 */ /* 0x000fea0003800200 */
.L_x_25589:
        /* <DEDUP_REMOVED lines=16> */
.L_x_25598:
        /* <DEDUP_REMOVED lines=13> */
.L_x_25600:
[----:B------:R-:W-:Y:S05]  /*11c60*/  BSYNC.RECONVERGENT B2 ;  /* 0x0000000000027941 */ /* 0x000fea0003800200 */
.L_x_25599:
        /* <DEDUP_REMOVED lines=46> */
.L_x_25597:
[----:B------:R-:W-:Y:S05]  /*11f50*/  BSYNC.RECONVERGENT B1 ;  /* 0x0000000000017941 */ /* 0x000fea0003800200 */
.L_x_25596:
        /* <DEDUP_REMOVED lines=11> */
.L_x_25541:
[----:B------:R-:W-:Y:S05]  /*12010*/  BSYNC.RECONVERGENT B0 ;  /* 0x0000000000007941 */ /* 0x000fea0003800200 */
.L_x_25490:
[C---:B------:R-:W-:Y:S01]  /*12020*/  IADD3 R107, PT, PT, R123.reuse, 0x40, RZ ;  /* 0x000000407b6b7810 */ /* 0x040fe20007ffe0ff */
        /* <DEDUP_REMOVED lines=22> */
[----:B------:R-:W-:Y:S01]  /*12190*/  IMAD.WIDE.U32 R110, R110, 0x10000, RZ ;  /* 0x000100006e6e7825 */ /* 0x000fe200078e00ff */
[----:B------:R-:W-:Y:S02]  /*121a0*/  IADD3 R137, PT, PT, R137, 0x40, RZ ;  /* 0x0000004089897810 */ /* 0x000fe40007ffe0ff */
        /* <DEDUP_REMOVED lines=8> */
.L_x_25602:
[----:B------:R-:W-:Y:S05]  /*12230*/  BSYNC.RECONVERGENT B0 ;  /* 0x0000000000007941 */ /* 0x000fea0003800200 */
.L_x_25601:
        /* <DEDUP_REMOVED lines=27> */
.L_x_25609:
        /* <DEDUP_REMOVED lines=13> */
.L_x_25611:
[----:B------:R-:W-:Y:S05]  /*124c0*/  BSYNC.RECONVERGENT B3 ;  /* 0x0000000000037941 */ /* 0x000fea0003800200 */
.L_x_25610:
        /* <DEDUP_REMOVED lines=45> */
[----:B------:R-:W-:-:S07]  /*127a0*/  LOP3.LUT R132, R112, R132, R105, 0x96, !PT ;  /* 0x0000008470847212 */ /* 0x000fce00078e9669 */
.L_x_25608:
[----:B------:R-:W-:Y:S05]  /*127b0*/  BSYNC.RECONVERGENT B2 ;  /* 0x0000000000027941 */ /* 0x000fea0003800200 */
.L_x_25607:
        /* <DEDUP_REMOVED lines=11> */
.L_x_25606:
[----:B------:R-:W-:Y:S05]  /*12870*/  BSYNC.RECONVERGENT B1 ;  /* 0x0000000000017941 */ /* 0x000fea0003800200 */
.L_x_25605:
        /* <DEDUP_REMOVED lines=17> */
.L_x_25616:
        /* <DEDUP_REMOVED lines=13> */
.L_x_25618:
[----:B------:R-:W-:Y:S05]  /*12a60*/  BSYNC.RECONVERGENT B3 ;  /* 0x0000000000037941 */ /* 0x000fea0003800200 */
.L_x_25617:
        /* <DEDUP_REMOVED lines=46> */
.L_x_25615:
[----:B------:R-:W-:Y:S05]  /*12d50*/  BSYNC.RECONVERGENT B2 ;  /* 0x0000000000027941 */ /* 0x000fea0003800200 */
.L_x_25614:
        /* <DEDUP_REMOVED lines=11> */
.L_x_25613:
[----:B------:R-:W-:Y:S05]  /*12e10*/  BSYNC.RECONVERGENT B1 ;  /* 0x0000000000017941 */ /* 0x000fea0003800200 */
.L_x_25612:
        /* <DEDUP_REMOVED lines=17> */
.L_x_25623:
        /* <DEDUP_REMOVED lines=13> */
.L_x_25625:
[----:B------:R-:W-:Y:S05]  /*13000*/  BSYNC.RECONVERGENT B3 ;  /* 0x0000000000037941 */ /* 0x000fea0003800200 */
.L_x_25624:
        /* <DEDUP_REMOVED lines=46> */
.L_x_25622:
[----:B------:R-:W-:Y:S05]  /*132f0*/  BSYNC.RECONVERGENT B2 ;  /* 0x0000000000027941 */ /* 0x000fea0003800200 */
.L_x_25621:
        /* <DEDUP_REMOVED lines=11> */
.L_x_25620:
[----:B------:R-:W-:Y:S05]  /*133b0*/  BSYNC.RECONVERGENT B1 ;  /* 0x0000000000017941 */ /* 0x000fea0003800200 */
.L_x_25619:
        /* <DEDUP_REMOVED lines=17> */
.L_x_25630:
        /* <DEDUP_REMOVED lines=13> */
.L_x_25632:
[----:B------:R-:W-:Y:S05]  /*135a0*/  BSYNC.RECONVERGENT B3 ;  /* 0x0000000000037941 */ /* 0x000fea0003800200 */
.L_x_25631:
        /* <DEDUP_REMOVED lines=46> */
.L_x_25629:
[----:B------:R-:W-:Y:S05]  /*13890*/  BSYNC.RECONVERGENT B2 ;  /* 0x0000000000027941 */ /* 0x000fea0003800200 */
.L_x_25628:
        /* <DEDUP_REMOVED lines=11> */
.L_x_25627:
[----:B------:R-:W-:Y:S05]  /*13950*/  BSYNC.RECONVERGENT B1 ;  /* 0x0000000000017941 */ /* 0x000fea0003800200 */
.L_x_25626:
        /* <DEDUP_REMOVED lines=17> */
.L_x_25637:
        /* <DEDUP_REMOVED lines=13> */
.L_x_25639:
[----:B------:R-:W-:Y:S05]  /*13b40*/  BSYNC.RECONVERGENT B3 ;  /* 0x0000000000037941 */ /* 0x000fea0003800200 */
.L_x_25638:
        /* <DEDUP_REMOVED lines=46> */
.L_x_25636:
[----:B------:R-:W-:Y:S05]  /*13e30*/  BSYNC.RECONVERGENT B2 ;  /* 0x0000000000027941 */ /* 0x000fea0003800200 */
.L_x_25635:
        /* <DEDUP_REMOVED lines=11> */
.L_x_25634:
[----:B------:R-:W-:Y:S05]  /*13ef0*/  BSYNC.RECONVERGENT B1 ;  /* 0x0000000000017941 */ /* 0x000fea0003800200 */
.L_x_25633:
        /* <DEDUP_REMOVED lines=17> */
.L_x_25644:
        /* <DEDUP_REMOVED lines=13> */
.L_x_25646:
[----:B------:R-:W-:Y:S05]  /*140e0*/  BSYNC.RECONVERGENT B3 ;  /* 0x0000000000037941 */ /* 0x000fea0003800200 */
.L_x_25645:
[----:B------:R-:W-:Y:S01]  /*140f0*/  IMAD.WIDE.U32 R110, R3, -0x326172a9, RZ ;  /* 0xcd9e8d57036e7825 */ /* 0x000fe200078e00ff */
[----:B------:R-:W-:Y:S02]  /*14100*/  LOP3.LUT R128, R7, R133, R127, 0x96, !PT ;  /* 0x0000008507807212 */ /* 0x000fe400078e967f */
[C---:B------:R-:W-:Y:S01]  /*14110*/  IADD3 R121, PT, PT, R127.reuse, 0x76cf5d0a, RZ ;  /* 0x76cf5d0a7f797810 */ /* 0x040fe20007ffe0ff */
        /* <DEDUP_REMOVED lines=44> */
.L_x_25643:
[----:B------:R-:W-:Y:S05]  /*143e0*/  BSYNC.RECONVERGENT B2 ;  /* 0x0000000000027941 */ /* 0x000fea0003800200 */
.L_x_25642:
        /* <DEDUP_REMOVED lines=11> */
.L_x_25641:
[----:B------:R-:W-:Y:S05]  /*144a0*/  BSYNC.RECONVERGENT B1 ;  /* 0x0000000000017941 */ /* 0x000fea0003800200 */
.L_x_25640:
        /* <DEDUP_REMOVED lines=17> */
.L_x_25651:
        /* <DEDUP_REMOVED lines=13> */
.L_x_25653:
[----:B------:R-:W-:Y:S05]  /*14690*/  BSYNC.RECONVERGENT B3 ;  /* 0x0000000000037941 */ /* 0x000fea0003800200 */
.L_x_25652:
        /* <DEDUP_REMOVED lines=47> */
.L_x_25650:
[----:B------:R-:W-:Y:S05]  /*14990*/  BSYNC.RECONVERGENT B2 ;  /* 0x0000000000027941 */ /* 0x000fea0003800200 */
.L_x_25649:
        /* <DEDUP_REMOVED lines=11> */
.L_x_25648:
[----:B------:R-:W-:Y:S05]  /*14a50*/  BSYNC.RECONVERGENT B1 ;  /* 0x0000000000017941 */ /* 0x000fea0003800200 */
.L_x_25647:
        /* <DEDUP_REMOVED lines=16> */
.L_x_25657:
        /* <DEDUP_REMOVED lines=13> */
.L_x_25659:
[----:B------:R-:W-:Y:S05]  /*14c30*/  BSYNC.RECONVERGENT B2 ;  /* 0x0000000000027941 */ /* 0x000fea0003800200 */
.L_x_25658:
        /* <DEDUP_REMOVED lines=14> */
[----:B------:R-:W-:Y:S01]  /*14d20*/  IMAD.WIDE.U32 R130, R13, -0x326172a9, RZ ;  /* 0xcd9e8d570d827825 */ /* 0x000fe200078e00ff */
[----:B------:R-:W-:-:S03]  /*14d30*/  IADD3 R13, PT, PT, R126, 0x1715609d, RZ ;  /* 0x1715609d7e0d7810 */ /* 0x000fc60007ffe0ff */
        /* <DEDUP_REMOVED lines=30> */
.L_x_25656:
[----:B------:R-:W-:Y:S05]  /*14f20*/  BSYNC.RECONVERGENT B1 ;  /* 0x0000000000017941 */ /* 0x000fea0003800200 */
.L_x_25655:
        /* <DEDUP_REMOVED lines=12> */
.L_x_25604:
        /* <DEDUP_REMOVED lines=21> */
.L_x_25664:
        /* <DEDUP_REMOVED lines=13> */
.L_x_25666:
[----:B------:R-:W-:Y:S05]  /*15210*/  BSYNC.RECONVERGENT B3 ;  /* 0x0000000000037941 */ /* 0x000fea0003800200 */
.L_x_25665:
        /* <DEDUP_REMOVED lines=43> */
[----:B------:R-:W-:Y:S01]  /*154d0*/  MOV R6, R104 ;  /* 0x0000006800067202 */ /* 0x000fe20000000f00 */
[----:B------:R-:W-:Y:S01]  /*154e0*/  IMAD.MOV.U32 R104, RZ, RZ, R140 ;  /* 0x000000ffff687224 */ /* 0x000fe200078e008c */
[----:B------:R-:W-:-:S07]  /*154f0*/  LOP3.LUT R132, R112, R132, R105, 0x96, !PT ;  /* 0x0000008470847212 */ /* 0x000fce00078e9669 */
.L_x_25663:
[----:B------:R-:W-:Y:S05]  /*15500*/  BSYNC.RECONVERGENT B2 ;  /* 0x0000000000027941 */ /* 0x000fea0003800200 */
.L_x_25662:
        /* <DEDUP_REMOVED lines=11> */
.L_x_25661:
[----:B------:R-:W-:Y:S05]  /*155c0*/  BSYNC.RECONVERGENT B1 ;  /* 0x0000000000017941 */ /* 0x000fea0003800200 */
.L_x_25660:
        /* <DEDUP_REMOVED lines=17> */
.L_x_25671:
        /* <DEDUP_REMOVED lines=13> */
.L_x_25673:
[----:B------:R-:W-:Y:S05]  /*157b0*/  BSYNC.RECONVERGENT B3 ;  /* 0x0000000000037941 */ /* 0x000fea0003800200 */
.L_x_25672:
        /* <DEDUP_REMOVED lines=46> */
.L_x_25670:
[----:B------:R-:W-:Y:S05]  /*15aa0*/  BSYNC.RECONVERGENT B2 ;  /* 0x0000000000027941 */ /* 0x000fea0003800200 */
.L_x_25669:
        /* <DEDUP_REMOVED lines=11> */
.L_x_25668:
[----:B------:R-:W-:Y:S05]  /*15b60*/  BSYNC.RECONVERGENT B1 ;  /* 0x0000000000017941 */ /* 0x000fea0003800200 */
.L_x_25667:
        /* <DEDUP_REMOVED lines=17> */
.L_x_25678:
        /* <DEDUP_REMOVED lines=13> */
.L_x_25680:
[----:B------:R-:W-:Y:S05]  /*15d50*/  BSYNC.RECONVERGENT B3 ;  /* 0x0000000000037941 */ /* 0x000fea0003800200 */
.L_x_25679:
        /* <DEDUP_REMOVED lines=46> */
.L_x_25677:
[----:B------:R-:W-:Y:S05]  /*16040*/  BSYNC.RECONVERGENT B2 ;  /* 0x0000000000027941 */ /* 0x000fea0003800200 */
.L_x_25676:
        /* <DEDUP_REMOVED lines=11> */
.L_x_25675:
[----:B------:R-:W-:Y:S05]  /*16100*/  BSYNC.RECONVERGENT B1 ;  /* 0x0000000000017941 */ /* 0x000fea0003800200 */
.L_x_25674:
        /* <DEDUP_REMOVED lines=17> */
.L_x_25685:
        /* <DEDUP_REMOVED lines=13> */
.L_x_25687:
[----:B------:R-:W-:Y:S05]  /*162f0*/  BSYNC.RECONVERGENT B3 ;  /* 0x0000000000037941 */ /* 0x000fea0003800200 */
.L_x_25686:
        /* <DEDUP_REMOVED lines=46> */
.L_x_25684:
[----:B------:R-:W-:Y:S05]  /*165e0*/  BSYNC.RECONVERGENT B2 ;  /* 0x0000000000027941 */ /* 0x000fea0003800200 */
.L_x_25683:
        /* <DEDUP_REMOVED lines=11> */
.L_x_25682:
[----:B------:R-:W-:Y:S05]  /*166a0*/  BSYNC.RECONVERGENT B1 ;  /* 0x0000000000017941 */ /* 0x000fea0003800200 */
.L_x_25681:
        /* <DEDUP_REMOVED lines=17> */
.L_x_25692:
        /* <DEDUP_REMOVED lines=13> */
.L_x_25694:
[----:B------:R-:W-:Y:S05]  /*16890*/  BSYNC.RECONVERGENT B3 ;  /* 0x0000000000037941 */ /* 0x000fea0003800200 */
.L_x_25693:
        /* <DEDUP_REMOVED lines=46> */
.L_x_25691:
[----:B------:R-:W-:Y:S05]  /*16b80*/  BSYNC.RECONVERGENT B2 ;  /* 0x0000000000027941 */ /* 0x000fea0003800200 */
.L_x_25690:
        /* <DEDUP_REMOVED lines=11> */
.L_x_25689:
[----:B------:R-:W-:Y:S05]  /*16c40*/  BSYNC.RECONVERGENT B1 ;  /* 0x0000000000017941 */ /* 0x000fea0003800200 */
.L_x_25688:
[----:B------:R-:W-:Y:S01]  /*16c50*/  BSSY.RECONVERGENT B1, `(.L_x_25695) ;  /* 0x000005a000017945 */ /* 0x000fe20003800200 */
[----:B------:R-:W-:Y:S01]  /*16c60*/  HFMA2 R109, -RZ, RZ, 0, 0 ;  /* 0x00000000ff6d7431 */ /* 0x000fe200000001ff */
        /* <DEDUP_REMOVED lines=10> */
[----:B------:R-:W-:Y:S01]  /*16d10*/  @!P0 MOV R111, 0x3 ;  /* 0x00000003006f8802 */ /* 0x000fe20000000f00 */
[----:B------:R-:W-:Y:S01]  /*16d20*/  @!P0 IMAD.MOV.U32 R109, RZ, RZ, R132 ;  /* 0x000000ffff6d8224 */ /* 0x000fe200078e0084 */
[----:B------:R-:W-:Y:S02]  /*16d30*/  @P0 IADD3 R111, PT, PT, R110, 0x1, RZ ;  /* 0x000000016e6f0810 */ /* 0x000fe40007ffe0ff */
[----:B------:R-:W-:Y:S01]  /*16d40*/  @P0 MOV R109, R133 ;  /* 0x00000085006d0202 */ /* 0x000fe20000000f00 */
[----:B------:R-:W-:Y:S06]  /*16d50*/  BRA `(.L_x_25698) ;  /* 0x0000000000f47947 */ /* 0x000fec0003800000 */
.L_x_25699:
[----:B------:R-:W-:Y:S01]  /*16d60*/  VIADD R4, R4, 0x1 ;  /* 0x0000000104047836 */ /* 0x000fe20000000000 */
[----:B------:R-:W-:Y:S03]  /*16d70*/  BSSY.RECONVERGENT B3, `(.L_x_25700) ;  /* 0x000000c000037945 */ /* 0x000fe60003800200 */
[C---:B------:R-:W-:Y:S01]  /*16d80*/  IMAD.WIDE.U32 R132, R4.reuse, -0x2daee0ad, RZ ;  /* 0xd2511f5304847825 */ /* 0x040fe200078e00ff */
[----:B------:R-:W-:-:S13]  /*16d90*/  ISETP.NE.AND P0, PT, R4, RZ, PT ;  /* 0x000000ff0400720c */ /* 0x000fda0003f05270 */
[----:B------:R-:W-:Y:S05]  /*16da0*/  @P0 BRA `(.L_x_25701) ;  /* 0x0000000000200947 */ /* 0x000fea0003800000 */
[----:B------:R-:W-:-:S04]  /*16db0*/  IADD3 R5, PT, PT, R5, 0x1, RZ ;  /* 0x0000000105057810 */ /* 0x000fc80007ffe0ff */
[----:B------:R-:W-:-:S13]  /*16dc0*/  ISETP.NE.AND P0, PT, R5, RZ, PT ;  /* 0x000000ff0500720c */ /* 0x000fda0003f05270 */
[----:B------:R-:W-:Y:S01]  /*16dd0*/  @!P0 IADD3 R3, PT, PT, R3, 0x1, RZ ;  /* 0x0000000103038810 */ /* 0x000fe20007ffe0ff */
[----:B------:R-:W-:Y:S01]  /*16de0*/  @!P0 VIADD R109, R7, 0x1 ;  /* 0x00000001076d8836 */ /* 0x000fe20000000000 */
[----:B------:R-:W-:Y:S02]  /*16df0*/  @!P0 MOV R5, RZ ;  /* 0x000000ff00058202 */ /* 0x000fe40000000f00 */
[----:B------:R-:W-:-:S13]  /*16e00*/  ISETP.NE.AND P2, PT, R3, RZ, !P0 ;  /* 0x000000ff0300720c */ /* 0x000fda0004745270 */
[----:B------:R-:W-:-:S05]  /*16e10*/  @P2 IADD3 R109, PT, PT, R7, RZ, RZ ;  /* 0x000000ff076d2210 */ /* 0x000fca0007ffe0ff */
[----:B------:R-:W-:-:S07]  /*16e20*/  @!P0 IMAD.MOV.U32 R7, RZ, RZ, R109 ;  /* 0x000000ffff078224 */ /* 0x000fce00078e006d */
.L_x_25701:
[----:B------:R-:W-:Y:S05]  /*16e30*/  BSYNC.RECONVERGENT B3 ;  /* 0x0000000000037941 */ /* 0x000fea0003800200 */
.L_x_25700:
        /* <DEDUP_REMOVED lines=44> */
[----:B------:R-:W-:Y:S02]  /*17100*/  MOV R138, R110 ;  /* 0x0000006e008a7202 */ /* 0x000fe40000000f00 */
[----:B------:R-:W-:Y:S02]  /*17110*/  LOP3.LUT R132, R112, R132, R129, 0x96, !PT ;  /* 0x0000008470847212 */ /* 0x000fe400078e9681 */
[----:B------:R-:W-:-:S07]  /*17120*/  MOV R6, R128 ;  /* 0x0000008000067202 */ /* 0x000fce0000000f00 */
.L_x_25698:
[----:B------:R-:W-:Y:S05]  /*17130*/  BSYNC.RECONVERGENT B2 ;  /* 0x0000000000027941 */ /* 0x000fea0003800200 */
.L_x_25697:
        /* <DEDUP_REMOVED lines=11> */
.L_x_25696:
[----:B------:R-:W-:Y:S05]  /*171f0*/  BSYNC.RECONVERGENT B1 ;  /* 0x0000000000017941 */ /* 0x000fea0003800200 */
.L_x_25695:
        /* <DEDUP_REMOVED lines=17> */
.L_x_25706:
        /* <DEDUP_REMOVED lines=13> */
.L_x_25708:
[----:B------:R-:W-:Y:S05]  /*173e0*/  BSYNC.RECONVERGENT B3 ;  /* 0x0000000000037941 */ /* 0x000fea0003800200 */
.L_x_25707:
[----:B------:R-:W-:Y:S01]  /*173f0*/  IMAD.WIDE.U32 R130, R3, -0x326172a9, RZ ;  /* 0xcd9e8d5703827825 */ /* 0x000fe200078e00ff */
[----:B------:R-:W-:-:S04]  /*17400*/  LOP3.LUT R110, R7, R133, R127, 0x96, !PT ;  /* 0x00000085076e7212 */ /* 0x000fc800078e967f */
        /* <DEDUP_REMOVED lines=43> */
[----:B------:R-:W-:Y:S01]  /*176c0*/  HFMA2 R129, -RZ, RZ, 0, 0 ;  /* 0x00000000ff817431 */ /* 0x000fe200000001ff */
[----:B------:R-:W-:-:S07]  /*176d0*/  MOV R6, R128 ;  /* 0x0000008000067202 */ /* 0x000fce0000000f00 */
.L_x_25705:
[----:B------:R-:W-:Y:S05]  /*176e0*/  BSYNC.RECONVERGENT B2 ;  /* 0x0000000000027941 */ /* 0x000fea0003800200 */
.L_x_25704:
        /* <DEDUP_REMOVED lines=11> */
.L_x_25703:
[----:B------:R-:W-:Y:S05]  /*177a0*/  BSYNC.RECONVERGENT B1 ;  /* 0x0000000000017941 */ /* 0x000fea0003800200 */
.L_x_25702:
[----:B------:R-:W-:Y:S01]  /*177b0*/  HFMA2 R111, -RZ, RZ, 0, 0 ;  /* 0x00000000ff6f7431 */ /* 0x000fe200000001ff */
        /* <DEDUP_REMOVED lines=15> */
.L_x_25711:
        /* <DEDUP_REMOVED lines=13> */
.L_x_25713:
[----:B------:R-:W-:Y:S05]  /*17980*/  BSYNC.RECONVERGENT B2 ;  /* 0x0000000000027941 */ /* 0x000fea0003800200 */
.L_x_25712:
        /* <DEDUP_REMOVED lines=46> */
.L_x_25710:
[----:B------:R-:W-:Y:S05]  /*17c70*/  BSYNC.RECONVERGENT B1 ;  /* 0x0000000000017941 */ /* 0x000fea0003800200 */
.L_x_25709:
[----:B------:R-:W-:Y:S01]  /*17c80*/  I2FP.F32.U32 R10, R111 ;  /* 0x0000006f000a7245 */ /* 0x000fe20000201000 */
[----:B-----5:R-:W-:Y:S01]  /*17c90*/  HADD2.F32 R12, -RZ, R23.H1_H1 ;  /* 0x30000017ff0c7230 */ /* 0x020fe20000004100 */
[----:B------:R-:W-:-:S04]  /*17ca0*/  MOV R11, 0x2f800000 ;  /* 0x2f800000000b7802 */ /* 0x000fc80000000f00 */
        /* <DEDUP_REMOVED lines=8> */
.L_x_25654:
[----:B------:R-:W-:Y:S05]  /*17d30*/  BSYNC.RECONVERGENT B0 ;  /* 0x0000000000007941 */ /* 0x000fea0003800200 */
.L_x_25603:
        /* <DEDUP_REMOVED lines=58> */
.L_x_25715:
[----:B------:R-:W-:Y:S05]  /*180e0*/  BSYNC.RECONVERGENT B0 ;  /* 0x0000000000007941 */ /* 0x000fea0003800200 */
.L_x_25714:
        /* <DEDUP_REMOVED lines=88> */
.L_x_25731:
        /* <DEDUP_REMOVED lines=8> */
[----:B0-----:R-:W0:Y:S05]  /*186f0*/  @!P0 LDC.64 R16, c[0x0][0x3c8] ;  /* 0x0000f200ff108b82 */ /* 0x001e2a0000000a00 */
[----:B------:R-:W2:Y:S01]  /*18700*/  MUFU.RSQ R10, R10 ;  /* 0x0000000a000a7308 */ /* 0x000ea20000001400 */
[----:B-1----:R-:W-:-:S05]  /*18710*/  @!P0 IMAD.WIDE R14, R2, 0x4, R14 ;  /* 0x00000004020e8825 */ /* 0x002fca00078e020e */
[----:B------:R1:W-:Y:S01]  /*18720*/  @!P0 STG.E desc[UR6][R14.64], R12 ;  /* 0x0000000c0e008986 */ /* 0x0003e2000c101906 */
[----:B0-----:R-:W-:-:S05]  /*18730*/  @!P0 IMAD.WIDE R16, R2, 0x4, R16 ;  /* 0x0000000402108825 */ /* 0x001fca00078e0210 */
[----:B--2---:R1:W-:Y:S01]  /*18740*/  @!P0 STG.E desc[UR6][R16.64], R10 ;  /* 0x0000000a10008986 */ /* 0x0043e2000c101906 */
[----:B------:R-:W-:-:S13]  /*18750*/  ISETP.GE.AND P0, PT, R8, 0x1, PT ;  /* 0x000000010800780c */ /* 0x000fda0003f06270 */
[----:B-1----:R-:W-:Y:S05]  /*18760*/  @!P0 BRA `(.L_x_25718) ;  /* 0x0000000c000c8947 */ /* 0x002fea0003800000 */
[----:B------:R-:W-:Y:S01]  /*18770*/  FSEL R12, R12, RZ, !P1 ;  /* 0x000000ff0c0c7208 */ /* 0x000fe20004800000 */
[----:B------:R-:W-:Y:S01]  /*18780*/  HADD2.F32 R112, -RZ, R32.H1_H1 ;  /* 0x30000020ff707230 */ /* 0x000fe20000004100 */
[----:B------:R-:W-:-:S03]  /*18790*/  IADD3 R0, PT, PT, R8, -0x1, RZ ;  /* 0xffffffff08007810 */ /* 0x000fc60007ffe0ff */
        /* <DEDUP_REMOVED lines=47> */
[C---:B------:R-:W-:Y:S01]  /*18a90*/  FMUL.FTZ R96, R10.reuse, R113 ;  /* 0x000000710a607220 */ /* 0x040fe20000410000 */
[----:B------:R-:W-:Y:S02]  /*18aa0*/  HADD2.F32 R17, -RZ, R36.H0_H0 ;  /* 0x20000024ff117230 */ /* 0x000fe40000004100 */
        /* <DEDUP_REMOVED lines=18> */
[----:B------:R-:W-:Y:S01]  /*18bd0*/  FMUL.FTZ R10, R10, R111 ;  /* 0x0000006f0a0a7220 */ /* 0x000fe20000410000 */
[----:B------:R-:W-:Y:S02]  /*18be0*/  HADD2.F32 R103, -RZ, R36.H1_H1 ;  /* 0x30000024ff677230 */ /* 0x000fe40000004100 */
[----:B------:R-:W-:Y:S01]  /*18bf0*/  FFMA.FTZ R12, R12, R13, R17 ;  /* 0x0000000d0c0c7223 */ /* 0x000fe20000010011 */
[----:B------:R-:W-:Y:S02]  /*18c00*/  HADD2.F32 R105, -RZ, R69.H0_H0 ;  /* 0x20000045ff697230 */ /* 0x000fe40000004100 */
[----:B------:R-:W-:Y:S02]  /*18c10*/  HADD2.F32 R107, -RZ, R37.H0_H0 ;  /* 0x20000025ff6b7230 */ /* 0x000fe40000004100 */
[----:B------:R-:W-:Y:S01]  /*18c20*/  FFMA.FTZ R13, R14, R101, R103 ;  /* 0x000000650e0d7223 */ /* 0x000fe20000010067 */
[----:B------:R-:W-:Y:S02]  /*18c30*/  HADD2.F32 R109, -RZ, R69.H1_H1 ;  /* 0x30000045ff6d7230 */ /* 0x000fe40000004100 */
[----:B------:R-:W-:-:S02]  /*18c40*/  HADD2.F32 R111, -RZ, R37.H1_H1 ;  /* 0x30000025ff6f7230 */ /* 0x000fc40000004100 */
[----:B------:R-:W-:Y:S01]  /*18c50*/  FFMA.FTZ R14, R82, R105, R107 ;  /* 0x00000069520e7223 */ /* 0x000fe2000001006b */
[----:B------:R-:W-:Y:S02]  /*18c60*/  HADD2.F32 R113, -RZ, R70.H0_H0 ;  /* 0x20000046ff717230 */ /* 0x000fe40000004100 */
[----:B------:R-:W-:Y:S02]  /*18c70*/  HADD2.F32 R115, -RZ, R38.H0_H0 ;  /* 0x20000026ff737230 */ /* 0x000fe40000004100 */
[----:B------:R-:W-:Y:S01]  /*18c80*/  FFMA.FTZ R17, R102, R109, R111 ;  /* 0x0000006d66117223 */ /* 0x000fe2000001006f */
[----:B------:R-:W-:Y:S02]  /*18c90*/  HADD2.F32 R102, -RZ, R70.H1_H1 ;  /* 0x30000046ff667230 */ /* 0x000fe40000004100 */
[----:B------:R-:W-:Y:S02]  /*18ca0*/  HADD2.F32 R101, -RZ, R71.H0_H0 ;  /* 0x20000047ff657230 */ /* 0x000fe40000004100 */
[----:B------:R-:W-:Y:S01]  /*18cb0*/  FFMA.FTZ R82, R104, R113, R115 ;  /* 0x0000007168527223 */ /* 0x000fe20000010073 */
[----:B------:R-:W-:-:S02]  /*18cc0*/  HADD2.F32 R104, -RZ, R38.H1_H1 ;  /* 0x30000026ff687230 */ /* 0x000fc40000004100 */
[----:B------:R-:W-:Y:S02]  /*18cd0*/  HADD2.F32 R103, -RZ, R39.H0_H0 ;  /* 0x20000027ff677230 */ /* 0x000fe40000004100 */
[----:B------:R-:W-:Y:S02]  /*18ce0*/  HADD2.F32 R106, -RZ, R71.H1_H1 ;  /* 0x30000047ff6a7230 */ /* 0x000fe40000004100 */
[----:B------:R-:W-:Y:S01]  /*18cf0*/  FFMA.FTZ R93, R93, R102, R104 ;  /* 0x000000665d5d7223 */ /* 0x000fe20000010068 */
        /* <DEDUP_REMOVED lines=30> */
[----:B------:R-:W-:Y:S02]  /*18ee0*/  HADD2.F32 R106, -RZ, R61.H0_H0 ;  /* 0x2000003dff6a7230 */ /* 0x000fe40000004100 */
[----:B------:R-:W-:Y:S01]  /*18ef0*/  FFMA.FTZ R103, R88, R107, R109 ;  /* 0x0000006b58677223 */ /* 0x000fe2000001006d */
[----:B------:R-:W-:Y:S02]  /*18f00*/  HADD2.F32 R108, -RZ, R29.H0_H0 ;  /* 0x2000001dff6c7230 */ /* 0x000fe40000004100 */
[----:B------:R-:W-:Y:S01]  /*18f10*/  FFMA.FTZ R95, R95, R110, R112 ;  /* 0x0000006e5f5f7223 */ /* 0x000fe20000010070 */
[----:B------:R-:W-:-:S02]  /*18f20*/  HADD2.F32 R111, -RZ, R61.H1_H1 ;  /* 0x3000003dff6f7230 */ /* 0x000fc40000004100 */
[----:B------:R-:W-:Y:S02]  /*18f30*/  HADD2.F32 R113, -RZ, R29.H1_H1 ;  /* 0x3000001dff717230 */ /* 0x000fe40000004100 */
[----:B------:R-:W-:Y:S01]  /*18f40*/  FFMA.FTZ R104, R87, R106, R108 ;  /* 0x0000006a57687223 */ /* 0x000fe2000001006c */
[--C-:B------:R-:W-:Y:S02]  /*18f50*/  HADD2.F32 R106, -RZ, R62.reuse.H0_H0 ;  /* 0x2000003eff6a7230 */ /* 0x100fe40000004100 */
[----:B------:R-:W-:Y:S02]  /*18f60*/  HADD2.F32 R109, -RZ, R62.H1_H1 ;  /* 0x3000003eff6d7230 */ /* 0x000fe40000004100 */
[----:B------:R-:W-:Y:S01]  /*18f70*/  FFMA.FTZ R107, R86, R111, R113 ;  /* 0x0000006f566b7223 */ /* 0x000fe20000010071 */
[--C-:B------:R-:W-:Y:S02]  /*18f80*/  HADD2.F32 R86, -RZ, R30.reuse.H0_H0 ;  /* 0x2000001eff567230 */ /* 0x100fe40000004100 */
[----:B------:R-:W-:-:S02]  /*18f90*/  HADD2.F32 R87, -RZ, R30.H1_H1 ;  /* 0x3000001eff577230 */ /* 0x000fc40000004100 */
[----:B------:R-:W-:Y:S02]  /*18fa0*/  HADD2.F32 R108, -RZ, R63.H1_H1 ;  /* 0x3000003fff6c7230 */ /* 0x000fe40000004100 */
[----:B------:R-:W-:Y:S01]  /*18fb0*/  FFMA.FTZ R106, R85, R106, R86 ;  /* 0x0000006a556a7223 */ /* 0x000fe20000010056 */
        /* <DEDUP_REMOVED lines=18> */
[----:B------:R-:W-:Y:S01]  /*190e0*/  SHF.R.S32.HI R19, RZ, 0x1f, R0 ;  /* 0x0000001fff137819 */ /* 0x000fe20000011400 */
[----:B------:R-:W-:Y:S02]  /*190f0*/  HADD2.F32 R89, -RZ, R58.H0_H0 ;  /* 0x2000003aff597230 */ /* 0x000fe40000004100 */
[----:B------:R-:W-:Y:S01]  /*19100*/  FFMA.FTZ R80, R80, R85, R87 ;  /* 0x0000005550507223 */ /* 0x000fe20000010057 */
[----:B------:R-:W-:Y:S01]  /*19110*/  LEA.HI R19, R19, R0, RZ, 0x3 ;  /* 0x0000000013137211 */ /* 0x000fe200078f18ff */
[----:B------:R-:W-:Y:S01]  /*19120*/  HADD2.F32 R91, -RZ, R26.H0_H0 ;  /* 0x2000001aff5b7230 */ /* 0x000fe20000004100 */
[----:B------:R-:W-:Y:S01]  /*19130*/  LOP3.LUT R0, R11, 0x1f, RZ, 0xc0, !PT ;  /* 0x0000001f0b007812 */ /* 0x000fe200078ec0ff */
[----:B------:R-:W-:Y:S01]  /*19140*/  HADD2.F32 R85, -RZ, R58.H1_H1 ;  /* 0x3000003aff557230 */ /* 0x000fe20000004100 */
[----:B------:R-:W-:Y:S01]  /*19150*/  F2FP.F16.F32.PACK_AB R81, R80, R81 ;  /* 0x000000515051723e */ /* 0x000fe200000000ff */
[----:B------:R-:W-:Y:S01]  /*19160*/  HADD2.F32 R87, -RZ, R26.H1_H1 ;  /* 0x3000001aff577230 */ /* 0x000fe20000004100 */
[----:B------:R-:W-:Y:S01]  /*19170*/  LEA.HI.SX32 R19, R19, R0, 0x1d ;  /* 0x0000000013137211 */ /* 0x000fe200078feaff */
[----:B------:R-:W-:Y:S01]  /*19180*/  FFMA.FTZ R112, R18, R89, R91 ;  /* 0x0000005912707223 */ /* 0x000fe2000001005b */
[----:B------:R-:W-:Y:S01]  /*19190*/  HADD2.F32 R18, -RZ, R59.H0_H0 ;  /* 0x2000003bff127230 */ /* 0x000fe20000004100 */
[----:B------:R-:W-:Y:S01]  /*191a0*/  F2FP.F16.F32.PACK_AB R80, R111, R108 ;  /* 0x0000006c6f50723e */ /* 0x000fe200000000ff */
[----:B------:R-:W-:Y:S01]  /*191b0*/  FFMA.FTZ R113, R16, R85, R87 ;  /* 0x0000005510717223 */ /* 0x000fe20000010057 */
[----:B------:R-:W-:Y:S01]  /*191c0*/  HADD2.F32 R84, -RZ, R27.H0_H0 ;  /* 0x2000001bff547230 */ /* 0x000fe20000004100 */
[C---:B------:R-:W-:Y:S01]  /*191d0*/  IADD3 R87, PT, PT, R19.reuse, 0x20, RZ ;  /* 0x0000002013577810 */ /* 0x040fe20007ffe0ff */
[----:B------:R-:W-:Y:S01]  /*191e0*/  HADD2.F32 R11, -RZ, R59.H1_H1 ;  /* 0x3000003bff0b7230 */ /* 0x000fe20000004100 */
[----:B------:R-:W-:Y:S01]  /*191f0*/  IADD3 R91, PT, PT, R19, 0x60, RZ ;  /* 0x00000060135b7810 */ /* 0x000fe20007ffe0ff */
[----:B------:R-:W-:-:S02]  /*19200*/  HADD2.F32 R85, -RZ, R27.H1_H1 ;  /* 0x3000001bff557230 */ /* 0x000fc40000004100 */
[----:B------:R-:W-:Y:S01]  /*19210*/  FFMA.FTZ R114, R15, R18, R84 ;  /* 0x000000120f727223 */ /* 0x000fe20000010054 */
[----:B------:R-:W-:Y:S01]  /*19220*/  VIADD R89, R19, 0x40 ;  /* 0x0000004013597836 */ /* 0x000fe20000000000 */
[----:B------:R-:W-:Y:S01]  /*19230*/  F2FP.F16.F32.PACK_AB R15, R105, R102 ;  /* 0x00000066690f723e */ /* 0x000fe200000000ff */
        /* <DEDUP_REMOVED lines=13> */
[----:B------:R-:W-:Y:S01]  /*19310*/  F2FP.F16.F32.PACK_AB R13, R99, R96 ;  /* 0x00000060630d723e */ /* 0x000fe200000000ff */
[----:B------:R0:W-:Y:S01]  /*19320*/  STG.E.128 desc[UR6][R84.64], R8 ;  /* 0x0000000854007986 */ /* 0x0001e2000c101d06 */
[----:B------:R-:W-:Y:S02]  /*19330*/  F2FP.F16.F32.PACK_AB R12, R95, R92 ;  /* 0x0000005c5f0c723e */ /* 0x000fe400000000ff */
[----:B------:R-:W-:Y:S02]  /*19340*/  F2FP.F16.F32.PACK_AB R17, R107, R104 ;  /* 0x000000686b11723e */ /* 0x000fe400000000ff */
[----:B------:R-:W-:Y:S01]  /*19350*/  F2FP.F16.F32.PACK_AB R83, R115, R114 ;  /* 0x000000727353723e */ /* 0x000fe200000000ff */
[----:B------:R0:W-:Y:S01]  /*19360*/  STG.E.128 desc[UR6][R86.64], R12 ;  /* 0x0000000c56007986 */ /* 0x0001e2000c101d06 */
[----:B------:R-:W-:-:S03]  /*19370*/  F2FP.F16.F32.PACK_AB R82, R113, R112 ;  /* 0x000000707152723e */ /* 0x000fc600000000ff */
[----:B------:R0:W-:Y:S04]  /*19380*/  STG.E.128 desc[UR6][R88.64], R16 ;  /* 0x0000001058007986 */ /* 0x0001e8000c101d06 */
[----:B------:R0:W-:Y:S02]  /*19390*/  STG.E.128 desc[UR6][R90.64], R80 ;  /* 0x000000505a007986 */ /* 0x0001e4000c101d06 */
.L_x_25718:
[----:B------:R-:W-:Y:S05]  /*193a0*/  BSYNC.RECONVERGENT B0 ;  /* 0x0000000000007941 */ /* 0x000fea0003800200 */
.L_x_25717:
[----:B0-----:R-:W0:Y:S02]  /*193b0*/  LDC.64 R8, c[0x0][0x380] ;  /* 0x0000e000ff087b82 */ /* 0x001e240000000a00 */
[----:B0-----:R-:W-:-:S04]  /*193c0*/  LEA R2, R8, R2, 0x2 ;  /* 0x0000000208027211 */ /* 0x001fc800078e10ff */
[----:B------:R-:W-:-:S13]  /*193d0*/  ISETP.GE.AND P0, PT, R2, R9, PT ;  /* 0x000000090200720c */ /* 0x000fda0003f06270 */
[----:B------:R-:W-:Y:S05]  /*193e0*/  @!P0 BRA `(.L_x_25719) ;  /* 0xfffffe7400688947 */ /* 0x000fea000383ffff */
[----:B------:R-:W-:Y:S05]  /*193f0*/  EXIT ;  /* 0x000000000000794d */ /* 0x000fea0003800000 */
.L_x_25716:
[----:B------:R-:W-:Y:S01]  /*19400*/  HFMA2 R112, -RZ, RZ, 0, 5.9604644775390625e-08 ;  /* 0x00000001ff707431 */ /* 0x000fe200000001ff */
[----:B------:R-:W-:Y:S01]  /*19410*/  BSSY B0, `(.L_x_25720) ;  /* 0x0000007000007945 */ /* 0x000fe20003800000 */
[----:B------:R-:W-:Y:S01]  /*19420*/  IMAD.MOV.U32 R113, RZ, RZ, R10 ;  /* 0x000000ffff717224 */ /* 0x000fe200078e000a */
[----:B------:R-:W-:Y:S01]  /*19430*/  MOV R115, 0x1f ;  /* 0x0000001f00737802 */ /* 0x000fe20000000f00 */
[----:B------:R-:W-:-:S07]  /*19440*/  IMAD.MOV.U32 R18, RZ, RZ, -0x1 ;  /* 0xffffffffff127424 */ /* 0x000fce00078e00ff */
[----:B0----5:R-:W-:Y:S05]  /*19450*/  WARPSYNC.COLLECTIVE R18, `(.L_x_25721) ;  /* 0x0000000012087348 */ /* 0x021fea0003c00000 */
[----:B------:R1:W2:Y:S02]  /*19460*/  SHFL.BFLY P1, R19, R113, R112, R115 ;  /* 0x0c00007071137389 */ /* 0x0002a40000020073 */
[----:B012--5:R-:W-:Y:S05]  /*19470*/  ENDCOLLECTIVE ;  /* 0x000000000000791b */ /* 0x027fea0003800000 */
.L_x_25721:
[----:B------:R-:W-:Y:S05]  /*19480*/  BSYNC B0 ;  /* 0x0000000000007941 */ /* 0x000fea0003800000 */
.L_x_25720:
        /* <DEDUP_REMOVED lines=9> */
.L_x_25722:
[----:B------:R-:W-:Y:S02]  /*19520*/  HFMA2 R112, -RZ, RZ, 0, 2.384185791015625e-07 ;  /* 0x00000004ff707431 */ /* 0x000fe400000001ff */
[----:B------:R-:W-:-:S04]  /*19530*/  IMAD.MOV.U32 R13, RZ, RZ, R19 ;  /* 0x000000ffff0d7224 */ /* 0x000fc800078e0013 */
[----:B------:R-:W-:-:S05]  /*19540*/  FADD.FTZ R15, R14, R13 ;  /* 0x0000000d0e0f7221 */ /* 0x000fca0000010000 */
[----:B------:R-:W-:-:S07]  /*19550*/  MOV R113, R15 ;  /* 0x0000000f00717202 */ /* 0x000fce0000000f00 */
[----:B------:R-:W-:Y:S05]  /*19560*/  WARPSYNC.COLLECTIVE R18, `(.L_x_25723) ;  /* 0x0000000012087348 */ /* 0x000fea0003c00000 */
[----:B------:R0:W1:Y:S02]  /*19570*/  SHFL.BFLY P1, R19, R113, R112, R115 ;  /* 0x0c00007071137389 */ /* 0x0000640000020073 */
[----:B01----:R-:W-:Y:S05]  /*19580*/  ENDCOLLECTIVE ;  /* 0x000000000000791b */ /* 0x003fea0003800000 */
.L_x_25723:
[----:B------:R-:W-:Y:S02]  /*19590*/  HFMA2 R112, -RZ, RZ, 0, 4.76837158203125e-07 ;  /* 0x00000008ff707431 */ /* 0x000fe400000001ff */
[----:B------:R-:W-:-:S04]  /*195a0*/  IMAD.MOV.U32 R12, RZ, RZ, R19 ;  /* 0x000000ffff0c7224 */ /* 0x000fc800078e0013 */
[----:B------:R-:W-:-:S05]  /*195b0*/  FADD.FTZ R16, R15, R12 ;  /* 0x0000000c0f107221 */ /* 0x000fca0000010000 */
[----:B------:R-:W-:-:S07]  /*195c0*/  MOV R113, R16 ;  /* 0x0000001000717202 */ /* 0x000fce0000000f00 */
[----:B------:R-:W-:Y:S05]  /*195d0*/  WARPSYNC.COLLECTIVE R18, `(.L_x_25724) ;  /* 0x0000000012087348 */ /* 0x000fea0003c00000 */
[----:B------:R0:W1:Y:S02]  /*195e0*/  SHFL.BFLY P1, R19, R113, R112, R115 ;  /* 0x0c00007071137389 */ /* 0x0000640000020073 */
[----:B01----:R-:W-:Y:S05]  /*195f0*/  ENDCOLLECTIVE ;  /* 0x000000000000791b */ /* 0x003fea0003800000 */
.L_x_25724:
[----:B------:R-:W-:Y:S02]  /*19600*/  HFMA2 R112, -RZ, RZ, 0, 9.5367431640625e-07 ;  /* 0x00000010ff707431 */ /* 0x000fe400000001ff */
[----:B------:R-:W-:-:S04]  /*19610*/  IMAD.MOV.U32 R13, RZ, RZ, R19 ;  /* 0x000000ffff0d7224 */ /* 0x000fc800078e0013 */
[----:B------:R-:W-:Y:S02]  /*19620*/  FADD.FTZ R17, R16, R13 ;  /* 0x0000000d10117221 */ /* 0x000fe40000010000 */
[----:B------:R-:W0:Y:S03]  /*19630*/  LDC R13, c[0x0][0x400] ;  /* 0x00010000ff0d7b82 */ /* 0x000e260000000800 */
[----:B------:R-:W-:-:S07]  /*19640*/  MOV R113, R17 ;  /* 0x0000001100717202 */ /* 0x000fce0000000f00 */
[----:B0-----:R-:W-:Y:S05]  /*19650*/  WARPSYNC.COLLECTIVE R18, `(.L_x_25725) ;  /* 0x0000000012087348 */ /* 0x001fea0003c00000 */
[----:B------:R1:W2:Y:S02]  /*19660*/  SHFL.BFLY P1, R19, R113, R112, R115 ;  /* 0x0c00007071137389 */ /* 0x0002a40000020073 */
[----:B012---:R-:W-:Y:S05]  /*19670*/  ENDCOLLECTIVE ;  /* 0x000000000000791b */ /* 0x007fea0003800000 */
.L_x_25725:
        /* <DEDUP_REMOVED lines=72> */
.L_x_25726:
[----:B------:R-:W-:Y:S02]  /*19b00*/  HFMA2 R112, -RZ, RZ, 0, 1.1920928955078125e-07 ;  /* 0x00000002ff707431 */ /* 0x000fe400000001ff */
[----:B------:R-:W-:-:S04]  /*19b10*/  IMAD.MOV.U32 R15, RZ, RZ, R19 ;  /* 0x000000ffff0f7224 */ /* 0x000fc800078e0013 */
[----:B------:R-:W-:-:S05]  /*19b20*/  FADD.FTZ R15, R10, R15 ;  /* 0x0000000f0a0f7221 */ /* 0x000fca0000010000 */
[----:B------:R-:W-:-:S07]  /*19b30*/  MOV R113, R15 ;  /* 0x0000000f00717202 */ /* 0x000fce0000000f00 */
[----:B------:R-:W-:Y:S05]  /*19b40*/  WARPSYNC.COLLECTIVE R18, `(.L_x_25727) ;  /* 0x0000000012087348 */ /* 0x000fea0003c00000 */
[----:B------:R0:W1:Y:S02]  /*19b50*/  SHFL.BFLY P1, R19, R113, R112, R115 ;  /* 0x0c00007071137389 */ /* 0x0000640000020073 */
[----:B01----:R-:W-:Y:S05]  /*19b60*/  ENDCOLLECTIVE ;  /* 0x000000000000791b */ /* 0x003fea0003800000 */
.L_x_25727:
[----:B------:R-:W-:Y:S02]  /*19b70*/  HFMA2 R112, -RZ, RZ, 0, 2.384185791015625e-07 ;  /* 0x00000004ff707431 */ /* 0x000fe400000001ff */
[----:B------:R-:W-:-:S04]  /*19b80*/  IMAD.MOV.U32 R14, RZ, RZ, R19 ;  /* 0x000000ffff0e7224 */ /* 0x000fc800078e0013 */
[----:B------:R-:W-:-:S05]  /*19b90*/  FADD.FTZ R14, R15, R14 ;  /* 0x0000000e0f0e7221 */ /* 0x000fca0000010000 */
[----:B------:R-:W-:-:S07]  /*19ba0*/  MOV R113, R14 ;  /* 0x0000000e00717202 */ /* 0x000fce0000000f00 */
[----:B------:R-:W-:Y:S05]  /*19bb0*/  WARPSYNC.COLLECTIVE R18, `(.L_x_25728) ;  /* 0x0000000012087348 */ /* 0x000fea0003c00000 */
[----:B------:R0:W1:Y:S02]  /*19bc0*/  SHFL.BFLY P1, R19, R113, R112, R115 ;  /* 0x0c00007071137389 */ /* 0x0000640000020073 */
[----:B01----:R-:W-:Y:S05]  /*19bd0*/  ENDCOLLECTIVE ;  /* 0x000000000000791b */ /* 0x003fea0003800000 */
.L_x_25728:
[----:B------:R-:W-:Y:S02]  /*19be0*/  HFMA2 R112, -RZ, RZ, 0, 4.76837158203125e-07 ;  /* 0x00000008ff707431 */ /* 0x000fe400000001ff */
[----:B------:R-:W-:-:S04]  /*19bf0*/  IMAD.MOV.U32 R17, RZ, RZ, R19 ;  /* 0x000000ffff117224 */ /* 0x000fc800078e0013 */
[----:B------:R-:W-:-:S05]  /*19c00*/  FADD.FTZ R17, R14, R17 ;  /* 0x000000110e117221 */ /* 0x000fca0000010000 */
[----:B------:R-:W-:-:S07]  /*19c10*/  MOV R113, R17 ;  /* 0x0000001100717202 */ /* 0x000fce0000000f00 */
[----:B------:R-:W-:Y:S05]  /*19c20*/  WARPSYNC.COLLECTIVE R18, `(.L_x_25729) ;  /* 0x0000000012087348 */ /* 0x000fea0003c00000 */
[----:B------:R0:W1:Y:S02]  /*19c30*/  SHFL.BFLY P1, R19, R113, R112, R115 ;  /* 0x0c00007071137389 */ /* 0x0000640000020073 */
[----:B01----:R-:W-:Y:S05]  /*19c40*/  ENDCOLLECTIVE ;  /* 0x000000000000791b */ /* 0x003fea0003800000 */
.L_x_25729:
[----:B------:R-:W-:Y:S02]  /*19c50*/  HFMA2 R112, -RZ, RZ, 0, 9.5367431640625e-07 ;  /* 0x00000010ff707431 */ /* 0x000fe400000001ff */
[----:B------:R-:W-:-:S04]  /*19c60*/  IMAD.MOV.U32 R16, RZ, RZ, R19 ;  /* 0x000000ffff107224 */ /* 0x000fc800078e0013 */
[----:B------:R-:W-:-:S05]  /*19c70*/  FADD.FTZ R16, R17, R16 ;  /* 0x0000001011107221 */ /* 0x000fca0000010000 */
[----:B------:R-:W-:-:S07]  /*19c80*/  MOV R113, R16 ;  /* 0x0000001000717202 */ /* 0x000fce0000000f00 */
[----:B------:R-:W-:Y:S05]  /*19c90*/  WARPSYNC.COLLECTIVE R18, `(.L_x_25730) ;  /* 0x0000000012087348 */ /* 0x000fea0003c00000 */
[----:B------:R0:W1:Y:S02]  /*19ca0*/  SHFL.BFLY P1, R19, R113, R112, R115 ;  /* 0x0c00007071137389 */ /* 0x0000640000020073 */
[----:B01----:R-:W-:Y:S05]  /*19cb0*/  ENDCOLLECTIVE ;  /* 0x000000000000791b */ /* 0x003fea0003800000 */
.L_x_25730:
[----:B------:R-:W-:Y:S05]  /*19cc0*/  BRA `(.L_x_25731) ;  /* 0xffffffe800687947 */ /* 0x000fea000383ffff */
.L_x_25732:
        /* <DEDUP_REMOVED lines=11> */
.L_x_37339:


//--------------------- .text._ZN10layer_norm13ln_fwd_kernelINS_13Kernel_traitsIf6__halffS2_fjLj1024ELj1ELj4ELj1ELj16ENS_18Kernel_traits_baseILj1024EfS2_fS2_fjLj128EEEEELb0ELb0ELb0ELb0EEEvNS_9FwdParamsE --------------------------
	.section	.text._ZN10layer_norm13ln_fwd_kernelINS_13Kernel_traitsIf6__halffS2_fjLj1024ELj1ELj4ELj1ELj16ENS_18Kernel_traits_baseILj1024EfS2_fS2_fjLj128EEEEELb0ELb0ELb0ELb0EEEvNS_9FwdParamsE,"ax",@progbits
	.align	128
        .global         _ZN10layer_norm13ln_fwd_kernelINS_13Kernel_traitsIf6__halffS2_fjLj1024ELj1ELj4ELj1ELj16ENS_18Kernel_traits_baseILj1024EfS2_fS2_fjLj128EEEEELb0ELb0ELb0ELb0EEEvNS_9FwdParamsE
        .type           _ZN10layer_norm13ln_fwd_kernelINS_13Kernel_traitsIf6__halffS2_fjLj1024ELj1ELj4ELj1ELj16ENS_18Kernel_traits_baseILj1024EfS2_fS2_fjLj128EEEEELb0ELb0ELb0ELb0EEEvNS_9FwdParamsE,@function
        .size           _ZN10layer_norm13ln_fwd_kernelINS_13Kernel_traitsIf6__halffS2_fjLj1024ELj1ELj4ELj1ELj16ENS_18Kernel_traits_baseILj1024EfS2_fS2_fjLj128EEEEELb0ELb0ELb0ELb0EEEvNS_9FwdParamsE,(.L_x_37340 - _ZN10layer_norm13ln_fwd_kernelINS_13Kernel_traitsIf6__halffS2_fjLj1024ELj1ELj4ELj1ELj16ENS_18Kernel_traits_baseILj1024EfS2_fS2_fjLj128EEEEELb0ELb0ELb0ELb0EEEvNS_9FwdParamsE)
        .other          _ZN10layer_norm13ln_fwd_kernelINS_13Kernel_traitsIf6__halffS2_fjLj1024ELj1ELj4ELj1ELj16ENS_18Kernel_traits_baseILj1024EfS2_fS2_fjLj128EEEEELb0ELb0ELb0ELb0EEEvNS_9FwdParamsE,@"STO_CUDA_ENTRY STV_DEFAULT"
_ZN10layer_norm13ln_fwd_kernelINS_13Kernel_traitsIf6__halffS2_fjLj1024ELj1ELj4ELj1ELj16ENS_18Kernel_traits_baseILj1024EfS2_fS2_fjLj128EEEEELb0ELb0ELb0ELb0EEEvNS_9FwdParamsE:
.text._ZN10layer_norm13ln_fwd_kernelINS_13Kernel_traitsIf6__halffS2_fjLj1024ELj1ELj4ELj1ELj16ENS_18Kernel_traits_baseILj1024EfS2_fS2_fjLj128EEEEELb0ELb0ELb0ELb0EEEvNS_9FwdParamsE:
        /* <DEDUP_REMOVED lines=60> */
.L_x_25734:
        /* <DEDUP_REMOVED lines=40> */
.L_x_25735:
[----:B------:R-:W-:Y:S05]  /*0640*/  BSYNC.RECONVERGENT B0 ;  /* 0x0000000000007941 */ /* 0x000fea0003800200 */
.L_x_25733:
        /* <DEDUP_REMOVED lines=12> */
.L_x_25761:
        /* <DEDUP_REMOVED lines=40> */
.L_x_25738:
        /* <DEDUP_REMOVED lines=16> */
.L_x_25739:
[----:B------:R-:W0:Y:S01]  /*0a90*/  LDC.64 R100, c[0x0][0x3a8] ;  /* 0x0000ea00ff647b82 */ /* 0x000e220000000a00 */
[C---:B------:R-:W-:Y:S01]  /*0aa0*/  IADD3 R7, PT, PT, R5.reuse, 0x20, RZ ;  /* 0x0000002005077810 */ /* 0x040fe20007ffe0ff */
[----:B0-----:R-:W-:-:S05]  /*0ab0*/  IMAD.WIDE.U32 R100, R5, 0x20, R100 ;  /* 0x0000002005647825 */ /* 0x001fca00078e0064 */
[----:B------:R0:W-:Y:S04]  /*0ac0*/  STG.E.128 desc[UR6][R100.64], R104 ;  /* 0x0000006864007986 */ /* 0x0001e8000c101d06 */
[----:B------:R0:W-:Y:S02]  /*0ad0*/  STG.E.128 desc[UR6][R100.64+0x10], R96 ;  /* 0x0000106064007986 */ /* 0x0001e4000c101d06 */
.L_x_25737:
[----:B------:R-:W-:Y:S05]  /*0ae0*/  BSYNC.RECONVERGENT B0 ;  /* 0x0000000000007941 */ /* 0x000fea0003800200 */
.L_x_25736:
        /* <DEDUP_REMOVED lines=31> */
.L_x_25742:
        /* <DEDUP_REMOVED lines=16> */
.L_x_25743:
[----:B------:R-:W0:Y:S02]  /*0de0*/  LDC.64 R100, c[0x0][0x3a8] ;  /* 0x0000ea00ff647b82 */ /* 0x000e240000000a00 */
[C---:B0-----:R-:W-:Y:S01]  /*0df0*/  IMAD.WIDE.U32 R100, R7.reuse, 0x20, R100 ;  /* 0x0000002007647825 */ /* 0x041fe200078e0064 */
[----:B------:R-:W-:-:S04]  /*0e00*/  IADD3 R7, PT, PT, R7, 0x20, RZ ;  /* 0x0000002007077810 */ /* 0x000fc80007ffe0ff */
[----:B------:R0:W-:Y:S04]  /*0e10*/  STG.E.128 desc[UR6][R100.64], R72 ;  /* 0x0000004864007986 */ /* 0x0001e8000c101d06 */
[----:B------:R0:W-:Y:S02]  /*0e20*/  STG.E.128 desc[UR6][R100.64+0x10], R76 ;  /* 0x0000104c64007986 */ /* 0x0001e4000c101d06 */
.L_x_25741:
[----:B------:R-:W-:Y:S05]  /*0e30*/  BSYNC.RECONVERGENT B0 ;  /* 0x0000000000007941 */ /* 0x000fea0003800200 */
.L_x_25740:
        /* <DEDUP_REMOVED lines=31> */
.L_x_25746:
        /* <DEDUP_REMOVED lines=16> */
.L_x_25747:
[----:B------:R-:W0:Y:S02]  /*1130*/  LDC.64 R100, c[0x0][0x3a8] ;  /* 0x0000ea00ff647b82 */ /* 0x000e240000000a00 */
[C---:B0-----:R-:W-:Y:S01]  /*1140*/  IMAD.WIDE.U32 R100, R7.reuse, 0x20, R100 ;  /* 0x0000002007647825 */ /* 0x041fe200078e0064 */
[----:B------:R-:W-:-:S04]  /*1150*/  IADD3 R7, PT, PT, R7, 0x20, RZ ;  /* 0x0000002007077810 */ /* 0x000fc80007ffe0ff */
[----:B------:R0:W-:Y:S04]  /*1160*/  STG.E.128 desc[UR6][R100.64], R80 ;  /* 0x0000005064007986 */ /* 0x0001e8000c101d06 */
[----:B------:R0:W-:Y:S02]  /*1170*/  STG.E.128 desc[UR6][R100.64+0x10], R84 ;  /* 0x0000105464007986 */ /* 0x0001e4000c101d06 */
.L_x_25745:
[----:B------:R-:W-:Y:S05]  /*1180*/  BSYNC.RECONVERGENT B0 ;  /* 0x0000000000007941 */ /* 0x000fea0003800200 */
.L_x_25744:
        /* <DEDUP_REMOVED lines=31> */
.L_x_25750:
        /* <DEDUP_REMOVED lines=16> */
.L_x_25751:
[----:B------:R-:W0:Y:S02]  /*1480*/  LDC.64 R100, c[0x0][0x3a8] ;  /* 0x0000ea00ff647b82 */ /* 0x000e240000000a00 */
[----:B0-----:R-:W-:-:S05]  /*1490*/  IMAD.WIDE.U32 R100, R7, 0x20, R100 ;  /* 0x0000002007647825 */ /* 0x001fca00078e0064 */
[----:B------:R0:W-:Y:S04]  /*14a0*/  STG.E.128 desc[UR6][R100.64], R88 ;  /* 0x0000005864007986 */ /* 0x0001e8000c101d06 */
[----:B------:R0:W-:Y:S02]  /*14b0*/  STG.E.128 desc[UR6][R100.64+0x10], R92 ;  /* 0x0000105c64007986 */ /* 0x0001e4000c101d06 */
.L_x_25749:
[----:B------:R-:W-:Y:S05]  /*14c0*/  BSYNC.RECONVERGENT B0 ;  /* 0x0000000000007941 */ /* 0x000fea0003800200 */
.L_x_25748:
        /* <DEDUP_REMOVED lines=125> */
.L_x_25773:
        /* <DEDUP_REMOVED lines=48> */
.L_x_25754:
[----:B------:R-:W-:Y:S05]  /*1fa0*/  BSYNC.RECONVERGENT B0 ;  /* 0x0000000000007941 */ /* 0x000fea0003800200 */
.L_x_25753:
        /* <DEDUP_REMOVED lines=35> */
.L_x_25756:
[----:B------:R-:W-:Y:S05]  /*21e0*/  BSYNC.RECONVERGENT B0 ;  /* 0x0000000000007941 */ /* 0x000fea0003800200 */
.L_x_25755:
        /* <DEDUP_REMOVED lines=35> */
.L_x_25758:
[----:B------:R-:W-:Y:S05]  /*2420*/  BSYNC.RECONVERGENT B0 ;  /* 0x0000000000007941 */ /* 0x000fea0003800200 */
.L_x_25757:
        /* <DEDUP_REMOVED lines=34> */
.L_x_25760:
[----:B------:R-:W-:Y:S05]  /*2650*/  BSYNC.RECONVERGENT B0 ;  /* 0x0000000000007941 */ /* 0x000fea0003800200 */
.L_x_25759:
[----:B-1--4-:R-:W1:Y:S02]  /*2660*/  LDC.64 R4, c[0x0][0x380] ;  /* 0x0000e000ff047b82 */ /* 0x012e640000000a00 */
[----:B-1----:R-:W-:-:S04]  /*2670*/  LEA R3, R4, R3, 0x2 ;  /* 0x0000000304037211 */ /* 0x002fc800078e10ff */
[----:B------:R-:W-:-:S13]  /*2680*/  ISETP.GE.AND P0, PT, R3, R5, PT ;  /* 0x000000050300720c */ /* 0x000fda0003f06270 */
[----:B------:R-:W-:Y:S05]  /*2690*/  @!P0 BRA `(.L_x_25761) ;  /* 0xffffffe0001c8947 */ /* 0x000fea000383ffff */
[----:B------:R-:W-:Y:S05]  /*26a0*/  EXIT ;  /* 0x000000000000794d */ /* 0x000fea0003800000 */
.L_x_25752:
        /* <DEDUP_REMOVED lines=8> */
.L_x_25763:
[----:B------:R-:W-:Y:S05]  /*2730*/  BSYNC B0 ;  /* 0x0000000000007941 */ /* 0x000fea0003800000 */
.L_x_25762:
        /* <DEDUP_REMOVED lines=9> */
.L_x_25764:
[----:B------:R-:W-:Y:S01]  /*27d0*/  HFMA2 R112, -RZ, RZ, 0, 2.384185791015625e-07 ;  /* 0x00000004ff707431 */ /* 0x000fe200000001ff */
[----:B------:R-:W-:-:S05]  /*27e0*/  MOV R7, R111 ;  /* 0x0000006f00077202 */ /* 0x000fca0000000f00 */
[----:B------:R-:W-:-:S05]  /*27f0*/  FADD.FTZ R103, R102, R7 ;  /* 0x0000000766677221 */ /* 0x000fca0000010000 */
[----:B------:R-:W-:-:S07]  /*2800*/  MOV R113, R103 ;  /* 0x0000006700717202 */ /* 0x000fce0000000f00 */
[----:B------:R-:W-:Y:S05]  /*2810*/  WARPSYNC.COLLECTIVE R110, `(.L_x_25765) ;  /* 0x000000006e087348 */ /* 0x000fea0003c00000 */
[----:B------:R0:W1:Y:S02]  /*2820*/  SHFL.BFLY P6, R111, R113, R112, R115 ;  /* 0x0c000070716f7389 */ /* 0x00006400000c0073 */
[----:B01----:R-:W-:Y:S05]  /*2830*/  ENDCOLLECTIVE ;  /* 0x000000000000791b */ /* 0x003fea0003800000 */
.L_x_25765:
[----:B------:R-:W-:Y:S01]  /*2840*/  HFMA2 R112, -RZ, RZ, 0, 4.76837158203125e-07 ;  /* 0x00000008ff707431 */ /* 0x000fe200000001ff */
[----:B------:R-:W-:-:S05]  /*2850*/  MOV R4, R111 ;  /* 0x0000006f00047202 */ /* 0x000fca0000000f00 */
[----:B------:R-:W-:-:S05]  /*2860*/  FADD.FTZ R108, R103, R4 ;  /* 0x00000004676c7221 */ /* 0x000fca0000010000 */
[----:B------:R-:W-:-:S07]  /*2870*/  MOV R113, R108 ;  /* 0x0000006c00717202 */ /* 0x000fce0000000f00 */
[----:B------:R-:W-:Y:S05]  /*2880*/  WARPSYNC.COLLECTIVE R110, `(.L_x_25766) ;  /* 0x000000006e087348 */ /* 0x000fea0003c00000 */
[----:B------:R0:W1:Y:S02]  /*2890*/  SHFL.BFLY P6, R111, R113, R112, R115 ;  /* 0x0c000070716f7389 */ /* 0x00006400000c0073 */
[----:B01----:R-:W-:Y:S05]  /*28a0*/  ENDCOLLECTIVE ;  /* 0x000000000000791b */ /* 0x003fea0003800000 */
.L_x_25766:
        /* <DEDUP_REMOVED lines=8> */
.L_x_25767:
        /* <DEDUP_REMOVED lines=73> */
.L_x_25768:
[----:B------:R-:W-:Y:S01]  /*2dc0*/  HFMA2 R112, -RZ, RZ, 0, 1.1920928955078125e-07 ;  /* 0x00000002ff707431 */ /* 0x000fe200000001ff */
[----:B------:R-:W-:-:S05]  /*2dd0*/  MOV R101, R111 ;  /* 0x0000006f00657202 */ /* 0x000fca0000000f00 */
[----:B------:R-:W-:-:S05]  /*2de0*/  FADD.FTZ R101, R4, R101 ;  /* 0x0000006504657221 */ /* 0x000fca0000010000 */
[----:B------:R-:W-:-:S07]  /*2df0*/  MOV R113, R101 ;  /* 0x0000006500717202 */ /* 0x000fce0000000f00 */
[----:B------:R-:W-:Y:S05]  /*2e00*/  WARPSYNC.COLLECTIVE R110, `(.L_x_25769) ;  /* 0x000000006e087348 */ /* 0x000fea0003c00000 */
[----:B------:R0:W1:Y:S02]  /*2e10*/  SHFL.BFLY P6, R111, R113, R112, R115 ;  /* 0x0c000070716f7389 */ /* 0x00006400000c0073 */
[----:B01----:R-:W-:Y:S05]  /*2e20*/  ENDCOLLECTIVE ;  /* 0x000000000000791b */ /* 0x003fea0003800000 */
.L_x_25769:
[----:B------:R-:W-:Y:S01]  /*2e30*/  HFMA2 R112, -RZ, RZ, 0, 2.384185791015625e-07 ;  /* 0x00000004ff707431 */ /* 0x000fe200000001ff */
[----:B------:R-:W-:-:S05]  /*2e40*/  MOV R102, R111 ;  /* 0x0000006f00667202 */ /* 0x000fca0000000f00 */
[----:B------:R-:W-:-:S05]  /*2e50*/  FADD.FTZ R102, R101, R102 ;  /* 0x0000006665667221 */ /* 0x000fca0000010000 */
[----:B------:R-:W-:-:S07]  /*2e60*/  MOV R113, R102 ;  /* 0x0000006600717202 */ /* 0x000fce0000000f00 */
[----:B------:R-:W-:Y:S05]  /*2e70*/  WARPSYNC.COLLECTIVE R110, `(.L_x_25770) ;  /* 0x000000006e087348 */ /* 0x000fea0003c00000 */
[----:B------:R0:W1:Y:S02]  /*2e80*/  SHFL.BFLY P6, R111, R113, R112, R115 ;  /* 0x0c000070716f7389 */ /* 0x00006400000c0073 */
[----:B01----:R-:W-:Y:S05]  /*2e90*/  ENDCOLLECTIVE ;  /* 0x000000000000791b */ /* 0x003fea0003800000 */
.L_x_25770:
[----:B------:R-:W-:Y:S01]  /*2ea0*/  HFMA2 R112, -RZ, RZ, 0, 4.76837158203125e-07 ;  /* 0x00000008ff707431 */ /* 0x000fe200000001ff */
[----:B------:R-:W-:-:S05]  /*2eb0*/  MOV R103, R111 ;  /* 0x0000006f00677202 */ /* 0x000fca0000000f00 */
[----:B------:R-:W-:-:S05]  /*2ec0*/  FADD.FTZ R103, R102, R103 ;  /* 0x0000006766677221 */ /* 0x000fca0000010000 */
[----:B------:R-:W-:-:S07]  /*2ed0*/  MOV R113, R103 ;  /* 0x0000006700717202 */ /* 0x000fce0000000f00 */
[----:B------:R-:W-:Y:S05]  /*2ee0*/  WARPSYNC.COLLECTIVE R110, `(.L_x_25771) ;  /* 0x000000006e087348 */ /* 0x000fea0003c00000 */
[----:B------:R0:W1:Y:S02]  /*2ef0*/  SHFL.BFLY P6, R111, R113, R112, R115 ;  /* 0x0c000070716f7389 */ /* 0x00006400000c0073 */
[----:B01----:R-:W-:Y:S05]  /*2f00*/  ENDCOLLECTIVE ;  /* 0x000000000000791b */ /* 0x003fea0003800000 */
.L_x_25771:
[----:B------:R-:W-:Y:S01]  /*2f10*/  HFMA2 R112, -RZ, RZ, 0, 9.5367431640625e-07 ;  /* 0x00000010ff707431 */ /* 0x000fe200000001ff */
[----:B------:R-:W-:-:S05]  /*2f20*/  MOV R108, R111 ;  /* 0x0000006f006c7202 */ /* 0x000fca0000000f00 */
[----:B------:R-:W-:-:S05]  /*2f30*/  FADD.FTZ R108, R103, R108 ;  /* 0x0000006c676c7221 */ /* 0x000fca0000010000 */
[----:B------:R-:W-:-:S07]  /*2f40*/  MOV R113, R108 ;  /* 0x0000006c00717202 */ /* 0x000fce0000000f00 */
[----:B------:R-:W-:Y:S05]  /*2f50*/  WARPSYNC.COLLECTIVE R110, `(.L_x_25772) ;  /* 0x000000006e087348 */ /* 0x000fea0003c00000 */
[----:B------:R0:W1:Y:S02]  /*2f60*/  SHFL.BFLY P6, R111, R113, R112, R115 ;  /* 0x0c000070716f7389 */ /* 0x00006400000c0073 */
[----:B01----:R-:W-:Y:S05]  /*2f70*/  ENDCOLLECTIVE ;  /* 0x000000000000791b */ /* 0x003fea0003800000 */
.L_x_25772:
[----:B------:R-:W-:Y:S01]  /*2f80*/  MOV R109, R111 ;  /* 0x0000006f006d7202 */ /* 0x000fe20000000f00 */
[----:B------:R-:W-:Y:S06]  /*2f90*/  BRA `(.L_x_25773) ;  /* 0xffffffec00407947 */ /* 0x000fec000383ffff */
.L_x_25774:
        /* <DEDUP_REMOVED lines=14> */
.L_x_37340:


//--------------------- .text._ZN10layer_norm13ln_fwd_kernelINS_13Kernel_traitsIf6__halffS2_fjLj1024ELj1ELj4ELj1ELj16ENS_18Kernel_traits_baseILj1024EfS2_fS2_fjLj128EEEEELb0ELb0ELb0ELb1EEEvNS_9FwdParamsE --------------------------
	.section	.text._ZN10layer_norm13ln_fwd_kernelINS_13Kernel_traitsIf6__halffS2_fjLj1024ELj1ELj4ELj1ELj16ENS_18Kernel_traits_baseILj1024EfS2_fS2_fjLj128EEEEELb0ELb0ELb0ELb1EEEvNS_9FwdParamsE,"ax",@progbits
	.align	128
        .global         _ZN10layer_norm13ln_fwd_kernelINS_13Kernel_traitsIf6__halffS2_fjLj1024ELj1ELj4ELj1ELj16ENS_18Kernel_traits_baseILj1024EfS2_fS2_fjLj128EEEEELb0ELb0ELb0ELb1EEEvNS_9FwdParamsE
        .type           _ZN10layer_norm13ln_fwd_kernelINS_13Kernel_traitsIf6__halffS2_fjLj1024ELj1ELj4ELj1ELj16ENS_18Kernel_traits_baseILj1024EfS2_fS2_fjLj128EEEEELb0ELb0ELb0ELb1EEEvNS_9FwdParamsE,@function
        .size           _ZN10layer_norm13ln_fwd_kernelINS_13Kernel_traitsIf6__halffS2_fjLj1024ELj1ELj4ELj1ELj16ENS_18Kernel_traits_baseILj1024EfS2_fS2_fjLj128EEEEELb0ELb0ELb0ELb1EEEvNS_9FwdParamsE,(.L_x_37341 - _ZN10layer_norm13ln_fwd_kernelINS_13Kernel_traitsIf6__halffS2_fjLj1024ELj1ELj4ELj1ELj16ENS_18Kernel_traits_baseILj1024EfS2_fS2_fjLj128EEEEELb0ELb0ELb0ELb1EEEvNS_9FwdParamsE)
        .other          _ZN10layer_norm13ln_fwd_kernelINS_13Kernel_traitsIf6__halffS2_fjLj1024ELj1ELj4ELj1ELj16ENS_18Kernel_traits_baseILj1024EfS2_fS2_fjLj128EEEEELb0ELb0ELb0ELb1EEEvNS_9FwdParamsE,@"STO_CUDA_ENTRY STV_DEFAULT"
_ZN10layer_norm13ln_fwd_kernelINS_13Kernel_traitsIf6__halffS2_fjLj1024ELj1ELj4ELj1ELj16ENS_18Kernel_traits_baseILj1024EfS2_fS2_fjLj128EEEEELb0ELb0ELb0ELb1EEEvNS_9FwdParamsE:
.text._ZN10layer_norm13ln_fwd_kernelINS_13Kernel_traitsIf6__halffS2_fjLj1024ELj1ELj4ELj1ELj16ENS_18Kernel_traits_baseILj1024EfS2_fS2_fjLj128EEEEELb0ELb0ELb0ELb1EEEvNS_9FwdParamsE:
        /* <DEDUP_REMOVED lines=33> */
.L_x_25775:
        /* <DEDUP_REMOVED lines=26> */
.L_x_25776:
        /* <DEDUP_REMOVED lines=15> */
.L_x_25788:
        /* <DEDUP_REMOVED lines=11> */
[----:B---3--:R-:W-:-:S03]  /*0550*/  HADD2.F32 R5, -RZ, R2.H0_H0 ;  /* 0x20000002ff057230 */ /* 0x008fc60000004100 */
[----:B------:R-:W-:Y:S05]  /*0560*/  @!P1 BRA `(.L_x_25779) ;  /* 0x0000000000549947 */ /* 0x000fea0003800000 */
        /* <DEDUP_REMOVED lines=21> */
.L_x_25779:
[----:B-----5:R-:W-:Y:S02]  /*06c0*/  HADD2.F32 R100, -RZ, R72.H0_H0 ;  /* 0x20000048ff647230 */ /* 0x020fe40000004100 */
[----:B------:R-:W-:Y:S02]  /*06d0*/  HADD2.F32 R96, -RZ, R74.H0_H0 ;  /* 0x2000004aff607230 */ /* 0x000fe40000004100 */
[----:B------:R-:W-:Y:S02]  /*06e0*/  HADD2.F32 R72, -RZ, R72.H1_H1 ;  /* 0x30000048ff487230 */ /* 0x000fe40000004100 */
[C---:B------:R-:W-:Y:S01]  /*06f0*/  FMUL.FTZ R100, R5.reuse, R100 ;  /* 0x0000006405647220 */ /* 0x040fe20000410000 */
[--C-:B------:R-:W-:Y:S02]  /*0700*/  HADD2.F32 R102, -RZ, R73.reuse.H0_H0 ;  /* 0x20000049ff667230 */ /* 0x100fe40000004100 */
[----:B------:R-:W-:Y:S01]  /*0710*/  FMUL.FTZ R96, R5, R96 ;  /* 0x0000006005607220 */ /* 0x000fe20000410000 */
[----:B------:R-:W-:-:S02]  /*0720*/  HADD2.F32 R0, -RZ, R73.H1_H1 ;  /* 0x30000049ff007230 */ /* 0x000fc40000004100 */
        /* <DEDUP_REMOVED lines=9> */
.L_x_25780:
[----:B-1----:R-:W-:Y:S05]  /*07c0*/  BSYNC.RECONVERGENT B0 ;  /* 0x0000000000007941 */ /* 0x002fea0003800200 */
.L_x_25778:
        /* <DEDUP_REMOVED lines=32> */
.L_x_25781:
        /* <DEDUP_REMOVED lines=16> */
.L_x_25782:
        /* <DEDUP_REMOVED lines=28> */
.L_x_25783:
        /* <DEDUP_REMOVED lines=12> */
[----:B0-----:R-:W-:Y:S02]  /*0d50*/  HADD2.F32 R78, -RZ, R75.H1_H1 ;  /* 0x3000004bff4e7230 */ /* 0x001fe40000004100 */
[C---:B------:R-:W-:Y:S01]  /*0d60*/  FMUL.FTZ R81, R5.reuse, R74 ;  /* 0x0000004a05517220 */ /* 0x040fe20000410000 */
[----:B------:R-:W-:-:S02]  /*0d70*/  FMUL.FTZ R82, R5, R82 ;  /* 0x0000005205527220 */ /* 0x000fc40000410000 */
[----:B------:R-:W-:-:S07]  /*0d80*/  FMUL.FTZ R83, R5, R78 ;  /* 0x0000004e05537220 */ /* 0x000fce0000410000 */
.L_x_25784:
        /* <DEDUP_REMOVED lines=28> */
.L_x_25785:
[--C-:B0----5:R-:W-:Y:S02]  /*0f50*/  HADD2.F32 R72, -RZ, R76.reuse.H1_H1 ;  /* 0x3000004cff487230 */ /* 0x121fe40000004100 */
[--C-:B------:R-:W-:Y:S02]  /*0f60*/  HADD2.F32 R74, -RZ, R77.reuse.H0_H0 ;  /* 0x2000004dff4a7230 */ /* 0x100fe40000004100 */
[----:B------:R-:W-:Y:S02]  /*0f70*/  HADD2.F32 R0, -RZ, R76.H0_H0 ;  /* 0x2000004cff007230 */ /* 0x000fe40000004100 */
[----:B------:R-:W-:Y:S02]  /*0f80*/  HADD2.F32 R108, -RZ, R77.H1_H1 ;  /* 0x3000004dff6c7230 */ /* 0x000fe40000004100 */
[C---:B------:R-:W-:Y:S01]  /*0f90*/  FMUL.FTZ R77, R5.reuse, R72 ;  /* 0x00000048054d7220 */ /* 0x040fe20000410000 */
[--C-:B------:R-:W-:Y:S02]  /*0fa0*/  HADD2.F32 R110, -RZ, R78.reuse.H0_H0 ;  /* 0x2000004eff6e7230 */ /* 0x100fe40000004100 */
[----:B------:R-:W-:Y:S01]  /*0fb0*/  FMUL.FTZ R76, R5, R0 ;  /* 0x00000000054c7220 */ /* 0x000fe20000410000 */
[----:B------:R-:W-:-:S02]  /*0fc0*/  HADD2.F32 R112, -RZ, R78.H1_H1 ;  /* 0x3000004eff707230 */ /* 0x000fc40000004100 */
        /* <DEDUP_REMOVED lines=8> */
.L_x_25786:
        /* <DEDUP_REMOVED lines=123> */
.L_x_25811:
        /* <DEDUP_REMOVED lines=69> */
[----:B------:R-:W-:Y:S01]  /*1c50*/  F2FP.F16.F32.PACK_AB R91, R90, R91 ;  /* 0x0000005b5a5b723e */ /* 0x000fe200000000ff */
[----:B------:R-:W-:Y:S01]  /*1c60*/  FFMA.FTZ R73, R97, R70, R38 ;  /* 0x0000004661497223 */ /* 0x000fe20000010026 */
[----:B------:R-:W-:Y:S01]  /*1c70*/  F2FP.F16.F32.PACK_AB R90, R88, R5 ;  /* 0x00000005585a723e */ /* 0x000fe200000000ff */
[----:B------:R-:W-:Y:S01]  /*1c80*/  FMUL.FTZ R109, R0, R109 ;  /* 0x0000006d006d7220 */ /* 0x000fe20000410000 */
[----:B------:R-:W-:Y:S01]  /*1c90*/  F2FP.F16.F32.PACK_AB R89, R96, R89 ;  /* 0x000000596059723e */ /* 0x000fe200000000ff */
[----:B------:R-:W-:Y:S01]  /*1ca0*/  FMUL.FTZ R88, R0, R113 ;  /* 0x0000007100587220 */ /* 0x000fe20000410000 */
[----:B------:R-:W0:Y:S01]  /*1cb0*/  @!P2 LDC.64 R96, c[0x0][0x3c8] ;  /* 0x0000f200ff60ab82 */ /* 0x000e220000000a00 */
[----:B------:R-:W-:Y:S01]  /*1cc0*/  FFMA.FTZ R82, R82, R71, R39 ;  /* 0x0000004752527223 */ /* 0x000fe20000010027 */
[----:B------:R-:W-:Y:S01]  /*1cd0*/  F2FP.F16.F32.PACK_AB R72, R3, R72 ;  /* 0x000000480348723e */ /* 0x000fe200000000ff */
[C---:B------:R-:W-:Y:S01]  /*1ce0*/  FMUL.FTZ R5, R0.reuse, R84 ;  /* 0x0000005400057220 */ /* 0x040fe20000410000 */
[C---:B------:R-:W-:Y:S01]  /*1cf0*/  FMUL.FTZ R3, R0.reuse, R92 ;  /* 0x0000005c00037220 */ /* 0x040fe20000410000 */
[----:B------:R-:W-:Y:S01]  /*1d00*/  FMUL.FTZ R84, R0, R87 ;  /* 0x0000005700547220 */ /* 0x000fe20000410000 */
[----:B------:R-:W-:Y:S01]  /*1d10*/  FFMA.FTZ R87, R109, R50, R18 ;  /* 0x000000326d577223 */ /* 0x000fe20000010012 */
[----:B------:R-:W-:Y:S01]  /*1d20*/  FFMA.FTZ R92, R88, R51, R19 ;  /* 0x00000033585c7223 */ /* 0x000fe20000010013 */
[----:B------:R-:W2:Y:S01]  /*1d30*/  LDC.64 R94, c[0x0][0x428] ;  /* 0x00010a00ff5e7b82 */ /* 0x000ea20000000a00 */
[----:B------:R-:W-:Y:S01]  /*1d40*/  F2FP.F16.F32.PACK_AB R73, R82, R73 ;  /* 0x000000495249723e */ /* 0x000fe200000000ff */
[C---:B------:R-:W-:Y:S01]  /*1d50*/  FMUL.FTZ R82, R0.reuse, R85 ;  /* 0x0000005500527220 */ /* 0x040fe20000410000 */
[C---:B------:R-:W-:Y:S01]  /*1d60*/  FMUL.FTZ R85, R0.reuse, R86 ;  /* 0x0000005600557220 */ /* 0x040fe20000410000 */
[----:B------:R-:W-:Y:S01]  /*1d70*/  FMUL.FTZ R80, R0, R93 ;  /* 0x0000005d00507220 */ /* 0x000fe20000410000 */
[----:B------:R-:W-:Y:S01]  /*1d80*/  F2FP.F16.F32.PACK_AB R87, R92, R87 ;  /* 0x000000575c57723e */ /* 0x000fe200000000ff */
[----:B------:R-:W-:Y:S01]  /*1d90*/  FFMA.FTZ R84, R84, R55, R23 ;  /* 0x0000003754547223 */ /* 0x000fe20000010017 */
[----:B------:R-:W-:Y:S01]  /*1da0*/  FFMA.FTZ R85, R85, R54, R22 ;  /* 0x0000003655557223 */ /* 0x000fe20000010016 */
[----:B------:R-:W3:Y:S01]  /*1db0*/  LDC.64 R92, c[0x0][0x380] ;  /* 0x0000e000ff5c7b82 */ /* 0x000ee20000000a00 */
[----:B------:R-:W-:Y:S01]  /*1dc0*/  FFMA.FTZ R5, R5, R52, R20 ;  /* 0x0000003405057223 */ /* 0x000fe20000010014 */
[----:B------:R-:W-:Y:S01]  /*1dd0*/  FFMA.FTZ R82, R82, R53, R21 ;  /* 0x0000003552527223 */ /* 0x000fe20000010015 */
[----:B------:R-:W-:Y:S01]  /*1de0*/  FFMA.FTZ R3, R3, R60, R28 ;  /* 0x0000003c03037223 */ /* 0x000fe2000001001c */
[----:B------:R-:W-:Y:S01]  /*1df0*/  FFMA.FTZ R80, R80, R61, R29 ;  /* 0x0000003d50507223 */ /* 0x000fe2000001001d */
[----:B------:R-:W-:Y:S01]  /*1e00*/  F2FP.F16.F32.PACK_AB R85, R84, R85 ;  /* 0x000000555455723e */ /* 0x000fe200000000ff */
[C---:B------:R-:W-:Y:S01]  /*1e10*/  FMUL.FTZ R7, R0.reuse, R7 ;  /* 0x0000000700077220 */ /* 0x040fe20000410000 */
        /* <DEDUP_REMOVED lines=23> */
[----:B------:R-:W-:Y:S01]  /*1f90*/  F2FP.F16.F32.PACK_AB R86, R86, R7 ;  /* 0x000000075656723e */ /* 0x000fe200000000ff */
[----:B------:R4:W-:Y:S01]  /*1fa0*/  @!P2 STG.E desc[UR6][R110.64], R108 ;  /* 0x0000006c6e00a986 */ /* 0x0009e2000c101906 */
        /* <DEDUP_REMOVED lines=17> */
.L_x_25777:
[----:B------:R-:W1:Y:S01]  /*20c0*/  LDCU.64 UR4, c[0x0][0x3a0] ;  /* 0x00007400ff0477ac */ /* 0x000e620008000a00 */
[----:B------:R-:W2:Y:S01]  /*20d0*/  LDCU UR9, c[0x0][0x388] ;  /* 0x00007100ff0977ac */ /* 0x000ea20008000800 */
[----:B------:R-:W3:Y:S01]  /*20e0*/  LDCU UR10, c[0x0][0x448] ;  /* 0x00008900ff0a77ac */ /* 0x000ee20008000800 */
[----:B-1----:R-:W-:-:S04]  /*20f0*/  UISETP.NE.U32.AND UP0, UPT, UR4, URZ, UPT ;  /* 0x000000ff0400728c */ /* 0x002fc8000bf05070 */
[----:B------:R-:W-:Y:S01]  /*2100*/  UISETP.NE.AND.EX UP0, UPT, UR5, URZ, UPT, UP0 ;  /* 0x000000ff0500728c */ /* 0x000fe2000bf05300 */
[----:B------:R-:W1:Y:S05]  /*2110*/  LDCU.64 UR4, c[0x0][0x3a0] ;  /* 0x00007400ff0477ac */ /* 0x000e6a0008000a00 */
[----:B--23--:R-:W-:-:S13]  /*2120*/  PLOP3.LUT P1, PT, PT, PT, UP0, 0x80, 0x8 ;  /* 0x000000000008781c */ /* 0x00cfda0003f2f008 */
.L_x_25799:
        /* <DEDUP_REMOVED lines=30> */
.L_x_25790:
        /* <DEDUP_REMOVED lines=8> */
.L_x_25791:
[----:B-1----:R-:W-:Y:S05]  /*2390*/  BSYNC.RECONVERGENT B0 ;  /* 0x0000000000007941 */ /* 0x002fea0003800200 */
.L_x_25789:
        /* <DEDUP_REMOVED lines=32> */
.L_x_25792:
        /* <DEDUP_REMOVED lines=8> */
.L_x_25793:
        /* <DEDUP_REMOVED lines=28> */
.L_x_25794:
        /* <DEDUP_REMOVED lines=8> */
.L_x_25795:
        /* <DEDUP_REMOVED lines=28> */
.L_x_25796:
        /* <DEDUP_REMOVED lines=8> */
.L_x_25797:
        /* <DEDUP_REMOVED lines=123> */
.L_x_25823:
        /* <DEDUP_REMOVED lines=53> */
[----:B------:R-:W-:-:S03]  /*35a0*/  F2FP.F16.F32.PACK_AB R78, R77, R78 ;  /* 0x0000004e4d4e723e */ /* 0x000fc600000000ff */
        /* <DEDUP_REMOVED lines=22> */
[C---:B------:R-:W-:Y:S01]  /*3710*/  FMUL.FTZ R72, R0.reuse, R81 ;  /* 0x0000005100487220 */ /* 0x040fe20000410000 */
[----:B------:R-:W-:Y:S01]  /*3720*/  F2FP.F16.F32.PACK_AB R74, R83, R82 ;  /* 0x00000052534a723e */ /* 0x000fe200000000ff */
[C---:B------:R-:W-:Y:S01]  /*3730*/  FMUL.FTZ R81, R0.reuse, R88 ;  /* 0x0000005800517220 */ /* 0x040fe20000410000 */
[C---:B------:R-:W-:Y:S01]  /*3740*/  FMUL.FTZ R86, R0.reuse, R87 ;  /* 0x0000005700567220 */ /* 0x040fe20000410000 */
[----:B------:R-:W-:Y:S01]  /*3750*/  F2FP.F16.F32.PACK_AB R76, R3, R76 ;  /* 0x0000004c034c723e */ /* 0x000fe200000000ff */
[C---:B------:R-:W-:Y:S01]  /*3760*/  FMUL.FTZ R83, R0.reuse, R90 ;  /* 0x0000005a00537220 */ /* 0x040fe20000410000 */
[----:B------:R-:W-:Y:S01]  /*3770*/  F2FP.F16.F32.PACK_AB R73, R5, R2 ;  /* 0x000000020549723e */ /* 0x000fe200000000ff */
        /* <DEDUP_REMOVED lines=11> */
[C---:B------:R-:W-:Y:S01]  /*3830*/  FMUL.FTZ R7, R0.reuse, R7 ;  /* 0x0000000700077220 */ /* 0x040fe20000410000 */
        /* <DEDUP_REMOVED lines=20> */
[----:B-1----:R-:W-:Y:S01]  /*3980*/  @!P2 IMAD.WIDE R110, R4, 0x4, R110 ;  /* 0x00000004046ea825 */ /* 0x002fe200078e026e */
[----:B------:R-:W-:-:S03]  /*3990*/  F2FP.F16.F32.PACK_AB R81, R84, R81 ;  /* 0x000000515451723e */ /* 0x000fc600000000ff */
        /* <DEDUP_REMOVED lines=11> */
[----:B------:R-:W-:-:S02]  /*3a50*/  F2FP.F16.F32.PACK_AB R87, R98, R87 ;  /* 0x000000576257723e */ /* 0x000fc400000000ff */
[----:B------:R-:W-:Y:S01]  /*3a60*/  F2FP.F16.F32.PACK_AB R86, R96, R121 ;  /* 0x000000796056723e */ /* 0x000fe200000000ff */
[----:B------:R3:W-:Y:S01]  /*3a70*/  @!P0 STG.E desc[UR6][R2.64], R0 ;  /* 0x0000000002008986 */ /* 0x0007e2000c101906 */
[----:B------:R-:W-:Y:S02]  /*3a80*/  F2FP.F16.F32.PACK_AB R85, R90, R85 ;  /* 0x000000555a55723e */ /* 0x000fe400000000ff */
[----:B------:R-:W-:Y:S01]  /*3a90*/  F2FP.F16.F32.PACK_AB R84, R5, R84 ;  /* 0x000000540554723e */ /* 0x000fe200000000ff */
        /* <DEDUP_REMOVED lines=8> */
.L_x_25787:
[----:B------:R-:W-:Y:S01]  /*3b20*/  HFMA2 R2, -RZ, RZ, 0, 5.9604644775390625e-08 ;  /* 0x00000001ff027431 */ /* 0x000fe200000001ff */
[----:B------:R-:W-:Y:S01]  /*3b30*/  BSSY B0, `(.L_x_25800) ;  /* 0x0000006000007945 */ /* 0x000fe20003800000 */
[----:B------:R-:W-:Y:S02]  /*3b40*/  MOV R3, 0x1f ;  /* 0x0000001f00037802 */ /* 0x000fe40000000f00 */
[----:B------:R-:W-:-:S07]  /*3b50*/  MOV R0, 0xffffffff ;  /* 0xffffffff00007802 */ /* 0x000fce0000000f00 */
[----:B------:R-:W-:Y:S05]  /*3b60*/  WARPSYNC.COLLECTIVE R0, `(.L_x_25801) ;  /* 0x0000000000087348 */ /* 0x000fea0003c00000 */
[----:B------:R0:W1:Y:S02]  /*3b70*/  SHFL.BFLY P0, R7, R5, R2, R3 ;  /* 0x0c00000205077389 */ /* 0x0000640000000003 */
[----:B01----:R-:W-:Y:S05]  /*3b80*/  ENDCOLLECTIVE ;  /* 0x000000000000791b */ /* 0x003fea0003800000 */
.L_x_25801:
[----:B------:R-:W-:Y:S05]  /*3b90*/  BSYNC B0 ;  /* 0x0000000000007941 */ /* 0x000fea0003800000 */
.L_x_25800:
        /* <DEDUP_REMOVED lines=8> */
.L_x_25802:
[----:B------:R-:W-:Y:S02]  /*3c20*/  HFMA2 R2, -RZ, RZ, 0, 2.384185791015625e-07 ;  /* 0x00000004ff027431 */ /* 0x000fe400000001ff */
[----:B------:R-:W-:-:S05]  /*3c30*/  FADD.FTZ R110, R5, R7 ;  /* 0x00000007056e7221 */ /* 0x000fca0000010000 */
[----:B------:R-:W-:-:S07]  /*3c40*/  MOV R5, R110 ;  /* 0x0000006e00057202 */ /* 0x000fce0000000f00 */
[----:B------:R-:W-:Y:S05]  /*3c50*/  WARPSYNC.COLLECTIVE R0, `(.L_x_25803) ;  /* 0x0000000000087348 */ /* 0x000fea0003c00000 */
[----:B------:R0:W1:Y:S02]  /*3c60*/  SHFL.BFLY P0, R7, R5, R2, R3 ;  /* 0x0c00000205077389 */ /* 0x0000640000000003 */
[----:B01----:R-:W-:Y:S05]  /*3c70*/  ENDCOLLECTIVE ;  /* 0x000000000000791b */ /* 0x003fea0003800000 */
.L_x_25803:
[----:B------:R-:W-:Y:S02]  /*3c80*/  HFMA2 R2, -RZ, RZ, 0, 4.76837158203125e-07 ;  /* 0x00000008ff027431 */ /* 0x000fe400000001ff */
[----:B------:R-:W-:-:S05]  /*3c90*/  FADD.FTZ R111, R110, R7 ;  /* 0x000000076e6f7221 */ /* 0x000fca0000010000 */
[----:B------:R-:W-:-:S07]  /*3ca0*/  MOV R5, R111 ;  /* 0x0000006f00057202 */ /* 0x000fce0000000f00 */
[----:B------:R-:W-:Y:S05]  /*3cb0*/  WARPSYNC.COLLECTIVE R0, `(.L_x_25804) ;  /* 0x0000000000087348 */ /* 0x000fea0003c00000 */
[----:B------:R0:W1:Y:S02]  /*3cc0*/  SHFL.BFLY P0, R7, R5, R2, R3 ;  /* 0x0c00000205077389 */ /* 0x0000640000000003 */
[----:B01----:R-:W-:Y:S05]  /*3cd0*/  ENDCOLLECTIVE ;  /* 0x000000000000791b */ /* 0x003fea0003800000 */
.L_x_25804:
[----:B------:R-:W-:Y:S02]  /*3ce0*/  HFMA2 R2, -RZ, RZ, 0, 9.5367431640625e-07 ;  /* 0x00000010ff027431 */ /* 0x000fe400000001ff */
[----:B------:R-:W-:-:S05]  /*3cf0*/  FADD.FTZ R112, R111, R7 ;  /* 0x000000076f707221 */ /* 0x000fca0000010000 */
[----:B------:R-:W-:-:S07]  /*3d00*/  MOV R5, R112 ;  /* 0x0000007000057202 */ /* 0x000fce0000000f00 */
[----:B------:R-:W-:Y:S05]  /*3d10*/  WARPSYNC.COLLECTIVE R0, `(.L_x_25805) ;  /* 0x0000000000087348 */ /* 0x000fea0003c00000 */
[----:B------:R0:W1:Y:S02]  /*3d20*/  SHFL.BFLY P0, R7, R5, R2, R3 ;  /* 0x0c00000205077389 */ /* 0x0000640000000003 */
[----:B01----:R-:W-:Y:S05]  /*3d30*/  ENDCOLLECTIVE ;  /* 0x000000000000791b */ /* 0x003fea0003800000 */
.L_x_25805:
        /* <DEDUP_REMOVED lines=71> */
.L_x_25806:
[----:B------:R-:W-:Y:S02]  /*41b0*/  HFMA2 R2, -RZ, RZ, 0, 1.1920928955078125e-07 ;  /* 0x00000002ff027431 */ /* 0x000fe400000001ff */
[----:B------:R-:W-:-:S05]  /*41c0*/  FADD.FTZ R110, R5, R7 ;  /* 0x00000007056e7221 */ /* 0x000fca0000010000 */
[----:B------:R-:W-:-:S07]  /*41d0*/  MOV R5, R110 ;  /* 0x0000006e00057202 */ /* 0x000fce0000000f00 */
[----:B------:R-:W-:Y:S05]  /*41e0*/  WARPSYNC.COLLECTIVE R0, `(.L_x_25807) ;  /* 0x0000000000087348 */ /* 0x000fea0003c00000 */
[----:B------:R0:W1:Y:S02]  /*41f0*/  SHFL.BFLY P0, R7, R5, R2, R3 ;  /* 0x0c00000205077389 */ /* 0x0000640000000003 */
[----:B01----:R-:W-:Y:S05]  /*4200*/  ENDCOLLECTIVE ;  /* 0x000000000000791b */ /* 0x003fea0003800000 */
.L_x_25807:
[----:B------:R-:W-:Y:S02]  /*4210*/  HFMA2 R2, -RZ, RZ, 0, 2.384185791015625e-07 ;  /* 0x00000004ff027431 */ /* 0x000fe400000001ff */
[----:B------:R-:W-:-:S05]  /*4220*/  FADD.FTZ R111, R110, R7 ;  /* 0x000000076e6f7221 */ /* 0x000fca0000010000 */
[----:B------:R-:W-:-:S07]  /*4230*/  MOV R5, R111 ;  /* 0x0000006f00057202 */ /* 0x000fce0000000f00 */
[----:B------:R-:W-:Y:S05]  /*4240*/  WARPSYNC.COLLECTIVE R0, `(.L_x_25808) ;  /* 0x0000000000087348 */ /* 0x000fea0003c00000 */
[----:B------:R0:W1:Y:S02]  /*4250*/  SHFL.BFLY P0, R7, R5, R2, R3 ;  /* 0x0c00000205077389 */ /* 0x0000640000000003 */
[----:B01----:R-:W-:Y:S05]  /*4260*/  ENDCOLLECTIVE ;  /* 0x000000000000791b */ /* 0x003fea0003800000 */
.L_x_25808:
[----:B------:R-:W-:Y:S02]  /*4270*/  HFMA2 R2, -RZ, RZ, 0, 4.76837158203125e-07 ;  /* 0x00000008ff027431 */ /* 0x000fe400000001ff */
[----:B------:R-:W-:-:S05]  /*4280*/  FADD.FTZ R112, R111, R7 ;  /* 0x000000076f707221 */ /* 0x000fca0000010000 */
[----:B------:R-:W-:-:S07]  /*4290*/  MOV R5, R112 ;  /* 0x0000007000057202 */ /* 0x000fce0000000f00 */
[----:B------:R-:W-:Y:S05]  /*42a0*/  WARPSYNC.COLLECTIVE R0, `(.L_x_25809) ;  /* 0x0000000000087348 */ /* 0x000fea0003c00000 */
[----:B------:R0:W1:Y:S02]  /*42b0*/  SHFL.BFLY P0, R7, R5, R2, R3 ;  /* 0x0c00000205077389 */ /* 0x0000640000000003 */
[----:B01----:R-:W-:Y:S05]  /*42c0*/  ENDCOLLECTIVE ;  /* 0x000000000000791b */ /* 0x003fea0003800000 */
.L_x_25809:
[----:B------:R-:W-:Y:S02]  /*42d0*/  HFMA2 R2, -RZ, RZ, 0, 9.5367431640625e-07 ;  /* 0x00000010ff027431 */ /* 0x000fe400000001ff */
[----:B------:R-:W-:-:S05]  /*42e0*/  FADD.FTZ R113, R112, R7 ;  /* 0x0000000770717221 */ /* 0x000fca0000010000 */
[----:B------:R-:W-:-:S07]  /*42f0*/  MOV R5, R113 ;  /* 0x0000007100057202 */ /* 0x000fce0000000f00 */
[----:B------:R-:W-:Y:S05]  /*4300*/  WARPSYNC.COLLECTIVE R0, `(.L_x_25810) ;  /* 0x0000000000087348 */ /* 0x000fea0003c00000 */
[----:B------:R0:W1:Y:S02]  /*4310*/  SHFL.BFLY P0, R7, R5, R2, R3 ;  /* 0x0c00000205077389 */ /* 0x0000640000000003 */
[----:B01----:R-:W-:Y:S05]  /*4320*/  ENDCOLLECTIVE ;  /* 0x000000000000791b */ /* 0x003fea0003800000 */
.L_x_25810:
[----:B------:R-:W-:Y:S05]  /*4330*/  BRA `(.L_x_25811) ;  /* 0xffffffd400307947 */ /* 0x000fea000383ffff */
.L_x_25798:
[----:B------:R-:W-:Y:S01]  /*4340*/  HFMA2 R3, -RZ, RZ, 0, 1.847743988037109375e-06 ;  /* 0x0000001fff037431 */ /* 0x000fe200000001ff */
[----:B------:R-:W-:Y:S01]  /*4350*/  BSSY B0, `(.L_x_25812) ;  /* 0x0000006000007945 */ /* 0x000fe20003800000 */
[----:B------:R-:W-:Y:S02]  /*4360*/  MOV R2, 0x1 ;  /* 0x0000000100027802 */ /* 0x000fe40000000f00 */
[----:B------:R-:W-:-:S07]  /*4370*/  MOV R0, 0xffffffff ;  /* 0xffffffff00007802 */ /* 0x000fce0000000f00 */
[----:B------:R-:W-:Y:S05]  /*4380*/  WARPSYNC.COLLECTIVE R0, `(.L_x_25813) ;  /* 0x0000000000087348 */ /* 0x000fea0003c00000 */
[----:B------:R0:W1:Y:S02]  /*4390*/  SHFL.BFLY P0, R7, R5, R2, R3 ;  /* 0x0c00000205077389 */ /* 0x0000640000000003 */
[----:B01----:R-:W-:Y:S05]  /*43a0*/  ENDCOLLECTIVE ;  /* 0x000000000000791b */ /* 0x003fea0003800000 */
.L_x_25813:
[----:B------:R-:W-:Y:S05]  /*43b0*/  BSYNC B0 ;  /* 0x0000000000007941 */ /* 0x000fea0003800000 */
.L_x_25812:
        /* <DEDUP_REMOVED lines=8> */
.L_x_25814:
[----:B------:R-:W-:Y:S02]  /*4440*/  HFMA2 R2, -RZ, RZ, 0, 2.384185791015625e-07 ;  /* 0x00000004ff027431 */ /* 0x000fe400000001ff */
[----:B------:R-:W-:-:S05]  /*4450*/  FADD.FTZ R110, R5, R7 ;  /* 0x00000007056e7221 */ /* 0x000fca0000010000 */
[----:B------:R-:W-:-:S07]  /*4460*/  MOV R5, R110 ;  /* 0x0000006e00057202 */ /* 0x000fce0000000f00 */
[----:B------:R-:W-:Y:S05]  /*4470*/  WARPSYNC.COLLECTIVE R0, `(.L_x_25815) ;  /* 0x0000000000087348 */ /* 0x000fea0003c00000 */
[----:B------:R0:W1:Y:S02]  /*4480*/  SHFL.BFLY P0, R7, R5, R2, R3 ;  /* 0x0c00000205077389 */ /* 0x0000640000000003 */
[----:B01----:R-:W-:Y:S05]  /*4490*/  ENDCOLLECTIVE ;  /* 0x000000000000791b */ /* 0x003fea0003800000 */
.L_x_25815:
[----:B------:R-:W-:Y:S02]  /*44a0*/  HFMA2 R2, -RZ, RZ, 0, 4.76837158203125e-07 ;  /* 0x00000008ff027431 */ /* 0x000fe400000001ff */
[----:B------:R-:W-:-:S05]  /*44b0*/  FADD.FTZ R111, R110, R7 ;  /* 0x000000076e6f7221 */ /* 0x000fca0000010000 */
[----:B------:R-:W-:-:S07]  /*44c0*/  MOV R5, R111 ;  /* 0x0000006f00057202 */ /* 0x000fce0000000f00 */
[----:B------:R-:W-:Y:S05]  /*44d0*/  WARPSYNC.COLLECTIVE R0, `(.L_x_25816) ;  /* 0x0000000000087348 */ /* 0x000fea0003c00000 */
[----:B------:R0:W1:Y:S02]  /*44e0*/  SHFL.BFLY P0, R7, R5, R2, R3 ;  /* 0x0c00000205077389 */ /* 0x0000640000000003 */
[----:B01----:R-:W-:Y:S05]  /*44f0*/  ENDCOLLECTIVE ;  /* 0x000000000000791b */ /* 0x003fea0003800000 */
.L_x_25816:
[----:B------:R-:W-:Y:S02]  /*4500*/  HFMA2 R2, -RZ, RZ, 0, 9.5367431640625e-07 ;  /* 0x00000010ff027431 */ /* 0x000fe400000001ff */
[----:B------:R-:W-:-:S05]  /*4510*/  FADD.FTZ R112, R111, R7 ;  /* 0x000000076f707221 */ /* 0x000fca0000010000 */
[----:B------:R-:W-:-:S07]  /*4520*/  MOV R5, R112 ;  /* 0x0000007000057202 */ /* 0x000fce0000000f00 */
[----:B------:R-:W-:Y:S05]  /*4530*/  WARPSYNC.COLLECTIVE R0, `(.L_x_25817) ;  /* 0x0000000000087348 */ /* 0x000fea0003c00000 */
[----:B------:R0:W1:Y:S02]  /*4540*/  SHFL.BFLY P0, R7, R5, R2, R3 ;  /* 0x0c00000205077389 */ /* 0x0000640000000003 */
[----:B01----:R-:W-:Y:S05]  /*4550*/  ENDCOLLECTIVE ;  /* 0x000000000000791b */ /* 0x003fea0003800000 */
.L_x_25817:
        /* <DEDUP_REMOVED lines=71> */
.L_x_25818:
[----:B------:R-:W-:Y:S02]  /*49d0*/  HFMA2 R2, -RZ, RZ, 0, 1.1920928955078125e-07 ;  /* 0x00000002ff027431 */ /* 0x000fe400000001ff */
[----:B------:R-:W-:-:S05]  /*49e0*/  FADD.FTZ R110, R5, R7 ;  /* 0x00000007056e7221 */ /* 0x000fca0000010000 */
[----:B------:R-:W-:-:S07]  /*49f0*/  MOV R5, R110 ;  /* 0x0000006e00057202 */ /* 0x000fce0000000f00 */
[----:B------:R-:W-:Y:S05]  /*4a00*/  WARPSYNC.COLLECTIVE R0, `(.L_x_25819) ;  /* 0x0000000000087348 */ /* 0x000fea0003c00000 */
[----:B------:R0:W1:Y:S02]  /*4a10*/  SHFL.BFLY P0, R7, R5, R2, R3 ;  /* 0x0c00000205077389 */ /* 0x0000640000000003 */
[----:B01----:R-:W-:Y:S05]  /*4a20*/  ENDCOLLECTIVE ;  /* 0x000000000000791b */ /* 0x003fea0003800000 */
.L_x_25819:
[----:B------:R-:W-:Y:S02]  /*4a30*/  HFMA2 R2, -RZ, RZ, 0, 2.384185791015625e-07 ;  /* 0x00000004ff027431 */ /* 0x000fe400000001ff */
[----:B------:R-:W-:-:S05]  /*4a40*/  FADD.FTZ R111, R110, R7 ;  /* 0x000000076e6f7221 */ /* 0x000fca0000010000 */
[----:B------:R-:W-:-:S07]  /*4a50*/  MOV R5, R111 ;  /* 0x0000006f00057202 */ /* 0x000fce0000000f00 */
[----:B------:R-:W-:Y:S05]  /*4a60*/  WARPSYNC.COLLECTIVE R0, `(.L_x_25820) ;  /* 0x0000000000087348 */ /* 0x000fea0003c00000 */
[----:B------:R0:W1:Y:S02]  /*4a70*/  SHFL.BFLY P0, R7, R5, R2, R3 ;  /* 0x0c00000205077389 */ /* 0x0000640000000003 */
[----:B01----:R-:W-:Y:S05]  /*4a80*/  ENDCOLLECTIVE ;  /* 0x000000000000791b */ /* 0x003fea0003800000 */
.L_x_25820:
[----:B------:R-:W-:Y:S02]  /*4a90*/  HFMA2 R2, -RZ, RZ, 0, 4.76837158203125e-07 ;  /* 0x00000008ff027431 */ /* 0x000fe400000001ff */
[----:B------:R-:W-:-:S05]  /*4aa0*/  FADD.FTZ R112, R111, R7 ;  /* 0x000000076f707221 */ /* 0x000fca0000010000 */
[----:B------:R-:W-:-:S07]  /*4ab0*/  MOV R5, R112 ;  /* 0x0000007000057202 */ /* 0x000fce0000000f00 */
[----:B------:R-:W-:Y:S05]  /*4ac0*/  WARPSYNC.COLLECTIVE R0, `(.L_x_25821) ;  /* 0x0000000000087348 */ /* 0x000fea0003c00000 */
[----:B------:R0:W1:Y:S02]  /*4ad0*/  SHFL.BFLY P0, R7, R5, R2, R3 ;  /* 0x0c00000205077389 */ /* 0x0000640000000003 */
[----:B01----:R-:W-:Y:S05]  /*4ae0*/  ENDCOLLECTIVE ;  /* 0x000000000000791b */ /* 0x003fea0003800000 */
.L_x_25821:
[----:B------:R-:W-:Y:S02]  /*4af0*/  HFMA2 R2, -RZ, RZ, 0, 9.5367431640625e-07 ;  /* 0x00000010ff027431 */ /* 0x000fe400000001ff */
[----:B------:R-:W-:-:S05]  /*4b00*/  FADD.FTZ R113, R112, R7 ;  /* 0x0000000770717221 */ /* 0x000fca0000010000 */
[----:B------:R-:W-:-:S07]  /*4b10*/  MOV R5, R113 ;  /* 0x0000007100057202 */ /* 0x000fce0000000f00 */
[----:B------:R-:W-:Y:S05]  /*4b20*/  WARPSYNC.COLLECTIVE R0, `(.L_x_25822) ;  /* 0x0000000000087348 */ /* 0x000fea0003c00000 */
[----:B------:R0:W1:Y:S02]  /*4b30*/  SHFL.BFLY P0, R7, R5, R2, R3 ;  /* 0x0c00000205077389 */ /* 0x0000640000000003 */
[----:B01----:R-:W-:Y:S05]  /*4b40*/  ENDCOLLECTIVE ;  /* 0x000000000000791b */ /* 0x003fea0003800000 */
.L_x_25822:
[----:B------:R-:W-:Y:S05]  /*4b50*/  BRA `(.L_x_25823) ;  /* 0xffffffe400bc7947 */ /* 0x000fea000383ffff */
.L_x_25824:
        /* <DEDUP_REMOVED lines=10> */
.L_x_37341:


//--------------------- .text._ZN10layer_norm13ln_fwd_kernelINS_13Kernel_traitsIf6__halffS2_fjLj1024ELj1ELj4ELj1ELj16ENS_18Kernel_traits_baseILj1024EfS2_fS2_fjLj128EEEEELb0ELb0ELb1ELb0EEEvNS_9FwdParamsE --------------------------
	.section	.text._ZN10layer_norm13ln_fwd_kernelINS_13Kernel_traitsIf6__halffS2_fjLj1024ELj1ELj4ELj1ELj16ENS_18Kernel_traits_baseILj1024EfS2_fS2_fjLj128EEEEELb0ELb0ELb1ELb0EEEvNS_9FwdParamsE,"ax",@progbits
	.align	128
        .global         _ZN10layer_norm13ln_fwd_kernelINS_13Kernel_traitsIf6__halffS2_fjLj1024ELj1ELj4ELj1ELj16ENS_18Kernel_traits_baseILj1024EfS2_fS2_fjLj128EEEEELb0ELb0ELb1ELb0EEEvNS_9FwdParamsE
        .type           _ZN10layer_norm13ln_fwd_kernelINS_13Kernel_traitsIf6__halffS2_fjLj1024ELj1ELj4ELj1ELj16ENS_18Kernel_traits_baseILj1024EfS2_fS2_fjLj128EEEEELb0ELb0ELb1ELb0EEEvNS_9FwdParamsE,@function
        .size           _ZN10layer_norm13ln_fwd_kernelINS_13Kernel_traitsIf6__halffS2_fjLj1024ELj1ELj4ELj1ELj16ENS_18Kernel_traits_baseILj1024EfS2_fS2_fjLj128EEEEELb0ELb0ELb1ELb0EEEvNS_9FwdParamsE,(.L_x_37342 - _ZN10layer_norm13ln_fwd_kernelINS_13Kernel_traitsIf6__halffS2_fjLj1024ELj1ELj4ELj1ELj16ENS_18Kernel_traits_baseILj1024EfS2_fS2_fjLj128EEEEELb0ELb0ELb1ELb0EEEvNS_9FwdParamsE)
        .other          _ZN10layer_norm13ln_fwd_kernelINS_13Kernel_traitsIf6__halffS2_fjLj1024ELj1ELj4ELj1ELj16ENS_18Kernel_traits_baseILj1024EfS2_fS2_fjLj128EEEEELb0ELb0ELb1ELb0EEEvNS_9FwdParamsE,@"STO_CUDA_ENTRY STV_DEFAULT"
_ZN10layer_norm13ln_fwd_kernelINS_13Kernel_traitsIf6__halffS2_fjLj1024ELj1ELj4ELj1ELj16ENS_18Kernel_traits_baseILj1024EfS2_fS2_fjLj128EEEEELb0ELb0ELb1ELb0EEEvNS_9FwdParamsE:
.text._ZN10layer_norm13ln_fwd_kernelINS_13Kernel_traitsIf6__halffS2_fjLj1024ELj1ELj4ELj1ELj16ENS_18Kernel_traits_baseILj1024EfS2_fS2_fjLj128EEEEELb0ELb0ELb1ELb0EEEvNS_9FwdParamsE:
        /* <DEDUP_REMOVED lines=60> */
.L_x_25826:
        /* <DEDUP_REMOVED lines=40> */
.L_x_25827:
[----:B------:R-:W-:Y:S05]  /*0640*/  BSYNC.RECONVERGENT B0 ;  /* 0x0000000000007941 */ /* 0x000fea0003800200 */
.L_x_25825:
[----:B------:R-:W1:Y:S02]  /*0650*/  LDCU UR4, c[0x0][0x384] ;  /* 0x00007080ff0477ac */ /* 0x000e640008000800 */
[----:B-1----:R-:W-:-:S13]  /*0660*/  ISETP.GE.AND P0, PT, R0, UR4, PT ;  /* 0x0000000400007c0c */ /* 0x002fda000bf06270 */
[----:B------:R-:W-:Y:S05]  /*0670*/  @P0 EXIT ;  /* 0x000000000000094d */ /* 0x000fea0003800000 */
[----:B------:R-:W1:Y:S01]  /*0680*/  LDCU.U8 UR4, c[0x0][0x410] ;  /* 0x00008200ff0477ac */ /* 0x000e620008000000 */
[----:B------:R-:W2:Y:S01]  /*0690*/  LDCU UR5, c[0x0][0x448] ;  /* 0x00008900ff0577ac */ /* 0x000ea20008000800 */
[----:B------:R-:W3:Y:S01]  /*06a0*/  LDCU.64 UR8, c[0x0][0x3a0] ;  /* 0x00007400ff0877ac */ /* 0x000ee20008000a00 */
[----:B-1----:R-:W-:-:S11]  /*06b0*/  UISETP.NE.AND UP1, UPT, UR4, URZ, UPT ;  /* 0x000000ff0400728c */ /* 0x002fd6000bf25270 */
.L_x_25861:
        /* <DEDUP_REMOVED lines=26> */
.L_x_25831:
[----:B---3--:R-:W-:Y:S05]  /*0860*/  BSYNC.RECONVERGENT B1 ;  /* 0x0000000000017941 */ /* 0x008fea0003800200 */
.L_x_25830:
        /* <DEDUP_REMOVED lines=23> */
[----:B------:R-:W-:-:S05]  /*09e0*/  @P1 HADD2.F32 R109, -RZ, R78.H0_H0 ;  /* 0x2000004eff6d1230 */ /* 0x000fca0000004100 */
[----:B---3--:R-:W-:Y:S01]  /*09f0*/  @P1 FFMA.FTZ R104, R109, R111, R104 ;  /* 0x0000006f6d681223 */ /* 0x008fe20000010068 */
[----:B------:R-:W1:Y:S01]  /*0a00*/  @P1 LDC R113, c[0x0][0x40c] ;  /* 0x00010300ff711b82 */ /* 0x000e620000000800 */
[----:B------:R-:W-:-:S07]  /*0a10*/  @P1 HADD2.F32 R109, -RZ, R79.H0_H0 ;  /* 0x2000004fff6d1230 */ /* 0x000fce0000004100 */
[----:B------:R-:W2:Y:S01]  /*0a20*/  @P1 LDC R114, c[0x0][0x40c] ;  /* 0x00010300ff721b82 */ /* 0x000ea20000000800 */
[----:B0-----:R-:W-:Y:S01]  /*0a30*/  @P1 FFMA.FTZ R105, R110, R112, R105 ;  /* 0x000000706e691223 */ /* 0x001fe20000010069 */
[----:B------:R-:W-:Y:S02]  /*0a40*/  @P1 HADD2.F32 R110, -RZ, R79.H1_H1 ;  /* 0x3000004fff6e1230 */ /* 0x000fe40000004100 */
[----:B-1----:R-:W-:-:S03]  /*0a50*/  @P1 FFMA.FTZ R106, R109, R113, R106 ;  /* 0x000000716d6a1223 */ /* 0x002fc6000001006a */
[----:B--2---:R-:W-:Y:S01]  /*0a60*/  @P1 FFMA.FTZ R107, R110, R114, R107 ;  /* 0x000000726e6b1223 */ /* 0x004fe2000001006b */
[----:B------:R-:W-:Y:S06]  /*0a70*/  BRA `(.L_x_25833) ;  /* 0x0000000000747947 */ /* 0x000fec0003800000 */
.L_x_25832:
[----:B------:R-:W0:Y:S01]  /*0a80*/  @P2 LDC R105, c[0x0][0x40c] ;  /* 0x00010300ff692b82 */ /* 0x000e220000000800 */
[--C-:B-----5:R-:W-:Y:S01]  /*0a90*/  @P2 HADD2.F32 R104, -RZ, R76.reuse.H1_H1 ;  /* 0x3000004cff682230 */ /* 0x120fe20000004100 */
[----:B------:R-:W-:Y:S01]  /*0aa0*/  CS2R R8, SRZ ;  /* 0x0000000000087805 */ /* 0x000fe2000001ff00 */
[----:B------:R-:W-:Y:S02]  /*0ab0*/  @P2 HADD2.F32 R10, -RZ, R76.H0_H0 ;  /* 0x2000004cff0a2230 */ /* 0x000fe40000004100 */
[--C-:B------:R-:W-:Y:S02]  /*0ac0*/  @P2 HADD2.F32 R107, -RZ, R77.reuse.H1_H1 ;  /* 0x3000004dff6b2230 */ /* 0x100fe40000004100 */
[----:B------:R-:W-:Y:S01]  /*0ad0*/  @P2 HADD2.F32 R109, -RZ, R78.H0_H0 ;  /* 0x2000004eff6d2230 */ /* 0x000fe20000004100 */
[----:B------:R-:W1:Y:S08]  /*0ae0*/  @P2 LDC R11, c[0x0][0x40c] ;  /* 0x00010300ff0b2b82 */ /* 0x000e700000000800 */
[----:B------:R-:W2:Y:S08]  /*0af0*/  @P2 LDC R106, c[0x0][0x40c] ;  /* 0x00010300ff6a2b82 */ /* 0x000eb00000000800 */
[----:B------:R-:W3:Y:S01]  /*0b00*/  @P2 LDC R110, c[0x0][0x40c] ;  /* 0x00010300ff6e2b82 */ /* 0x000ee20000000800 */
[----:B0-----:R-:W-:Y:S01]  /*0b10*/  @P2 FMUL.FTZ R9, R104, R105 ;  /* 0x0000006968092220 */ /* 0x001fe20000410000 */
[----:B------:R-:W-:Y:S01]  /*0b20*/  @P2 HADD2.F32 R105, -RZ, R77.H0_H0 ;  /* 0x2000004dff692230 */ /* 0x000fe20000004100 */
[----:B------:R-:W-:-:S05]  /*0b30*/  MOV R104, RZ ;  /* 0x000000ff00687202 */ /* 0x000fca0000000f00 */
[----:B------:R-:W0:Y:S01]  /*0b40*/  @P2 LDC R112, c[0x0][0x40c] ;  /* 0x00010300ff702b82 */ /* 0x000e220000000800 */
[----:B-1----:R-:W-:Y:S01]  /*0b50*/  @P2 FMUL.FTZ R8, R10, R11 ;  /* 0x0000000b0a082220 */ /* 0x002fe20000410000 */
[----:B------:R-:W-:-:S06]  /*0b60*/  CS2R R10, SRZ ;  /* 0x00000000000a7805 */ /* 0x000fcc000001ff00 */
[----:B------:R-:W1:Y:S01]  /*0b70*/  @P2 LDC R114, c[0x0][0x40c] ;  /* 0x00010300ff722b82 */ /* 0x000e620000000800 */
[----:B--2---:R-:W-:Y:S01]  /*0b80*/  @P2 FMUL.FTZ R10, R105, R106 ;  /* 0x0000006a690a2220 */ /* 0x004fe20000410000 */
[----:B------:R-:W-:-:S06]  /*0b90*/  HFMA2 R105, -RZ, RZ, 0, 0 ;  /* 0x00000000ff697431 */ /* 0x000fcc00000001ff */
[----:B------:R-:W2:Y:S01]  /*0ba0*/  @P2 LDC R111, c[0x0][0x40c] ;  /* 0x00010300ff6f2b82 */ /* 0x000ea20000000800 */
[----:B---3--:R-:W-:Y:S01]  /*0bb0*/  @P2 FMUL.FTZ R11, R107, R110 ;  /* 0x0000006e6b0b2220 */ /* 0x008fe20000410000 */
[----:B------:R-:W-:Y:S01]  /*0bc0*/  @P2 HADD2.F32 R110, -RZ, R79.H0_H0 ;  /* 0x2000004fff6e2230 */ /* 0x000fe20000004100 */
[----:B------:R-:W-:-:S05]  /*0bd0*/  CS2R R106, SRZ ;  /* 0x00000000006a7805 */ /* 0x000fca000001ff00 */
[----:B------:R-:W3:Y:S01]  /*0be0*/  @P2 LDC R113, c[0x0][0x40c] ;  /* 0x00010300ff712b82 */ /* 0x000ee20000000800 */
[----:B0-----:R-:W-:Y:S01]  /*0bf0*/  @P2 FMUL.FTZ R104, R109, R112 ;  /* 0x000000706d682220 */ /* 0x001fe20000410000 */
[----:B------:R-:W-:Y:S02]  /*0c00*/  @P2 HADD2.F32 R109, -RZ, R78.H1_H1 ;  /* 0x3000004eff6d2230 */ /* 0x000fe40000004100 */
[----:B------:R-:W-:-:S03]  /*0c10*/  @P2 HADD2.F32 R112, -RZ, R79.H1_H1 ;  /* 0x3000004fff702230 */ /* 0x000fc60000004100 */
[----:B-1----:R-:W-:Y:S01]  /*0c20*/  @P2 FMUL.FTZ R105, R109, R114 ;  /* 0x000000726d692220 */ /* 0x002fe20000410000 */
[----:B--2---:R-:W-:Y:S01]  /*0c30*/  @P2 FMUL.FTZ R106, R110, R111 ;  /* 0x0000006f6e6a2220 */ /* 0x004fe20000410000 */
[----:B---3--:R-:W-:-:S07]  /*0c40*/  @P2 FMUL.FTZ R107, R112, R113 ;  /* 0x00000071706b2220 */ /* 0x008fce0000410000 */
.L_x_25833:
[----:B------:R-:W0:Y:S01]  /*0c50*/  LDC.64 R110, c[0x0][0x3a8] ;  /* 0x0000ea00ff6e7b82 */ /* 0x000e220000000a00 */
[----:B------:R-:W-:Y:S01]  /*0c60*/  IADD3 R108, PT, PT, R108, 0x20, RZ ;  /* 0x000000206c6c7810 */ /* 0x000fe20007ffe0ff */
[C---:B0-----:R-:W-:Y:S01]  /*0c70*/  IMAD.WIDE.U32 R110, R4.reuse, 0x20, R110 ;  /* 0x00000020046e7825 */ /* 0x041fe200078e006e */
[----:B------:R-:W-:-:S04]  /*0c80*/  IADD3 R4, PT, PT, R4, 0x20, RZ ;  /* 0x0000002004047810 */ /* 0x000fc80007ffe0ff */
[----:B------:R0:W-:Y:S04]  /*0c90*/  STG.E.128 desc[UR6][R110.64], R8 ;  /* 0x000000086e007986 */ /* 0x0001e8000c101d06 */
[----:B------:R0:W-:Y:S02]  /*0ca0*/  STG.E.128 desc[UR6][R110.64+0x10], R104 ;  /* 0x000010686e007986 */ /* 0x0001e4000c101d06 */
.L_x_25829:
[----:B---3--:R-:W-:Y:S05]  /*0cb0*/  BSYNC.RECONVERGENT B0 ;  /* 0x0000000000007941 */ /* 0x008fea0003800200 */
.L_x_25828:
        /* <DEDUP_REMOVED lines=9> */
.L_x_25837:
[----:B------:R-:W-:Y:S05]  /*0d50*/  BSYNC.RECONVERGENT B1 ;  /* 0x0000000000017941 */ /* 0x000fea0003800200 */
.L_x_25836:
        /* <DEDUP_REMOVED lines=33> */
.L_x_25838:
[----:B------:R-:W1:Y:S01]  /*0f70*/  @P2 LDC R85, c[0x0][0x40c] ;  /* 0x00010300ff552b82 */ /* 0x000e620000000800 */
[--C-:B-----5:R-:W-:Y:S01]  /*0f80*/  @P2 HADD2.F32 R84, -RZ, R76.reuse.H1_H1 ;  /* 0x3000004cff542230 */ /* 0x120fe20000004100 */
[----:B------:R-:W-:Y:S01]  /*0f90*/  CS2R R80, SRZ ;  /* 0x0000000000507805 */ /* 0x000fe2000001ff00 */
[----:B------:R-:W-:Y:S02]  /*0fa0*/  @P2 HADD2.F32 R82, -RZ, R76.H0_H0 ;  /* 0x2000004cff522230 */ /* 0x000fe40000004100 */
[--C-:B------:R-:W-:Y:S02]  /*0fb0*/  @P2 HADD2.F32 R87, -RZ, R77.reuse.H1_H1 ;  /* 0x3000004dff572230 */ /* 0x100fe40000004100 */
[----:B------:R-:W-:Y:S01]  /*0fc0*/  @P2 HADD2.F32 R109, -RZ, R78.H0_H0 ;  /* 0x2000004eff6d2230 */ /* 0x000fe20000004100 */
[----:B------:R-:W2:Y:S08]  /*0fd0*/  @P2 LDC R83, c[0x0][0x40c] ;  /* 0x00010300ff532b82 */ /* 0x000eb00000000800 */
[----:B------:R-:W3:Y:S08]  /*0fe0*/  @P2 LDC R86, c[0x0][0x40c] ;  /* 0x00010300ff562b82 */ /* 0x000ef00000000800 */
[----:B0-----:R-:W0:Y:S01]  /*0ff0*/  @P2 LDC R110, c[0x0][0x40c] ;  /* 0x00010300ff6e2b82 */ /* 0x001e220000000800 */
[----:B-1----:R-:W-:Y:S01]  /*1000*/  @P2 FMUL.FTZ R81, R84, R85 ;  /* 0x0000005554512220 */ /* 0x002fe20000410000 */
[----:B------:R-:W-:Y:S01]  /*1010*/  @P2 HADD2.F32 R85, -RZ, R77.H0_H0 ;  /* 0x2000004dff552230 */ /* 0x000fe20000004100 */
[----:B------:R-:W-:-:S05]  /*1020*/  MOV R84, RZ ;  /* 0x000000ff00547202 */ /* 0x000fca0000000f00 */
[----:B------:R-:W1:Y:S01]  /*1030*/  @P2 LDC R112, c[0x0][0x40c] ;  /* 0x00010300ff702b82 */ /* 0x000e620000000800 */
[----:B--2---:R-:W-:Y:S01]  /*1040*/  @P2 FMUL.FTZ R80, R82, R83 ;  /* 0x0000005352502220 */ /* 0x004fe20000410000 */
[----:B------:R-:W-:-:S06]  /*1050*/  CS2R R82, SRZ ;  /* 0x0000000000527805 */ /* 0x000fcc000001ff00 */
[----:B------:R-:W2:Y:S01]  /*1060*/  @P2 LDC R114, c[0x0][0x40c] ;  /* 0x00010300ff722b82 */ /* 0x000ea20000000800 */
[----:B---3--:R-:W-:Y:S01]  /*1070*/  @P2 FMUL.FTZ R82, R85, R86 ;  /* 0x0000005655522220 */ /* 0x008fe20000410000 */
[----:B------:R-:W-:-:S06]  /*1080*/  HFMA2 R85, -RZ, RZ, 0, 0 ;  /* 0x00000000ff557431 */ /* 0x000fcc00000001ff */
[----:B------:R-:W3:Y:S01]  /*1090*/  @P2 LDC R111, c[0x0][0x40c] ;  /* 0x00010300ff6f2b82 */ /* 0x000ee20000000800 */
[----:B0-----:R-:W-:Y:S01]  /*10a0*/  @P2 FMUL.FTZ R83, R87, R110 ;  /* 0x0000006e57532220 */ /* 0x001fe20000410000 */
[----:B------:R-:W-:Y:S01]  /*10b0*/  @P2 HADD2.F32 R110, -RZ, R79.H0_H0 ;  /* 0x2000004fff6e2230 */ /* 0x000fe20000004100 */
[----:B------:R-:W-:-:S05]  /*10c0*/  CS2R R86, SRZ ;  /* 0x0000000000567805 */ /* 0x000fca000001ff00 */
[----:B------:R-:W0:Y:S01]  /*10d0*/  @P2 LDC R113, c[0x0][0x40c] ;  /* 0x00010300ff712b82 */ /* 0x000e220000000800 */
[----:B-1----:R-:W-:Y:S01]  /*10e0*/  @P2 FMUL.FTZ R84, R109, R112 ;  /* 0x000000706d542220 */ /* 0x002fe20000410000 */
[----:B------:R-:W-:Y:S02]  /*10f0*/  @P2 HADD2.F32 R109, -RZ, R78.H1_H1 ;  /* 0x3000004eff6d2230 */ /* 0x000fe40000004100 */
[----:B------:R-:W-:-:S03]  /*1100*/  @P2 HADD2.F32 R112, -RZ, R79.H1_H1 ;  /* 0x3000004fff702230 */ /* 0x000fc60000004100 */
[----:B--2---:R-:W-:Y:S01]  /*1110*/  @P2 FMUL.FTZ R85, R109, R114 ;  /* 0x000000726d552220 */ /* 0x004fe20000410000 */
[----:B---3--:R-:W-:Y:S01]  /*1120*/  @P2 FMUL.FTZ R86, R110, R111 ;  /* 0x0000006f6e562220 */ /* 0x008fe20000410000 */
[----:B0-----:R-:W-:-:S07]  /*1130*/  @P2 FMUL.FTZ R87, R112, R113 ;  /* 0x0000007170572220 */ /* 0x001fce0000410000 */
.L_x_25839:
[----:B------:R-:W0:Y:S01]  /*1140*/  LDC.64 R110, c[0x0][0x3a8] ;  /* 0x0000ea00ff6e7b82 */ /* 0x000e220000000a00 */
[----:B------:R-:W-:Y:S01]  /*1150*/  IADD3 R108, PT, PT, R108, 0x20, RZ ;  /* 0x000000206c6c7810 */ /* 0x000fe20007ffe0ff */
[C---:B0-----:R-:W-:Y:S01]  /*1160*/  IMAD.WIDE.U32 R110, R4.reuse, 0x20, R110 ;  /* 0x00000020046e7825 */ /* 0x041fe200078e006e */
[----:B------:R-:W-:-:S04]  /*1170*/  IADD3 R4, PT, PT, R4, 0x20, RZ ;  /* 0x0000002004047810 */ /* 0x000fc80007ffe0ff */
[----:B------:R1:W-:Y:S04]  /*1180*/  STG.E.128 desc[UR6][R110.64], R80 ;  /* 0x000000506e007986 */ /* 0x0003e8000c101d06 */
[----:B------:R1:W-:Y:S02]  /*1190*/  STG.E.128 desc[UR6][R110.64+0x10], R84 ;  /* 0x000010546e007986 */ /* 0x0003e4000c101d06 */
.L_x_25835:
[----:B------:R-:W-:Y:S05]  /*11a0*/  BSYNC.RECONVERGENT B0 ;  /* 0x0000000000007941 */ /* 0x000fea0003800200 */
.L_x_25834:
        /* <DEDUP_REMOVED lines=9> */
.L_x_25843:
[----:B------:R-:W-:Y:S05]  /*1240*/  BSYNC.RECONVERGENT B1 ;  /* 0x0000000000017941 */ /* 0x000fea0003800200 */
.L_x_25842:
        /* <DEDUP_REMOVED lines=33> */
.L_x_25844:
[----:B------:R-:W2:Y:S01]  /*1460*/  @P2 LDC R93, c[0x0][0x40c] ;  /* 0x00010300ff5d2b82 */ /* 0x000ea20000000800 */
[--C-:B-----5:R-:W-:Y:S01]  /*1470*/  @P2 HADD2.F32 R92, -RZ, R76.reuse.H1_H1 ;  /* 0x3000004cff5c2230 */ /* 0x120fe20000004100 */
[----:B------:R-:W-:Y:S01]  /*1480*/  CS2R R88, SRZ ;  /* 0x0000000000587805 */ /* 0x000fe2000001ff00 */
[----:B------:R-:W-:Y:S02]  /*1490*/  @P2 HADD2.F32 R90, -RZ, R76.H0_H0 ;  /* 0x2000004cff5a2230 */ /* 0x000fe40000004100 */
[--C-:B------:R-:W-:Y:S02]  /*14a0*/  @P2 HADD2.F32 R95, -RZ, R77.reuse.H1_H1 ;  /* 0x3000004dff5f2230 */ /* 0x100fe40000004100 */
[----:B------:R-:W-:Y:S01]  /*14b0*/  @P2 HADD2.F32 R109, -RZ, R78.H0_H0 ;  /* 0x2000004eff6d2230 */ /* 0x000fe20000004100 */
[----:B------:R-:W3:Y:S08]  /*14c0*/  @P2 LDC R91, c[0x0][0x40c] ;  /* 0x00010300ff5b2b82 */ /* 0x000ef00000000800 */
[----:B------:R-:W4:Y:S08]  /*14d0*/  @P2 LDC R94, c[0x0][0x40c] ;  /* 0x00010300ff5e2b82 */ /* 0x000f300000000800 */
[----:B01----:R-:W0:Y:S01]  /*14e0*/  @P2 LDC R110, c[0x0][0x40c] ;  /* 0x00010300ff6e2b82 */ /* 0x003e220000000800 */
[----:B--2---:R-:W-:Y:S01]  /*14f0*/  @P2 FMUL.FTZ R89, R92, R93 ;  /* 0x0000005d5c592220 */ /* 0x004fe20000410000 */
[----:B------:R-:W-:Y:S01]  /*1500*/  @P2 HADD2.F32 R93, -RZ, R77.H0_H0 ;  /* 0x2000004dff5d2230 */ /* 0x000fe20000004100 */
[----:B------:R-:W-:-:S05]  /*1510*/  MOV R92, RZ ;  /* 0x000000ff005c7202 */ /* 0x000fca0000000f00 */
[----:B------:R-:W1:Y:S01]  /*1520*/  @P2 LDC R112, c[0x0][0x40c] ;  /* 0x00010300ff702b82 */ /* 0x000e620000000800 */
[----:B---3--:R-:W-:Y:S01]  /*1530*/  @P2 FMUL.FTZ R88, R90, R91 ;  /* 0x0000005b5a582220 */ /* 0x008fe20000410000 */
[----:B------:R-:W-:-:S06]  /*1540*/  CS2R R90, SRZ ;  /* 0x00000000005a7805 */ /* 0x000fcc000001ff00 */
[----:B------:R-:W2:Y:S01]  /*1550*/  @P2 LDC R114, c[0x0][0x40c] ;  /* 0x00010300ff722b82 */ /* 0x000ea20000000800 */
[----:B----4-:R-:W-:Y:S01]  /*1560*/  @P2 FMUL.FTZ R90, R93, R94 ;  /* 0x0000005e5d5a2220 */ /* 0x010fe20000410000 */
        /* <DEDUP_REMOVED lines=12> */
.L_x_25845:
[----:B------:R-:W0:Y:S01]  /*1630*/  LDC.64 R110, c[0x0][0x3a8] ;  /* 0x0000ea00ff6e7b82 */ /* 0x000e220000000a00 */
[----:B------:R-:W-:Y:S01]  /*1640*/  IADD3 R108, PT, PT, R108, 0x20, RZ ;  /* 0x000000206c6c7810 */ /* 0x000fe20007ffe0ff */
[C---:B0-----:R-:W-:Y:S01]  /*1650*/  IMAD.WIDE.U32 R110, R4.reuse, 0x20, R110 ;  /* 0x00000020046e7825 */ /* 0x041fe200078e006e */
[----:B------:R-:W-:-:S04]  /*1660*/  IADD3 R4, PT, PT, R4, 0x20, RZ ;  /* 0x0000002004047810 */ /* 0x000fc80007ffe0ff */
[----:B------:R2:W-:Y:S04]  /*1670*/  STG.E.128 desc[UR6][R110.64], R88 ;  /* 0x000000586e007986 */ /* 0x0005e8000c101d06 */
[----:B------:R2:W-:Y:S02]  /*1680*/  STG.E.128 desc[UR6][R110.64+0x10], R92 ;  /* 0x0000105c6e007986 */ /* 0x0005e4000c101d06 */
.L_x_25841:
[----:B------:R-:W-:Y:S05]  /*1690*/  BSYNC.RECONVERGENT B0 ;  /* 0x0000000000007941 */ /* 0x000fea0003800200 */
.L_x_25840:
        /* <DEDUP_REMOVED lines=8> */
.L_x_25849:
[----:B------:R-:W-:Y:S05]  /*1720*/  BSYNC.RECONVERGENT B1 ;  /* 0x0000000000017941 */ /* 0x000fea0003800200 */
.L_x_25848:
        /* <DEDUP_REMOVED lines=9> */
[----:B012--5:R-:W-:Y:S02]  /*17c0*/  @P2 HADD2.F32 R111, -RZ, R76.H0_H0 ;  /* 0x2000004cff6f2230 */ /* 0x027fe40000004100 */
[----:B----4-:R-:W-:-:S05]  /*17d0*/  @P2 HADD2.F32 R109, -RZ, R78.H0_H0 ;  /* 0x2000004eff6d2230 */ /* 0x010fca0000004100 */
[----:B------:R-:W0:Y:S08]  /*17e0*/  @P2 LDC R110, c[0x0][0x40c] ;  /* 0x00010300ff6e2b82 */ /* 0x000e300000000800 */
[----:B------:R-:W1:Y:S08]  /*17f0*/  @P2 LDC R112, c[0x0][0x40c] ;  /* 0x00010300ff702b82 */ /* 0x000e700000000800 */
[----:B------:R-:W2:Y:S08]  /*1800*/  @P2 LDC R113, c[0x0][0x40c] ;  /* 0x00010300ff712b82 */ /* 0x000eb00000000800 */
[----:B------:R-:W4:Y:S08]  /*1810*/  @P2 LDC R108, c[0x0][0x40c] ;  /* 0x00010300ff6c2b82 */ /* 0x000f300000000800 */
[----:B------:R-:W2:Y:S01]  /*1820*/  @P2 LDC R114, c[0x0][0x40c] ;  /* 0x00010300ff722b82 */ /* 0x000ea20000000800 */
[----:B---3--:R-:W-:Y:S01]  /*1830*/  @P2 FFMA.FTZ R96, R111, R2, R96 ;  /* 0x000000026f602223 */ /* 0x008fe20000010060 */
[----:B------:R-:W-:-:S02]  /*1840*/  @P2 HADD2.F32 R2, -RZ, R76.H1_H1 ;  /* 0x3000004cff022230 */ /* 0x000fc40000004100 */
[----:B------:R-:W-:Y:S02]  /*1850*/  @P2 HADD2.F32 R111, -RZ, R77.H0_H0 ;  /* 0x2000004dff6f2230 */ /* 0x000fe40000004100 */
[----:B----4-:R-:W-:Y:S01]  /*1860*/  @P2 FFMA.FTZ R100, R109, R108, R100 ;  /* 0x0000006c6d642223 */ /* 0x010fe20000010064 */
[----:B------:R-:W-:Y:S02]  /*1870*/  @P2 HADD2.F32 R109, -RZ, R79.H0_H0 ;  /* 0x2000004fff6d2230 */ /* 0x000fe40000004100 */
[----:B0-----:R-:W-:Y:S01]  /*1880*/  @P2 FFMA.FTZ R97, R2, R110, R97 ;  /* 0x0000006e02612223 */ /* 0x001fe20000010061 */
[----:B------:R-:W-:Y:S02]  /*1890*/  @P2 HADD2.F32 R2, -RZ, R77.H1_H1 ;  /* 0x3000004dff022230 */ /* 0x000fe40000004100 */
[----:B-1----:R-:W-:Y:S01]  /*18a0*/  @P2 FFMA.FTZ R98, R111, R112, R98 ;  /* 0x000000706f622223 */ /* 0x002fe20000010062 */
[----:B------:R-:W0:Y:S02]  /*18b0*/  @P2 LDC R110, c[0x0][0x40c] ;  /* 0x00010300ff6e2b82 */ /* 0x000e240000000800 */
[----:B--2---:R-:W-:Y:S01]  /*18c0*/  @P2 FFMA.FTZ R99, R2, R113, R99 ;  /* 0x0000007102632223 */ /* 0x004fe20000010063 */
[----:B------:R-:W-:-:S05]  /*18d0*/  @P2 HADD2.F32 R2, -RZ, R78.H1_H1 ;  /* 0x3000004eff022230 */ /* 0x000fca0000004100 */
[----:B------:R-:W1:Y:S01]  /*18e0*/  @P2 LDC R111, c[0x0][0x40c] ;  /* 0x00010300ff6f2b82 */ /* 0x000e620000000800 */
[----:B------:R-:W-:Y:S01]  /*18f0*/  @P2 FFMA.FTZ R101, R2, R114, R101 ;  /* 0x0000007202652223 */ /* 0x000fe20000010065 */
[----:B------:R-:W-:Y:S02]  /*1900*/  @P2 HADD2.F32 R2, -RZ, R79.H1_H1 ;  /* 0x3000004fff022230 */ /* 0x000fe40000004100 */
[----:B0-----:R-:W-:-:S03]  /*1910*/  @P2 FFMA.FTZ R102, R109, R110, R102 ;  /* 0x0000006e6d662223 */ /* 0x001fc60000010066 */
[----:B-1----:R-:W-:Y:S01]  /*1920*/  @P2 FFMA.FTZ R103, R2, R111, R103 ;  /* 0x0000006f02672223 */ /* 0x002fe20000010067 */
[----:B------:R-:W-:Y:S06]  /*1930*/  BRA `(.L_x_25851) ;  /* 0x0000000000707947 */ /* 0x000fec0003800000 */
.L_x_25850:
[----:B------:R-:W3:Y:S01]  /*1940*/  @P2 LDC R101, c[0x0][0x40c] ;  /* 0x00010300ff652b82 */ /* 0x000ee20000000800 */
[--C-:B-----5:R-:W-:Y:S01]  /*1950*/  @P2 HADD2.F32 R2, -RZ, R76.reuse.H0_H0 ;  /* 0x2000004cff022230 */ /* 0x120fe20000004100 */
[----:B------:R-:W-:Y:S01]  /*1960*/  CS2R R96, SRZ ;  /* 0x0000000000607805 */ /* 0x000fe2000001ff00 */
[--C-:B------:R-:W-:Y:S01]  /*1970*/  @P2 HADD2.F32 R102, -RZ, R77.reuse.H0_H0 ;  /* 0x2000004dff662230 */ /* 0x100fe20000004100 */
[----:B------:R-:W-:Y:S01]  /*1980*/  CS2R R98, SRZ ;  /* 0x0000000000627805 */ /* 0x000fe2000001ff00 */
[----:B------:R-:W-:Y:S02]  /*1990*/  @P2 HADD2.F32 R108, -RZ, R77.H1_H1 ;  /* 0x3000004dff6c2230 */ /* 0x000fe40000004100 */
[----:B------:R-:W-:Y:S01]  /*19a0*/  @P2 HADD2.F32 R100, -RZ, R76.H1_H1 ;  /* 0x3000004cff642230 */ /* 0x000fe20000004100 */
[----:B------:R-:W4:Y:S08]  /*19b0*/  @P2 LDC R109, c[0x0][0x40c] ;  /* 0x00010300ff6d2b82 */ /* 0x000f300000000800 */
[----:B012---:R-:W0:Y:S08]  /*19c0*/  @P2 LDC R111, c[0x0][0x40c] ;  /* 0x00010300ff6f2b82 */ /* 0x007e300000000800 */
        /* <DEDUP_REMOVED lines=8> */
[----:B------:R-:W-:Y:S02]  /*1a50*/  @P2 HADD2.F32 R108, -RZ, R78.H1_H1 ;  /* 0x3000004eff6c2230 */ /* 0x000fe40000004100 */
[----:B------:R-:W-:-:S04]  /*1a60*/  @P2 HADD2.F32 R111, -RZ, R79.H1_H1 ;  /* 0x3000004fff6f2230 */ /* 0x000fc80000004100 */
[----:B------:R-:W0:Y:S01]  /*1a70*/  @P2 LDC R110, c[0x0][0x40c] ;  /* 0x00010300ff6e2b82 */ /* 0x000e220000000800 */
[----:B-1----:R-:W-:Y:S01]  /*1a80*/  @P2 FMUL.FTZ R97, R100, R103 ;  /* 0x0000006764612220 */ /* 0x002fe20000410000 */
[----:B------:R-:W-:Y:S02]  /*1a90*/  CS2R R100, SRZ ;  /* 0x0000000000647805 */ /* 0x000fe4000001ff00 */
[----:B------:R-:W-:-:S04]  /*1aa0*/  CS2R R102, SRZ ;  /* 0x0000000000667805 */ /* 0x000fc8000001ff00 */
[----:B------:R-:W1:Y:S01]  /*1ab0*/  @P2 LDC R112, c[0x0][0x40c] ;  /* 0x00010300ff702b82 */ /* 0x000e620000000800 */
[----:B--2---:R-:W-:Y:S01]  /*1ac0*/  @P2 FMUL.FTZ R100, R2, R113 ;  /* 0x0000007102642220 */ /* 0x004fe20000410000 */
[----:B---3--:R-:W-:Y:S01]  /*1ad0*/  @P2 FMUL.FTZ R101, R108, R115 ;  /* 0x000000736c652220 */ /* 0x008fe20000410000 */
[----:B0-----:R-:W-:Y:S01]  /*1ae0*/  @P2 FMUL.FTZ R102, R109, R110 ;  /* 0x0000006e6d662220 */ /* 0x001fe20000410000 */
[----:B-1----:R-:W-:-:S07]  /*1af0*/  @P2 FMUL.FTZ R103, R111, R112 ;  /* 0x000000706f672220 */ /* 0x002fce0000410000 */
.L_x_25851:
[----:B------:R-:W0:Y:S02]  /*1b00*/  LDC.64 R108, c[0x0][0x3a8] ;  /* 0x0000ea00ff6c7b82 */ /* 0x000e240000000a00 */
[----:B0-----:R-:W-:-:S05]  /*1b10*/  IMAD.WIDE.U32 R108, R4, 0x20, R108 ;  /* 0x00000020046c7825 */ /* 0x001fca00078e006c */
[----:B------:R3:W-:Y:S04]  /*1b20*/  STG.E.128 desc[UR6][R108.64], R96 ;  /* 0x000000606c007986 */ /* 0x0007e8000c101d06 */
[----:B------:R3:W-:Y:S02]  /*1b30*/  STG.E.128 desc[UR6][R108.64+0x10], R100 ;  /* 0x000010646c007986 */ /* 0x0007e4000c101d06 */
.L_x_25847:
[----:B------:R-:W-:Y:S05]  /*1b40*/  BSYNC.RECONVERGENT B0 ;  /* 0x0000000000007941 */ /* 0x000fea0003800200 */
.L_x_25846:
        /* <DEDUP_REMOVED lines=125> */
.L_x_25873:
        /* <DEDUP_REMOVED lines=39> */
[----:B------:R-:W-:Y:S01]  /*2590*/  F2FP.F16.F32.PACK_AB R108, R108, R5 ;  /* 0x000000056c6c723e */ /* 0x000fe200000000ff */
        /* <DEDUP_REMOVED lines=13> */
[----:B------:R-:W-:Y:S02]  /*2670*/  F2FP.F16.F32.PACK_AB R109, R110, R109 ;  /* 0x0000006d6e6d723e */ /* 0x000fe400000000ff */
[----:B------:R-:W-:Y:S02]  /*2680*/  F2FP.F16.F32.PACK_AB R110, R114, R111 ;  /* 0x0000006f726e723e */ /* 0x000fe400000000ff */
[----:B------:R-:W-:-:S05]  /*2690*/  F2FP.F16.F32.PACK_AB R111, R116, R5 ;  /* 0x00000005746f723e */ /* 0x000fca00000000ff */
[----:B------:R0:W-:Y:S02]  /*26a0*/  STG.E.128 desc[UR6][R112.64], R108 ;  /* 0x0000006c70007986 */ /* 0x0001e4000c101d06 */
.L_x_25856:
[----:B------:R-:W-:Y:S05]  /*26b0*/  BSYNC.RECONVERGENT B1 ;  /* 0x0000000000017941 */ /* 0x000fea0003800200 */
.L_x_25855:
        /* <DEDUP_REMOVED lines=35> */
.L_x_25858:
[----:B------:R-:W-:Y:S05]  /*28f0*/  BSYNC.RECONVERGENT B1 ;  /* 0x0000000000017941 */ /* 0x000fea0003800200 */
.L_x_25857:
        /* <DEDUP_REMOVED lines=35> */
.L_x_25860:
[----:B------:R-:W-:Y:S05]  /*2b30*/  BSYNC.RECONVERGENT B1 ;  /* 0x0000000000017941 */ /* 0x000fea0003800200 */
.L_x_25859:
        /* <DEDUP_REMOVED lines=32> */
.L_x_25854:
[----:B------:R-:W-:Y:S05]  /*2d40*/  BSYNC.RECONVERGENT B0 ;  /* 0x0000000000007941 */ /* 0x000fea0003800200 */
.L_x_25853:
[----:B0-----:R-:W0:Y:S02]  /*2d50*/  LDC.64 R2, c[0x0][0x380] ;  /* 0x0000e000ff027b82 */ /* 0x001e240000000a00 */
[----:B0-----:R-:W-:-:S04]  /*2d60*/  LEA R0, R2, R0, 0x2 ;  /* 0x0000000002007211 */ /* 0x001fc800078e10ff */
[----:B------:R-:W-:-:S13]  /*2d70*/  ISETP.GE.AND P0, PT, R0, R3, PT ;  /* 0x000000030000720c */ /* 0x000fda0003f06270 */
[----:B------:R-:W-:Y:S05]  /*2d80*/  @!P0 BRA `(.L_x_25861) ;  /* 0xffffffd8004c8947 */ /* 0x000fea000383ffff */
[----:B------:R-:W-:Y:S05]  /*2d90*/  EXIT ;  /* 0x000000000000794d */ /* 0x000fea0003800000 */
.L_x_25852:
        /* <DEDUP_REMOVED lines=8> */
.L_x_25863:
[----:B------:R-:W-:Y:S05]  /*2e20*/  BSYNC B0 ;  /* 0x0000000000007941 */ /* 0x000fea0003800000 */
.L_x_25862:
        /* <DEDUP_REMOVED lines=10> */
.L_x_25864:
[----:B------:R-:W-:Y:S01]  /*2ed0*/  HFMA2 R116, -RZ, RZ, 0, 2.384185791015625e-07 ;  /* 0x00000004ff747431 */ /* 0x000fe200000001ff */
[----:B------:R-:W-:-:S05]  /*2ee0*/  MOV R111, R115 ;  /* 0x00000073006f7202 */ /* 0x000fca0000000f00 */
[----:B------:R-:W-:-:S05]  /*2ef0*/  FADD.FTZ R111, R110, R111 ;  /* 0x0000006f6e6f7221 */ /* 0x000fca0000010000 */
[----:B------:R-:W-:-:S07]  /*2f00*/  MOV R117, R111 ;  /* 0x0000006f00757202 */ /* 0x000fce0000000f00 */
[----:B------:R-:W-:Y:S05]  /*2f10*/  WARPSYNC.COLLECTIVE R114, `(.L_x_25865) ;  /* 0x0000000072087348 */ /* 0x000fea0003c00000 */
[----:B------:R0:W1:Y:S02]  /*2f20*/  SHFL.BFLY P6, R115, R117, R116, R119 ;  /* 0x0c00007475737389 */ /* 0x00006400000c0077 */
[----:B01----:R-:W-:Y:S05]  /*2f30*/  ENDCOLLECTIVE ;  /* 0x000000000000791b */ /* 0x003fea0003800000 */
.L_x_25865:
[----:B------:R-:W-:Y:S01]  /*2f40*/  HFMA2 R116, -RZ, RZ, 0, 4.76837158203125e-07 ;  /* 0x00000008ff747431 */ /* 0x000fe200000001ff */
[----:B------:R-:W-:-:S05]  /*2f50*/  MOV R2, R115 ;  /* 0x0000007300027202 */ /* 0x000fca0000000f00 */
[----:B------:R-:W-:-:S05]  /*2f60*/  FADD.FTZ R112, R111, R2 ;  /* 0x000000026f707221 */ /* 0x000fca0000010000 */
[----:B------:R-:W-:-:S07]  /*2f70*/  MOV R117, R112 ;  /* 0x0000007000757202 */ /* 0x000fce0000000f00 */
[----:B------:R-:W-:Y:S05]  /*2f80*/  WARPSYNC.COLLECTIVE R114, `(.L_x_25866) ;  /* 0x0000000072087348 */ /* 0x000fea0003c00000 */
[----:B------:R0:W1:Y:S02]  /*2f90*/  SHFL.BFLY P6, R115, R117, R116, R119 ;  /* 0x0c00007475737389 */ /* 0x00006400000c0077 */
[----:B01----:R-:W-:Y:S05]  /*2fa0*/  ENDCOLLECTIVE ;  /* 0x000000000000791b */ /* 0x003fea0003800000 */
.L_x_25866:
[----:B------:R-:W-:Y:S01]  /*2fb0*/  HFMA2 R116, -RZ, RZ, 0, 9.5367431640625e-07 ;  /* 0x00000010ff747431 */ /* 0x000fe200000001ff */
[----:B------:R-:W-:-:S05]  /*2fc0*/  MOV R113, R115 ;  /* 0x0000007300717202 */ /* 0x000fca0000000f00 */
[----:B------:R-:W-:-:S05]  /*2fd0*/  FADD.FTZ R113, R112, R113 ;  /* 0x0000007170717221 */ /* 0x000fca0000010000 */
[----:B------:R-:W-:-:S07]  /*2fe0*/  MOV R117, R113 ;  /* 0x0000007100757202 */ /* 0x000fce0000000f00 */
[----:B------:R-:W-:Y:S05]  /*2ff0*/  WARPSYNC.COLLECTIVE R114, `(.L_x_25867) ;  /* 0x0000000072087348 */ /* 0x000fea0003c00000 */
[----:B------:R0:W1:Y:S02]  /*3000*/  SHFL.BFLY P6, R115, R117, R116, R119 ;  /* 0x0c00007475737389 */ /* 0x00006400000c0077 */
[----:B01----:R-:W-:Y:S05]  /*3010*/  ENDCOLLECTIVE ;  /* 0x000000000000791b */ /* 0x003fea0003800000 */
.L_x_25867:
        /* <DEDUP_REMOVED lines=73> */
.L_x_25868:
[----:B------:R-:W-:Y:S01]  /*34b0*/  HFMA2 R116, -RZ, RZ, 0, 1.1920928955078125e-07 ;  /* 0x00000002ff747431 */ /* 0x000fe200000001ff */
[----:B------:R-:W-:-:S05]  /*34c0*/  MOV R109, R115 ;  /* 0x00000073006d7202 */ /* 0x000fca0000000f00 */
[----:B------:R-:W-:-:S05]  /*34d0*/  FADD.FTZ R109, R2, R109 ;  /* 0x0000006d026d7221 */ /* 0x000fca0000010000 */
[----:B------:R-:W-:-:S07]  /*34e0*/  MOV R117, R109 ;  /* 0x0000006d00757202 */ /* 0x000fce0000000f00 */
[----:B------:R-:W-:Y:S05]  /*34f0*/  WARPSYNC.COLLECTIVE R114, `(.L_x_25869) ;  /* 0x0000000072087348 */ /* 0x000fea0003c00000 */
[----:B------:R0:W1:Y:S02]  /*3500*/  SHFL.BFLY P6, R115, R117, R116, R119 ;  /* 0x0c00007475737389 */ /* 0x00006400000c0077 */
[----:B01----:R-:W-:Y:S05]  /*3510*/  ENDCOLLECTIVE ;  /* 0x000000000000791b */ /* 0x003fea0003800000 */
.L_x_25869:
[----:B------:R-:W-:Y:S01]  /*3520*/  HFMA2 R116, -RZ, RZ, 0, 2.384185791015625e-07 ;  /* 0x00000004ff747431 */ /* 0x000fe200000001ff */
[----:B------:R-:W-:-:S05]  /*3530*/  MOV R110, R115 ;  /* 0x00000073006e7202 */ /* 0x000fca0000000f00 */
[----:B------:R-:W-:-:S05]  /*3540*/  FADD.FTZ R110, R109, R110 ;  /* 0x0000006e6d6e7221 */ /* 0x000fca0000010000 */
[----:B------:R-:W-:-:S07]  /*3550*/  MOV R117, R110 ;  /* 0x0000006e00757202 */ /* 0x000fce0000000f00 */
[----:B------:R-:W-:Y:S05]  /*3560*/  WARPSYNC.COLLECTIVE R114, `(.L_x_25870) ;  /* 0x0000000072087348 */ /* 0x000fea0003c00000 */
[----:B------:R0:W1:Y:S02]  /*3570*/  SHFL.BFLY P6, R115, R117, R116, R119 ;  /* 0x0c00007475737389 */ /* 0x00006400000c0077 */
[----:B01----:R-:W-:Y:S05]  /*3580*/  ENDCOLLECTIVE ;  /* 0x000000000000791b */ /* 0x003fea0003800000 */
.L_x_25870:
[----:B------:R-:W-:Y:S01]  /*3590*/  HFMA2 R116, -RZ, RZ, 0, 4.76837158203125e-07 ;  /* 0x00000008ff747431 */ /* 0x000fe200000001ff */
[----:B------:R-:W-:-:S05]  /*35a0*/  MOV R111, R115 ;  /* 0x00000073006f7202 */ /* 0x000fca0000000f00 */
[----:B------:R-:W-:-:S05]  /*35b0*/  FADD.FTZ R111, R110, R111 ;  /* 0x0000006f6e6f7221 */ /* 0x000fca0000010000 */
[----:B------:R-:W-:-:S07]  /*35c0*/  MOV R117, R111 ;  /* 0x0000006f00757202 */ /* 0x000fce0000000f00 */
[----:B------:R-:W-:Y:S05]  /*35d0*/  WARPSYNC.COLLECTIVE R114, `(.L_x_25871) ;  /* 0x0000000072087348 */ /* 0x000fea0003c00000 */
[----:B------:R0:W1:Y:S02]  /*35e0*/  SHFL.BFLY P6, R115, R117, R116, R119 ;  /* 0x0c00007475737389 */ /* 0x00006400000c0077 */
[----:B01----:R-:W-:Y:S05]  /*35f0*/  ENDCOLLECTIVE ;  /* 0x000000000000791b */ /* 0x003fea0003800000 */
.L_x_25871:
[----:B------:R-:W-:Y:S01]  /*3600*/  HFMA2 R116, -RZ, RZ, 0, 9.5367431640625e-07 ;  /* 0x00000010ff747431 */ /* 0x000fe200000001ff */
[----:B------:R-:W-:-:S05]  /*3610*/  MOV R112, R115 ;  /* 0x0000007300707202 */ /* 0x000fca0000000f00 */
[----:B------:R-:W-:-:S05]  /*3620*/  FADD.FTZ R112, R111, R112 ;  /* 0x000000706f707221 */ /* 0x000fca0000010000 */
[----:B------:R-:W-:-:S07]  /*3630*/  MOV R117, R112 ;  /* 0x0000007000757202 */ /* 0x000fce0000000f00 */
[----:B------:R-:W-:Y:S05]  /*3640*/  WARPSYNC.COLLECTIVE R114, `(.L_x_25872) ;  /* 0x0000000072087348 */ /* 0x000fea0003c00000 */
[----:B------:R0:W1:Y:S02]  /*3650*/  SHFL.BFLY P6, R115, R117, R116, R119 ;  /* 0x0c00007475737389 */ /* 0x00006400000c0077 */
[----:B01----:R-:W-:Y:S05]  /*3660*/  ENDCOLLECTIVE ;  /* 0x000000000000791b */ /* 0x003fea0003800000 */
.L_x_25872:
[----:B------:R-:W-:Y:S01]  /*3670*/  MOV R113, R115 ;  /* 0x0000007300717202 */ /* 0x000fe20000000f00 */
[----:B------:R-:W-:Y:S06]  /*3680*/  BRA `(.L_x_25873) ;  /* 0xffffffec00247947 */ /* 0x000fec000383ffff */
.L_x_25874:
        /* <DEDUP_REMOVED lines=15> */
.L_x_37342:


//--------------------- .text._ZN10layer_norm13ln_fwd_kernelINS_13Kernel_traitsIf6__halffS2_fjLj1024ELj1ELj4ELj1ELj16ENS_18Kernel_traits_baseILj1024EfS2_fS2_fjLj128EEEEELb0ELb0ELb1ELb1EEEvNS_9FwdParamsE --------------------------
	.section	.text._ZN10layer_norm13ln_fwd_kernelINS_13Kernel_traitsIf6__halffS2_fjLj1024ELj1ELj4ELj1ELj16ENS_18Kernel_traits_baseILj1024EfS2_fS2_fjLj128EEEEELb0ELb0ELb1ELb1EEEvNS_9FwdParamsE,"ax",@progbits
	.align	128
        .global         _ZN10layer_norm13ln_fwd_kernelINS_13Kernel_traitsIf6__halffS2_fjLj1024ELj1ELj4ELj1ELj16ENS_18Kernel_traits_baseILj1024EfS2_fS2_fjLj128EEEEELb0ELb0ELb1ELb1EEEvNS_9FwdParamsE
        .type           _ZN10layer_norm13ln_fwd_kernelINS_13Kernel_traitsIf6__halffS2_fjLj1024ELj1ELj4ELj1ELj16ENS_18Kernel_traits_baseILj1024EfS2_fS2_fjLj128EEEEELb0ELb0ELb1ELb1EEEvNS_9FwdParamsE,@function
        .size           _ZN10layer_norm13ln_fwd_kernelINS_13Kernel_traitsIf6__halffS2_fjLj1024ELj1ELj4ELj1ELj16ENS_18Kernel_traits_baseILj1024EfS2_fS2_fjLj128EEEEELb0ELb0ELb1ELb1EEEvNS_9FwdParamsE,(.L_x_37343 - _ZN10layer_norm13ln_fwd_kernelINS_13Kernel_traitsIf6__halffS2_fjLj1024ELj1ELj4ELj1ELj16ENS_18Kernel_traits_baseILj1024EfS2_fS2_fjLj128EEEEELb0ELb0ELb1ELb1EEEvNS_9FwdParamsE)
        .other          _ZN10layer_norm13ln_fwd_kernelINS_13Kernel_traitsIf6__halffS2_fjLj1024ELj1ELj4ELj1ELj16ENS_18Kernel_traits_baseILj1024EfS2_fS2_fjLj128EEEEELb0ELb0ELb1ELb1EEEvNS_9FwdParamsE,@"STO_CUDA_ENTRY STV_DEFAULT"
_ZN10layer_norm13ln_fwd_kernelINS_13Kernel_traitsIf6__halffS2_fjLj1024ELj1ELj4ELj1ELj16ENS_18Kernel_traits_baseILj1024EfS2_fS2_fjLj128EEEEELb0ELb0ELb1ELb1EEEvNS_9FwdParamsE:
.text._ZN10layer_norm13ln_fwd_kernelINS_13Kernel_traitsIf6__halffS2_fjLj1024ELj1ELj4ELj1ELj16ENS_18Kernel_traits_baseILj1024EfS2_fS2_fjLj128EEEEELb0ELb0ELb1ELb1EEEvNS_9FwdParamsE:
        /* <DEDUP_REMOVED lines=33> */
.L_x_25875:
        /* <DEDUP_REMOVED lines=26> */
.L_x_25876:
[----:B------:R-:W1:Y:S02]  /*03b0*/  LDCU UR4, c[0x0][0x384] ;  /* 0x00007080ff0477ac */ /* 0x000e640008000800 */
[----:B-1----:R-:W-:-:S13]  /*03c0*/  ISETP.GE.AND P0, PT, R3, UR4, PT ;  /* 0x0000000403007c0c */ /* 0x002fda000bf06270 */
[----:B------:R-:W-:Y:S05]  /*03d0*/  @P0 EXIT ;  /* 0x000000000000094d */ /* 0x000fea0003800000 */
[----:B------:R-:W1:Y:S01]  /*03e0*/  LDCU.U8 UR4, c[0x0][0x410] ;  /* 0x00008200ff0477ac */ /* 0x000e620008000000 */
[----:B------:R-:W2:Y:S01]  /*03f0*/  LDCU UR5, c[0x0][0x448] ;  /* 0x00008900ff0577ac */ /* 0x000ea20008000800 */
[----:B------:R-:W3:Y:S01]  /*0400*/  LDCU.64 UR8, c[0x0][0x3a0] ;  /* 0x00007400ff0877ac */ /* 0x000ee20008000a00 */
[----:B-1----:R-:W-:-:S13]  /*0410*/  ISETP.NE.AND P1, PT, RZ, UR4, PT ;  /* 0x00000004ff007c0c */ /* 0x002fda000bf25270 */
.L_x_25894:
        /* <DEDUP_REMOVED lines=43> */
[----:B-1----:R-:W-:Y:S01]  /*06d0*/  @P3 FFMA.FTZ R102, R73, R80, R102 ;  /* 0x0000005049663223 */ /* 0x002fe20000010066 */
[----:B------:R-:W-:-:S02]  /*06e0*/  @P3 HADD2.F32 R73, -RZ, R70.H0_H0 ;  /* 0x20000046ff493230 */ /* 0x000fc40000004100 */
[----:B----4-:R-:W-:Y:S01]  /*06f0*/  @P3 FFMA.FTZ R103, R72, R81, R103 ;  /* 0x0000005148673223 */ /* 0x010fe20000010067 */
        /* <DEDUP_REMOVED lines=8> */
.L_x_25877:
        /* <DEDUP_REMOVED lines=22> */
[----:B---3--:R-:W-:-:S07]  /*08e0*/  @P2 FMUL.FTZ R103, R72, R81 ;  /* 0x0000005148672220 */ /* 0x008fce0000410000 */
[----:B------:R-:W3:Y:S01]  /*08f0*/  @P2 LDC R85, c[0x0][0x40c] ;  /* 0x00010300ff552b82 */ /* 0x000ee20000000800 */
[----:B0-----:R-:W-:Y:S01]  /*0900*/  @P2 FMUL.FTZ R92, R73, R80 ;  /* 0x00000050495c2220 */ /* 0x001fe20000410000 */
[----:B-1----:R-:W-:Y:S01]  /*0910*/  @P2 FMUL.FTZ R93, R74, R83 ;  /* 0x000000534a5d2220 */ /* 0x002fe20000410000 */
[----:B--2---:R-:W-:Y:S01]  /*0920*/  @P2 FMUL.FTZ R94, R75, R82 ;  /* 0x000000524b5e2220 */ /* 0x004fe20000410000 */
[----:B---3--:R-:W-:-:S07]  /*0930*/  @P2 FMUL.FTZ R95, R78, R85 ;  /* 0x000000554e5f2220 */ /* 0x008fce0000410000 */
.L_x_25878:
[----:B------:R-:W0:Y:S01]  /*0940*/  LDC.64 R104, c[0x0][0x3a8] ;  /* 0x0000ea00ff687b82 */ /* 0x000e220000000a00 */
[----:B------:R-:W-:Y:S01]  /*0950*/  BSSY.RECONVERGENT B0, `(.L_x_25879) ;  /* 0x0000009000007945 */ /* 0x000fe20003800200 */
        /* <DEDUP_REMOVED lines=8> */
.L_x_25880:
[----:B------:R-:W-:Y:S05]  /*09e0*/  BSYNC.RECONVERGENT B0 ;  /* 0x0000000000007941 */ /* 0x000fea0003800200 */
.L_x_25879:
        /* <DEDUP_REMOVED lines=32> */
.L_x_25881:
[----:B------:R-:W0:Y:S01]  /*0bf0*/  @P2 LDC R83, c[0x0][0x40c] ;  /* 0x00010300ff532b82 */ /* 0x000e220000000800 */
[----:B-----5:R-:W-:Y:S01]  /*0c00*/  @P2 HADD2.F32 R78, -RZ, R69.H0_H0 ;  /* 0x20000045ff4e2230 */ /* 0x020fe20000004100 */
[----:B------:R-:W-:Y:S01]  /*0c10*/  CS2R R80, SRZ ;  /* 0x0000000000507805 */ /* 0x000fe2000001ff00 */
[--C-:B------:R-:W-:Y:S01]  /*0c20*/  @P2 HADD2.F32 R72, -RZ, R68.reuse.H0_H0 ;  /* 0x20000044ff482230 */ /* 0x100fe20000004100 */
[----:B------:R-:W-:Y:S01]  /*0c30*/  MOV R82, RZ ;  /* 0x000000ff00527202 */ /* 0x000fe20000000f00 */
[----:B------:R-:W-:Y:S01]  /*0c40*/  @P2 HADD2.F32 R74, -RZ, R68.H1_H1 ;  /* 0x30000044ff4a2230 */ /* 0x000fe20000004100 */
[----:B------:R-:W-:Y:S02]  /*0c50*/  CS2R R84, SRZ ;  /* 0x0000000000547805 */ /* 0x000fe4000001ff00 */
[----:B------:R-:W-:Y:S01]  /*0c60*/  CS2R R86, SRZ ;  /* 0x0000000000567805 */ /* 0x000fe2000001ff00 */
[----:B------:R-:W1:Y:S08]  /*0c70*/  @P2 LDC R75, c[0x0][0x40c] ;  /* 0x00010300ff4b2b82 */ /* 0x000e700000000800 */
[----:B------:R-:W2:Y:S08]  /*0c80*/  @P2 LDC R79, c[0x0][0x40c] ;  /* 0x00010300ff4f2b82 */ /* 0x000eb00000000800 */
[----:B------:R-:W3:Y:S01]  /*0c90*/  @P2 LDC R89, c[0x0][0x40c] ;  /* 0x00010300ff592b82 */ /* 0x000ee20000000800 */
[----:B0-----:R-:W-:Y:S01]  /*0ca0*/  @P2 FMUL.FTZ R82, R78, R83 ;  /* 0x000000534e522220 */ /* 0x001fe20000410000 */
[----:B------:R-:W-:-:S02]  /*0cb0*/  HFMA2 R83, -RZ, RZ, 0, 0 ;  /* 0x00000000ff537431 */ /* 0x000fc400000001ff */
[----:B------:R-:W-:-:S04]  /*0cc0*/  @P2 HADD2.F32 R78, -RZ, R71.H0_H0 ;  /* 0x20000047ff4e2230 */ /* 0x000fc80000004100 */
[----:B------:R-:W0:Y:S01]  /*0cd0*/  @P2 LDC R91, c[0x0][0x40c] ;  /* 0x00010300ff5b2b82 */ /* 0x000e220000000800 */
[----:B-1----:R-:W-:Y:S01]  /*0ce0*/  @P2 FMUL.FTZ R80, R72, R75 ;  /* 0x0000004b48502220 */ /* 0x002fe20000410000 */
[----:B------:R-:W-:Y:S02]  /*0cf0*/  @P2 HADD2.F32 R72, -RZ, R69.H1_H1 ;  /* 0x30000045ff482230 */ /* 0x000fe40000004100 */
[----:B------:R-:W-:-:S04]  /*0d00*/  @P2 HADD2.F32 R75, -RZ, R70.H1_H1 ;  /* 0x30000046ff4b2230 */ /* 0x000fc80000004100 */
[----:B------:R-:W1:Y:S01]  /*0d10*/  @P2 LDC R88, c[0x0][0x40c] ;  /* 0x00010300ff582b82 */ /* 0x000e620000000800 */
[----:B--2---:R-:W-:Y:S01]  /*0d20*/  @P2 FMUL.FTZ R81, R74, R79 ;  /* 0x0000004f4a512220 */ /* 0x004fe20000410000 */
[----:B------:R-:W-:Y:S02]  /*0d30*/  @P2 HADD2.F32 R74, -RZ, R70.H0_H0 ;  /* 0x20000046ff4a2230 */ /* 0x000fe40000004100 */
[----:B------:R-:W-:-:S04]  /*0d40*/  @P2 HADD2.F32 R79, -RZ, R71.H1_H1 ;  /* 0x30000047ff4f2230 */ /* 0x000fc80000004100 */
[----:B------:R-:W2:Y:S01]  /*0d50*/  @P2 LDC R97, c[0x0][0x40c] ;  /* 0x00010300ff612b82 */ /* 0x000ea20000000800 */
[----:B---3--:R-:W-:-:S07]  /*0d60*/  @P2 FMUL.FTZ R83, R72, R89 ;  /* 0x0000005948532220 */ /* 0x008fce0000410000 */
[----:B------:R-:W3:Y:S01]  /*0d70*/  @P2 LDC R90, c[0x0][0x40c] ;  /* 0x00010300ff5a2b82 */ /* 0x000ee20000000800 */
[----:B0-----:R-:W-:Y:S01]  /*0d80*/  @P2 FMUL.FTZ R84, R74, R91 ;  /* 0x0000005b4a542220 */ /* 0x001fe20000410000 */
[----:B-1----:R-:W-:Y:S01]  /*0d90*/  @P2 FMUL.FTZ R85, R75, R88 ;  /* 0x000000584b552220 */ /* 0x002fe20000410000 */
[----:B--2---:R-:W-:Y:S01]  /*0da0*/  @P2 FMUL.FTZ R86, R78, R97 ;  /* 0x000000614e562220 */ /* 0x004fe20000410000 */
[----:B---3--:R-:W-:-:S07]  /*0db0*/  @P2 FMUL.FTZ R87, R79, R90 ;  /* 0x0000005a4f572220 */ /* 0x008fce0000410000 */
.L_x_25882:
        /* <DEDUP_REMOVED lines=9> */
.L_x_25884:
[----:B------:R-:W-:Y:S05]  /*0e50*/  BSYNC.RECONVERGENT B0 ;  /* 0x0000000000007941 */ /* 0x000fea0003800200 */
.L_x_25883:
[----:B------:R-:W-:Y:S05]  /*0e60*/  @!P0 BRA `(.L_x_25885) ;  /* 0x00000000007c8947 */ /* 0x000fea0003800000 */
[----:B------:R-:W1:Y:S01]  /*0e70*/  LDC.64 R78, c[0x0][0x3a0] ;  /* 0x0000e800ff4e7b82 */ /* 0x000e620000000a00 */
[----:B0-----:R-:W-:-:S05]  /*0e80*/  IADD3 R73, PT, PT, R77, 0x40, RZ ;  /* 0x000000404d497810 */ /* 0x001fca0007ffe0ff */
[----:B-1----:R-:W-:-:S05]  /*0e90*/  IMAD.WIDE.U32 R78, R73, 0x20, R78 ;  /* 0x00000020494e7825 */ /* 0x002fca00078e004e */
        /* <DEDUP_REMOVED lines=28> */
.L_x_25885:
[----:B------:R-:W1:Y:S01]  /*1060*/  @P2 LDC R79, c[0x0][0x40c] ;  /* 0x00010300ff4f2b82 */ /* 0x000e620000000800 */
[----:B-----5:R-:W-:Y:S01]  /*1070*/  @P2 HADD2.F32 R78, -RZ, R69.H0_H0 ;  /* 0x20000045ff4e2230 */ /* 0x020fe20000004100 */
[----:B------:R-:W-:Y:S01]  /*1080*/  CS2R R90, SRZ ;  /* 0x00000000005a7805 */ /* 0x000fe2000001ff00 */
[--C-:B0-----:R-:W-:Y:S01]  /*1090*/  @P2 HADD2.F32 R72, -RZ, R68.reuse.H0_H0 ;  /* 0x20000044ff482230 */ /* 0x101fe20000004100 */
[----:B------:R-:W-:Y:S01]  /*10a0*/  CS2R R88, SRZ ;  /* 0x0000000000587805 */ /* 0x000fe2000001ff00 */
[----:B------:R-:W-:Y:S02]  /*10b0*/  @P2 HADD2.F32 R74, -RZ, R68.H1_H1 ;  /* 0x30000044ff4a2230 */ /* 0x000fe40000004100 */
[----:B------:R-:W-:Y:S01]  /*10c0*/  @P2 HADD2.F32 R98, -RZ, R70.H1_H1 ;  /* 0x30000046ff622230 */ /* 0x000fe20000004100 */
[----:B------:R-:W0:Y:S01]  /*10d0*/  @P2 LDC R73, c[0x0][0x40c] ;  /* 0x00010300ff492b82 */ /* 0x000e220000000800 */
[--C-:B------:R-:W-:Y:S02]  /*10e0*/  @P2 HADD2.F32 R108, -RZ, R71.reuse.H0_H0 ;  /* 0x20000047ff6c2230 */ /* 0x100fe40000004100 */
[----:B------:R-:W-:-:S05]  /*10f0*/  @P2 HADD2.F32 R110, -RZ, R71.H1_H1 ;  /* 0x30000047ff6e2230 */ /* 0x000fca0000004100 */
[----:B------:R-:W2:Y:S08]  /*1100*/  @P2 LDC R75, c[0x0][0x40c] ;  /* 0x00010300ff4b2b82 */ /* 0x000eb00000000800 */
[----:B------:R-:W3:Y:S01]  /*1110*/  @P2 LDC R97, c[0x0][0x40c] ;  /* 0x00010300ff612b82 */ /* 0x000ee20000000800 */
[----:B-1----:R-:W-:Y:S01]  /*1120*/  @P2 FMUL.FTZ R90, R78, R79 ;  /* 0x0000004f4e5a2220 */ /* 0x002fe20000410000 */
[----:B------:R-:W-:-:S02]  /*1130*/  @P2 HADD2.F32 R78, -RZ, R69.H1_H1 ;  /* 0x30000045ff4e2230 */ /* 0x000fc40000004100 */
[----:B------:R-:W-:-:S04]  /*1140*/  @P2 HADD2.F32 R79, -RZ, R70.H0_H0 ;  /* 0x20000046ff4f2230 */ /* 0x000fc80000004100 */
[----:B------:R-:W1:Y:S01]  /*1150*/  @P2 LDC R96, c[0x0][0x40c] ;  /* 0x00010300ff602b82 */ /* 0x000e620000000800 */
[----:B0-----:R-:W-:Y:S01]  /*1160*/  @P2 FMUL.FTZ R88, R72, R73 ;  /* 0x0000004948582220 */ /* 0x001fe20000410000 */
[----:B------:R-:W-:-:S06]  /*1170*/  CS2R R72, SRZ ;  /* 0x0000000000487805 */ /* 0x000fcc000001ff00 */
[----:B------:R-:W0:Y:S01]  /*1180*/  @P2 LDC R99, c[0x0][0x40c] ;  /* 0x00010300ff632b82 */ /* 0x000e220000000800 */
[----:B--2---:R-:W-:Y:S01]  /*1190*/  @P2 FMUL.FTZ R89, R74, R75 ;  /* 0x0000004b4a592220 */ /* 0x004fe20000410000 */
[----:B------:R-:W-:-:S06]  /*11a0*/  CS2R R74, SRZ ;  /* 0x00000000004a7805 */ /* 0x000fcc000001ff00 */
[----:B------:R-:W2:Y:S01]  /*11b0*/  @P2 LDC R109, c[0x0][0x40c] ;  /* 0x00010300ff6d2b82 */ /* 0x000ea20000000800 */
[----:B---3--:R-:W-:-:S07]  /*11c0*/  @P2 FMUL.FTZ R91, R78, R97 ;  /* 0x000000614e5b2220 */ /* 0x008fce0000410000 */
[----:B------:R-:W3:Y:S01]  /*11d0*/  @P2 LDC R111, c[0x0][0x40c] ;  /* 0x00010300ff6f2b82 */ /* 0x000ee20000000800 */
[----:B-1----:R-:W-:Y:S01]  /*11e0*/  @P2 FMUL.FTZ R72, R79, R96 ;  /* 0x000000604f482220 */ /* 0x002fe20000410000 */
[----:B0-----:R-:W-:Y:S01]  /*11f0*/  @P2 FMUL.FTZ R73, R98, R99 ;  /* 0x0000006362492220 */ /* 0x001fe20000410000 */
[----:B--2---:R-:W-:Y:S01]  /*1200*/  @P2 FMUL.FTZ R74, R108, R109 ;  /* 0x0000006d6c4a2220 */ /* 0x004fe20000410000 */
[----:B---3--:R-:W-:-:S07]  /*1210*/  @P2 FMUL.FTZ R75, R110, R111 ;  /* 0x0000006f6e4b2220 */ /* 0x008fce0000410000 */
.L_x_25886:
        /* <DEDUP_REMOVED lines=10> */
.L_x_25888:
[----:B------:R-:W-:Y:S05]  /*12c0*/  BSYNC.RECONVERGENT B0 ;  /* 0x0000000000007941 */ /* 0x000fea0003800200 */
.L_x_25887:
        /* <DEDUP_REMOVED lines=8> */
[--C-:B-----5:R-:W-:Y:S02]  /*1350*/  @P0 HADD2.F32 R108, -RZ, R68.reuse.H1_H1 ;  /* 0x30000044ff6c0230 */ /* 0x120fe40000004100 */
[----:B------:R-:W-:Y:S02]  /*1360*/  @P0 HADD2.F32 R113, -RZ, R68.H0_H0 ;  /* 0x20000044ff710230 */ /* 0x000fe40000004100 */
[----:B0-----:R-:W-:-:S03]  /*1370*/  @P0 HADD2.F32 R111, -RZ, R69.H0_H0 ;  /* 0x20000045ff6f0230 */ /* 0x001fc60000004100 */
[----:B------:R-:W0:Y:S08]  /*1380*/  @P0 LDC R0, c[0x0][0x40c] ;  /* 0x00010300ff000b82 */ /* 0x000e300000000800 */
[----:B------:R-:W1:Y:S08]  /*1390*/  @P0 LDC R114, c[0x0][0x40c] ;  /* 0x00010300ff720b82 */ /* 0x000e700000000800 */
[----:B------:R-:W4:Y:S08]  /*13a0*/  @P0 LDC R115, c[0x0][0x40c] ;  /* 0x00010300ff730b82 */ /* 0x000f300000000800 */
[----:B------:R-:W3:Y:S01]  /*13b0*/  @P0 LDC R110, c[0x0][0x40c] ;  /* 0x00010300ff6e0b82 */ /* 0x000ee20000000800 */
[----:B--2---:R-:W-:Y:S01]  /*13c0*/  @P0 FFMA.FTZ R77, R108, R112, R77 ;  /* 0x000000706c4d0223 */ /* 0x004fe2000001004d */
[----:B0-----:R-:W-:-:S06]  /*13d0*/  @P0 FFMA.FTZ R76, R113, R0, R76 ;  /* 0x00000000714c0223 */ /* 0x001fcc000001004c */
[----:B------:R-:W0:Y:S01]  /*13e0*/  @P0 LDC R108, c[0x0][0x40c] ;  /* 0x00010300ff6c0b82 */ /* 0x000e220000000800 */
[----:B------:R-:W-:Y:S02]  /*13f0*/  @P0 HADD2.F32 R0, -RZ, R69.H1_H1 ;  /* 0x30000045ff000230 */ /* 0x000fe40000004100 */
[----:B-1----:R-:W-:Y:S01]  /*1400*/  @P0 FFMA.FTZ R78, R111, R114, R78 ;  /* 0x000000726f4e0223 */ /* 0x002fe2000001004e */
[--C-:B------:R-:W-:Y:S02]  /*1410*/  @P0 HADD2.F32 R111, -RZ, R70.reuse.H0_H0 ;  /* 0x20000046ff6f0230 */ /* 0x100fe40000004100 */
[----:B----4-:R-:W-:Y:S01]  /*1420*/  @P0 FFMA.FTZ R79, R0, R115, R79 ;  /* 0x00000073004f0223 */ /* 0x010fe2000001004f */
[----:B------:R-:W-:Y:S01]  /*1430*/  @P0 HADD2.F32 R0, -RZ, R70.H1_H1 ;  /* 0x30000046ff000230 */ /* 0x000fe20000004100 */
[----:B------:R-:W1:Y:S04]  /*1440*/  @P0 LDC R112, c[0x0][0x40c] ;  /* 0x00010300ff700b82 */ /* 0x000e680000000800 */
[----:B---3--:R-:W-:Y:S01]  /*1450*/  @P0 FFMA.FTZ R97, R0, R110, R97 ;  /* 0x0000006e00610223 */ /* 0x008fe20000010061 */
[----:B------:R-:W-:-:S03]  /*1460*/  @P0 HADD2.F32 R0, -RZ, R71.H1_H1 ;  /* 0x30000047ff000230 */ /* 0x000fc60000004100 */
[----:B------:R-:W2:Y:S01]  /*1470*/  @P0 LDC R113, c[0x0][0x40c] ;  /* 0x00010300ff710b82 */ /* 0x000ea20000000800 */
[----:B0-----:R-:W-:Y:S01]  /*1480*/  @P0 FFMA.FTZ R96, R111, R108, R96 ;  /* 0x0000006c6f600223 */ /* 0x001fe20000010060 */
[----:B------:R-:W-:-:S05]  /*1490*/  @P0 HADD2.F32 R111, -RZ, R71.H0_H0 ;  /* 0x20000047ff6f0230 */ /* 0x000fca0000004100 */
[----:B-1----:R-:W-:Y:S01]  /*14a0*/  @P0 FFMA.FTZ R98, R111, R112, R98 ;  /* 0x000000706f620223 */ /* 0x002fe20000010062 */
[----:B--2---:R-:W-:Y:S01]  /*14b0*/  @P0 FFMA.FTZ R99, R0, R113, R99 ;  /* 0x0000007100630223 */ /* 0x004fe20000010063 */
[----:B------:R-:W-:Y:S06]  /*14c0*/  BRA `(.L_x_25890) ;  /* 0x0000000000747947 */ /* 0x000fec0003800000 */
.L_x_25889:
[----:B------:R-:W1:Y:S01]  /*14d0*/  @P2 LDC R97, c[0x0][0x40c] ;  /* 0x00010300ff612b82 */ /* 0x000e620000000800 */
[--C-:B0----5:R-:W-:Y:S01]  /*14e0*/  @P2 HADD2.F32 R78, -RZ, R68.reuse.H1_H1 ;  /* 0x30000044ff4e2230 */ /* 0x121fe20000004100 */
[----:B------:R-:W-:Y:S01]  /*14f0*/  CS2R R76, SRZ ;  /* 0x00000000004c7805 */ /* 0x000fe2000001ff00 */
[----:B------:R-:W-:Y:S01]  /*1500*/  @P2 HADD2.F32 R0, -RZ, R68.H0_H0 ;  /* 0x20000044ff002230 */ /* 0x000fe20000004100 */
[----:B------:R-:W-:Y:S01]  /*1510*/  MOV R96, RZ ;  /* 0x000000ff00607202 */ /* 0x000fe20000000f00 */
[----:B------:R-:W-:Y:S02]  /*1520*/  @P2 HADD2.F32 R108, -RZ, R70.H0_H0 ;  /* 0x20000046ff6c2230 */ /* 0x000fe40000004100 */
[----:B------:R-:W-:Y:S01]  /*1530*/  @P2 HADD2.F32 R110, -RZ, R71.H1_H1 ;  /* 0x30000047ff6e2230 */ /* 0x000fe20000004100 */
[----:B------:R-:W0:Y:S08]  /*1540*/  @P2 LDC R79, c[0x0][0x40c] ;  /* 0x00010300ff4f2b82 */ /* 0x000e300000000800 */
[----:B------:R-:W2:Y:S08]  /*1550*/  @P2 LDC R98, c[0x0][0x40c] ;  /* 0x00010300ff622b82 */ /* 0x000eb00000000800 */
[----:B------:R-:W3:Y:S01]  /*1560*/  @P2 LDC R99, c[0x0][0x40c] ;  /* 0x00010300ff632b82 */ /* 0x000ee20000000800 */
[----:B-1----:R-:W-:Y:S01]  /*1570*/  @P2 FMUL.FTZ R77, R78, R97 ;  /* 0x000000614e4d2220 */ /* 0x002fe20000410000 */
[----:B------:R-:W-:-:S06]  /*1580*/  @P2 HADD2.F32 R97, -RZ, R69.H1_H1 ;  /* 0x30000045ff612230 */ /* 0x000fcc0000004100 */
[----:B------:R-:W1:Y:S01]  /*1590*/  @P2 LDC R111, c[0x0][0x40c] ;  /* 0x00010300ff6f2b82 */ /* 0x000e620000000800 */
[----:B0-----:R-:W-:Y:S01]  /*15a0*/  @P2 FMUL.FTZ R76, R0, R79 ;  /* 0x0000004f004c2220 */ /* 0x001fe20000410000 */
[----:B------:R-:W-:Y:S01]  /*15b0*/  @P2 HADD2.F32 R0, -RZ, R69.H0_H0 ;  /* 0x20000045ff002230 */ /* 0x000fe20000004100 */
[----:B------:R-:W-:-:S05]  /*15c0*/  CS2R R78, SRZ ;  /* 0x00000000004e7805 */ /* 0x000fca000001ff00 */
[----:B------:R-:W0:Y:S01]  /*15d0*/  @P2 LDC R113, c[0x0][0x40c] ;  /* 0x00010300ff712b82 */ /* 0x000e220000000800 */
[----:B--2---:R-:W-:Y:S01]  /*15e0*/  @P2 FMUL.FTZ R79, R97, R98 ;  /* 0x00000062614f2220 */ /* 0x004fe20000410000 */
[----:B------:R-:W-:-:S06]  /*15f0*/  HFMA2 R97, -RZ, RZ, 0, 0 ;  /* 0x00000000ff617431 */ /* 0x000fcc00000001ff */
[----:B------:R-:W2:Y:S01]  /*1600*/  @P2 LDC R115, c[0x0][0x40c] ;  /* 0x00010300ff732b82 */ /* 0x000ea20000000800 */
[----:B---3--:R-:W-:Y:S01]  /*1610*/  @P2 FMUL.FTZ R78, R0, R99 ;  /* 0x00000063004e2220 */ /* 0x008fe20000410000 */
[----:B------:R-:W-:Y:S01]  /*1620*/  @P2 HADD2.F32 R0, -RZ, R70.H1_H1 ;  /* 0x30000046ff002230 */ /* 0x000fe20000004100 */
[----:B------:R-:W-:-:S05]  /*1630*/  CS2R R98, SRZ ;  /* 0x0000000000627805 */ /* 0x000fca000001ff00 */
[----:B------:R-:W3:Y:S01]  /*1640*/  @P2 LDC R117, c[0x0][0x40c] ;  /* 0x00010300ff752b82 */ /* 0x000ee20000000800 */
[----:B-1----:R-:W-:Y:S01]  /*1650*/  @P2 FMUL.FTZ R96, R108, R111 ;  /* 0x0000006f6c602220 */ /* 0x002fe20000410000 */
[----:B------:R-:W-:Y:S02]  /*1660*/  @P2 HADD2.F32 R108, -RZ, R71.H0_H0 ;  /* 0x20000047ff6c2230 */ /* 0x000fe40000004100 */
[----:B0-----:R-:W-:-:S03]  /*1670*/  @P2 FMUL.FTZ R97, R0, R113 ;  /* 0x0000007100612220 */ /* 0x001fc60000410000 */
[----:B--2---:R-:W-:Y:S01]  /*1680*/  @P2 FMUL.FTZ R98, R108, R115 ;  /* 0x000000736c622220 */ /* 0x004fe20000410000 */
[----:B---3--:R-:W-:-:S07]  /*1690*/  @P2 FMUL.FTZ R99, R110, R117 ;  /* 0x000000756e632220 */ /* 0x008fce0000410000 */
.L_x_25890:
        /* <DEDUP_REMOVED lines=123> */
.L_x_25906:
        /* <DEDUP_REMOVED lines=91> */
[----:B------:R-:W-:Y:S01]  /*2400*/  F2FP.F16.F32.PACK_AB R78, R87, R78 ;  /* 0x0000004e574e723e */ /* 0x000fe200000000ff */
        /* <DEDUP_REMOVED lines=11> */
[----:B------:R-:W-:-:S03]  /*24c0*/  F2FP.F16.F32.PACK_AB R75, R74, R75 ;  /* 0x0000004b4a4b723e */ /* 0x000fc600000000ff */
[----:B------:R-:W-:Y:S01]  /*24d0*/  FFMA.FTZ R74, R109, R8, R40 ;  /* 0x000000086d4a7223 */ /* 0x000fe20000010028 */
[----:B------:R-:W-:Y:S01]  /*24e0*/  F2FP.F16.F32.PACK_AB R76, R87, R76 ;  /* 0x0000004c574c723e */ /* 0x000fe200000000ff */
[----:B------:R-:W-:-:S04]  /*24f0*/  IMAD.WIDE.U32 R94, R95, 0x10, R72 ;  /* 0x000000105f5e7825 */ /* 0x000fc800078e0048 */
        /* <DEDUP_REMOVED lines=36> */
[----:B------:R-:W-:-:S05]  /*2740*/  F2FP.F16.F32.PACK_AB R96, R96, R83 ;  /* 0x000000536060723e */ /* 0x000fca00000000ff */
[----:B------:R0:W-:Y:S02]  /*2750*/  STG.E.128 desc[UR6][R94.64], R96 ;  /* 0x000000605e007986 */ /* 0x0001e4000c101d06 */
.L_x_25893:
[----:B------:R-:W-:Y:S05]  /*2760*/  BSYNC.RECONVERGENT B0 ;  /* 0x0000000000007941 */ /* 0x000fea0003800200 */
.L_x_25892:
[----:B0-----:R-:W0:Y:S02]  /*2770*/  LDC.64 R72, c[0x0][0x380] ;  /* 0x0000e000ff487b82 */ /* 0x001e240000000a00 */
[----:B0-----:R-:W-:-:S04]  /*2780*/  LEA R3, R72, R3, 0x2 ;  /* 0x0000000348037211 */ /* 0x001fc800078e10ff */
[----:B------:R-:W-:-:S13]  /*2790*/  ISETP.GE.AND P0, PT, R3, R73, PT ;  /* 0x000000490300720c */ /* 0x000fda0003f06270 */
[----:B------:R-:W-:Y:S05]  /*27a0*/  @!P0 BRA `(.L_x_25894) ;  /* 0xffffffdc001c8947 */ /* 0x000fea000383ffff */
[----:B------:R-:W-:Y:S05]  /*27b0*/  EXIT ;  /* 0x000000000000794d */ /* 0x000fea0003800000 */
.L_x_25891:
        /* <DEDUP_REMOVED lines=8> */
.L_x_25896:
[----:B------:R-:W-:Y:S05]  /*2840*/  BSYNC B0 ;  /* 0x0000000000007941 */ /* 0x000fea0003800000 */
.L_x_25895:
        /* <DEDUP_REMOVED lines=9> */
.L_x_25897:
[----:B------:R-:W-:Y:S01]  /*28e0*/  HFMA2 R114, -RZ, RZ, 0, 2.384185791015625e-07 ;  /* 0x00000004ff727431 */ /* 0x000fe200000001ff */
[----:B------:R-:W-:-:S05]  /*28f0*/  MOV R105, R113 ;  /* 0x0000007100697202 */ /* 0x000fca0000000f00 */
[----:B------:R-:W-:-:S05]  /*2900*/  FADD.FTZ R109, R108, R105 ;  /* 0x000000696c6d7221 */ /* 0x000fca0000010000 */
[----:B------:R-:W-:-:S07]  /*2910*/  MOV R115, R109 ;  /* 0x0000006d00737202 */ /* 0x000fce0000000f00 */
[----:B------:R-:W-:Y:S05]  /*2920*/  WARPSYNC.COLLECTIVE R112, `(.L_x_25898) ;  /* 0x0000000070087348 */ /* 0x000fea0003c00000 */
[----:B------:R0:W1:Y:S02]  /*2930*/  SHFL.BFLY P2, R113, R115, R114, R117 ;  /* 0x0c00007273717389 */ /* 0x0000640000040075 */
[----:B01----:R-:W-:Y:S05]  /*2940*/  ENDCOLLECTIVE ;  /* 0x000000000000791b */ /* 0x003fea0003800000 */
.L_x_25898:
[----:B------:R-:W-:Y:S01]  /*2950*/  HFMA2 R114, -RZ, RZ, 0, 4.76837158203125e-07 ;  /* 0x00000008ff727431 */ /* 0x000fe200000001ff */
[----:B------:R-:W-:-:S05]  /*2960*/  MOV R104, R113 ;  /* 0x0000007100687202 */ /* 0x000fca0000000f00 */
[----:B------:R-:W-:-:S05]  /*2970*/  FADD.FTZ R110, R109, R104 ;  /* 0x000000686d6e7221 */ /* 0x000fca0000010000 */
[----:B------:R-:W-:-:S07]  /*2980*/  MOV R115, R110 ;  /* 0x0000006e00737202 */ /* 0x000fce0000000f00 */
[----:B------:R-:W-:Y:S05]  /*2990*/  WARPSYNC.COLLECTIVE R112, `(.L_x_25899) ;  /* 0x0000000070087348 */ /* 0x000fea0003c00000 */
[----:B------:R0:W1:Y:S02]  /*29a0*/  SHFL.BFLY P2, R113, R115, R114, R117 ;  /* 0x0c00007273717389 */ /* 0x0000640000040075 */
[----:B01----:R-:W-:Y:S05]  /*29b0*/  ENDCOLLECTIVE ;  /* 0x000000000000791b */ /* 0x003fea0003800000 */
.L_x_25899:
        /* <DEDUP_REMOVED lines=8> */
.L_x_25900:
        /* <DEDUP_REMOVED lines=72> */
.L_x_25901:
[----:B------:R-:W-:Y:S01]  /*2ec0*/  HFMA2 R114, -RZ, RZ, 0, 1.1920928955078125e-07 ;  /* 0x00000002ff727431 */ /* 0x000fe200000001ff */
[----:B------:R-:W-:-:S05]  /*2ed0*/  MOV R109, R113 ;  /* 0x00000071006d7202 */ /* 0x000fca0000000f00 */
[----:B------:R-:W-:-:S05]  /*2ee0*/  FADD.FTZ R109, R0, R109 ;  /* 0x0000006d006d7221 */ /* 0x000fca0000010000 */
[----:B------:R-:W-:-:S07]  /*2ef0*/  MOV R115, R109 ;  /* 0x0000006d00737202 */ /* 0x000fce0000000f00 */
[----:B------:R-:W-:Y:S05]  /*2f00*/  WARPSYNC.COLLECTIVE R112, `(.L_x_25902) ;  /* 0x0000000070087348 */ /* 0x000fea0003c00000 */
[----:B------:R0:W1:Y:S02]  /*2f10*/  SHFL.BFLY P2, R113, R115, R114, R117 ;  /* 0x0c00007273717389 */ /* 0x0000640000040075 */
[----:B01----:R-:W-:Y:S05]  /*2f20*/  ENDCOLLECTIVE ;  /* 0x000000000000791b */ /* 0x003fea0003800000 */
.L_x_25902:
[----:B------:R-:W-:Y:S01]  /*2f30*/  HFMA2 R114, -RZ, RZ, 0, 2.384185791015625e-07 ;  /* 0x00000004ff727431 */ /* 0x000fe200000001ff */
[----:B------:R-:W-:-:S05]  /*2f40*/  MOV R108, R113 ;  /* 0x00000071006c7202 */ /* 0x000fca0000000f00 */
[----:B------:R-:W-:-:S05]  /*2f50*/  FADD.FTZ R108, R109, R108 ;  /* 0x0000006c6d6c7221 */ /* 0x000fca0000010000 */
[----:B------:R-:W-:-:S07]  /*2f60*/  MOV R115, R108 ;  /* 0x0000006c00737202 */ /* 0x000fce0000000f00 */
[----:B------:R-:W-:Y:S05]  /*2f70*/  WARPSYNC.COLLECTIVE R112, `(.L_x_25903) ;  /* 0x0000000070087348 */ /* 0x000fea0003c00000 */
[----:B------:R0:W1:Y:S02]  /*2f80*/  SHFL.BFLY P2, R113, R115, R114, R117 ;  /* 0x0c00007273717389 */ /* 0x0000640000040075 */
[----:B01----:R-:W-:Y:S05]  /*2f90*/  ENDCOLLECTIVE ;  /* 0x000000000000791b */ /* 0x003fea0003800000 */
.L_x_25903:
[----:B------:R-:W-:Y:S01]  /*2fa0*/  HFMA2 R114, -RZ, RZ, 0, 4.76837158203125e-07 ;  /* 0x00000008ff727431 */ /* 0x000fe200000001ff */
[----:B------:R-:W-:-:S05]  /*2fb0*/  MOV R111, R113 ;  /* 0x00000071006f7202 */ /* 0x000fca0000000f00 */
[----:B------:R-:W-:-:S05]  /*2fc0*/  FADD.FTZ R111, R108, R111 ;  /* 0x0000006f6c6f7221 */ /* 0x000fca0000010000 */
[----:B------:R-:W-:-:S07]  /*2fd0*/  MOV R115, R111 ;  /* 0x0000006f00737202 */ /* 0x000fce0000000f00 */
[----:B------:R-:W-:Y:S05]  /*2fe0*/  WARPSYNC.COLLECTIVE R112, `(.L_x_25904) ;  /* 0x0000000070087348 */ /* 0x000fea0003c00000 */
[----:B------:R0:W1:Y:S02]  /*2ff0*/  SHFL.BFLY P2, R113, R115, R114, R117 ;  /* 0x0c00007273717389 */ /* 0x0000640000040075 */
[----:B01----:R-:W-:Y:S05]  /*3000*/  ENDCOLLECTIVE ;  /* 0x000000000000791b */ /* 0x003fea0003800000 */
.L_x_25904:
[----:B------:R-:W-:Y:S01]  /*3010*/  HFMA2 R114, -RZ, RZ, 0, 9.5367431640625e-07 ;  /* 0x00000010ff727431 */ /* 0x000fe200000001ff */
[----:B------:R-:W-:-:S05]  /*3020*/  MOV R110, R113 ;  /* 0x00000071006e7202 */ /* 0x000fca0000000f00 */
[----:B------:R-:W-:-:S05]  /*3030*/  FADD.FTZ R110, R111, R110 ;  /* 0x0000006e6f6e7221 */ /* 0x000fca0000010000 */
[----:B------:R-:W-:-:S07]  /*3040*/  MOV R115, R110 ;  /* 0x0000006e00737202 */ /* 0x000fce0000000f00 */
[----:B------:R-:W-:Y:S05]  /*3050*/  WARPSYNC.COLLECTIVE R112, `(.L_x_25905) ;  /* 0x0000000070087348 */ /* 0x000fea0003c00000 */
[----:B------:R0:W1:Y:S02]  /*3060*/  SHFL.BFLY P2, R113, R115, R114, R117 ;  /* 0x0c00007273717389 */ /* 0x0000640000040075 */
[----:B01----:R-:W-:Y:S05]  /*3070*/  ENDCOLLECTIVE ;  /* 0x000000000000791b */ /* 0x003fea0003800000 */
.L_x_25905:
[----:B------:R-:W-:Y:S05]  /*3080*/  BRA `(.L_x_25906) ;  /* 0xffffffec00707947 */ /* 0x000fea000383ffff */
.L_x_25907:
        /* <DEDUP_REMOVED lines=15> */
.L_x_37343:


//--------------------- .text._ZN10layer_norm13ln_fwd_kernelINS_13Kernel_traitsIf6__halffS2_fjLj1024ELj1ELj4ELj1ELj16ENS_18Kernel_traits_baseILj1024EfS2_fS2_fjLj128EEEEELb0ELb1ELb0ELb0EEEvNS_9FwdParamsE --------------------------
	.section	.text._ZN10layer_norm13ln_fwd_kernelINS_13Kernel_traitsIf6__halffS2_fjLj1024ELj1ELj4ELj1ELj16ENS_18Kernel_traits_baseILj1024EfS2_fS2_fjLj128EEEEELb0ELb1ELb0ELb0EEEvNS_9FwdParamsE,"ax",@progbits
	.align	128
        .global         _ZN10layer_norm13ln_fwd_kernelINS_13Kernel_traitsIf6__halffS2_fjLj1024ELj1ELj4ELj1ELj16ENS_18Kernel_traits_baseILj1024EfS2_fS2_fjLj128EEEEELb0ELb1ELb0ELb0EEEvNS_9FwdParamsE
        .type           _ZN10layer_norm13ln_fwd_kernelINS_13Kernel_traitsIf6__halffS2_fjLj1024ELj1ELj4ELj1ELj16ENS_18Kernel_traits_baseILj1024EfS2_fS2_fjLj128EEEEELb0ELb1ELb0ELb0EEEvNS_9FwdParamsE,@function
        .size           _ZN10layer_norm13ln_fwd_kernelINS_13Kernel_traitsIf6__halffS2_fjLj1024ELj1ELj4ELj1ELj16ENS_18Kernel_traits_baseILj1024EfS2_fS2_fjLj128EEEEELb0ELb1ELb0ELb0EEEvNS_9FwdParamsE,(.L_x_37344 - _ZN10layer_norm13ln_fwd_kernelINS_13Kernel_traitsIf6__halffS2_fjLj1024ELj1ELj4ELj1ELj16ENS_18Kernel_traits_baseILj1024EfS2_fS2_fjLj128EEEEELb0ELb1ELb0ELb0EEEvNS_9FwdParamsE)
        .other          _ZN10layer_norm13ln_fwd_kernelINS_13Kernel_traitsIf6__halffS2_fjLj1024ELj1ELj4ELj1ELj16ENS_18Kernel_traits_baseILj1024EfS2_fS2_fjLj128EEEEELb0ELb1ELb0ELb0EEEvNS_9FwdParamsE,@"STO_CUDA_ENTRY STV_DEFAULT"
_ZN10layer_norm13ln_fwd_kernelINS_13Kernel_traitsIf6__halffS2_fjLj1024ELj1ELj4ELj1ELj16ENS_18Kernel_traits_baseILj1024EfS2_fS2_fjLj128EEEEELb0ELb1ELb0ELb0EEEvNS_9FwdParamsE:
.text._ZN10layer_norm13ln_fwd_kernelINS_13Kernel_traitsIf6__halffS2_fjLj1024ELj1ELj4ELj1ELj16ENS_18Kernel_traits_baseILj1024EfS2_fS2_fjLj128EEEEELb0ELb1ELb0ELb0EEEvNS_9FwdParamsE:
        /* <DEDUP_REMOVED lines=76> */
.L_x_25909:
        /* <DEDUP_REMOVED lines=56> */
.L_x_25910:
[----:B------:R-:W-:Y:S05]  /*0840*/  BSYNC.RECONVERGENT B0 ;  /* 0x0000000000007941 */ /* 0x000fea0003800200 */
.L_x_25908:
        /* <DEDUP_REMOVED lines=11> */
.L_x_25936:
        /* <DEDUP_REMOVED lines=27> */
[--C-:B-----5:R-:W-:Y:S02]  /*0ab0*/  HADD2.F32 R143, -RZ, R109.reuse.H0_H0 ;  /* 0x2000006dff8f7230 */ /* 0x120fe40000004100 */
[--C-:B------:R-:W-:Y:S02]  /*0ac0*/  HADD2.F32 R115, -RZ, R108.reuse.H0_H0 ;  /* 0x2000006cff737230 */ /* 0x100fe40000004100 */
[----:B------:R-:W-:Y:S02]  /*0ad0*/  HADD2.F32 R141, -RZ, R108.H1_H1 ;  /* 0x3000006cff8d7230 */ /* 0x000fe40000004100 */
[----:B------:R-:W-:Y:S01]  /*0ae0*/  FMUL.FTZ R143, R143, R0 ;  /* 0x000000008f8f7220 */ /* 0x000fe20000410000 */
[----:B------:R-:W-:-:S02]  /*0af0*/  HADD2.F32 R109, -RZ, R109.H1_H1 ;  /* 0x3000006dff6d7230 */ /* 0x000fc40000004100 */
[-C--:B------:R-:W-:Y:S01]  /*0b00*/  FMUL.FTZ R115, R115, R0.reuse ;  /* 0x0000000073737220 */ /* 0x080fe20000410000 */
[--C-:B------:R-:W-:Y:S02]  /*0b10*/  HADD2.F32 R149, -RZ, R110.reuse.H1_H1 ;  /* 0x3000006eff957230 */ /* 0x100fe40000004100 */
[--C-:B------:R-:W-:Y:S02]  /*0b20*/  HADD2.F32 R151, -RZ, R111.reuse.H0_H0 ;  /* 0x2000006fff977230 */ /* 0x100fe40000004100 */
[-C--:B0-----:R-:W-:Y:S01]  /*0b30*/  FMUL.FTZ R112, R109, R0.reuse ;  /* 0x000000006d707220 */ /* 0x081fe20000410000 */
[----:B------:R-:W-:Y:S02]  /*0b40*/  HADD2.F32 R147, -RZ, R110.H0_H0 ;  /* 0x2000006eff937230 */ /* 0x000fe40000004100 */
[-C--:B------:R-:W-:Y:S01]  /*0b50*/  FMUL.FTZ R110, R141, R0.reuse ;  /* 0x000000008d6e7220 */ /* 0x080fe20000410000 */
[----:B------:R-:W-:Y:S02]  /*0b60*/  HADD2.F32 R111, -RZ, R111.H1_H1 ;  /* 0x3000006fff6f7230 */ /* 0x000fe40000004100 */
[-C--:B------:R-:W-:Y:S01]  /*0b70*/  FMUL.FTZ R114, R149, R0.reuse ;  /* 0x0000000095727220 */ /* 0x080fe20000410000 */
[-C--:B------:R-:W-:Y:S01]  /*0b80*/  FMUL.FTZ R151, R151, R0.reuse ;  /* 0x0000000097977220 */ /* 0x080fe20000410000 */
[-C--:B------:R-:W-:Y:S01]  /*0b90*/  FMUL.FTZ R147, R147, R0.reuse ;  /* 0x0000000093937220 */ /* 0x080fe20000410000 */
        /* <DEDUP_REMOVED lines=10> */
.L_x_25913:
[--C-:B-----5:R-:W-:Y:S02]  /*0c40*/  HADD2.F32 R113, -RZ, R108.reuse.H0_H0 ;  /* 0x2000006cff717230 */ /* 0x120fe40000004100 */
[--C-:B------:R-:W-:Y:S02]  /*0c50*/  HADD2.F32 R141, -RZ, R109.reuse.H0_H0 ;  /* 0x2000006dff8d7230 */ /* 0x100fe40000004100 */
[----:B------:R-:W-:Y:S02]  /*0c60*/  HADD2.F32 R115, -RZ, R108.H1_H1 ;  /* 0x3000006cff737230 */ /* 0x000fe40000004100 */
[-C--:B------:R-:W-:Y:S01]  /*0c70*/  FMUL.FTZ R113, R113, R0.reuse ;  /* 0x0000000071717220 */ /* 0x080fe20000410000 */
[----:B------:R-:W-:Y:S02]  /*0c80*/  HADD2.F32 R109, -RZ, R109.H1_H1 ;  /* 0x3000006dff6d7230 */ /* 0x000fe40000004100 */
[----:B------:R-:W-:Y:S01]  /*0c90*/  FMUL.FTZ R141, R141, R0 ;  /* 0x000000008d8d7220 */ /* 0x000fe20000410000 */
[----:B------:R-:W-:-:S02]  /*0ca0*/  HADD2.F32 R147, -RZ, R110.H1_H1 ;  /* 0x3000006eff937230 */ /* 0x000fc40000004100 */
[----:B------:R-:W-:Y:S01]  /*0cb0*/  FMUL.FTZ R108, R113, R20 ;  /* 0x00000014716c7220 */ /* 0x000fe20000410000 */
[--C-:B------:R-:W-:Y:S02]  /*0cc0*/  HADD2.F32 R149, -RZ, R111.reuse.H0_H0 ;  /* 0x2000006fff957230 */ /* 0x100fe40000004100 */
[-C--:B------:R-:W-:Y:S01]  /*0cd0*/  FMUL.FTZ R112, R109, R0.reuse ;  /* 0x000000006d707220 */ /* 0x080fe20000410000 */
[----:B------:R-:W-:Y:S02]  /*0ce0*/  HADD2.F32 R143, -RZ, R110.H0_H0 ;  /* 0x2000006eff8f7230 */ /* 0x000fe40000004100 */
[-C--:B------:R-:W-:Y:S01]  /*0cf0*/  FMUL.FTZ R110, R115, R0.reuse ;  /* 0x00000000736e7220 */ /* 0x080fe20000410000 */
[----:B------:R-:W-:Y:S02]  /*0d00*/  HADD2.F32 R111, -RZ, R111.H1_H1 ;  /* 0x3000006fff6f7230 */ /* 0x000fe40000004100 */
        /* <DEDUP_REMOVED lines=11> */
.L_x_25914:
[----:B------:R-:W0:Y:S01]  /*0dc0*/  LDC.64 R142, c[0x0][0x3a8] ;  /* 0x0000ea00ff8e7b82 */ /* 0x000e220000000a00 */
[C---:B------:R-:W-:Y:S01]  /*0dd0*/  IADD3 R140, PT, PT, R2.reuse, 0x20, RZ ;  /* 0x00000020028c7810 */ /* 0x040fe20007ffe0ff */
[----:B0-----:R-:W-:-:S05]  /*0de0*/  IMAD.WIDE.U32 R142, R2, 0x20, R142 ;  /* 0x00000020028e7825 */ /* 0x001fca00078e008e */
[----:B------:R0:W-:Y:S04]  /*0df0*/  STG.E.128 desc[UR6][R142.64], R108 ;  /* 0x0000006c8e007986 */ /* 0x0001e8000c101d06 */
[----:B------:R0:W-:Y:S02]  /*0e00*/  STG.E.128 desc[UR6][R142.64+0x10], R112 ;  /* 0x000010708e007986 */ /* 0x0001e4000c101d06 */
.L_x_25912:
[----:B------:R-:W-:Y:S05]  /*0e10*/  BSYNC.RECONVERGENT B0 ;  /* 0x0000000000007941 */ /* 0x000fea0003800200 */
.L_x_25911:
        /* <DEDUP_REMOVED lines=14> */
[--C-:B-1---5:R-:W-:Y:S02]  /*0f00*/  HADD2.F32 R121, -RZ, R116.reuse.H0_H0 ;  /* 0x20000074ff797230 */ /* 0x122fe40000004100 */
[--C-:B------:R-:W-:Y:S02]  /*0f10*/  HADD2.F32 R141, -RZ, R117.reuse.H0_H0 ;  /* 0x20000075ff8d7230 */ /* 0x100fe40000004100 */
[----:B------:R-:W-:Y:S02]  /*0f20*/  HADD2.F32 R123, -RZ, R116.H1_H1 ;  /* 0x30000074ff7b7230 */ /* 0x000fe40000004100 */
[-C--:B------:R-:W-:Y:S01]  /*0f30*/  FMUL.FTZ R121, R121, R0.reuse ;  /* 0x0000000079797220 */ /* 0x080fe20000410000 */
[----:B------:R-:W-:Y:S02]  /*0f40*/  HADD2.F32 R117, -RZ, R117.H1_H1 ;  /* 0x30000075ff757230 */ /* 0x000fe40000004100 */
[----:B------:R-:W-:Y:S01]  /*0f50*/  FMUL.FTZ R141, R141, R0 ;  /* 0x000000008d8d7220 */ /* 0x000fe20000410000 */
[----:B------:R-:W-:-:S02]  /*0f60*/  HADD2.F32 R147, -RZ, R118.H1_H1 ;  /* 0x30000076ff937230 */ /* 0x000fc40000004100 */
[----:B------:R-:W-:Y:S01]  /*0f70*/  FFMA.FTZ R116, R121, R44, R100 ;  /* 0x0000002c79747223 */ /* 0x000fe20000010064 */
[--C-:B------:R-:W-:Y:S02]  /*0f80*/  HADD2.F32 R149, -RZ, R119.reuse.H0_H0 ;  /* 0x20000077ff957230 */ /* 0x100fe40000004100 */
[-C--:B------:R-:W-:Y:S01]  /*0f90*/  FMUL.FTZ R120, R117, R0.reuse ;  /* 0x0000000075787220 */ /* 0x080fe20000410000 */
[----:B0-----:R-:W-:Y:S02]  /*0fa0*/  HADD2.F32 R143, -RZ, R118.H0_H0 ;  /* 0x20000076ff8f7230 */ /* 0x001fe40000004100 */
[-C--:B------:R-:W-:Y:S01]  /*0fb0*/  FMUL.FTZ R118, R123, R0.reuse ;  /* 0x000000007b767220 */ /* 0x080fe20000410000 */
[----:B------:R-:W-:Y:S02]  /*0fc0*/  HADD2.F32 R119, -RZ, R119.H1_H1 ;  /* 0x30000077ff777230 */ /* 0x000fe40000004100 */
        /* <DEDUP_REMOVED lines=12> */
.L_x_25917:
[--C-:B-1---5:R-:W-:Y:S02]  /*1090*/  HADD2.F32 R121, -RZ, R116.reuse.H0_H0 ;  /* 0x20000074ff797230 */ /* 0x122fe40000004100 */
        /* <DEDUP_REMOVED lines=23> */
.L_x_25918:
[----:B------:R-:W0:Y:S02]  /*1210*/  LDC.64 R142, c[0x0][0x3a8] ;  /* 0x0000ea00ff8e7b82 */ /* 0x000e240000000a00 */
[C---:B0-----:R-:W-:Y:S01]  /*1220*/  IMAD.WIDE.U32 R142, R140.reuse, 0x20, R142 ;  /* 0x000000208c8e7825 */ /* 0x041fe200078e008e */
[----:B------:R-:W-:-:S04]  /*1230*/  IADD3 R140, PT, PT, R140, 0x20, RZ ;  /* 0x000000208c8c7810 */ /* 0x000fc80007ffe0ff */
[----:B------:R1:W-:Y:S04]  /*1240*/  STG.E.128 desc[UR6][R142.64], R116 ;  /* 0x000000748e007986 */ /* 0x0003e8000c101d06 */
[----:B------:R1:W-:Y:S02]  /*1250*/  STG.E.128 desc[UR6][R142.64+0x10], R120 ;  /* 0x000010788e007986 */ /* 0x0003e4000c101d06 */
.L_x_25916:
[----:B------:R-:W-:Y:S05]  /*1260*/  BSYNC.RECONVERGENT B0 ;  /* 0x0000000000007941 */ /* 0x000fea0003800200 */
.L_x_25915:
        /* <DEDUP_REMOVED lines=14> */
[--C-:B--2--5:R-:W-:Y:S02]  /*1350*/  HADD2.F32 R129, -RZ, R124.reuse.H0_H0 ;  /* 0x2000007cff817230 */ /* 0x124fe40000004100 */
        /* <DEDUP_REMOVED lines=9> */
[----:B01----:R-:W-:Y:S02]  /*13f0*/  HADD2.F32 R143, -RZ, R126.H0_H0 ;  /* 0x2000007eff8f7230 */ /* 0x003fe40000004100 */
        /* <DEDUP_REMOVED lines=14> */
.L_x_25921:
[--C-:B--2--5:R-:W-:Y:S02]  /*14e0*/  HADD2.F32 R129, -RZ, R124.reuse.H0_H0 ;  /* 0x2000007cff817230 */ /* 0x124fe40000004100 */
        /* <DEDUP_REMOVED lines=23> */
.L_x_25922:
[----:B------:R-:W0:Y:S02]  /*1660*/  LDC.64 R142, c[0x0][0x3a8] ;  /* 0x0000ea00ff8e7b82 */ /* 0x000e240000000a00 */
[C---:B0-----:R-:W-:Y:S01]  /*1670*/  IMAD.WIDE.U32 R142, R140.reuse, 0x20, R142 ;  /* 0x000000208c8e7825 */ /* 0x041fe200078e008e */
[----:B------:R-:W-:-:S04]  /*1680*/  IADD3 R140, PT, PT, R140, 0x20, RZ ;  /* 0x000000208c8c7810 */ /* 0x000fc80007ffe0ff */
[----:B------:R2:W-:Y:S04]  /*1690*/  STG.E.128 desc[UR6][R142.64], R124 ;  /* 0x0000007c8e007986 */ /* 0x0005e8000c101d06 */
[----:B------:R2:W-:Y:S02]  /*16a0*/  STG.E.128 desc[UR6][R142.64+0x10], R128 ;  /* 0x000010808e007986 */ /* 0x0005e4000c101d06 */
.L_x_25920:
[----:B------:R-:W-:Y:S05]  /*16b0*/  BSYNC.RECONVERGENT B0 ;  /* 0x0000000000007941 */ /* 0x000fea0003800200 */
.L_x_25919:
        /* <DEDUP_REMOVED lines=13> */
[--C-:B---3-5:R-:W-:Y:S02]  /*1790*/  HADD2.F32 R137, -RZ, R132.reuse.H0_H0 ;  /* 0x20000084ff897230 */ /* 0x128fe40000004100 */
[--C-:B------:R-:W-:Y:S02]  /*17a0*/  HADD2.F32 R141, -RZ, R133.reuse.H0_H0 ;  /* 0x20000085ff8d7230 */ /* 0x100fe40000004100 */
[----:B------:R-:W-:Y:S02]  /*17b0*/  HADD2.F32 R139, -RZ, R132.H1_H1 ;  /* 0x30000084ff8b7230 */ /* 0x000fe40000004100 */
[-C--:B------:R-:W-:Y:S01]  /*17c0*/  FMUL.FTZ R137, R137, R0.reuse ;  /* 0x0000000089897220 */ /* 0x080fe20000410000 */
[----:B------:R-:W-:Y:S02]  /*17d0*/  HADD2.F32 R133, -RZ, R133.H1_H1 ;  /* 0x30000085ff857230 */ /* 0x000fe40000004100 */
[----:B------:R-:W-:Y:S01]  /*17e0*/  FMUL.FTZ R141, R141, R0 ;  /* 0x000000008d8d7220 */ /* 0x000fe20000410000 */
[----:B012---:R-:W-:-:S02]  /*17f0*/  HADD2.F32 R143, -RZ, R134.H0_H0 ;  /* 0x20000086ff8f7230 */ /* 0x007fc40000004100 */
[----:B------:R-:W-:Y:S01]  /*1800*/  FFMA.FTZ R132, R137, R92, R100 ;  /* 0x0000005c89847223 */ /* 0x000fe20000010064 */
        /* <DEDUP_REMOVED lines=17> */
.L_x_25925:
[--C-:B---3-5:R-:W-:Y:S02]  /*1920*/  HADD2.F32 R137, -RZ, R132.reuse.H0_H0 ;  /* 0x20000084ff897230 */ /* 0x128fe40000004100 */
[--C-:B------:R-:W-:Y:S02]  /*1930*/  HADD2.F32 R141, -RZ, R133.reuse.H0_H0 ;  /* 0x20000085ff8d7230 */ /* 0x100fe40000004100 */
[----:B------:R-:W-:Y:S02]  /*1940*/  HADD2.F32 R139, -RZ, R132.H1_H1 ;  /* 0x30000084ff8b7230 */ /* 0x000fe40000004100 */
[-C--:B------:R-:W-:Y:S01]  /*1950*/  FMUL.FTZ R137, R137, R0.reuse ;  /* 0x0000000089897220 */ /* 0x080fe20000410000 */
[----:B------:R-:W-:Y:S02]  /*1960*/  HADD2.F32 R133, -RZ, R133.H1_H1 ;  /* 0x30000085ff857230 */ /* 0x000fe40000004100 */
[----:B------:R-:W-:Y:S01]  /*1970*/  FMUL.FTZ R141, R141, R0 ;  /* 0x000000008d8d7220 */ /* 0x000fe20000410000 */
[----:B012---:R-:W-:-:S02]  /*1980*/  HADD2.F32 R143, -RZ, R134.H0_H0 ;  /* 0x20000086ff8f7230 */ /* 0x007fc40000004100 */
[----:B------:R-:W-:Y:S01]  /*1990*/  FMUL.FTZ R132, R137, R92 ;  /* 0x0000005c89847220 */ /* 0x000fe20000410000 */
        /* <DEDUP_REMOVED lines=16> */
.L_x_25926:
[----:B------:R-:W0:Y:S02]  /*1aa0*/  LDC.64 R142, c[0x0][0x3a8] ;  /* 0x0000ea00ff8e7b82 */ /* 0x000e240000000a00 */
[----:B0-----:R-:W-:-:S05]  /*1ab0*/  IMAD.WIDE.U32 R140, R140, 0x20, R142 ;  /* 0x000000208c8c7825 */ /* 0x001fca00078e008e */
[----:B------:R3:W-:Y:S04]  /*1ac0*/  STG.E.128 desc[UR6][R140.64], R132 ;  /* 0x000000848c007986 */ /* 0x0007e8000c101d06 */
[----:B------:R3:W-:Y:S02]  /*1ad0*/  STG.E.128 desc[UR6][R140.64+0x10], R136 ;  /* 0x000010888c007986 */ /* 0x0007e4000c101d06 */
.L_x_25924:
[----:B------:R-:W-:Y:S05]  /*1ae0*/  BSYNC.RECONVERGENT B0 ;  /* 0x0000000000007941 */ /* 0x000fea0003800200 */
.L_x_25923:
        /* <DEDUP_REMOVED lines=125> */
.L_x_25948:
        /* <DEDUP_REMOVED lines=49> */
.L_x_25929:
[----:B------:R-:W-:Y:S05]  /*25d0*/  BSYNC.RECONVERGENT B0 ;  /* 0x0000000000007941 */ /* 0x000fea0003800200 */
.L_x_25928:
        /* <DEDUP_REMOVED lines=35> */
.L_x_25931:
[----:B------:R-:W-:Y:S05]  /*2810*/  BSYNC.RECONVERGENT B0 ;  /* 0x0000000000007941 */ /* 0x000fea0003800200 */
.L_x_25930:
        /* <DEDUP_REMOVED lines=35> */
.L_x_25933:
[----:B------:R-:W-:Y:S05]  /*2a50*/  BSYNC.RECONVERGENT B0 ;  /* 0x0000000000007941 */ /* 0x000fea0003800200 */
.L_x_25932:
        /* <DEDUP_REMOVED lines=33> */
.L_x_25935:
[----:B------:R-:W-:Y:S05]  /*2c70*/  BSYNC.RECONVERGENT B0 ;  /* 0x0000000000007941 */ /* 0x000fea0003800200 */
.L_x_25934:
[----:B01234-:R-:W0:Y:S02]  /*2c80*/  LDC.64 R140, c[0x0][0x380] ;  /* 0x0000e000ff8c7b82 */ /* 0x01fe240000000a00 */
[----:B0-----:R-:W-:-:S04]  /*2c90*/  LEA R3, R140, R3, 0x2 ;  /* 0x000000038c037211 */ /* 0x001fc800078e10ff */
[----:B------:R-:W-:-:S13]  /*2ca0*/  ISETP.GE.AND P0, PT, R3, R141, PT ;  /* 0x0000008d0300720c */ /* 0x000fda0003f06270 */
[----:B------:R-:W-:Y:S05]  /*2cb0*/  @!P0 BRA `(.L_x_25936) ;  /* 0xffffffdc00108947 */ /* 0x000fea000383ffff */
[----:B------:R-:W-:Y:S05]  /*2cc0*/  EXIT ;  /* 0x000000000000794d */ /* 0x000fea0003800000 */
.L_x_25927:
        /* <DEDUP_REMOVED lines=8> */
.L_x_25938:
[----:B------:R-:W-:Y:S05]  /*2d50*/  BSYNC B0 ;  /* 0x0000000000007941 */ /* 0x000fea0003800000 */
.L_x_25937:
        /* <DEDUP_REMOVED lines=9> */
.L_x_25939:
[----:B------:R-:W-:Y:S01]  /*2df0*/  HFMA2 R152, -RZ, RZ, 0, 2.384185791015625e-07 ;  /* 0x00000004ff987431 */ /* 0x000fe200000001ff */
[----:B------:R-:W-:-:S05]  /*2e00*/  MOV R141, R149 ;  /* 0x00000095008d7202 */ /* 0x000fca0000000f00 */
[----:B------:R-:W-:-:S05]  /*2e10*/  FADD.FTZ R146, R142, R141 ;  /* 0x0000008d8e927221 */ /* 0x000fca0000010000 */
[----:B------:R-:W-:-:S07]  /*2e20*/  MOV R151, R146 ;  /* 0x0000009200977202 */ /* 0x000fce0000000f00 */
[----:B------:R-:W-:Y:S05]  /*2e30*/  WARPSYNC.COLLECTIVE R150, `(.L_x_25940) ;  /* 0x0000000096087348 */ /* 0x000fea0003c00000 */
[----:B------:R0:W1:Y:S02]  /*2e40*/  SHFL.BFLY P6, R149, R151, R152, R153 ;  /* 0x0c00009897957389 */ /* 0x00006400000c0099 */
[----:B01----:R-:W-:Y:S05]  /*2e50*/  ENDCOLLECTIVE ;  /* 0x000000000000791b */ /* 0x003fea0003800000 */
.L_x_25940:
        /* <DEDUP_REMOVED lines=8> */
.L_x_25941:
[----:B------:R-:W-:Y:S01]  /*2ee0*/  HFMA2 R152, -RZ, RZ, 0, 9.5367431640625e-07 ;  /* 0x00000010ff987431 */ /* 0x000fe200000001ff */
[----:B------:R-:W-:-:S05]  /*2ef0*/  MOV R0, R149 ;  /* 0x0000009500007202 */ /* 0x000fca0000000f00 */
[----:B------:R-:W-:-:S05]  /*2f00*/  FADD.FTZ R148, R147, R0 ;  /* 0x0000000093947221 */ /* 0x000fca0000010000 */
[----:B------:R-:W-:-:S07]  /*2f10*/  MOV R151, R148 ;  /* 0x0000009400977202 */ /* 0x000fce0000000f00 */
[----:B------:R-:W-:Y:S05]  /*2f20*/  WARPSYNC.COLLECTIVE R150, `(.L_x_25942) ;  /* 0x0000000096087348 */ /* 0x000fea0003c00000 */
[----:B------:R0:W1:Y:S02]  /*2f30*/  SHFL.BFLY P6, R149, R151, R152, R153 ;  /* 0x0c00009897957389 */ /* 0x00006400000c0099 */
[----:B01----:R-:W-:Y:S05]  /*2f40*/  ENDCOLLECTIVE ;  /* 0x000000000000791b */ /* 0x003fea0003800000 */
.L_x_25942:
        /* <DEDUP_REMOVED lines=72> */
.L_x_25943:
[----:B------:R-:W-:Y:S01]  /*33d0*/  HFMA2 R152, -RZ, RZ, 0, 1.1920928955078125e-07 ;  /* 0x00000002ff987431 */ /* 0x000fe200000001ff */
[----:B------:R-:W-:-:S05]  /*33e0*/  MOV R143, R149 ;  /* 0x00000095008f7202 */ /* 0x000fca0000000f00 */
[----:B------:R-:W-:-:S05]  /*33f0*/  FADD.FTZ R143, R0, R143 ;  /* 0x0000008f008f7221 */ /* 0x000fca0000010000 */
[----:B------:R-:W-:-:S07]  /*3400*/  MOV R151, R143 ;  /* 0x0000008f00977202 */ /* 0x000fce0000000f00 */
[----:B------:R-:W-:Y:S05]  /*3410*/  WARPSYNC.COLLECTIVE R150, `(.L_x_25944) ;  /* 0x0000000096087348 */ /* 0x000fea0003c00000 */
[----:B------:R0:W1:Y:S02]  /*3420*/  SHFL.BFLY P6, R149, R151, R152, R153 ;  /* 0x0c00009897957389 */ /* 0x00006400000c0099 */
[----:B01----:R-:W-:Y:S05]  /*3430*/  ENDCOLLECTIVE ;  /* 0x000000000000791b */ /* 0x003fea0003800000 */
.L_x_25944:
[----:B------:R-:W-:Y:S01]  /*3440*/  HFMA2 R152, -RZ, RZ, 0, 2.384185791015625e-07 ;  /* 0x00000004ff987431 */ /* 0x000fe200000001ff */
[----:B------:R-:W-:-:S05]  /*3450*/  MOV R142, R149 ;  /* 0x00000095008e7202 */ /* 0x000fca0000000f00 */
[----:B------:R-:W-:-:S05]  /*3460*/  FADD.FTZ R142, R143, R142 ;  /* 0x0000008e8f8e7221 */ /* 0x000fca0000010000 */
[----:B------:R-:W-:-:S07]  /*3470*/  MOV R151, R142 ;  /* 0x0000008e00977202 */ /* 0x000fce0000000f00 */
[----:B------:R-:W-:Y:S05]  /*3480*/  WARPSYNC.COLLECTIVE R150, `(.L_x_25945) ;  /* 0x0000000096087348 */ /* 0x000fea0003c00000 */
[----:B------:R0:W1:Y:S02]  /*3490*/  SHFL.BFLY P6, R149, R151, R152, R153 ;  /* 0x0c00009897957389 */ /* 0x00006400000c0099 */
[----:B01----:R-:W-:Y:S05]  /*34a0*/  ENDCOLLECTIVE ;  /* 0x000000000000791b */ /* 0x003fea0003800000 */
.L_x_25945:
[----:B------:R-:W-:Y:S01]  /*34b0*/  HFMA2 R152, -RZ, RZ, 0, 4.76837158203125e-07 ;  /* 0x00000008ff987431 */ /* 0x000fe200000001ff */
[----:B------:R-:W-:-:S05]  /*34c0*/  MOV R147, R149 ;  /* 0x0000009500937202 */ /* 0x000fca0000000f00 */
[----:B------:R-:W-:-:S05]  /*34d0*/  FADD.FTZ R147, R142, R147 ;  /* 0x000000938e937221 */ /* 0x000fca0000010000 */
[----:B------:R-:W-:-:S07]  /*34e0*/  MOV R151, R147 ;  /* 0x0000009300977202 */ /* 0x000fce0000000f00 */
[----:B------:R-:W-:Y:S05]  /*34f0*/  WARPSYNC.COLLECTIVE R150, `(.L_x_25946) ;  /* 0x0000000096087348 */ /* 0x000fea0003c00000 */
[----:B------:R0:W1:Y:S02]  /*3500*/  SHFL.BFLY P6, R149, R151, R152, R153 ;  /* 0x0c00009897957389 */ /* 0x00006400000c0099 */
[----:B01----:R-:W-:Y:S05]  /*3510*/  ENDCOLLECTIVE ;  /* 0x000000000000791b */ /* 0x003fea0003800000 */
.L_x_25946:
[----:B------:R-:W-:Y:S01]  /*3520*/  HFMA2 R152, -RZ, RZ, 0, 9.5367431640625e-07 ;  /* 0x00000010ff987431 */ /* 0x000fe200000001ff */
[----:B------:R-:W-:-:S05]  /*3530*/  MOV R146, R149 ;  /* 0x0000009500927202 */ /* 0x000fca0000000f00 */
[----:B------:R-:W-:-:S05]  /*3540*/  FADD.FTZ R146, R147, R146 ;  /* 0x0000009293927221 */ /* 0x000fca0000010000 */
[----:B------:R-:W-:-:S07]  /*3550*/  MOV R151, R146 ;  /* 0x0000009200977202 */ /* 0x000fce0000000f00 */
[----:B------:R-:W-:Y:S05]  /*3560*/  WARPSYNC.COLLECTIVE R150, `(.L_x_25947) ;  /* 0x0000000096087348 */ /* 0x000fea0003c00000 */
[----:B------:R0:W1:Y:S02]  /*3570*/  SHFL.BFLY P6, R149, R151, R152, R153 ;  /* 0x0c00009897957389 */ /* 0x00006400000c0099 */
[----:B01----:R-:W-:Y:S05]  /*3580*/  ENDCOLLECTIVE ;  /* 0x000000000000791b */ /* 0x003fea0003800000 */
.L_x_25947:
[----:B------:R-:W-:Y:S05]  /*3590*/  BRA `(.L_x_25948) ;  /* 0xffffffec00487947 */ /* 0x000fea000383ffff */
.L_x_25949:
        /* <DEDUP_REMOVED lines=14> */
.L_x_37344:


//--------------------- .text._ZN10layer_norm13ln_fwd_kernelINS_13Kernel_traitsIf6__halffS2_fjLj1024ELj1ELj4ELj1ELj16ENS_18Kernel_traits_baseILj1024EfS2_fS2_fjLj128EEEEELb0ELb1ELb0ELb1EEEvNS_9FwdParamsE --------------------------
	.section	.text._ZN10layer_norm13ln_fwd_kernelINS_13Kernel_traitsIf6__halffS2_fjLj1024ELj1ELj4ELj1ELj16ENS_18Kernel_traits_baseILj1024EfS2_fS2_fjLj128EEEEELb0ELb1ELb0ELb1EEEvNS_9FwdParamsE,"ax",@progbits
	.align	128
        .global         _ZN10layer_norm13ln_fwd_kernelINS_13Kernel_traitsIf6__halffS2_fjLj1024ELj1ELj4ELj1ELj16ENS_18Kernel_traits_baseILj1024EfS2_fS2_fjLj128EEEEELb0ELb1ELb0ELb1EEEvNS_9FwdParamsE
        .type           _ZN10layer_norm13ln_fwd_kernelINS_13Kernel_traitsIf6__halffS2_fjLj1024ELj1ELj4ELj1ELj16ENS_18Kernel_traits_baseILj1024EfS2_fS2_fjLj128EEEEELb0ELb1ELb0ELb1EEEvNS_9FwdParamsE,@function
        .size           _ZN10layer_norm13ln_fwd_kernelINS_13Kernel_traitsIf6__halffS2_fjLj1024ELj1ELj4ELj1ELj16ENS_18Kernel_traits_baseILj1024EfS2_fS2_fjLj128EEEEELb0ELb1ELb0ELb1EEEvNS_9FwdParamsE,(.L_x_37345 - _ZN10layer_norm13ln_fwd_kernelINS_13Kernel_traitsIf6__halffS2_fjLj1024ELj1ELj4ELj1ELj16ENS_18Kernel_traits_baseILj1024EfS2_fS2_fjLj128EEEEELb0ELb1ELb0ELb1EEEvNS_9FwdParamsE)
        .other          _ZN10layer_norm13ln_fwd_kernelINS_13Kernel_traitsIf6__halffS2_fjLj1024ELj1ELj4ELj1ELj16ENS_18Kernel_traits_baseILj1024EfS2_fS2_fjLj128EEEEELb0ELb1ELb0ELb1EEEvNS_9FwdParamsE,@"STO_CUDA_ENTRY STV_DEFAULT"
_ZN10layer_norm13ln_fwd_kernelINS_13Kernel_traitsIf6__halffS2_fjLj1024ELj1ELj4ELj1ELj16ENS_18Kernel_traits_baseILj1024EfS2_fS2_fjLj128EEEEELb0ELb1ELb0ELb1EEEvNS_9FwdParamsE:
.text._ZN10layer_norm13ln_fwd_kernelINS_13Kernel_traitsIf6__halffS2_fjLj1024ELj1ELj4ELj1ELj16ENS_18Kernel_traits_baseILj1024EfS2_fS2_fjLj128EEEEELb0ELb1ELb0ELb1EEEvNS_9FwdParamsE:
        /* <DEDUP_REMOVED lines=43> */
.L_x_25950:
        /* <DEDUP_REMOVED lines=36> */
.L_x_25951:
        /* <DEDUP_REMOVED lines=11> */
.L_x_25961:
        /* <DEDUP_REMOVED lines=12> */
[----:B------:R-:W-:Y:S01]  /*0660*/  ISETP.NE.AND.EX P1, PT, RZ, UR11, PT, P1 ;  /* 0x0000000bff007c0c */ /* 0x000fe2000bf25310 */
[----:B--2---:R-:W-:-:S12]  /*0670*/  @P0 HADD2.F32 R7, -RZ, R4.H0_H0 ;  /* 0x20000004ff070230 */ /* 0x004fd80000004100 */
[----:B------:R-:W-:Y:S05]  /*0680*/  @!P1 BRA `(.L_x_25952) ;  /* 0x0000000000749947 */ /* 0x000fea0003800000 */
[----:B------:R-:W0:Y:S02]  /*0690*/  LDC.64 R4, c[0x0][0x3a0] ;  /* 0x0000e800ff047b82 */ /* 0x000e240000000a00 */
[----:B0-----:R-:W-:-:S05]  /*06a0*/  IMAD.WIDE.U32 R4, R6, 0x20, R4 ;  /* 0x0000002006047825 */ /* 0x001fca00078e0004 */
[----:B------:R-:W2:Y:S04]  /*06b0*/  LDG.E.128 R44, desc[UR6][R4.64] ;  /* 0x00000006042c7981 */ /* 0x000ea8000c1e1d00 */
[----:B------:R0:W3:Y:S01]  /*06c0*/  LDG.E.128 R40, desc[UR6][R4.64+0x10] ;  /* 0x0000100604287981 */ /* 0x0000e2000c1e1d00 */
[----:B-----5:R-:W-:Y:S02]  /*06d0*/  HADD2.F32 R10, -RZ, R12.H0_H0 ;  /* 0x2000000cff0a7230 */ /* 0x020fe40000004100 */
[----:B------:R-:W-:Y:S02]  /*06e0*/  HADD2.F32 R20, -RZ, R14.H0_H0 ;  /* 0x2000000eff147230 */ /* 0x000fe40000004100 */
[----:B------:R-:W-:Y:S02]  /*06f0*/  HADD2.F32 R12, -RZ, R12.H1_H1 ;  /* 0x3000000cff0c7230 */ /* 0x000fe40000004100 */
[----:B------:R-:W-:Y:S01]  /*0700*/  FMUL.FTZ R3, R10, R7 ;  /* 0x000000070a037220 */ /* 0x000fe20000410000 */
[----:B------:R-:W-:-:S02]  /*0710*/  HADD2.F32 R16, -RZ, R13.H0_H0 ;  /* 0x2000000dff107230 */ /* 0x000fc40000004100 */
[-C--:B------:R-:W-:Y:S01]  /*0720*/  FMUL.FTZ R11, R20, R7.reuse ;  /* 0x00000007140b7220 */ /* 0x080fe20000410000 */
[----:B------:R-:W-:Y:S02]  /*0730*/  HADD2.F32 R18, -RZ, R13.H1_H1 ;  /* 0x3000000dff127230 */ /* 0x000fe40000004100 */
[-C--:B------:R-:W-:Y:S01]  /*0740*/  FMUL.FTZ R12, R12, R7.reuse ;  /* 0x000000070c0c7220 */ /* 0x080fe20000410000 */
[----:B------:R-:W-:Y:S02]  /*0750*/  HADD2.F32 R14, -RZ, R14.H1_H1 ;  /* 0x3000000eff0e7230 */ /* 0x000fe40000004100 */
[-C--:B0-----:R-:W-:Y:S01]  /*0760*/  FMUL.FTZ R5, R16, R7.reuse ;  /* 0x0000000710057220 */ /* 0x081fe20000410000 */
[--C-:B------:R-:W-:Y:S02]  /*0770*/  HADD2.F32 R22, -RZ, R15.reuse.H0_H0 ;  /* 0x2000000fff167230 */ /* 0x100fe40000004100 */
[----:B------:R-:W-:Y:S01]  /*0780*/  FMUL.FTZ R18, R18, R7 ;  /* 0x0000000712127220 */ /* 0x000fe20000410000 */
[----:B------:R-:W-:-:S02]  /*0790*/  HADD2.F32 R24, -RZ, R15.H1_H1 ;  /* 0x3000000fff187230 */ /* 0x000fc40000004100 */
        /* <DEDUP_REMOVED lines=12> */
.L_x_25952:
        /* <DEDUP_REMOVED lines=24> */
.L_x_25953:
        /* <DEDUP_REMOVED lines=12> */
[----:B0----5:R-:W-:Y:S02]  /*0aa0*/  HADD2.F32 R10, -RZ, R12.H0_H0 ;  /* 0x2000000cff0a7230 */ /* 0x021fe40000004100 */
        /* <DEDUP_REMOVED lines=24> */
.L_x_25954:
        /* <DEDUP_REMOVED lines=24> */
.L_x_25955:
        /* <DEDUP_REMOVED lines=11> */
[----:B-1---5:R-:W-:Y:S02]  /*0e60*/  HADD2.F32 R10, -RZ, R12.H0_H0 ;  /* 0x2000000cff0a7230 */ /* 0x022fe40000004100 */
[--C-:B------:R-:W-:Y:S02]  /*0e70*/  HADD2.F32 R18, -RZ, R13.reuse.H1_H1 ;  /* 0x3000000dff127230 */ /* 0x100fe40000004100 */
        /* <DEDUP_REMOVED lines=23> */
.L_x_25956:
        /* <DEDUP_REMOVED lines=24> */
.L_x_25957:
        /* <DEDUP_REMOVED lines=12> */
[----:B------:R-:W-:Y:S02]  /*1230*/  HADD2.F32 R148, -RZ, R10.H0_H0 ;  /* 0x2000000aff947230 */ /* 0x000fe40000004100 */
[----:B------:R-:W-:Y:S02]  /*1240*/  HADD2.F32 R8, -RZ, R8.H1_H1 ;  /* 0x30000008ff087230 */ /* 0x000fe40000004100 */
        /* <DEDUP_REMOVED lines=22> */
.L_x_25958:
        /* <DEDUP_REMOVED lines=24> */
.L_x_25959:
        /* <DEDUP_REMOVED lines=123> */
.L_x_25973:
        /* <DEDUP_REMOVED lines=60> */
[----:B0-----:R-:W-:Y:S01]  /*20a0*/  F2FP.F16.F32.PACK_AB R7, R15, R12 ;  /* 0x0000000c0f07723e */ /* 0x001fe200000000ff */
        /* <DEDUP_REMOVED lines=10> */
[----:B------:R-:W-:Y:S01]  /*2150*/  F2FP.F16.F32.PACK_AB R4, R4, R3 ;  /* 0x000000030404723e */ /* 0x000fe200000000ff */
[C---:B------:R-:W-:Y:S01]  /*2160*/  FMUL.FTZ R3, R22.reuse, R28 ;  /* 0x0000001c16037220 */ /* 0x040fe20000410000 */
[----:B------:R-:W-:Y:S01]  /*2170*/  F2FP.F16.F32.PACK_AB R14, R25, R14 ;  /* 0x0000000e190e723e */ /* 0x000fe200000000ff */
        /* <DEDUP_REMOVED lines=17> */
[----:B------:R-:W-:Y:S01]  /*2290*/  FMUL.FTZ R36, R22, R155 ;  /* 0x0000009b16247220 */ /* 0x000fe20000410000 */
[----:B------:R-:W-:Y:S01]  /*22a0*/  F2FP.F16.F32.PACK_AB R26, R21, R26 ;  /* 0x0000001a151a723e */ /* 0x000fe200000000ff */
[----:B------:R-:W-:Y:S01]  /*22b0*/  FFMA.FTZ R3, R3, R132, R100 ;  /* 0x0000008403037223 */ /* 0x000fe20000010064 */
[----:B------:R-:W-:Y:S01]  /*22c0*/  F2FP.F16.F32.PACK_AB R25, R20, R25 ;  /* 0x000000191419723e */ /* 0x000fe200000000ff */
[----:B------:R-:W-:Y:S01]  /*22d0*/  FFMA.FTZ R12, R12, R133, R101 ;  /* 0x000000850c0c7223 */ /* 0x000fe20000010065 */
[----:B------:R-:W0:Y:S01]  /*22e0*/  LDC.64 R20, c[0x0][0x380] ;  /* 0x0000e000ff147b82 */ /* 0x000e220000000a00 */
[----:B------:R-:W-:Y:S01]  /*22f0*/  FFMA.FTZ R27, R153, R122, R90 ;  /* 0x0000007a991b7223 */ /* 0x000fe2000001005a */
[----:B------:R-:W-:Y:S01]  /*2300*/  FFMA.FTZ R36, R36, R123, R91 ;  /* 0x0000007b24247223 */ /* 0x000fe2000001005b */
[C---:B------:R-:W-:Y:S01]  /*2310*/  FMUL.FTZ R145, R22.reuse, R145 ;  /* 0x0000009116917220 */ /* 0x040fe20000410000 */
[----:B------:R-:W-:Y:S01]  /*2320*/  FMUL.FTZ R148, R22, R148 ;  /* 0x0000009416947220 */ /* 0x000fe20000410000 */
[----:B------:R-:W-:Y:S01]  /*2330*/  FFMA.FTZ R17, R18, R125, R93 ;  /* 0x0000007d12117223 */ /* 0x000fe2000001005d */
        /* <DEDUP_REMOVED lines=37> */
.L_x_25960:
        /* <DEDUP_REMOVED lines=8> */
.L_x_25963:
[----:B------:R-:W-:Y:S05]  /*2610*/  BSYNC B0 ;  /* 0x0000000000007941 */ /* 0x000fea0003800000 */
.L_x_25962:
        /* <DEDUP_REMOVED lines=10> */
.L_x_25964:
[----:B------:R-:W-:Y:S01]  /*26c0*/  HFMA2 R154, -RZ, RZ, 0, 2.384185791015625e-07 ;  /* 0x00000004ff9a7431 */ /* 0x000fe200000001ff */
[----:B------:R-:W-:-:S05]  /*26d0*/  MOV R144, R151 ;  /* 0x0000009700907202 */ /* 0x000fca0000000f00 */
[----:B------:R-:W-:-:S05]  /*26e0*/  FADD.FTZ R148, R147, R144 ;  /* 0x0000009093947221 */ /* 0x000fca0000010000 */
[----:B------:R-:W-:-:S07]  /*26f0*/  MOV R153, R148 ;  /* 0x0000009400997202 */ /* 0x000fce0000000f00 */
[----:B------:R-:W-:Y:S05]  /*2700*/  WARPSYNC.COLLECTIVE R152, `(.L_x_25965) ;  /* 0x0000000098087348 */ /* 0x000fea0003c00000 */
[----:B------:R0:W1:Y:S02]  /*2710*/  SHFL.BFLY P3, R151, R153, R154, R155 ;  /* 0x0c00009a99977389 */ /* 0x000064000006009b */
[----:B01----:R-:W-:Y:S05]  /*2720*/  ENDCOLLECTIVE ;  /* 0x000000000000791b */ /* 0x003fea0003800000 */
.L_x_25965:
[----:B------:R-:W-:Y:S01]  /*2730*/  HFMA2 R154, -RZ, RZ, 0, 4.76837158203125e-07 ;  /* 0x00000008ff9a7431 */ /* 0x000fe200000001ff */
[----:B------:R-:W-:-:S05]  /*2740*/  MOV R7, R151 ;  /* 0x0000009700077202 */ /* 0x000fca0000000f00 */
[----:B------:R-:W-:-:S05]  /*2750*/  FADD.FTZ R149, R148, R7 ;  /* 0x0000000794957221 */ /* 0x000fca0000010000 */
[----:B------:R-:W-:-:S07]  /*2760*/  MOV R153, R149 ;  /* 0x0000009500997202 */ /* 0x000fce0000000f00 */
[----:B------:R-:W-:Y:S05]  /*2770*/  WARPSYNC.COLLECTIVE R152, `(.L_x_25966) ;  /* 0x0000000098087348 */ /* 0x000fea0003c00000 */
[----:B------:R0:W1:Y:S02]  /*2780*/  SHFL.BFLY P3, R151, R153, R154, R155 ;  /* 0x0c00009a99977389 */ /* 0x000064000006009b */
[----:B01----:R-:W-:Y:S05]  /*2790*/  ENDCOLLECTIVE ;  /* 0x000000000000791b */ /* 0x003fea0003800000 */
.L_x_25966:
[----:B------:R-:W-:Y:S01]  /*27a0*/  HFMA2 R154, -RZ, RZ, 0, 9.5367431640625e-07 ;  /* 0x00000010ff9a7431 */ /* 0x000fe200000001ff */
[----:B------:R-:W-:-:S05]  /*27b0*/  MOV R144, R151 ;  /* 0x0000009700907202 */ /* 0x000fca0000000f00 */
[----:B------:R-:W-:-:S05]  /*27c0*/  FADD.FTZ R150, R149, R144 ;  /* 0x0000009095967221 */ /* 0x000fca0000010000 */
[----:B------:R-:W-:-:S07]  /*27d0*/  MOV R153, R150 ;  /* 0x0000009600997202 */ /* 0x000fce0000000f00 */
[----:B------:R-:W-:Y:S05]  /*27e0*/  WARPSYNC.COLLECTIVE R152, `(.L_x_25967) ;  /* 0x0000000098087348 */ /* 0x000fea0003c00000 */
[----:B------:R0:W1:Y:S02]  /*27f0*/  SHFL.BFLY P3, R151, R153, R154, R155 ;  /* 0x0c00009a99977389 */ /* 0x000064000006009b */
[----:B01----:R-:W-:Y:S05]  /*2800*/  ENDCOLLECTIVE ;  /* 0x000000000000791b */ /* 0x003fea0003800000 */
.L_x_25967:
        /* <DEDUP_REMOVED lines=72> */
.L_x_25968:
[----:B------:R-:W-:Y:S01]  /*2c90*/  HFMA2 R154, -RZ, RZ, 0, 1.1920928955078125e-07 ;  /* 0x00000002ff9a7431 */ /* 0x000fe200000001ff */
[----:B------:R-:W-:-:S05]  /*2ca0*/  MOV R147, R151 ;  /* 0x0000009700937202 */ /* 0x000fca0000000f00 */
[----:B------:R-:W-:-:S05]  /*2cb0*/  FADD.FTZ R147, R144, R147 ;  /* 0x0000009390937221 */ /* 0x000fca0000010000 */
[----:B------:R-:W-:-:S07]  /*2cc0*/  MOV R153, R147 ;  /* 0x0000009300997202 */ /* 0x000fce0000000f00 */
[----:B------:R-:W-:Y:S05]  /*2cd0*/  WARPSYNC.COLLECTIVE R152, `(.L_x_25969) ;  /* 0x0000000098087348 */ /* 0x000fea0003c00000 */
[----:B------:R0:W1:Y:S02]  /*2ce0*/  SHFL.BFLY P3, R151, R153, R154, R155 ;  /* 0x0c00009a99977389 */ /* 0x000064000006009b */
[----:B01----:R-:W-:Y:S05]  /*2cf0*/  ENDCOLLECTIVE ;  /* 0x000000000000791b */ /* 0x003fea0003800000 */
.L_x_25969:
[----:B------:R-:W-:Y:S01]  /*2d00*/  HFMA2 R154, -RZ, RZ, 0, 2.384185791015625e-07 ;  /* 0x00000004ff9a7431 */ /* 0x000fe200000001ff */
[----:B------:R-:W-:-:S05]  /*2d10*/  MOV R146, R151 ;  /* 0x0000009700927202 */ /* 0x000fca0000000f00 */
[----:B------:R-:W-:-:S05]  /*2d20*/  FADD.FTZ R146, R147, R146 ;  /* 0x0000009293927221 */ /* 0x000fca0000010000 */
[----:B------:R-:W-:-:S07]  /*2d30*/  MOV R153, R146 ;  /* 0x0000009200997202 */ /* 0x000fce0000000f00 */
[----:B------:R-:W-:Y:S05]  /*2d40*/  WARPSYNC.COLLECTIVE R152, `(.L_x_25970) ;  /* 0x0000000098087348 */ /* 0x000fea0003c00000 */
[----:B------:R0:W1:Y:S02]  /*2d50*/  SHFL.BFLY P3, R151, R153, R154, R155 ;  /* 0x0c00009a99977389 */ /* 0x000064000006009b */
[----:B01----:R-:W-:Y:S05]  /*2d60*/  ENDCOLLECTIVE ;  /* 0x000000000000791b */ /* 0x003fea0003800000 */
.L_x_25970:
[----:B------:R-:W-:Y:S01]  /*2d70*/  HFMA2 R154, -RZ, RZ, 0, 4.76837158203125e-07 ;  /* 0x00000008ff9a7431 */ /* 0x000fe200000001ff */
[----:B------:R-:W-:-:S05]  /*2d80*/  MOV R149, R151 ;  /* 0x0000009700957202 */ /* 0x000fca0000000f00 */
[----:B------:R-:W-:-:S05]  /*2d90*/  FADD.FTZ R149, R146, R149 ;  /* 0x0000009592957221 */ /* 0x000fca0000010000 */
[----:B------:R-:W-:-:S07]  /*2da0*/  MOV R153, R149 ;  /* 0x0000009500997202 */ /* 0x000fce0000000f00 */
[----:B------:R-:W-:Y:S05]  /*2db0*/  WARPSYNC.COLLECTIVE R152, `(.L_x_25971) ;  /* 0x0000000098087348 */ /* 0x000fea0003c00000 */
[----:B------:R0:W1:Y:S02]  /*2dc0*/  SHFL.BFLY P3, R151, R153, R154, R155 ;  /* 0x0c00009a99977389 */ /* 0x000064000006009b */
[----:B01----:R-:W-:Y:S05]  /*2dd0*/  ENDCOLLECTIVE ;  /* 0x000000000000791b */ /* 0x003fea0003800000 */
.L_x_25971:
[----:B------:R-:W-:Y:S01]  /*2de0*/  HFMA2 R154, -RZ, RZ, 0, 9.5367431640625e-07 ;  /* 0x00000010ff9a7431 */ /* 0x000fe200000001ff */
[----:B------:R-:W-:-:S05]  /*2df0*/  MOV R148, R151 ;  /* 0x0000009700947202 */ /* 0x000fca0000000f00 */
[----:B------:R-:W-:-:S05]  /*2e00*/  FADD.FTZ R148, R149, R148 ;  /* 0x0000009495947221 */ /* 0x000fca0000010000 */
[----:B------:R-:W-:-:S07]  /*2e10*/  MOV R153, R148 ;  /* 0x0000009400997202 */ /* 0x000fce0000000f00 */
[----:B------:R-:W-:Y:S05]  /*2e20*/  WARPSYNC.COLLECTIVE R152, `(.L_x_25972) ;  /* 0x0000000098087348 */ /* 0x000fea0003c00000 */
[----:B------:R0:W1:Y:S02]  /*2e30*/  SHFL.BFLY P3, R151, R153, R154, R155 ;  /* 0x0c00009a99977389 */ /* 0x000064000006009b */
[----:B01----:R-:W-:Y:S05]  /*2e40*/  ENDCOLLECTIVE ;  /* 0x000000000000791b */ /* 0x003fea0003800000 */
.L_x_25972:
[----:B------:R-:W-:Y:S05]  /*2e50*/  BRA `(.L_x_25973) ;  /* 0xffffffec00a07947 */ /* 0x000fea000383ffff */
.L_x_25974:
        /* <DEDUP_REMOVED lines=10> */
.L_x_37345:


//--------------------- .text._ZN10layer_norm13ln_fwd_kernelINS_13Kernel_traitsIf6__halffS2_fjLj1024ELj1ELj4ELj1ELj16ENS_18Kernel_traits_baseILj1024EfS2_fS2_fjLj128EEEEELb0ELb1ELb1ELb0EEEvNS_9FwdParamsE --------------------------
	.section	.text._ZN10layer_norm13ln_fwd_kernelINS_13Kernel_traitsIf6__halffS2_fjLj1024ELj1ELj4ELj1ELj16ENS_18Kernel_traits_baseILj1024EfS2_fS2_fjLj128EEEEELb0ELb1ELb1ELb0EEEvNS_9FwdParamsE,"ax",@progbits
	.align	128
        .global         _ZN10layer_norm13ln_fwd_kernelINS_13Kernel_traitsIf6__halffS2_fjLj1024ELj1ELj4ELj1ELj16ENS_18Kernel_traits_baseILj1024EfS2_fS2_fjLj128EEEEELb0ELb1ELb1ELb0EEEvNS_9FwdParamsE
        .type           _ZN10layer_norm13ln_fwd_kernelINS_13Kernel_traitsIf6__halffS2_fjLj1024ELj1ELj4ELj1ELj16ENS_18Kernel_traits_baseILj1024EfS2_fS2_fjLj128EEEEELb0ELb1ELb1ELb0EEEvNS_9FwdParamsE,@function
        .size           _ZN10layer_norm13ln_fwd_kernelINS_13Kernel_traitsIf6__halffS2_fjLj1024ELj1ELj4ELj1ELj16ENS_18Kernel_traits_baseILj1024EfS2_fS2_fjLj128EEEEELb0ELb1ELb1ELb0EEEvNS_9FwdParamsE,(.L_x_37346 - _ZN10layer_norm13ln_fwd_kernelINS_13Kernel_traitsIf6__halffS2_fjLj1024ELj1ELj4ELj1ELj16ENS_18Kernel_traits_baseILj1024EfS2_fS2_fjLj128EEEEELb0ELb1ELb1ELb0EEEvNS_9FwdParamsE)
        .other          _ZN10layer_norm13ln_fwd_kernelINS_13Kernel_traitsIf6__halffS2_fjLj1024ELj1ELj4ELj1ELj16ENS_18Kernel_traits_baseILj1024EfS2_fS2_fjLj128EEEEELb0ELb1ELb1ELb0EEEvNS_9FwdParamsE,@"STO_CUDA_ENTRY STV_DEFAULT"
_ZN10layer_norm13ln_fwd_kernelINS_13Kernel_traitsIf6__halffS2_fjLj1024ELj1ELj4ELj1ELj16ENS_18Kernel_traits_baseILj1024EfS2_fS2_fjLj128EEEEELb0ELb1ELb1ELb0EEEvNS_9FwdParamsE:
.text._ZN10layer_norm13ln_fwd_kernelINS_13Kernel_traitsIf6__halffS2_fjLj1024ELj1ELj4ELj1ELj16ENS_18Kernel_traits_baseILj1024EfS2_fS2_fjLj128EEEEELb0ELb1ELb1ELb0EEEvNS_9FwdParamsE:
        /* <DEDUP_REMOVED lines=76> */
.L_x_25976:
        /* <DEDUP_REMOVED lines=56> */
.L_x_25977:
[----:B------:R-:W-:Y:S05]  /*0840*/  BSYNC.RECONVERGENT B0 ;  /* 0x0000000000007941 */ /* 0x000fea0003800200 */
.L_x_25975:
[----:B------:R-:W1:Y:S01]  /*0850*/  LDCU UR4, c[0x0][0x384] ;  /* 0x00007080ff0477ac */ /* 0x000e620008000800 */
[----:B------:R-:W2:Y:S01]  /*0860*/  LDCU UR11, c[0x0][0x40c] ;  /* 0x00008180ff0b77ac */ /* 0x000ea20008000800 */
[----:B------:R-:W3:Y:S01]  /*0870*/  LDCU.U8 UR5, c[0x0][0x410] ;  /* 0x00008200ff0577ac */ /* 0x000ee20008000000 */
[----:B------:R-:W4:Y:S01]  /*0880*/  LDCU UR10, c[0x0][0x448] ;  /* 0x00008900ff0a77ac */ /* 0x000f220008000800 */
[----:B------:R-:W0:Y:S01]  /*0890*/  LDCU.64 UR8, c[0x0][0x3a0] ;  /* 0x00007400ff0877ac */ /* 0x000e220008000a00 */
[----:B-1----:R-:W-:-:S13]  /*08a0*/  ISETP.GE.AND P0, PT, R2, UR4, PT ;  /* 0x0000000402007c0c */ /* 0x002fda000bf06270 */
[----:B0-234-:R-:W-:Y:S05]  /*08b0*/  @P0 EXIT ;  /* 0x000000000000094d */ /* 0x01dfea0003800000 */
.L_x_26009:
        /* <DEDUP_REMOVED lines=26> */
.L_x_25981:
[----:B------:R-:W-:Y:S05]  /*0a60*/  BSYNC.RECONVERGENT B1 ;  /* 0x0000000000017941 */ /* 0x000fea0003800200 */
.L_x_25980:
        /* <DEDUP_REMOVED lines=12> */
[--C-:B0-----:R-:W-:Y:S02]  /*0b30*/  @P1 HADD2.F32 R113, -RZ, R101.reuse.H1_H1 ;  /* 0x30000065ff711230 */ /* 0x101fe40000004100 */
[----:B------:R-:W-:Y:S01]  /*0b40*/  @P1 HADD2.F32 R112, -RZ, R101.H0_H0 ;  /* 0x20000065ff701230 */ /* 0x000fe20000004100 */
[----:B------:R-:W0:Y:S08]  /*0b50*/  @P1 LDC R117, c[0x0][0x40c] ;  /* 0x00010300ff751b82 */ /* 0x000e300000000800 */
[----:B------:R-:W4:Y:S08]  /*0b60*/  @P1 LDC R118, c[0x0][0x40c] ;  /* 0x00010300ff761b82 */ /* 0x000f300000000800 */
[----:B------:R-:W4:Y:S01]  /*0b70*/  @P1 LDC R119, c[0x0][0x40c] ;  /* 0x00010300ff771b82 */ /* 0x000f220000000800 */
[----:B-1----:R-:W-:Y:S01]  /*0b80*/  @P1 FMUL.FTZ R115, R114, R115 ;  /* 0x0000007372731220 */ /* 0x002fe20000410000 */
[----:B------:R-:W-:-:S06]  /*0b90*/  @P1 HADD2.F32 R114, -RZ, R102.H0_H0 ;  /* 0x20000066ff721230 */ /* 0x000fcc0000004100 */
[----:B------:R-:W1:Y:S01]  /*0ba0*/  @P1 LDC R149, c[0x0][0x40c] ;  /* 0x00010300ff951b82 */ /* 0x000e620000000800 */
[----:B0-----:R-:W-:-:S07]  /*0bb0*/  @P1 FMUL.FTZ R116, R116, R117 ;  /* 0x0000007574741220 */ /* 0x001fce0000410000 */
[----:B------:R-:W0:Y:S01]  /*0bc0*/  @P1 LDC R151, c[0x0][0x40c] ;  /* 0x00010300ff971b82 */ /* 0x000e220000000800 */
[----:B----4-:R-:W-:-:S07]  /*0bd0*/  @P1 FMUL.FTZ R118, R113, R118 ;  /* 0x0000007671761220 */ /* 0x010fce0000410000 */
[----:B------:R-:W4:Y:S01]  /*0be0*/  @P1 LDC R153, c[0x0][0x40c] ;  /* 0x00010300ff991b82 */ /* 0x000f220000000800 */
[----:B------:R-:W-:Y:S01]  /*0bf0*/  @P1 FMUL.FTZ R117, R112, R119 ;  /* 0x0000007770751220 */ /* 0x000fe20000410000 */
[----:B-1----:R-:W-:Y:S01]  /*0c00*/  @P1 FMUL.FTZ R119, R114, R149 ;  /* 0x0000009572771220 */ /* 0x002fe20000410000 */
[----:B------:R-:W-:-:S05]  /*0c10*/  @P1 HADD2.F32 R114, -RZ, R102.H1_H1 ;  /* 0x30000066ff721230 */ /* 0x000fca0000004100 */
[----:B0-----:R-:W-:Y:S01]  /*0c20*/  @P1 FMUL.FTZ R150, R114, R151 ;  /* 0x0000009772961220 */ /* 0x001fe20000410000 */
[----:B--2---:R-:W-:Y:S01]  /*0c30*/  MOV R113, R105 ;  /* 0x0000006900717202 */ /* 0x004fe20000000f00 */
[----:B------:R-:W-:Y:S01]  /*0c40*/  @P1 FFMA.FTZ R113, R116, R21, R105 ;  /* 0x0000001574711223 */ /* 0x000fe20000010069 */
[----:B------:R-:W-:Y:S01]  /*0c50*/  @P1 HADD2.F32 R116, -RZ, R103.H0_H0 ;  /* 0x20000067ff741230 */ /* 0x000fe20000004100 */
[----:B------:R-:W-:Y:S01]  /*0c60*/  @!P1 MOV R112, R104 ;  /* 0x0000006800709202 */ /* 0x000fe20000000f00 */
[----:B------:R-:W-:Y:S01]  /*0c70*/  @P1 FFMA.FTZ R112, R115, R20, R104 ;  /* 0x0000001473701223 */ /* 0x000fe20000010068 */
[----:B------:R-:W-:Y:S01]  /*0c80*/  MOV R114, R106 ;  /* 0x0000006a00727202 */ /* 0x000fe20000000f00 */
[----:B------:R-:W-:Y:S01]  /*0c90*/  @P1 FFMA.FTZ R114, R117, R22, R106 ;  /* 0x0000001675721223 */ /* 0x000fe2000001006a */
[----:B----4-:R-:W-:Y:S01]  /*0ca0*/  @P1 FMUL.FTZ R149, R116, R153 ;  /* 0x0000009974951220 */ /* 0x010fe20000410000 */
        /* <DEDUP_REMOVED lines=10> */
[----:B------:R-:W-:-:S05]  /*0d50*/  HADD2.F32 R119, -RZ, R103.H1_H1 ;  /* 0x30000067ff777230 */ /* 0x000fca0000004100 */
[----:B------:R-:W-:-:S04]  /*0d60*/  FMUL.FTZ R150, R119, UR11 ;  /* 0x0000000b77967c20 */ /* 0x000fc80008410000 */
[----:B------:R-:W-:Y:S01]  /*0d70*/  FFMA.FTZ R119, R150, R27, R111 ;  /* 0x0000001b96777223 */ /* 0x000fe2000001006f */
[----:B------:R-:W-:Y:S06]  /*0d80*/  BRA `(.L_x_25984) ;  /* 0x0000000000987947 */ /* 0x000fec0003800000 */
.L_x_25983:
[----:B------:R-:W0:Y:S01]  /*0d90*/  @P2 LDC R113, c[0x0][0x40c] ;  /* 0x00010300ff712b82 */ /* 0x000e220000000800 */
[--C-:B-----5:R-:W-:Y:S02]  /*0da0*/  @P2 HADD2.F32 R112, -RZ, R100.reuse.H0_H0 ;  /* 0x20000064ff702230 */ /* 0x120fe40000004100 */
[----:B------:R-:W-:Y:S02]  /*0db0*/  @P2 HADD2.F32 R114, -RZ, R100.H1_H1 ;  /* 0x30000064ff722230 */ /* 0x000fe40000004100 */
[----:B------:R-:W-:-:S03]  /*0dc0*/  @P2 HADD2.F32 R116, -RZ, R101.H0_H0 ;  /* 0x20000065ff742230 */ /* 0x000fc60000004100 */
[----:B------:R-:W1:Y:S08]  /*0dd0*/  @P2 LDC R117, c[0x0][0x40c] ;  /* 0x00010300ff752b82 */ /* 0x000e700000000800 */
[----:B------:R-:W2:Y:S08]  /*0de0*/  @P2 LDC R119, c[0x0][0x40c] ;  /* 0x00010300ff772b82 */ /* 0x000eb00000000800 */
[----:B------:R-:W3:Y:S01]  /*0df0*/  @P2 LDC R118, c[0x0][0x40c] ;  /* 0x00010300ff762b82 */ /* 0x000ee20000000800 */
[----:B0-----:R-:W-:Y:S01]  /*0e00*/  @P2 FMUL.FTZ R115, R112, R113 ;  /* 0x0000007170732220 */ /* 0x001fe20000410000 */
[----:B------:R-:W-:-:S03]  /*0e10*/  CS2R R112, SRZ ;  /* 0x0000000000707805 */ /* 0x000fc6000001ff00 */
[----:B------:R-:W-:Y:S01]  /*0e20*/  @P2 FMUL.FTZ R112, R115, R20 ;  /* 0x0000001473702220 */ /* 0x000fe20000410000 */
[----:B------:R-:W-:Y:S02]  /*0e30*/  @P2 HADD2.F32 R115, -RZ, R101.H1_H1 ;  /* 0x30000065ff732230 */ /* 0x000fe40000004100 */
[----:B------:R-:W0:Y:S01]  /*0e40*/  @P2 LDC R149, c[0x0][0x40c] ;  /* 0x00010300ff952b82 */ /* 0x000e220000000800 */
[----:B-1----:R-:W-:Y:S01]  /*0e50*/  @P2 FMUL.FTZ R114, R114, R117 ;  /* 0x0000007572722220 */ /* 0x002fe20000410000 */
[----:B------:R-:W-:-:S03]  /*0e60*/  @P2 HADD2.F32 R117, -RZ, R102.H1_H1 ;  /* 0x30000066ff752230 */ /* 0x000fc60000004100 */
[----:B------:R-:W-:Y:S01]  /*0e70*/  @P2 FMUL.FTZ R113, R114, R21 ;  /* 0x0000001572712220 */ /* 0x000fe20000410000 */
[----:B------:R-:W-:Y:S02]  /*0e80*/  HFMA2 R114, -RZ, RZ, 0, 0 ;  /* 0x00000000ff727431 */ /* 0x000fe400000001ff */
[----:B------:R-:W1:Y:S01]  /*0e90*/  @P2 LDC R150, c[0x0][0x40c] ;  /* 0x00010300ff962b82 */ /* 0x000e620000000800 */
[----:B--2---:R-:W-:Y:S01]  /*0ea0*/  @P2 FMUL.FTZ R119, R116, R119 ;  /* 0x0000007774772220 */ /* 0x004fe20000410000 */
[----:B------:R-:W-:-:S03]  /*0eb0*/  @P2 HADD2.F32 R116, -RZ, R102.H0_H0 ;  /* 0x20000066ff742230 */ /* 0x000fc60000004100 */
[----:B------:R-:W-:Y:S01]  /*0ec0*/  @P2 FMUL.FTZ R114, R119, R22 ;  /* 0x0000001677722220 */ /* 0x000fe20000410000 */
[----:B------:R-:W-:Y:S02]  /*0ed0*/  @P2 HADD2.F32 R119, -RZ, R103.H1_H1 ;  /* 0x30000067ff772230 */ /* 0x000fe40000004100 */
[----:B------:R-:W2:Y:S01]  /*0ee0*/  @P2 LDC R151, c[0x0][0x40c] ;  /* 0x00010300ff972b82 */ /* 0x000ea20000000800 */
[----:B---3--:R-:W-:Y:S01]  /*0ef0*/  @P2 FMUL.FTZ R118, R115, R118 ;  /* 0x0000007673762220 */ /* 0x008fe20000410000 */
[----:B------:R-:W-:-:S03]  /*0f00*/  MOV R115, RZ ;  /* 0x000000ff00737202 */ /* 0x000fc60000000f00 */
[----:B------:R-:W-:Y:S01]  /*0f10*/  @P2 FMUL.FTZ R115, R118, R23 ;  /* 0x0000001776732220 */ /* 0x000fe20000410000 */
[----:B------:R-:W-:Y:S02]  /*0f20*/  @P2 HADD2.F32 R118, -RZ, R103.H0_H0 ;  /* 0x20000067ff762230 */ /* 0x000fe40000004100 */
[----:B------:R-:W3:Y:S01]  /*0f30*/  @P2 LDC R152, c[0x0][0x40c] ;  /* 0x00010300ff982b82 */ /* 0x000ee20000000800 */
[----:B0-----:R-:W-:Y:S01]  /*0f40*/  @P2 FMUL.FTZ R149, R116, R149 ;  /* 0x0000009574952220 */ /* 0x001fe20000410000 */
[----:B------:R-:W-:Y:S02]  /*0f50*/  HFMA2 R116, -RZ, RZ, 0, 0 ;  /* 0x00000000ff747431 */ /* 0x000fe400000001ff */
[----:B-1----:R-:W-:Y:S01]  /*0f60*/  @P2 FMUL.FTZ R150, R117, R150 ;  /* 0x0000009675962220 */ /* 0x002fe20000410000 */
[----:B------:R-:W-:Y:S01]  /*0f70*/  MOV R117, RZ ;  /* 0x000000ff00757202 */ /* 0x000fe20000000f00 */
[----:B------:R-:W-:Y:S02]  /*0f80*/  @P2 FMUL.FTZ R116, R149, R24 ;  /* 0x0000001895742220 */ /* 0x000fe40000410000 */
[----:B------:R-:W-:Y:S01]  /*0f90*/  @P2 FMUL.FTZ R117, R150, R25 ;  /* 0x0000001996752220 */ /* 0x000fe20000410000 */
[----:B--2---:R-:W-:Y:S01]  /*0fa0*/  @P2 FMUL.FTZ R151, R118, R151 ;  /* 0x0000009776972220 */ /* 0x004fe20000410000 */
[----:B---3--:R-:W-:Y:S01]  /*0fb0*/  @P2 FMUL.FTZ R152, R119, R152 ;  /* 0x0000009877982220 */ /* 0x008fe20000410000 */
[----:B------:R-:W-:-:S02]  /*0fc0*/  CS2R R118, SRZ ;  /* 0x0000000000767805 */ /* 0x000fc4000001ff00 */
[----:B------:R-:W-:Y:S01]  /*0fd0*/  @P2 FMUL.FTZ R118, R151, R26 ;  /* 0x0000001a97762220 */ /* 0x000fe20000410000 */
[----:B------:R-:W-:-:S07]  /*0fe0*/  @P2 FMUL.FTZ R119, R152, R27 ;  /* 0x0000001b98772220 */ /* 0x000fce0000410000 */
.L_x_25984:
[----:B------:R-:W-:Y:S05]  /*0ff0*/  BSYNC.RECONVERGENT B1 ;  /* 0x0000000000017941 */ /* 0x000fea0003800200 */
.L_x_25982:
[----:B------:R-:W0:Y:S01]  /*1000*/  LDC.64 R150, c[0x0][0x3a8] ;  /* 0x0000ea00ff967b82 */ /* 0x000e220000000a00 */
[----:B------:R-:W-:Y:S01]  /*1010*/  IADD3 R147, PT, PT, R147, 0x20, RZ ;  /* 0x0000002093937810 */ /* 0x000fe20007ffe0ff */
[C---:B0-----:R-:W-:Y:S01]  /*1020*/  IMAD.WIDE.U32 R150, R146.reuse, 0x20, R150 ;  /* 0x0000002092967825 */ /* 0x041fe200078e0096 */
[----:B------:R-:W-:-:S04]  /*1030*/  IADD3 R146, PT, PT, R146, 0x20, RZ ;  /* 0x0000002092927810 */ /* 0x000fc80007ffe0ff */
[----:B------:R0:W-:Y:S04]  /*1040*/  STG.E.128 desc[UR6][R150.64], R112 ;  /* 0x0000007096007986 */ /* 0x0001e8000c101d06 */
[----:B------:R0:W-:Y:S02]  /*1050*/  STG.E.128 desc[UR6][R150.64+0x10], R116 ;  /* 0x0000107496007986 */ /* 0x0001e4000c101d06 */
.L_x_25979:
[----:B------:R-:W-:Y:S05]  /*1060*/  BSYNC.RECONVERGENT B0 ;  /* 0x0000000000007941 */ /* 0x000fea0003800200 */
.L_x_25978:
        /* <DEDUP_REMOVED lines=17> */
[--C-:B-1---5:R-:W-:Y:S02]  /*1180*/  @P1 HADD2.F32 R122, -RZ, R100.reuse.H1_H1 ;  /* 0x30000064ff7a1230 */ /* 0x122fe40000004100 */
[----:B------:R-:W-:-:S05]  /*1190*/  @P1 HADD2.F32 R120, -RZ, R100.H0_H0 ;  /* 0x20000064ff781230 */ /* 0x000fca0000004100 */
[----:B------:R-:W1:Y:S08]  /*11a0*/  @P1 LDC R126, c[0x0][0x40c] ;  /* 0x00010300ff7e1b82 */ /* 0x000e700000000800 */
[----:B------:R-:W3:Y:S08]  /*11b0*/  @P1 LDC R121, c[0x0][0x40c] ;  /* 0x00010300ff791b82 */ /* 0x000ef00000000800 */
[----:B0-----:R-:W0:Y:S01]  /*11c0*/  @P1 LDC R150, c[0x0][0x40c] ;  /* 0x00010300ff961b82 */ /* 0x001e220000000800 */
[----:B--2---:R-:W-:Y:S01]  /*11d0*/  @P1 FMUL.FTZ R122, R122, R125 ;  /* 0x0000007d7a7a1220 */ /* 0x004fe20000410000 */
[----:B------:R-:W-:-:S06]  /*11e0*/  @P1 HADD2.F32 R125, -RZ, R102.H0_H0 ;  /* 0x20000066ff7d1230 */ /* 0x000fcc0000004100 */
[----:B------:R-:W2:Y:S01]  /*11f0*/  @P1 LDC R127, c[0x0][0x40c] ;  /* 0x00010300ff7f1b82 */ /* 0x000ea20000000800 */
[----:B-1----:R-:W-:Y:S01]  /*1200*/  @P1 FMUL.FTZ R149, R125, R126 ;  /* 0x0000007e7d951220 */ /* 0x002fe20000410000 */
[----:B------:R-:W-:Y:S01]  /*1210*/  @P1 HADD2.F32 R125, -RZ, R102.H1_H1 ;  /* 0x30000066ff7d1230 */ /* 0x000fe20000004100 */
[----:B------:R-:W-:-:S05]  /*1220*/  MOV R126, R110 ;  /* 0x0000006e007e7202 */ /* 0x000fca0000000f00 */
[----:B------:R-:W1:Y:S01]  /*1230*/  @P1 LDC R124, c[0x0][0x40c] ;  /* 0x00010300ff7c1b82 */ /* 0x000e620000000800 */
[----:B---3--:R-:W-:Y:S01]  /*1240*/  @P1 FMUL.FTZ R123, R120, R121 ;  /* 0x00000079787b1220 */ /* 0x008fe20000410000 */
[--C-:B------:R-:W-:Y:S02]  /*1250*/  @P1 HADD2.F32 R120, -RZ, R101.reuse.H0_H0 ;  /* 0x20000065ff781230 */ /* 0x100fe40000004100 */
[----:B------:R-:W-:-:S04]  /*1260*/  @P1 HADD2.F32 R121, -RZ, R101.H1_H1 ;  /* 0x30000065ff791230 */ /* 0x000fc80000004100 */
[----:B------:R-:W3:Y:S01]  /*1270*/  @P1 LDC R152, c[0x0][0x40c] ;  /* 0x00010300ff981b82 */ /* 0x000ee20000000800 */
[----:B0-----:R-:W-:Y:S01]  /*1280*/  @P1 FMUL.FTZ R150, R125, R150 ;  /* 0x000000967d961220 */ /* 0x001fe20000410000 */
[----:B------:R-:W-:Y:S02]  /*1290*/  @P1 HADD2.F32 R125, -RZ, R103.H0_H0 ;  /* 0x20000067ff7d1230 */ /* 0x000fe40000004100 */
[----:B--2---:R-:W-:Y:S01]  /*12a0*/  @P1 FMUL.FTZ R127, R120, R127 ;  /* 0x0000007f787f1220 */ /* 0x004fe20000410000 */
        /* <DEDUP_REMOVED lines=8> */
[----:B------:R-:W-:Y:S01]  /*1330*/  @P1 FFMA.FTZ R122, R127, R46, R106 ;  /* 0x0000002e7f7a1223 */ /* 0x000fe2000001006a */
[----:B------:R-:W-:Y:S01]  /*1340*/  MOV R124, R108 ;  /* 0x0000006c007c7202 */ /* 0x000fe20000000f00 */
[----:B------:R-:W-:Y:S01]  /*1350*/  @P1 FFMA.FTZ R124, R149, R48, R108 ;  /* 0x00000030957c1223 */ /* 0x000fe2000001006c */
[----:B---3--:R-:W-:Y:S01]  /*1360*/  @P1 FMUL.FTZ R151, R125, R152 ;  /* 0x000000987d971220 */ /* 0x008fe20000410000 */
[----:B------:R-:W-:Y:S01]  /*1370*/  MOV R125, R109 ;  /* 0x0000006d007d7202 */ /* 0x000fe20000000f00 */
[----:B------:R-:W-:Y:S01]  /*1380*/  @P1 FFMA.FTZ R125, R150, R49, R109 ;  /* 0x00000031967d1223 */ /* 0x000fe2000001006d */
[----:B------:R-:W-:Y:S01]  /*1390*/  MOV R127, R111 ;  /* 0x0000006f007f7202 */ /* 0x000fe20000000f00 */
[----:B------:R-:W-:Y:S01]  /*13a0*/  @P1 FFMA.FTZ R126, R151, R50, R110 ;  /* 0x00000032977e1223 */ /* 0x000fe2000001006e */
[----:B------:R-:W-:Y:S06]  /*13b0*/  @!P1 BRA `(.L_x_25989) ;  /* 0x0000000000a89947 */ /* 0x000fec0003800000 */
[----:B------:R-:W-:-:S05]  /*13c0*/  HADD2.F32 R127, -RZ, R103.H1_H1 ;  /* 0x30000067ff7f7230 */ /* 0x000fca0000004100 */
[----:B------:R-:W-:-:S04]  /*13d0*/  FMUL.FTZ R150, R127, UR11 ;  /* 0x0000000b7f967c20 */ /* 0x000fc80008410000 */
[----:B------:R-:W-:Y:S01]  /*13e0*/  FFMA.FTZ R127, R150, R51, R111 ;  /* 0x00000033967f7223 */ /* 0x000fe2000001006f */
[----:B------:R-:W-:Y:S06]  /*13f0*/  BRA `(.L_x_25989) ;  /* 0x0000000000987947 */ /* 0x000fec0003800000 */
.L_x_25988:
[----:B-1----:R-:W1:Y:S01]  /*1400*/  @P2 LDC R121, c[0x0][0x40c] ;  /* 0x00010300ff792b82 */ /* 0x002e620000000800 */
[--C-:B-----5:R-:W-:Y:S02]  /*1410*/  @P2 HADD2.F32 R120, -RZ, R100.reuse.H0_H0 ;  /* 0x20000064ff782230 */ /* 0x120fe40000004100 */
[----:B------:R-:W-:Y:S02]  /*1420*/  @P2 HADD2.F32 R122, -RZ, R100.H1_H1 ;  /* 0x30000064ff7a2230 */ /* 0x000fe40000004100 */
[----:B------:R-:W-:-:S03]  /*1430*/  @P2 HADD2.F32 R124, -RZ, R101.H0_H0 ;  /* 0x20000065ff7c2230 */ /* 0x000fc60000004100 */
[----:B------:R-:W2:Y:S08]  /*1440*/  @P2 LDC R125, c[0x0][0x40c] ;  /* 0x00010300ff7d2b82 */ /* 0x000eb00000000800 */
[----:B------:R-:W3:Y:S08]  /*1450*/  @P2 LDC R127, c[0x0][0x40c] ;  /* 0x00010300ff7f2b82 */ /* 0x000ef00000000800 */
[----:B------:R-:W4:Y:S01]  /*1460*/  @P2 LDC R126, c[0x0][0x40c] ;  /* 0x00010300ff7e2b82 */ /* 0x000f220000000800 */
[----:B-1----:R-:W-:Y:S01]  /*1470*/  @P2 FMUL.FTZ R123, R120, R121 ;  /* 0x00000079787b2220 */ /* 0x002fe20000410000 */
[----:B------:R-:W-:-:S03]  /*1480*/  CS2R R120, SRZ ;  /* 0x0000000000787805 */ /* 0x000fc6000001ff00 */
[----:B------:R-:W-:Y:S01]  /*1490*/  @P2 FMUL.FTZ R120, R123, R44 ;  /* 0x0000002c7b782220 */ /* 0x000fe20000410000 */
[----:B------:R-:W-:Y:S02]  /*14a0*/  @P2 HADD2.F32 R123, -RZ, R101.H1_H1 ;  /* 0x30000065ff7b2230 */ /* 0x000fe40000004100 */
[----:B------:R-:W1:Y:S01]  /*14b0*/  @P2 LDC R149, c[0x0][0x40c] ;  /* 0x00010300ff952b82 */ /* 0x000e620000000800 */
[----:B--2---:R-:W-:Y:S01]  /*14c0*/  @P2 FMUL.FTZ R122, R122, R125 ;  /* 0x0000007d7a7a2220 */ /* 0x004fe20000410000 */
[----:B------:R-:W-:-:S03]  /*14d0*/  @P2 HADD2.F32 R125, -RZ, R102.H1_H1 ;  /* 0x30000066ff7d2230 */ /* 0x000fc60000004100 */
[----:B------:R-:W-:Y:S01]  /*14e0*/  @P2 FMUL.FTZ R121, R122, R45 ;  /* 0x0000002d7a792220 */ /* 0x000fe20000410000 */
[----:B------:R-:W-:Y:S02]  /*14f0*/  HFMA2 R122, -RZ, RZ, 0, 0 ;  /* 0x00000000ff7a7431 */ /* 0x000fe400000001ff */
[----:B0-----:R-:W0:Y:S01]  /*1500*/  @P2 LDC R150, c[0x0][0x40c] ;  /* 0x00010300ff962b82 */ /* 0x001e220000000800 */
[----:B---3--:R-:W-:Y:S01]  /*1510*/  @P2 FMUL.FTZ R127, R124, R127 ;  /* 0x0000007f7c7f2220 */ /* 0x008fe20000410000 */
[----:B------:R-:W-:-:S03]  /*1520*/  @P2 HADD2.F32 R124, -RZ, R102.H0_H0 ;  /* 0x20000066ff7c2230 */ /* 0x000fc60000004100 */
[----:B------:R-:W-:Y:S01]  /*1530*/  @P2 FMUL.FTZ R122, R127, R46 ;  /* 0x0000002e7f7a2220 */ /* 0x000fe20000410000 */
[----:B------:R-:W-:Y:S02]  /*1540*/  @P2 HADD2.F32 R127, -RZ, R103.H1_H1 ;  /* 0x30000067ff7f2230 */ /* 0x000fe40000004100 */
[----:B------:R-:W2:Y:S01]  /*1550*/  @P2 LDC R151, c[0x0][0x40c] ;  /* 0x00010300ff972b82 */ /* 0x000ea20000000800 */
[----:B----4-:R-:W-:Y:S01]  /*1560*/  @P2 FMUL.FTZ R126, R123, R126 ;  /* 0x0000007e7b7e2220 */ /* 0x010fe20000410000 */
[----:B------:R-:W-:-:S03]  /*1570*/  MOV R123, RZ ;  /* 0x000000ff007b7202 */ /* 0x000fc60000000f00 */
[----:B------:R-:W-:Y:S01]  /*1580*/  @P2 FMUL.FTZ R123, R126, R47 ;  /* 0x0000002f7e7b2220 */ /* 0x000fe20000410000 */
[----:B------:R-:W-:Y:S02]  /*1590*/  @P2 HADD2.F32 R126, -RZ, R103.H0_H0 ;  /* 0x20000067ff7e2230 */ /* 0x000fe40000004100 */
[----:B------:R-:W3:Y:S01]  /*15a0*/  @P2 LDC R152, c[0x0][0x40c] ;  /* 0x00010300ff982b82 */ /* 0x000ee20000000800 */
[----:B-1----:R-:W-:Y:S01]  /*15b0*/  @P2 FMUL.FTZ R149, R124, R149 ;  /* 0x000000957c952220 */ /* 0x002fe20000410000 */
[----:B------:R-:W-:Y:S02]  /*15c0*/  HFMA2 R124, -RZ, RZ, 0, 0 ;  /* 0x00000000ff7c7431 */ /* 0x000fe400000001ff */
[----:B0-----:R-:W-:Y:S01]  /*15d0*/  @P2 FMUL.FTZ R150, R125, R150 ;  /* 0x000000967d962220 */ /* 0x001fe20000410000 */
        /* <DEDUP_REMOVED lines=8> */
.L_x_25989:
[----:B------:R-:W-:Y:S05]  /*1660*/  BSYNC.RECONVERGENT B1 ;  /* 0x0000000000017941 */ /* 0x000fea0003800200 */
.L_x_25987:
[----:B------:R-:W0:Y:S01]  /*1670*/  LDC.64 R150, c[0x0][0x3a8] ;  /* 0x0000ea00ff967b82 */ /* 0x000e220000000a00 */
[----:B------:R-:W-:Y:S01]  /*1680*/  IADD3 R147, PT, PT, R147, 0x20, RZ ;  /* 0x0000002093937810 */ /* 0x000fe20007ffe0ff */
[C---:B0-----:R-:W-:Y:S01]  /*1690*/  IMAD.WIDE.U32 R150, R146.reuse, 0x20, R150 ;  /* 0x0000002092967825 */ /* 0x041fe200078e0096 */
[----:B------:R-:W-:-:S04]  /*16a0*/  IADD3 R146, PT, PT, R146, 0x20, RZ ;  /* 0x0000002092927810 */ /* 0x000fc80007ffe0ff */
[----:B------:R1:W-:Y:S04]  /*16b0*/  STG.E.128 desc[UR6][R150.64], R120 ;  /* 0x0000007896007986 */ /* 0x0003e8000c101d06 */
[----:B------:R1:W-:Y:S02]  /*16c0*/  STG.E.128 desc[UR6][R150.64+0x10], R124 ;  /* 0x0000107c96007986 */ /* 0x0003e4000c101d06 */
.L_x_25986:
[----:B------:R-:W-:Y:S05]  /*16d0*/  BSYNC.RECONVERGENT B0 ;  /* 0x0000000000007941 */ /* 0x000fea0003800200 */
.L_x_25985:
        /* <DEDUP_REMOVED lines=17> */
[--C-:B--2--5:R-:W-:Y:S02]  /*17f0*/  @P1 HADD2.F32 R130, -RZ, R100.reuse.H1_H1 ;  /* 0x30000064ff821230 */ /* 0x124fe40000004100 */
[----:B------:R-:W-:-:S05]  /*1800*/  @P1 HADD2.F32 R128, -RZ, R100.H0_H0 ;  /* 0x20000064ff801230 */ /* 0x000fca0000004100 */
[----:B------:R-:W2:Y:S08]  /*1810*/  @P1 LDC R134, c[0x0][0x40c] ;  /* 0x00010300ff861b82 */ /* 0x000eb00000000800 */
[----:B------:R-:W4:Y:S08]  /*1820*/  @P1 LDC R129, c[0x0][0x40c] ;  /* 0x00010300ff811b82 */ /* 0x000f300000000800 */
[----:B01----:R-:W0:Y:S01]  /*1830*/  @P1 LDC R150, c[0x0][0x40c] ;  /* 0x00010300ff961b82 */ /* 0x003e220000000800 */
[----:B---3--:R-:W-:Y:S01]  /*1840*/  @P1 FMUL.FTZ R130, R130, R133 ;  /* 0x0000008582821220 */ /* 0x008fe20000410000 */
[----:B------:R-:W-:-:S06]  /*1850*/  @P1 HADD2.F32 R133, -RZ, R102.H0_H0 ;  /* 0x20000066ff851230 */ /* 0x000fcc0000004100 */
[----:B------:R-:W1:Y:S01]  /*1860*/  @P1 LDC R135, c[0x0][0x40c] ;  /* 0x00010300ff871b82 */ /* 0x000e620000000800 */
[----:B--2---:R-:W-:Y:S01]  /*1870*/  @P1 FMUL.FTZ R149, R133, R134 ;  /* 0x0000008685951220 */ /* 0x004fe20000410000 */
[----:B------:R-:W-:Y:S01]  /*1880*/  @P1 HADD2.F32 R133, -RZ, R102.H1_H1 ;  /* 0x30000066ff851230 */ /* 0x000fe20000004100 */
[----:B------:R-:W-:-:S05]  /*1890*/  MOV R134, R110 ;  /* 0x0000006e00867202 */ /* 0x000fca0000000f00 */
[----:B------:R-:W2:Y:S01]  /*18a0*/  @P1 LDC R132, c[0x0][0x40c] ;  /* 0x00010300ff841b82 */ /* 0x000ea20000000800 */
[----:B----4-:R-:W-:Y:S01]  /*18b0*/  @P1 FMUL.FTZ R131, R128, R129 ;  /* 0x0000008180831220 */ /* 0x010fe20000410000 */
[--C-:B------:R-:W-:Y:S02]  /*18c0*/  @P1 HADD2.F32 R128, -RZ, R101.reuse.H0_H0 ;  /* 0x20000065ff801230 */ /* 0x100fe40000004100 */
[----:B------:R-:W-:-:S04]  /*18d0*/  @P1 HADD2.F32 R129, -RZ, R101.H1_H1 ;  /* 0x30000065ff811230 */ /* 0x000fc80000004100 */
[----:B------:R-:W3:Y:S01]  /*18e0*/  @P1 LDC R152, c[0x0][0x40c] ;  /* 0x00010300ff981b82 */ /* 0x000ee20000000800 */
[----:B0-----:R-:W-:Y:S01]  /*18f0*/  @P1 FMUL.FTZ R150, R133, R150 ;  /* 0x0000009685961220 */ /* 0x001fe20000410000 */
[----:B------:R-:W-:Y:S02]  /*1900*/  @P1 HADD2.F32 R133, -RZ, R103.H0_H0 ;  /* 0x20000067ff851230 */ /* 0x000fe40000004100 */
[----:B-1----:R-:W-:Y:S01]  /*1910*/  @P1 FMUL.FTZ R135, R128, R135 ;  /* 0x0000008780871220 */ /* 0x002fe20000410000 */
[----:B------:R-:W-:Y:S01]  /*1920*/  MOV R128, R104 ;  /* 0x0000006800807202 */ /* 0x000fe20000000f00 */
[----:B------:R-:W-:Y:S01]  /*1930*/  @P1 FFMA.FTZ R128, R131, R68, R104 ;  /* 0x0000004483801223 */ /* 0x000fe20000010068 */
[----:B------:R-:W-:Y:S01]  /*1940*/  MOV R131, R107 ;  /* 0x0000006b00837202 */ /* 0x000fe20000000f00 */
[----:B--2---:R-:W-:Y:S01]  /*1950*/  @P1 FMUL.FTZ R132, R129, R132 ;  /* 0x0000008481841220 */ /* 0x004fe20000410000 */
        /* <DEDUP_REMOVED lines=17> */
.L_x_25993:
[----:B--2---:R-:W2:Y:S01]  /*1a70*/  @P2 LDC R129, c[0x0][0x40c] ;  /* 0x00010300ff812b82 */ /* 0x004ea20000000800 */
[--C-:B-----5:R-:W-:Y:S02]  /*1a80*/  @P2 HADD2.F32 R128, -RZ, R100.reuse.H0_H0 ;  /* 0x20000064ff802230 */ /* 0x120fe40000004100 */
[----:B------:R-:W-:Y:S02]  /*1a90*/  @P2 HADD2.F32 R130, -RZ, R100.H1_H1 ;  /* 0x30000064ff822230 */ /* 0x000fe40000004100 */
[----:B------:R-:W-:-:S03]  /*1aa0*/  @P2 HADD2.F32 R132, -RZ, R101.H0_H0 ;  /* 0x20000065ff842230 */ /* 0x000fc60000004100 */
[----:B------:R-:W3:Y:S08]  /*1ab0*/  @P2 LDC R133, c[0x0][0x40c] ;  /* 0x00010300ff852b82 */ /* 0x000ef00000000800 */
[----:B------:R-:W4:Y:S08]  /*1ac0*/  @P2 LDC R135, c[0x0][0x40c] ;  /* 0x00010300ff872b82 */ /* 0x000f300000000800 */
[----:B------:R-:W4:Y:S01]  /*1ad0*/  @P2 LDC R134, c[0x0][0x40c] ;  /* 0x00010300ff862b82 */ /* 0x000f220000000800 */
[----:B--2---:R-:W-:Y:S01]  /*1ae0*/  @P2 FMUL.FTZ R131, R128, R129 ;  /* 0x0000008180832220 */ /* 0x004fe20000410000 */
[----:B------:R-:W-:-:S03]  /*1af0*/  CS2R R128, SRZ ;  /* 0x0000000000807805 */ /* 0x000fc6000001ff00 */
[----:B------:R-:W-:Y:S01]  /*1b00*/  @P2 FMUL.FTZ R128, R131, R68 ;  /* 0x0000004483802220 */ /* 0x000fe20000410000 */
[----:B------:R-:W-:Y:S02]  /*1b10*/  @P2 HADD2.F32 R131, -RZ, R101.H1_H1 ;  /* 0x30000065ff832230 */ /* 0x000fe40000004100 */
[----:B------:R-:W2:Y:S01]  /*1b20*/  @P2 LDC R149, c[0x0][0x40c] ;  /* 0x00010300ff952b82 */ /* 0x000ea20000000800 */
[----:B---3--:R-:W-:Y:S01]  /*1b30*/  @P2 FMUL.FTZ R130, R130, R133 ;  /* 0x0000008582822220 */ /* 0x008fe20000410000 */
[----:B------:R-:W-:-:S03]  /*1b40*/  @P2 HADD2.F32 R133, -RZ, R102.H1_H1 ;  /* 0x30000066ff852230 */ /* 0x000fc60000004100 */
[----:B------:R-:W-:Y:S01]  /*1b50*/  @P2 FMUL.FTZ R129, R130, R69 ;  /* 0x0000004582812220 */ /* 0x000fe20000410000 */
[----:B------:R-:W-:Y:S02]  /*1b60*/  HFMA2 R130, -RZ, RZ, 0, 0 ;  /* 0x00000000ff827431 */ /* 0x000fe400000001ff */
[----:B01----:R-:W0:Y:S01]  /*1b70*/  @P2 LDC R150, c[0x0][0x40c] ;  /* 0x00010300ff962b82 */ /* 0x003e220000000800 */
[----:B----4-:R-:W-:Y:S01]  /*1b80*/  @P2 FMUL.FTZ R135, R132, R135 ;  /* 0x0000008784872220 */ /* 0x010fe20000410000 */
[----:B------:R-:W-:-:S03]  /*1b90*/  @P2 HADD2.F32 R132, -RZ, R102.H0_H0 ;  /* 0x20000066ff842230 */ /* 0x000fc60000004100 */
[----:B------:R-:W-:Y:S01]  /*1ba0*/  @P2 FMUL.FTZ R130, R135, R70 ;  /* 0x0000004687822220 */ /* 0x000fe20000410000 */
[----:B------:R-:W-:Y:S02]  /*1bb0*/  @P2 HADD2.F32 R135, -RZ, R103.H1_H1 ;  /* 0x30000067ff872230 */ /* 0x000fe40000004100 */
[----:B------:R-:W1:Y:S01]  /*1bc0*/  @P2 LDC R151, c[0x0][0x40c] ;  /* 0x00010300ff972b82 */ /* 0x000e620000000800 */
[----:B------:R-:W-:Y:S01]  /*1bd0*/  @P2 FMUL.FTZ R134, R131, R134 ;  /* 0x0000008683862220 */ /* 0x000fe20000410000 */
[----:B------:R-:W-:-:S03]  /*1be0*/  MOV R131, RZ ;  /* 0x000000ff00837202 */ /* 0x000fc60000000f00 */
[----:B------:R-:W-:Y:S01]  /*1bf0*/  @P2 FMUL.FTZ R131, R134, R71 ;  /* 0x0000004786832220 */ /* 0x000fe20000410000 */
[----:B------:R-:W-:Y:S02]  /*1c00*/  @P2 HADD2.F32 R134, -RZ, R103.H0_H0 ;  /* 0x20000067ff862230 */ /* 0x000fe40000004100 */
[----:B------:R-:W3:Y:S01]  /*1c10*/  @P2 LDC R152, c[0x0][0x40c] ;  /* 0x00010300ff982b82 */ /* 0x000ee20000000800 */
[----:B--2---:R-:W-:Y:S01]  /*1c20*/  @P2 FMUL.FTZ R149, R132, R149 ;  /* 0x0000009584952220 */ /* 0x004fe20000410000 */
[----:B------:R-:W-:Y:S02]  /*1c30*/  HFMA2 R132, -RZ, RZ, 0, 0 ;  /* 0x00000000ff847431 */ /* 0x000fe400000001ff */
[----:B0-----:R-:W-:Y:S01]  /*1c40*/  @P2 FMUL.FTZ R150, R133, R150 ;  /* 0x0000009685962220 */ /* 0x001fe20000410000 */
[----:B------:R-:W-:Y:S01]  /*1c50*/  MOV R133, RZ ;  /* 0x000000ff00857202 */ /* 0x000fe20000000f00 */
[----:B------:R-:W-:Y:S02]  /*1c60*/  @P2 FMUL.FTZ R132, R149, R72 ;  /* 0x0000004895842220 */ /* 0x000fe40000410000 */
[----:B------:R-:W-:Y:S01]  /*1c70*/  @P2 FMUL.FTZ R133, R150, R73 ;  /* 0x0000004996852220 */ /* 0x000fe20000410000 */
[----:B-1----:R-:W-:Y:S01]  /*1c80*/  @P2 FMUL.FTZ R151, R134, R151 ;  /* 0x0000009786972220 */ /* 0x002fe20000410000 */
[----:B---3--:R-:W-:Y:S01]  /*1c90*/  @P2 FMUL.FTZ R152, R135, R152 ;  /* 0x0000009887982220 */ /* 0x008fe20000410000 */
[----:B------:R-:W-:-:S02]  /*1ca0*/  CS2R R134, SRZ ;  /* 0x0000000000867805 */ /* 0x000fc4000001ff00 */
[----:B------:R-:W-:Y:S01]  /*1cb0*/  @P2 FMUL.FTZ R134, R151, R74 ;  /* 0x0000004a97862220 */ /* 0x000fe20000410000 */
[----:B------:R-:W-:-:S07]  /*1cc0*/  @P2 FMUL.FTZ R135, R152, R75 ;  /* 0x0000004b98872220 */ /* 0x000fce0000410000 */
.L_x_25994:
[----:B------:R-:W-:Y:S05]  /*1cd0*/  BSYNC.RECONVERGENT B1 ;  /* 0x0000000000017941 */ /* 0x000fea0003800200 */
.L_x_25992:
[----:B------:R-:W0:Y:S01]  /*1ce0*/  LDC.64 R150, c[0x0][0x3a8] ;  /* 0x0000ea00ff967b82 */ /* 0x000e220000000a00 */
[----:B------:R-:W-:Y:S01]  /*1cf0*/  IADD3 R147, PT, PT, R147, 0x20, RZ ;  /* 0x0000002093937810 */ /* 0x000fe20007ffe0ff */
[C---:B0-----:R-:W-:Y:S01]  /*1d00*/  IMAD.WIDE.U32 R150, R146.reuse, 0x20, R150 ;  /* 0x0000002092967825 */ /* 0x041fe200078e0096 */
[----:B------:R-:W-:-:S04]  /*1d10*/  IADD3 R146, PT, PT, R146, 0x20, RZ ;  /* 0x0000002092927810 */ /* 0x000fc80007ffe0ff */
[----:B------:R2:W-:Y:S04]  /*1d20*/  STG.E.128 desc[UR6][R150.64], R128 ;  /* 0x0000008096007986 */ /* 0x0005e8000c101d06 */
[----:B------:R2:W-:Y:S02]  /*1d30*/  STG.E.128 desc[UR6][R150.64+0x10], R132 ;  /* 0x0000108496007986 */ /* 0x0005e4000c101d06 */
.L_x_25991:
[----:B------:R-:W-:Y:S05]  /*1d40*/  BSYNC.RECONVERGENT B0 ;  /* 0x0000000000007941 */ /* 0x000fea0003800200 */
.L_x_25990:
        /* <DEDUP_REMOVED lines=15> */
[----:B---3--:R-:W3:Y:S01]  /*1e40*/  @P2 LDC R137, c[0x0][0x40c] ;  /* 0x00010300ff892b82 */ /* 0x008ee20000000800 */
[--C-:B-----5:R-:W-:Y:S02]  /*1e50*/  @P2 HADD2.F32 R0, -RZ, R100.reuse.H0_H0 ;  /* 0x20000064ff002230 */ /* 0x120fe40000004100 */
[----:B------:R-:W-:Y:S02]  /*1e60*/  @P2 HADD2.F32 R136, -RZ, R100.H1_H1 ;  /* 0x30000064ff882230 */ /* 0x000fe40000004100 */
[--C-:B------:R-:W-:Y:S02]  /*1e70*/  @P2 HADD2.F32 R140, -RZ, R101.reuse.H1_H1 ;  /* 0x30000065ff8c2230 */ /* 0x100fe40000004100 */
[----:B------:R-:W-:Y:S01]  /*1e80*/  @P2 HADD2.F32 R138, -RZ, R101.H0_H0 ;  /* 0x20000065ff8a2230 */ /* 0x000fe20000004100 */
[----:B------:R-:W4:Y:S08]  /*1e90*/  @P2 LDC R141, c[0x0][0x40c] ;  /* 0x00010300ff8d2b82 */ /* 0x000f300000000800 */
[----:B------:R-:W0:Y:S08]  /*1ea0*/  @P2 LDC R147, c[0x0][0x40c] ;  /* 0x00010300ff932b82 */ /* 0x000e300000000800 */
[----:B------:R-:W0:Y:S01]  /*1eb0*/  @P2 LDC R143, c[0x0][0x40c] ;  /* 0x00010300ff8f2b82 */ /* 0x000e220000000800 */
[----:B---3--:R-:W-:Y:S01]  /*1ec0*/  @P2 FMUL.FTZ R139, R0, R137 ;  /* 0x00000089008b2220 */ /* 0x008fe20000410000 */
[----:B------:R-:W-:-:S06]  /*1ed0*/  MOV R137, R105 ;  /* 0x0000006900897202 */ /* 0x000fcc0000000f00 */
[----:B------:R-:W3:Y:S01]  /*1ee0*/  @P2 LDC R149, c[0x0][0x40c] ;  /* 0x00010300ff952b82 */ /* 0x000ee20000000800 */
[----:B----4-:R-:W-:Y:S01]  /*1ef0*/  @P2 FMUL.FTZ R0, R136, R141 ;  /* 0x0000008d88002220 */ /* 0x010fe20000410000 */
[--C-:B------:R-:W-:Y:S01]  /*1f00*/  @P2 HADD2.F32 R141, -RZ, R102.reuse.H1_H1 ;  /* 0x30000066ff8d2230 */ /* 0x100fe20000004100 */
[----:B------:R-:W-:Y:S01]  /*1f10*/  MOV R136, R104 ;  /* 0x0000006800887202 */ /* 0x000fe20000000f00 */
[----:B------:R-:W-:Y:S01]  /*1f20*/  @P2 FFMA.FTZ R136, R139, R92, R104 ;  /* 0x0000005c8b882223 */ /* 0x000fe20000010068 */
[----:B------:R-:W-:Y:S01]  /*1f30*/  @P2 FFMA.FTZ R137, R0, R93, R105 ;  /* 0x0000005d00892223 */ /* 0x000fe20000010069 */
[----:B------:R-:W-:Y:S01]  /*1f40*/  @P2 HADD2.F32 R0, -RZ, R103.H0_H0 ;  /* 0x20000067ff002230 */ /* 0x000fe20000004100 */
[----:B------:R-:W-:Y:S01]  /*1f50*/  MOV R139, R107 ;  /* 0x0000006b008b7202 */ /* 0x000fe20000000f00 */
[----:B------:R-:W4:Y:S01]  /*1f60*/  @P2 LDC R142, c[0x0][0x40c] ;  /* 0x00010300ff8e2b82 */ /* 0x000f220000000800 */
[----:B012---:R-:W-:Y:S01]  /*1f70*/  @P2 FMUL.FTZ R150, R140, R147 ;  /* 0x000000938c962220 */ /* 0x007fe20000410000 */
[----:B------:R-:W-:-:S03]  /*1f80*/  @P2 HADD2.F32 R140, -RZ, R102.H0_H0 ;  /* 0x20000066ff8c2230 */ /* 0x000fc60000004100 */
[----:B------:R-:W-:-:S03]  /*1f90*/  @P2 FFMA.FTZ R139, R150, R95, R107 ;  /* 0x0000005f968b2223 */ /* 0x000fc6000001006b */
[----:B------:R-:W0:Y:S01]  /*1fa0*/  @P2 LDC R151, c[0x0][0x40c] ;  /* 0x00010300ff972b82 */ /* 0x000e220000000800 */
[----:B------:R-:W-:Y:S01]  /*1fb0*/  @P2 FMUL.FTZ R143, R138, R143 ;  /* 0x0000008f8a8f2220 */ /* 0x000fe20000410000 */
[----:B------:R-:W-:-:S03]  /*1fc0*/  MOV R138, R106 ;  /* 0x0000006a008a7202 */ /* 0x000fc60000000f00 */
[----:B------:R-:W-:Y:S01]  /*1fd0*/  @P2 FFMA.FTZ R138, R143, R94, R106 ;  /* 0x0000005e8f8a2223 */ /* 0x000fe2000001006a */
[----:B------:R-:W-:Y:S01]  /*1fe0*/  MOV R143, R111 ;  /* 0x0000006f008f7202 */ /* 0x000fe20000000f00 */
[----:B---3--:R-:W-:Y:S01]  /*1ff0*/  @P2 FMUL.FTZ R149, R140, R149 ;  /* 0x000000958c952220 */ /* 0x008fe20000410000 */
[----:B------:R-:W-:-:S03]  /*2000*/  MOV R140, R108 ;  /* 0x0000006c008c7202 */ /* 0x000fc60000000f00 */
[----:B------:R-:W-:Y:S01]  /*2010*/  @P2 FFMA.FTZ R140, R149, R96, R108 ;  /* 0x00000060958c2223 */ /* 0x000fe2000001006c */
[----:B----4-:R-:W-:Y:S01]  /*2020*/  @P2 FMUL.FTZ R152, R141, R142 ;  /* 0x0000008e8d982220 */ /* 0x010fe20000410000 */
[----:B------:R-:W-:Y:S02]  /*2030*/  MOV R141, R109 ;  /* 0x0000006d008d7202 */ /* 0x000fe40000000f00 */
[----:B------:R-:W-:Y:S01]  /*2040*/  MOV R142, R110 ;  /* 0x0000006e008e7202 */ /* 0x000fe20000000f00 */
[----:B------:R-:W-:Y:S01]  /*2050*/  @P2 FFMA.FTZ R141, R152, R97, R109 ;  /* 0x00000061988d2223 */ /* 0x000fe2000001006d */
[----:B0-----:R-:W-:-:S04]  /*2060*/  @P2 FMUL.FTZ R151, R0, R151 ;  /* 0x0000009700972220 */ /* 0x001fc80000410000 */
[----:B------:R-:W-:Y:S01]  /*2070*/  @P2 FFMA.FTZ R142, R151, R98, R110 ;  /* 0x00000062978e2223 */ /* 0x000fe2000001006e */
[----:B------:R-:W-:Y:S06]  /*2080*/  @!P2 BRA `(.L_x_25999) ;  /* 0x0000000000a4a947 */ /* 0x000fec0003800000 */
[----:B------:R-:W-:-:S05]  /*2090*/  HADD2.F32 R0, -RZ, R103.H1_H1 ;  /* 0x30000067ff007230 */ /* 0x000fca0000004100 */
[----:B------:R-:W-:-:S04]  /*20a0*/  FMUL.FTZ R0, R0, UR11 ;  /* 0x0000000b00007c20 */ /* 0x000fc80008410000 */
[----:B------:R-:W-:Y:S01]  /*20b0*/  FFMA.FTZ R143, R0, R99, R111 ;  /* 0x00000063008f7223 */ /* 0x000fe2000001006f */
[----:B------:R-:W-:Y:S06]  /*20c0*/  BRA `(.L_x_25999) ;  /* 0x0000000000947947 */ /* 0x000fec0003800000 */
.L_x_25998:
[----:B---3--:R-:W3:Y:S01]  /*20d0*/  @P2 LDC R137, c[0x0][0x40c] ;  /* 0x00010300ff892b82 */ /* 0x008ee20000000800 */
[--C-:B-----5:R-:W-:Y:S02]  /*20e0*/  @P2 HADD2.F32 R0, -RZ, R100.reuse.H0_H0 ;  /* 0x20000064ff002230 */ /* 0x120fe40000004100 */
[----:B------:R-:W-:Y:S02]  /*20f0*/  @P2 HADD2.F32 R136, -RZ, R100.H1_H1 ;  /* 0x30000064ff882230 */ /* 0x000fe40000004100 */
[--C-:B------:R-:W-:Y:S02]  /*2100*/  @P2 HADD2.F32 R138, -RZ, R101.reuse.H0_H0 ;  /* 0x20000065ff8a2230 */ /* 0x100fe40000004100 */
[----:B------:R-:W-:Y:S01]  /*2110*/  @P2 HADD2.F32 R140, -RZ, R101.H1_H1 ;  /* 0x30000065ff8c2230 */ /* 0x000fe20000004100 */
[----:B------:R-:W4:Y:S08]  /*2120*/  @P2 LDC R139, c[0x0][0x40c] ;  /* 0x00010300ff8b2b82 */ /* 0x000f300000000800 */
[----:B------:R-:W0:Y:S08]  /*2130*/  @P2 LDC R141, c[0x0][0x40c] ;  /* 0x00010300ff8d2b82 */ /* 0x000e300000000800 */
[----:B------:R-:W1:Y:S01]  /*2140*/  @P2 LDC R143, c[0x0][0x40c] ;  /* 0x00010300ff8f2b82 */ /* 0x000e620000000800 */
[----:B---3--:R-:W-:-:S07]  /*2150*/  @P2 FMUL.FTZ R137, R0, R137 ;  /* 0x0000008900892220 */ /* 0x008fce0000410000 */
[----:B------:R-:W3:Y:S01]  /*2160*/  @P2 LDC R142, c[0x0][0x40c] ;  /* 0x00010300ff8e2b82 */ /* 0x000ee20000000800 */
[----:B----4-:R-:W-:Y:S01]  /*2170*/  @P2 FMUL.FTZ R0, R136, R139 ;  /* 0x0000008b88002220 */ /* 0x010fe20000410000 */
[----:B------:R-:W-:Y:S02]  /*2180*/  @P2 HADD2.F32 R139, -RZ, R102.H1_H1 ;  /* 0x30000066ff8b2230 */ /* 0x000fe40000004100 */
[----:B------:R-:W-:-:S04]  /*2190*/  HFMA2 R136, -RZ, RZ, 0, 0 ;  /* 0x00000000ff887431 */ /* 0x000fc800000001ff */
[----:B------:R-:W4:Y:S01]  /*21a0*/  @P2 LDC R147, c[0x0][0x40c] ;  /* 0x00010300ff932b82 */ /* 0x000f220000000800 */
[----:B0-----:R-:W-:Y:S01]  /*21b0*/  @P2 FMUL.FTZ R141, R138, R141 ;  /* 0x0000008d8a8d2220 */ /* 0x001fe20000410000 */
[----:B------:R-:W-:Y:S02]  /*21c0*/  @P2 HADD2.F32 R138, -RZ, R102.H0_H0 ;  /* 0x20000066ff8a2230 */ /* 0x000fe40000004100 */
[----:B------:R-:W-:Y:S01]  /*21d0*/  @P2 FMUL.FTZ R136, R137, R92 ;  /* 0x0000005c89882220 */ /* 0x000fe20000410000 */
[----:B------:R-:W-:Y:S01]  /*21e0*/  MOV R137, RZ ;  /* 0x000000ff00897202 */ /* 0x000fe20000000f00 */
[----:B------:R-:W-:Y:S02]  /*21f0*/  @P2 FMUL.FTZ R137, R0, R93 ;  /* 0x0000005d00892220 */ /* 0x000fe40000410000 */
[----:B------:R-:W0:Y:S01]  /*2200*/  @P2 LDC R152, c[0x0][0x40c] ;  /* 0x00010300ff982b82 */ /* 0x000e220000000800 */
[----:B-1----:R-:W-:Y:S01]  /*2210*/  @P2 FMUL.FTZ R140, R140, R143 ;  /* 0x0000008f8c8c2220 */ /* 0x002fe20000410000 */
[----:B------:R-:W-:-:S06]  /*2220*/  @P2 HADD2.F32 R143, -RZ, R103.H0_H0 ;  /* 0x20000067ff8f2230 */ /* 0x000fcc0000004100 */
[----:B--2---:R-:W1:Y:S01]  /*2230*/  @P2 LDC R151, c[0x0][0x40c] ;  /* 0x00010300ff972b82 */ /* 0x004e620000000800 */
[----:B---3--:R-:W-:Y:S01]  /*2240*/  @P2 FMUL.FTZ R150, R139, R142 ;  /* 0x0000008e8b962220 */ /* 0x008fe20000410000 */
[----:B------:R-:W-:Y:S02]  /*2250*/  @P2 HADD2.F32 R142, -RZ, R103.H1_H1 ;  /* 0x30000067ff8e2230 */ /* 0x000fe40000004100 */
[----:B----4-:R-:W-:Y:S01]  /*2260*/  @P2 FMUL.FTZ R147, R138, R147 ;  /* 0x000000938a932220 */ /* 0x010fe20000410000 */
[----:B------:R-:W-:Y:S02]  /*2270*/  CS2R R138, SRZ ;  /* 0x00000000008a7805 */ /* 0x000fe4000001ff00 */
[----:B------:R-:W-:Y:S01]  /*2280*/  @P2 FMUL.FTZ R138, R141, R94 ;  /* 0x0000005e8d8a2220 */ /* 0x000fe20000410000 */
[----:B------:R-:W-:Y:S01]  /*2290*/  @P2 FMUL.FTZ R139, R140, R95 ;  /* 0x0000005f8c8b2220 */ /* 0x000fe20000410000 */
[----:B------:R-:W-:Y:S02]  /*22a0*/  CS2R R140, SRZ ;  /* 0x00000000008c7805 */ /* 0x000fe4000001ff00 */
[----:B------:R-:W-:Y:S01]  /*22b0*/  @P2 FMUL.FTZ R140, R147, R96 ;  /* 0x00000060938c2220 */ /* 0x000fe20000410000 */
[----:B0-----:R-:W-:Y:S01]  /*22c0*/  @P2 FMUL.FTZ R149, R143, R152 ;  /* 0x000000988f952220 */ /* 0x001fe20000410000 */
[----:B------:R-:W-:Y:S01]  /*22d0*/  @P2 FMUL.FTZ R141, R150, R97 ;  /* 0x00000061968d2220 */ /* 0x000fe20000410000 */
[----:B-1----:R-:W-:Y:S01]  /*22e0*/  @P2 FMUL.FTZ R152, R142, R151 ;  /* 0x000000978e982220 */ /* 0x002fe20000410000 */
[----:B------:R-:W-:-:S02]  /*22f0*/  CS2R R142, SRZ ;  /* 0x00000000008e7805 */ /* 0x000fc4000001ff00 */
[----:B------:R-:W-:Y:S01]  /*2300*/  @P2 FMUL.FTZ R142, R149, R98 ;  /* 0x00000062958e2220 */ /* 0x000fe20000410000 */
[----:B------:R-:W-:-:S07]  /*2310*/  @P2 FMUL.FTZ R143, R152, R99 ;  /* 0x00000063988f2220 */ /* 0x000fce0000410000 */
.L_x_25999:
[----:B------:R-:W-:Y:S05]  /*2320*/  BSYNC.RECONVERGENT B1 ;  /* 0x0000000000017941 */ /* 0x000fea0003800200 */
.L_x_25997:
[----:B------:R-:W0:Y:S02]  /*2330*/  LDC.64 R150, c[0x0][0x3a8] ;  /* 0x0000ea00ff967b82 */ /* 0x000e240000000a00 */
[----:B0-----:R-:W-:-:S05]  /*2340*/  IMAD.WIDE.U32 R146, R146, 0x20, R150 ;  /* 0x0000002092927825 */ /* 0x001fca00078e0096 */
[----:B------:R3:W-:Y:S04]  /*2350*/  STG.E.128 desc[UR6][R146.64], R136 ;  /* 0x0000008892007986 */ /* 0x0007e8000c101d06 */
[----:B------:R3:W-:Y:S02]  /*2360*/  STG.E.128 desc[UR6][R146.64+0x10], R140 ;  /* 0x0000108c92007986 */ /* 0x0007e4000c101d06 */
.L_x_25996:
[----:B------:R-:W-:Y:S05]  /*2370*/  BSYNC.RECONVERGENT B0 ;  /* 0x0000000000007941 */ /* 0x000fea0003800200 */
.L_x_25995:
        /* <DEDUP_REMOVED lines=125> */
.L_x_26021:
        /* <DEDUP_REMOVED lines=52> */
[----:B------:R-:W-:Y:S02]  /*2e90*/  F2FP.F16.F32.PACK_AB R145, R146, R145 ;  /* 0x000000919291723e */ /* 0x000fe400000000ff */
[----:B------:R-:W-:Y:S02]  /*2ea0*/  F2FP.F16.F32.PACK_AB R146, R154, R151 ;  /* 0x000000979a92723e */ /* 0x000fe400000000ff */
[----:B------:R-:W-:-:S05]  /*2eb0*/  F2FP.F16.F32.PACK_AB R147, R156, R147 ;  /* 0x000000939c93723e */ /* 0x000fca00000000ff */
[----:B------:R1:W-:Y:S02]  /*2ec0*/  STG.E.128 desc[UR6][R152.64], R144 ;  /* 0x0000009098007986 */ /* 0x0003e4000c101d06 */
.L_x_26004:
[----:B------:R-:W-:Y:S05]  /*2ed0*/  BSYNC.RECONVERGENT B1 ;  /* 0x0000000000017941 */ /* 0x000fea0003800200 */
.L_x_26003:
        /* <DEDUP_REMOVED lines=35> */
.L_x_26006:
[----:B------:R-:W-:Y:S05]  /*3110*/  BSYNC.RECONVERGENT B1 ;  /* 0x0000000000017941 */ /* 0x000fea0003800200 */
.L_x_26005:
        /* <DEDUP_REMOVED lines=35> */
.L_x_26008:
[----:B------:R-:W-:Y:S05]  /*3350*/  BSYNC.RECONVERGENT B1 ;  /* 0x0000000000017941 */ /* 0x000fea0003800200 */
.L_x_26007:
        /* <DEDUP_REMOVED lines=28> */
[----:B------:R-:W-:Y:S02]  /*3520*/  F2FP.F16.F32.PACK_AB R145, R152, R145 ;  /* 0x000000919891723e */ /* 0x000fe400000000ff */
[----:B------:R-:W-:Y:S01]  /*3530*/  F2FP.F16.F32.PACK_AB R144, R153, R0 ;  /* 0x000000009990723e */ /* 0x000fe200000000ff */
[----:B-1----:R-:W-:-:S05]  /*3540*/  IMAD.WIDE.U32 R150, R149, 0x10, R150 ;  /* 0x0000001095967825 */ /* 0x002fca00078e0096 */
[----:B------:R4:W-:Y:S02]  /*3550*/  STG.E.128 desc[UR6][R150.64], R144 ;  /* 0x0000009096007986 */ /* 0x0009e4000c101d06 */
.L_x_26002:
[----:B------:R-:W-:Y:S05]  /*3560*/  BSYNC.RECONVERGENT B0 ;  /* 0x0000000000007941 */ /* 0x000fea0003800200 */
.L_x_26001:
[----:B-1234-:R-:W1:Y:S02]  /*3570*/  LDC.64 R144, c[0x0][0x380] ;  /* 0x0000e000ff907b82 */ /* 0x01ee640000000a00 */
[----:B-1----:R-:W-:-:S04]  /*3580*/  LEA R2, R144, R2, 0x2 ;  /* 0x0000000290027211 */ /* 0x002fc800078e10ff */
[----:B------:R-:W-:-:S13]  /*3590*/  ISETP.GE.AND P0, PT, R2, R145, PT ;  /* 0x000000910200720c */ /* 0x000fda0003f06270 */
[----:B------:R-:W-:Y:S05]  /*35a0*/  @!P0 BRA `(.L_x_26009) ;  /* 0xffffffd000c48947 */ /* 0x000fea000383ffff */
[----:B------:R-:W-:Y:S05]  /*35b0*/  EXIT ;  /* 0x000000000000794d */ /* 0x000fea0003800000 */
.L_x_26000:
        /* <DEDUP_REMOVED lines=8> */
.L_x_26011:
[----:B------:R-:W-:Y:S05]  /*3640*/  BSYNC B0 ;  /* 0x0000000000007941 */ /* 0x000fea0003800000 */
.L_x_26010:
        /* <DEDUP_REMOVED lines=10> */
.L_x_26012:
[----:B------:R-:W-:Y:S01]  /*36f0*/  HFMA2 R157, -RZ, RZ, 0, 2.384185791015625e-07 ;  /* 0x00000004ff9d7431 */ /* 0x000fe200000001ff */
[----:B------:R-:W-:-:S05]  /*3700*/  MOV R0, R156 ;  /* 0x0000009c00007202 */ /* 0x000fca0000000f00 */
[----:B------:R-:W-:-:S05]  /*3710*/  FADD.FTZ R151, R149, R0 ;  /* 0x0000000095977221 */ /* 0x000fca0000010000 */
[----:B------:R-:W-:-:S07]  /*3720*/  MOV R158, R151 ;  /* 0x00000097009e7202 */ /* 0x000fce0000000f00 */
[----:B------:R-:W-:Y:S05]  /*3730*/  WARPSYNC.COLLECTIVE R155, `(.L_x_26013) ;  /* 0x000000009b087348 */ /* 0x000fea0003c00000 */
[----:B------:R0:W1:Y:S02]  /*3740*/  SHFL.BFLY P6, R156, R158, R157, R160 ;  /* 0x0c00009d9e9c7389 */ /* 0x00006400000c00a0 */
[----:B01----:R-:W-:Y:S05]  /*3750*/  ENDCOLLECTIVE ;  /* 0x000000000000791b */ /* 0x003fea0003800000 */
.L_x_26013:
[----:B------:R-:W-:Y:S01]  /*3760*/  HFMA2 R157, -RZ, RZ, 0, 4.76837158203125e-07 ;  /* 0x00000008ff9d7431 */ /* 0x000fe200000001ff */
[----:B------:R-:W-:-:S05]  /*3770*/  MOV R0, R156 ;  /* 0x0000009c00007202 */ /* 0x000fca0000000f00 */
[----:B------:R-:W-:-:S05]  /*3780*/  FADD.FTZ R152, R151, R0 ;  /* 0x0000000097987221 */ /* 0x000fca0000010000 */
[----:B------:R-:W-:-:S07]  /*3790*/  MOV R158, R152 ;  /* 0x00000098009e7202 */ /* 0x000fce0000000f00 */
[----:B------:R-:W-:Y:S05]  /*37a0*/  WARPSYNC.COLLECTIVE R155, `(.L_x_26014) ;  /* 0x000000009b087348 */ /* 0x000fea0003c00000 */
[----:B------:R0:W1:Y:S02]  /*37b0*/  SHFL.BFLY P6, R156, R158, R157, R160 ;  /* 0x0c00009d9e9c7389 */ /* 0x00006400000c00a0 */
[----:B01----:R-:W-:Y:S05]  /*37c0*/  ENDCOLLECTIVE ;  /* 0x000000000000791b */ /* 0x003fea0003800000 */
.L_x_26014:
[----:B------:R-:W-:Y:S01]  /*37d0*/  HFMA2 R157, -RZ, RZ, 0, 9.5367431640625e-07 ;  /* 0x00000010ff9d7431 */ /* 0x000fe200000001ff */
[----:B------:R-:W-:-:S05]  /*37e0*/  MOV R153, R156 ;  /* 0x0000009c00997202 */ /* 0x000fca0000000f00 */
[----:B------:R-:W-:-:S05]  /*37f0*/  FADD.FTZ R153, R152, R153 ;  /* 0x0000009998997221 */ /* 0x000fca0000010000 */
[----:B------:R-:W-:-:S07]  /*3800*/  MOV R158, R153 ;  /* 0x00000099009e7202 */ /* 0x000fce0000000f00 */
[----:B------:R-:W-:Y:S05]  /*3810*/  WARPSYNC.COLLECTIVE R155, `(.L_x_26015) ;  /* 0x000000009b087348 */ /* 0x000fea0003c00000 */
[----:B------:R0:W1:Y:S02]  /*3820*/  SHFL.BFLY P6, R156, R158, R157, R160 ;  /* 0x0c00009d9e9c7389 */ /* 0x00006400000c00a0 */
[----:B01----:R-:W-:Y:S05]  /*3830*/  ENDCOLLECTIVE ;  /* 0x000000000000791b */ /* 0x003fea0003800000 */
.L_x_26015:
        /* <DEDUP_REMOVED lines=73> */
.L_x_26016:
[----:B------:R-:W-:Y:S01]  /*3cd0*/  HFMA2 R157, -RZ, RZ, 0, 1.1920928955078125e-07 ;  /* 0x00000002ff9d7431 */ /* 0x000fe200000001ff */
[----:B------:R-:W-:-:S05]  /*3ce0*/  MOV R147, R156 ;  /* 0x0000009c00937202 */ /* 0x000fca0000000f00 */
[----:B------:R-:W-:-:S05]  /*3cf0*/  FADD.FTZ R147, R0, R147 ;  /* 0x0000009300937221 */ /* 0x000fca0000010000 */
[----:B------:R-:W-:-:S07]  /*3d00*/  MOV R158, R147 ;  /* 0x00000093009e7202 */ /* 0x000fce0000000f00 */
[----:B------:R-:W-:Y:S05]  /*3d10*/  WARPSYNC.COLLECTIVE R155, `(.L_x_26017) ;  /* 0x000000009b087348 */ /* 0x000fea0003c00000 */
[----:B------:R0:W1:Y:S02]  /*3d20*/  SHFL.BFLY P6, R156, R158, R157, R160 ;  /* 0x0c00009d9e9c7389 */ /* 0x00006400000c00a0 */
[----:B01----:R-:W-:Y:S05]  /*3d30*/  ENDCOLLECTIVE ;  /* 0x000000000000791b */ /* 0x003fea0003800000 */
.L_x_26017:
[----:B------:R-:W-:Y:S01]  /*3d40*/  HFMA2 R157, -RZ, RZ, 0, 2.384185791015625e-07 ;  /* 0x00000004ff9d7431 */ /* 0x000fe200000001ff */
[----:B------:R-:W-:-:S05]  /*3d50*/  MOV R152, R156 ;  /* 0x0000009c00987202 */ /* 0x000fca0000000f00 */
[----:B------:R-:W-:-:S05]  /*3d60*/  FADD.FTZ R152, R147, R152 ;  /* 0x0000009893987221 */ /* 0x000fca0000010000 */
[----:B------:R-:W-:-:S07]  /*3d70*/  MOV R158, R152 ;  /* 0x00000098009e7202 */ /* 0x000fce0000000f00 */
[----:B------:R-:W-:Y:S05]  /*3d80*/  WARPSYNC.COLLECTIVE R155, `(.L_x_26018) ;  /* 0x000000009b087348 */ /* 0x000fea0003c00000 */
[----:B------:R0:W1:Y:S02]  /*3d90*/  SHFL.BFLY P6, R156, R158, R157, R160 ;  /* 0x0c00009d9e9c7389 */ /* 0x00006400000c00a0 */
[----:B01----:R-:W-:Y:S05]  /*3da0*/  ENDCOLLECTIVE ;  /* 0x000000000000791b */ /* 0x003fea0003800000 */
.L_x_26018:
[----:B------:R-:W-:Y:S01]  /*3db0*/  HFMA2 R157, -RZ, RZ, 0, 4.76837158203125e-07 ;  /* 0x00000008ff9d7431 */ /* 0x000fe200000001ff */
[----:B------:R-:W-:-:S05]  /*3dc0*/  MOV R149, R156 ;  /* 0x0000009c00957202 */ /* 0x000fca0000000f00 */
[----:B------:R-:W-:-:S05]  /*3dd0*/  FADD.FTZ R149, R152, R149 ;  /* 0x0000009598957221 */ /* 0x000fca0000010000 */
[----:B------:R-:W-:-:S07]  /*3de0*/  MOV R158, R149 ;  /* 0x00000095009e7202 */ /* 0x000fce0000000f00 */
[----:B------:R-:W-:Y:S05]  /*3df0*/  WARPSYNC.COLLECTIVE R155, `(.L_x_26019) ;  /* 0x000000009b087348 */ /* 0x000fea0003c00000 */
[----:B------:R0:W1:Y:S02]  /*3e00*/  SHFL.BFLY P6, R156, R158, R157, R160 ;  /* 0x0c00009d9e9c7389 */ /* 0x00006400000c00a0 */
[----:B01----:R-:W-:Y:S05]  /*3e10*/  ENDCOLLECTIVE ;  /* 0x000000000000791b */ /* 0x003fea0003800000 */
.L_x_26019:
[----:B------:R-:W-:Y:S01]  /*3e20*/  HFMA2 R157, -RZ, RZ, 0, 9.5367431640625e-07 ;  /* 0x00000010ff9d7431 */ /* 0x000fe200000001ff */
[----:B------:R-:W-:-:S05]  /*3e30*/  MOV R154, R156 ;  /* 0x0000009c009a7202 */ /* 0x000fca0000000f00 */
[----:B------:R-:W-:-:S05]  /*3e40*/  FADD.FTZ R154, R149, R154 ;  /* 0x0000009a959a7221 */ /* 0x000fca0000010000 */
[----:B------:R-:W-:-:S07]  /*3e50*/  MOV R158, R154 ;  /* 0x0000009a009e7202 */ /* 0x000fce0000000f00 */
[----:B------:R-:W-:Y:S05]  /*3e60*/  WARPSYNC.COLLECTIVE R155, `(.L_x_26020) ;  /* 0x000000009b087348 */ /* 0x000fea0003c00000 */
[----:B------:R0:W1:Y:S02]  /*3e70*/  SHFL.BFLY P6, R156, R158, R157, R160 ;  /* 0x0c00009d9e9c7389 */ /* 0x00006400000c00a0 */
[----:B01----:R-:W-:Y:S05]  /*3e80*/  ENDCOLLECTIVE ;  /* 0x000000000000791b */ /* 0x003fea0003800000 */
.L_x_26020:
[----:B------:R-:W-:Y:S01]  /*3e90*/  MOV R151, R156 ;  /* 0x0000009c00977202 */ /* 0x000fe20000000f00 */
[----:B------:R-:W-:Y:S06]  /*3ea0*/  BRA `(.L_x_26021) ;  /* 0xffffffec00287947 */ /* 0x000fec000383ffff */
.L_x_26022:
        /* <DEDUP_REMOVED lines=13> */
.L_x_37346:


//--------------------- .text._ZN10layer_norm13ln_fwd_kernelINS_13Kernel_traitsIf6__halffS2_fjLj1024ELj1ELj4ELj1ELj16ENS_18Kernel_traits_baseILj1024EfS2_fS2_fjLj128EEEEELb0ELb1ELb1ELb1EEEvNS_9FwdParamsE --------------------------
	.section	.text._ZN10layer_norm13ln_fwd_kernelINS_13Kernel_traitsIf6__halffS2_fjLj1024ELj1ELj4ELj1ELj16ENS_18Kernel_traits_baseILj1024EfS2_fS2_fjLj128EEEEELb0ELb1ELb1ELb1EEEvNS_9FwdParamsE,"ax",@progbits
	.align	128
        .global         _ZN10layer_norm13ln_fwd_kernelINS_13Kernel_traitsIf6__halffS2_fjLj1024ELj1ELj4ELj1ELj16ENS_18Kernel_traits_baseILj1024EfS2_fS2_fjLj128EEEEELb0ELb1ELb1ELb1EEEvNS_9FwdParamsE
        .type           _ZN10layer_norm13ln_fwd_kernelINS_13Kernel_traitsIf6__halffS2_fjLj1024ELj1ELj4ELj1ELj16ENS_18Kernel_traits_baseILj1024EfS2_fS2_fjLj128EEEEELb0ELb1ELb1ELb1EEEvNS_9FwdParamsE,@function
        .size           _ZN10layer_norm13ln_fwd_kernelINS_13Kernel_traitsIf6__halffS2_fjLj1024ELj1ELj4ELj1ELj16ENS_18Kernel_traits_baseILj1024EfS2_fS2_fjLj128EEEEELb0ELb1ELb1ELb1EEEvNS_9FwdParamsE,(.L_x_37347 - _ZN10layer_norm13ln_fwd_kernelINS_13Kernel_traitsIf6__halffS2_fjLj1024ELj1ELj4ELj1ELj16ENS_18Kernel_traits_baseILj1024EfS2_fS2_fjLj128EEEEELb0ELb1ELb1ELb1EEEvNS_9FwdParamsE)
        .other          _ZN10layer_norm13ln_fwd_kernelINS_13Kernel_traitsIf6__halffS2_fjLj1024ELj1ELj4ELj1ELj16ENS_18Kernel_traits_baseILj1024EfS2_fS2_fjLj128EEEEELb0ELb1ELb1ELb1EEEvNS_9FwdParamsE,@"STO_CUDA_ENTRY STV_DEFAULT"
_ZN10layer_norm13ln_fwd_kernelINS_13Kernel_traitsIf6__halffS2_fjLj1024ELj1ELj4ELj1ELj16ENS_18Kernel_traits_baseILj1024EfS2_fS2_fjLj128EEEEELb0ELb1ELb1ELb1EEEvNS_9FwdParamsE:
.text._ZN10layer_norm13ln_fwd_kernelINS_13Kernel_traitsIf6__halffS2_fjLj1024ELj1ELj4ELj1ELj16ENS_18Kernel_traits_baseILj1024EfS2_fS2_fjLj128EEEEELb0ELb1ELb1ELb1EEEvNS_9FwdParamsE:
        /* <DEDUP_REMOVED lines=43> */
.L_x_26023:
        /* <DEDUP_REMOVED lines=36> */
.L_x_26024:
        /* <DEDUP_REMOVED lines=8> */
.L_x_26040:
[----:B------:R-:W1:Y:S08]  /*0570*/  LDC.64 R112, c[0x0][0x3f0] ;  /* 0x0000fc00ff707b82 */ /* 0x000e700000000a00 */
[----:B------:R-:W0:Y:S08]  /*0580*/  LDC R146, c[0x0][0x388] ;  /* 0x0000e200ff927b82 */ /* 0x000e300000000800 */
[----:B------:R-:W2:Y:S01]  /*0590*/  LDC.64 R144, c[0x0][0x3f8] ;  /* 0x0000fe00ff907b82 */ /* 0x000ea20000000a00 */
[----:B-1----:R-:W-:-:S05]  /*05a0*/  IMAD.WIDE R112, R3, 0x4, R112 ;  /* 0x0000000403707825 */ /* 0x002fca00078e0270 */
[----:B------:R-:W3:Y:S01]  /*05b0*/  LDG.E R0, desc[UR6][R112.64] ;  /* 0x0000000670007981 */ /* 0x000ee2000c1e1900 */
[----:B--2---:R-:W-:-:S06]  /*05c0*/  IMAD.WIDE R144, R3, 0x4, R144 ;  /* 0x0000000403907825 */ /* 0x004fcc00078e0290 */
[----:B-----5:R1:W5:Y:S01]  /*05d0*/  LDG.E R144, desc[UR6][R144.64] ;  /* 0x0000000690907981 */ /* 0x020362000c1e1900 */
[----:B---3--:R-:W-:-:S13]  /*05e0*/  ISETP.GE.AND P2, PT, R0, 0x1, PT ;  /* 0x000000010000780c */ /* 0x008fda0003f46270 */
[----:B------:R-:W-:Y:S01]  /*05f0*/  @P2 IADD3 R117, PT, PT, R0, -0x1, RZ ;  /* 0xffffffff00752810 */ /* 0x000fe20007ffe0ff */
[----:B------:R-:W2:Y:S04]  /*0600*/  @P2 LDC.64 R114, c[0x0][0x390] ;  /* 0x0000e400ff722b82 */ /* 0x000ea80000000a00 */
[----:B0-----:R-:W-:-:S05]  /*0610*/  @P2 IMAD R117, R117, R146, RZ ;  /* 0x0000009275752224 */ /* 0x001fca00078e02ff */
[----:B------:R-:W-:-:S04]  /*0620*/  @P2 SHF.R.S32.HI R116, RZ, 0x1f, R117 ;  /* 0x0000001fff742819 */ /* 0x000fc80000011475 */
[----:B------:R-:W-:Y:S01]  /*0630*/  @P2 LEA.HI R117, R116, R117, RZ, 0x3 ;  /* 0x0000007574752211 */ /* 0x000fe200078f18ff */
[----:B------:R-:W-:-:S03]  /*0640*/  HFMA2 R116, -RZ, RZ, 0, 0 ;  /* 0x00000000ff747431 */ /* 0x000fc600000001ff */
[----:B------:R-:W-:-:S05]  /*0650*/  @P2 LEA.HI.SX32 R116, R117, R2, 0x1d ;  /* 0x0000000275742211 */ /* 0x000fca00078feaff */
[----:B--2---:R-:W-:-:S05]  /*0660*/  @P2 IMAD.WIDE.U32 R112, R116, 0x10, R114 ;  /* 0x0000001074702825 */ /* 0x004fca00078e0072 */
[----:B------:R1:W5:Y:S01]  /*0670*/  @P2 LDG.E.128 R100, desc[UR6][R112.64] ;  /* 0x0000000670642981 */ /* 0x000362000c1e1d00 */
[----:B----4-:R-:W-:Y:S01]  /*0680*/  ISETP.NE.U32.AND P0, PT, RZ, UR8, PT ;  /* 0x00000008ff007c0c */ /* 0x010fe2000bf05070 */
        /* <DEDUP_REMOVED lines=9> */
[----:B------:R-:W2:Y:S04]  /*0720*/  LDG.E.128 R104, desc[UR6][R112.64] ;  /* 0x0000000670687981 */ /* 0x000ea8000c1e1d00 */
[----:B------:R0:W3:Y:S01]  /*0730*/  LDG.E.128 R108, desc[UR6][R112.64+0x10] ;  /* 0x00001006706c7981 */ /* 0x0000e2000c1e1d00 */
[----:B------:R-:W-:-:S13]  /*0740*/  ISETP.GT.AND P3, PT, R0, RZ, PT ;  /* 0x000000ff0000720c */ /* 0x000fda0003f64270 */
[----:B------:R-:W0:Y:S01]  /*0750*/  @P3 LDC R120, c[0x0][0x40c] ;  /* 0x00010300ff783b82 */ /* 0x000e220000000800 */
[--C-:B-----5:R-:W-:Y:S02]  /*0760*/  @P3 HADD2.F32 R115, -RZ, R100.reuse.H1_H1 ;  /* 0x30000064ff733230 */ /* 0x120fe40000004100 */
[----:B------:R-:W-:Y:S02]  /*0770*/  @P3 HADD2.F32 R114, -RZ, R100.H0_H0 ;  /* 0x20000064ff723230 */ /* 0x000fe40000004100 */
[--C-:B------:R-:W-:Y:S02]  /*0780*/  @P3 HADD2.F32 R118, -RZ, R101.reuse.H0_H0 ;  /* 0x20000065ff763230 */ /* 0x100fe40000004100 */
[----:B------:R-:W-:Y:S01]  /*0790*/  @P3 HADD2.F32 R119, -RZ, R101.H1_H1 ;  /* 0x30000065ff773230 */ /* 0x000fe20000004100 */
[----:B------:R-:W1:Y:S08]  /*07a0*/  @P3 LDC R121, c[0x0][0x40c] ;  /* 0x00010300ff793b82 */ /* 0x000e700000000800 */
[----:B------:R-:W4:Y:S08]  /*07b0*/  @P3 LDC R123, c[0x0][0x40c] ;  /* 0x00010300ff7b3b82 */ /* 0x000f300000000800 */
[----:B------:R-:W4:Y:S01]  /*07c0*/  @P3 LDC R122, c[0x0][0x40c] ;  /* 0x00010300ff7a3b82 */ /* 0x000f220000000800 */
[----:B0-----:R-:W-:Y:S01]  /*07d0*/  @P3 FMUL.FTZ R112, R115, R120 ;  /* 0x0000007873703220 */ /* 0x001fe20000410000 */
[----:B------:R-:W-:-:S06]  /*07e0*/  @P3 HADD2.F32 R120, -RZ, R102.H1_H1 ;  /* 0x30000066ff783230 */ /* 0x000fcc0000004100 */
[----:B------:R-:W0:Y:S01]  /*07f0*/  @P3 LDC R125, c[0x0][0x40c] ;  /* 0x00010300ff7d3b82 */ /* 0x000e220000000800 */
[----:B-1----:R-:W-:Y:S01]  /*0800*/  @P3 FMUL.FTZ R113, R114, R121 ;  /* 0x0000007972713220 */ /* 0x002fe20000410000 */
[----:B------:R-:W-:-:S06]  /*0810*/  @P3 HADD2.F32 R121, -RZ, R103.H0_H0 ;  /* 0x20000067ff793230 */ /* 0x000fcc0000004100 */
[----:B------:R-:W1:Y:S01]  /*0820*/  @P3 LDC R127, c[0x0][0x40c] ;  /* 0x00010300ff7f3b82 */ /* 0x000e620000000800 */
[----:B----4-:R-:W-:Y:S01]  /*0830*/  @P3 FMUL.FTZ R115, R118, R123 ;  /* 0x0000007b76733220 */ /* 0x010fe20000410000 */
[----:B------:R-:W-:-:S06]  /*0840*/  @P3 HADD2.F32 R118, -RZ, R102.H0_H0 ;  /* 0x20000066ff763230 */ /* 0x000fcc0000004100 */
[----:B------:R-:W4:Y:S01]  /*0850*/  @P3 LDC R124, c[0x0][0x40c] ;  /* 0x00010300ff7c3b82 */ /* 0x000f220000000800 */
[----:B------:R-:W-:Y:S01]  /*0860*/  @P3 FMUL.FTZ R114, R119, R122 ;  /* 0x0000007a77723220 */ /* 0x000fe20000410000 */
[----:B0-----:R-:W-:Y:S01]  /*0870*/  @P3 FMUL.FTZ R119, R118, R125 ;  /* 0x0000007d76773220 */ /* 0x001fe20000410000 */
[----:B-1----:R-:W-:Y:S01]  /*0880*/  @P3 FMUL.FTZ R120, R120, R127 ;  /* 0x0000007f78783220 */ /* 0x002fe20000410000 */
[----:B----4-:R-:W-:Y:S01]  /*0890*/  @P3 FMUL.FTZ R121, R121, R124 ;  /* 0x0000007c79793220 */ /* 0x010fe20000410000 */
        /* <DEDUP_REMOVED lines=20> */
.L_x_26026:
[----:B------:R-:W0:Y:S01]  /*09e0*/  @P2 LDC R113, c[0x0][0x40c] ;  /* 0x00010300ff712b82 */ /* 0x000e220000000800 */
[----:B-----5:R-:W-:Y:S01]  /*09f0*/  @P2 HADD2.F32 R112, -RZ, R100.H0_H0 ;  /* 0x20000064ff702230 */ /* 0x020fe20000004100 */
[----:B------:R-:W-:Y:S01]  /*0a00*/  CS2R R140, SRZ ;  /* 0x00000000008c7805 */ /* 0x000fe2000001ff00 */
[--C-:B------:R-:W-:Y:S01]  /*0a10*/  @P2 HADD2.F32 R114, -RZ, R101.reuse.H0_H0 ;  /* 0x20000065ff722230 */ /* 0x100fe20000004100 */
[----:B------:R-:W-:Y:S01]  /*0a20*/  CS2R R142, SRZ ;  /* 0x00000000008e7805 */ /* 0x000fe2000001ff00 */
[----:B------:R-:W-:Y:S01]  /*0a30*/  @P2 HADD2.F32 R118, -RZ, R101.H1_H1 ;  /* 0x30000065ff762230 */ /* 0x000fe20000004100 */
[----:B------:R-:W-:Y:S01]  /*0a40*/  CS2R R132, SRZ ;  /* 0x0000000000847805 */ /* 0x000fe2000001ff00 */
[--C-:B------:R-:W-:Y:S01]  /*0a50*/  @P2 HADD2.F32 R120, -RZ, R102.reuse.H0_H0 ;  /* 0x20000066ff782230 */ /* 0x100fe20000004100 */
[----:B------:R-:W1:Y:S01]  /*0a60*/  @P2 LDC R115, c[0x0][0x40c] ;  /* 0x00010300ff732b82 */ /* 0x000e620000000800 */
[----:B------:R-:W-:Y:S01]  /*0a70*/  @P2 HADD2.F32 R122, -RZ, R102.H1_H1 ;  /* 0x30000066ff7a2230 */ /* 0x000fe20000004100 */
[----:B------:R-:W-:-:S06]  /*0a80*/  CS2R R134, SRZ ;  /* 0x0000000000867805 */ /* 0x000fcc000001ff00 */
[----:B------:R-:W2:Y:S08]  /*0a90*/  @P2 LDC R119, c[0x0][0x40c] ;  /* 0x00010300ff772b82 */ /* 0x000eb00000000800 */
[----:B------:R-:W3:Y:S01]  /*0aa0*/  @P2 LDC R121, c[0x0][0x40c] ;  /* 0x00010300ff792b82 */ /* 0x000ee20000000800 */
[----:B0-----:R-:W-:Y:S01]  /*0ab0*/  @P2 FMUL.FTZ R113, R112, R113 ;  /* 0x0000007170712220 */ /* 0x001fe20000410000 */
[----:B------:R-:W-:-:S03]  /*0ac0*/  @P2 HADD2.F32 R112, -RZ, R100.H1_H1 ;  /* 0x30000064ff702230 */ /* 0x000fc60000004100 */
[----:B------:R-:W-:-:S03]  /*0ad0*/  @P2 FMUL.FTZ R140, R113, R68 ;  /* 0x00000044718c2220 */ /* 0x000fc60000410000 */
[----:B------:R-:W0:Y:S01]  /*0ae0*/  @P2 LDC R123, c[0x0][0x40c] ;  /* 0x00010300ff7b2b82 */ /* 0x000e220000000800 */
[----:B-1----:R-:W-:Y:S01]  /*0af0*/  @P2 FMUL.FTZ R112, R112, R115 ;  /* 0x0000007370702220 */ /* 0x002fe20000410000 */
[----:B------:R-:W-:-:S03]  /*0b00*/  @P2 HADD2.F32 R115, -RZ, R103.H1_H1 ;  /* 0x30000067ff732230 */ /* 0x000fc60000004100 */
[----:B------:R-:W-:-:S03]  /*0b10*/  @P2 FMUL.FTZ R141, R112, R69 ;  /* 0x00000045708d2220 */ /* 0x000fc60000410000 */
[----:B------:R-:W1:Y:S01]  /*0b20*/  @P2 LDC R125, c[0x0][0x40c] ;  /* 0x00010300ff7d2b82 */ /* 0x000e620000000800 */
[----:B--2---:R-:W-:Y:S01]  /*0b30*/  @P2 FMUL.FTZ R119, R114, R119 ;  /* 0x0000007772772220 */ /* 0x004fe20000410000 */
[----:B------:R-:W-:-:S03]  /*0b40*/  @P2 HADD2.F32 R114, -RZ, R103.H0_H0 ;  /* 0x20000067ff722230 */ /* 0x000fc60000004100 */
[----:B------:R-:W-:-:S03]  /*0b50*/  @P2 FMUL.FTZ R142, R119, R70 ;  /* 0x00000046778e2220 */ /* 0x000fc60000410000 */
[----:B------:R-:W2:Y:S01]  /*0b60*/  @P2 LDC R127, c[0x0][0x40c] ;  /* 0x00010300ff7f2b82 */ /* 0x000ea20000000800 */
[----:B---3--:R-:W-:-:S04]  /*0b70*/  @P2 FMUL.FTZ R118, R118, R121 ;  /* 0x0000007976762220 */ /* 0x008fc80000410000 */
[----:B------:R-:W-:-:S03]  /*0b80*/  @P2 FMUL.FTZ R143, R118, R71 ;  /* 0x00000047768f2220 */ /* 0x000fc60000410000 */
[----:B------:R-:W3:Y:S01]  /*0b90*/  @P2 LDC R124, c[0x0][0x40c] ;  /* 0x00010300ff7c2b82 */ /* 0x000ee20000000800 */
[----:B0-----:R-:W-:-:S04]  /*0ba0*/  @P2 FMUL.FTZ R123, R120, R123 ;  /* 0x0000007b787b2220 */ /* 0x001fc80000410000 */
[----:B------:R-:W-:Y:S01]  /*0bb0*/  @P2 FMUL.FTZ R132, R123, R72 ;  /* 0x000000487b842220 */ /* 0x000fe20000410000 */
[----:B-1----:R-:W-:-:S04]  /*0bc0*/  @P2 FMUL.FTZ R122, R122, R125 ;  /* 0x0000007d7a7a2220 */ /* 0x002fc80000410000 */
[----:B------:R-:W-:Y:S01]  /*0bd0*/  @P2 FMUL.FTZ R133, R122, R73 ;  /* 0x000000497a852220 */ /* 0x000fe20000410000 */
[----:B--2---:R-:W-:-:S04]  /*0be0*/  @P2 FMUL.FTZ R127, R114, R127 ;  /* 0x0000007f727f2220 */ /* 0x004fc80000410000 */
[----:B------:R-:W-:Y:S01]  /*0bf0*/  @P2 FMUL.FTZ R134, R127, R74 ;  /* 0x0000004a7f862220 */ /* 0x000fe20000410000 */
[----:B---3--:R-:W-:-:S04]  /*0c00*/  @P2 FMUL.FTZ R124, R115, R124 ;  /* 0x0000007c737c2220 */ /* 0x008fc80000410000 */
[----:B------:R-:W-:-:S07]  /*0c10*/  @P2 FMUL.FTZ R135, R124, R75 ;  /* 0x0000004b7c872220 */ /* 0x000fce0000410000 */
.L_x_26027:
[----:B------:R-:W-:Y:S05]  /*0c20*/  BSYNC.RECONVERGENT B0 ;  /* 0x0000000000007941 */ /* 0x000fea0003800200 */
.L_x_26025:
        /* <DEDUP_REMOVED lines=15> */
[----:B------:R-:W-:Y:S02]  /*0d20*/  ISETP.GT.AND P3, PT, R0, RZ, PT ;  /* 0x000000ff0000720c */ /* 0x000fe40003f64270 */
[----:B-----5:R-:W-:-:S11]  /*0d30*/  MOV R126, R110 ;  /* 0x0000006e007e7202 */ /* 0x020fd60000000f00 */
[----:B0-----:R-:W0:Y:S01]  /*0d40*/  @P3 LDC R119, c[0x0][0x40c] ;  /* 0x00010300ff773b82 */ /* 0x001e220000000800 */
[--C-:B------:R-:W-:Y:S02]  /*0d50*/  @P3 HADD2.F32 R114, -RZ, R100.reuse.H1_H1 ;  /* 0x30000064ff723230 */ /* 0x100fe40000004100 */
[--C-:B------:R-:W-:Y:S02]  /*0d60*/  @P3 HADD2.F32 R118, -RZ, R101.reuse.H0_H0 ;  /* 0x20000065ff763230 */ /* 0x100fe40000004100 */
[----:B------:R-:W-:Y:S02]  /*0d70*/  @P3 HADD2.F32 R112, -RZ, R100.H0_H0 ;  /* 0x20000064ff703230 */ /* 0x000fe40000004100 */
[----:B------:R-:W-:Y:S01]  /*0d80*/  @P3 HADD2.F32 R120, -RZ, R101.H1_H1 ;  /* 0x30000065ff783230 */ /* 0x000fe20000004100 */
[----:B------:R-:W1:Y:S01]  /*0d90*/  @P3 LDC R121, c[0x0][0x40c] ;  /* 0x00010300ff793b82 */ /* 0x000e620000000800 */
[----:B------:R-:W-:-:S07]  /*0da0*/  @P3 HADD2.F32 R122, -RZ, R102.H1_H1 ;  /* 0x30000066ff7a3230 */ /* 0x000fce0000004100 */
[----:B------:R-:W2:Y:S08]  /*0db0*/  @P3 LDC R115, c[0x0][0x40c] ;  /* 0x00010300ff733b82 */ /* 0x000eb00000000800 */
[----:B------:R-:W3:Y:S01]  /*0dc0*/  @P3 LDC R123, c[0x0][0x40c] ;  /* 0x00010300ff7b3b82 */ /* 0x000ee20000000800 */
[----:B0-----:R-:W-:-:S07]  /*0dd0*/  @P3 FMUL.FTZ R114, R114, R119 ;  /* 0x0000007772723220 */ /* 0x001fce0000410000 */
[----:B------:R-:W0:Y:S01]  /*0de0*/  @P3 LDC R125, c[0x0][0x40c] ;  /* 0x00010300ff7d3b82 */ /* 0x000e220000000800 */
[----:B-1----:R-:W-:Y:S01]  /*0df0*/  @P3 FMUL.FTZ R119, R118, R121 ;  /* 0x0000007976773220 */ /* 0x002fe20000410000 */
[----:B------:R-:W-:Y:S01]  /*0e00*/  @P3 HADD2.F32 R118, -RZ, R102.H0_H0 ;  /* 0x20000066ff763230 */ /* 0x000fe20000004100 */
[----:B------:R-:W-:Y:S01]  /*0e10*/  MOV R121, R105 ;  /* 0x0000006900797202 */ /* 0x000fe20000000f00 */
[----:B------:R-:W-:-:S04]  /*0e20*/  @P3 FFMA.FTZ R121, R114, R77, R105 ;  /* 0x0000004d72793223 */ /* 0x000fc80000010069 */
[----:B------:R-:W1:Y:S01]  /*0e30*/  @P3 LDC R129, c[0x0][0x40c] ;  /* 0x00010300ff813b82 */ /* 0x000e620000000800 */
[----:B--2---:R-:W-:-:S07]  /*0e40*/  @P3 FMUL.FTZ R115, R112, R115 ;  /* 0x0000007370733220 */ /* 0x004fce0000410000 */
[----:B------:R-:W2:Y:S01]  /*0e50*/  @P3 LDC R124, c[0x0][0x40c] ;  /* 0x00010300ff7c3b82 */ /* 0x000ea20000000800 */
[----:B---3--:R-:W-:Y:S01]  /*0e60*/  @P3 FMUL.FTZ R112, R120, R123 ;  /* 0x0000007b78703220 */ /* 0x008fe20000410000 */
[----:B------:R-:W-:Y:S01]  /*0e70*/  @P3 HADD2.F32 R123, -RZ, R103.H0_H0 ;  /* 0x20000067ff7b3230 */ /* 0x000fe20000004100 */
[----:B------:R-:W-:Y:S01]  /*0e80*/  MOV R120, R104 ;  /* 0x0000006800787202 */ /* 0x000fe20000000f00 */
[----:B------:R-:W-:Y:S01]  /*0e90*/  @P3 FFMA.FTZ R120, R115, R76, R104 ;  /* 0x0000004c73783223 */ /* 0x000fe20000010068 */
[----:B0-----:R-:W-:Y:S01]  /*0ea0*/  @P3 FMUL.FTZ R127, R118, R125 ;  /* 0x0000007d767f3220 */ /* 0x001fe20000410000 */
        /* <DEDUP_REMOVED lines=10> */
[----:B------:R-:W-:Y:S01]  /*0f50*/  @P3 FFMA.FTZ R126, R129, R82, R110 ;  /* 0x00000052817e3223 */ /* 0x000fe2000001006e */
[----:B------:R-:W-:Y:S01]  /*0f60*/  MOV R127, R111 ;  /* 0x0000006f007f7202 */ /* 0x000fe20000000f00 */
[----:B------:R-:W-:Y:S06]  /*0f70*/  @!P3 BRA `(.L_x_26030) ;  /* 0x0000000000a4b947 */ /* 0x000fec0003800000 */
[----:B------:R-:W-:-:S05]  /*0f80*/  HADD2.F32 R112, -RZ, R103.H1_H1 ;  /* 0x30000067ff707230 */ /* 0x000fca0000004100 */
[----:B------:R-:W-:-:S04]  /*0f90*/  FMUL.FTZ R112, R112, UR10 ;  /* 0x0000000a70707c20 */ /* 0x000fc80008410000 */
[----:B------:R-:W-:Y:S01]  /*0fa0*/  FFMA.FTZ R127, R112, R83, R111 ;  /* 0x00000053707f7223 */ /* 0x000fe2000001006f */
[----:B------:R-:W-:Y:S06]  /*0fb0*/  BRA `(.L_x_26030) ;  /* 0x0000000000947947 */ /* 0x000fec0003800000 */
.L_x_26029:
[----:B0-----:R-:W0:Y:S01]  /*0fc0*/  @P2 LDC R115, c[0x0][0x40c] ;  /* 0x00010300ff732b82 */ /* 0x001e220000000800 */
[----:B-----5:R-:W-:Y:S02]  /*0fd0*/  @P2 HADD2.F32 R112, -RZ, R100.H0_H0 ;  /* 0x20000064ff702230 */ /* 0x020fe40000004100 */
[--C-:B------:R-:W-:Y:S02]  /*0fe0*/  @P2 HADD2.F32 R118, -RZ, R101.reuse.H1_H1 ;  /* 0x30000065ff762230 */ /* 0x100fe40000004100 */
[--C-:B------:R-:W-:Y:S02]  /*0ff0*/  @P2 HADD2.F32 R120, -RZ, R102.reuse.H0_H0 ;  /* 0x20000066ff782230 */ /* 0x100fe40000004100 */
[----:B------:R-:W-:Y:S01]  /*1000*/  @P2 HADD2.F32 R114, -RZ, R101.H0_H0 ;  /* 0x20000065ff722230 */ /* 0x000fe20000004100 */
[----:B------:R-:W1:Y:S01]  /*1010*/  @P2 LDC R123, c[0x0][0x40c] ;  /* 0x00010300ff7b2b82 */ /* 0x000e620000000800 */
[----:B------:R-:W-:-:S07]  /*1020*/  @P2 HADD2.F32 R122, -RZ, R102.H1_H1 ;  /* 0x30000066ff7a2230 */ /* 0x000fce0000004100 */
[----:B------:R-:W2:Y:S08]  /*1030*/  @P2 LDC R125, c[0x0][0x40c] ;  /* 0x00010300ff7d2b82 */ /* 0x000eb00000000800 */
[----:B------:R-:W3:Y:S01]  /*1040*/  @P2 LDC R119, c[0x0][0x40c] ;  /* 0x00010300ff772b82 */ /* 0x000ee20000000800 */
[----:B0-----:R-:W-:Y:S01]  /*1050*/  @P2 FMUL.FTZ R115, R112, R115 ;  /* 0x0000007370732220 */ /* 0x001fe20000410000 */
[----:B------:R-:W-:-:S06]  /*1060*/  @P2 HADD2.F32 R112, -RZ, R100.H1_H1 ;  /* 0x30000064ff702230 */ /* 0x000fcc0000004100 */
[----:B------:R-:W0:Y:S01]  /*1070*/  @P2 LDC R121, c[0x0][0x40c] ;  /* 0x00010300ff792b82 */ /* 0x000e220000000800 */
[----:B-1----:R-:W-:Y:S01]  /*1080*/  @P2 FMUL.FTZ R118, R118, R123 ;  /* 0x0000007b76762220 */ /* 0x002fe20000410000 */
[----:B------:R-:W-:-:S06]  /*1090*/  @P2 HADD2.F32 R123, -RZ, R103.H0_H0 ;  /* 0x20000067ff7b2230 */ /* 0x000fcc0000004100 */
[----:B------:R-:W1:Y:S01]  /*10a0*/  @P2 LDC R127, c[0x0][0x40c] ;  /* 0x00010300ff7f2b82 */ /* 0x000e620000000800 */
[----:B--2---:R-:W-:Y:S01]  /*10b0*/  @P2 FMUL.FTZ R129, R120, R125 ;  /* 0x0000007d78812220 */ /* 0x004fe20000410000 */
[----:B------:R-:W-:-:S06]  /*10c0*/  @P2 HADD2.F32 R125, -RZ, R103.H1_H1 ;  /* 0x30000067ff7d2230 */ /* 0x000fcc0000004100 */
[----:B------:R-:W2:Y:S01]  /*10d0*/  @P2 LDC R124, c[0x0][0x40c] ;  /* 0x00010300ff7c2b82 */ /* 0x000ea20000000800 */
[----:B---3--:R-:W-:-:S07]  /*10e0*/  @P2 FMUL.FTZ R112, R112, R119 ;  /* 0x0000007770702220 */ /* 0x008fce0000410000 */
[----:B------:R-:W3:Y:S01]  /*10f0*/  @P2 LDC R126, c[0x0][0x40c] ;  /* 0x00010300ff7e2b82 */ /* 0x000ee20000000800 */
[----:B0-----:R-:W-:Y:S01]  /*1100*/  @P2 FMUL.FTZ R119, R114, R121 ;  /* 0x0000007972772220 */ /* 0x001fe20000410000 */
[----:B------:R-:W-:Y:S02]  /*1110*/  CS2R R120, SRZ ;  /* 0x0000000000787805 */ /* 0x000fe4000001ff00 */
[----:B------:R-:W-:Y:S01]  /*1120*/  @P2 FMUL.FTZ R120, R115, R76 ;  /* 0x0000004c73782220 */ /* 0x000fe20000410000 */
[----:B------:R-:W-:Y:S01]  /*1130*/  @P2 FMUL.FTZ R121, R112, R77 ;  /* 0x0000004d70792220 */ /* 0x000fe20000410000 */
[----:B-1----:R-:W-:Y:S01]  /*1140*/  @P2 FMUL.FTZ R114, R122, R127 ;  /* 0x0000007f7a722220 */ /* 0x002fe20000410000 */
[----:B------:R-:W-:Y:S02]  /*1150*/  HFMA2 R122, -RZ, RZ, 0, 0 ;  /* 0x00000000ff7a7431 */ /* 0x000fe400000001ff */
[----:B------:R-:W-:Y:S01]  /*1160*/  @P2 FMUL.FTZ R122, R119, R78 ;  /* 0x0000004e777a2220 */ /* 0x000fe20000410000 */
[----:B--2---:R-:W-:Y:S01]  /*1170*/  @P2 FMUL.FTZ R131, R123, R124 ;  /* 0x0000007c7b832220 */ /* 0x004fe20000410000 */
[----:B------:R-:W-:Y:S01]  /*1180*/  MOV R123, RZ ;  /* 0x000000ff007b7202 */ /* 0x000fe20000000f00 */
[----:B------:R-:W-:Y:S01]  /*1190*/  @P2 FMUL.FTZ R123, R118, R79 ;  /* 0x0000004f767b2220 */ /* 0x000fe20000410000 */
[----:B---3--:R-:W-:Y:S01]  /*11a0*/  @P2 FMUL.FTZ R128, R125, R126 ;  /* 0x0000007e7d802220 */ /* 0x008fe20000410000 */
[----:B------:R-:W-:-:S02]  /*11b0*/  CS2R R124, SRZ ;  /* 0x00000000007c7805 */ /* 0x000fc4000001ff00 */
[----:B------:R-:W-:Y:S01]  /*11c0*/  CS2R R126, SRZ ;  /* 0x00000000007e7805 */ /* 0x000fe2000001ff00 */
[----:B------:R-:W-:Y:S01]  /*11d0*/  @P2 FMUL.FTZ R124, R129, R80 ;  /* 0x00000050817c2220 */ /* 0x000fe20000410000 */
[----:B------:R-:W-:Y:S01]  /*11e0*/  @P2 FMUL.FTZ R125, R114, R81 ;  /* 0x00000051727d2220 */ /* 0x000fe20000410000 */
[----:B------:R-:W-:Y:S01]  /*11f0*/  @P2 FMUL.FTZ R126, R131, R82 ;  /* 0x00000052837e2220 */ /* 0x000fe20000410000 */
[----:B------:R-:W-:-:S07]  /*1200*/  @P2 FMUL.FTZ R127, R128, R83 ;  /* 0x00000053807f2220 */ /* 0x000fce0000410000 */
.L_x_26030:
[----:B------:R-:W-:Y:S05]  /*1210*/  BSYNC.RECONVERGENT B0 ;  /* 0x0000000000007941 */ /* 0x000fea0003800200 */
.L_x_26028:
        /* <DEDUP_REMOVED lines=15> */
[----:B-1----:R-:W0:Y:S01]  /*1310*/  @P3 LDC R113, c[0x0][0x40c] ;  /* 0x00010300ff713b82 */ /* 0x002e220000000800 */
[--C-:B-----5:R-:W-:Y:S02]  /*1320*/  @P3 HADD2.F32 R112, -RZ, R100.reuse.H0_H0 ;  /* 0x20000064ff703230 */ /* 0x120fe40000004100 */
[----:B------:R-:W-:Y:S02]  /*1330*/  @P3 HADD2.F32 R114, -RZ, R100.H1_H1 ;  /* 0x30000064ff723230 */ /* 0x000fe40000004100 */
[--C-:B------:R-:W-:Y:S02]  /*1340*/  @P3 HADD2.F32 R118, -RZ, R101.reuse.H0_H0 ;  /* 0x20000065ff763230 */ /* 0x100fe40000004100 */
[----:B------:R-:W-:Y:S01]  /*1350*/  @P3 HADD2.F32 R128, -RZ, R101.H1_H1 ;  /* 0x30000065ff803230 */ /* 0x000fe20000004100 */
[----:B------:R-:W1:Y:S01]  /*1360*/  @P3 LDC R115, c[0x0][0x40c] ;  /* 0x00010300ff733b82 */ /* 0x000e620000000800 */
[----:B------:R-:W-:Y:S02]  /*1370*/  @P3 HADD2.F32 R130, -RZ, R102.H1_H1 ;  /* 0x30000066ff823230 */ /* 0x000fe40000004100 */
[----:B------:R-:W-:-:S05]  /*1380*/  @P3 HADD2.F32 R138, -RZ, R103.H0_H0 ;  /* 0x20000067ff8a3230 */ /* 0x000fca0000004100 */
[----:B------:R-:W2:Y:S08]  /*1390*/  @P3 LDC R119, c[0x0][0x40c] ;  /* 0x00010300ff773b82 */ /* 0x000eb00000000800 */
[----:B------:R-:W3:Y:S01]  /*13a0*/  @P3 LDC R131, c[0x0][0x40c] ;  /* 0x00010300ff833b82 */ /* 0x000ee20000000800 */
[----:B0-----:R-:W-:Y:S01]  /*13b0*/  @P3 FMUL.FTZ R113, R112, R113 ;  /* 0x0000007170713220 */ /* 0x001fe20000410000 */
[----:B------:R-:W-:-:S06]  /*13c0*/  @P3 HADD2.F32 R112, -RZ, R102.H0_H0 ;  /* 0x20000066ff703230 */ /* 0x000fcc0000004100 */
[----:B------:R-:W0:Y:S01]  /*13d0*/  @P3 LDC R129, c[0x0][0x40c] ;  /* 0x00010300ff813b82 */ /* 0x000e220000000800 */
[----:B-1----:R-:W-:-:S07]  /*13e0*/  @P3 FMUL.FTZ R114, R114, R115 ;  /* 0x0000007372723220 */ /* 0x002fce0000410000 */
[----:B------:R-:W1:Y:S01]  /*13f0*/  @P3 LDC R137, c[0x0][0x40c] ;  /* 0x00010300ff893b82 */ /* 0x000e620000000800 */
[----:B--2---:R-:W-:-:S07]  /*1400*/  @P3 FMUL.FTZ R119, R118, R119 ;  /* 0x0000007776773220 */ /* 0x004fce0000410000 */
[----:B------:R-:W2:Y:S01]  /*1410*/  @P3 LDC R139, c[0x0][0x40c] ;  /* 0x00010300ff8b3b82 */ /* 0x000ea20000000800 */
[----:B---3--:R-:W-:Y:S01]  /*1420*/  @P3 FMUL.FTZ R115, R112, R131 ;  /* 0x0000008370733220 */ /* 0x008fe20000410000 */
[----:B------:R-:W-:Y:S02]  /*1430*/  MOV R112, R108 ;  /* 0x0000006c00707202 */ /* 0x000fe40000000f00 */
        /* <DEDUP_REMOVED lines=12> */
[----:B------:R-:W-:Y:S01]  /*1500*/  MOV R130, R106 ;  /* 0x0000006a00827202 */ /* 0x000fe20000000f00 */
[----:B------:R-:W-:-:S02]  /*1510*/  @P3 FFMA.FTZ R130, R119, R86, R106 ;  /* 0x0000005677823223 */ /* 0x000fc4000001006a */
[----:B------:R-:W-:Y:S01]  /*1520*/  @P3 FFMA.FTZ R113, R136, R89, R109 ;  /* 0x0000005988713223 */ /* 0x000fe2000001006d */
[----:B--2---:R-:W-:-:S04]  /*1530*/  @P3 FMUL.FTZ R139, R138, R139 ;  /* 0x0000008b8a8b3220 */ /* 0x004fc80000410000 */
[----:B------:R-:W-:Y:S01]  /*1540*/  @P3 FFMA.FTZ R114, R139, R90, R110 ;  /* 0x0000005a8b723223 */ /* 0x000fe2000001006e */
[----:B------:R-:W-:Y:S06]  /*1550*/  @!P3 BRA `(.L_x_26033) ;  /* 0x0000000000a0b947 */ /* 0x000fec0003800000 */
[----:B------:R-:W-:-:S05]  /*1560*/  HADD2.F32 R115, -RZ, R103.H1_H1 ;  /* 0x30000067ff737230 */ /* 0x000fca0000004100 */
[----:B------:R-:W-:-:S04]  /*1570*/  FMUL.FTZ R118, R115, UR10 ;  /* 0x0000000a73767c20 */ /* 0x000fc80008410000 */
[----:B------:R-:W-:Y:S01]  /*1580*/  FFMA.FTZ R115, R118, R91, R111 ;  /* 0x0000005b76737223 */ /* 0x000fe2000001006f */
[----:B------:R-:W-:Y:S06]  /*1590*/  BRA `(.L_x_26033) ;  /* 0x0000000000907947 */ /* 0x000fec0003800000 */
.L_x_26032:
[----:B-1----:R-:W0:Y:S01]  /*15a0*/  @P2 LDC R113, c[0x0][0x40c] ;  /* 0x00010300ff712b82 */ /* 0x002e220000000800 */
[----:B-----5:R-:W-:Y:S02]  /*15b0*/  @P2 HADD2.F32 R112, -RZ, R100.H0_H0 ;  /* 0x20000064ff702230 */ /* 0x020fe40000004100 */
[--C-:B------:R-:W-:Y:S02]  /*15c0*/  @P2 HADD2.F32 R114, -RZ, R101.reuse.H0_H0 ;  /* 0x20000065ff722230 */ /* 0x100fe40000004100 */
[----:B------:R-:W-:Y:S02]  /*15d0*/  @P2 HADD2.F32 R118, -RZ, R101.H1_H1 ;  /* 0x30000065ff762230 */ /* 0x000fe40000004100 */
[--C-:B------:R-:W-:Y:S01]  /*15e0*/  @P2 HADD2.F32 R128, -RZ, R102.reuse.H0_H0 ;  /* 0x20000066ff802230 */ /* 0x100fe20000004100 */
        /* <DEDUP_REMOVED lines=8> */
[----:B------:R-:W-:-:S06]  /*1670*/  @P2 HADD2.F32 R115, -RZ, R103.H1_H1 ;  /* 0x30000067ff732230 */ /* 0x000fcc0000004100 */
[----:B------:R-:W1:Y:S01]  /*1680*/  @P2 LDC R139, c[0x0][0x40c] ;  /* 0x00010300ff8b2b82 */ /* 0x000e620000000800 */
[----:B--2---:R-:W-:Y:S01]  /*1690*/  @P2 FMUL.FTZ R119, R114, R119 ;  /* 0x0000007772772220 */ /* 0x004fe20000410000 */
[----:B------:R-:W-:-:S06]  /*16a0*/  @P2 HADD2.F32 R114, -RZ, R103.H0_H0 ;  /* 0x20000067ff722230 */ /* 0x000fcc0000004100 */
[----:B------:R-:W2:Y:S01]  /*16b0*/  @P2 LDC R145, c[0x0][0x40c] ;  /* 0x00010300ff912b82 */ /* 0x000ea20000000800 */
[----:B---3--:R-:W-:-:S07]  /*16c0*/  @P2 FMUL.FTZ R118, R118, R129 ;  /* 0x0000008176762220 */ /* 0x008fce0000410000 */
[----:B------:R-:W3:Y:S01]  /*16d0*/  @P2 LDC R138, c[0x0][0x40c] ;  /* 0x00010300ff8a2b82 */ /* 0x000ee20000000800 */
[----:B0-----:R-:W-:Y:S01]  /*16e0*/  @P2 FMUL.FTZ R137, R128, R131 ;  /* 0x0000008380892220 */ /* 0x001fe20000410000 */
[----:B------:R-:W-:Y:S02]  /*16f0*/  CS2R R128, SRZ ;  /* 0x0000000000807805 */ /* 0x000fe4000001ff00 */
[----:B------:R-:W-:Y:S01]  /*1700*/  @P2 FMUL.FTZ R128, R113, R84 ;  /* 0x0000005471802220 */ /* 0x000fe20000410000 */
[----:B------:R-:W-:Y:S01]  /*1710*/  @P2 FMUL.FTZ R129, R112, R85 ;  /* 0x0000005570812220 */ /* 0x000fe20000410000 */
[----:B------:R-:W-:Y:S01]  /*1720*/  CS2R R112, SRZ ;  /* 0x0000000000707805 */ /* 0x000fe2000001ff00 */
[----:B-1----:R-:W-:Y:S01]  /*1730*/  @P2 FMUL.FTZ R136, R130, R139 ;  /* 0x0000008b82882220 */ /* 0x002fe20000410000 */
[----:B------:R-:W-:Y:S01]  /*1740*/  CS2R R130, SRZ ;  /* 0x0000000000827805 */ /* 0x000fe2000001ff00 */
[----:B------:R-:W-:Y:S01]  /*1750*/  @P2 FMUL.FTZ R112, R137, R88 ;  /* 0x0000005889702220 */ /* 0x000fe20000410000 */
[----:B------:R-:W-:Y:S01]  /*1760*/  @P2 FMUL.FTZ R130, R119, R86 ;  /* 0x0000005677822220 */ /* 0x000fe20000410000 */
[----:B------:R-:W-:Y:S01]  /*1770*/  @P2 FMUL.FTZ R131, R118, R87 ;  /* 0x0000005776832220 */ /* 0x000fe20000410000 */
[----:B------:R-:W-:Y:S01]  /*1780*/  @P2 FMUL.FTZ R113, R136, R89 ;  /* 0x0000005988712220 */ /* 0x000fe20000410000 */
[----:B--2---:R-:W-:Y:S01]  /*1790*/  @P2 FMUL.FTZ R145, R114, R145 ;  /* 0x0000009172912220 */ /* 0x004fe20000410000 */
[----:B---3--:R-:W-:Y:S01]  /*17a0*/  @P2 FMUL.FTZ R138, R115, R138 ;  /* 0x0000008a738a2220 */ /* 0x008fe20000410000 */
[----:B------:R-:W-:-:S02]  /*17b0*/  CS2R R114, SRZ ;  /* 0x0000000000727805 */ /* 0x000fc4000001ff00 */
[----:B------:R-:W-:Y:S01]  /*17c0*/  @P2 FMUL.FTZ R114, R145, R90 ;  /* 0x0000005a91722220 */ /* 0x000fe20000410000 */
[----:B------:R-:W-:-:S07]  /*17d0*/  @P2 FMUL.FTZ R115, R138, R91 ;  /* 0x0000005b8a732220 */ /* 0x000fce0000410000 */
.L_x_26033:
[----:B------:R-:W-:Y:S05]  /*17e0*/  BSYNC.RECONVERGENT B0 ;  /* 0x0000000000007941 */ /* 0x000fea0003800200 */
.L_x_26031:
        /* <DEDUP_REMOVED lines=16> */
[----:B--2---:R-:W0:Y:S01]  /*18f0*/  @P0 LDC R117, c[0x0][0x40c] ;  /* 0x00010300ff750b82 */ /* 0x004e220000000800 */
[--C-:B-----5:R-:W-:Y:S02]  /*1900*/  @P0 HADD2.F32 R0, -RZ, R100.reuse.H0_H0 ;  /* 0x20000064ff000230 */ /* 0x120fe40000004100 */
[----:B------:R-:W-:Y:S02]  /*1910*/  @P0 HADD2.F32 R116, -RZ, R100.H1_H1 ;  /* 0x30000064ff740230 */ /* 0x000fe40000004100 */
[----:B------:R-:W-:-:S03]  /*1920*/  @P0 HADD2.F32 R136, -RZ, R102.H0_H0 ;  /* 0x20000066ff880230 */ /* 0x000fc60000004100 */
[----:B------:R-:W1:Y:S08]  /*1930*/  @P0 LDC R137, c[0x0][0x40c] ;  /* 0x00010300ff890b82 */ /* 0x000e700000000800 */
[----:B------:R-:W2:Y:S08]  /*1940*/  @P0 LDC R147, c[0x0][0x40c] ;  /* 0x00010300ff930b82 */ /* 0x000eb00000000800 */
[----:B------:R-:W3:Y:S01]  /*1950*/  @P0 LDC R139, c[0x0][0x40c] ;  /* 0x00010300ff8b0b82 */ /* 0x000ee20000000800 */
[----:B0-----:R-:W-:Y:S01]  /*1960*/  @P0 FMUL.FTZ R119, R0, R117 ;  /* 0x0000007500770220 */ /* 0x001fe20000410000 */
[----:B------:R-:W-:-:S06]  /*1970*/  @P0 HADD2.F32 R117, -RZ, R101.H1_H1 ;  /* 0x30000065ff750230 */ /* 0x000fcc0000004100 */
        /* <DEDUP_REMOVED lines=8> */
[----:B---3--:R-:W-:Y:S01]  /*1a00*/  @P0 FMUL.FTZ R139, R116, R139 ;  /* 0x0000008b748b0220 */ /* 0x008fe20000410000 */
        /* <DEDUP_REMOVED lines=8> */
[----:B------:R-:W-:Y:S01]  /*1a90*/  @P0 FFMA.FTZ R119, R150, R95, R107 ;  /* 0x0000005f96770223 */ /* 0x000fe2000001006b */
[----:B------:R-:W-:Y:S01]  /*1aa0*/  MOV R139, R111 ;  /* 0x0000006f008b7202 */ /* 0x000fe20000000f00 */
[----:B-1----:R-:W-:Y:S01]  /*1ab0*/  @P0 FMUL.FTZ R152, R137, R138 ;  /* 0x0000008a89980220 */ /* 0x002fe20000410000 */
[----:B------:R-:W-:-:S02]  /*1ac0*/  MOV R137, R109 ;  /* 0x0000006d00897202 */ /* 0x000fc40000000f00 */
[----:B------:R-:W-:Y:S01]  /*1ad0*/  MOV R138, R110 ;  /* 0x0000006e008a7202 */ /* 0x000fe20000000f00 */
[----:B------:R-:W-:Y:S01]  /*1ae0*/  @P0 FFMA.FTZ R137, R152, R97, R109 ;  /* 0x0000006198890223 */ /* 0x000fe2000001006d */
[----:B--2---:R-:W-:Y:S01]  /*1af0*/  @P0 FMUL.FTZ R151, R136, R151 ;  /* 0x0000009788970220 */ /* 0x004fe20000410000 */
[----:B------:R-:W-:Y:S01]  /*1b00*/  MOV R136, R108 ;  /* 0x0000006c00887202 */ /* 0x000fe20000000f00 */
[----:B------:R-:W-:Y:S02]  /*1b10*/  @P0 FFMA.FTZ R136, R147, R96, R108 ;  /* 0x0000006093880223 */ /* 0x000fe4000001006c */
[----:B------:R-:W-:Y:S01]  /*1b20*/  @P0 FFMA.FTZ R138, R151, R98, R110 ;  /* 0x00000062978a0223 */ /* 0x000fe2000001006e */
[----:B------:R-:W-:Y:S06]  /*1b30*/  @!P0 BRA `(.L_x_26036) ;  /* 0x0000000000a88947 */ /* 0x000fec0003800000 */
[----:B------:R-:W-:-:S05]  /*1b40*/  HADD2.F32 R0, -RZ, R103.H1_H1 ;  /* 0x30000067ff007230 */ /* 0x000fca0000004100 */
[----:B------:R-:W-:-:S04]  /*1b50*/  FMUL.FTZ R0, R0, UR10 ;  /* 0x0000000a00007c20 */ /* 0x000fc80008410000 */
[----:B------:R-:W-:Y:S01]  /*1b60*/  FFMA.FTZ R139, R0, R99, R111 ;  /* 0x00000063008b7223 */ /* 0x000fe2000001006f */
[----:B------:R-:W-:Y:S06]  /*1b70*/  BRA `(.L_x_26036) ;  /* 0x0000000000987947 */ /* 0x000fec0003800000 */
.L_x_26035:
[----:B--2---:R-:W0:Y:S01]  /*1b80*/  @P2 LDC R117, c[0x0][0x40c] ;  /* 0x00010300ff752b82 */ /* 0x004e220000000800 */
[--C-:B-----5:R-:W-:Y:S02]  /*1b90*/  @P2 HADD2.F32 R0, -RZ, R100.reuse.H0_H0 ;  /* 0x20000064ff002230 */ /* 0x120fe40000004100 */
[----:B------:R-:W-:Y:S02]  /*1ba0*/  @P2 HADD2.F32 R116, -RZ, R100.H1_H1 ;  /* 0x30000064ff742230 */ /* 0x000fe40000004100 */
[--C-:B------:R-:W-:Y:S02]  /*1bb0*/  @P2 HADD2.F32 R118, -RZ, R101.reuse.H0_H0 ;  /* 0x20000065ff762230 */ /* 0x100fe40000004100 */
[----:B------:R-:W-:Y:S01]  /*1bc0*/  @P2 HADD2.F32 R136, -RZ, R101.H1_H1 ;  /* 0x30000065ff882230 */ /* 0x000fe20000004100 */
[----:B------:R-:W1:Y:S08]  /*1bd0*/  @P2 LDC R119, c[0x0][0x40c] ;  /* 0x00010300ff772b82 */ /* 0x000e700000000800 */
[----:B------:R-:W2:Y:S08]  /*1be0*/  @P2 LDC R137, c[0x0][0x40c] ;  /* 0x00010300ff892b82 */ /* 0x000eb00000000800 */
[----:B------:R-:W3:Y:S01]  /*1bf0*/  @P2 LDC R150, c[0x0][0x40c] ;  /* 0x00010300ff962b82 */ /* 0x000ee20000000800 */
[----:B0-----:R-:W-:-:S07]  /*1c00*/  @P2 FMUL.FTZ R117, R0, R117 ;  /* 0x0000007500752220 */ /* 0x001fce0000410000 */
[----:B------:R-:W0:Y:S01]  /*1c10*/  @P2 LDC R147, c[0x0][0x40c] ;  /* 0x00010300ff932b82 */ /* 0x000e220000000800 */
[----:B-1----:R-:W-:Y:S01]  /*1c20*/  @P2 FMUL.FTZ R0, R116, R119 ;  /* 0x0000007774002220 */ /* 0x002fe20000410000 */
[----:B------:R-:W-:Y:S02]  /*1c30*/  HFMA2 R116, -RZ, RZ, 0, 0 ;  /* 0x00000000ff747431 */ /* 0x000fe400000001ff */
[----:B------:R-:W-:-:S04]  /*1c40*/  @P2 HADD2.F32 R119, -RZ, R102.H1_H1 ;  /* 0x30000066ff772230 */ /* 0x000fc80000004100 */
[----:B------:R-:W1:Y:S01]  /*1c50*/  @P2 LDC R139, c[0x0][0x40c] ;  /* 0x00010300ff8b2b82 */ /* 0x000e620000000800 */
[----:B--2---:R-:W-:Y:S01]  /*1c60*/  @P2 FMUL.FTZ R137, R118, R137 ;  /* 0x0000008976892220 */ /* 0x004fe20000410000 */
[----:B------:R-:W-:Y:S02]  /*1c70*/  @P2 HADD2.F32 R118, -RZ, R102.H0_H0 ;  /* 0x20000066ff762230 */ /* 0x000fe40000004100 */
[----:B------:R-:W-:Y:S01]  /*1c80*/  @P2 FMUL.FTZ R116, R117, R92 ;  /* 0x0000005c75742220 */ /* 0x000fe20000410000 */
[----:B------:R-:W-:Y:S01]  /*1c90*/  MOV R117, RZ ;  /* 0x000000ff00757202 */ /* 0x000fe20000000f00 */
[----:B------:R-:W-:Y:S01]  /*1ca0*/  @P2 FMUL.FTZ R117, R0, R93 ;  /* 0x0000005d00752220 */ /* 0x000fe20000410000 */
[--C-:B------:R-:W-:Y:S01]  /*1cb0*/  @P2 HADD2.F32 R0, -RZ, R103.reuse.H1_H1 ;  /* 0x30000067ff002230 */ /* 0x100fe20000004100 */
[----:B------:R-:W2:Y:S01]  /*1cc0*/  @P2 LDC R152, c[0x0][0x40c] ;  /* 0x00010300ff982b82 */ /* 0x000ea20000000800 */
[----:B---3--:R-:W-:Y:S01]  /*1cd0*/  @P2 FMUL.FTZ R150, R119, R150 ;  /* 0x0000009677962220 */ /* 0x008fe20000410000 */
[----:B------:R-:W-:-:S06]  /*1ce0*/  @P2 HADD2.F32 R119, -RZ, R103.H0_H0 ;  /* 0x20000067ff772230 */ /* 0x000fcc0000004100 */
[----:B------:R-:W3:Y:S01]  /*1cf0*/  @P2 LDC R153, c[0x0][0x40c] ;  /* 0x00010300ff992b82 */ /* 0x000ee20000000800 */
[----:B0-----:R-:W-:Y:S01]  /*1d00*/  @P2 FMUL.FTZ R147, R118, R147 ;  /* 0x0000009376932220 */ /* 0x001fe20000410000 */
[----:B------:R-:W-:Y:S02]  /*1d10*/  HFMA2 R118, -RZ, RZ, 0, 0 ;  /* 0x00000000ff767431 */ /* 0x000fe400000001ff */
[----:B-1----:R-:W-:Y:S01]  /*1d20*/  @P2 FMUL.FTZ R138, R136, R139 ;  /* 0x0000008b888a2220 */ /* 0x002fe20000410000 */
[----:B------:R-:W-:Y:S01]  /*1d30*/  @P2 FMUL.FTZ R118, R137, R94 ;  /* 0x0000005e89762220 */ /* 0x000fe20000410000 */
[----:B------:R-:W-:Y:S02]  /*1d40*/  CS2R R136, SRZ ;  /* 0x0000000000887805 */ /* 0x000fe4000001ff00 */
[----:B------:R-:W-:Y:S01]  /*1d50*/  @P2 FMUL.FTZ R136, R147, R96 ;  /* 0x0000006093882220 */ /* 0x000fe20000410000 */
[----:B------:R-:W-:Y:S01]  /*1d60*/  @P2 FMUL.FTZ R137, R150, R97 ;  /* 0x0000006196892220 */ /* 0x000fe20000410000 */
[----:B--2---:R-:W-:Y:S01]  /*1d70*/  @P2 FMUL.FTZ R151, R119, R152 ;  /* 0x0000009877972220 */ /* 0x004fe20000410000 */
[----:B------:R-:W-:Y:S01]  /*1d80*/  MOV R119, RZ ;  /* 0x000000ff00777202 */ /* 0x000fe20000000f00 */
[----:B------:R-:W-:Y:S01]  /*1d90*/  @P2 FMUL.FTZ R119, R138, R95 ;  /* 0x0000005f8a772220 */ /* 0x000fe20000410000 */
[----:B------:R-:W-:-:S02]  /*1da0*/  CS2R R138, SRZ ;  /* 0x00000000008a7805 */ /* 0x000fc4000001ff00 */
[----:B------:R-:W-:Y:S01]  /*1db0*/  @P2 FMUL.FTZ R138, R151, R98 ;  /* 0x00000062978a2220 */ /* 0x000fe20000410000 */
[----:B---3--:R-:W-:-:S04]  /*1dc0*/  @P2 FMUL.FTZ R0, R0, R153 ;  /* 0x0000009900002220 */ /* 0x008fc80000410000 */
[----:B------:R-:W-:-:S07]  /*1dd0*/  @P2 FMUL.FTZ R139, R0, R99 ;  /* 0x00000063008b2220 */ /* 0x000fce0000410000 */
.L_x_26036:
[----:B------:R-:W-:Y:S05]  /*1de0*/  BSYNC.RECONVERGENT B0 ;  /* 0x0000000000007941 */ /* 0x000fea0003800200 */
.L_x_26034:
        /* <DEDUP_REMOVED lines=123> */
.L_x_26052:
        /* <DEDUP_REMOVED lines=145> */
.L_x_26039:
[----:B------:R-:W-:Y:S05]  /*2eb0*/  BSYNC.RECONVERGENT B0 ;  /* 0x0000000000007941 */ /* 0x000fea0003800200 */
.L_x_26038:
[----:B0-----:R-:W0:Y:S02]  /*2ec0*/  LDC.64 R112, c[0x0][0x380] ;  /* 0x0000e000ff707b82 */ /* 0x001e240000000a00 */
[----:B0-----:R-:W-:-:S04]  /*2ed0*/  LEA R3, R112, R3, 0x2 ;  /* 0x0000000370037211 */ /* 0x001fc800078e10ff */
[----:B------:R-:W-:-:S13]  /*2ee0*/  ISETP.GE.AND P0, PT, R3, R113, PT ;  /* 0x000000710300720c */ /* 0x000fda0003f06270 */
[----:B------:R-:W-:Y:S05]  /*2ef0*/  @!P0 BRA `(.L_x_26040) ;  /* 0xffffffd4009c8947 */ /* 0x000fea000383ffff */
[----:B------:R-:W-:Y:S05]  /*2f00*/  EXIT ;  /* 0x000000000000794d */ /* 0x000fea0003800000 */
.L_x_26037:
        /* <DEDUP_REMOVED lines=8> */
.L_x_26042:
[----:B------:R-:W-:Y:S05]  /*2f90*/  BSYNC B0 ;  /* 0x0000000000007941 */ /* 0x000fea0003800000 */
.L_x_26041:
        /* <DEDUP_REMOVED lines=10> */
.L_x_26043:
[----:B------:R-:W-:Y:S01]  /*3040*/  HFMA2 R156, -RZ, RZ, 0, 2.384185791015625e-07 ;  /* 0x00000004ff9c7431 */ /* 0x000fe200000001ff */
[----:B------:R-:W-:-:S05]  /*3050*/  MOV R145, R152 ;  /* 0x0000009800917202 */ /* 0x000fca0000000f00 */
[----:B------:R-:W-:-:S05]  /*3060*/  FADD.FTZ R149, R148, R145 ;  /* 0x0000009194957221 */ /* 0x000fca0000010000 */
[----:B------:R-:W-:-:S07]  /*3070*/  MOV R155, R149 ;  /* 0x00000095009b7202 */ /* 0x000fce0000000f00 */
[----:B------:R-:W-:Y:S05]  /*3080*/  WARPSYNC.COLLECTIVE R154, `(.L_x_26044) ;  /* 0x000000009a087348 */ /* 0x000fea0003c00000 */
[----:B------:R0:W1:Y:S02]  /*3090*/  SHFL.BFLY P2, R152, R155, R156, R157 ;  /* 0x0c00009c9b987389 */ /* 0x000064000004009d */
[----:B01----:R-:W-:Y:S05]  /*30a0*/  ENDCOLLECTIVE ;  /* 0x000000000000791b */ /* 0x003fea0003800000 */
.L_x_26044:
[----:B------:R-:W-:Y:S01]  /*30b0*/  HFMA2 R156, -RZ, RZ, 0, 4.76837158203125e-07 ;  /* 0x00000008ff9c7431 */ /* 0x000fe200000001ff */
[----:B------:R-:W-:-:S05]  /*30c0*/  MOV R150, R152 ;  /* 0x0000009800967202 */ /* 0x000fca0000000f00 */
[----:B------:R-:W-:-:S05]  /*30d0*/  FADD.FTZ R150, R149, R150 ;  /* 0x0000009695967221 */ /* 0x000fca0000010000 */
[----:B------:R-:W-:-:S07]  /*30e0*/  MOV R155, R150 ;  /* 0x00000096009b7202 */ /* 0x000fce0000000f00 */
[----:B------:R-:W-:Y:S05]  /*30f0*/  WARPSYNC.COLLECTIVE R154, `(.L_x_26045) ;  /* 0x000000009a087348 */ /* 0x000fea0003c00000 */
[----:B------:R0:W1:Y:S02]  /*3100*/  SHFL.BFLY P2, R152, R155, R156, R157 ;  /* 0x0c00009c9b987389 */ /* 0x000064000004009d */
[----:B01----:R-:W-:Y:S05]  /*3110*/  ENDCOLLECTIVE ;  /* 0x000000000000791b */ /* 0x003fea0003800000 */
.L_x_26045:
[----:B------:R-:W-:Y:S01]  /*3120*/  HFMA2 R156, -RZ, RZ, 0, 9.5367431640625e-07 ;  /* 0x00000010ff9c7431 */ /* 0x000fe200000001ff */
[----:B------:R-:W-:-:S05]  /*3130*/  MOV R145, R152 ;  /* 0x0000009800917202 */ /* 0x000fca0000000f00 */
[----:B------:R-:W-:-:S05]  /*3140*/  FADD.FTZ R151, R150, R145 ;  /* 0x0000009196977221 */ /* 0x000fca0000010000 */
[----:B------:R-:W-:-:S07]  /*3150*/  MOV R155, R151 ;  /* 0x00000097009b7202 */ /* 0x000fce0000000f00 */
[----:B------:R-:W-:Y:S05]  /*3160*/  WARPSYNC.COLLECTIVE R154, `(.L_x_26046) ;  /* 0x000000009a087348 */ /* 0x000fea0003c00000 */
[----:B------:R0:W1:Y:S02]  /*3170*/  SHFL.BFLY P2, R152, R155, R156, R157 ;  /* 0x0c00009c9b987389 */ /* 0x000064000004009d */
[----:B01----:R-:W-:Y:S05]  /*3180*/  ENDCOLLECTIVE ;  /* 0x000000000000791b */ /* 0x003fea0003800000 */
.L_x_26046:
        /* <DEDUP_REMOVED lines=71> */
.L_x_26047:
[----:B------:R-:W-:Y:S01]  /*3600*/  HFMA2 R156, -RZ, RZ, 0, 1.1920928955078125e-07 ;  /* 0x00000002ff9c7431 */ /* 0x000fe200000001ff */
[----:B------:R-:W-:-:S05]  /*3610*/  MOV R149, R152 ;  /* 0x0000009800957202 */ /* 0x000fca0000000f00 */
[----:B------:R-:W-:-:S05]  /*3620*/  FADD.FTZ R149, R0, R149 ;  /* 0x0000009500957221 */ /* 0x000fca0000010000 */
[----:B------:R-:W-:-:S07]  /*3630*/  MOV R155, R149 ;  /* 0x00000095009b7202 */ /* 0x000fce0000000f00 */
[----:B------:R-:W-:Y:S05]  /*3640*/  WARPSYNC.COLLECTIVE R154, `(.L_x_26048) ;  /* 0x000000009a087348 */ /* 0x000fea0003c00000 */
[----:B------:R0:W1:Y:S02]  /*3650*/  SHFL.BFLY P2, R152, R155, R156, R157 ;  /* 0x0c00009c9b987389 */ /* 0x000064000004009d */
[----:B01----:R-:W-:Y:S05]  /*3660*/  ENDCOLLECTIVE ;  /* 0x000000000000791b */ /* 0x003fea0003800000 */
.L_x_26048:
[----:B------:R-:W-:Y:S01]  /*3670*/  HFMA2 R156, -RZ, RZ, 0, 2.384185791015625e-07 ;  /* 0x00000004ff9c7431 */ /* 0x000fe200000001ff */
[----:B------:R-:W-:-:S05]  /*3680*/  MOV R148, R152 ;  /* 0x0000009800947202 */ /* 0x000fca0000000f00 */
[----:B------:R-:W-:-:S05]  /*3690*/  FADD.FTZ R148, R149, R148 ;  /* 0x0000009495947221 */ /* 0x000fca0000010000 */
[----:B------:R-:W-:-:S07]  /*36a0*/  MOV R155, R148 ;  /* 0x00000094009b7202 */ /* 0x000fce0000000f00 */
[----:B------:R-:W-:Y:S05]  /*36b0*/  WARPSYNC.COLLECTIVE R154, `(.L_x_26049) ;  /* 0x000000009a087348 */ /* 0x000fea0003c00000 */
[----:B------:R0:W1:Y:S02]  /*36c0*/  SHFL.BFLY P2, R152, R155, R156, R157 ;  /* 0x0c00009c9b987389 */ /* 0x000064000004009d */
[----:B01----:R-:W-:Y:S05]  /*36d0*/  ENDCOLLECTIVE ;  /* 0x000000000000791b */ /* 0x003fea0003800000 */
.L_x_26049:
[----:B------:R-:W-:Y:S01]  /*36e0*/  HFMA2 R156, -RZ, RZ, 0, 4.76837158203125e-07 ;  /* 0x00000008ff9c7431 */ /* 0x000fe200000001ff */
[----:B------:R-:W-:-:S05]  /*36f0*/  MOV R151, R152 ;  /* 0x0000009800977202 */ /* 0x000fca0000000f00 */
[----:B------:R-:W-:-:S05]  /*3700*/  FADD.FTZ R151, R148, R151 ;  /* 0x0000009794977221 */ /* 0x000fca0000010000 */
[----:B------:R-:W-:-:S07]  /*3710*/  MOV R155, R151 ;  /* 0x00000097009b7202 */ /* 0x000fce0000000f00 */
[----:B------:R-:W-:Y:S05]  /*3720*/  WARPSYNC.COLLECTIVE R154, `(.L_x_26050) ;  /* 0x000000009a087348 */ /* 0x000fea0003c00000 */
[----:B------:R0:W1:Y:S02]  /*3730*/  SHFL.BFLY P2, R152, R155, R156, R157 ;  /* 0x0c00009c9b987389 */ /* 0x000064000004009d */
[----:B01----:R-:W-:Y:S05]  /*3740*/  ENDCOLLECTIVE ;  /* 0x000000000000791b */ /* 0x003fea0003800000 */
.L_x_26050:
[----:B------:R-:W-:Y:S01]  /*3750*/  HFMA2 R156, -RZ, RZ, 0, 9.5367431640625e-07 ;  /* 0x00000010ff9c7431 */ /* 0x000fe200000001ff */
[----:B------:R-:W-:-:S05]  /*3760*/  MOV R150, R152 ;  /* 0x0000009800967202 */ /* 0x000fca0000000f00 */
[----:B------:R-:W-:-:S05]  /*3770*/  FADD.FTZ R150, R151, R150 ;  /* 0x0000009697967221 */ /* 0x000fca0000010000 */
[----:B------:R-:W-:-:S07]  /*3780*/  MOV R155, R150 ;  /* 0x00000096009b7202 */ /* 0x000fce0000000f00 */
[----:B------:R-:W-:Y:S05]  /*3790*/  WARPSYNC.COLLECTIVE R154, `(.L_x_26051) ;  /* 0x000000009a087348 */ /* 0x000fea0003c00000 */
[----:B------:R0:W1:Y:S02]  /*37a0*/  SHFL.BFLY P2, R152, R155, R156, R157 ;  /* 0x0c00009c9b987389 */ /* 0x000064000004009d */
[----:B01----:R-:W-:Y:S05]  /*37b0*/  ENDCOLLECTIVE ;  /* 0x000000000000791b */ /* 0x003fea0003800000 */
.L_x_26051:
[----:B------:R-:W-:Y:S01]  /*37c0*/  MOV R153, R152 ;  /* 0x0000009800997202 */ /* 0x000fe20000000f00 */
[----:B------:R-:W-:Y:S06]  /*37d0*/  BRA `(.L_x_26052) ;  /* 0xffffffec00707947 */ /* 0x000fec000383ffff */
.L_x_26053:
        /* <DEDUP_REMOVED lines=10> */
.L_x_37347:


//--------------------- .text._ZN10layer_norm13ln_fwd_kernelINS_13Kernel_traitsIf6__halffS2_fjLj1024ELj1ELj4ELj1ELj16ENS_18Kernel_traits_baseILj1024EfS2_fS2_fjLj128EEEEELb1ELb0ELb0ELb0EEEvNS_9FwdParamsE --------------------------
	.section	.text._ZN10layer_norm13ln_fwd_kernelINS_13Kernel_traitsIf6__halffS2_fjLj1024ELj1ELj4ELj1ELj16ENS_18Kernel_traits_baseILj1024EfS2_fS2_fjLj128EEEEELb1ELb0ELb0ELb0EEEvNS_9FwdParamsE,"ax",@progbits
	.align	128
        .global         _ZN10layer_norm13ln_fwd_kernelINS_13Kernel_traitsIf6__halffS2_fjLj1024ELj1ELj4ELj1ELj16ENS_18Kernel_traits_baseILj1024EfS2_fS2_fjLj128EEEEELb1ELb0ELb0ELb0EEEvNS_9FwdParamsE
        .type           _ZN10layer_norm13ln_fwd_kernelINS_13Kernel_traitsIf6__halffS2_fjLj1024ELj1ELj4ELj1ELj16ENS_18Kernel_traits_baseILj1024EfS2_fS2_fjLj128EEEEELb1ELb0ELb0ELb0EEEvNS_9FwdParamsE,@function
        .size           _ZN10layer_norm13ln_fwd_kernelINS_13Kernel_traitsIf6__halffS2_fjLj1024ELj1ELj4ELj1ELj16ENS_18Kernel_traits_baseILj1024EfS2_fS2_fjLj128EEEEELb1ELb0ELb0ELb0EEEvNS_9FwdParamsE,(.L_x_37348 - _ZN10layer_norm13ln_fwd_kernelINS_13Kernel_traitsIf6__halffS2_fjLj1024ELj1ELj4ELj1ELj16ENS_18Kernel_traits_baseILj1024EfS2_fS2_fjLj128EEEEELb1ELb0ELb0ELb0EEEvNS_9FwdParamsE)
        .other          _ZN10layer_norm13ln_fwd_kernelINS_13Kernel_traitsIf6__halffS2_fjLj1024ELj1ELj4ELj1ELj16ENS_18Kernel_traits_baseILj1024EfS2_fS2_fjLj128EEEEELb1ELb0ELb0ELb0EEEvNS_9FwdParamsE,@"STO_CUDA_ENTRY STV_DEFAULT"
_ZN10layer_norm13ln_fwd_kernelINS_13Kernel_traitsIf6__halffS2_fjLj1024ELj1ELj4ELj1ELj16ENS_18Kernel_traits_baseILj1024EfS2_fS2_fjLj128EEEEELb1ELb0ELb0ELb0EEEvNS_9FwdParamsE:
.text._ZN10layer_norm13ln_fwd_kernelINS_13Kernel_traitsIf6__halffS2_fjLj1024ELj1ELj4ELj1ELj16ENS_18Kernel_traits_baseILj1024EfS2_fS2_fjLj128EEEEELb1ELb0ELb0ELb0EEEvNS_9FwdParamsE:
        /* <DEDUP_REMOVED lines=95> */
.L_x_26055:
        /* <DEDUP_REMOVED lines=39> */
.L_x_26056:
[----:B------:R-:W-:Y:S05]  /*0860*/  BSYNC.RECONVERGENT B0 ;  /* 0x0000000000007941 */ /* 0x000fea0003800200 */
.L_x_26054:
        /* <DEDUP_REMOVED lines=74> */
.L_x_26402:
        /* <DEDUP_REMOVED lines=41> */
.L_x_37180:
[----:B------:R-:W-:Y:S05]  /*0fa0*/  BRX R108 -0xfb0                                        (*"BRANCH_TARGETS .L_x_37181,.L_x_37182,.L_x_37183"*) ;  /* 0xfffffff06c147949 */ /* 0x000fea000383ffff */
.L_x_37183:
[----:B------:R-:W-:Y:S01]  /*0fb0*/  IADD3 R108, PT, PT, R6, 0x1, RZ ;  /* 0x00000001066c7810 */ /* 0x000fe20007ffe0ff */
[----:B------:R-:W-:Y:S02]  /*0fc0*/  IMAD.MOV.U32 R13, RZ, RZ, R3 ;  /* 0x000000ffff0d7224 */ /* 0x000fe400078e0003 */
[----:B------:R-:W-:Y:S01]  /*0fd0*/  IMAD.MOV.U32 R109, RZ, RZ, R7 ;  /* 0x000000ffff6d7224 */ /* 0x000fe200078e0007 */
[----:B------:R-:W-:Y:S06]  /*0fe0*/  BRA `(.L_x_26062) ;  /* 0x00000004002c7947 */ /* 0x000fec0003800000 */
.L_x_37181:
[----:B------:R-:W-:Y:S01]  /*0ff0*/  MOV R13, R3 ;  /* 0x00000003000d7202 */ /* 0x000fe20000000f00 */
[----:B------:R-:W-:Y:S02]  /*1000*/  IMAD.MOV.U32 R108, RZ, RZ, 0x3 ;  /* 0x00000003ff6c7424 */ /* 0x000fe400078e00ff */
[----:B------:R-:W-:Y:S01]  /*1010*/  IMAD.MOV.U32 R109, RZ, RZ, R8 ;  /* 0x000000ffff6d7224 */ /* 0x000fe200078e0008 */
[----:B------:R-:W-:Y:S06]  /*1020*/  BRA `(.L_x_26062) ;  /* 0x00000004001c7947 */ /* 0x000fec0003800000 */
.L_x_37182:
        /* <DEDUP_REMOVED lines=13> */
.L_x_26064:
[----:B------:R-:W-:Y:S05]  /*1100*/  BSYNC.RECONVERGENT B3 ;  /* 0x0000000000037941 */ /* 0x000fea0003800200 */
.L_x_26063:
        /* <DEDUP_REMOVED lines=55> */
[----:B------:R-:W-:Y:S01]  /*1480*/  IMAD.MOV.U32 R108, RZ, RZ, RZ ;  /* 0x000000ffff6c7224 */ /* 0x000fe200078e00ff */
[----:B------:R-:W-:-:S07]  /*1490*/  MOV R109, R3 ;  /* 0x00000003006d7202 */ /* 0x000fce0000000f00 */
.L_x_26062:
[----:B------:R-:W-:Y:S05]  /*14a0*/  BSYNC.RECONVERGENT B2 ;  /* 0x0000000000027941 */ /* 0x000fea0003800200 */
.L_x_26061:
        /* <DEDUP_REMOVED lines=11> */
[----:B-1----:R-:W-:-:S04]  /*1560*/  FSETP.GTU.FTZ.AND P0, PT, R3, R116, PT ;  /* 0x000000740300720b */ /* 0x002fc80003f1c000 */
        /* <DEDUP_REMOVED lines=14> */
.L_x_26067:
        /* <DEDUP_REMOVED lines=13> */
.L_x_26069:
[----:B------:R-:W-:Y:S05]  /*1720*/  BSYNC.RECONVERGENT B3 ;  /* 0x0000000000037941 */ /* 0x000fea0003800200 */
.L_x_26068:
        /* <DEDUP_REMOVED lines=53> */
[----:B------:R-:W-:Y:S01]  /*1a80*/  IMAD.MOV.U32 R110, RZ, RZ, RZ ;  /* 0x000000ffff6e7224 */ /* 0x000fe200078e00ff */
[----:B------:R-:W-:Y:S01]  /*1a90*/  LOP3.LUT R8, R6, UR17, R109, 0x96, !PT ;  /* 0x0000001106087c12 */ /* 0x000fe2000f8e966d */
[----:B------:R-:W-:Y:S01]  /*1aa0*/  IMAD.MOV.U32 R6, RZ, RZ, R13 ;  /* 0x000000ffff067224 */ /* 0x000fe200078e000d */
[----:B------:R-:W-:-:S07]  /*1ab0*/  MOV R13, R108 ;  /* 0x0000006c000d7202 */ /* 0x000fce0000000f00 */
.L_x_26066:
[----:B------:R-:W-:Y:S05]  /*1ac0*/  BSYNC.RECONVERGENT B2 ;  /* 0x0000000000027941 */ /* 0x000fea0003800200 */
.L_x_26065:
        /* <DEDUP_REMOVED lines=22> */
.L_x_26072:
        /* <DEDUP_REMOVED lines=13> */
.L_x_26074:
[----:B------:R-:W-:Y:S05]  /*1d00*/  BSYNC.RECONVERGENT B3 ;  /* 0x0000000000037941 */ /* 0x000fea0003800200 */
.L_x_26073:
        /* <DEDUP_REMOVED lines=57> */
.L_x_26071:
[----:B------:R-:W-:Y:S05]  /*20a0*/  BSYNC.RECONVERGENT B2 ;  /* 0x0000000000027941 */ /* 0x000fea0003800200 */
.L_x_26070:
        /* <DEDUP_REMOVED lines=22> */
.L_x_26077:
        /* <DEDUP_REMOVED lines=13> */
.L_x_26079:
[----:B------:R-:W-:Y:S05]  /*22e0*/  BSYNC.RECONVERGENT B3 ;  /* 0x0000000000037941 */ /* 0x000fea0003800200 */
.L_x_26078:
        /* <DEDUP_REMOVED lines=55> */
[----:B------:R-:W-:Y:S02]  /*2660*/  IMAD.MOV.U32 R13, RZ, RZ, R108 ;  /* 0x000000ffff0d7224 */ /* 0x000fe400078e006c */
[----:B------:R-:W-:-:S07]  /*2670*/  IMAD.MOV.U32 R108, RZ, RZ, RZ ;  /* 0x000000ffff6c7224 */ /* 0x000fce00078e00ff */
.L_x_26076:
[----:B------:R-:W-:Y:S05]  /*2680*/  BSYNC.RECONVERGENT B2 ;  /* 0x0000000000027941 */ /* 0x000fea0003800200 */
.L_x_26075:
        /* <DEDUP_REMOVED lines=22> */
.L_x_26082:
        /* <DEDUP_REMOVED lines=13> */
.L_x_26084:
[----:B------:R-:W-:Y:S05]  /*28c0*/  BSYNC.RECONVERGENT B3 ;  /* 0x0000000000037941 */ /* 0x000fea0003800200 */
.L_x_26083:
        /* <DEDUP_REMOVED lines=57> */
.L_x_26081:
[----:B------:R-:W-:Y:S05]  /*2c60*/  BSYNC.RECONVERGENT B2 ;  /* 0x0000000000027941 */ /* 0x000fea0003800200 */
.L_x_26080:
        /* <DEDUP_REMOVED lines=22> */
.L_x_26087:
        /* <DEDUP_REMOVED lines=13> */
.L_x_26089:
[----:B------:R-:W-:Y:S05]  /*2ea0*/  BSYNC.RECONVERGENT B3 ;  /* 0x0000000000037941 */ /* 0x000fea0003800200 */
.L_x_26088:
        /* <DEDUP_REMOVED lines=51> */
[----:B------:R-:W-:Y:S01]  /*31e0*/  HFMA2 R108, -RZ, RZ, 0, 0 ;  /* 0x00000000ff6c7431 */ /* 0x000fe200000001ff */
[----:B------:R-:W-:Y:S01]  /*31f0*/  MOV R4, R80 ;  /* 0x0000005000047202 */ /* 0x000fe20000000f00 */
[----:B------:R-:W-:-:S05]  /*3200*/  IMAD.WIDE.U32 R80, R8, -0x2daee0ad, RZ ;  /* 0xd2511f5308507825 */ /* 0x000fca00078e00ff */
[----:B------:R-:W-:Y:S01]  /*3210*/  LOP3.LUT R8, R6, UR17, R81, 0x96, !PT ;  /* 0x0000001106087c12 */ /* 0x000fe2000f8e9651 */
[----:B------:R-:W-:Y:S02]  /*3220*/  IMAD.MOV.U32 R6, RZ, RZ, R13 ;  /* 0x000000ffff067224 */ /* 0x000fe400078e000d */
[----:B------:R-:W-:-:S07]  /*3230*/  IMAD.MOV.U32 R13, RZ, RZ, R80 ;  /* 0x000000ffff0d7224 */ /* 0x000fce00078e0050 */
.L_x_26086:
[----:B------:R-:W-:Y:S05]  /*3240*/  BSYNC.RECONVERGENT B2 ;  /* 0x0000000000027941 */ /* 0x000fea0003800200 */
.L_x_26085:
        /* <DEDUP_REMOVED lines=22> */
.L_x_26092:
        /* <DEDUP_REMOVED lines=13> */
.L_x_26094:
[----:B------:R-:W-:Y:S05]  /*3480*/  BSYNC.RECONVERGENT B3 ;  /* 0x0000000000037941 */ /* 0x000fea0003800200 */
.L_x_26093:
        /* <DEDUP_REMOVED lines=57> */
.L_x_26091:
[----:B------:R-:W-:Y:S05]  /*3820*/  BSYNC.RECONVERGENT B2 ;  /* 0x0000000000027941 */ /* 0x000fea0003800200 */
.L_x_26090:
        /* <DEDUP_REMOVED lines=22> */
.L_x_26097:
        /* <DEDUP_REMOVED lines=15> */
.L_x_26099:
[----:B------:R-:W-:Y:S05]  /*3a80*/  BSYNC.RECONVERGENT B3 ;  /* 0x0000000000037941 */ /* 0x000fea0003800200 */
.L_x_26098:
        /* <DEDUP_REMOVED lines=57> */
.L_x_26096:
[----:B------:R-:W-:Y:S05]  /*3e20*/  BSYNC.RECONVERGENT B2 ;  /* 0x0000000000027941 */ /* 0x000fea0003800200 */
.L_x_26095:
        /* <DEDUP_REMOVED lines=10> */
.L_x_26060:
        /* <DEDUP_REMOVED lines=16> */
.L_x_26103:
        /* <DEDUP_REMOVED lines=13> */
.L_x_26105:
[----:B------:R-:W-:Y:S05]  /*40a0*/  BSYNC.RECONVERGENT B3 ;  /* 0x0000000000037941 */ /* 0x000fea0003800200 */
.L_x_26104:
        /* <DEDUP_REMOVED lines=57> */
.L_x_26102:
[----:B------:R-:W-:Y:S05]  /*4440*/  BSYNC.RECONVERGENT B2 ;  /* 0x0000000000027941 */ /* 0x000fea0003800200 */
.L_x_26101:
[----:B------:R-:W0:Y:S01]  /*4450*/  LDC R116, c[0x0][0x404] ;  /* 0x00010100ff747b82 */ /* 0x000e220000000800 */
[----:B------:R-:W-:Y:S01]  /*4460*/  ISETP.NE.AND P0, PT, R17, 0x1, PT ;  /* 0x000000011100780c */ /* 0x000fe20003f05270 */
[----:B------:R-:W-:Y:S01]  /*4470*/  IMAD.MOV.U32 R110, RZ, RZ, 0x2f800000 ;  /* 0x2f800000ff6e7424 */ /* 0x000fe200078e00ff */
[----:B------:R-:W-:Y:S01]  /*4480*/  I2FP.F32.U32 R3, R15 ;  /* 0x0000000f00037245 */ /* 0x000fe20000201000 */
[----:B-----5:R-:W-:Y:S01]  /*4490*/  HADD2.F32 R15, -RZ, R80.H0_H0 ;  /* 0x20000050ff0f7230 */ /* 0x020fe20000004100 */
[----:B------:R-:W-:Y:S01]  /*44a0*/  BSSY.RECONVERGENT B2, `(.L_x_26106) ;  /* 0x0000059000027945 */ /* 0x000fe20003800200 */
[----:B------:R-:W-:Y:S01]  /*44b0*/  IMAD.MOV.U32 R19, RZ, RZ, 0x2 ;  /* 0x00000002ff137424 */ /* 0x000fe200078e00ff */
[----:B------:R-:W-:Y:S01]  /*44c0*/  MOV R6, R4 ;  /* 0x0000000400067202 */ /* 0x000fe20000000f00 */
[----:B------:R-:W1:Y:S01]  /*44d0*/  LDC R111, c[0x0][0x408] ;  /* 0x00010200ff6f7b82 */ /* 0x000e620000000800 */
[----:B------:R-:W-:Y:S01]  /*44e0*/  FFMA.FTZ R3, R3, R110, 1.1641532182693481445e-10 ;  /* 0x2f00000003037423 */ /* 0x000fe2000001006e */
[----:B------:R-:W-:-:S04]  /*44f0*/  FMUL.FTZ R16, R15, R2 ;  /* 0x000000020f107220 */ /* 0x000fc80000410000 */
        /* <DEDUP_REMOVED lines=12> */
.L_x_26108:
        /* <DEDUP_REMOVED lines=13> */
.L_x_26110:
[----:B------:R-:W-:Y:S05]  /*4690*/  BSYNC.RECONVERGENT B3 ;  /* 0x0000000000037941 */ /* 0x000fea0003800200 */
.L_x_26109:
        /* <DEDUP_REMOVED lines=57> */
.L_x_26107:
[----:B------:R-:W-:Y:S05]  /*4a30*/  BSYNC.RECONVERGENT B2 ;  /* 0x0000000000027941 */ /* 0x000fea0003800200 */
.L_x_26106:
[----:B------:R-:W-:Y:S01]  /*4a40*/  ISETP.NE.AND P1, PT, R19, 0x1, PT ;  /* 0x000000011300780c */ /* 0x000fe20003f25270 */
[----:B------:R-:W-:Y:S01]  /*4a50*/  HADD2.F32 R17, -RZ, R80.H1_H1 ;  /* 0x30000050ff117230 */ /* 0x000fe20000004100 */
[----:B------:R-:W-:Y:S01]  /*4a60*/  I2FP.F32.U32 R15, R6 ;  /* 0x00000006000f7245 */ /* 0x000fe20000201000 */
[----:B------:R-:W-:Y:S01]  /*4a70*/  BSSY.RECONVERGENT B2, `(.L_x_26111) ;  /* 0x0000057000027945 */ /* 0x000fe20003800200 */
[----:B------:R-:W-:Y:S02]  /*4a80*/  IMAD.MOV.U32 R80, RZ, RZ, 0x2 ;  /* 0x00000002ff507424 */ /* 0x000fe400078e00ff */
        /* <DEDUP_REMOVED lines=14> */
.L_x_26113:
        /* <DEDUP_REMOVED lines=13> */
.L_x_26115:
[----:B------:R-:W-:Y:S05]  /*4c40*/  BSYNC.RECONVERGENT B3 ;  /* 0x0000000000037941 */ /* 0x000fea0003800200 */
.L_x_26114:
        /* <DEDUP_REMOVED lines=57> */
.L_x_26112:
[----:B------:R-:W-:Y:S05]  /*4fe0*/  BSYNC.RECONVERGENT B2 ;  /* 0x0000000000027941 */ /* 0x000fea0003800200 */
.L_x_26111:
[----:B------:R-:W-:Y:S01]  /*4ff0*/  ISETP.NE.AND P2, PT, R80, 0x1, PT ;  /* 0x000000015000780c */ /* 0x000fe20003f45270 */
[----:B------:R-:W-:Y:S01]  /*5000*/  HADD2.F32 R19, -RZ, R81.H0_H0 ;  /* 0x20000051ff137230 */ /* 0x000fe20000004100 */
        /* <DEDUP_REMOVED lines=17> */
.L_x_26118:
        /* <DEDUP_REMOVED lines=13> */
.L_x_26120:
[----:B------:R-:W-:Y:S05]  /*51f0*/  BSYNC.RECONVERGENT B3 ;  /* 0x0000000000037941 */ /* 0x000fea0003800200 */
.L_x_26119:
        /* <DEDUP_REMOVED lines=57> */
.L_x_26117:
[----:B------:R-:W-:Y:S05]  /*5590*/  BSYNC.RECONVERGENT B2 ;  /* 0x0000000000027941 */ /* 0x000fea0003800200 */
.L_x_26116:
        /* <DEDUP_REMOVED lines=19> */
.L_x_26123:
        /* <DEDUP_REMOVED lines=13> */
.L_x_26125:
[----:B------:R-:W-:Y:S05]  /*57a0*/  BSYNC.RECONVERGENT B3 ;  /* 0x0000000000037941 */ /* 0x000fea0003800200 */
.L_x_26124:
        /* <DEDUP_REMOVED lines=52> */
[----:B------:R-:W-:Y:S01]  /*5af0*/  HFMA2 R85, -RZ, RZ, 0, 0 ;  /* 0x00000000ff557431 */ /* 0x000fe200000001ff */
[----:B------:R-:W-:Y:S02]  /*5b00*/  MOV R4, R84 ;  /* 0x0000005400047202 */ /* 0x000fe40000000f00 */
[----:B------:R-:W-:Y:S01]  /*5b10*/  LOP3.LUT R8, R6, UR17, R81, 0x96, !PT ;  /* 0x0000001106087c12 */ /* 0x000fe2000f8e9651 */
[----:B------:R-:W-:Y:S02]  /*5b20*/  IMAD.MOV.U32 R6, RZ, RZ, R13 ;  /* 0x000000ffff067224 */ /* 0x000fe400078e000d */
[----:B------:R-:W-:-:S07]  /*5b30*/  IMAD.MOV.U32 R13, RZ, RZ, R80 ;  /* 0x000000ffff0d7224 */ /* 0x000fce00078e0050 */
.L_x_26122:
[----:B------:R-:W-:Y:S05]  /*5b40*/  BSYNC.RECONVERGENT B2 ;  /* 0x0000000000027941 */ /* 0x000fea0003800200 */
.L_x_26121:
[----:B------:R-:W-:Y:S01]  /*5b50*/  ISETP.NE.AND P4, PT, R85, 0x1, PT ;  /* 0x000000015500780c */ /* 0x000fe20003f85270 */
[----:B------:R-:W-:Y:S01]  /*5b60*/  HADD2.F32 R81, -RZ, R82.H0_H0 ;  /* 0x20000052ff517230 */ /* 0x000fe20000004100 */
        /* <DEDUP_REMOVED lines=17> */
.L_x_26128:
        /* <DEDUP_REMOVED lines=13> */
.L_x_26130:
[----:B------:R-:W-:Y:S05]  /*5d50*/  BSYNC.RECONVERGENT B3 ;  /* 0x0000000000037941 */ /* 0x000fea0003800200 */
.L_x_26129:
        /* <DEDUP_REMOVED lines=57> */
.L_x_26127:
[----:B------:R-:W-:Y:S05]  /*60f0*/  BSYNC.RECONVERGENT B2 ;  /* 0x0000000000027941 */ /* 0x000fea0003800200 */
.L_x_26126:
[----:B------:R-:W-:Y:S01]  /*6100*/  ISETP.NE.AND P5, PT, R84, 0x1, PT ;  /* 0x000000015400780c */ /* 0x000fe20003fa5270 */
[----:B------:R-:W-:Y:S01]  /*6110*/  HADD2.F32 R81, -RZ, R82.H1_H1 ;  /* 0x30000052ff517230 */ /* 0x000fe20000004100 */
        /* <DEDUP_REMOVED lines=17> */
.L_x_26133:
        /* <DEDUP_REMOVED lines=13> */
.L_x_26135:
[----:B------:R-:W-:Y:S05]  /*6300*/  BSYNC.RECONVERGENT B3 ;  /* 0x0000000000037941 */ /* 0x000fea0003800200 */
.L_x_26134:
        /* <DEDUP_REMOVED lines=57> */
.L_x_26132:
[----:B------:R-:W-:Y:S05]  /*66a0*/  BSYNC.RECONVERGENT B2 ;  /* 0x0000000000027941 */ /* 0x000fea0003800200 */
.L_x_26131:
[----:B------:R-:W-:Y:S01]  /*66b0*/  ISETP.NE.AND P6, PT, R86, 0x1, PT ;  /* 0x000000015600780c */ /* 0x000fe20003fc5270 */
[----:B------:R-:W-:Y:S01]  /*66c0*/  HADD2.F32 R85, -RZ, R83.H0_H0 ;  /* 0x20000053ff557230 */ /* 0x000fe20000004100 */
[----:B------:R-:W-:Y:S01]  /*66d0*/  I2FP.F32.U32 R15, R6 ;  /* 0x00000006000f7245 */ /* 0x000fe20000201000 */
[----:B------:R-:W-:Y:S01]  /*66e0*/  BSSY.RECONVERGENT B2, `(.L_x_26136) ;  /* 0x0000059000027945 */ /* 0x000fe20003800200 */
[----:B------:R-:W-:Y:S02]  /*66f0*/  MOV R82, R4 ;  /* 0x0000000400527202 */ /* 0x000fe40000000f00 */
[----:B------:R-:W-:Y:S01]  /*6700*/  FMUL.FTZ R6, R85, R2 ;  /* 0x0000000255067220 */ /* 0x000fe20000410000 */
[----:B------:R-:W-:-:S03]  /*6710*/  FFMA.FTZ R85, R15, R110, 1.1641532182693481445e-10 ;  /* 0x2f0000000f557423 */ /* 0x000fc6000001006e */
[----:B------:R-:W-:Y:S01]  /*6720*/  FMUL.FTZ R15, R6, R111 ;  /* 0x0000006f060f7220 */ /* 0x000fe20000410000 */
[----:B------:R-:W-:Y:S01]  /*6730*/  IMAD.MOV.U32 R6, RZ, RZ, 0x2 ;  /* 0x00000002ff067424 */ /* 0x000fe200078e00ff */
        /* <DEDUP_REMOVED lines=10> */
.L_x_26138:
        /* <DEDUP_REMOVED lines=15> */
.L_x_26140:
[----:B------:R-:W-:Y:S05]  /*68d0*/  BSYNC.RECONVERGENT B3 ;  /* 0x0000000000037941 */ /* 0x000fea0003800200 */
.L_x_26139:
        /* <DEDUP_REMOVED lines=55> */
[----:B------:R-:W-:Y:S01]  /*6c50*/  LOP3.LUT R8, R6, UR17, R85, 0x96, !PT ;  /* 0x0000001106087c12 */ /* 0x000fe2000f8e9655 */
[----:B------:R-:W-:-:S07]  /*6c60*/  HFMA2 R6, -RZ, RZ, 0, 0 ;  /* 0x00000000ff067431 */ /* 0x000fce00000001ff */
.L_x_26137:
[----:B------:R-:W-:Y:S05]  /*6c70*/  BSYNC.RECONVERGENT B2 ;  /* 0x0000000000027941 */ /* 0x000fea0003800200 */
.L_x_26136:
        /* <DEDUP_REMOVED lines=16> */
.L_x_26100:
        /* <DEDUP_REMOVED lines=18> */
[----:B------:R-:W-:Y:S01]  /*6ea0*/  LOP3.LUT R80, R3, R108, RZ, 0xfc, !PT ;  /* 0x0000006c03507212 */ /* 0x000fe200078efcff */
[----:B------:R-:W-:Y:S02]  /*6eb0*/  IMAD.MOV.U32 R3, RZ, RZ, R13 ;  /* 0x000000ffff037224 */ /* 0x000fe400078e000d */
[----:B------:R-:W-:Y:S02]  /*6ec0*/  VIADD R13, R0, 0x20 ;  /* 0x00000020000d7836 */ /* 0x000fe40000000000 */
[----:B------:R0:W-:Y:S05]  /*6ed0*/  STG.E.64 desc[UR6][R82.64], R80 ;  /* 0x0000005052007986 */ /* 0x0001ea000c101b06 */
.L_x_26059:
[----:B------:R-:W-:Y:S05]  /*6ee0*/  BSYNC.RECONVERGENT B1 ;  /* 0x0000000000017941 */ /* 0x000fea0003800200 */
.L_x_26058:
        /* <DEDUP_REMOVED lines=16> */
[----:B------:R-:W-:Y:S02]  /*6ff0*/  HFMA2 R108, -RZ, RZ, 0, 1.1920928955078125e-07 ;  /* 0x00000002ff6c7431 */ /* 0x000fe400000001ff */
[----:B------:R-:W-:Y:S02]  /*7000*/  IMAD.MOV.U32 R109, RZ, RZ, R4 ;  /* 0x000000ffff6d7224 */ /* 0x000fe400078e0004 */
[----:B------:R-:W-:-:S07]  /*7010*/  IMAD.MOV.U32 R15, RZ, RZ, R3 ;  /* 0x000000ffff0f7224 */ /* 0x000fce00078e0003 */
[----:B0-----:R-:W-:Y:S05]  /*7020*/  @!P0 BRA `(.L_x_26145) ;  /* 0x0000000400448947 */ /* 0x001fea0003800000 */
        /* <DEDUP_REMOVED lines=10> */
.L_x_26146:
        /* <DEDUP_REMOVED lines=13> */
.L_x_26148:
[----:B------:R-:W-:Y:S05]  /*71a0*/  BSYNC.RECONVERGENT B3 ;  /* 0x0000000000037941 */ /* 0x000fea0003800200 */
.L_x_26147:
        /* <DEDUP_REMOVED lines=57> */
.L_x_26145:
[----:B------:R-:W-:Y:S05]  /*7540*/  BSYNC.RECONVERGENT B2 ;  /* 0x0000000000027941 */ /* 0x000fea0003800200 */
.L_x_26144:
        /* <DEDUP_REMOVED lines=26> */
.L_x_26151:
        /* <DEDUP_REMOVED lines=12> */
.L_x_26153:
[----:B------:R-:W-:Y:S05]  /*77b0*/  BSYNC.RECONVERGENT B3 ;  /* 0x0000000000037941 */ /* 0x000fea0003800200 */
.L_x_26152:
        /* <DEDUP_REMOVED lines=58> */
.L_x_26150:
[----:B------:R-:W-:Y:S05]  /*7b60*/  BSYNC.RECONVERGENT B2 ;  /* 0x0000000000027941 */ /* 0x000fea0003800200 */
.L_x_26149:
        /* <DEDUP_REMOVED lines=22> */
.L_x_26156:
        /* <DEDUP_REMOVED lines=13> */
.L_x_26158:
[----:B------:R-:W-:Y:S05]  /*7da0*/  BSYNC.RECONVERGENT B3 ;  /* 0x0000000000037941 */ /* 0x000fea0003800200 */
.L_x_26157:
        /* <DEDUP_REMOVED lines=57> */
.L_x_26155:
[----:B------:R-:W-:Y:S05]  /*8140*/  BSYNC.RECONVERGENT B2 ;  /* 0x0000000000027941 */ /* 0x000fea0003800200 */
.L_x_26154:
        /* <DEDUP_REMOVED lines=22> */
.L_x_26161:
        /* <DEDUP_REMOVED lines=13> */
.L_x_26163:
[----:B------:R-:W-:Y:S05]  /*8380*/  BSYNC.RECONVERGENT B3 ;  /* 0x0000000000037941 */ /* 0x000fea0003800200 */
.L_x_26162:
        /* <DEDUP_REMOVED lines=57> */
.L_x_26160:
[----:B------:R-:W-:Y:S05]  /*8720*/  BSYNC.RECONVERGENT B2 ;  /* 0x0000000000027941 */ /* 0x000fea0003800200 */
.L_x_26159:
        /* <DEDUP_REMOVED lines=22> */
.L_x_26166:
        /* <DEDUP_REMOVED lines=13> */
.L_x_26168:
[----:B------:R-:W-:Y:S05]  /*8960*/  BSYNC.RECONVERGENT B3 ;  /* 0x0000000000037941 */ /* 0x000fea0003800200 */
.L_x_26167:
        /* <DEDUP_REMOVED lines=57> */
.L_x_26165:
[----:B------:R-:W-:Y:S05]  /*8d00*/  BSYNC.RECONVERGENT B2 ;  /* 0x0000000000027941 */ /* 0x000fea0003800200 */
.L_x_26164:
        /* <DEDUP_REMOVED lines=22> */
.L_x_26171:
        /* <DEDUP_REMOVED lines=13> */
.L_x_26173:
[----:B------:R-:W-:Y:S05]  /*8f40*/  BSYNC.RECONVERGENT B3 ;  /* 0x0000000000037941 */ /* 0x000fea0003800200 */
.L_x_26172:
        /* <DEDUP_REMOVED lines=57> */
.L_x_26170:
[----:B------:R-:W-:Y:S05]  /*92e0*/  BSYNC.RECONVERGENT B2 ;  /* 0x0000000000027941 */ /* 0x000fea0003800200 */
.L_x_26169:
        /* <DEDUP_REMOVED lines=22> */
.L_x_26176:
        /* <DEDUP_REMOVED lines=13> */
.L_x_26178:
[----:B------:R-:W-:Y:S05]  /*9520*/  BSYNC.RECONVERGENT B3 ;  /* 0x0000000000037941 */ /* 0x000fea0003800200 */
.L_x_26177:
        /* <DEDUP_REMOVED lines=54> */
[----:B------:R-:W-:Y:S02]  /*9890*/  LOP3.LUT R8, R6, UR17, R81, 0x96, !PT ;  /* 0x0000001106087c12 */ /* 0x000fe4000f8e9651 */
[----:B------:R-:W-:Y:S01]  /*98a0*/  MOV R6, R15 ;  /* 0x0000000f00067202 */ /* 0x000fe20000000f00 */
[----:B------:R-:W-:-:S07]  /*98b0*/  IMAD.MOV.U32 R15, RZ, RZ, R80 ;  /* 0x000000ffff0f7224 */ /* 0x000fce00078e0050 */
.L_x_26175:
[----:B------:R-:W-:Y:S05]  /*98c0*/  BSYNC.RECONVERGENT B2 ;  /* 0x0000000000027941 */ /* 0x000fea0003800200 */
.L_x_26174:
        /* <DEDUP_REMOVED lines=22> */
.L_x_26181:
        /* <DEDUP_REMOVED lines=15> */
.L_x_26183:
[----:B------:R-:W-:Y:S05]  /*9b20*/  BSYNC.RECONVERGENT B3 ;  /* 0x0000000000037941 */ /* 0x000fea0003800200 */
.L_x_26182:
        /* <DEDUP_REMOVED lines=57> */
.L_x_26180:
[----:B------:R-:W-:Y:S05]  /*9ec0*/  BSYNC.RECONVERGENT B2 ;  /* 0x0000000000027941 */ /* 0x000fea0003800200 */
.L_x_26179:
        /* <DEDUP_REMOVED lines=10> */
.L_x_26143:
        /* <DEDUP_REMOVED lines=16> */
.L_x_26187:
        /* <DEDUP_REMOVED lines=11> */
[----:B------:R-:W-:-:S04]  /*a120*/  @P1 IADD3 R4, PT, PT, R5, RZ, RZ ;  /* 0x000000ff05041210 */ /* 0x000fc80007ffe0ff */
[----:B------:R-:W-:-:S07]  /*a130*/  @!P0 MOV R5, R4 ;  /* 0x0000000400058202 */ /* 0x000fce0000000f00 */
.L_x_26189:
[----:B------:R-:W-:Y:S05]  /*a140*/  BSYNC.RECONVERGENT B3 ;  /* 0x0000000000037941 */ /* 0x000fea0003800200 */
.L_x_26188:
        /* <DEDUP_REMOVED lines=57> */
.L_x_26186:
[----:B------:R-:W-:Y:S05]  /*a4e0*/  BSYNC.RECONVERGENT B2 ;  /* 0x0000000000027941 */ /* 0x000fea0003800200 */
.L_x_26185:
[----:B------:R-:W1:Y:S01]  /*a4f0*/  LDC R110, c[0x0][0x404] ;  /* 0x00010100ff6e7b82 */ /* 0x000e620000000800 */
[----:B------:R-:W-:Y:S01]  /*a500*/  ISETP.NE.AND P0, PT, R58, 0x1, PT ;  /* 0x000000013a00780c */ /* 0x000fe20003f05270 */
[----:B------:R-:W-:Y:S01]  /*a510*/  IMAD.MOV.U32 R109, RZ, RZ, 0x2f800000 ;  /* 0x2f800000ff6d7424 */ /* 0x000fe200078e00ff */
[----:B------:R-:W-:Y:S01]  /*a520*/  I2FP.F32.U32 R6, R56 ;  /* 0x0000003800067245 */ /* 0x000fe20000201000 */
[----:B-----5:R-:W-:Y:S01]  /*a530*/  HADD2.F32 R57, -RZ, R60.H0_H0 ;  /* 0x2000003cff397230 */ /* 0x020fe20000004100 */
[----:B------:R-:W-:Y:S01]  /*a540*/  BSSY.RECONVERGENT B2, `(.L_x_26190) ;  /* 0x0000059000027945 */ /* 0x000fe20003800200 */
[----:B0-----:R-:W-:Y:S02]  /*a550*/  MOV R80, 0x2 ;  /* 0x0000000200507802 */ /* 0x001fe40000000f00 */
[----:B------:R-:W0:Y:S01]  /*a560*/  LDC R108, c[0x0][0x408] ;  /* 0x00010200ff6c7b82 */ /* 0x000e220000000800 */
[----:B------:R-:W-:Y:S01]  /*a570*/  FFMA.FTZ R3, R6, R109, 1.1641532182693481445e-10 ;  /* 0x2f00000006037423 */ /* 0x000fe2000001006d */
[----:B------:R-:W-:Y:S01]  /*a580*/  FMUL.FTZ R57, R57, R2 ;  /* 0x0000000239397220 */ /* 0x000fe20000410000 */
[----:B------:R-:W-:-:S03]  /*a590*/  IMAD.MOV.U32 R6, RZ, RZ, R4 ;  /* 0x000000ffff067224 */ /* 0x000fc600078e0004 */
[----:B-1----:R-:W-:-:S04]  /*a5a0*/  FSETP.LE.FTZ.AND P1, PT, R3, R110, PT ;  /* 0x0000006e0300720b */ /* 0x002fc80003f33000 */
        /* <DEDUP_REMOVED lines=11> */
.L_x_26192:
        /* <DEDUP_REMOVED lines=13> */
.L_x_26194:
[----:B------:R-:W-:Y:S05]  /*a730*/  BSYNC.RECONVERGENT B3 ;  /* 0x0000000000037941 */ /* 0x000fea0003800200 */
.L_x_26193:
        /* <DEDUP_REMOVED lines=57> */
.L_x_26191:
[----:B------:R-:W-:Y:S05]  /*aad0*/  BSYNC.RECONVERGENT B2 ;  /* 0x0000000000027941 */ /* 0x000fea0003800200 */
.L_x_26190:
        /* <DEDUP_REMOVED lines=19> */
.L_x_26197:
        /* <DEDUP_REMOVED lines=13> */
.L_x_26199:
[----:B------:R-:W-:Y:S05]  /*ace0*/  BSYNC.RECONVERGENT B3 ;  /* 0x0000000000037941 */ /* 0x000fea0003800200 */
.L_x_26198:
        /* <DEDUP_REMOVED lines=57> */
.L_x_26196:
[----:B------:R-:W-:Y:S05]  /*b080*/  BSYNC.RECONVERGENT B2 ;  /* 0x0000000000027941 */ /* 0x000fea0003800200 */
.L_x_26195:
        /* <DEDUP_REMOVED lines=19> */
.L_x_26202:
        /* <DEDUP_REMOVED lines=13> */
.L_x_26204:
[----:B------:R-:W-:Y:S05]  /*b290*/  BSYNC.RECONVERGENT B3 ;  /* 0x0000000000037941 */ /* 0x000fea0003800200 */
.L_x_26203:
        /* <DEDUP_REMOVED lines=56> */
[----:B------:R-:W-:-:S07]  /*b620*/  HFMA2 R80, -RZ, RZ, 0, 0 ;  /* 0x00000000ff507431 */ /* 0x000fce00000001ff */
.L_x_26201:
[----:B------:R-:W-:Y:S05]  /*b630*/  BSYNC.RECONVERGENT B2 ;  /* 0x0000000000027941 */ /* 0x000fea0003800200 */
.L_x_26200:
        /* <DEDUP_REMOVED lines=19> */
.L_x_26207:
        /* <DEDUP_REMOVED lines=13> */
.L_x_26209:
[----:B------:R-:W-:Y:S05]  /*b840*/  BSYNC.RECONVERGENT B3 ;  /* 0x0000000000037941 */ /* 0x000fea0003800200 */
.L_x_26208:
        /* <DEDUP_REMOVED lines=55> */
[----:B------:R-:W-:Y:S01]  /*bbc0*/  IMAD.MOV.U32 R6, RZ, RZ, R15 ;  /* 0x000000ffff067224 */ /* 0x000fe200078e000f */
[----:B------:R-:W-:-:S07]  /*bbd0*/  MOV R15, R60 ;  /* 0x0000003c000f7202 */ /* 0x000fce0000000f00 */
.L_x_26206:
[----:B------:R-:W-:Y:S05]  /*bbe0*/  BSYNC.RECONVERGENT B2 ;  /* 0x0000000000027941 */ /* 0x000fea0003800200 */
.L_x_26205:
        /* <DEDUP_REMOVED lines=19> */
.L_x_26212:
        /* <DEDUP_REMOVED lines=13> */
.L_x_26214:
[----:B------:R-:W-:Y:S05]  /*bdf0*/  BSYNC.RECONVERGENT B3 ;  /* 0x0000000000037941 */ /* 0x000fea0003800200 */
.L_x_26213:
        /* <DEDUP_REMOVED lines=50> */
[----:B------:R-:W-:Y:S02]  /*c120*/  HFMA2 R83, -RZ, RZ, 0, 0 ;  /* 0x00000000ff537431 */ /* 0x000fe400000001ff */
[----:B------:R-:W-:Y:S01]  /*c130*/  IMAD.MOV.U32 R4, RZ, RZ, R80 ;  /* 0x000000ffff047224 */ /* 0x000fe200078e0050 */
[----:B------:R-:W-:Y:S01]  /*c140*/  LOP3.LUT R7, R82, UR13, R81, 0x96, !PT ;  /* 0x0000000d52077c12 */ /* 0x000fe2000f8e9651 */
[----:B------:R-:W-:-:S05]  /*c150*/  IMAD.WIDE.U32 R80, R8, -0x2daee0ad, RZ ;  /* 0xd2511f5308507825 */ /* 0x000fca00078e00ff */
[----:B------:R-:W-:Y:S02]  /*c160*/  LOP3.LUT R8, R6, UR17, R81, 0x96, !PT ;  /* 0x0000001106087c12 */ /* 0x000fe4000f8e9651 */
[----:B------:R-:W-:Y:S01]  /*c170*/  MOV R6, R15 ;  /* 0x0000000f00067202 */ /* 0x000fe20000000f00 */
[----:B------:R-:W-:-:S07]  /*c180*/  IMAD.MOV.U32 R15, RZ, RZ, R80 ;  /* 0x000000ffff0f7224 */ /* 0x000fce00078e0050 */
.L_x_26211:
[----:B------:R-:W-:Y:S05]  /*c190*/  BSYNC.RECONVERGENT B2 ;  /* 0x0000000000027941 */ /* 0x000fea0003800200 */
.L_x_26210:
        /* <DEDUP_REMOVED lines=19> */
.L_x_26217:
        /* <DEDUP_REMOVED lines=13> */
.L_x_26219:
[----:B------:R-:W-:Y:S05]  /*c3a0*/  BSYNC.RECONVERGENT B3 ;  /* 0x0000000000037941 */ /* 0x000fea0003800200 */
.L_x_26218:
        /* <DEDUP_REMOVED lines=57> */
.L_x_26216:
[----:B------:R-:W-:Y:S05]  /*c740*/  BSYNC.RECONVERGENT B2 ;  /* 0x0000000000027941 */ /* 0x000fea0003800200 */
.L_x_26215:
        /* <DEDUP_REMOVED lines=19> */
.L_x_26222:
        /* <DEDUP_REMOVED lines=15> */
.L_x_26224:
[----:B------:R-:W-:Y:S05]  /*c970*/  BSYNC.RECONVERGENT B3 ;  /* 0x0000000000037941 */ /* 0x000fea0003800200 */
.L_x_26223:
        /* <DEDUP_REMOVED lines=52> */
[----:B------:R-:W-:Y:S01]  /*ccc0*/  IMAD.WIDE.U32 R80, R8, -0x2daee0ad, RZ ;  /* 0xd2511f5308507825 */ /* 0x000fe200078e00ff */
[----:B------:R-:W-:-:S03]  /*ccd0*/  MOV R82, R15 ;  /* 0x0000000f00527202 */ /* 0x000fc60000000f00 */
[----:B------:R-:W-:Y:S01]  /*cce0*/  IMAD.MOV.U32 R15, RZ, RZ, R80 ;  /* 0x000000ffff0f7224 */ /* 0x000fe200078e0050 */
[----:B------:R-:W-:Y:S01]  /*ccf0*/  LOP3.LUT R8, R6, UR17, R81, 0x96, !PT ;  /* 0x0000001106087c12 */ /* 0x000fe2000f8e9651 */
[----:B------:R-:W-:-:S07]  /*cd00*/  HFMA2 R6, -RZ, RZ, 0, 0 ;  /* 0x00000000ff067431 */ /* 0x000fce00000001ff */
.L_x_26221:
[----:B------:R-:W-:Y:S05]  /*cd10*/  BSYNC.RECONVERGENT B2 ;  /* 0x0000000000027941 */ /* 0x000fea0003800200 */
.L_x_26220:
        /* <DEDUP_REMOVED lines=16> */
.L_x_26184:
        /* <DEDUP_REMOVED lines=22> */
.L_x_26142:
[----:B------:R-:W-:Y:S05]  /*cf80*/  BSYNC.RECONVERGENT B1 ;  /* 0x0000000000017941 */ /* 0x000fea0003800200 */
.L_x_26141:
        /* <DEDUP_REMOVED lines=30> */
.L_x_26230:
        /* <DEDUP_REMOVED lines=13> */
.L_x_26232:
[----:B------:R-:W-:Y:S05]  /*d240*/  BSYNC.RECONVERGENT B3 ;  /* 0x0000000000037941 */ /* 0x000fea0003800200 */
.L_x_26231:
        /* <DEDUP_REMOVED lines=57> */
.L_x_26229:
[----:B------:R-:W-:Y:S05]  /*d5e0*/  BSYNC.RECONVERGENT B2 ;  /* 0x0000000000027941 */ /* 0x000fea0003800200 */
.L_x_26228:
        /* <DEDUP_REMOVED lines=26> */
.L_x_26235:
[----:B------:R-:W-:Y:S01]  /*d790*/  IADD3 R10, PT, PT, R10, 0x1, RZ ;  /* 0x000000010a0a7810 */ /* 0x000fe20007ffe0ff */
[----:B------:R-:W-:Y:S03]  /*d7a0*/  BSSY.RECONVERGENT B3, `(.L_x_26236) ;  /* 0x000000b000037945 */ /* 0x000fe60003800200 */
        /* <DEDUP_REMOVED lines=10> */
.L_x_26237:
[----:B------:R-:W-:Y:S05]  /*d850*/  BSYNC.RECONVERGENT B3 ;  /* 0x0000000000037941 */ /* 0x000fea0003800200 */
.L_x_26236:
        /* <DEDUP_REMOVED lines=58> */
.L_x_26234:
[----:B------:R-:W-:Y:S05]  /*dc00*/  BSYNC.RECONVERGENT B2 ;  /* 0x0000000000027941 */ /* 0x000fea0003800200 */
.L_x_26233:
        /* <DEDUP_REMOVED lines=22> */
.L_x_26240:
        /* <DEDUP_REMOVED lines=13> */
.L_x_26242:
[----:B------:R-:W-:Y:S05]  /*de40*/  BSYNC.RECONVERGENT B3 ;  /* 0x0000000000037941 */ /* 0x000fea0003800200 */
.L_x_26241:
        /* <DEDUP_REMOVED lines=57> */
.L_x_26239:
[----:B------:R-:W-:Y:S05]  /*e1e0*/  BSYNC.RECONVERGENT B2 ;  /* 0x0000000000027941 */ /* 0x000fea0003800200 */
.L_x_26238:
        /* <DEDUP_REMOVED lines=22> */
.L_x_26245:
        /* <DEDUP_REMOVED lines=13> */
.L_x_26247:
[----:B------:R-:W-:Y:S05]  /*e420*/  BSYNC.RECONVERGENT B3 ;  /* 0x0000000000037941 */ /* 0x000fea0003800200 */
.L_x_26246:
        /* <DEDUP_REMOVED lines=57> */
.L_x_26244:
[----:B------:R-:W-:Y:S05]  /*e7c0*/  BSYNC.RECONVERGENT B2 ;  /* 0x0000000000027941 */ /* 0x000fea0003800200 */
.L_x_26243:
        /* <DEDUP_REMOVED lines=22> */
.L_x_26250:
        /* <DEDUP_REMOVED lines=13> */
.L_x_26252:
[----:B------:R-:W-:Y:S05]  /*ea00*/  BSYNC.RECONVERGENT B3 ;  /* 0x0000000000037941 */ /* 0x000fea0003800200 */
.L_x_26251:
        /* <DEDUP_REMOVED lines=57> */
.L_x_26249:
[----:B------:R-:W-:Y:S05]  /*eda0*/  BSYNC.RECONVERGENT B2 ;  /* 0x0000000000027941 */ /* 0x000fea0003800200 */
.L_x_26248:
        /* <DEDUP_REMOVED lines=22> */
.L_x_26255:
        /* <DEDUP_REMOVED lines=13> */
.L_x_26257:
[----:B------:R-:W-:Y:S05]  /*efe0*/  BSYNC.RECONVERGENT B3 ;  /* 0x0000000000037941 */ /* 0x000fea0003800200 */
.L_x_26256:
        /* <DEDUP_REMOVED lines=57> */
.L_x_26254:
[----:B------:R-:W-:Y:S05]  /*f380*/  BSYNC.RECONVERGENT B2 ;  /* 0x0000000000027941 */ /* 0x000fea0003800200 */
.L_x_26253:
        /* <DEDUP_REMOVED lines=22> */
.L_x_26260:
        /* <DEDUP_REMOVED lines=13> */
.L_x_26262:
[----:B------:R-:W-:Y:S05]  /*f5c0*/  BSYNC.RECONVERGENT B3 ;  /* 0x0000000000037941 */ /* 0x000fea0003800200 */
.L_x_26261:
        /* <DEDUP_REMOVED lines=57> */
.L_x_26259:
[----:B------:R-:W-:Y:S05]  /*f960*/  BSYNC.RECONVERGENT B2 ;  /* 0x0000000000027941 */ /* 0x000fea0003800200 */
.L_x_26258:
        /* <DEDUP_REMOVED lines=22> */
.L_x_26265:
        /* <DEDUP_REMOVED lines=15> */
.L_x_26267:
[----:B------:R-:W-:Y:S05]  /*fbc0*/  BSYNC.RECONVERGENT B3 ;  /* 0x0000000000037941 */ /* 0x000fea0003800200 */
.L_x_26266:
        /* <DEDUP_REMOVED lines=57> */
.L_x_26264:
[----:B------:R-:W-:Y:S05]  /*ff60*/  BSYNC.RECONVERGENT B2 ;  /* 0x0000000000027941 */ /* 0x000fea0003800200 */
.L_x_26263:
        /* <DEDUP_REMOVED lines=10> */
.L_x_26227:
        /* <DEDUP_REMOVED lines=16> */
.L_x_26271:
        /* <DEDUP_REMOVED lines=13> */
.L_x_26273:
[----:B------:R-:W-:Y:S05]  /*101e0*/  BSYNC.RECONVERGENT B3 ;  /* 0x0000000000037941 */ /* 0x000fea0003800200 */
.L_x_26272:
        /* <DEDUP_REMOVED lines=57> */
.L_x_26270:
[----:B------:R-:W-:Y:S05]  /*10580*/  BSYNC.RECONVERGENT B2 ;  /* 0x0000000000027941 */ /* 0x000fea0003800200 */
.L_x_26269:
        /* <DEDUP_REMOVED lines=23> */
.L_x_26276:
        /* <DEDUP_REMOVED lines=13> */
.L_x_26278:
[----:B------:R-:W-:Y:S05]  /*107d0*/  BSYNC.RECONVERGENT B3 ;  /* 0x0000000000037941 */ /* 0x000fea0003800200 */
.L_x_26277:
        /* <DEDUP_REMOVED lines=57> */
.L_x_26275:
[----:B------:R-:W-:Y:S05]  /*10b70*/  BSYNC.RECONVERGENT B2 ;  /* 0x0000000000027941 */ /* 0x000fea0003800200 */
.L_x_26274:
        /* <DEDUP_REMOVED lines=19> */
.L_x_26281:
        /* <DEDUP_REMOVED lines=13> */
.L_x_26283:
[----:B------:R-:W-:Y:S05]  /*10d80*/  BSYNC.RECONVERGENT B3 ;  /* 0x0000000000037941 */ /* 0x000fea0003800200 */
.L_x_26282:
        /* <DEDUP_REMOVED lines=57> */
.L_x_26280:
[----:B------:R-:W-:Y:S05]  /*11120*/  BSYNC.RECONVERGENT B2 ;  /* 0x0000000000027941 */ /* 0x000fea0003800200 */
.L_x_26279:
        /* <DEDUP_REMOVED lines=19> */
.L_x_26286:
        /* <DEDUP_REMOVED lines=13> */
.L_x_26288:
[----:B------:R-:W-:Y:S05]  /*11330*/  BSYNC.RECONVERGENT B3 ;  /* 0x0000000000037941 */ /* 0x000fea0003800200 */
.L_x_26287:
        /* <DEDUP_REMOVED lines=57> */
.L_x_26285:
[----:B------:R-:W-:Y:S05]  /*116d0*/  BSYNC.RECONVERGENT B2 ;  /* 0x0000000000027941 */ /* 0x000fea0003800200 */
.L_x_26284:
        /* <DEDUP_REMOVED lines=19> */
.L_x_26291:
        /* <DEDUP_REMOVED lines=13> */
.L_x_26293:
[----:B------:R-:W-:Y:S05]  /*118e0*/  BSYNC.RECONVERGENT B3 ;  /* 0x0000000000037941 */ /* 0x000fea0003800200 */
.L_x_26292:
        /* <DEDUP_REMOVED lines=57> */
.L_x_26290:
[----:B------:R-:W-:Y:S05]  /*11c80*/  BSYNC.RECONVERGENT B2 ;  /* 0x0000000000027941 */ /* 0x000fea0003800200 */
.L_x_26289:
        /* <DEDUP_REMOVED lines=19> */
.L_x_26296:
        /* <DEDUP_REMOVED lines=13> */
.L_x_26298:
[----:B------:R-:W-:Y:S05]  /*11e90*/  BSYNC.RECONVERGENT B3 ;  /* 0x0000000000037941 */ /* 0x000fea0003800200 */
.L_x_26297:
        /* <DEDUP_REMOVED lines=57> */
.L_x_26295:
[----:B------:R-:W-:Y:S05]  /*12230*/  BSYNC.RECONVERGENT B2 ;  /* 0x0000000000027941 */ /* 0x000fea0003800200 */
.L_x_26294:
        /* <DEDUP_REMOVED lines=19> */
.L_x_26301:
        /* <DEDUP_REMOVED lines=13> */
.L_x_26303:
[----:B------:R-:W-:Y:S05]  /*12440*/  BSYNC.RECONVERGENT B3 ;  /* 0x0000000000037941 */ /* 0x000fea0003800200 */
.L_x_26302:
        /* <DEDUP_REMOVED lines=50> */
[----:B------:R-:W-:Y:S01]  /*12770*/  IMAD.MOV.U32 R83, RZ, RZ, RZ ;  /* 0x000000ffff537224 */ /* 0x000fe200078e00ff */
[----:B------:R-:W-:Y:S02]  /*12780*/  LOP3.LUT R7, R82, UR13, R81, 0x96, !PT ;  /* 0x0000000d52077c12 */ /* 0x000fe4000f8e9651 */
[----:B------:R-:W-:Y:S01]  /*12790*/  MOV R4, R80 ;  /* 0x0000005000047202 */ /* 0x000fe20000000f00 */
[----:B------:R-:W-:-:S05]  /*127a0*/  IMAD.WIDE.U32 R80, R8, -0x2daee0ad, RZ ;  /* 0xd2511f5308507825 */ /* 0x000fca00078e00ff */
[----:B------:R-:W-:Y:S01]  /*127b0*/  LOP3.LUT R8, R6, UR17, R81, 0x96, !PT ;  /* 0x0000001106087c12 */ /* 0x000fe2000f8e9651 */
[----:B------:R-:W-:Y:S01]  /*127c0*/  IMAD.MOV.U32 R6, RZ, RZ, R15 ;  /* 0x000000ffff067224 */ /* 0x000fe200078e000f */
[----:B------:R-:W-:-:S07]  /*127d0*/  MOV R15, R80 ;  /* 0x00000050000f7202 */ /* 0x000fce0000000f00 */
.L_x_26300:
[----:B------:R-:W-:Y:S05]  /*127e0*/  BSYNC.RECONVERGENT B2 ;  /* 0x0000000000027941 */ /* 0x000fea0003800200 */
.L_x_26299:
        /* <DEDUP_REMOVED lines=19> */
.L_x_26306:
        /* <DEDUP_REMOVED lines=15> */
.L_x_26308:
[----:B------:R-:W-:Y:S05]  /*12a10*/  BSYNC.RECONVERGENT B3 ;  /* 0x0000000000037941 */ /* 0x000fea0003800200 */
.L_x_26307:
        /* <DEDUP_REMOVED lines=57> */
.L_x_26305:
[----:B------:R-:W-:Y:S05]  /*12db0*/  BSYNC.RECONVERGENT B2 ;  /* 0x0000000000027941 */ /* 0x000fea0003800200 */
.L_x_26304:
        /* <DEDUP_REMOVED lines=16> */
.L_x_26268:
        /* <DEDUP_REMOVED lines=22> */
.L_x_26226:
[----:B------:R-:W-:Y:S05]  /*13020*/  BSYNC.RECONVERGENT B1 ;  /* 0x0000000000017941 */ /* 0x000fea0003800200 */
.L_x_26225:
        /* <DEDUP_REMOVED lines=30> */
.L_x_26314:
        /* <DEDUP_REMOVED lines=13> */
.L_x_26316:
[----:B------:R-:W-:Y:S05]  /*132e0*/  BSYNC.RECONVERGENT B3 ;  /* 0x0000000000037941 */ /* 0x000fea0003800200 */
.L_x_26315:
        /* <DEDUP_REMOVED lines=57> */
.L_x_26313:
[----:B------:R-:W-:Y:S05]  /*13680*/  BSYNC.RECONVERGENT B2 ;  /* 0x0000000000027941 */ /* 0x000fea0003800200 */
.L_x_26312:
        /* <DEDUP_REMOVED lines=26> */
.L_x_26319:
        /* <DEDUP_REMOVED lines=12> */
.L_x_26321:
[----:B------:R-:W-:Y:S05]  /*138f0*/  BSYNC.RECONVERGENT B3 ;  /* 0x0000000000037941 */ /* 0x000fea0003800200 */
.L_x_26320:
        /* <DEDUP_REMOVED lines=58> */
.L_x_26318:
[----:B------:R-:W-:Y:S05]  /*13ca0*/  BSYNC.RECONVERGENT B2 ;  /* 0x0000000000027941 */ /* 0x000fea0003800200 */
.L_x_26317:
        /* <DEDUP_REMOVED lines=23> */
.L_x_26324:
        /* <DEDUP_REMOVED lines=13> */
.L_x_26326:
[----:B------:R-:W-:Y:S05]  /*13ef0*/  BSYNC.RECONVERGENT B3 ;  /* 0x0000000000037941 */ /* 0x000fea0003800200 */
.L_x_26325:
        /* <DEDUP_REMOVED lines=54> */
[----:B------:R-:W-:Y:S02]  /*14260*/  IMAD.MOV.U32 R15, RZ, RZ, R108 ;  /* 0x000000ffff0f7224 */ /* 0x000fe400078e006c */
[----:B------:R-:W-:Y:S01]  /*14270*/  HFMA2 R108, -RZ, RZ, 0, 0 ;  /* 0x00000000ff6c7431 */ /* 0x000fe200000001ff */
[----:B------:R-:W-:-:S07]  /*14280*/  LOP3.LUT R8, R6, UR17, R109, 0x96, !PT ;  /* 0x0000001106087c12 */ /* 0x000fce000f8e966d */
.L_x_26323:
[----:B------:R-:W-:Y:S05]  /*14290*/  BSYNC.RECONVERGENT B2 ;  /* 0x0000000000027941 */ /* 0x000fea0003800200 */
.L_x_26322:
        /* <DEDUP_REMOVED lines=23> */
.L_x_26329:
        /* <DEDUP_REMOVED lines=13> */
.L_x_26331:
[----:B------:R-:W-:Y:S05]  /*144e0*/  BSYNC.RECONVERGENT B3 ;  /* 0x0000000000037941 */ /* 0x000fea0003800200 */
.L_x_26330:
        /* <DEDUP_REMOVED lines=57> */
.L_x_26328:
[----:B------:R-:W-:Y:S05]  /*14880*/  BSYNC.RECONVERGENT B2 ;  /* 0x0000000000027941 */ /* 0x000fea0003800200 */
.L_x_26327:
        /* <DEDUP_REMOVED lines=23> */
.L_x_26334:
        /* <DEDUP_REMOVED lines=13> */
.L_x_26336:
[----:B------:R-:W-:Y:S05]  /*14ad0*/  BSYNC.RECONVERGENT B3 ;  /* 0x0000000000037941 */ /* 0x000fea0003800200 */
.L_x_26335:
        /* <DEDUP_REMOVED lines=57> */
.L_x_26333:
[----:B------:R-:W-:Y:S05]  /*14e70*/  BSYNC.RECONVERGENT B2 ;  /* 0x0000000000027941 */ /* 0x000fea0003800200 */
.L_x_26332:
        /* <DEDUP_REMOVED lines=22> */
.L_x_26339:
        /* <DEDUP_REMOVED lines=13> */
.L_x_26341:
[----:B------:R-:W-:Y:S05]  /*150b0*/  BSYNC.RECONVERGENT B3 ;  /* 0x0000000000037941 */ /* 0x000fea0003800200 */
.L_x_26340:
        /* <DEDUP_REMOVED lines=56> */
[----:B------:R-:W-:-:S07]  /*15440*/  MOV R15, R108 ;  /* 0x0000006c000f7202 */ /* 0x000fce0000000f00 */
.L_x_26338:
[----:B------:R-:W-:Y:S05]  /*15450*/  BSYNC.RECONVERGENT B2 ;  /* 0x0000000000027941 */ /* 0x000fea0003800200 */
.L_x_26337:
        /* <DEDUP_REMOVED lines=23> */
.L_x_26344:
        /* <DEDUP_REMOVED lines=13> */
.L_x_26346:
[----:B------:R-:W-:Y:S05]  /*156a0*/  BSYNC.RECONVERGENT B3 ;  /* 0x0000000000037941 */ /* 0x000fea0003800200 */
.L_x_26345:
        /* <DEDUP_REMOVED lines=57> */
.L_x_26343:
[----:B------:R-:W-:Y:S05]  /*15a40*/  BSYNC.RECONVERGENT B2 ;  /* 0x0000000000027941 */ /* 0x000fea0003800200 */
.L_x_26342:
        /* <DEDUP_REMOVED lines=22> */
.L_x_26349:
        /* <DEDUP_REMOVED lines=15> */
.L_x_26351:
[----:B------:R-:W-:Y:S05]  /*15ca0*/  BSYNC.RECONVERGENT B3 ;  /* 0x0000000000037941 */ /* 0x000fea0003800200 */
.L_x_26350:
        /* <DEDUP_REMOVED lines=57> */
.L_x_26348:
[----:B------:R-:W-:Y:S05]  /*16040*/  BSYNC.RECONVERGENT B2 ;  /* 0x0000000000027941 */ /* 0x000fea0003800200 */
.L_x_26347:
        /* <DEDUP_REMOVED lines=10> */
.L_x_26311:
        /* <DEDUP_REMOVED lines=16> */
.L_x_26355:
        /* <DEDUP_REMOVED lines=13> */
.L_x_26357:
[----:B------:R-:W-:Y:S05]  /*162c0*/  BSYNC.RECONVERGENT B3 ;  /* 0x0000000000037941 */ /* 0x000fea0003800200 */
.L_x_26356:
        /* <DEDUP_REMOVED lines=57> */
.L_x_26354:
[----:B------:R-:W-:Y:S05]  /*16660*/  BSYNC.RECONVERGENT B2 ;  /* 0x0000000000027941 */ /* 0x000fea0003800200 */
.L_x_26353:
[----:B------:R-:W3:Y:S01]  /*16670*/  LDC R110, c[0x0][0x404] ;  /* 0x00010100ff6e7b82 */ /* 0x000ee20000000800 */
[----:B------:R-:W-:Y:S01]  /*16680*/  ISETP.NE.AND P0, PT, R74, 0x1, PT ;  /* 0x000000014a00780c */ /* 0x000fe20003f05270 */
[----:B------:R-:W-:Y:S01]  /*16690*/  IMAD.MOV.U32 R108, RZ, RZ, 0x2f800000 ;  /* 0x2f800000ff6c7424 */ /* 0x000fe200078e00ff */
[----:B------:R-:W-:Y:S01]  /*166a0*/  I2FP.F32.U32 R3, R72 ;  /* 0x0000004800037245 */ /* 0x000fe20000201000 */
[----:B-----5:R-:W-:Y:S01]  /*166b0*/  HADD2.F32 R73, -RZ, R76.H0_H0 ;  /* 0x2000004cff497230 */ /* 0x020fe20000004100 */
[----:B------:R-:W-:Y:S01]  /*166c0*/  BSSY.RECONVERGENT B2, `(.L_x_26358) ;  /* 0x0000059000027945 */ /* 0x000fe20003800200 */
[----:B012---:R-:W-:Y:S01]  /*166d0*/  MOV R81, 0x2 ;  /* 0x0000000200517802 */ /* 0x007fe20000000f00 */
[----:B------:R-:W-:Y:S01]  /*166e0*/  IMAD.MOV.U32 R6, RZ, RZ, R4 ;  /* 0x000000ffff067224 */ /* 0x000fe200078e0004 */
[----:B------:R-:W0:Y:S01]  /*166f0*/  LDC R109, c[0x0][0x408] ;  /* 0x00010200ff6d7b82 */ /* 0x000e220000000800 */
[----:B------:R-:W-:Y:S01]  /*16700*/  FFMA.FTZ R3, R3, R108, 1.1641532182693481445e-10 ;  /* 0x2f00000003037423 */ /* 0x000fe2000001006c */
[----:B------:R-:W-:-:S04]  /*16710*/  FMUL.FTZ R72, R73, R2 ;  /* 0x0000000249487220 */ /* 0x000fc80000410000 */
[----:B---3--:R-:W-:-:S04]  /*16720*/  FSETP.LE.FTZ.AND P1, PT, R3, R110, PT ;  /* 0x0000006e0300720b */ /* 0x008fc80003f33000 */
        /* <DEDUP_REMOVED lines=11> */
.L_x_26360:
        /* <DEDUP_REMOVED lines=13> */
.L_x_26362:
[----:B------:R-:W-:Y:S05]  /*168b0*/  BSYNC.RECONVERGENT B3 ;  /* 0x0000000000037941 */ /* 0x000fea0003800200 */
.L_x_26361:
        /* <DEDUP_REMOVED lines=52> */
[----:B------:R-:W-:Y:S02]  /*16c00*/  HFMA2 R81, -RZ, RZ, 0, 0 ;  /* 0x00000000ff517431 */ /* 0x000fe400000001ff */
[----:B------:R-:W-:Y:S01]  /*16c10*/  IMAD.MOV.U32 R4, RZ, RZ, R80 ;  /* 0x000000ffff047224 */ /* 0x000fe200078e0050 */
[----:B------:R-:W-:Y:S02]  /*16c20*/  LOP3.LUT R8, R6, UR17, R75, 0x96, !PT ;  /* 0x0000001106087c12 */ /* 0x000fe4000f8e964b */
[----:B------:R-:W-:Y:S01]  /*16c30*/  MOV R6, R15 ;  /* 0x0000000f00067202 */ /* 0x000fe20000000f00 */
[----:B------:R-:W-:-:S07]  /*16c40*/  IMAD.MOV.U32 R15, RZ, RZ, R74 ;  /* 0x000000ffff0f7224 */ /* 0x000fce00078e004a */
.L_x_26359:
[----:B------:R-:W-:Y:S05]  /*16c50*/  BSYNC.RECONVERGENT B2 ;  /* 0x0000000000027941 */ /* 0x000fea0003800200 */
.L_x_26358:
[----:B------:R-:W-:Y:S01]  /*16c60*/  ISETP.NE.AND P1, PT, R81, 0x1, PT ;  /* 0x000000015100780c */ /* 0x000fe20003f25270 */
[----:B------:R-:W-:Y:S01]  /*16c70*/  HADD2.F32 R75, -RZ, R76.H1_H1 ;  /* 0x3000004cff4b7230 */ /* 0x000fe20000004100 */
[----:B------:R-:W-:Y:S01]  /*16c80*/  I2FP.F32.U32 R73, R6 ;  /* 0x0000000600497245 */ /* 0x000fe20000201000 */
[----:B------:R-:W-:Y:S01]  /*16c90*/  BSSY.RECONVERGENT B2, `(.L_x_26363) ;  /* 0x0000057000027945 */ /* 0x000fe20003800200 */
[----:B------:R-:W-:Y:S01]  /*16ca0*/  IMAD.MOV.U32 R80, RZ, RZ, 0x2 ;  /* 0x00000002ff507424 */ /* 0x000fe200078e00ff */
[----:B------:R-:W-:Y:S01]  /*16cb0*/  MOV R6, R4 ;  /* 0x0000000400067202 */ /* 0x000fe20000000f00 */
[----:B------:R-:W-:Y:S01]  /*16cc0*/  FMUL.FTZ R74, R75, R2 ;  /* 0x000000024b4a7220 */ /* 0x000fe20000410000 */
[----:B------:R-:W-:-:S05]  /*16cd0*/  FFMA.FTZ R73, R73, R108, 1.1641532182693481445e-10 ;  /* 0x2f00000049497423 */ /* 0x000fca000001006c */
        /* <DEDUP_REMOVED lines=11> */
.L_x_26365:
        /* <DEDUP_REMOVED lines=13> */
.L_x_26367:
[----:B------:R-:W-:Y:S05]  /*16e60*/  BSYNC.RECONVERGENT B3 ;  /* 0x0000000000037941 */ /* 0x000fea0003800200 */
.L_x_26366:
        /* <DEDUP_REMOVED lines=57> */
.L_x_26364:
[----:B------:R-:W-:Y:S05]  /*17200*/  BSYNC.RECONVERGENT B2 ;  /* 0x0000000000027941 */ /* 0x000fea0003800200 */
.L_x_26363:
        /* <DEDUP_REMOVED lines=19> */
.L_x_26370:
        /* <DEDUP_REMOVED lines=13> */
.L_x_26372:
[----:B------:R-:W-:Y:S05]  /*17410*/  BSYNC.RECONVERGENT B3 ;  /* 0x0000000000037941 */ /* 0x000fea0003800200 */
.L_x_26371:
        /* <DEDUP_REMOVED lines=57> */
.L_x_26369:
[----:B------:R-:W-:Y:S05]  /*177b0*/  BSYNC.RECONVERGENT B2 ;  /* 0x0000000000027941 */ /* 0x000fea0003800200 */
.L_x_26368:
[----:B------:R-:W-:Y:S01]  /*177c0*/  ISETP.NE.AND P3, PT, R76, 0x1, PT ;  /* 0x000000014c00780c */ /* 0x000fe20003f65270 */
[----:B------:R-:W-:Y:S01]  /*177d0*/  HADD2.F32 R77, -RZ, R77.H1_H1 ;  /* 0x3000004dff4d7230 */ /* 0x000fe20000004100 */
[----:B------:R-:W-:Y:S01]  /*177e0*/  I2FP.F32.U32 R75, R6 ;  /* 0x00000006004b7245 */ /* 0x000fe20000201000 */
[----:B------:R-:W-:Y:S01]  /*177f0*/  BSSY.RECONVERGENT B2, `(.L_x_26373) ;  /* 0x0000057000027945 */ /* 0x000fe20003800200 */
[----:B------:R-:W-:Y:S02]  /*17800*/  IMAD.MOV.U32 R80, RZ, RZ, 0x2 ;  /* 0x00000002ff507424 */ /* 0x000fe400078e00ff */
[----:B------:R-:W-:Y:S01]  /*17810*/  FMUL.FTZ R6, R77, R2 ;  /* 0x000000024d067220 */ /* 0x000fe20000410000 */
[----:B------:R-:W-:-:S03]  /*17820*/  FFMA.FTZ R77, R75, R108, 1.1641532182693481445e-10 ;  /* 0x2f0000004b4d7423 */ /* 0x000fc6000001006c */
        /* <DEDUP_REMOVED lines=12> */
.L_x_26375:
        /* <DEDUP_REMOVED lines=13> */
.L_x_26377:
[----:B------:R-:W-:Y:S05]  /*179c0*/  BSYNC.RECONVERGENT B3 ;  /* 0x0000000000037941 */ /* 0x000fea0003800200 */
.L_x_26376:
        /* <DEDUP_REMOVED lines=57> */
.L_x_26374:
[----:B------:R-:W-:Y:S05]  /*17d60*/  BSYNC.RECONVERGENT B2 ;  /* 0x0000000000027941 */ /* 0x000fea0003800200 */
.L_x_26373:
        /* <DEDUP_REMOVED lines=19> */
.L_x_26380:
        /* <DEDUP_REMOVED lines=13> */
.L_x_26382:
[----:B------:R-:W-:Y:S05]  /*17f70*/  BSYNC.RECONVERGENT B3 ;  /* 0x0000000000037941 */ /* 0x000fea0003800200 */
.L_x_26381:
        /* <DEDUP_REMOVED lines=53> */
[----:B------:R-:W-:Y:S01]  /*182d0*/  HFMA2 R82, -RZ, RZ, 0, 0 ;  /* 0x00000000ff527431 */ /* 0x000fe200000001ff */
[----:B------:R-:W-:Y:S02]  /*182e0*/  LOP3.LUT R8, R6, UR17, R81, 0x96, !PT ;  /* 0x0000001106087c12 */ /* 0x000fe4000f8e9651 */
[----:B------:R-:W-:Y:S01]  /*182f0*/  MOV R6, R15 ;  /* 0x0000000f00067202 */ /* 0x000fe20000000f00 */
[----:B------:R-:W-:-:S07]  /*18300*/  IMAD.MOV.U32 R15, RZ, RZ, R80 ;  /* 0x000000ffff0f7224 */ /* 0x000fce00078e0050 */
.L_x_26379:
[----:B------:R-:W-:Y:S05]  /*18310*/  BSYNC.RECONVERGENT B2 ;  /* 0x0000000000027941 */ /* 0x000fea0003800200 */
.L_x_26378:
        /* <DEDUP_REMOVED lines=19> */
.L_x_26385:
        /* <DEDUP_REMOVED lines=13> */
.L_x_26387:
[----:B------:R-:W-:Y:S05]  /*18520*/  BSYNC.RECONVERGENT B3 ;  /* 0x0000000000037941 */ /* 0x000fea0003800200 */
.L_x_26386:
        /* <DEDUP_REMOVED lines=57> */
.L_x_26384:
[----:B------:R-:W-:Y:S05]  /*188c0*/  BSYNC.RECONVERGENT B2 ;  /* 0x0000000000027941 */ /* 0x000fea0003800200 */
.L_x_26383:
        /* <DEDUP_REMOVED lines=19> */
.L_x_26390:
        /* <DEDUP_REMOVED lines=15> */
.L_x_26392:
[----:B------:R-:W-:Y:S05]  /*18af0*/  BSYNC.RECONVERGENT B3 ;  /* 0x0000000000037941 */ /* 0x000fea0003800200 */
.L_x_26391:
        /* <DEDUP_REMOVED lines=57> */
.L_x_26389:
[----:B------:R-:W-:Y:S05]  /*18e90*/  BSYNC.RECONVERGENT B2 ;  /* 0x0000000000027941 */ /* 0x000fea0003800200 */
.L_x_26388:
        /* <DEDUP_REMOVED lines=16> */
.L_x_26352:
        /* <DEDUP_REMOVED lines=21> */
.L_x_26310:
[----:B------:R-:W-:Y:S05]  /*190f0*/  BSYNC.RECONVERGENT B1 ;  /* 0x0000000000017941 */ /* 0x000fea0003800200 */
.L_x_26309:
        /* <DEDUP_REMOVED lines=127> */
.L_x_26414:
        /* <DEDUP_REMOVED lines=31> */
[----:B------:R-:W-:Y:S01]  /*19ae0*/  F2FP.F16.F32.PACK_AB R80, R80, R15 ;  /* 0x0000000f5050723e */ /* 0x000fe200000000ff */
        /* <DEDUP_REMOVED lines=11> */
[----:B------:R-:W-:Y:S02]  /*19ba0*/  F2FP.F16.F32.PACK_AB R81, R111, R83 ;  /* 0x000000536f51723e */ /* 0x000fe400000000ff */
[----:B------:R-:W-:Y:S02]  /*19bb0*/  F2FP.F16.F32.PACK_AB R82, R119, R110 ;  /* 0x0000006e7752723e */ /* 0x000fe400000000ff */
[----:B------:R-:W-:-:S02]  /*19bc0*/  F2FP.F16.F32.PACK_AB R83, R124, R15 ;  /* 0x0000000f7c53723e */ /* 0x000fc400000000ff */
[----:B------:R-:W-:-:S03]  /*19bd0*/  IADD3 R0, PT, PT, R0, 0x20, RZ ;  /* 0x0000002000007810 */ /* 0x000fc60007ffe0ff */
[----:B------:R2:W-:Y:S04]  /*19be0*/  STG.E.128 desc[UR6][R108.64], R80 ;  /* 0x000000506c007986 */ /* 0x0005e8000c101d06 */
.L_x_26395:
[----:B------:R-:W-:Y:S05]  /*19bf0*/  BSYNC.RECONVERGENT B1 ;  /* 0x0000000000017941 */ /* 0x000fea0003800200 */
.L_x_26394:
        /* <DEDUP_REMOVED lines=27> */
[----:B------:R-:W-:Y:S01]  /*19db0*/  F2FP.F16.F32.PACK_AB R81, R110, R81 ;  /* 0x000000516e51723e */ /* 0x000fe200000000ff */
[----:B-1----:R-:W-:-:S04]  /*19dc0*/  IMAD.WIDE.U32 R108, R0, 0x10, R108 ;  /* 0x00000010006c7825 */ /* 0x002fc800078e006c */
[----:B------:R-:W-:Y:S01]  /*19dd0*/  FFMA.FTZ R83, R83, R102, R42 ;  /* 0x0000006653537223 */ /* 0x000fe2000001002a */
[----:B------:R-:W-:Y:S01]  /*19de0*/  FFMA.FTZ R124, R82, R103, R43 ;  /* 0x00000067527c7223 */ /* 0x000fe2000001002b */
[----:B------:R-:W-:Y:S01]  /*19df0*/  F2FP.F16.F32.PACK_AB R82, R118, R15 ;  /* 0x0000000f7652723e */ /* 0x000fe200000000ff */
[----:B------:R-:W-:-:S03]  /*19e00*/  VIADD R0, R0, 0x20 ;  /* 0x0000002000007836 */ /* 0x000fc60000000000 */
[----:B------:R-:W-:-:S05]  /*19e10*/  F2FP.F16.F32.PACK_AB R83, R124, R83 ;  /* 0x000000537c53723e */ /* 0x000fca00000000ff */
[----:B------:R3:W-:Y:S02]  /*19e20*/  STG.E.128 desc[UR6][R108.64], R80 ;  /* 0x000000506c007986 */ /* 0x0007e4000c101d06 */
.L_x_26397:
[----:B------:R-:W-:Y:S05]  /*19e30*/  BSYNC.RECONVERGENT B1 ;  /* 0x0000000000017941 */ /* 0x000fea0003800200 */
.L_x_26396:
        /* <DEDUP_REMOVED lines=28> */
[----:B------:R-:W-:Y:S01]  /*1a000*/  F2FP.F16.F32.PACK_AB R81, R110, R15 ;  /* 0x0000000f6e51723e */ /* 0x000fe200000000ff */
[----:B-1----:R-:W-:-:S04]  /*1a010*/  IMAD.WIDE.U32 R108, R0, 0x10, R108 ;  /* 0x00000010006c7825 */ /* 0x002fc800078e006c */
[----:B------:R-:W-:Y:S01]  /*1a020*/  FFMA.FTZ R83, R118, R93, R89 ;  /* 0x0000005d76537223 */ /* 0x000fe20000010059 */
[----:B------:R-:W-:-:S04]  /*1a030*/  IADD3 R0, PT, PT, R0, 0x20, RZ ;  /* 0x0000002000007810 */ /* 0x000fc80007ffe0ff */
[----:B------:R-:W-:Y:S02]  /*1a040*/  F2FP.F16.F32.PACK_AB R82, R83, R82 ;  /* 0x000000525352723e */ /* 0x000fe400000000ff */
[----:B------:R-:W-:-:S05]  /*1a050*/  F2FP.F16.F32.PACK_AB R83, R124, R111 ;  /* 0x0000006f7c53723e */ /* 0x000fca00000000ff */
[----:B------:R4:W-:Y:S02]  /*1a060*/  STG.E.128 desc[UR6][R108.64], R80 ;  /* 0x000000506c007986 */ /* 0x0009e4000c101d06 */
.L_x_26399:
[----:B------:R-:W-:Y:S05]  /*1a070*/  BSYNC.RECONVERGENT B1 ;  /* 0x0000000000017941 */ /* 0x000fea0003800200 */
.L_x_26398:
        /* <DEDUP_REMOVED lines=31> */
[----:B-1----:R-:W-:Y:S01]  /*1a270*/  IMAD.WIDE.U32 R108, R0, 0x10, R108 ;  /* 0x00000010006c7825 */ /* 0x002fe200078e006c */
[----:B------:R-:W-:-:S05]  /*1a280*/  F2FP.F16.F32.PACK_AB R80, R2, R15 ;  /* 0x0000000f0250723e */ /* 0x000fca00000000ff */
[----:B------:R0:W-:Y:S02]  /*1a290*/  STG.E.128 desc[UR6][R108.64], R80 ;  /* 0x000000506c007986 */ /* 0x0001e4000c101d06 */
.L_x_26401:
[----:B------:R-:W-:Y:S05]  /*1a2a0*/  BSYNC.RECONVERGENT B1 ;  /* 0x0000000000017941 */ /* 0x000fea0003800200 */
.L_x_26400:
[----:B01234-:R-:W0:Y:S02]  /*1a2b0*/  LDC.64 R80, c[0x0][0x380] ;  /* 0x0000e000ff507b82 */ /* 0x01fe240000000a00 */
[----:B0-----:R-:W-:-:S05]  /*1a2c0*/  IMAD R14, R80, 0x4, R14 ;  /* 0x00000004500e7824 */ /* 0x001fca00078e020e */
[----:B------:R-:W-:-:S13]  /*1a2d0*/  ISETP.GE.AND P0, PT, R14, R81, PT ;  /* 0x000000510e00720c */ /* 0x000fda0003f06270 */
[----:B------:R-:W-:Y:S05]  /*1a2e0*/  @!P0 BRA `(.L_x_26402) ;  /* 0xfffffe6800888947 */ /* 0x000fea000383ffff */
[----:B------:R-:W-:Y:S05]  /*1a2f0*/  BSYNC B0 ;  /* 0x0000000000007941 */ /* 0x000fea0003800000 */
.L_x_26057:
[----:B------:R-:W-:Y:S05]  /*1a300*/  EXIT ;  /* 0x000000000000794d */ /* 0x000fea0003800000 */
.L_x_26393:
        /* <DEDUP_REMOVED lines=8> */
.L_x_26404:
[----:B------:R-:W-:Y:S05]  /*1a390*/  BSYNC B1 ;  /* 0x0000000000017941 */ /* 0x000fea0003800000 */
.L_x_26403:
        /* <DEDUP_REMOVED lines=10> */
.L_x_26405:
[----:B------:R-:W-:Y:S02]  /*1a440*/  IMAD.MOV.U32 R83, RZ, RZ, 0x4 ;  /* 0x00000004ff537424 */ /* 0x000fe400078e00ff */
[----:B------:R-:W-:-:S04]  /*1a450*/  IMAD.MOV.U32 R15, RZ, RZ, R119 ;  /* 0x000000ffff0f7224 */ /* 0x000fc800078e0077 */
[----:B------:R-:W-:-:S05]  /*1a460*/  FADD.FTZ R109, R108, R15 ;  /* 0x0000000f6c6d7221 */ /* 0x000fca0000010000 */
[----:B------:R-:W-:-:S07]  /*1a470*/  MOV R124, R109 ;  /* 0x0000006d007c7202 */ /* 0x000fce0000000f00 */
[----:B------:R-:W-:Y:S05]  /*1a480*/  WARPSYNC.COLLECTIVE R81, `(.L_x_26406) ;  /* 0x0000000051087348 */ /* 0x000fea0003c00000 */
[----:B------:R0:W1:Y:S02]  /*1a490*/  SHFL.BFLY P4, R119, R124, R83, R82 ;  /* 0x0c0000537c777389 */ /* 0x0000640000080052 */
[----:B01----:R-:W-:Y:S05]  /*1a4a0*/  ENDCOLLECTIVE ;  /* 0x000000000000791b */ /* 0x003fea0003800000 */
.L_x_26406:
[----:B------:R-:W-:Y:S01]  /*1a4b0*/  HFMA2 R83, -RZ, RZ, 0, 4.76837158203125e-07 ;  /* 0x00000008ff537431 */ /* 0x000fe200000001ff */
[----:B------:R-:W-:-:S05]  /*1a4c0*/  MOV R2, R119 ;  /* 0x0000007700027202 */ /* 0x000fca0000000f00 */
[----:B------:R-:W-:-:S04]  /*1a4d0*/  FADD.FTZ R110, R109, R2 ;  /* 0x000000026d6e7221 */ /* 0x000fc80000010000 */
[----:B------:R-:W-:-:S07]  /*1a4e0*/  IMAD.MOV.U32 R124, RZ, RZ, R110 ;  /* 0x000000ffff7c7224 */ /* 0x000fce00078e006e */
[----:B------:R-:W-:Y:S05]  /*1a4f0*/  WARPSYNC.COLLECTIVE R81, `(.L_x_26407) ;  /* 0x0000000051087348 */ /* 0x000fea0003c00000 */
[----:B------:R0:W1:Y:S02]  /*1a500*/  SHFL.BFLY P4, R119, R124, R83, R82 ;  /* 0x0c0000537c777389 */ /* 0x0000640000080052 */
[----:B01----:R-:W-:Y:S05]  /*1a510*/  ENDCOLLECTIVE ;  /* 0x000000000000791b */ /* 0x003fea0003800000 */
.L_x_26407:
[----:B------:R-:W-:Y:S02]  /*1a520*/  IMAD.MOV.U32 R83, RZ, RZ, 0x10 ;  /* 0x00000010ff537424 */ /* 0x000fe400078e00ff */
[----:B------:R-:W-:-:S04]  /*1a530*/  IMAD.MOV.U32 R15, RZ, RZ, R119 ;  /* 0x000000ffff0f7224 */ /* 0x000fc800078e0077 */
[----:B------:R-:W-:-:S05]  /*1a540*/  FADD.FTZ R111, R110, R15 ;  /* 0x0000000f6e6f7221 */ /* 0x000fca0000010000 */
[----:B------:R-:W-:-:S07]  /*1a550*/  MOV R124, R111 ;  /* 0x0000006f007c7202 */ /* 0x000fce0000000f00 */
[----:B------:R-:W-:Y:S05]  /*1a560*/  WARPSYNC.COLLECTIVE R81, `(.L_x_26408) ;  /* 0x0000000051087348 */ /* 0x000fea0003c00000 */
[----:B------:R0:W1:Y:S02]  /*1a570*/  SHFL.BFLY P4, R119, R124, R83, R82 ;  /* 0x0c0000537c777389 */ /* 0x0000640000080052 */
[----:B01----:R-:W-:Y:S05]  /*1a580*/  ENDCOLLECTIVE ;  /* 0x000000000000791b */ /* 0x003fea0003800000 */
.L_x_26408:
        /* <DEDUP_REMOVED lines=74> */
.L_x_26409:
[----:B------:R-:W-:Y:S01]  /*1aa30*/  HFMA2 R83, -RZ, RZ, 0, 1.1920928955078125e-07 ;  /* 0x00000002ff537431 */ /* 0x000fe200000001ff */
[----:B------:R-:W-:-:S05]  /*1aa40*/  MOV R13, R119 ;  /* 0x00000077000d7202 */ /* 0x000fca0000000f00 */
[----:B------:R-:W-:-:S04]  /*1aa50*/  FADD.FTZ R13, R2, R13 ;  /* 0x0000000d020d7221 */ /* 0x000fc80000010000 */
[----:B------:R-:W-:-:S07]  /*1aa60*/  IMAD.MOV.U32 R124, RZ, RZ, R13 ;  /* 0x000000ffff7c7224 */ /* 0x000fce00078e000d */
[----:B------:R-:W-:Y:S05]  /*1aa70*/  WARPSYNC.COLLECTIVE R81, `(.L_x_26410) ;  /* 0x0000000051087348 */ /* 0x000fea0003c00000 */
[----:B------:R0:W1:Y:S02]  /*1aa80*/  SHFL.BFLY P4, R119, R124, R83, R82 ;  /* 0x0c0000537c777389 */ /* 0x0000640000080052 */
[----:B01----:R-:W-:Y:S05]  /*1aa90*/  ENDCOLLECTIVE ;  /* 0x000000000000791b */ /* 0x003fea0003800000 */
.L_x_26410:
[----:B------:R-:W-:Y:S02]  /*1aaa0*/  IMAD.MOV.U32 R83, RZ, RZ, 0x4 ;  /* 0x00000004ff537424 */ /* 0x000fe400078e00ff */
[----:B------:R-:W-:-:S04]  /*1aab0*/  IMAD.MOV.U32 R108, RZ, RZ, R119 ;  /* 0x000000ffff6c7224 */ /* 0x000fc800078e0077 */
[----:B------:R-:W-:-:S05]  /*1aac0*/  FADD.FTZ R108, R13, R108 ;  /* 0x0000006c0d6c7221 */ /* 0x000fca0000010000 */
[----:B------:R-:W-:-:S07]  /*1aad0*/  MOV R124, R108 ;  /* 0x0000006c007c7202 */ /* 0x000fce0000000f00 */
[----:B------:R-:W-:Y:S05]  /*1aae0*/  WARPSYNC.COLLECTIVE R81, `(.L_x_26411) ;  /* 0x0000000051087348 */ /* 0x000fea0003c00000 */
[----:B------:R0:W1:Y:S02]  /*1aaf0*/  SHFL.BFLY P4, R119, R124, R83, R82 ;  /* 0x0c0000537c777389 */ /* 0x0000640000080052 */
[----:B01----:R-:W-:Y:S05]  /*1ab00*/  ENDCOLLECTIVE ;  /* 0x000000000000791b */ /* 0x003fea0003800000 */
.L_x_26411:
[----:B------:R-:W-:Y:S01]  /*1ab10*/  HFMA2 R83, -RZ, RZ, 0, 4.76837158203125e-07 ;  /* 0x00000008ff537431 */ /* 0x000fe200000001ff */
[----:B------:R-:W-:-:S05]  /*1ab20*/  MOV R109, R119 ;  /* 0x00000077006d7202 */ /* 0x000fca0000000f00 */
[----:B------:R-:W-:-:S04]  /*1ab30*/  FADD.FTZ R109, R108, R109 ;  /* 0x0000006d6c6d7221 */ /* 0x000fc80000010000 */
[----:B------:R-:W-:-:S07]  /*1ab40*/  IMAD.MOV.U32 R124, RZ, RZ, R109 ;  /* 0x000000ffff7c7224 */ /* 0x000fce00078e006d */
[----:B------:R-:W-:Y:S05]  /*1ab50*/  WARPSYNC.COLLECTIVE R81, `(.L_x_26412) ;  /* 0x0000000051087348 */ /* 0x000fea0003c00000 */
[----:B------:R0:W1:Y:S02]  /*1ab60*/  SHFL.BFLY P4, R119, R124, R83, R82 ;  /* 0x0c0000537c777389 */ /* 0x0000640000080052 */
[----:B01----:R-:W-:Y:S05]  /*1ab70*/  ENDCOLLECTIVE ;  /* 0x000000000000791b */ /* 0x003fea0003800000 */
.L_x_26412:
[----:B------:R-:W-:Y:S02]  /*1ab80*/  IMAD.MOV.U32 R83, RZ, RZ, 0x10 ;  /* 0x00000010ff537424 */ /* 0x000fe400078e00ff */
[----:B------:R-:W-:-:S04]  /*1ab90*/  IMAD.MOV.U32 R110, RZ, RZ, R119 ;  /* 0x000000ffff6e7224 */ /* 0x000fc800078e0077 */
[----:B------:R-:W-:-:S05]  /*1aba0*/  FADD.FTZ R110, R109, R110 ;  /* 0x0000006e6d6e7221 */ /* 0x000fca0000010000 */
[----:B------:R-:W-:-:S07]  /*1abb0*/  MOV R124, R110 ;  /* 0x0000006e007c7202 */ /* 0x000fce0000000f00 */
[----:B------:R-:W-:Y:S05]  /*1abc0*/  WARPSYNC.COLLECTIVE R81, `(.L_x_26413) ;  /* 0x0000000051087348 */ /* 0x000fea0003c00000 */
[----:B------:R0:W1:Y:S02]  /*1abd0*/  SHFL.BFLY P4, R119, R124, R83, R82 ;  /* 0x0c0000537c777389 */ /* 0x0000640000080052 */
[----:B01----:R-:W-:Y:S05]  /*1abe0*/  ENDCOLLECTIVE ;  /* 0x000000000000791b */ /* 0x003fea0003800000 */
.L_x_26413:
[----:B------:R-:W-:Y:S01]  /*1abf0*/  MOV R111, R119 ;  /* 0x00000077006f7202 */ /* 0x000fe20000000f00 */
[----:B------:R-:W-:Y:S06]  /*1ac00*/  BRA `(.L_x_26414) ;  /* 0xffffffec00387947 */ /* 0x000fec000383ffff */
.L_x_26415:
        /* <DEDUP_REMOVED lines=15> */
.L_x_37348:


//--------------------- .text._ZN10layer_norm13ln_fwd_kernelINS_13Kernel_traitsIf6__halffS2_fjLj1024ELj1ELj4ELj1ELj16ENS_18Kernel_traits_baseILj1024EfS2_fS2_fjLj128EEEEELb1ELb0ELb0ELb1EEEvNS_9FwdParamsE --------------------------
	.section	.text._ZN10layer_norm13ln_fwd_kernelINS_13Kernel_traitsIf6__halffS2_fjLj1024ELj1ELj4ELj1ELj16ENS_18Kernel_traits_baseILj1024EfS2_fS2_fjLj128EEEEELb1ELb0ELb0ELb1EEEvNS_9FwdParamsE,"ax",@progbits
	.align	128
        .global         _ZN10layer_norm13ln_fwd_kernelINS_13Kernel_traitsIf6__halffS2_fjLj1024ELj1ELj4ELj1ELj16ENS_18Kernel_traits_baseILj1024EfS2_fS2_fjLj128EEEEELb1ELb0ELb0ELb1EEEvNS_9FwdParamsE
        .type           _ZN10layer_norm13ln_fwd_kernelINS_13Kernel_traitsIf6__halffS2_fjLj1024ELj1ELj4ELj1ELj16ENS_18Kernel_traits_baseILj1024EfS2_fS2_fjLj128EEEEELb1ELb0ELb0ELb1EEEvNS_9FwdParamsE,@function
        .size           _ZN10layer_norm13ln_fwd_kernelINS_13Kernel_traitsIf6__halffS2_fjLj1024ELj1ELj4ELj1ELj16ENS_18Kernel_traits_baseILj1024EfS2_fS2_fjLj128EEEEELb1ELb0ELb0ELb1EEEvNS_9FwdParamsE,(.L_x_37349 - _ZN10layer_norm13ln_fwd_kernelINS_13Kernel_traitsIf6__halffS2_fjLj1024ELj1ELj4ELj1ELj16ENS_18Kernel_traits_baseILj1024EfS2_fS2_fjLj128EEEEELb1ELb0ELb0ELb1EEEvNS_9FwdParamsE)
        .other          _ZN10layer_norm13ln_fwd_kernelINS_13Kernel_traitsIf6__halffS2_fjLj1024ELj1ELj4ELj1ELj16ENS_18Kernel_traits_baseILj1024EfS2_fS2_fjLj128EEEEELb1ELb0ELb0ELb1EEEvNS_9FwdParamsE,@"STO_CUDA_ENTRY STV_DEFAULT"
_ZN10layer_norm13ln_fwd_kernelINS_13Kernel_traitsIf6__halffS2_fjLj1024ELj1ELj4ELj1ELj16ENS_18Kernel_traits_baseILj1024EfS2_fS2_fjLj128EEEEELb1ELb0ELb0ELb1EEEvNS_9FwdParamsE:
.text._ZN10layer_norm13ln_fwd_kernelINS_13Kernel_traitsIf6__halffS2_fjLj1024ELj1ELj4ELj1ELj16ENS_18Kernel_traits_baseILj1024EfS2_fS2_fjLj128EEEEELb1ELb0ELb0ELb1EEEvNS_9FwdParamsE:
        /* <DEDUP_REMOVED lines=69> */
.L_x_26416:
        /* <DEDUP_REMOVED lines=26> */
.L_x_26417:
[----:B------:R-:W1:Y:S02]  /*05f0*/  LDCU UR4, c[0x0][0x384] ;  /* 0x00007080ff0477ac */ /* 0x000e640008000800 */
[----:B-1----:R-:W-:-:S13]  /*0600*/  ISETP.GE.AND P0, PT, R117, UR4, PT ;  /* 0x0000000475007c0c */ /* 0x002fda000bf06270 */
[----:B------:R-:W-:Y:S05]  /*0610*/  @P0 EXIT ;  /* 0x000000000000094d */ /* 0x000fea0003800000 */
[----:B0-----:R-:W-:Y:S01]  /*0620*/  IMAD.HI.U32 R5, R9, -0x2daee0ad, RZ ;  /* 0xd2511f5309057827 */ /* 0x001fe200078e00ff */
[----:B------:R-:W0:Y:S03]  /*0630*/  LDCU.64 UR4, c[0x0][0x3e0] ;  /* 0x00007c00ff0477ac */ /* 0x000e260008000a00 */
[C---:B------:R-:W-:Y:S01]  /*0640*/  IMAD.HI.U32 R3, R118.reuse, -0x326172a9, RZ ;  /* 0xcd9e8d5776037827 */ /* 0x040fe200078e00ff */
[----:B------:R-:W-:Y:S01]  /*0650*/  LOP3.LUT R5, R5, R137, RZ, 0x3c, !PT ;  /* 0x0000008905057212 */ /* 0x000fe200078e3cff */
[----:B------:R-:W1:Y:S02]  /*0660*/  LDCU UR13, c[0x0][0x404] ;  /* 0x00008080ff0d77ac */ /* 0x000e640008000800 */
[----:B------:R-:W-:Y:S01]  /*0670*/  IMAD R2, R118, -0x326172a9, RZ ;  /* 0xcd9e8d5776027824 */ /* 0x000fe200078e02ff */
[----:B------:R-:W-:Y:S01]  /*0680*/  LOP3.LUT R3, R8, R3, R136, 0x96, !PT ;  /* 0x0000000308037212 */ /* 0x000fe200078e9688 */
[----:B------:R-:W-:Y:S01]  /*0690*/  IMAD.HI.U32 R7, R5, -0x326172a9, RZ ;  /* 0xcd9e8d5705077827 */ /* 0x000fe200078e00ff */
[----:B------:R-:W2:Y:S03]  /*06a0*/  LDCU UR14, c[0x0][0x408] ;  /* 0x00008100ff0e77ac */ /* 0x000ea60008000800 */
[----:B------:R-:W-:Y:S01]  /*06b0*/  IMAD R17, R9, -0x2daee0ad, RZ ;  /* 0xd2511f5309117824 */ /* 0x000fe200078e02ff */
[----:B------:R-:W-:Y:S01]  /*06c0*/  LOP3.LUT R2, R116, R2, R7, 0x96, !PT ;  /* 0x0000000274027212 */ /* 0x000fe200078e9607 */
[----:B------:R-:W-:Y:S01]  /*06d0*/  IMAD.HI.U32 R4, R3, -0x2daee0ad, RZ ;  /* 0xd2511f5303047827 */ /* 0x000fe200078e00ff */
[----:B------:R-:W3:Y:S01]  /*06e0*/  LDCU UR10, c[0x0][0x388] ;  /* 0x00007100ff0a77ac */ /* 0x000ee20008000800 */
[----:B0-----:R-:W-:-:S02]  /*06f0*/  ISETP.NE.U32.AND P0, PT, RZ, UR4, PT ;  /* 0x00000004ff007c0c */ /* 0x001fc4000bf05070 */
[----:B------:R-:W-:Y:S01]  /*0700*/  IMAD.HI.U32 R16, R2, -0x2daee0ad, RZ ;  /* 0xd2511f5302107827 */ /* 0x000fe200078e00ff */
[----:B------:R-:W-:Y:S01]  /*0710*/  LOP3.LUT R4, R6, R17, R4, 0x96, !PT ;  /* 0x0000001106047212 */ /* 0x000fe200078e9604 */
[----:B------:R-:W0:Y:S01]  /*0720*/  LDCU.U8 UR12, c[0x0][0x410] ;  /* 0x00008200ff0c77ac */ /* 0x000e220008000000 */
[----:B------:R-:W-:Y:S01]  /*0730*/  ISETP.NE.AND.EX P0, PT, RZ, UR5, PT, P0 ;  /* 0x00000005ff007c0c */ /* 0x000fe2000bf05300 */
[----:B------:R-:W-:Y:S02]  /*0740*/  IMAD R6, R5, -0x326172a9, RZ ;  /* 0xcd9e8d5705067824 */ /* 0x000fe400078e02ff */
[----:B------:R-:W-:Y:S01]  /*0750*/  IMAD R5, R3, -0x2daee0ad, RZ ;  /* 0xd2511f5303057824 */ /* 0x000fe200078e02ff */
[----:B------:R-:W4:Y:S01]  /*0760*/  LDCU UR11, c[0x0][0x448] ;  /* 0x00008900ff0b77ac */ /* 0x000f220008000800 */
[----:B------:R-:W-:-:S03]  /*0770*/  IMAD.HI.U32 R3, R4, -0x326172a9, RZ ;  /* 0xcd9e8d5704037827 */ /* 0x000fc600078e00ff */
[----:B------:R-:W-:Y:S01]  /*0780*/  LOP3.LUT R5, R15, R5, R16, 0x96, !PT ;  /* 0x000000050f057212 */ /* 0x000fe200078e9610 */
[----:B------:R-:W-:Y:S01]  /*0790*/  IMAD R4, R4, -0x326172a9, RZ ;  /* 0xcd9e8d5704047824 */ /* 0x000fe200078e02ff */
[----:B------:R-:W-:Y:S01]  /*07a0*/  LOP3.LUT R3, R18, R6, R3, 0x96, !PT ;  /* 0x0000000612037212 */ /* 0x000fe200078e9603 */
[----:B------:R-:W-:Y:S01]  /*07b0*/  IMAD R17, R2, -0x2daee0ad, RZ ;  /* 0xd2511f5302117824 */ /* 0x000fe200078e02ff */
[----:B------:R-:W0:Y:S01]  /*07c0*/  LDCU.64 UR8, c[0x0][0x3a0] ;  /* 0x00007400ff0877ac */ /* 0x000e220008000a00 */
        /* <DEDUP_REMOVED lines=8> */
[----:B------:R-:W-:Y:S02]  /*0850*/  LOP3.LUT R5, R21, R16, R5, 0x96, !PT ;  /* 0x0000001015057212 */ /* 0x000fe400078e9605 */
[----:B------:R-:W-:Y:S01]  /*0860*/  LOP3.LUT R21, R0, 0x3, RZ, 0xc0, !PT ;  /* 0x0000000300157812 */ /* 0x000fe200078ec0ff */
        /* <DEDUP_REMOVED lines=30> */
[----:B------:R-:W-:Y:S01]  /*0a50*/  IMAD.HI.U32 R7, R142, -0x2daee0ad, RZ ;  /* 0xd2511f538e077827 */ /* 0x000fe200078e00ff */
[----:B------:R-:W-:-:S03]  /*0a60*/  P2R R3, PR, RZ, 0x1 ;  /* 0x00000001ff037803 */ /* 0x000fc60000000000 */
[----:B------:R-:W-:Y:S01]  /*0a70*/  IMAD R4, R16, -0x326172a9, RZ ;  /* 0xcd9e8d5710047824 */ /* 0x000fe200078e02ff */
[----:B------:R-:W-:Y:S01]  /*0a80*/  LOP3.LUT R7, R27, R2, R7, 0x96, !PT ;  /* 0x000000021b077212 */ /* 0x000fe200078e9607 */
[----:B01234-:R-:W-:-:S07]  /*0a90*/  IMAD R142, R142, -0x2daee0ad, RZ ;  /* 0xd2511f538e8e7824 */ /* 0x01ffce00078e02ff */
.L_x_26746:
[----:B------:R-:W-:Y:S01]  /*0aa0*/  ISETP.NE.AND P1, PT, R3, RZ, PT ;  /* 0x000000ff0300720c */ /* 0x000fe20003f25270 */
[----:B01----:R-:W0:Y:S01]  /*0ab0*/  S2R R2, SR_TID.X ;  /* 0x0000000000027919 */ /* 0x003e220000002100 */
        /* <DEDUP_REMOVED lines=19> */
[C---:B------:R-:W-:Y:S01]  /*0bf0*/  IADD3 R119, PT, PT, R137.reuse, 0x32370b8f, RZ ;  /* 0x32370b8f89777810 */ /* 0x040fe20007ffe0ff */
[C---:B------:R-:W-:Y:S01]  /*0c00*/  VIADD R124, R136.reuse, 0x78dde6e4 ;  /* 0x78dde6e4887c7836 */ /* 0x040fe20000000000 */
[----:B------:R-:W-:Y:S01]  /*0c10*/  P2R R20, PR, RZ, 0x1 ;  /* 0x00000001ff147803 */ /* 0x000fe20000000000 */
[C---:B------:R-:W-:Y:S01]  /*0c20*/  VIADD R123, R137.reuse, 0x1fd5c5a3 ;  /* 0x1fd5c5a3897b7836 */ /* 0x040fe20000000000 */
[----:B------:R-:W-:Y:S01]  /*0c30*/  IADD3 R122, PT, PT, R136, 0x3c6ef372, RZ ;  /* 0x3c6ef372887a7810 */ /* 0x000fe20007ffe0ff */
[----:B------:R-:W-:-:S02]  /*0c40*/  VIADD R120, R137, 0xed9eba14 ;  /* 0xed9eba1489787836 */ /* 0x000fc40000000000 */
[----:B------:R-:W-:Y:S02]  /*0c50*/  VIADD R121, R136, 0x5384540f ;  /* 0x5384540f88797836 */ /* 0x000fe40000000000 */
[----:B------:R-:W-:Y:S02]  /*0c60*/  IMAD.MOV.U32 R132, RZ, RZ, 0x2f800000 ;  /* 0x2f800000ff847424 */ /* 0x000fe400078e00ff */
[----:B--2---:R-:W-:Y:S01]  /*0c70*/  @P1 HADD2.F32 R133, -RZ, R24.H0_H0 ;  /* 0x20000018ff851230 */ /* 0x004fe20000004100 */
        /* <DEDUP_REMOVED lines=16> */
.L_x_37184:
[----:B------:R-:W-:Y:S05]  /*0d80*/  BRX R24 -0xd90                                         (*"BRANCH_TARGETS .L_x_37185,.L_x_37186,.L_x_37187"*) ;  /* 0xfffffff0189c7949 */ /* 0x000fea000383ffff */
.L_x_37187:
[----:B------:R-:W-:Y:S01]  /*0d90*/  VIADD R26, R21, 0x1 ;  /* 0x00000001151a7836 */ /* 0x000fe20000000000 */
[----:B------:R-:W-:Y:S01]  /*0da0*/  MOV R27, R6 ;  /* 0x00000006001b7202 */ /* 0x000fe20000000f00 */
[----:B------:R-:W-:Y:S01]  /*0db0*/  IMAD.MOV.U32 R30, RZ, RZ, R142 ;  /* 0x000000ffff1e7224 */ /* 0x000fe200078e008e */
[----:B------:R-:W-:Y:S06]  /*0dc0*/  BRA `(.L_x_26420) ;  /* 0x0000000000f07947 */ /* 0x000fec0003800000 */
.L_x_37185:
[----:B------:R-:W-:Y:S01]  /*0dd0*/  IMAD.MOV.U32 R30, RZ, RZ, R142 ;  /* 0x000000ffff1e7224 */ /* 0x000fe200078e008e */
[----:B------:R-:W-:Y:S01]  /*0de0*/  MOV R27, R7 ;  /* 0x00000007001b7202 */ /* 0x000fe20000000f00 */
[----:B------:R-:W-:Y:S01]  /*0df0*/  IMAD.MOV.U32 R26, RZ, RZ, 0x3 ;  /* 0x00000003ff1a7424 */ /* 0x000fe200078e00ff */
[----:B------:R-:W-:Y:S06]  /*0e00*/  BRA `(.L_x_26420) ;  /* 0x0000000000e07947 */ /* 0x000fec0003800000 */
.L_x_37186:
        /* <DEDUP_REMOVED lines=13> */
.L_x_26422:
[----:B------:R-:W-:Y:S05]  /*0ee0*/  BSYNC.RECONVERGENT B1 ;  /* 0x0000000000017941 */ /* 0x000fea0003800200 */
.L_x_26421:
        /* <DEDUP_REMOVED lines=42> */
.L_x_26420:
[----:B------:R-:W-:Y:S05]  /*1190*/  BSYNC.RECONVERGENT B0 ;  /* 0x0000000000007941 */ /* 0x000fea0003800200 */
.L_x_26419:
        /* <DEDUP_REMOVED lines=25> */
.L_x_26425:
        /* <DEDUP_REMOVED lines=13> */
.L_x_26427:
[----:B------:R-:W-:Y:S05]  /*1400*/  BSYNC.RECONVERGENT B1 ;  /* 0x0000000000017941 */ /* 0x000fea0003800200 */
.L_x_26426:
        /* <DEDUP_REMOVED lines=43> */
.L_x_26424:
[----:B------:R-:W-:Y:S05]  /*16c0*/  BSYNC.RECONVERGENT B0 ;  /* 0x0000000000007941 */ /* 0x000fea0003800200 */
.L_x_26423:
        /* <DEDUP_REMOVED lines=22> */
.L_x_26430:
        /* <DEDUP_REMOVED lines=13> */
.L_x_26432:
[----:B------:R-:W-:Y:S05]  /*1900*/  BSYNC.RECONVERGENT B1 ;  /* 0x0000000000017941 */ /* 0x000fea0003800200 */
.L_x_26431:
        /* <DEDUP_REMOVED lines=43> */
.L_x_26429:
[----:B------:R-:W-:Y:S05]  /*1bc0*/  BSYNC.RECONVERGENT B0 ;  /* 0x0000000000007941 */ /* 0x000fea0003800200 */
.L_x_26428:
        /* <DEDUP_REMOVED lines=22> */
.L_x_26435:
        /* <DEDUP_REMOVED lines=13> */
.L_x_26437:
[----:B------:R-:W-:Y:S05]  /*1e00*/  BSYNC.RECONVERGENT B1 ;  /* 0x0000000000017941 */ /* 0x000fea0003800200 */
.L_x_26436:
        /* <DEDUP_REMOVED lines=43> */
.L_x_26434:
[----:B------:R-:W-:Y:S05]  /*20c0*/  BSYNC.RECONVERGENT B0 ;  /* 0x0000000000007941 */ /* 0x000fea0003800200 */
.L_x_26433:
        /* <DEDUP_REMOVED lines=22> */
.L_x_26440:
        /* <DEDUP_REMOVED lines=13> */
.L_x_26442:
[----:B------:R-:W-:Y:S05]  /*2300*/  BSYNC.RECONVERGENT B1 ;  /* 0x0000000000017941 */ /* 0x000fea0003800200 */
.L_x_26441:
        /* <DEDUP_REMOVED lines=43> */
.L_x_26439:
[----:B------:R-:W-:Y:S05]  /*25c0*/  BSYNC.RECONVERGENT B0 ;  /* 0x0000000000007941 */ /* 0x000fea0003800200 */
.L_x_26438:
        /* <DEDUP_REMOVED lines=22> */
.L_x_26445:
        /* <DEDUP_REMOVED lines=13> */
.L_x_26447:
[----:B------:R-:W-:Y:S05]  /*2800*/  BSYNC.RECONVERGENT B1 ;  /* 0x0000000000017941 */ /* 0x000fea0003800200 */
.L_x_26446:
        /* <DEDUP_REMOVED lines=43> */
.L_x_26444:
[----:B------:R-:W-:Y:S05]  /*2ac0*/  BSYNC.RECONVERGENT B0 ;  /* 0x0000000000007941 */ /* 0x000fea0003800200 */
.L_x_26443:
        /* <DEDUP_REMOVED lines=22> */
.L_x_26450:
        /* <DEDUP_REMOVED lines=13> */
.L_x_26452:
[----:B------:R-:W-:Y:S05]  /*2d00*/  BSYNC.RECONVERGENT B1 ;  /* 0x0000000000017941 */ /* 0x000fea0003800200 */
.L_x_26451:
        /* <DEDUP_REMOVED lines=43> */
.L_x_26449:
[----:B------:R-:W-:Y:S05]  /*2fc0*/  BSYNC.RECONVERGENT B0 ;  /* 0x0000000000007941 */ /* 0x000fea0003800200 */
.L_x_26448:
        /* <DEDUP_REMOVED lines=22> */
.L_x_26455:
        /* <DEDUP_REMOVED lines=15> */
.L_x_26457:
[----:B------:R-:W-:Y:S05]  /*3220*/  BSYNC.RECONVERGENT B1 ;  /* 0x0000000000017941 */ /* 0x000fea0003800200 */
.L_x_26456:
        /* <DEDUP_REMOVED lines=43> */
.L_x_26454:
[----:B------:R-:W-:Y:S05]  /*34e0*/  BSYNC.RECONVERGENT B0 ;  /* 0x0000000000007941 */ /* 0x000fea0003800200 */
.L_x_26453:
        /* <DEDUP_REMOVED lines=10> */
.L_x_26418:
        /* <DEDUP_REMOVED lines=16> */
.L_x_26461:
        /* <DEDUP_REMOVED lines=13> */
.L_x_26463:
[----:B------:R-:W-:Y:S05]  /*3760*/  BSYNC.RECONVERGENT B1 ;  /* 0x0000000000017941 */ /* 0x000fea0003800200 */
.L_x_26462:
        /* <DEDUP_REMOVED lines=42> */
.L_x_26460:
[----:B------:R-:W-:Y:S05]  /*3a10*/  BSYNC.RECONVERGENT B0 ;  /* 0x0000000000007941 */ /* 0x000fea0003800200 */
.L_x_26459:
[----:B------:R-:W-:Y:S01]  /*3a20*/  ISETP.NE.AND P0, PT, R27, 0x1, PT ;  /* 0x000000011b00780c */ /* 0x000fe20003f05270 */
[----:B------:R-:W-:Y:S01]  /*3a30*/  IMAD.U32 R131, RZ, RZ, UR13 ;  /* 0x0000000dff837e24 */ /* 0x000fe2000f8e00ff */
[----:B------:R-:W-:Y:S01]  /*3a40*/  I2FP.F32.U32 R21, R24 ;  /* 0x0000001800157245 */ /* 0x000fe20000201000 */
[----:B-----5:R-:W-:Y:S01]  /*3a50*/  HADD2.F32 R26, -RZ, R16.H0_H0 ;  /* 0x20000010ff1a7230 */ /* 0x020fe20000004100 */
[----:B------:R-:W-:Y:S01]  /*3a60*/  BSSY.RECONVERGENT B0, `(.L_x_26464) ;  /* 0x000004b000007945 */ /* 0x000fe20003800200 */
[----:B------:R-:W-:Y:S02]  /*3a70*/  IMAD.U32 R130, RZ, RZ, UR14 ;  /* 0x0000000eff827e24 */ /* 0x000fe4000f8e00ff */
[----:B------:R-:W-:Y:S01]  /*3a80*/  FFMA.FTZ R24, R21, R132, 1.1641532182693481445e-10 ;  /* 0x2f00000015187423 */ /* 0x000fe20000010084 */
[----:B------:R-:W-:Y:S01]  /*3a90*/  FMUL.FTZ R25, R26, R133 ;  /* 0x000000851a197220 */ /* 0x000fe20000410000 */
[----:B------:R-:W-:-:S03]  /*3aa0*/  MOV R26, 0x2 ;  /* 0x00000002001a7802 */ /* 0x000fc60000000f00 */
        /* <DEDUP_REMOVED lines=13> */
.L_x_26466:
        /* <DEDUP_REMOVED lines=13> */
.L_x_26468:
[----:B------:R-:W-:Y:S05]  /*3c50*/  BSYNC.RECONVERGENT B1 ;  /* 0x0000000000017941 */ /* 0x000fea0003800200 */
.L_x_26467:
        /* <DEDUP_REMOVED lines=43> */
.L_x_26465:
[----:B------:R-:W-:Y:S05]  /*3f10*/  BSYNC.RECONVERGENT B0 ;  /* 0x0000000000007941 */ /* 0x000fea0003800200 */
.L_x_26464:
        /* <DEDUP_REMOVED lines=19> */
.L_x_26471:
        /* <DEDUP_REMOVED lines=13> */
.L_x_26473:
[----:B------:R-:W-:Y:S05]  /*4120*/  BSYNC.RECONVERGENT B1 ;  /* 0x0000000000017941 */ /* 0x000fea0003800200 */
.L_x_26472:
        /* <DEDUP_REMOVED lines=43> */
.L_x_26470:
[----:B------:R-:W-:Y:S05]  /*43e0*/  BSYNC.RECONVERGENT B0 ;  /* 0x0000000000007941 */ /* 0x000fea0003800200 */
.L_x_26469:
        /* <DEDUP_REMOVED lines=19> */
.L_x_26476:
        /* <DEDUP_REMOVED lines=13> */
.L_x_26478:
[----:B------:R-:W-:Y:S05]  /*45f0*/  BSYNC.RECONVERGENT B1 ;  /* 0x0000000000017941 */ /* 0x000fea0003800200 */
.L_x_26477:
        /* <DEDUP_REMOVED lines=43> */
.L_x_26475:
[----:B------:R-:W-:Y:S05]  /*48b0*/  BSYNC.RECONVERGENT B0 ;  /* 0x0000000000007941 */ /* 0x000fea0003800200 */
.L_x_26474:
[----:B------:R-:W-:Y:S01]  /*48c0*/  ISETP.NE.AND P3, PT, R26, 0x1, PT ;  /* 0x000000011a00780c */ /* 0x000fe20003f65270 */
[----:B------:R-:W-:Y:S01]  /*48d0*/  HADD2.F32 R24, -RZ, R17.H1_H1 ;  /* 0x30000011ff187230 */ /* 0x000fe20000004100 */
[----:B------:R-:W-:Y:S01]  /*48e0*/  I2FP.F32.U32 R25, R16 ;  /* 0x0000001000197245 */ /* 0x000fe20000201000 */
[----:B------:R-:W-:Y:S03]  /*48f0*/  BSSY.RECONVERGENT B0, `(.L_x_26479) ;  /* 0x0000049000007945 */ /* 0x000fe60003800200 */
[----:B------:R-:W-:Y:S01]  /*4900*/  FMUL.FTZ R47, R24, R133 ;  /* 0x00000085182f7220 */ /* 0x000fe20000410000 */
        /* <DEDUP_REMOVED lines=14> */
.L_x_26481:
        /* <DEDUP_REMOVED lines=13> */
.L_x_26483:
[----:B------:R-:W-:Y:S05]  /*4ac0*/  BSYNC.RECONVERGENT B1 ;  /* 0x0000000000017941 */ /* 0x000fea0003800200 */
.L_x_26482:
        /* <DEDUP_REMOVED lines=43> */
.L_x_26480:
[----:B------:R-:W-:Y:S05]  /*4d80*/  BSYNC.RECONVERGENT B0 ;  /* 0x0000000000007941 */ /* 0x000fea0003800200 */
.L_x_26479:
[----:B------:R-:W-:Y:S01]  /*4d90*/  ISETP.NE.AND P4, PT, R25, 0x1, PT ;  /* 0x000000011900780c */ /* 0x000fe20003f85270 */
[----:B------:R-:W-:Y:S01]  /*4da0*/  HADD2.F32 R24, -RZ, R18.H0_H0 ;  /* 0x20000012ff187230 */ /* 0x000fe20000004100 */
[----:B------:R-:W-:Y:S01]  /*4db0*/  I2FP.F32.U32 R17, R16 ;  /* 0x0000001000117245 */ /* 0x000fe20000201000 */
[----:B------:R-:W-:Y:S04]  /*4dc0*/  BSSY.RECONVERGENT B0, `(.L_x_26484) ;  /* 0x0000049000007945 */ /* 0x000fe80003800200 */
[----:B------:R-:W-:Y:S01]  /*4dd0*/  FFMA.FTZ R16, R17, R132, 1.1641532182693481445e-10 ;  /* 0x2f00000011107423 */ /* 0x000fe20000010084 */
[----:B------:R-:W-:Y:S01]  /*4de0*/  FMUL.FTZ R17, R24, R133 ;  /* 0x0000008518117220 */ /* 0x000fe20000410000 */
[----:B------:R-:W-:-:S03]  /*4df0*/  IMAD.MOV.U32 R24, RZ, RZ, 0x2 ;  /* 0x00000002ff187424 */ /* 0x000fc600078e00ff */
        /* <DEDUP_REMOVED lines=12> */
.L_x_26486:
        /* <DEDUP_REMOVED lines=13> */
.L_x_26488:
[----:B------:R-:W-:Y:S05]  /*4f90*/  BSYNC.RECONVERGENT B1 ;  /* 0x0000000000017941 */ /* 0x000fea0003800200 */
.L_x_26487:
        /* <DEDUP_REMOVED lines=43> */
.L_x_26485:
[----:B------:R-:W-:Y:S05]  /*5250*/  BSYNC.RECONVERGENT B0 ;  /* 0x0000000000007941 */ /* 0x000fea0003800200 */
.L_x_26484:
        /* <DEDUP_REMOVED lines=19> */
.L_x_26491:
        /* <DEDUP_REMOVED lines=13> */
.L_x_26493:
[----:B------:R-:W-:Y:S05]  /*5460*/  BSYNC.RECONVERGENT B1 ;  /* 0x0000000000017941 */ /* 0x000fea0003800200 */
.L_x_26492:
        /* <DEDUP_REMOVED lines=43> */
.L_x_26490:
[----:B------:R-:W-:Y:S05]  /*5720*/  BSYNC.RECONVERGENT B0 ;  /* 0x0000000000007941 */ /* 0x000fea0003800200 */
.L_x_26489:
        /* <DEDUP_REMOVED lines=19> */
.L_x_26496:
        /* <DEDUP_REMOVED lines=15> */
.L_x_26498:
[----:B------:R-:W-:Y:S05]  /*5950*/  BSYNC.RECONVERGENT B1 ;  /* 0x0000000000017941 */ /* 0x000fea0003800200 */
.L_x_26497:
        /* <DEDUP_REMOVED lines=43> */
.L_x_26495:
[----:B------:R-:W-:Y:S05]  /*5c10*/  BSYNC.RECONVERGENT B0 ;  /* 0x0000000000007941 */ /* 0x000fea0003800200 */
.L_x_26494:
        /* <DEDUP_REMOVED lines=16> */
.L_x_26458:
        /* <DEDUP_REMOVED lines=45> */
.L_x_26502:
        /* <DEDUP_REMOVED lines=13> */
.L_x_26504:
[----:B------:R-:W-:Y:S05]  /*60c0*/  BSYNC.RECONVERGENT B1 ;  /* 0x0000000000017941 */ /* 0x000fea0003800200 */
.L_x_26503:
        /* <DEDUP_REMOVED lines=42> */
.L_x_26501:
[----:B------:R-:W-:Y:S05]  /*6370*/  BSYNC.RECONVERGENT B0 ;  /* 0x0000000000007941 */ /* 0x000fea0003800200 */
.L_x_26500:
[----:B------:R-:W-:Y:S01]  /*6380*/  I2FP.F32.U32 R21, R21 ;  /* 0x0000001500157245 */ /* 0x000fe20000201000 */
[----:B-----5:R-:W-:Y:S01]  /*6390*/  HADD2.F32 R28, -RZ, R16.H0_H0 ;  /* 0x20000010ff1c7230 */ /* 0x020fe20000004100 */
[----:B------:R-:W-:Y:S01]  /*63a0*/  ISETP.NE.AND P1, PT, R26, 0x1, PT ;  /* 0x000000011a00780c */ /* 0x000fe20003f25270 */
[----:B------:R-:W-:Y:S01]  /*63b0*/  BSSY.RECONVERGENT B0, `(.L_x_26505) ;  /* 0x000004d000007945 */ /* 0x000fe20003800200 */
[----:B------:R-:W-:Y:S02]  /*63c0*/  IMAD.MOV.U32 R27, RZ, RZ, 0x2 ;  /* 0x00000002ff1b7424 */ /* 0x000fe400078e00ff */
        /* <DEDUP_REMOVED lines=18> */
.L_x_26507:
        /* <DEDUP_REMOVED lines=13> */
.L_x_26509:
[----:B------:R-:W-:Y:S05]  /*65c0*/  BSYNC.RECONVERGENT B1 ;  /* 0x0000000000017941 */ /* 0x000fea0003800200 */
.L_x_26508:
        /* <DEDUP_REMOVED lines=43> */
.L_x_26506:
[----:B------:R-:W-:Y:S05]  /*6880*/  BSYNC.RECONVERGENT B0 ;  /* 0x0000000000007941 */ /* 0x000fea0003800200 */
.L_x_26505:
        /* <DEDUP_REMOVED lines=22> */
.L_x_26512:
        /* <DEDUP_REMOVED lines=13> */
.L_x_26514:
[----:B------:R-:W-:Y:S05]  /*6ac0*/  BSYNC.RECONVERGENT B1 ;  /* 0x0000000000017941 */ /* 0x000fea0003800200 */
.L_x_26513:
        /* <DEDUP_REMOVED lines=43> */
.L_x_26511:
[----:B------:R-:W-:Y:S05]  /*6d80*/  BSYNC.RECONVERGENT B0 ;  /* 0x0000000000007941 */ /* 0x000fea0003800200 */
.L_x_26510:
        /* <DEDUP_REMOVED lines=22> */
.L_x_26517:
        /* <DEDUP_REMOVED lines=13> */
.L_x_26519:
[----:B------:R-:W-:Y:S05]  /*6fc0*/  BSYNC.RECONVERGENT B1 ;  /* 0x0000000000017941 */ /* 0x000fea0003800200 */
.L_x_26518:
        /* <DEDUP_REMOVED lines=43> */
.L_x_26516:
[----:B------:R-:W-:Y:S05]  /*7280*/  BSYNC.RECONVERGENT B0 ;  /* 0x0000000000007941 */ /* 0x000fea0003800200 */
.L_x_26515:
        /* <DEDUP_REMOVED lines=22> */
.L_x_26522:
        /* <DEDUP_REMOVED lines=13> */
.L_x_26524:
[----:B------:R-:W-:Y:S05]  /*74c0*/  BSYNC.RECONVERGENT B1 ;  /* 0x0000000000017941 */ /* 0x000fea0003800200 */
.L_x_26523:
        /* <DEDUP_REMOVED lines=43> */
.L_x_26521:
[----:B------:R-:W-:Y:S05]  /*7780*/  BSYNC.RECONVERGENT B0 ;  /* 0x0000000000007941 */ /* 0x000fea0003800200 */
.L_x_26520:
        /* <DEDUP_REMOVED lines=22> */
.L_x_26527:
        /* <DEDUP_REMOVED lines=13> */
.L_x_26529:
[----:B------:R-:W-:Y:S05]  /*79c0*/  BSYNC.RECONVERGENT B1 ;  /* 0x0000000000017941 */ /* 0x000fea0003800200 */
.L_x_26528:
        /* <DEDUP_REMOVED lines=43> */
.L_x_26526:
[----:B------:R-:W-:Y:S05]  /*7c80*/  BSYNC.RECONVERGENT B0 ;  /* 0x0000000000007941 */ /* 0x000fea0003800200 */
.L_x_26525:
        /* <DEDUP_REMOVED lines=22> */
.L_x_26532:
        /* <DEDUP_REMOVED lines=13> */
.L_x_26534:
[----:B------:R-:W-:Y:S05]  /*7ec0*/  BSYNC.RECONVERGENT B1 ;  /* 0x0000000000017941 */ /* 0x000fea0003800200 */
.L_x_26533:
        /* <DEDUP_REMOVED lines=43> */
.L_x_26531:
[----:B------:R-:W-:Y:S05]  /*8180*/  BSYNC.RECONVERGENT B0 ;  /* 0x0000000000007941 */ /* 0x000fea0003800200 */
.L_x_26530:
        /* <DEDUP_REMOVED lines=22> */
.L_x_26537:
        /* <DEDUP_REMOVED lines=15> */
.L_x_26539:
[----:B------:R-:W-:Y:S05]  /*83e0*/  BSYNC.RECONVERGENT B1 ;  /* 0x0000000000017941 */ /* 0x000fea0003800200 */
.L_x_26538:
        /* <DEDUP_REMOVED lines=43> */
.L_x_26536:
[----:B------:R-:W-:Y:S05]  /*86a0*/  BSYNC.RECONVERGENT B0 ;  /* 0x0000000000007941 */ /* 0x000fea0003800200 */
.L_x_26535:
        /* <DEDUP_REMOVED lines=10> */
.L_x_26499:
        /* <DEDUP_REMOVED lines=16> */
.L_x_26543:
        /* <DEDUP_REMOVED lines=13> */
.L_x_26545:
[----:B------:R-:W-:Y:S05]  /*8920*/  BSYNC.RECONVERGENT B1 ;  /* 0x0000000000017941 */ /* 0x000fea0003800200 */
.L_x_26544:
        /* <DEDUP_REMOVED lines=42> */
.L_x_26542:
[----:B------:R-:W-:Y:S05]  /*8bd0*/  BSYNC.RECONVERGENT B0 ;  /* 0x0000000000007941 */ /* 0x000fea0003800200 */
.L_x_26541:
[----:B------:R-:W-:Y:S01]  /*8be0*/  ISETP.NE.AND P0, PT, R27, 0x1, PT ;  /* 0x000000011b00780c */ /* 0x000fe20003f05270 */
[----:B-----5:R-:W-:Y:S01]  /*8bf0*/  HADD2.F32 R26, -RZ, R16.H0_H0 ;  /* 0x20000010ff1a7230 */ /* 0x020fe20000004100 */
[----:B------:R-:W-:Y:S01]  /*8c00*/  I2FP.F32.U32 R21, R21 ;  /* 0x0000001500157245 */ /* 0x000fe20000201000 */
[----:B------:R-:W-:Y:S03]  /*8c10*/  BSSY.RECONVERGENT B0, `(.L_x_26546) ;  /* 0x000004a000007945 */ /* 0x000fe60003800200 */
[----:B------:R-:W-:Y:S01]  /*8c20*/  FMUL.FTZ R25, R26, R133 ;  /* 0x000000851a197220 */ /* 0x000fe20000410000 */
[----:B------:R-:W-:Y:S01]  /*8c30*/  FFMA.FTZ R24, R21, R132, 1.1641532182693481445e-10 ;  /* 0x2f00000015187423 */ /* 0x000fe20000010084 */
[----:B------:R-:W-:Y:S02]  /*8c40*/  HFMA2 R26, -RZ, RZ, 0, 1.1920928955078125e-07 ;  /* 0x00000002ff1a7431 */ /* 0x000fe400000001ff */
        /* <DEDUP_REMOVED lines=13> */
.L_x_26548:
        /* <DEDUP_REMOVED lines=13> */
.L_x_26550:
[----:B------:R-:W-:Y:S05]  /*8df0*/  BSYNC.RECONVERGENT B1 ;  /* 0x0000000000017941 */ /* 0x000fea0003800200 */
.L_x_26549:
        /* <DEDUP_REMOVED lines=43> */
.L_x_26547:
[----:B------:R-:W-:Y:S05]  /*90b0*/  BSYNC.RECONVERGENT B0 ;  /* 0x0000000000007941 */ /* 0x000fea0003800200 */
.L_x_26546:
        /* <DEDUP_REMOVED lines=19> */
.L_x_26553:
        /* <DEDUP_REMOVED lines=13> */
.L_x_26555:
[----:B------:R-:W-:Y:S05]  /*92c0*/  BSYNC.RECONVERGENT B1 ;  /* 0x0000000000017941 */ /* 0x000fea0003800200 */
.L_x_26554:
        /* <DEDUP_REMOVED lines=43> */
.L_x_26552:
[----:B------:R-:W-:Y:S05]  /*9580*/  BSYNC.RECONVERGENT B0 ;  /* 0x0000000000007941 */ /* 0x000fea0003800200 */
.L_x_26551:
        /* <DEDUP_REMOVED lines=19> */
.L_x_26558:
        /* <DEDUP_REMOVED lines=13> */
.L_x_26560:
[----:B------:R-:W-:Y:S05]  /*9790*/  BSYNC.RECONVERGENT B1 ;  /* 0x0000000000017941 */ /* 0x000fea0003800200 */
.L_x_26559:
        /* <DEDUP_REMOVED lines=43> */
.L_x_26557:
[----:B------:R-:W-:Y:S05]  /*9a50*/  BSYNC.RECONVERGENT B0 ;  /* 0x0000000000007941 */ /* 0x000fea0003800200 */
.L_x_26556:
        /* <DEDUP_REMOVED lines=19> */
.L_x_26563:
        /* <DEDUP_REMOVED lines=13> */
.L_x_26565:
[----:B------:R-:W-:Y:S05]  /*9c60*/  BSYNC.RECONVERGENT B1 ;  /* 0x0000000000017941 */ /* 0x000fea0003800200 */
.L_x_26564:
        /* <DEDUP_REMOVED lines=43> */
.L_x_26562:
[----:B------:R-:W-:Y:S05]  /*9f20*/  BSYNC.RECONVERGENT B0 ;  /* 0x0000000000007941 */ /* 0x000fea0003800200 */
.L_x_26561:
        /* <DEDUP_REMOVED lines=19> */
.L_x_26568:
        /* <DEDUP_REMOVED lines=13> */
.L_x_26570:
[----:B------:R-:W-:Y:S05]  /*a130*/  BSYNC.RECONVERGENT B1 ;  /* 0x0000000000017941 */ /* 0x000fea0003800200 */
.L_x_26569:
        /* <DEDUP_REMOVED lines=43> */
.L_x_26567:
[----:B------:R-:W-:Y:S05]  /*a3f0*/  BSYNC.RECONVERGENT B0 ;  /* 0x0000000000007941 */ /* 0x000fea0003800200 */
.L_x_26566:
        /* <DEDUP_REMOVED lines=19> */
.L_x_26573:
        /* <DEDUP_REMOVED lines=13> */
.L_x_26575:
[----:B------:R-:W-:Y:S05]  /*a600*/  BSYNC.RECONVERGENT B1 ;  /* 0x0000000000017941 */ /* 0x000fea0003800200 */
.L_x_26574:
        /* <DEDUP_REMOVED lines=43> */
.L_x_26572:
[----:B------:R-:W-:Y:S05]  /*a8c0*/  BSYNC.RECONVERGENT B0 ;  /* 0x0000000000007941 */ /* 0x000fea0003800200 */
.L_x_26571:
        /* <DEDUP_REMOVED lines=19> */
.L_x_26578:
        /* <DEDUP_REMOVED lines=15> */
.L_x_26580:
[----:B------:R-:W-:Y:S05]  /*aaf0*/  BSYNC.RECONVERGENT B1 ;  /* 0x0000000000017941 */ /* 0x000fea0003800200 */
.L_x_26579:
        /* <DEDUP_REMOVED lines=43> */
.L_x_26577:
[----:B------:R-:W-:Y:S05]  /*adb0*/  BSYNC.RECONVERGENT B0 ;  /* 0x0000000000007941 */ /* 0x000fea0003800200 */
.L_x_26576:
        /* <DEDUP_REMOVED lines=16> */
.L_x_26540:
[----:B------:R-:W-:Y:S01]  /*aec0*/  SEL R19, RZ, 0x1000000, !P6 ;  /* 0x01000000ff137807 */ /* 0x000fe20007000000 */
[----:B------:R-:W-:Y:S01]  /*aed0*/  VIADD R135, R0, 0x40 ;  /* 0x0000004000877836 */ /* 0x000fe20000000000 */
[----:B------:R-:W-:Y:S01]  /*aee0*/  SEL R24, RZ, 0x10000, !P5 ;  /* 0x00010000ff187807 */ /* 0x000fe20006800000 */
[C---:B------:R-:W-:Y:S01]  /*aef0*/  IMAD.WIDE.U32 R28, R134.reuse, 0x20, R140 ;  /* 0x00000020861c7825 */ /* 0x040fe200078e008c */
[----:B------:R-:W-:Y:S02]  /*af00*/  SEL R25, RZ, 0x100, !P4 ;  /* 0x00000100ff197807 */ /* 0x000fe40006000000 */
[----:B------:R-:W-:Y:S01]  /*af10*/  SEL R18, RZ, 0x1000000, !P2 ;  /* 0x01000000ff127807 */ /* 0x000fe20005000000 */
[----:B------:R-:W-:Y:S01]  /*af20*/  IMAD.WIDE.U32 R26, R134, 0x8, R138 ;  /* 0x00000008861a7825 */ /* 0x000fe200078e008a */
[----:B------:R-:W-:Y:S01]  /*af30*/  SEL R17, RZ, 0x10000, !P1 ;  /* 0x00010000ff117807 */ /* 0x000fe20004800000 */
[----:B------:R0:W-:Y:S01]  /*af40*/  STG.E.128 desc[UR6][R28.64], R36 ;  /* 0x000000241c007986 */ /* 0x0001e2000c101d06 */
[----:B------:R-:W-:-:S02]  /*af50*/  SEL R16, RZ, 0x100, !P0 ;  /* 0x00000100ff107807 */ /* 0x000fc40004000000 */
[----:B------:R-:W-:Y:S01]  /*af60*/  ISETP.NE.AND P5, PT, R21, RZ, PT ;  /* 0x000000ff1500720c */ /* 0x000fe20003fa5270 */
[----:B------:R0:W-:Y:S01]  /*af70*/  STG.E.128 desc[UR6][R28.64+0x10], R32 ;  /* 0x000010201c007986 */ /* 0x0001e2000c101d06 */
[----:B------:R-:W-:Y:S02]  /*af80*/  LOP3.LUT R25, R25, R19, R24, 0xfe, !PT ;  /* 0x0000001319197212 */ /* 0x000fe400078efe18 */
        /* <DEDUP_REMOVED lines=30> */
.L_x_26584:
        /* <DEDUP_REMOVED lines=13> */
.L_x_26586:
[----:B------:R-:W-:Y:S05]  /*b240*/  BSYNC.RECONVERGENT B1 ;  /* 0x0000000000017941 */ /* 0x000fea0003800200 */
.L_x_26585:
        /* <DEDUP_REMOVED lines=41> */
[----:B------:R-:W-:-:S07]  /*b4e0*/  LOP3.LUT R7, R126, R112, R151, 0x96, !PT ;  /* 0x000000707e077212 */ /* 0x000fce00078e9697 */
.L_x_26583:
[----:B------:R-:W-:Y:S05]  /*b4f0*/  BSYNC.RECONVERGENT B0 ;  /* 0x0000000000007941 */ /* 0x000fea0003800200 */
.L_x_26582:
[----:B------:R-:W-:Y:S01]  /*b500*/  I2FP.F32.U32 R21, R21 ;  /* 0x0000001500157245 */ /* 0x000fe20000201000 */
[----:B-----5:R-:W-:Y:S01]  /*b510*/  HADD2.F32 R114, -RZ, R16.H0_H0 ;  /* 0x20000010ff727230 */ /* 0x020fe20000004100 */
        /* <DEDUP_REMOVED lines=21> */
.L_x_26589:
        /* <DEDUP_REMOVED lines=13> */
.L_x_26591:
[----:B------:R-:W-:Y:S05]  /*b740*/  BSYNC.RECONVERGENT B1 ;  /* 0x0000000000017941 */ /* 0x000fea0003800200 */
.L_x_26590:
        /* <DEDUP_REMOVED lines=43> */
.L_x_26588:
[----:B------:R-:W-:Y:S05]  /*ba00*/  BSYNC.RECONVERGENT B0 ;  /* 0x0000000000007941 */ /* 0x000fea0003800200 */
.L_x_26587:
        /* <DEDUP_REMOVED lines=22> */
.L_x_26594:
        /* <DEDUP_REMOVED lines=13> */
.L_x_26596:
[----:B------:R-:W-:Y:S05]  /*bc40*/  BSYNC.RECONVERGENT B1 ;  /* 0x0000000000017941 */ /* 0x000fea0003800200 */
.L_x_26595:
        /* <DEDUP_REMOVED lines=43> */
.L_x_26593:
[----:B------:R-:W-:Y:S05]  /*bf00*/  BSYNC.RECONVERGENT B0 ;  /* 0x0000000000007941 */ /* 0x000fea0003800200 */
.L_x_26592:
        /* <DEDUP_REMOVED lines=22> */
.L_x_26599:
        /* <DEDUP_REMOVED lines=13> */
.L_x_26601:
[----:B------:R-:W-:Y:S05]  /*c140*/  BSYNC.RECONVERGENT B1 ;  /* 0x0000000000017941 */ /* 0x000fea0003800200 */
.L_x_26600:
        /* <DEDUP_REMOVED lines=43> */
.L_x_26598:
[----:B------:R-:W-:Y:S05]  /*c400*/  BSYNC.RECONVERGENT B0 ;  /* 0x0000000000007941 */ /* 0x000fea0003800200 */
.L_x_26597:
        /* <DEDUP_REMOVED lines=22> */
.L_x_26604:
        /* <DEDUP_REMOVED lines=13> */
.L_x_26606:
[----:B------:R-:W-:Y:S05]  /*c640*/  BSYNC.RECONVERGENT B1 ;  /* 0x0000000000017941 */ /* 0x000fea0003800200 */
.L_x_26605:
        /* <DEDUP_REMOVED lines=43> */
.L_x_26603:
[----:B------:R-:W-:Y:S05]  /*c900*/  BSYNC.RECONVERGENT B0 ;  /* 0x0000000000007941 */ /* 0x000fea0003800200 */
.L_x_26602:
        /* <DEDUP_REMOVED lines=22> */
.L_x_26609:
        /* <DEDUP_REMOVED lines=13> */
.L_x_26611:
[----:B------:R-:W-:Y:S05]  /*cb40*/  BSYNC.RECONVERGENT B1 ;  /* 0x0000000000017941 */ /* 0x000fea0003800200 */
.L_x_26610:
        /* <DEDUP_REMOVED lines=43> */
.L_x_26608:
[----:B------:R-:W-:Y:S05]  /*ce00*/  BSYNC.RECONVERGENT B0 ;  /* 0x0000000000007941 */ /* 0x000fea0003800200 */
.L_x_26607:
        /* <DEDUP_REMOVED lines=22> */
.L_x_26614:
        /* <DEDUP_REMOVED lines=13> */
.L_x_26616:
[----:B------:R-:W-:Y:S05]  /*d040*/  BSYNC.RECONVERGENT B1 ;  /* 0x0000000000017941 */ /* 0x000fea0003800200 */
.L_x_26615:
        /* <DEDUP_REMOVED lines=43> */
.L_x_26613:
[----:B------:R-:W-:Y:S05]  /*d300*/  BSYNC.RECONVERGENT B0 ;  /* 0x0000000000007941 */ /* 0x000fea0003800200 */
.L_x_26612:
        /* <DEDUP_REMOVED lines=22> */
.L_x_26619:
        /* <DEDUP_REMOVED lines=15> */
.L_x_26621:
[----:B------:R-:W-:Y:S05]  /*d560*/  BSYNC.RECONVERGENT B1 ;  /* 0x0000000000017941 */ /* 0x000fea0003800200 */
.L_x_26620:
        /* <DEDUP_REMOVED lines=43> */
.L_x_26618:
[----:B------:R-:W-:Y:S05]  /*d820*/  BSYNC.RECONVERGENT B0 ;  /* 0x0000000000007941 */ /* 0x000fea0003800200 */
.L_x_26617:
        /* <DEDUP_REMOVED lines=10> */
.L_x_26581:
        /* <DEDUP_REMOVED lines=16> */
.L_x_26625:
        /* <DEDUP_REMOVED lines=13> */
.L_x_26627:
[----:B------:R-:W-:Y:S05]  /*daa0*/  BSYNC.RECONVERGENT B1 ;  /* 0x0000000000017941 */ /* 0x000fea0003800200 */
.L_x_26626:
        /* <DEDUP_REMOVED lines=42> */
.L_x_26624:
[----:B------:R-:W-:Y:S05]  /*dd50*/  BSYNC.RECONVERGENT B0 ;  /* 0x0000000000007941 */ /* 0x000fea0003800200 */
.L_x_26623:
        /* <DEDUP_REMOVED lines=20> */
.L_x_26630:
        /* <DEDUP_REMOVED lines=13> */
.L_x_26632:
[----:B------:R-:W-:Y:S05]  /*df70*/  BSYNC.RECONVERGENT B1 ;  /* 0x0000000000017941 */ /* 0x000fea0003800200 */
.L_x_26631:
        /* <DEDUP_REMOVED lines=43> */
.L_x_26629:
[----:B------:R-:W-:Y:S05]  /*e230*/  BSYNC.RECONVERGENT B0 ;  /* 0x0000000000007941 */ /* 0x000fea0003800200 */
.L_x_26628:
        /* <DEDUP_REMOVED lines=19> */
.L_x_26635:
        /* <DEDUP_REMOVED lines=13> */
.L_x_26637:
[----:B------:R-:W-:Y:S05]  /*e440*/  BSYNC.RECONVERGENT B1 ;  /* 0x0000000000017941 */ /* 0x000fea0003800200 */
.L_x_26636:
        /* <DEDUP_REMOVED lines=43> */
.L_x_26634:
[----:B------:R-:W-:Y:S05]  /*e700*/  BSYNC.RECONVERGENT B0 ;  /* 0x0000000000007941 */ /* 0x000fea0003800200 */
.L_x_26633:
        /* <DEDUP_REMOVED lines=19> */
.L_x_26640:
        /* <DEDUP_REMOVED lines=13> */
.L_x_26642:
[----:B------:R-:W-:Y:S05]  /*e910*/  BSYNC.RECONVERGENT B1 ;  /* 0x0000000000017941 */ /* 0x000fea0003800200 */
.L_x_26641:
        /* <DEDUP_REMOVED lines=43> */
.L_x_26639:
[----:B------:R-:W-:Y:S05]  /*ebd0*/  BSYNC.RECONVERGENT B0 ;  /* 0x0000000000007941 */ /* 0x000fea0003800200 */
.L_x_26638:
        /* <DEDUP_REMOVED lines=19> */
.L_x_26645:
        /* <DEDUP_REMOVED lines=13> */
.L_x_26647:
[----:B------:R-:W-:Y:S05]  /*ede0*/  BSYNC.RECONVERGENT B1 ;  /* 0x0000000000017941 */ /* 0x000fea0003800200 */
.L_x_26646:
        /* <DEDUP_REMOVED lines=43> */
.L_x_26644:
[----:B------:R-:W-:Y:S05]  /*f0a0*/  BSYNC.RECONVERGENT B0 ;  /* 0x0000000000007941 */ /* 0x000fea0003800200 */
.L_x_26643:
        /* <DEDUP_REMOVED lines=19> */
.L_x_26650:
        /* <DEDUP_REMOVED lines=13> */
.L_x_26652:
[----:B------:R-:W-:Y:S05]  /*f2b0*/  BSYNC.RECONVERGENT B1 ;  /* 0x0000000000017941 */ /* 0x000fea0003800200 */
.L_x_26651:
        /* <DEDUP_REMOVED lines=43> */
.L_x_26649:
[----:B------:R-:W-:Y:S05]  /*f570*/  BSYNC.RECONVERGENT B0 ;  /* 0x0000000000007941 */ /* 0x000fea0003800200 */
.L_x_26648:
        /* <DEDUP_REMOVED lines=19> */
.L_x_26655:
        /* <DEDUP_REMOVED lines=13> */
.L_x_26657:
[----:B------:R-:W-:Y:S05]  /*f780*/  BSYNC.RECONVERGENT B1 ;  /* 0x0000000000017941 */ /* 0x000fea0003800200 */
.L_x_26656:
        /* <DEDUP_REMOVED lines=43> */
.L_x_26654:
[----:B------:R-:W-:Y:S05]  /*fa40*/  BSYNC.RECONVERGENT B0 ;  /* 0x0000000000007941 */ /* 0x000fea0003800200 */
.L_x_26653:
        /* <DEDUP_REMOVED lines=19> */
.L_x_26660:
        /* <DEDUP_REMOVED lines=15> */
.L_x_26662:
[----:B------:R-:W-:Y:S05]  /*fc70*/  BSYNC.RECONVERGENT B1 ;  /* 0x0000000000017941 */ /* 0x000fea0003800200 */
.L_x_26661:
        /* <DEDUP_REMOVED lines=43> */
.L_x_26659:
[----:B------:R-:W-:Y:S05]  /*ff30*/  BSYNC.RECONVERGENT B0 ;  /* 0x0000000000007941 */ /* 0x000fea0003800200 */
.L_x_26658:
        /* <DEDUP_REMOVED lines=16> */
.L_x_26622:
[----:B------:R-:W-:Y:S01]  /*10040*/  SEL R19, RZ, 0x1000000, !P6 ;  /* 0x01000000ff137807 */ /* 0x000fe20007000000 */
[----:B------:R-:W-:Y:S01]  /*10050*/  IMAD.WIDE.U32 R112, R135, 0x20, R140 ;  /* 0x0000002087707825 */ /* 0x000fe200078e008c */
[----:B------:R-:W-:Y:S02]  /*10060*/  ISETP.NE.AND P6, PT, R20, RZ, PT ;  /* 0x000000ff1400720c */ /* 0x000fe40003fc5270 */
[----:B------:R-:W-:Y:S02]  /*10070*/  SEL R20, RZ, 0x10000, !P5 ;  /* 0x00010000ff147807 */ /* 0x000fe40006800000 */
        /* <DEDUP_REMOVED lines=8> */
[----:B------:R-:W-:Y:S02]  /*10100*/  LOP3.LUT R16, R16, R18, R17, 0xfe, !PT ;  /* 0x0000001210107212 */ /* 0x000fe400078efe11 */
[----:B------:R-:W-:Y:S02]  /*10110*/  SEL R19, RZ, 0x1, !P5 ;  /* 0x00000001ff137807 */ /* 0x000fe40006800000 */
[----:B------:R-:W-:Y:S02]  /*10120*/  IADD3 R143, PT, PT, R0, 0x60, RZ ;  /* 0x00000060008f7810 */ /* 0x000fe40007ffe0ff */
[----:B------:R-:W-:-:S02]  /*10130*/  SEL R20, RZ, 0x1, !P3 ;  /* 0x00000001ff147807 */ /* 0x000fc40005800000 */
[----:B------:R-:W-:Y:S01]  /*10140*/  LOP3.LUT R16, R16, R19, RZ, 0xfc, !PT ;  /* 0x0000001310107212 */ /* 0x000fe200078efcff */
[----:B------:R-:W-:Y:S01]  /*10150*/  IMAD.WIDE.U32 R18, R135, 0x8, R138 ;  /* 0x0000000887127825 */ /* 0x000fe200078e008a */
[----:B------:R-:W-:-:S03]  /*10160*/  LOP3.LUT R17, R21, R20, RZ, 0xfc, !PT ;  /* 0x0000001415117212 */ /* 0x000fc600078efcff */
[----:B------:R-:W-:Y:S02]  /*10170*/  IMAD.WIDE.U32 R22, R143, 0x10, R22 ;  /* 0x000000108f167825 */ /* 0x000fe400078e0016 */
        /* <DEDUP_REMOVED lines=23> */
.L_x_26666:
        /* <DEDUP_REMOVED lines=13> */
.L_x_26668:
[----:B------:R-:W-:Y:S05]  /*103c0*/  BSYNC.RECONVERGENT B1 ;  /* 0x0000000000017941 */ /* 0x000fea0003800200 */
.L_x_26667:
        /* <DEDUP_REMOVED lines=43> */
.L_x_26665:
[----:B------:R-:W-:Y:S05]  /*10680*/  BSYNC.RECONVERGENT B0 ;  /* 0x0000000000007941 */ /* 0x000fea0003800200 */
.L_x_26664:
        /* <DEDUP_REMOVED lines=23> */
.L_x_26671:
        /* <DEDUP_REMOVED lines=13> */
.L_x_26673:
[----:B------:R-:W-:Y:S05]  /*108d0*/  BSYNC.RECONVERGENT B1 ;  /* 0x0000000000017941 */ /* 0x000fea0003800200 */
.L_x_26672:
        /* <DEDUP_REMOVED lines=43> */
.L_x_26670:
[----:B------:R-:W-:Y:S05]  /*10b90*/  BSYNC.RECONVERGENT B0 ;  /* 0x0000000000007941 */ /* 0x000fea0003800200 */
.L_x_26669:
        /* <DEDUP_REMOVED lines=22> */
.L_x_26676:
        /* <DEDUP_REMOVED lines=13> */
.L_x_26678:
[----:B------:R-:W-:Y:S05]  /*10dd0*/  BSYNC.RECONVERGENT B1 ;  /* 0x0000000000017941 */ /* 0x000fea0003800200 */
.L_x_26677:
        /* <DEDUP_REMOVED lines=43> */
.L_x_26675:
[----:B------:R-:W-:Y:S05]  /*11090*/  BSYNC.RECONVERGENT B0 ;  /* 0x0000000000007941 */ /* 0x000fea0003800200 */
.L_x_26674:
        /* <DEDUP_REMOVED lines=22> */
.L_x_26681:
        /* <DEDUP_REMOVED lines=13> */
.L_x_26683:
[----:B------:R-:W-:Y:S05]  /*112d0*/  BSYNC.RECONVERGENT B1 ;  /* 0x0000000000017941 */ /* 0x000fea0003800200 */
.L_x_26682:
        /* <DEDUP_REMOVED lines=43> */
.L_x_26680:
[----:B------:R-:W-:Y:S05]  /*11590*/  BSYNC.RECONVERGENT B0 ;  /* 0x0000000000007941 */ /* 0x000fea0003800200 */
.L_x_26679:
        /* <DEDUP_REMOVED lines=22> */
.L_x_26686:
        /* <DEDUP_REMOVED lines=13> */
.L_x_26688:
[----:B------:R-:W-:Y:S05]  /*117d0*/  BSYNC.RECONVERGENT B1 ;  /* 0x0000000000017941 */ /* 0x000fea0003800200 */
.L_x_26687:
        /* <DEDUP_REMOVED lines=43> */
.L_x_26685:
[----:B------:R-:W-:Y:S05]  /*11a90*/  BSYNC.RECONVERGENT B0 ;  /* 0x0000000000007941 */ /* 0x000fea0003800200 */
.L_x_26684:
        /* <DEDUP_REMOVED lines=22> */
.L_x_26691:
        /* <DEDUP_REMOVED lines=13> */
.L_x_26693:
[----:B------:R-:W-:Y:S05]  /*11cd0*/  BSYNC.RECONVERGENT B1 ;  /* 0x0000000000017941 */ /* 0x000fea0003800200 */
.L_x_26692:
        /* <DEDUP_REMOVED lines=43> */
.L_x_26690:
[----:B------:R-:W-:Y:S05]  /*11f90*/  BSYNC.RECONVERGENT B0 ;  /* 0x0000000000007941 */ /* 0x000fea0003800200 */
.L_x_26689:
        /* <DEDUP_REMOVED lines=22> */
.L_x_26696:
        /* <DEDUP_REMOVED lines=13> */
.L_x_26698:
[----:B------:R-:W-:Y:S05]  /*121d0*/  BSYNC.RECONVERGENT B1 ;  /* 0x0000000000017941 */ /* 0x000fea0003800200 */
.L_x_26697:
        /* <DEDUP_REMOVED lines=43> */
.L_x_26695:
[----:B------:R-:W-:Y:S05]  /*12490*/  BSYNC.RECONVERGENT B0 ;  /* 0x0000000000007941 */ /* 0x000fea0003800200 */
.L_x_26694:
        /* <DEDUP_REMOVED lines=22> */
.L_x_26701:
        /* <DEDUP_REMOVED lines=15> */
.L_x_26703:
[----:B------:R-:W-:Y:S05]  /*126f0*/  BSYNC.RECONVERGENT B1 ;  /* 0x0000000000017941 */ /* 0x000fea0003800200 */
.L_x_26702:
        /* <DEDUP_REMOVED lines=43> */
.L_x_26700:
[----:B------:R-:W-:Y:S05]  /*129b0*/  BSYNC.RECONVERGENT B0 ;  /* 0x0000000000007941 */ /* 0x000fea0003800200 */
.L_x_26699:
        /* <DEDUP_REMOVED lines=10> */
.L_x_26663:
        /* <DEDUP_REMOVED lines=16> */
.L_x_26707:
        /* <DEDUP_REMOVED lines=13> */
.L_x_26709:
[----:B------:R-:W-:Y:S05]  /*12c30*/  BSYNC.RECONVERGENT B1 ;  /* 0x0000000000017941 */ /* 0x000fea0003800200 */
.L_x_26708:
        /* <DEDUP_REMOVED lines=43> */
.L_x_26706:
[----:B------:R-:W-:Y:S05]  /*12ef0*/  BSYNC.RECONVERGENT B0 ;  /* 0x0000000000007941 */ /* 0x000fea0003800200 */
.L_x_26705:
        /* <DEDUP_REMOVED lines=20> */
.L_x_26712:
        /* <DEDUP_REMOVED lines=13> */
.L_x_26714:
[----:B------:R-:W-:Y:S05]  /*13110*/  BSYNC.RECONVERGENT B1 ;  /* 0x0000000000017941 */ /* 0x000fea0003800200 */
.L_x_26713:
        /* <DEDUP_REMOVED lines=43> */
.L_x_26711:
[----:B------:R-:W-:Y:S05]  /*133d0*/  BSYNC.RECONVERGENT B0 ;  /* 0x0000000000007941 */ /* 0x000fea0003800200 */
.L_x_26710:
[----:B------:R-:W-:Y:S01]  /*133e0*/  ISETP.NE.AND P1, PT, R18, 0x1, PT ;  /* 0x000000011200780c */ /* 0x000fe20003f25270 */
[----:B------:R-:W-:Y:S01]  /*133f0*/  HADD2.F32 R20, -RZ, R20.H1_H1 ;  /* 0x30000014ff147230 */ /* 0x000fe20000004100 */
        /* <DEDUP_REMOVED lines=17> */
.L_x_26717:
        /* <DEDUP_REMOVED lines=13> */
.L_x_26719:
[----:B------:R-:W-:Y:S05]  /*135e0*/  BSYNC.RECONVERGENT B1 ;  /* 0x0000000000017941 */ /* 0x000fea0003800200 */
.L_x_26718:
        /* <DEDUP_REMOVED lines=43> */
.L_x_26716:
[----:B------:R-:W-:Y:S05]  /*138a0*/  BSYNC.RECONVERGENT B0 ;  /* 0x0000000000007941 */ /* 0x000fea0003800200 */
.L_x_26715:
        /* <DEDUP_REMOVED lines=19> */
.L_x_26722:
        /* <DEDUP_REMOVED lines=13> */
.L_x_26724:
[----:B------:R-:W-:Y:S05]  /*13ab0*/  BSYNC.RECONVERGENT B1 ;  /* 0x0000000000017941 */ /* 0x000fea0003800200 */
.L_x_26723:
        /* <DEDUP_REMOVED lines=43> */
.L_x_26721:
[----:B------:R-:W-:Y:S05]  /*13d70*/  BSYNC.RECONVERGENT B0 ;  /* 0x0000000000007941 */ /* 0x000fea0003800200 */
.L_x_26720:
        /* <DEDUP_REMOVED lines=19> */
.L_x_26727:
        /* <DEDUP_REMOVED lines=13> */
.L_x_26729:
[----:B------:R-:W-:Y:S05]  /*13f80*/  BSYNC.RECONVERGENT B1 ;  /* 0x0000000000017941 */ /* 0x000fea0003800200 */
.L_x_26728:
        /* <DEDUP_REMOVED lines=43> */
.L_x_26726:
[----:B------:R-:W-:Y:S05]  /*14240*/  BSYNC.RECONVERGENT B0 ;  /* 0x0000000000007941 */ /* 0x000fea0003800200 */
.L_x_26725:
        /* <DEDUP_REMOVED lines=19> */
.L_x_26732:
        /* <DEDUP_REMOVED lines=13> */
.L_x_26734:
[----:B------:R-:W-:Y:S05]  /*14450*/  BSYNC.RECONVERGENT B1 ;  /* 0x0000000000017941 */ /* 0x000fea0003800200 */
.L_x_26733:
        /* <DEDUP_REMOVED lines=43> */
.L_x_26731:
[----:B------:R-:W-:Y:S05]  /*14710*/  BSYNC.RECONVERGENT B0 ;  /* 0x0000000000007941 */ /* 0x000fea0003800200 */
.L_x_26730:
        /* <DEDUP_REMOVED lines=19> */
.L_x_26737:
        /* <DEDUP_REMOVED lines=13> */
.L_x_26739:
[----:B------:R-:W-:Y:S05]  /*14920*/  BSYNC.RECONVERGENT B1 ;  /* 0x0000000000017941 */ /* 0x000fea0003800200 */
.L_x_26738:
        /* <DEDUP_REMOVED lines=43> */
.L_x_26736:
[----:B------:R-:W-:Y:S05]  /*14be0*/  BSYNC.RECONVERGENT B0 ;  /* 0x0000000000007941 */ /* 0x000fea0003800200 */
.L_x_26735:
        /* <DEDUP_REMOVED lines=19> */
.L_x_26742:
        /* <DEDUP_REMOVED lines=15> */
.L_x_26744:
[----:B------:R-:W-:Y:S05]  /*14e10*/  BSYNC.RECONVERGENT B1 ;  /* 0x0000000000017941 */ /* 0x000fea0003800200 */
.L_x_26743:
        /* <DEDUP_REMOVED lines=43> */
.L_x_26741:
[----:B------:R-:W-:Y:S05]  /*150d0*/  BSYNC.RECONVERGENT B0 ;  /* 0x0000000000007941 */ /* 0x000fea0003800200 */
.L_x_26740:
        /* <DEDUP_REMOVED lines=16> */
.L_x_26704:
        /* <DEDUP_REMOVED lines=23> */
[----:B------:R-:W-:Y:S01]  /*15350*/  FADD.FTZ R20, R23, R42 ;  /* 0x0000002a17147221 */ /* 0x000fe20000010000 */
[----:B------:R-:W-:-:S03]  /*15360*/  LOP3.LUT R22, R22, R121, RZ, 0xfc, !PT ;  /* 0x0000007916167212 */ /* 0x000fc600078efcff */
        /* <DEDUP_REMOVED lines=113> */
.L_x_26758:
[----:B------:R-:W-:Y:S01]  /*15a80*/  FMUL.FTZ R2, R119, R119 ;  /* 0x0000007777027220 */ /* 0x000fe20000410000 */
[----:B------:R-:W-:Y:S01]  /*15a90*/  ISETP.NE.AND P1, PT, RZ, UR12, PT ;  /* 0x0000000cff007c0c */ /* 0x000fe2000bf25270 */
[----:B-1----:R-:W-:-:S03]  /*15aa0*/  FADD.FTZ R123, R120, R123 ;  /* 0x0000007b787b7221 */ /* 0x002fc60000010000 */
        /* <DEDUP_REMOVED lines=12> */
[----:B------:R-:W3:Y:S01]  /*15b70*/  @!P0 LDC.64 R44, c[0x0][0x3c0] ;  /* 0x0000f000ff2c8b82 */ /* 0x000ee20000000a00 */
        /* <DEDUP_REMOVED lines=12> */
[----:B--2---:R-:W-:Y:S01]  /*15c40*/  FMUL.FTZ R17, R2, R40 ;  /* 0x0000002802117220 */ /* 0x004fe20000410000 */
[C---:B------:R-:W-:Y:S01]  /*15c50*/  FADD.FTZ R29, -R165.reuse, R29 ;  /* 0x0000001da51d7221 */ /* 0x040fe20000010100 */
[----:B------:R-:W-:Y:S01]  /*15c60*/  FADD.FTZ R129, -R165, R30 ;  /* 0x0000001ea5817221 */ /* 0x000fe20000010100 */
[----:B-1----:R-:W-:-:S04]  /*15c70*/  IMAD.WIDE.U32 R36, R0, 0x10, R22 ;  /* 0x0000001000247825 */ /* 0x002fc800078e0016 */
[----:B------:R-:W-:Y:S01]  /*15c80*/  FMUL.FTZ R0, R2, R41 ;  /* 0x0000002902007220 */ /* 0x000fe20000410000 */
[C---:B------:R-:W-:Y:S01]  /*15c90*/  FADD.FTZ R31, -R165.reuse, R31 ;  /* 0x0000001fa51f7221 */ /* 0x040fe20000010100 */
[C---:B------:R-:W-:Y:S01]  /*15ca0*/  FADD.FTZ R133, -R165.reuse, R24 ;  /* 0x00000018a5857221 */ /* 0x040fe20000010100 */
[C---:B------:R-:W-:Y:S01]  /*15cb0*/  FADD.FTZ R145, -R165.reuse, R25 ;  /* 0x00000019a5917221 */ /* 0x040fe20000010100 */
[C---:B------:R-:W-:Y:S01]  /*15cc0*/  FADD.FTZ R149, -R165.reuse, R26 ;  /* 0x0000001aa5957221 */ /* 0x040fe20000010100 */
[C---:B------:R-:W-:Y:S01]  /*15cd0*/  FADD.FTZ R153, -R165.reuse, R27 ;  /* 0x0000001ba5997221 */ /* 0x040fe20000010100 */
[----:B------:R-:W-:Y:S01]  /*15ce0*/  FADD.FTZ R35, -R165, R112 ;  /* 0x00000070a5237221 */ /* 0x000fe20000010100 */
[----:B---3--:R-:W-:-:S04]  /*15cf0*/  @!P0 IMAD.WIDE R44, R117, 0x4, R44 ;  /* 0x00000004752c8825 */ /* 0x008fc800078e022c */
        /* <DEDUP_REMOVED lines=9> */
[----:B------:R-:W-:Y:S01]  /*15d90*/  FMUL.FTZ R20, R2, R20 ;  /* 0x0000001402147220 */ /* 0x000fe20000410000 */
[----:B------:R-:W-:Y:S01]  /*15da0*/  FFMA.FTZ R17, R17, R104, R72 ;  /* 0x0000006811117223 */ /* 0x000fe20000010048 */
[----:B------:R-:W-:Y:S01]  /*15db0*/  FFMA.FTZ R0, R0, R105, R73 ;  /* 0x0000006900007223 */ /* 0x000fe20000010049 */
[----:B------:R1:W-:Y:S01]  /*15dc0*/  @!P0 STG.E desc[UR6][R44.64], R119 ;  /* 0x000000772c008986 */ /* 0x0003e2000c101906 */
        /* <DEDUP_REMOVED lines=11> */
[----:B-1----:R-:W-:Y:S01]  /*15e80*/  FFMA.FTZ R45, R28, R97, R65 ;  /* 0x000000611c2d7223 */ /* 0x002fe20000010041 */
[C---:B------:R-:W-:Y:S01]  /*15e90*/  FMUL.FTZ R125, R2.reuse, R125 ;  /* 0x0000007d027d7220 */ /* 0x040fe20000410000 */
[----:B------:R-:W-:Y:S01]  /*15ea0*/  FMUL.FTZ R20, R2, R127 ;  /* 0x0000007f02147220 */ /* 0x000fe20000410000 */
[----:B------:R-:W-:Y:S01]  /*15eb0*/  FFMA.FTZ R16, R121, R108, R76 ;  /* 0x0000006c79107223 */ /* 0x000fe2000001004c */
[----:B------:R-:W-:Y:S01]  /*15ec0*/  FFMA.FTZ R25, R0, R109, R77 ;  /* 0x0000006d00197223 */ /* 0x000fe2000001004d */
[----:B------:R-:W-:Y:S01]  /*15ed0*/  F2FP.F16.F32.PACK_AB R26, R45, R26 ;  /* 0x0000001a2d1a723e */ /* 0x000fe200000000ff */
[----:B------:R-:W-:Y:S01]  /*15ee0*/  FFMA.FTZ R139, R139, R102, R70 ;  /* 0x000000668b8b7223 */ /* 0x000fe20000010046 */
[----:B------:R-:W1:Y:S01]  /*15ef0*/  @!P0 LDC.64 R44, c[0x0][0x3c8] ;  /* 0x0000f200ff2c8b82 */ /* 0x000e620000000a00 */
[----:B------:R-:W-:Y:S01]  /*15f00*/  FFMA.FTZ R24, R24, R103, R71 ;  /* 0x0000006718187223 */ /* 0x000fe20000010047 */
[----:B------:R-:W-:Y:S01]  /*15f10*/  FFMA.FTZ R27, R157, R98, R66 ;  /* 0x000000629d1b7223 */ /* 0x000fe20000010042 */
[----:B------:R-:W-:Y:S01]  /*15f20*/  FFMA.FTZ R30, R30, R99, R67 ;  /* 0x000000631e1e7223 */ /* 0x000fe20000010043 */
[----:B------:R-:W-:Y:S01]  /*15f30*/  FMUL.FTZ R43, R2, R43 ;  /* 0x0000002b022b7220 */ /* 0x000fe20000410000 */
[----:B------:R-:W-:Y:S01]  /*15f40*/  FFMA.FTZ R17, R125, R110, R78 ;  /* 0x0000006e7d117223 */ /* 0x000fe2000001004e */
[----:B------:R-:W-:Y:S01]  /*15f50*/  FFMA.FTZ R20, R20, R111, R79 ;  /* 0x0000006f14147223 */ /* 0x000fe2000001004f */
[----:B------:R-:W-:Y:S01]  /*15f60*/  F2FP.F16.F32.PACK_AB R16, R25, R16 ;  /* 0x000000101910723e */ /* 0x000fe200000000ff */
[----:B------:R-:W-:Y:S01]  /*15f70*/  FMUL.FTZ R0, R2, R47 ;  /* 0x0000002f02007220 */ /* 0x000fe20000410000 */
[----:B------:R-:W-:Y:S01]  /*15f80*/  F2FP.F16.F32.PACK_AB R25, R24, R139 ;  /* 0x0000008b1819723e */ /* 0x000fe200000000ff */
[----:B------:R-:W-:Y:S01]  /*15f90*/  FFMA.FTZ R24, R43, R100, R68 ;  /* 0x000000642b187223 */ /* 0x000fe20000010044 */
[----:B------:R-:W-:Y:S01]  /*15fa0*/  F2FP.F16.F32.PACK_AB R27, R30, R27 ;  /* 0x0000001b1e1b723e */ /* 0x000fe200000000ff */
[C---:B------:R-:W-:Y:S01]  /*15fb0*/  FMUL.FTZ R129, R2.reuse, R129 ;  /* 0x0000008102817220 */ /* 0x040fe20000410000 */
[----:B------:R-:W-:Y:S01]  /*15fc0*/  FMUL.FTZ R30, R2, R31 ;  /* 0x0000001f021e7220 */ /* 0x000fe20000410000 */
[----:B------:R-:W2:Y:S01]  /*15fd0*/  LDC.64 R42, c[0x0][0x380] ;  /* 0x0000e000ff2a7b82 */ /* 0x000ea20000000a00 */
[----:B------:R-:W-:Y:S01]  /*15fe0*/  F2FP.F16.F32.PACK_AB R17, R20, R17 ;  /* 0x000000111411723e */ /* 0x000fe200000000ff */
        /* <DEDUP_REMOVED lines=38> */
[----:B------:R-:W-:Y:S01]  /*16250*/  F2FP.F16.F32.PACK_AB R34, R113, R34 ;  /* 0x000000227122723e */ /* 0x000fe200000000ff */
[--C-:B------:R-:W-:Y:S01]  /*16260*/  IMAD.WIDE.U32 R38, R134, 0x10, R22.reuse ;  /* 0x0000001086267825 */ /* 0x100fe200078e0016 */
[----:B------:R-:W-:Y:S01]  /*16270*/  F2FP.F16.F32.PACK_AB R33, R20, R33 ;  /* 0x000000211421723e */ /* 0x000fe200000000ff */
[----:B------:R1:W-:Y:S01]  /*16280*/  @!P0 STG.E desc[UR6][R44.64], R2 ;  /* 0x000000022c008986 */ /* 0x0003e2000c101906 */
[----:B------:R-:W-:Y:S01]  /*16290*/  F2FP.F16.F32.PACK_AB R32, R47, R32 ;  /* 0x000000202f20723e */ /* 0x000fe200000000ff */
[--C-:B------:R-:W-:Y:S02]  /*162a0*/  IMAD.WIDE.U32 R40, R135, 0x10, R22.reuse ;  /* 0x0000001087287825 */ /* 0x100fe400078e0016 */
[----:B------:R1:W-:Y:S02]  /*162b0*/  STG.E.128 desc[UR6][R36.64], R16 ;  /* 0x0000001024007986 */ /* 0x0003e4000c101d06 */
[----:B------:R-:W-:Y:S02]  /*162c0*/  IMAD.WIDE.U32 R22, R143, 0x10, R22 ;  /* 0x000000108f167825 */ /* 0x000fe400078e0016 */
[----:B------:R1:W-:Y:S02]  /*162d0*/  STG.E.128 desc[UR6][R38.64], R24 ;  /* 0x0000001826007986 */ /* 0x0003e4000c101d06 */
[----:B--2---:R-:W-:-:S02]  /*162e0*/  IMAD R117, R42, 0x4, R117 ;  /* 0x000000042a757824 */ /* 0x004fc400078e0275 */
[----:B------:R1:W-:Y:S03]  /*162f0*/  STG.E.128 desc[UR6][R40.64], R28 ;  /* 0x0000001c28007986 */ /* 0x0003e6000c101d06 */
[----:B------:R-:W-:Y:S01]  /*16300*/  ISETP.GE.AND P0, PT, R117, R43, PT ;  /* 0x0000002b7500720c */ /* 0x000fe20003f06270 */
[----:B------:R1:W-:-:S12]  /*16310*/  STG.E.128 desc[UR6][R22.64], R32 ;  /* 0x0000002016007986 */ /* 0x0003d8000c101d06 */
[----:B------:R-:W-:Y:S05]  /*16320*/  @!P0 BRA `(.L_x_26746) ;  /* 0xfffffea400dc8947 */ /* 0x000fea000383ffff */
[----:B------:R-:W-:Y:S05]  /*16330*/  EXIT ;  /* 0x000000000000794d */ /* 0x000fea0003800000 */
.L_x_26745:
        /* <DEDUP_REMOVED lines=8> */
.L_x_26748:
[----:B------:R-:W-:Y:S05]  /*163c0*/  BSYNC B0 ;  /* 0x0000000000007941 */ /* 0x000fea0003800000 */
.L_x_26747:
        /* <DEDUP_REMOVED lines=9> */
.L_x_26749:
        /* <DEDUP_REMOVED lines=8> */
.L_x_26750:
[----:B------:R-:W-:Y:S01]  /*164e0*/  HFMA2 R126, -RZ, RZ, 0, 4.76837158203125e-07 ;  /* 0x00000008ff7e7431 */ /* 0x000fe200000001ff */
[----:B------:R-:W-:-:S05]  /*164f0*/  MOV R119, R122 ;  /* 0x0000007a00777202 */ /* 0x000fca0000000f00 */
[----:B------:R-:W-:-:S04]  /*16500*/  FADD.FTZ R120, R22, R119 ;  /* 0x0000007716787221 */ /* 0x000fc80000010000 */
[----:B------:R-:W-:-:S07]  /*16510*/  IMAD.MOV.U32 R125, RZ, RZ, R120 ;  /* 0x000000ffff7d7224 */ /* 0x000fce00078e0078 */
[----:B------:R-:W-:Y:S05]  /*16520*/  WARPSYNC.COLLECTIVE R124, `(.L_x_26751) ;  /* 0x000000007c087348 */ /* 0x000fea0003c00000 */
[----:B------:R0:W1:Y:S02]  /*16530*/  SHFL.BFLY P1, R122, R125, R126, R127 ;  /* 0x0c00007e7d7a7389 */ /* 0x000064000002007f */
[----:B01----:R-:W-:Y:S05]  /*16540*/  ENDCOLLECTIVE ;  /* 0x000000000000791b */ /* 0x003fea0003800000 */
.L_x_26751:
[----:B------:R-:W-:Y:S02]  /*16550*/  IMAD.MOV.U32 R126, RZ, RZ, 0x10 ;  /* 0x00000010ff7e7424 */ /* 0x000fe400078e00ff */
[----:B------:R-:W-:-:S04]  /*16560*/  IMAD.MOV.U32 R119, RZ, RZ, R122 ;  /* 0x000000ffff777224 */ /* 0x000fc800078e007a */
[----:B------:R-:W-:-:S05]  /*16570*/  FADD.FTZ R121, R120, R119 ;  /* 0x0000007778797221 */ /* 0x000fca0000010000 */
[----:B------:R-:W-:-:S07]  /*16580*/  MOV R125, R121 ;  /* 0x00000079007d7202 */ /* 0x000fce0000000f00 */
[----:B------:R-:W-:Y:S05]  /*16590*/  WARPSYNC.COLLECTIVE R124, `(.L_x_26752) ;  /* 0x000000007c087348 */ /* 0x000fea0003c00000 */
[----:B------:R0:W1:Y:S02]  /*165a0*/  SHFL.BFLY P1, R122, R125, R126, R127 ;  /* 0x0c00007e7d7a7389 */ /* 0x000064000002007f */
[----:B01----:R-:W-:Y:S05]  /*165b0*/  ENDCOLLECTIVE ;  /* 0x000000000000791b */ /* 0x003fea0003800000 */
.L_x_26752:
        /* <DEDUP_REMOVED lines=71> */
.L_x_26753:
[----:B------:R-:W-:Y:S01]  /*16a30*/  HFMA2 R126, -RZ, RZ, 0, 1.1920928955078125e-07 ;  /* 0x00000002ff7e7431 */ /* 0x000fe200000001ff */
[----:B------:R-:W-:-:S05]  /*16a40*/  MOV R23, R122 ;  /* 0x0000007a00177202 */ /* 0x000fca0000000f00 */
[----:B------:R-:W-:-:S04]  /*16a50*/  FADD.FTZ R23, R2, R23 ;  /* 0x0000001702177221 */ /* 0x000fc80000010000 */
[----:B------:R-:W-:-:S07]  /*16a60*/  IMAD.MOV.U32 R125, RZ, RZ, R23 ;  /* 0x000000ffff7d7224 */ /* 0x000fce00078e0017 */
[----:B------:R-:W-:Y:S05]  /*16a70*/  WARPSYNC.COLLECTIVE R124, `(.L_x_26754) ;  /* 0x000000007c087348 */ /* 0x000fea0003c00000 */
[----:B------:R0:W1:Y:S02]  /*16a80*/  SHFL.BFLY P1, R122, R125, R126, R127 ;  /* 0x0c00007e7d7a7389 */ /* 0x000064000002007f */
[----:B01----:R-:W-:Y:S05]  /*16a90*/  ENDCOLLECTIVE ;  /* 0x000000000000791b */ /* 0x003fea0003800000 */
.L_x_26754:
[----:B------:R-:W-:Y:S02]  /*16aa0*/  IMAD.MOV.U32 R126, RZ, RZ, 0x4 ;  /* 0x00000004ff7e7424 */ /* 0x000fe400078e00ff */
[----:B------:R-:W-:-:S04]  /*16ab0*/  IMAD.MOV.U32 R22, RZ, RZ, R122 ;  /* 0x000000ffff167224 */ /* 0x000fc800078e007a */
[----:B------:R-:W-:-:S05]  /*16ac0*/  FADD.FTZ R22, R23, R22 ;  /* 0x0000001617167221 */ /* 0x000fca0000010000 */
[----:B------:R-:W-:-:S07]  /*16ad0*/  MOV R125, R22 ;  /* 0x00000016007d7202 */ /* 0x000fce0000000f00 */
[----:B------:R-:W-:Y:S05]  /*16ae0*/  WARPSYNC.COLLECTIVE R124, `(.L_x_26755) ;  /* 0x000000007c087348 */ /* 0x000fea0003c00000 */
[----:B------:R0:W1:Y:S02]  /*16af0*/  SHFL.BFLY P1, R122, R125, R126, R127 ;  /* 0x0c00007e7d7a7389 */ /* 0x000064000002007f */
[----:B01----:R-:W-:Y:S05]  /*16b00*/  ENDCOLLECTIVE ;  /* 0x000000000000791b */ /* 0x003fea0003800000 */
.L_x_26755:
[----:B------:R-:W-:Y:S01]  /*16b10*/  HFMA2 R126, -RZ, RZ, 0, 4.76837158203125e-07 ;  /* 0x00000008ff7e7431 */ /* 0x000fe200000001ff */
[----:B------:R-:W-:-:S05]  /*16b20*/  MOV R121, R122 ;  /* 0x0000007a00797202 */ /* 0x000fca0000000f00 */
[----:B------:R-:W-:-:S04]  /*16b30*/  FADD.FTZ R121, R22, R121 ;  /* 0x0000007916797221 */ /* 0x000fc80000010000 */
[----:B------:R-:W-:-:S07]  /*16b40*/  IMAD.MOV.U32 R125, RZ, RZ, R121 ;  /* 0x000000ffff7d7224 */ /* 0x000fce00078e0079 */
[----:B------:R-:W-:Y:S05]  /*16b50*/  WARPSYNC.COLLECTIVE R124, `(.L_x_26756) ;  /* 0x000000007c087348 */ /* 0x000fea0003c00000 */
[----:B------:R0:W1:Y:S02]  /*16b60*/  SHFL.BFLY P1, R122, R125, R126, R127 ;  /* 0x0c00007e7d7a7389 */ /* 0x000064000002007f */
[----:B01----:R-:W-:Y:S05]  /*16b70*/  ENDCOLLECTIVE ;  /* 0x000000000000791b */ /* 0x003fea0003800000 */
.L_x_26756:
[----:B------:R-:W-:Y:S02]  /*16b80*/  IMAD.MOV.U32 R126, RZ, RZ, 0x10 ;  /* 0x00000010ff7e7424 */ /* 0x000fe400078e00ff */
[----:B------:R-:W-:-:S04]  /*16b90*/  IMAD.MOV.U32 R120, RZ, RZ, R122 ;  /* 0x000000ffff787224 */ /* 0x000fc800078e007a */
[----:B------:R-:W-:-:S05]  /*16ba0*/  FADD.FTZ R120, R121, R120 ;  /* 0x0000007879787221 */ /* 0x000fca0000010000 */
[----:B------:R-:W-:-:S07]  /*16bb0*/  MOV R125, R120 ;  /* 0x00000078007d7202 */ /* 0x000fce0000000f00 */
[----:B------:R-:W-:Y:S05]  /*16bc0*/  WARPSYNC.COLLECTIVE R124, `(.L_x_26757) ;  /* 0x000000007c087348 */ /* 0x000fea0003c00000 */
[----:B------:R0:W1:Y:S02]  /*16bd0*/  SHFL.BFLY P1, R122, R125, R126, R127 ;  /* 0x0c00007e7d7a7389 */ /* 0x000064000002007f */
[----:B01----:R-:W-:Y:S05]  /*16be0*/  ENDCOLLECTIVE ;  /* 0x000000000000791b */ /* 0x003fea0003800000 */
.L_x_26757:
[----:B------:R-:W-:Y:S01]  /*16bf0*/  MOV R123, R122 ;  /* 0x0000007a007b7202 */ /* 0x000fe20000000f00 */
[----:B------:R-:W-:Y:S06]  /*16c00*/  BRA `(.L_x_26758) ;  /* 0xffffffec009c7947 */ /* 0x000fec000383ffff */
.L_x_26759:
        /* <DEDUP_REMOVED lines=15> */
.L_x_37349:


//--------------------- .text._ZN10layer_norm13ln_fwd_kernelINS_13Kernel_traitsIf6__halffS2_fjLj1024ELj1ELj4ELj1ELj16ENS_18Kernel_traits_baseILj1024EfS2_fS2_fjLj128EEEEELb1ELb0ELb1ELb0EEEvNS_9FwdParamsE --------------------------
	.section	.text._ZN10layer_norm13ln_fwd_kernelINS_13Kernel_traitsIf6__halffS2_fjLj1024ELj1ELj4ELj1ELj16ENS_18Kernel_traits_baseILj1024EfS2_fS2_fjLj128EEEEELb1ELb0ELb1ELb0EEEvNS_9FwdParamsE,"ax",@progbits
	.align	128
        .global         _ZN10layer_norm13ln_fwd_kernelINS_13Kernel_traitsIf6__halffS2_fjLj1024ELj1ELj4ELj1ELj16ENS_18Kernel_traits_baseILj1024EfS2_fS2_fjLj128EEEEELb1ELb0ELb1ELb0EEEvNS_9FwdParamsE
        .type           _ZN10layer_norm13ln_fwd_kernelINS_13Kernel_traitsIf6__halffS2_fjLj1024ELj1ELj4ELj1ELj16ENS_18Kernel_traits_baseILj1024EfS2_fS2_fjLj128EEEEELb1ELb0ELb1ELb0EEEvNS_9FwdParamsE,@function
        .size           _ZN10layer_norm13ln_fwd_kernelINS_13Kernel_traitsIf6__halffS2_fjLj1024ELj1ELj4ELj1ELj16ENS_18Kernel_traits_baseILj1024EfS2_fS2_fjLj128EEEEELb1ELb0ELb1ELb0EEEvNS_9FwdParamsE,(.L_x_37350 - _ZN10layer_norm13ln_fwd_kernelINS_13Kernel_traitsIf6__halffS2_fjLj1024ELj1ELj4ELj1ELj16ENS_18Kernel_traits_baseILj1024EfS2_fS2_fjLj128EEEEELb1ELb0ELb1ELb0EEEvNS_9FwdParamsE)
        .other          _ZN10layer_norm13ln_fwd_kernelINS_13Kernel_traitsIf6__halffS2_fjLj1024ELj1ELj4ELj1ELj16ENS_18Kernel_traits_baseILj1024EfS2_fS2_fjLj128EEEEELb1ELb0ELb1ELb0EEEvNS_9FwdParamsE,@"STO_CUDA_ENTRY STV_DEFAULT"
_ZN10layer_norm13ln_fwd_kernelINS_13Kernel_traitsIf6__halffS2_fjLj1024ELj1ELj4ELj1ELj16ENS_18Kernel_traits_baseILj1024EfS2_fS2_fjLj128EEEEELb1ELb0ELb1ELb0EEEvNS_9FwdParamsE:
.text._ZN10layer_norm13ln_fwd_kernelINS_13Kernel_traitsIf6__halffS2_fjLj1024ELj1ELj4ELj1ELj16ENS_18Kernel_traits_baseILj1024EfS2_fS2_fjLj128EEEEELb1ELb0ELb1ELb0EEEvNS_9FwdParamsE:
        /* <DEDUP_REMOVED lines=97> */
.L_x_26761:
        /* <DEDUP_REMOVED lines=40> */
.L_x_26762:
[----:B------:R-:W-:Y:S05]  /*0890*/  BSYNC.RECONVERGENT B0 ;  /* 0x0000000000007941 */ /* 0x000fea0003800200 */
.L_x_26760:
        /* <DEDUP_REMOVED lines=71> */
.L_x_27239:
        /* <DEDUP_REMOVED lines=26> */
.L_x_26767:
[----:B------:R-:W-:Y:S05]  /*0eb0*/  BSYNC.RECONVERGENT B2 ;  /* 0x0000000000027941 */ /* 0x000fea0003800200 */
.L_x_26766:
        /* <DEDUP_REMOVED lines=29> */
.L_x_26774:
        /* <DEDUP_REMOVED lines=13> */
.L_x_26776:
[----:B------:R-:W-:Y:S05]  /*1160*/  BSYNC.RECONVERGENT B5 ;  /* 0x0000000000057941 */ /* 0x000fea0003800200 */
.L_x_26775:
        /* <DEDUP_REMOVED lines=43> */
.L_x_26773:
[----:B------:R-:W-:Y:S05]  /*1420*/  BSYNC.RECONVERGENT B4 ;  /* 0x0000000000047941 */ /* 0x000fea0003800200 */
.L_x_26772:
        /* <DEDUP_REMOVED lines=10> */
.L_x_26771:
[----:B------:R-:W-:Y:S05]  /*14d0*/  BSYNC.RECONVERGENT B3 ;  /* 0x0000000000037941 */ /* 0x000fea0003800200 */
.L_x_26770:
        /* <DEDUP_REMOVED lines=20> */
.L_x_26781:
        /* <DEDUP_REMOVED lines=13> */
.L_x_26783:
[----:B------:R-:W-:Y:S05]  /*16f0*/  BSYNC.RECONVERGENT B5 ;  /* 0x0000000000057941 */ /* 0x000fea0003800200 */
.L_x_26782:
        /* <DEDUP_REMOVED lines=43> */
.L_x_26780:
[----:B------:R-:W-:Y:S05]  /*19b0*/  BSYNC.RECONVERGENT B4 ;  /* 0x0000000000047941 */ /* 0x000fea0003800200 */
.L_x_26779:
        /* <DEDUP_REMOVED lines=10> */
.L_x_26778:
[----:B------:R-:W-:Y:S05]  /*1a60*/  BSYNC.RECONVERGENT B3 ;  /* 0x0000000000037941 */ /* 0x000fea0003800200 */
.L_x_26777:
        /* <DEDUP_REMOVED lines=20> */
.L_x_26788:
        /* <DEDUP_REMOVED lines=13> */
.L_x_26790:
[----:B------:R-:W-:Y:S05]  /*1c80*/  BSYNC.RECONVERGENT B5 ;  /* 0x0000000000057941 */ /* 0x000fea0003800200 */
.L_x_26789:
        /* <DEDUP_REMOVED lines=43> */
.L_x_26787:
[----:B------:R-:W-:Y:S05]  /*1f40*/  BSYNC.RECONVERGENT B4 ;  /* 0x0000000000047941 */ /* 0x000fea0003800200 */
.L_x_26786:
        /* <DEDUP_REMOVED lines=10> */
.L_x_26785:
[----:B------:R-:W-:Y:S05]  /*1ff0*/  BSYNC.RECONVERGENT B3 ;  /* 0x0000000000037941 */ /* 0x000fea0003800200 */
.L_x_26784:
        /* <DEDUP_REMOVED lines=20> */
.L_x_26795:
        /* <DEDUP_REMOVED lines=13> */
.L_x_26797:
[----:B------:R-:W-:Y:S05]  /*2210*/  BSYNC.RECONVERGENT B5 ;  /* 0x0000000000057941 */ /* 0x000fea0003800200 */
.L_x_26796:
        /* <DEDUP_REMOVED lines=43> */
.L_x_26794:
[----:B------:R-:W-:Y:S05]  /*24d0*/  BSYNC.RECONVERGENT B4 ;  /* 0x0000000000047941 */ /* 0x000fea0003800200 */
.L_x_26793:
        /* <DEDUP_REMOVED lines=10> */
.L_x_26792:
[----:B------:R-:W-:Y:S05]  /*2580*/  BSYNC.RECONVERGENT B3 ;  /* 0x0000000000037941 */ /* 0x000fea0003800200 */
.L_x_26791:
        /* <DEDUP_REMOVED lines=20> */
.L_x_26802:
        /* <DEDUP_REMOVED lines=13> */
.L_x_26804:
[----:B------:R-:W-:Y:S05]  /*27a0*/  BSYNC.RECONVERGENT B5 ;  /* 0x0000000000057941 */ /* 0x000fea0003800200 */
.L_x_26803:
        /* <DEDUP_REMOVED lines=43> */
.L_x_26801:
[----:B------:R-:W-:Y:S05]  /*2a60*/  BSYNC.RECONVERGENT B4 ;  /* 0x0000000000047941 */ /* 0x000fea0003800200 */
.L_x_26800:
        /* <DEDUP_REMOVED lines=10> */
.L_x_26799:
[----:B------:R-:W-:Y:S05]  /*2b10*/  BSYNC.RECONVERGENT B3 ;  /* 0x0000000000037941 */ /* 0x000fea0003800200 */
.L_x_26798:
        /* <DEDUP_REMOVED lines=20> */
.L_x_26809:
        /* <DEDUP_REMOVED lines=13> */
.L_x_26811:
[----:B------:R-:W-:Y:S05]  /*2d30*/  BSYNC.RECONVERGENT B5 ;  /* 0x0000000000057941 */ /* 0x000fea0003800200 */
.L_x_26810:
        /* <DEDUP_REMOVED lines=43> */
.L_x_26808:
[----:B------:R-:W-:Y:S05]  /*2ff0*/  BSYNC.RECONVERGENT B4 ;  /* 0x0000000000047941 */ /* 0x000fea0003800200 */
.L_x_26807:
        /* <DEDUP_REMOVED lines=10> */
.L_x_26806:
[----:B------:R-:W-:Y:S05]  /*30a0*/  BSYNC.RECONVERGENT B3 ;  /* 0x0000000000037941 */ /* 0x000fea0003800200 */
.L_x_26805:
        /* <DEDUP_REMOVED lines=20> */
.L_x_26816:
        /* <DEDUP_REMOVED lines=13> */
.L_x_26818:
[----:B------:R-:W-:Y:S05]  /*32c0*/  BSYNC.RECONVERGENT B5 ;  /* 0x0000000000057941 */ /* 0x000fea0003800200 */
.L_x_26817:
        /* <DEDUP_REMOVED lines=43> */
.L_x_26815:
[----:B------:R-:W-:Y:S05]  /*3580*/  BSYNC.RECONVERGENT B4 ;  /* 0x0000000000047941 */ /* 0x000fea0003800200 */
.L_x_26814:
        /* <DEDUP_REMOVED lines=10> */
.L_x_26813:
[----:B------:R-:W-:Y:S05]  /*3630*/  BSYNC.RECONVERGENT B3 ;  /* 0x0000000000037941 */ /* 0x000fea0003800200 */
.L_x_26812:
        /* <DEDUP_REMOVED lines=19> */
.L_x_26822:
        /* <DEDUP_REMOVED lines=13> */
.L_x_26824:
[----:B------:R-:W-:Y:S05]  /*3840*/  BSYNC.RECONVERGENT B4 ;  /* 0x0000000000047941 */ /* 0x000fea0003800200 */
.L_x_26823:
        /* <DEDUP_REMOVED lines=43> */
.L_x_26821:
[----:B------:R-:W-:Y:S05]  /*3b00*/  BSYNC.RECONVERGENT B3 ;  /* 0x0000000000037941 */ /* 0x000fea0003800200 */
.L_x_26820:
        /* <DEDUP_REMOVED lines=11> */
.L_x_26769:
        /* <DEDUP_REMOVED lines=21> */
.L_x_26829:
        /* <DEDUP_REMOVED lines=13> */
.L_x_26831:
[----:B------:R-:W-:Y:S05]  /*3de0*/  BSYNC.RECONVERGENT B5 ;  /* 0x0000000000057941 */ /* 0x000fea0003800200 */
.L_x_26830:
        /* <DEDUP_REMOVED lines=42> */
.L_x_26828:
[----:B------:R-:W-:Y:S05]  /*4090*/  BSYNC.RECONVERGENT B4 ;  /* 0x0000000000047941 */ /* 0x000fea0003800200 */
.L_x_26827:
        /* <DEDUP_REMOVED lines=9> */
.L_x_26826:
[----:B------:R-:W-:Y:S05]  /*4130*/  BSYNC.RECONVERGENT B3 ;  /* 0x0000000000037941 */ /* 0x000fea0003800200 */
.L_x_26825:
        /* <DEDUP_REMOVED lines=17> */
.L_x_26836:
        /* <DEDUP_REMOVED lines=13> */
.L_x_26838:
[----:B------:R-:W-:Y:S05]  /*4320*/  BSYNC.RECONVERGENT B5 ;  /* 0x0000000000057941 */ /* 0x000fea0003800200 */
.L_x_26837:
        /* <DEDUP_REMOVED lines=43> */
.L_x_26835:
[----:B------:R-:W-:Y:S05]  /*45e0*/  BSYNC.RECONVERGENT B4 ;  /* 0x0000000000047941 */ /* 0x000fea0003800200 */
.L_x_26834:
        /* <DEDUP_REMOVED lines=9> */
.L_x_26833:
[----:B------:R-:W-:Y:S05]  /*4680*/  BSYNC.RECONVERGENT B3 ;  /* 0x0000000000037941 */ /* 0x000fea0003800200 */
.L_x_26832:
        /* <DEDUP_REMOVED lines=17> */
.L_x_26843:
        /* <DEDUP_REMOVED lines=13> */
.L_x_26845:
[----:B------:R-:W-:Y:S05]  /*4870*/  BSYNC.RECONVERGENT B5 ;  /* 0x0000000000057941 */ /* 0x000fea0003800200 */
.L_x_26844:
        /* <DEDUP_REMOVED lines=43> */
.L_x_26842:
[----:B------:R-:W-:Y:S05]  /*4b30*/  BSYNC.RECONVERGENT B4 ;  /* 0x0000000000047941 */ /* 0x000fea0003800200 */
.L_x_26841:
        /* <DEDUP_REMOVED lines=9> */
.L_x_26840:
[----:B------:R-:W-:Y:S05]  /*4bd0*/  BSYNC.RECONVERGENT B3 ;  /* 0x0000000000037941 */ /* 0x000fea0003800200 */
.L_x_26839:
        /* <DEDUP_REMOVED lines=17> */
.L_x_26850:
        /* <DEDUP_REMOVED lines=13> */
.L_x_26852:
[----:B------:R-:W-:Y:S05]  /*4dc0*/  BSYNC.RECONVERGENT B5 ;  /* 0x0000000000057941 */ /* 0x000fea0003800200 */
.L_x_26851:
        /* <DEDUP_REMOVED lines=43> */
.L_x_26849:
[----:B------:R-:W-:Y:S05]  /*5080*/  BSYNC.RECONVERGENT B4 ;  /* 0x0000000000047941 */ /* 0x000fea0003800200 */
.L_x_26848:
        /* <DEDUP_REMOVED lines=9> */
.L_x_26847:
[----:B------:R-:W-:Y:S05]  /*5120*/  BSYNC.RECONVERGENT B3 ;  /* 0x0000000000037941 */ /* 0x000fea0003800200 */
.L_x_26846:
        /* <DEDUP_REMOVED lines=17> */
.L_x_26857:
        /* <DEDUP_REMOVED lines=13> */
.L_x_26859:
[----:B------:R-:W-:Y:S05]  /*5310*/  BSYNC.RECONVERGENT B5 ;  /* 0x0000000000057941 */ /* 0x000fea0003800200 */
.L_x_26858:
        /* <DEDUP_REMOVED lines=43> */
.L_x_26856:
[----:B------:R-:W-:Y:S05]  /*55d0*/  BSYNC.RECONVERGENT B4 ;  /* 0x0000000000047941 */ /* 0x000fea0003800200 */
.L_x_26855:
        /* <DEDUP_REMOVED lines=9> */
.L_x_26854:
[----:B------:R-:W-:Y:S05]  /*5670*/  BSYNC.RECONVERGENT B3 ;  /* 0x0000000000037941 */ /* 0x000fea0003800200 */
.L_x_26853:
        /* <DEDUP_REMOVED lines=17> */
.L_x_26864:
        /* <DEDUP_REMOVED lines=13> */
.L_x_26866:
[----:B------:R-:W-:Y:S05]  /*5860*/  BSYNC.RECONVERGENT B5 ;  /* 0x0000000000057941 */ /* 0x000fea0003800200 */
.L_x_26865:
        /* <DEDUP_REMOVED lines=43> */
.L_x_26863:
[----:B------:R-:W-:Y:S05]  /*5b20*/  BSYNC.RECONVERGENT B4 ;  /* 0x0000000000047941 */ /* 0x000fea0003800200 */
.L_x_26862:
        /* <DEDUP_REMOVED lines=9> */
.L_x_26861:
[----:B------:R-:W-:Y:S05]  /*5bc0*/  BSYNC.RECONVERGENT B3 ;  /* 0x0000000000037941 */ /* 0x000fea0003800200 */
.L_x_26860:
        /* <DEDUP_REMOVED lines=17> */
.L_x_26871:
        /* <DEDUP_REMOVED lines=13> */
.L_x_26873:
[----:B------:R-:W-:Y:S05]  /*5db0*/  BSYNC.RECONVERGENT B5 ;  /* 0x0000000000057941 */ /* 0x000fea0003800200 */
.L_x_26872:
        /* <DEDUP_REMOVED lines=43> */
.L_x_26870:
[----:B------:R-:W-:Y:S05]  /*6070*/  BSYNC.RECONVERGENT B4 ;  /* 0x0000000000047941 */ /* 0x000fea0003800200 */
.L_x_26869:
        /* <DEDUP_REMOVED lines=9> */
.L_x_26868:
[----:B------:R-:W-:Y:S05]  /*6110*/  BSYNC.RECONVERGENT B3 ;  /* 0x0000000000037941 */ /* 0x000fea0003800200 */
.L_x_26867:
        /* <DEDUP_REMOVED lines=16> */
.L_x_26876:
        /* <DEDUP_REMOVED lines=13> */
.L_x_26878:
[----:B------:R-:W-:Y:S05]  /*62f0*/  BSYNC.RECONVERGENT B4 ;  /* 0x0000000000047941 */ /* 0x000fea0003800200 */
.L_x_26877:
        /* <DEDUP_REMOVED lines=43> */
.L_x_26875:
[----:B------:R-:W-:Y:S05]  /*65b0*/  BSYNC.RECONVERGENT B3 ;  /* 0x0000000000037941 */ /* 0x000fea0003800200 */
.L_x_26874:
        /* <DEDUP_REMOVED lines=9> */
.L_x_26819:
[----:B------:R-:W-:Y:S05]  /*6650*/  BSYNC.RECONVERGENT B2 ;  /* 0x0000000000027941 */ /* 0x000fea0003800200 */
.L_x_26768:
[----:B------:R-:W0:Y:S01]  /*6660*/  LDC.64 R128, c[0x0][0x3a8] ;  /* 0x0000ea00ff807b82 */ /* 0x000e220000000a00 */
[----:B------:R-:W-:Y:S01]  /*6670*/  BSSY.RECONVERGENT B2, `(.L_x_26879) ;  /* 0x000001a000027945 */ /* 0x000fe20003800200 */
[----:B------:R-:W-:Y:S02]  /*6680*/  IMAD.MOV.U32 R8, RZ, RZ, R126 ;  /* 0x000000ffff087224 */ /* 0x000fe400078e007e */
        /* <DEDUP_REMOVED lines=24> */
.L_x_26880:
[----:B------:R-:W-:Y:S05]  /*6810*/  BSYNC.RECONVERGENT B2 ;  /* 0x0000000000027941 */ /* 0x000fea0003800200 */
.L_x_26879:
[----:B------:R-:W-:Y:S01]  /*6820*/  IADD3 R116, PT, PT, R116, 0x20, RZ ;  /* 0x0000002074747810 */ /* 0x000fe20007ffe0ff */
[----:B------:R-:W-:-:S07]  /*6830*/  VIADD R119, R119, 0x20 ;  /* 0x0000002077777836 */ /* 0x000fce0000000000 */
.L_x_26765:
[----:B------:R-:W-:Y:S05]  /*6840*/  BSYNC.RECONVERGENT B1 ;  /* 0x0000000000017941 */ /* 0x000fea0003800200 */
.L_x_26764:
        /* <DEDUP_REMOVED lines=9> */
.L_x_26884:
[----:B------:R-:W-:Y:S05]  /*68e0*/  BSYNC.RECONVERGENT B2 ;  /* 0x0000000000027941 */ /* 0x000fea0003800200 */
.L_x_26883:
        /* <DEDUP_REMOVED lines=29> */
.L_x_26891:
        /* <DEDUP_REMOVED lines=13> */
.L_x_26893:
[----:B------:R-:W-:Y:S05]  /*6b90*/  BSYNC.RECONVERGENT B5 ;  /* 0x0000000000057941 */ /* 0x000fea0003800200 */
.L_x_26892:
        /* <DEDUP_REMOVED lines=43> */
.L_x_26890:
[----:B------:R-:W-:Y:S05]  /*6e50*/  BSYNC.RECONVERGENT B4 ;  /* 0x0000000000047941 */ /* 0x000fea0003800200 */
.L_x_26889:
        /* <DEDUP_REMOVED lines=10> */
.L_x_26888:
[----:B------:R-:W-:Y:S05]  /*6f00*/  BSYNC.RECONVERGENT B3 ;  /* 0x0000000000037941 */ /* 0x000fea0003800200 */
.L_x_26887:
        /* <DEDUP_REMOVED lines=20> */
.L_x_26898:
        /* <DEDUP_REMOVED lines=13> */
.L_x_26900:
[----:B------:R-:W-:Y:S05]  /*7120*/  BSYNC.RECONVERGENT B5 ;  /* 0x0000000000057941 */ /* 0x000fea0003800200 */
.L_x_26899:
        /* <DEDUP_REMOVED lines=43> */
.L_x_26897:
[----:B------:R-:W-:Y:S05]  /*73e0*/  BSYNC.RECONVERGENT B4 ;  /* 0x0000000000047941 */ /* 0x000fea0003800200 */
.L_x_26896:
        /* <DEDUP_REMOVED lines=10> */
.L_x_26895:
[----:B------:R-:W-:Y:S05]  /*7490*/  BSYNC.RECONVERGENT B3 ;  /* 0x0000000000037941 */ /* 0x000fea0003800200 */
.L_x_26894:
        /* <DEDUP_REMOVED lines=20> */
.L_x_26905:
        /* <DEDUP_REMOVED lines=13> */
.L_x_26907:
[----:B------:R-:W-:Y:S05]  /*76b0*/  BSYNC.RECONVERGENT B5 ;  /* 0x0000000000057941 */ /* 0x000fea0003800200 */
.L_x_26906:
        /* <DEDUP_REMOVED lines=43> */
.L_x_26904:
[----:B------:R-:W-:Y:S05]  /*7970*/  BSYNC.RECONVERGENT B4 ;  /* 0x0000000000047941 */ /* 0x000fea0003800200 */
.L_x_26903:
        /* <DEDUP_REMOVED lines=10> */
.L_x_26902:
[----:B------:R-:W-:Y:S05]  /*7a20*/  BSYNC.RECONVERGENT B3 ;  /* 0x0000000000037941 */ /* 0x000fea0003800200 */
.L_x_26901:
        /* <DEDUP_REMOVED lines=20> */
.L_x_26912:
        /* <DEDUP_REMOVED lines=13> */
.L_x_26914:
[----:B------:R-:W-:Y:S05]  /*7c40*/  BSYNC.RECONVERGENT B5 ;  /* 0x0000000000057941 */ /* 0x000fea0003800200 */
.L_x_26913:
        /* <DEDUP_REMOVED lines=43> */
.L_x_26911:
[----:B------:R-:W-:Y:S05]  /*7f00*/  BSYNC.RECONVERGENT B4 ;  /* 0x0000000000047941 */ /* 0x000fea0003800200 */
.L_x_26910:
        /* <DEDUP_REMOVED lines=10> */
.L_x_26909:
[----:B------:R-:W-:Y:S05]  /*7fb0*/  BSYNC.RECONVERGENT B3 ;  /* 0x0000000000037941 */ /* 0x000fea0003800200 */
.L_x_26908:
        /* <DEDUP_REMOVED lines=20> */
.L_x_26919:
        /* <DEDUP_REMOVED lines=13> */
.L_x_26921:
[----:B------:R-:W-:Y:S05]  /*81d0*/  BSYNC.RECONVERGENT B5 ;  /* 0x0000000000057941 */ /* 0x000fea0003800200 */
.L_x_26920:
        /* <DEDUP_REMOVED lines=43> */
.L_x_26918:
[----:B------:R-:W-:Y:S05]  /*8490*/  BSYNC.RECONVERGENT B4 ;  /* 0x0000000000047941 */ /* 0x000fea0003800200 */
.L_x_26917:
        /* <DEDUP_REMOVED lines=10> */
.L_x_26916:
[----:B------:R-:W-:Y:S05]  /*8540*/  BSYNC.RECONVERGENT B3 ;  /* 0x0000000000037941 */ /* 0x000fea0003800200 */
.L_x_26915:
        /* <DEDUP_REMOVED lines=20> */
.L_x_26926:
        /* <DEDUP_REMOVED lines=13> */
.L_x_26928:
[----:B------:R-:W-:Y:S05]  /*8760*/  BSYNC.RECONVERGENT B5 ;  /* 0x0000000000057941 */ /* 0x000fea0003800200 */
.L_x_26927:
        /* <DEDUP_REMOVED lines=43> */
.L_x_26925:
[----:B------:R-:W-:Y:S05]  /*8a20*/  BSYNC.RECONVERGENT B4 ;  /* 0x0000000000047941 */ /* 0x000fea0003800200 */
.L_x_26924:
        /* <DEDUP_REMOVED lines=10> */
.L_x_26923:
[----:B------:R-:W-:Y:S05]  /*8ad0*/  BSYNC.RECONVERGENT B3 ;  /* 0x0000000000037941 */ /* 0x000fea0003800200 */
.L_x_26922:
        /* <DEDUP_REMOVED lines=20> */
.L_x_26933:
        /* <DEDUP_REMOVED lines=13> */
.L_x_26935:
[----:B------:R-:W-:Y:S05]  /*8cf0*/  BSYNC.RECONVERGENT B5 ;  /* 0x0000000000057941 */ /* 0x000fea0003800200 */
.L_x_26934:
        /* <DEDUP_REMOVED lines=43> */
.L_x_26932:
[----:B------:R-:W-:Y:S05]  /*8fb0*/  BSYNC.RECONVERGENT B4 ;  /* 0x0000000000047941 */ /* 0x000fea0003800200 */
.L_x_26931:
        /* <DEDUP_REMOVED lines=10> */
.L_x_26930:
[----:B------:R-:W-:Y:S05]  /*9060*/  BSYNC.RECONVERGENT B3 ;  /* 0x0000000000037941 */ /* 0x000fea0003800200 */
.L_x_26929:
        /* <DEDUP_REMOVED lines=19> */
.L_x_26939:
        /* <DEDUP_REMOVED lines=13> */
.L_x_26941:
[----:B------:R-:W-:Y:S05]  /*9270*/  BSYNC.RECONVERGENT B4 ;  /* 0x0000000000047941 */ /* 0x000fea0003800200 */
.L_x_26940:
        /* <DEDUP_REMOVED lines=43> */
.L_x_26938:
[----:B------:R-:W-:Y:S05]  /*9530*/  BSYNC.RECONVERGENT B3 ;  /* 0x0000000000037941 */ /* 0x000fea0003800200 */
.L_x_26937:
        /* <DEDUP_REMOVED lines=11> */
.L_x_26886:
        /* <DEDUP_REMOVED lines=21> */
.L_x_26946:
        /* <DEDUP_REMOVED lines=13> */
.L_x_26948:
[----:B------:R-:W-:Y:S05]  /*9810*/  BSYNC.RECONVERGENT B5 ;  /* 0x0000000000057941 */ /* 0x000fea0003800200 */
.L_x_26947:
        /* <DEDUP_REMOVED lines=42> */
.L_x_26945:
[----:B------:R-:W-:Y:S05]  /*9ac0*/  BSYNC.RECONVERGENT B4 ;  /* 0x0000000000047941 */ /* 0x000fea0003800200 */
.L_x_26944:
        /* <DEDUP_REMOVED lines=9> */
.L_x_26943:
[----:B------:R-:W-:Y:S05]  /*9b60*/  BSYNC.RECONVERGENT B3 ;  /* 0x0000000000037941 */ /* 0x000fea0003800200 */
.L_x_26942:
        /* <DEDUP_REMOVED lines=17> */
.L_x_26953:
        /* <DEDUP_REMOVED lines=13> */
.L_x_26955:
[----:B------:R-:W-:Y:S05]  /*9d50*/  BSYNC.RECONVERGENT B5 ;  /* 0x0000000000057941 */ /* 0x000fea0003800200 */
.L_x_26954:
        /* <DEDUP_REMOVED lines=43> */
.L_x_26952:
[----:B------:R-:W-:Y:S05]  /*a010*/  BSYNC.RECONVERGENT B4 ;  /* 0x0000000000047941 */ /* 0x000fea0003800200 */
.L_x_26951:
        /* <DEDUP_REMOVED lines=9> */
.L_x_26950:
[----:B------:R-:W-:Y:S05]  /*a0b0*/  BSYNC.RECONVERGENT B3 ;  /* 0x0000000000037941 */ /* 0x000fea0003800200 */
.L_x_26949:
        /* <DEDUP_REMOVED lines=17> */
.L_x_26960:
        /* <DEDUP_REMOVED lines=13> */
.L_x_26962:
[----:B------:R-:W-:Y:S05]  /*a2a0*/  BSYNC.RECONVERGENT B5 ;  /* 0x0000000000057941 */ /* 0x000fea0003800200 */
.L_x_26961:
        /* <DEDUP_REMOVED lines=43> */
.L_x_26959:
[----:B------:R-:W-:Y:S05]  /*a560*/  BSYNC.RECONVERGENT B4 ;  /* 0x0000000000047941 */ /* 0x000fea0003800200 */
.L_x_26958:
        /* <DEDUP_REMOVED lines=9> */
.L_x_26957:
[----:B------:R-:W-:Y:S05]  /*a600*/  BSYNC.RECONVERGENT B3 ;  /* 0x0000000000037941 */ /* 0x000fea0003800200 */
.L_x_26956:
        /* <DEDUP_REMOVED lines=17> */
.L_x_26967:
        /* <DEDUP_REMOVED lines=13> */
.L_x_26969:
[----:B------:R-:W-:Y:S05]  /*a7f0*/  BSYNC.RECONVERGENT B5 ;  /* 0x0000000000057941 */ /* 0x000fea0003800200 */
.L_x_26968:
        /* <DEDUP_REMOVED lines=43> */
.L_x_26966:
[----:B------:R-:W-:Y:S05]  /*aab0*/  BSYNC.RECONVERGENT B4 ;  /* 0x0000000000047941 */ /* 0x000fea0003800200 */
.L_x_26965:
        /* <DEDUP_REMOVED lines=9> */
.L_x_26964:
[----:B------:R-:W-:Y:S05]  /*ab50*/  BSYNC.RECONVERGENT B3 ;  /* 0x0000000000037941 */ /* 0x000fea0003800200 */
.L_x_26963:
        /* <DEDUP_REMOVED lines=17> */
.L_x_26974:
        /* <DEDUP_REMOVED lines=13> */
.L_x_26976:
[----:B------:R-:W-:Y:S05]  /*ad40*/  BSYNC.RECONVERGENT B5 ;  /* 0x0000000000057941 */ /* 0x000fea0003800200 */
.L_x_26975:
        /* <DEDUP_REMOVED lines=43> */
.L_x_26973:
[----:B------:R-:W-:Y:S05]  /*b000*/  BSYNC.RECONVERGENT B4 ;  /* 0x0000000000047941 */ /* 0x000fea0003800200 */
.L_x_26972:
        /* <DEDUP_REMOVED lines=9> */
.L_x_26971:
[----:B------:R-:W-:Y:S05]  /*b0a0*/  BSYNC.RECONVERGENT B3 ;  /* 0x0000000000037941 */ /* 0x000fea0003800200 */
.L_x_26970:
        /* <DEDUP_REMOVED lines=17> */
.L_x_26981:
        /* <DEDUP_REMOVED lines=13> */
.L_x_26983:
[----:B------:R-:W-:Y:S05]  /*b290*/  BSYNC.RECONVERGENT B5 ;  /* 0x0000000000057941 */ /* 0x000fea0003800200 */
.L_x_26982:
        /* <DEDUP_REMOVED lines=43> */
.L_x_26980:
[----:B------:R-:W-:Y:S05]  /*b550*/  BSYNC.RECONVERGENT B4 ;  /* 0x0000000000047941 */ /* 0x000fea0003800200 */
.L_x_26979:
        /* <DEDUP_REMOVED lines=9> */
.L_x_26978:
[----:B------:R-:W-:Y:S05]  /*b5f0*/  BSYNC.RECONVERGENT B3 ;  /* 0x0000000000037941 */ /* 0x000fea0003800200 */
.L_x_26977:
        /* <DEDUP_REMOVED lines=17> */
.L_x_26988:
        /* <DEDUP_REMOVED lines=13> */
.L_x_26990:
[----:B------:R-:W-:Y:S05]  /*b7e0*/  BSYNC.RECONVERGENT B5 ;  /* 0x0000000000057941 */ /* 0x000fea0003800200 */
.L_x_26989:
        /* <DEDUP_REMOVED lines=43> */
.L_x_26987:
[----:B------:R-:W-:Y:S05]  /*baa0*/  BSYNC.RECONVERGENT B4 ;  /* 0x0000000000047941 */ /* 0x000fea0003800200 */
.L_x_26986:
        /* <DEDUP_REMOVED lines=9> */
.L_x_26985:
[----:B------:R-:W-:Y:S05]  /*bb40*/  BSYNC.RECONVERGENT B3 ;  /* 0x0000000000037941 */ /* 0x000fea0003800200 */
.L_x_26984:
        /* <DEDUP_REMOVED lines=16> */
.L_x_26993:
        /* <DEDUP_REMOVED lines=13> */
.L_x_26995:
[----:B------:R-:W-:Y:S05]  /*bd20*/  BSYNC.RECONVERGENT B4 ;  /* 0x0000000000047941 */ /* 0x000fea0003800200 */
.L_x_26994:
        /* <DEDUP_REMOVED lines=43> */
.L_x_26992:
[----:B------:R-:W-:Y:S05]  /*bfe0*/  BSYNC.RECONVERGENT B3 ;  /* 0x0000000000037941 */ /* 0x000fea0003800200 */
.L_x_26991:
        /* <DEDUP_REMOVED lines=9> */
.L_x_26936:
[----:B------:R-:W-:Y:S05]  /*c080*/  BSYNC.RECONVERGENT B2 ;  /* 0x0000000000027941 */ /* 0x000fea0003800200 */
.L_x_26885:
        /* <DEDUP_REMOVED lines=27> */
.L_x_26997:
[----:B------:R-:W-:Y:S05]  /*c240*/  BSYNC.RECONVERGENT B2 ;  /* 0x0000000000027941 */ /* 0x000fea0003800200 */
.L_x_26996:
[----:B------:R-:W-:Y:S01]  /*c250*/  IADD3 R116, PT, PT, R116, 0x20, RZ ;  /* 0x0000002074747810 */ /* 0x000fe20007ffe0ff */
[----:B------:R-:W-:-:S07]  /*c260*/  VIADD R119, R119, 0x20 ;  /* 0x0000002077777836 */ /* 0x000fce0000000000 */
.L_x_26882:
[----:B------:R-:W-:Y:S05]  /*c270*/  BSYNC.RECONVERGENT B1 ;  /* 0x0000000000017941 */ /* 0x000fea0003800200 */
.L_x_26881:
        /* <DEDUP_REMOVED lines=9> */
.L_x_27001:
[----:B------:R-:W-:Y:S05]  /*c310*/  BSYNC.RECONVERGENT B2 ;  /* 0x0000000000027941 */ /* 0x000fea0003800200 */
.L_x_27000:
        /* <DEDUP_REMOVED lines=29> */
.L_x_27008:
        /* <DEDUP_REMOVED lines=13> */
.L_x_27010:
[----:B------:R-:W-:Y:S05]  /*c5c0*/  BSYNC.RECONVERGENT B5 ;  /* 0x0000000000057941 */ /* 0x000fea0003800200 */
.L_x_27009:
        /* <DEDUP_REMOVED lines=43> */
.L_x_27007:
[----:B------:R-:W-:Y:S05]  /*c880*/  BSYNC.RECONVERGENT B4 ;  /* 0x0000000000047941 */ /* 0x000fea0003800200 */
.L_x_27006:
        /* <DEDUP_REMOVED lines=10> */
.L_x_27005:
[----:B------:R-:W-:Y:S05]  /*c930*/  BSYNC.RECONVERGENT B3 ;  /* 0x0000000000037941 */ /* 0x000fea0003800200 */
.L_x_27004:
        /* <DEDUP_REMOVED lines=20> */
.L_x_27015:
        /* <DEDUP_REMOVED lines=13> */
.L_x_27017:
[----:B------:R-:W-:Y:S05]  /*cb50*/  BSYNC.RECONVERGENT B5 ;  /* 0x0000000000057941 */ /* 0x000fea0003800200 */
.L_x_27016:
        /* <DEDUP_REMOVED lines=43> */
.L_x_27014:
[----:B------:R-:W-:Y:S05]  /*ce10*/  BSYNC.RECONVERGENT B4 ;  /* 0x0000000000047941 */ /* 0x000fea0003800200 */
.L_x_27013:
        /* <DEDUP_REMOVED lines=10> */
.L_x_27012:
[----:B------:R-:W-:Y:S05]  /*cec0*/  BSYNC.RECONVERGENT B3 ;  /* 0x0000000000037941 */ /* 0x000fea0003800200 */
.L_x_27011:
        /* <DEDUP_REMOVED lines=20> */
.L_x_27022:
        /* <DEDUP_REMOVED lines=13> */
.L_x_27024:
[----:B------:R-:W-:Y:S05]  /*d0e0*/  BSYNC.RECONVERGENT B5 ;  /* 0x0000000000057941 */ /* 0x000fea0003800200 */
.L_x_27023:
        /* <DEDUP_REMOVED lines=43> */
.L_x_27021:
[----:B------:R-:W-:Y:S05]  /*d3a0*/  BSYNC.RECONVERGENT B4 ;  /* 0x0000000000047941 */ /* 0x000fea0003800200 */
.L_x_27020:
        /* <DEDUP_REMOVED lines=10> */
.L_x_27019:
[----:B------:R-:W-:Y:S05]  /*d450*/  BSYNC.RECONVERGENT B3 ;  /* 0x0000000000037941 */ /* 0x000fea0003800200 */
.L_x_27018:
        /* <DEDUP_REMOVED lines=20> */
.L_x_27029:
        /* <DEDUP_REMOVED lines=13> */
.L_x_27031:
[----:B------:R-:W-:Y:S05]  /*d670*/  BSYNC.RECONVERGENT B5 ;  /* 0x0000000000057941 */ /* 0x000fea0003800200 */
.L_x_27030:
        /* <DEDUP_REMOVED lines=43> */
.L_x_27028:
[----:B------:R-:W-:Y:S05]  /*d930*/  BSYNC.RECONVERGENT B4 ;  /* 0x0000000000047941 */ /* 0x000fea0003800200 */
.L_x_27027:
        /* <DEDUP_REMOVED lines=10> */
.L_x_27026:
[----:B------:R-:W-:Y:S05]  /*d9e0*/  BSYNC.RECONVERGENT B3 ;  /* 0x0000000000037941 */ /* 0x000fea0003800200 */
.L_x_27025:
        /* <DEDUP_REMOVED lines=20> */
.L_x_27036:
        /* <DEDUP_REMOVED lines=13> */
.L_x_27038:
[----:B------:R-:W-:Y:S05]  /*dc00*/  BSYNC.RECONVERGENT B5 ;  /* 0x0000000000057941 */ /* 0x000fea0003800200 */
.L_x_27037:
        /* <DEDUP_REMOVED lines=43> */
.L_x_27035:
[----:B------:R-:W-:Y:S05]  /*dec0*/  BSYNC.RECONVERGENT B4 ;  /* 0x0000000000047941 */ /* 0x000fea0003800200 */
.L_x_27034:
        /* <DEDUP_REMOVED lines=10> */
.L_x_27033:
[----:B------:R-:W-:Y:S05]  /*df70*/  BSYNC.RECONVERGENT B3 ;  /* 0x0000000000037941 */ /* 0x000fea0003800200 */
.L_x_27032:
        /* <DEDUP_REMOVED lines=20> */
.L_x_27043:
        /* <DEDUP_REMOVED lines=13> */
.L_x_27045:
[----:B------:R-:W-:Y:S05]  /*e190*/  BSYNC.RECONVERGENT B5 ;  /* 0x0000000000057941 */ /* 0x000fea0003800200 */
.L_x_27044:
        /* <DEDUP_REMOVED lines=43> */
.L_x_27042:
[----:B------:R-:W-:Y:S05]  /*e450*/  BSYNC.RECONVERGENT B4 ;  /* 0x0000000000047941 */ /* 0x000fea0003800200 */
.L_x_27041:
        /* <DEDUP_REMOVED lines=10> */
.L_x_27040:
[----:B------:R-:W-:Y:S05]  /*e500*/  BSYNC.RECONVERGENT B3 ;  /* 0x0000000000037941 */ /* 0x000fea0003800200 */
.L_x_27039:
        /* <DEDUP_REMOVED lines=20> */
.L_x_27050:
        /* <DEDUP_REMOVED lines=13> */
.L_x_27052:
[----:B------:R-:W-:Y:S05]  /*e720*/  BSYNC.RECONVERGENT B5 ;  /* 0x0000000000057941 */ /* 0x000fea0003800200 */
.L_x_27051:
        /* <DEDUP_REMOVED lines=43> */
.L_x_27049:
[----:B------:R-:W-:Y:S05]  /*e9e0*/  BSYNC.RECONVERGENT B4 ;  /* 0x0000000000047941 */ /* 0x000fea0003800200 */
.L_x_27048:
        /* <DEDUP_REMOVED lines=10> */
.L_x_27047:
[----:B------:R-:W-:Y:S05]  /*ea90*/  BSYNC.RECONVERGENT B3 ;  /* 0x0000000000037941 */ /* 0x000fea0003800200 */
.L_x_27046:
        /* <DEDUP_REMOVED lines=19> */
.L_x_27056:
        /* <DEDUP_REMOVED lines=13> */
.L_x_27058:
[----:B------:R-:W-:Y:S05]  /*eca0*/  BSYNC.RECONVERGENT B4 ;  /* 0x0000000000047941 */ /* 0x000fea0003800200 */
.L_x_27057:
        /* <DEDUP_REMOVED lines=43> */
.L_x_27055:
[----:B------:R-:W-:Y:S05]  /*ef60*/  BSYNC.RECONVERGENT B3 ;  /* 0x0000000000037941 */ /* 0x000fea0003800200 */
.L_x_27054:
        /* <DEDUP_REMOVED lines=11> */
.L_x_27003:
        /* <DEDUP_REMOVED lines=21> */
.L_x_27063:
        /* <DEDUP_REMOVED lines=13> */
.L_x_27065:
[----:B------:R-:W-:Y:S05]  /*f240*/  BSYNC.RECONVERGENT B5 ;  /* 0x0000000000057941 */ /* 0x000fea0003800200 */
.L_x_27064:
        /* <DEDUP_REMOVED lines=42> */
.L_x_27062:
[----:B------:R-:W-:Y:S05]  /*f4f0*/  BSYNC.RECONVERGENT B4 ;  /* 0x0000000000047941 */ /* 0x000fea0003800200 */
.L_x_27061:
        /* <DEDUP_REMOVED lines=9> */
.L_x_27060:
[----:B------:R-:W-:Y:S05]  /*f590*/  BSYNC.RECONVERGENT B3 ;  /* 0x0000000000037941 */ /* 0x000fea0003800200 */
.L_x_27059:
        /* <DEDUP_REMOVED lines=17> */
.L_x_27070:
        /* <DEDUP_REMOVED lines=13> */
.L_x_27072:
[----:B------:R-:W-:Y:S05]  /*f780*/  BSYNC.RECONVERGENT B5 ;  /* 0x0000000000057941 */ /* 0x000fea0003800200 */
.L_x_27071:
        /* <DEDUP_REMOVED lines=43> */
.L_x_27069:
[----:B------:R-:W-:Y:S05]  /*fa40*/  BSYNC.RECONVERGENT B4 ;  /* 0x0000000000047941 */ /* 0x000fea0003800200 */
.L_x_27068:
        /* <DEDUP_REMOVED lines=9> */
.L_x_27067:
[----:B------:R-:W-:Y:S05]  /*fae0*/  BSYNC.RECONVERGENT B3 ;  /* 0x0000000000037941 */ /* 0x000fea0003800200 */
.L_x_27066:
        /* <DEDUP_REMOVED lines=17> */
.L_x_27077:
        /* <DEDUP_REMOVED lines=13> */
.L_x_27079:
[----:B------:R-:W-:Y:S05]  /*fcd0*/  BSYNC.RECONVERGENT B5 ;  /* 0x0000000000057941 */ /* 0x000fea0003800200 */
.L_x_27078:
        /* <DEDUP_REMOVED lines=43> */
.L_x_27076:
[----:B------:R-:W-:Y:S05]  /*ff90*/  BSYNC.RECONVERGENT B4 ;  /* 0x0000000000047941 */ /* 0x000fea0003800200 */
.L_x_27075:
        /* <DEDUP_REMOVED lines=9> */
.L_x_27074:
[----:B------:R-:W-:Y:S05]  /*10030*/  BSYNC.RECONVERGENT B3 ;  /* 0x0000000000037941 */ /* 0x000fea0003800200 */
.L_x_27073:
        /* <DEDUP_REMOVED lines=17> */
.L_x_27084:
        /* <DEDUP_REMOVED lines=13> */
.L_x_27086:
[----:B------:R-:W-:Y:S05]  /*10220*/  BSYNC.RECONVERGENT B5 ;  /* 0x0000000000057941 */ /* 0x000fea0003800200 */
.L_x_27085:
        /* <DEDUP_REMOVED lines=43> */
.L_x_27083:
[----:B------:R-:W-:Y:S05]  /*104e0*/  BSYNC.RECONVERGENT B4 ;  /* 0x0000000000047941 */ /* 0x000fea0003800200 */
.L_x_27082:
        /* <DEDUP_REMOVED lines=9> */
.L_x_27081:
[----:B------:R-:W-:Y:S05]  /*10580*/  BSYNC.RECONVERGENT B3 ;  /* 0x0000000000037941 */ /* 0x000fea0003800200 */
.L_x_27080:
        /* <DEDUP_REMOVED lines=17> */
.L_x_27091:
        /* <DEDUP_REMOVED lines=13> */
.L_x_27093:
[----:B------:R-:W-:Y:S05]  /*10770*/  BSYNC.RECONVERGENT B5 ;  /* 0x0000000000057941 */ /* 0x000fea0003800200 */
.L_x_27092:
        /* <DEDUP_REMOVED lines=43> */
.L_x_27090:
[----:B------:R-:W-:Y:S05]  /*10a30*/  BSYNC.RECONVERGENT B4 ;  /* 0x0000000000047941 */ /* 0x000fea0003800200 */
.L_x_27089:
        /* <DEDUP_REMOVED lines=9> */
.L_x_27088:
[----:B------:R-:W-:Y:S05]  /*10ad0*/  BSYNC.RECONVERGENT B3 ;  /* 0x0000000000037941 */ /* 0x000fea0003800200 */
.L_x_27087:
        /* <DEDUP_REMOVED lines=17> */
.L_x_27098:
        /* <DEDUP_REMOVED lines=13> */
.L_x_27100:
[----:B------:R-:W-:Y:S05]  /*10cc0*/  BSYNC.RECONVERGENT B5 ;  /* 0x0000000000057941 */ /* 0x000fea0003800200 */
.L_x_27099:
        /* <DEDUP_REMOVED lines=43> */
.L_x_27097:
[----:B------:R-:W-:Y:S05]  /*10f80*/  BSYNC.RECONVERGENT B4 ;  /* 0x0000000000047941 */ /* 0x000fea0003800200 */
.L_x_27096:
        /* <DEDUP_REMOVED lines=9> */
.L_x_27095:
[----:B------:R-:W-:Y:S05]  /*11020*/  BSYNC.RECONVERGENT B3 ;  /* 0x0000000000037941 */ /* 0x000fea0003800200 */
.L_x_27094:
        /* <DEDUP_REMOVED lines=17> */
.L_x_27105:
        /* <DEDUP_REMOVED lines=13> */
.L_x_27107:
[----:B------:R-:W-:Y:S05]  /*11210*/  BSYNC.RECONVERGENT B5 ;  /* 0x0000000000057941 */ /* 0x000fea0003800200 */
.L_x_27106:
        /* <DEDUP_REMOVED lines=43> */
.L_x_27104:
[----:B------:R-:W-:Y:S05]  /*114d0*/  BSYNC.RECONVERGENT B4 ;  /* 0x0000000000047941 */ /* 0x000fea0003800200 */
.L_x_27103:
        /* <DEDUP_REMOVED lines=9> */
.L_x_27102:
[----:B------:R-:W-:Y:S05]  /*11570*/  BSYNC.RECONVERGENT B3 ;  /* 0x0000000000037941 */ /* 0x000fea0003800200 */
.L_x_27101:
        /* <DEDUP_REMOVED lines=16> */
.L_x_27110:
        /* <DEDUP_REMOVED lines=13> */
.L_x_27112:
[----:B------:R-:W-:Y:S05]  /*11750*/  BSYNC.RECONVERGENT B4 ;  /* 0x0000000000047941 */ /* 0x000fea0003800200 */
.L_x_27111:
        /* <DEDUP_REMOVED lines=43> */
.L_x_27109:
[----:B------:R-:W-:Y:S05]  /*11a10*/  BSYNC.RECONVERGENT B3 ;  /* 0x0000000000037941 */ /* 0x000fea0003800200 */
.L_x_27108:
        /* <DEDUP_REMOVED lines=9> */
.L_x_27053:
[----:B------:R-:W-:Y:S05]  /*11ab0*/  BSYNC.RECONVERGENT B2 ;  /* 0x0000000000027941 */ /* 0x000fea0003800200 */
.L_x_27002:
        /* <DEDUP_REMOVED lines=27> */
.L_x_27114:
[----:B------:R-:W-:Y:S05]  /*11c70*/  BSYNC.RECONVERGENT B2 ;  /* 0x0000000000027941 */ /* 0x000fea0003800200 */
.L_x_27113:
[----:B------:R-:W-:Y:S01]  /*11c80*/  VIADD R116, R116, 0x20 ;  /* 0x0000002074747836 */ /* 0x000fe20000000000 */
[----:B------:R-:W-:-:S07]  /*11c90*/  IADD3 R119, PT, PT, R119, 0x20, RZ ;  /* 0x0000002077777810 */ /* 0x000fce0007ffe0ff */
.L_x_26999:
[----:B------:R-:W-:Y:S05]  /*11ca0*/  BSYNC.RECONVERGENT B1 ;  /* 0x0000000000017941 */ /* 0x000fea0003800200 */
.L_x_26998:
        /* <DEDUP_REMOVED lines=8> */
.L_x_27118:
[----:B------:R-:W-:Y:S05]  /*11d30*/  BSYNC.RECONVERGENT B2 ;  /* 0x0000000000027941 */ /* 0x000fea0003800200 */
.L_x_27117:
        /* <DEDUP_REMOVED lines=29> */
.L_x_27125:
        /* <DEDUP_REMOVED lines=13> */
.L_x_27127:
[----:B------:R-:W-:Y:S05]  /*11fe0*/  BSYNC.RECONVERGENT B5 ;  /* 0x0000000000057941 */ /* 0x000fea0003800200 */
.L_x_27126:
        /* <DEDUP_REMOVED lines=43> */
.L_x_27124:
[----:B------:R-:W-:Y:S05]  /*122a0*/  BSYNC.RECONVERGENT B4 ;  /* 0x0000000000047941 */ /* 0x000fea0003800200 */
.L_x_27123:
        /* <DEDUP_REMOVED lines=10> */
.L_x_27122:
[----:B------:R-:W-:Y:S05]  /*12350*/  BSYNC.RECONVERGENT B3 ;  /* 0x0000000000037941 */ /* 0x000fea0003800200 */
.L_x_27121:
        /* <DEDUP_REMOVED lines=20> */
.L_x_27132:
        /* <DEDUP_REMOVED lines=13> */
.L_x_27134:
[----:B------:R-:W-:Y:S05]  /*12570*/  BSYNC.RECONVERGENT B5 ;  /* 0x0000000000057941 */ /* 0x000fea0003800200 */
.L_x_27133:
        /* <DEDUP_REMOVED lines=43> */
.L_x_27131:
[----:B------:R-:W-:Y:S05]  /*12830*/  BSYNC.RECONVERGENT B4 ;  /* 0x0000000000047941 */ /* 0x000fea0003800200 */
.L_x_27130:
        /* <DEDUP_REMOVED lines=10> */
.L_x_27129:
[----:B------:R-:W-:Y:S05]  /*128e0*/  BSYNC.RECONVERGENT B3 ;  /* 0x0000000000037941 */ /* 0x000fea0003800200 */
.L_x_27128:
        /* <DEDUP_REMOVED lines=20> */
.L_x_27139:
        /* <DEDUP_REMOVED lines=13> */
.L_x_27141:
[----:B------:R-:W-:Y:S05]  /*12b00*/  BSYNC.RECONVERGENT B5 ;  /* 0x0000000000057941 */ /* 0x000fea0003800200 */
.L_x_27140:
        /* <DEDUP_REMOVED lines=43> */
.L_x_27138:
[----:B------:R-:W-:Y:S05]  /*12dc0*/  BSYNC.RECONVERGENT B4 ;  /* 0x0000000000047941 */ /* 0x000fea0003800200 */
.L_x_27137:
        /* <DEDUP_REMOVED lines=10> */
.L_x_27136:
[----:B------:R-:W-:Y:S05]  /*12e70*/  BSYNC.RECONVERGENT B3 ;  /* 0x0000000000037941 */ /* 0x000fea0003800200 */
.L_x_27135:
        /* <DEDUP_REMOVED lines=20> */
.L_x_27146:
        /* <DEDUP_REMOVED lines=13> */
.L_x_27148:
[----:B------:R-:W-:Y:S05]  /*13090*/  BSYNC.RECONVERGENT B5 ;  /* 0x0000000000057941 */ /* 0x000fea0003800200 */
.L_x_27147:
        /* <DEDUP_REMOVED lines=43> */
.L_x_27145:
[----:B------:R-:W-:Y:S05]  /*13350*/  BSYNC.RECONVERGENT B4 ;  /* 0x0000000000047941 */ /* 0x000fea0003800200 */
.L_x_27144:
        /* <DEDUP_REMOVED lines=10> */
.L_x_27143:
[----:B------:R-:W-:Y:S05]  /*13400*/  BSYNC.RECONVERGENT B3 ;  /* 0x0000000000037941 */ /* 0x000fea0003800200 */
.L_x_27142:
        /* <DEDUP_REMOVED lines=20> */
.L_x_27153:
        /* <DEDUP_REMOVED lines=13> */
.L_x_27155:
[----:B------:R-:W-:Y:S05]  /*13620*/  BSYNC.RECONVERGENT B5 ;  /* 0x0000000000057941 */ /* 0x000fea0003800200 */
.L_x_27154:
        /* <DEDUP_REMOVED lines=43> */
.L_x_27152:
[----:B------:R-:W-:Y:S05]  /*138e0*/  BSYNC.RECONVERGENT B4 ;  /* 0x0000000000047941 */ /* 0x000fea0003800200 */
.L_x_27151:
        /* <DEDUP_REMOVED lines=10> */
.L_x_27150:
[----:B------:R-:W-:Y:S05]  /*13990*/  BSYNC.RECONVERGENT B3 ;  /* 0x0000000000037941 */ /* 0x000fea0003800200 */
.L_x_27149:
        /* <DEDUP_REMOVED lines=20> */
.L_x_27160:
        /* <DEDUP_REMOVED lines=13> */
.L_x_27162:
[----:B------:R-:W-:Y:S05]  /*13bb0*/  BSYNC.RECONVERGENT B5 ;  /* 0x0000000000057941 */ /* 0x000fea0003800200 */
.L_x_27161:
        /* <DEDUP_REMOVED lines=43> */
.L_x_27159:
[----:B------:R-:W-:Y:S05]  /*13e70*/  BSYNC.RECONVERGENT B4 ;  /* 0x0000000000047941 */ /* 0x000fea0003800200 */
.L_x_27158:
        /* <DEDUP_REMOVED lines=10> */
.L_x_27157:
[----:B------:R-:W-:Y:S05]  /*13f20*/  BSYNC.RECONVERGENT B3 ;  /* 0x0000000000037941 */ /* 0x000fea0003800200 */
.L_x_27156:
        /* <DEDUP_REMOVED lines=20> */
.L_x_27167:
        /* <DEDUP_REMOVED lines=13> */
.L_x_27169:
[----:B------:R-:W-:Y:S05]  /*14140*/  BSYNC.RECONVERGENT B5 ;  /* 0x0000000000057941 */ /* 0x000fea0003800200 */
.L_x_27168:
        /* <DEDUP_REMOVED lines=43> */
.L_x_27166:
[----:B------:R-:W-:Y:S05]  /*14400*/  BSYNC.RECONVERGENT B4 ;  /* 0x0000000000047941 */ /* 0x000fea0003800200 */
.L_x_27165:
        /* <DEDUP_REMOVED lines=10> */
.L_x_27164:
[----:B------:R-:W-:Y:S05]  /*144b0*/  BSYNC.RECONVERGENT B3 ;  /* 0x0000000000037941 */ /* 0x000fea0003800200 */
.L_x_27163:
        /* <DEDUP_REMOVED lines=19> */
.L_x_27173:
        /* <DEDUP_REMOVED lines=13> */
.L_x_27175:
[----:B------:R-:W-:Y:S05]  /*146c0*/  BSYNC.RECONVERGENT B4 ;  /* 0x0000000000047941 */ /* 0x000fea0003800200 */
.L_x_27174:
        /* <DEDUP_REMOVED lines=43> */
.L_x_27172:
[----:B------:R-:W-:Y:S05]  /*14980*/  BSYNC.RECONVERGENT B3 ;  /* 0x0000000000037941 */ /* 0x000fea0003800200 */
.L_x_27171:
        /* <DEDUP_REMOVED lines=11> */
.L_x_27120:
        /* <DEDUP_REMOVED lines=21> */
.L_x_27180:
        /* <DEDUP_REMOVED lines=13> */
.L_x_27182:
[----:B------:R-:W-:Y:S05]  /*14c60*/  BSYNC.RECONVERGENT B5 ;  /* 0x0000000000057941 */ /* 0x000fea0003800200 */
.L_x_27181:
        /* <DEDUP_REMOVED lines=42> */
.L_x_27179:
[----:B------:R-:W-:Y:S05]  /*14f10*/  BSYNC.RECONVERGENT B4 ;  /* 0x0000000000047941 */ /* 0x000fea0003800200 */
.L_x_27178:
        /* <DEDUP_REMOVED lines=9> */
.L_x_27177:
[----:B------:R-:W-:Y:S05]  /*14fb0*/  BSYNC.RECONVERGENT B3 ;  /* 0x0000000000037941 */ /* 0x000fea0003800200 */
.L_x_27176:
        /* <DEDUP_REMOVED lines=17> */
.L_x_27187:
        /* <DEDUP_REMOVED lines=13> */
.L_x_27189:
[----:B------:R-:W-:Y:S05]  /*151a0*/  BSYNC.RECONVERGENT B5 ;  /* 0x0000000000057941 */ /* 0x000fea0003800200 */
.L_x_27188:
        /* <DEDUP_REMOVED lines=43> */
.L_x_27186:
[----:B------:R-:W-:Y:S05]  /*15460*/  BSYNC.RECONVERGENT B4 ;  /* 0x0000000000047941 */ /* 0x000fea0003800200 */
.L_x_27185:
        /* <DEDUP_REMOVED lines=9> */
.L_x_27184:
[----:B------:R-:W-:Y:S05]  /*15500*/  BSYNC.RECONVERGENT B3 ;  /* 0x0000000000037941 */ /* 0x000fea0003800200 */
.L_x_27183:
        /* <DEDUP_REMOVED lines=17> */
.L_x_27194:
        /* <DEDUP_REMOVED lines=13> */
.L_x_27196:
[----:B------:R-:W-:Y:S05]  /*156f0*/  BSYNC.RECONVERGENT B5 ;  /* 0x0000000000057941 */ /* 0x000fea0003800200 */
.L_x_27195:
        /* <DEDUP_REMOVED lines=43> */
.L_x_27193:
[----:B------:R-:W-:Y:S05]  /*159b0*/  BSYNC.RECONVERGENT B4 ;  /* 0x0000000000047941 */ /* 0x000fea0003800200 */
.L_x_27192:
        /* <DEDUP_REMOVED lines=9> */
.L_x_27191:
[----:B------:R-:W-:Y:S05]  /*15a50*/  BSYNC.RECONVERGENT B3 ;  /* 0x0000000000037941 */ /* 0x000fea0003800200 */
.L_x_27190:
        /* <DEDUP_REMOVED lines=17> */
.L_x_27201:
        /* <DEDUP_REMOVED lines=13> */
.L_x_27203:
[----:B------:R-:W-:Y:S05]  /*15c40*/  BSYNC.RECONVERGENT B5 ;  /* 0x0000000000057941 */ /* 0x000fea0003800200 */
.L_x_27202:
        /* <DEDUP_REMOVED lines=43> */
.L_x_27200:
[----:B------:R-:W-:Y:S05]  /*15f00*/  BSYNC.RECONVERGENT B4 ;  /* 0x0000000000047941 */ /* 0x000fea0003800200 */
.L_x_27199:
        /* <DEDUP_REMOVED lines=9> */
.L_x_27198:
[----:B------:R-:W-:Y:S05]  /*15fa0*/  BSYNC.RECONVERGENT B3 ;  /* 0x0000000000037941 */ /* 0x000fea0003800200 */
.L_x_27197:
        /* <DEDUP_REMOVED lines=17> */
.L_x_27208:
        /* <DEDUP_REMOVED lines=13> */
.L_x_27210:
[----:B------:R-:W-:Y:S05]  /*16190*/  BSYNC.RECONVERGENT B5 ;  /* 0x0000000000057941 */ /* 0x000fea0003800200 */
.L_x_27209:
        /* <DEDUP_REMOVED lines=43> */
.L_x_27207:
[----:B------:R-:W-:Y:S05]  /*16450*/  BSYNC.RECONVERGENT B4 ;  /* 0x0000000000047941 */ /* 0x000fea0003800200 */
.L_x_27206:
        /* <DEDUP_REMOVED lines=9> */
.L_x_27205:
[----:B------:R-:W-:Y:S05]  /*164f0*/  BSYNC.RECONVERGENT B3 ;  /* 0x0000000000037941 */ /* 0x000fea0003800200 */
.L_x_27204:
        /* <DEDUP_REMOVED lines=17> */
.L_x_27215:
        /* <DEDUP_REMOVED lines=13> */
.L_x_27217:
[----:B------:R-:W-:Y:S05]  /*166e0*/  BSYNC.RECONVERGENT B5 ;  /* 0x0000000000057941 */ /* 0x000fea0003800200 */
.L_x_27216:
        /* <DEDUP_REMOVED lines=43> */
.L_x_27214:
[----:B------:R-:W-:Y:S05]  /*169a0*/  BSYNC.RECONVERGENT B4 ;  /* 0x0000000000047941 */ /* 0x000fea0003800200 */
.L_x_27213:
        /* <DEDUP_REMOVED lines=9> */
.L_x_27212:
[----:B------:R-:W-:Y:S05]  /*16a40*/  BSYNC.RECONVERGENT B3 ;  /* 0x0000000000037941 */ /* 0x000fea0003800200 */
.L_x_27211:
        /* <DEDUP_REMOVED lines=17> */
.L_x_27222:
        /* <DEDUP_REMOVED lines=13> */
.L_x_27224:
[----:B------:R-:W-:Y:S05]  /*16c30*/  BSYNC.RECONVERGENT B5 ;  /* 0x0000000000057941 */ /* 0x000fea0003800200 */
.L_x_27223:
        /* <DEDUP_REMOVED lines=43> */
.L_x_27221:
[----:B------:R-:W-:Y:S05]  /*16ef0*/  BSYNC.RECONVERGENT B4 ;  /* 0x0000000000047941 */ /* 0x000fea0003800200 */
.L_x_27220:
        /* <DEDUP_REMOVED lines=9> */
.L_x_27219:
[----:B------:R-:W-:Y:S05]  /*16f90*/  BSYNC.RECONVERGENT B3 ;  /* 0x0000000000037941 */ /* 0x000fea0003800200 */
.L_x_27218:
        /* <DEDUP_REMOVED lines=20> */
.L_x_27227:
        /* <DEDUP_REMOVED lines=13> */
.L_x_27229:
[----:B------:R-:W-:Y:S05]  /*171b0*/  BSYNC.RECONVERGENT B4 ;  /* 0x0000000000047941 */ /* 0x000fea0003800200 */
.L_x_27228:
[----:B0-----:R-:W-:Y:S01]  /*171c0*/  IMAD.WIDE.U32 R128, R0, -0x326172a9, RZ ;  /* 0xcd9e8d5700807825 */ /* 0x001fe200078e00ff */
        /* <DEDUP_REMOVED lines=42> */
.L_x_27226:
[----:B------:R-:W-:Y:S05]  /*17470*/  BSYNC.RECONVERGENT B3 ;  /* 0x0000000000037941 */ /* 0x000fea0003800200 */
.L_x_27225:
        /* <DEDUP_REMOVED lines=9> */
.L_x_27170:
[----:B------:R-:W-:Y:S05]  /*17510*/  BSYNC.RECONVERGENT B2 ;  /* 0x0000000000027941 */ /* 0x000fea0003800200 */
.L_x_27119:
        /* <DEDUP_REMOVED lines=25> */
.L_x_27116:
[----:B------:R-:W-:Y:S05]  /*176b0*/  BSYNC.RECONVERGENT B1 ;  /* 0x0000000000017941 */ /* 0x000fea0003800200 */
.L_x_27115:
        /* <DEDUP_REMOVED lines=125> */
.L_x_27251:
        /* <DEDUP_REMOVED lines=56> */
.L_x_27234:
[----:B------:R-:W-:Y:S05]  /*18210*/  BSYNC.RECONVERGENT B2 ;  /* 0x0000000000027941 */ /* 0x000fea0003800200 */
.L_x_27233:
        /* <DEDUP_REMOVED lines=31> */
[----:B------:R-:W-:Y:S01]  /*18410*/  F2FP.F16.F32.PACK_AB R118, R131, R118 ;  /* 0x000000768376723e */ /* 0x000fe200000000ff */
[----:B------:R-:W-:Y:S01]  /*18420*/  VIADD R129, R129, 0x20 ;  /* 0x0000002081817836 */ /* 0x000fe20000000000 */
[----:B------:R-:W-:-:S05]  /*18430*/  F2FP.F16.F32.PACK_AB R119, R140, R133 ;  /* 0x000000858c77723e */ /* 0x000fca00000000ff */
[----:B------:R1:W-:Y:S02]  /*18440*/  STG.E.128 desc[UR8][R126.64], R116 ;  /* 0x000000747e007986 */ /* 0x0003e4000c101d08 */
.L_x_27236:
[----:B------:R-:W-:Y:S05]  /*18450*/  BSYNC.RECONVERGENT B2 ;  /* 0x0000000000027941 */ /* 0x000fea0003800200 */
.L_x_27235:
        /* <DEDUP_REMOVED lines=35> */
.L_x_27238:
[----:B------:R-:W-:Y:S05]  /*18690*/  BSYNC.RECONVERGENT B2 ;  /* 0x0000000000027941 */ /* 0x000fea0003800200 */
.L_x_27237:
        /* <DEDUP_REMOVED lines=32> */
.L_x_27232:
[----:B------:R-:W-:Y:S05]  /*188a0*/  BSYNC.RECONVERGENT B1 ;  /* 0x0000000000017941 */ /* 0x000fea0003800200 */
.L_x_27231:
[----:B0123--:R-:W0:Y:S02]  /*188b0*/  LDC.64 R116, c[0x0][0x380] ;  /* 0x0000e000ff747b82 */ /* 0x00fe240000000a00 */
[----:B0-----:R-:W-:-:S05]  /*188c0*/  IMAD R123, R116, 0x4, R123 ;  /* 0x00000004747b7824 */ /* 0x001fca00078e027b */
[----:B------:R-:W-:-:S13]  /*188d0*/  ISETP.GE.AND P0, PT, R123, R117, PT ;  /* 0x000000757b00720c */ /* 0x000fda0003f06270 */
[----:B------:R-:W-:Y:S05]  /*188e0*/  @!P0 BRA `(.L_x_27239) ;  /* 0xfffffe8400088947 */ /* 0x000fea000383ffff */
[----:B------:R-:W-:Y:S05]  /*188f0*/  BSYNC B0 ;  /* 0x0000000000007941 */ /* 0x000fea0003800000 */
.L_x_26763:
[----:B------:R-:W-:Y:S05]  /*18900*/  EXIT ;  /* 0x000000000000794d */ /* 0x000fea0003800000 */
.L_x_27230:
        /* <DEDUP_REMOVED lines=8> */
.L_x_27241:
[----:B------:R-:W-:Y:S05]  /*18990*/  BSYNC B1 ;  /* 0x0000000000017941 */ /* 0x000fea0003800000 */
.L_x_27240:
        /* <DEDUP_REMOVED lines=9> */
.L_x_27242:
[----:B------:R-:W-:Y:S02]  /*18a30*/  IMAD.MOV.U32 R132, RZ, RZ, 0x4 ;  /* 0x00000004ff847424 */ /* 0x000fe400078e00ff */
[----:B------:R-:W-:-:S04]  /*18a40*/  IMAD.MOV.U32 R125, RZ, RZ, R131 ;  /* 0x000000ffff7d7224 */ /* 0x000fc800078e0083 */
[----:B------:R-:W-:-:S05]  /*18a50*/  FADD.FTZ R127, R126, R125 ;  /* 0x0000007d7e7f7221 */ /* 0x000fca0000010000 */
[----:B------:R-:W-:-:S07]  /*18a60*/  MOV R133, R127 ;  /* 0x0000007f00857202 */ /* 0x000fce0000000f00 */
[----:B------:R-:W-:Y:S05]  /*18a70*/  WARPSYNC.COLLECTIVE R130, `(.L_x_27243) ;  /* 0x0000000082087348 */ /* 0x000fea0003c00000 */
[----:B------:R0:W1:Y:S02]  /*18a80*/  SHFL.BFLY P6, R131, R133, R132, R135 ;  /* 0x0c00008485837389 */ /* 0x00006400000c0087 */
[----:B01----:R-:W-:Y:S05]  /*18a90*/  ENDCOLLECTIVE ;  /* 0x000000000000791b */ /* 0x003fea0003800000 */
.L_x_27243:
[----:B------:R-:W-:Y:S01]  /*18aa0*/  HFMA2 R132, -RZ, RZ, 0, 4.76837158203125e-07 ;  /* 0x00000008ff847431 */ /* 0x000fe200000001ff */
[----:B------:R-:W-:-:S05]  /*18ab0*/  MOV R116, R131 ;  /* 0x0000008300747202 */ /* 0x000fca0000000f00 */
[----:B------:R-:W-:-:S04]  /*18ac0*/  FADD.FTZ R128, R127, R116 ;  /* 0x000000747f807221 */ /* 0x000fc80000010000 */
[----:B------:R-:W-:-:S07]  /*18ad0*/  IMAD.MOV.U32 R133, RZ, RZ, R128 ;  /* 0x000000ffff857224 */ /* 0x000fce00078e0080 */
[----:B------:R-:W-:Y:S05]  /*18ae0*/  WARPSYNC.COLLECTIVE R130, `(.L_x_27244) ;  /* 0x0000000082087348 */ /* 0x000fea0003c00000 */
[----:B------:R0:W1:Y:S02]  /*18af0*/  SHFL.BFLY P6, R131, R133, R132, R135 ;  /* 0x0c00008485837389 */ /* 0x00006400000c0087 */
[----:B01----:R-:W-:Y:S05]  /*18b00*/  ENDCOLLECTIVE ;  /* 0x000000000000791b */ /* 0x003fea0003800000 */
.L_x_27244:
        /* <DEDUP_REMOVED lines=8> */
.L_x_27245:
        /* <DEDUP_REMOVED lines=73> */
.L_x_27246:
[----:B------:R-:W-:Y:S02]  /*19020*/  IMAD.MOV.U32 R132, RZ, RZ, 0x2 ;  /* 0x00000002ff847424 */ /* 0x000fe400078e00ff */
[----:B------:R-:W-:-:S04]  /*19030*/  IMAD.MOV.U32 R127, RZ, RZ, R131 ;  /* 0x000000ffff7f7224 */ /* 0x000fc800078e0083 */
[----:B------:R-:W-:-:S05]  /*19040*/  FADD.FTZ R127, R116, R127 ;  /* 0x0000007f747f7221 */ /* 0x000fca0000010000 */
[----:B------:R-:W-:-:S07]  /*19050*/  MOV R133, R127 ;  /* 0x0000007f00857202 */ /* 0x000fce0000000f00 */
[----:B------:R-:W-:Y:S05]  /*19060*/  WARPSYNC.COLLECTIVE R130, `(.L_x_27247) ;  /* 0x0000000082087348 */ /* 0x000fea0003c00000 */
[----:B------:R0:W1:Y:S02]  /*19070*/  SHFL.BFLY P6, R131, R133, R132, R135 ;  /* 0x0c00008485837389 */ /* 0x00006400000c0087 */
[----:B01----:R-:W-:Y:S05]  /*19080*/  ENDCOLLECTIVE ;  /* 0x000000000000791b */ /* 0x003fea0003800000 */
.L_x_27247:
[----:B------:R-:W-:Y:S01]  /*19090*/  HFMA2 R132, -RZ, RZ, 0, 2.384185791015625e-07 ;  /* 0x00000004ff847431 */ /* 0x000fe200000001ff */
[----:B------:R-:W-:-:S05]  /*190a0*/  MOV R126, R131 ;  /* 0x00000083007e7202 */ /* 0x000fca0000000f00 */
[----:B------:R-:W-:-:S04]  /*190b0*/  FADD.FTZ R126, R127, R126 ;  /* 0x0000007e7f7e7221 */ /* 0x000fc80000010000 */
[----:B------:R-:W-:-:S07]  /*190c0*/  IMAD.MOV.U32 R133, RZ, RZ, R126 ;  /* 0x000000ffff857224 */ /* 0x000fce00078e007e */
[----:B------:R-:W-:Y:S05]  /*190d0*/  WARPSYNC.COLLECTIVE R130, `(.L_x_27248) ;  /* 0x0000000082087348 */ /* 0x000fea0003c00000 */
[----:B------:R0:W1:Y:S02]  /*190e0*/  SHFL.BFLY P6, R131, R133, R132, R135 ;  /* 0x0c00008485837389 */ /* 0x00006400000c0087 */
[----:B01----:R-:W-:Y:S05]  /*190f0*/  ENDCOLLECTIVE ;  /* 0x000000000000791b */ /* 0x003fea0003800000 */
.L_x_27248:
[----:B------:R-:W-:Y:S02]  /*19100*/  IMAD.MOV.U32 R132, RZ, RZ, 0x8 ;  /* 0x00000008ff847424 */ /* 0x000fe400078e00ff */
[----:B------:R-:W-:-:S04]  /*19110*/  IMAD.MOV.U32 R129, RZ, RZ, R131 ;  /* 0x000000ffff817224 */ /* 0x000fc800078e0083 */
[----:B------:R-:W-:-:S05]  /*19120*/  FADD.FTZ R129, R126, R129 ;  /* 0x000000817e817221 */ /* 0x000fca0000010000 */
[----:B------:R-:W-:-:S07]  /*19130*/  MOV R133, R129 ;  /* 0x0000008100857202 */ /* 0x000fce0000000f00 */
[----:B------:R-:W-:Y:S05]  /*19140*/  WARPSYNC.COLLECTIVE R130, `(.L_x_27249) ;  /* 0x0000000082087348 */ /* 0x000fea0003c00000 */
[----:B------:R0:W1:Y:S02]  /*19150*/  SHFL.BFLY P6, R131, R133, R132, R135 ;  /* 0x0c00008485837389 */ /* 0x00006400000c0087 */
[----:B01----:R-:W-:Y:S05]  /*19160*/  ENDCOLLECTIVE ;  /* 0x000000000000791b */ /* 0x003fea0003800000 */
.L_x_27249:
[----:B------:R-:W-:Y:S01]  /*19170*/  HFMA2 R132, -RZ, RZ, 0, 9.5367431640625e-07 ;  /* 0x00000010ff847431 */ /* 0x000fe200000001ff */
[----:B------:R-:W-:-:S05]  /*19180*/  MOV R128, R131 ;  /* 0x0000008300807202 */ /* 0x000fca0000000f00 */
[----:B------:R-:W-:-:S04]  /*19190*/  FADD.FTZ R128, R129, R128 ;  /* 0x0000008081807221 */ /* 0x000fc80000010000 */
[----:B------:R-:W-:-:S07]  /*191a0*/  IMAD.MOV.U32 R133, RZ, RZ, R128 ;  /* 0x000000ffff857224 */ /* 0x000fce00078e0080 */
[----:B------:R-:W-:Y:S05]  /*191b0*/  WARPSYNC.COLLECTIVE R130, `(.L_x_27250) ;  /* 0x0000000082087348 */ /* 0x000fea0003c00000 */
[----:B------:R0:W1:Y:S02]  /*191c0*/  SHFL.BFLY P6, R131, R133, R132, R135 ;  /* 0x0c00008485837389 */ /* 0x00006400000c0087 */
[----:B01----:R-:W-:Y:S05]  /*191d0*/  ENDCOLLECTIVE ;  /* 0x000000000000791b */ /* 0x003fea0003800000 */
.L_x_27250:
[----:B------:R-:W-:Y:S05]  /*191e0*/  BRA `(.L_x_27251) ;  /* 0xffffffec00287947 */ /* 0x000fea000383ffff */
.L_x_27252:
        /* <DEDUP_REMOVED lines=9> */
.L_x_37350:


//--------------------- .text._ZN10layer_norm13ln_fwd_kernelINS_13Kernel_traitsIf6__halffS2_fjLj1024ELj1ELj4ELj1ELj16ENS_18Kernel_traits_baseILj1024EfS2_fS2_fjLj128EEEEELb1ELb0ELb1ELb1EEEvNS_9FwdParamsE --------------------------
	.section	.text._ZN10layer_norm13ln_fwd_kernelINS_13Kernel_traitsIf6__halffS2_fjLj1024ELj1ELj4ELj1ELj16ENS_18Kernel_traits_baseILj1024EfS2_fS2_fjLj128EEEEELb1ELb0ELb1ELb1EEEvNS_9FwdParamsE,"ax",@progbits
	.align	128
        .global         _ZN10layer_norm13ln_fwd_kernelINS_13Kernel_traitsIf6__halffS2_fjLj1024ELj1ELj4ELj1ELj16ENS_18Kernel_traits_baseILj1024EfS2_fS2_fjLj128EEEEELb1ELb0ELb1ELb1EEEvNS_9FwdParamsE
        .type           _ZN10layer_norm13ln_fwd_kernelINS_13Kernel_traitsIf6__halffS2_fjLj1024ELj1ELj4ELj1ELj16ENS_18Kernel_traits_baseILj1024EfS2_fS2_fjLj128EEEEELb1ELb0ELb1ELb1EEEvNS_9FwdParamsE,@function
        .size           _ZN10layer_norm13ln_fwd_kernelINS_13Kernel_traitsIf6__halffS2_fjLj1024ELj1ELj4ELj1ELj16ENS_18Kernel_traits_baseILj1024EfS2_fS2_fjLj128EEEEELb1ELb0ELb1ELb1EEEvNS_9FwdParamsE,(.L_x_37351 - _ZN10layer_norm13ln_fwd_kernelINS_13Kernel_traitsIf6__halffS2_fjLj1024ELj1ELj4ELj1ELj16ENS_18Kernel_traits_baseILj1024EfS2_fS2_fjLj128EEEEELb1ELb0ELb1ELb1EEEvNS_9FwdParamsE)
        .other          _ZN10layer_norm13ln_fwd_kernelINS_13Kernel_traitsIf6__halffS2_fjLj1024ELj1ELj4ELj1ELj16ENS_18Kernel_traits_baseILj1024EfS2_fS2_fjLj128EEEEELb1ELb0ELb1ELb1EEEvNS_9FwdParamsE,@"STO_CUDA_ENTRY STV_DEFAULT"
_ZN10layer_norm13ln_fwd_kernelINS_13Kernel_traitsIf6__halffS2_fjLj1024ELj1ELj4ELj1ELj16ENS_18Kernel_traits_baseILj1024EfS2_fS2_fjLj128EEEEELb1ELb0ELb1ELb1EEEvNS_9FwdParamsE:
.text._ZN10layer_norm13ln_fwd_kernelINS_13Kernel_traitsIf6__halffS2_fjLj1024ELj1ELj4ELj1ELj16ENS_18Kernel_traits_baseILj1024EfS2_fS2_fjLj128EEEEELb1ELb0ELb1ELb1EEEvNS_9FwdParamsE:
        /* <DEDUP_REMOVED lines=71> */
.L_x_27253:
        /* <DEDUP_REMOVED lines=26> */
.L_x_27254:
        /* <DEDUP_REMOVED lines=72> */
.L_x_27717:
        /* <DEDUP_REMOVED lines=50> */
.L_x_27262:
        /* <DEDUP_REMOVED lines=13> */
.L_x_27264:
[----:B------:R-:W-:Y:S05]  /*0e80*/  BSYNC.RECONVERGENT B4 ;  /* 0x0000000000047941 */ /* 0x000fea0003800200 */
.L_x_27263:
        /* <DEDUP_REMOVED lines=43> */
.L_x_27261:
[----:B------:R-:W-:Y:S05]  /*1140*/  BSYNC.RECONVERGENT B3 ;  /* 0x0000000000037941 */ /* 0x000fea0003800200 */
.L_x_27260:
        /* <DEDUP_REMOVED lines=10> */
.L_x_27259:
[----:B------:R-:W-:Y:S05]  /*11f0*/  BSYNC.RECONVERGENT B2 ;  /* 0x0000000000027941 */ /* 0x000fea0003800200 */
.L_x_27258:
        /* <DEDUP_REMOVED lines=20> */
.L_x_27269:
        /* <DEDUP_REMOVED lines=13> */
.L_x_27271:
[----:B------:R-:W-:Y:S05]  /*1410*/  BSYNC.RECONVERGENT B4 ;  /* 0x0000000000047941 */ /* 0x000fea0003800200 */
.L_x_27270:
        /* <DEDUP_REMOVED lines=42> */
.L_x_27268:
[----:B------:R-:W-:Y:S05]  /*16c0*/  BSYNC.RECONVERGENT B3 ;  /* 0x0000000000037941 */ /* 0x000fea0003800200 */
.L_x_27267:
        /* <DEDUP_REMOVED lines=10> */
.L_x_27266:
[----:B------:R-:W-:Y:S05]  /*1770*/  BSYNC.RECONVERGENT B2 ;  /* 0x0000000000027941 */ /* 0x000fea0003800200 */
.L_x_27265:
        /* <DEDUP_REMOVED lines=20> */
.L_x_27276:
        /* <DEDUP_REMOVED lines=13> */
.L_x_27278:
[----:B------:R-:W-:Y:S05]  /*1990*/  BSYNC.RECONVERGENT B4 ;  /* 0x0000000000047941 */ /* 0x000fea0003800200 */
.L_x_27277:
        /* <DEDUP_REMOVED lines=43> */
.L_x_27275:
[----:B------:R-:W-:Y:S05]  /*1c50*/  BSYNC.RECONVERGENT B3 ;  /* 0x0000000000037941 */ /* 0x000fea0003800200 */
.L_x_27274:
        /* <DEDUP_REMOVED lines=10> */
.L_x_27273:
[----:B------:R-:W-:Y:S05]  /*1d00*/  BSYNC.RECONVERGENT B2 ;  /* 0x0000000000027941 */ /* 0x000fea0003800200 */
.L_x_27272:
        /* <DEDUP_REMOVED lines=20> */
.L_x_27283:
        /* <DEDUP_REMOVED lines=13> */
.L_x_27285:
[----:B------:R-:W-:Y:S05]  /*1f20*/  BSYNC.RECONVERGENT B4 ;  /* 0x0000000000047941 */ /* 0x000fea0003800200 */
.L_x_27284:
        /* <DEDUP_REMOVED lines=43> */
.L_x_27282:
[----:B------:R-:W-:Y:S05]  /*21e0*/  BSYNC.RECONVERGENT B3 ;  /* 0x0000000000037941 */ /* 0x000fea0003800200 */
.L_x_27281:
        /* <DEDUP_REMOVED lines=10> */
.L_x_27280:
[----:B------:R-:W-:Y:S05]  /*2290*/  BSYNC.RECONVERGENT B2 ;  /* 0x0000000000027941 */ /* 0x000fea0003800200 */
.L_x_27279:
        /* <DEDUP_REMOVED lines=20> */
.L_x_27290:
        /* <DEDUP_REMOVED lines=13> */
.L_x_27292:
[----:B------:R-:W-:Y:S05]  /*24b0*/  BSYNC.RECONVERGENT B4 ;  /* 0x0000000000047941 */ /* 0x000fea0003800200 */
.L_x_27291:
        /* <DEDUP_REMOVED lines=43> */
.L_x_27289:
[----:B------:R-:W-:Y:S05]  /*2770*/  BSYNC.RECONVERGENT B3 ;  /* 0x0000000000037941 */ /* 0x000fea0003800200 */
.L_x_27288:
        /* <DEDUP_REMOVED lines=10> */
.L_x_27287:
[----:B------:R-:W-:Y:S05]  /*2820*/  BSYNC.RECONVERGENT B2 ;  /* 0x0000000000027941 */ /* 0x000fea0003800200 */
.L_x_27286:
        /* <DEDUP_REMOVED lines=20> */
.L_x_27297:
        /* <DEDUP_REMOVED lines=13> */
.L_x_27299:
[----:B------:R-:W-:Y:S05]  /*2a40*/  BSYNC.RECONVERGENT B4 ;  /* 0x0000000000047941 */ /* 0x000fea0003800200 */
.L_x_27298:
        /* <DEDUP_REMOVED lines=43> */
.L_x_27296:
[----:B------:R-:W-:Y:S05]  /*2d00*/  BSYNC.RECONVERGENT B3 ;  /* 0x0000000000037941 */ /* 0x000fea0003800200 */
.L_x_27295:
        /* <DEDUP_REMOVED lines=10> */
.L_x_27294:
[----:B------:R-:W-:Y:S05]  /*2db0*/  BSYNC.RECONVERGENT B2 ;  /* 0x0000000000027941 */ /* 0x000fea0003800200 */
.L_x_27293:
        /* <DEDUP_REMOVED lines=20> */
.L_x_27304:
        /* <DEDUP_REMOVED lines=13> */
.L_x_27306:
[----:B------:R-:W-:Y:S05]  /*2fd0*/  BSYNC.RECONVERGENT B4 ;  /* 0x0000000000047941 */ /* 0x000fea0003800200 */
.L_x_27305:
        /* <DEDUP_REMOVED lines=43> */
.L_x_27303:
[----:B------:R-:W-:Y:S05]  /*3290*/  BSYNC.RECONVERGENT B3 ;  /* 0x0000000000037941 */ /* 0x000fea0003800200 */
.L_x_27302:
        /* <DEDUP_REMOVED lines=10> */
.L_x_27301:
[----:B------:R-:W-:Y:S05]  /*3340*/  BSYNC.RECONVERGENT B2 ;  /* 0x0000000000027941 */ /* 0x000fea0003800200 */
.L_x_27300:
        /* <DEDUP_REMOVED lines=19> */
.L_x_27310:
        /* <DEDUP_REMOVED lines=13> */
.L_x_27312:
[----:B------:R-:W-:Y:S05]  /*3550*/  BSYNC.RECONVERGENT B3 ;  /* 0x0000000000037941 */ /* 0x000fea0003800200 */
.L_x_27311:
        /* <DEDUP_REMOVED lines=42> */
.L_x_27309:
[----:B------:R-:W-:Y:S05]  /*3800*/  BSYNC.RECONVERGENT B2 ;  /* 0x0000000000027941 */ /* 0x000fea0003800200 */
.L_x_27308:
        /* <DEDUP_REMOVED lines=11> */
.L_x_27257:
        /* <DEDUP_REMOVED lines=21> */
.L_x_27317:
        /* <DEDUP_REMOVED lines=13> */
.L_x_27319:
[----:B------:R-:W-:Y:S05]  /*3ae0*/  BSYNC.RECONVERGENT B4 ;  /* 0x0000000000047941 */ /* 0x000fea0003800200 */
.L_x_27318:
        /* <DEDUP_REMOVED lines=42> */
.L_x_27316:
[----:B------:R-:W-:Y:S05]  /*3d90*/  BSYNC.RECONVERGENT B3 ;  /* 0x0000000000037941 */ /* 0x000fea0003800200 */
.L_x_27315:
        /* <DEDUP_REMOVED lines=9> */
.L_x_27314:
[----:B------:R-:W-:Y:S05]  /*3e30*/  BSYNC.RECONVERGENT B2 ;  /* 0x0000000000027941 */ /* 0x000fea0003800200 */
.L_x_27313:
        /* <DEDUP_REMOVED lines=17> */
.L_x_27324:
        /* <DEDUP_REMOVED lines=13> */
.L_x_27326:
[----:B------:R-:W-:Y:S05]  /*4020*/  BSYNC.RECONVERGENT B4 ;  /* 0x0000000000047941 */ /* 0x000fea0003800200 */
.L_x_27325:
        /* <DEDUP_REMOVED lines=42> */
.L_x_27323:
[----:B------:R-:W-:Y:S05]  /*42d0*/  BSYNC.RECONVERGENT B3 ;  /* 0x0000000000037941 */ /* 0x000fea0003800200 */
.L_x_27322:
        /* <DEDUP_REMOVED lines=9> */
.L_x_27321:
[----:B------:R-:W-:Y:S05]  /*4370*/  BSYNC.RECONVERGENT B2 ;  /* 0x0000000000027941 */ /* 0x000fea0003800200 */
.L_x_27320:
        /* <DEDUP_REMOVED lines=17> */
.L_x_27331:
        /* <DEDUP_REMOVED lines=13> */
.L_x_27333:
[----:B------:R-:W-:Y:S05]  /*4560*/  BSYNC.RECONVERGENT B4 ;  /* 0x0000000000047941 */ /* 0x000fea0003800200 */
.L_x_27332:
        /* <DEDUP_REMOVED lines=43> */
.L_x_27330:
[----:B------:R-:W-:Y:S05]  /*4820*/  BSYNC.RECONVERGENT B3 ;  /* 0x0000000000037941 */ /* 0x000fea0003800200 */
.L_x_27329:
        /* <DEDUP_REMOVED lines=9> */
.L_x_27328:
[----:B------:R-:W-:Y:S05]  /*48c0*/  BSYNC.RECONVERGENT B2 ;  /* 0x0000000000027941 */ /* 0x000fea0003800200 */
.L_x_27327:
        /* <DEDUP_REMOVED lines=17> */
.L_x_27338:
        /* <DEDUP_REMOVED lines=13> */
.L_x_27340:
[----:B------:R-:W-:Y:S05]  /*4ab0*/  BSYNC.RECONVERGENT B4 ;  /* 0x0000000000047941 */ /* 0x000fea0003800200 */
.L_x_27339:
        /* <DEDUP_REMOVED lines=43> */
.L_x_27337:
[----:B------:R-:W-:Y:S05]  /*4d70*/  BSYNC.RECONVERGENT B3 ;  /* 0x0000000000037941 */ /* 0x000fea0003800200 */
.L_x_27336:
        /* <DEDUP_REMOVED lines=9> */
.L_x_27335:
[----:B------:R-:W-:Y:S05]  /*4e10*/  BSYNC.RECONVERGENT B2 ;  /* 0x0000000000027941 */ /* 0x000fea0003800200 */
.L_x_27334:
        /* <DEDUP_REMOVED lines=17> */
.L_x_27345:
        /* <DEDUP_REMOVED lines=13> */
.L_x_27347:
[----:B------:R-:W-:Y:S05]  /*5000*/  BSYNC.RECONVERGENT B4 ;  /* 0x0000000000047941 */ /* 0x000fea0003800200 */
.L_x_27346:
        /* <DEDUP_REMOVED lines=43> */
.L_x_27344:
[----:B------:R-:W-:Y:S05]  /*52c0*/  BSYNC.RECONVERGENT B3 ;  /* 0x0000000000037941 */ /* 0x000fea0003800200 */
.L_x_27343:
        /* <DEDUP_REMOVED lines=9> */
.L_x_27342:
[----:B------:R-:W-:Y:S05]  /*5360*/  BSYNC.RECONVERGENT B2 ;  /* 0x0000000000027941 */ /* 0x000fea0003800200 */
.L_x_27341:
        /* <DEDUP_REMOVED lines=17> */
.L_x_27352:
        /* <DEDUP_REMOVED lines=13> */
.L_x_27354:
[----:B------:R-:W-:Y:S05]  /*5550*/  BSYNC.RECONVERGENT B4 ;  /* 0x0000000000047941 */ /* 0x000fea0003800200 */
.L_x_27353:
        /* <DEDUP_REMOVED lines=43> */
.L_x_27351:
[----:B------:R-:W-:Y:S05]  /*5810*/  BSYNC.RECONVERGENT B3 ;  /* 0x0000000000037941 */ /* 0x000fea0003800200 */
.L_x_27350:
        /* <DEDUP_REMOVED lines=9> */
.L_x_27349:
[----:B------:R-:W-:Y:S05]  /*58b0*/  BSYNC.RECONVERGENT B2 ;  /* 0x0000000000027941 */ /* 0x000fea0003800200 */
.L_x_27348:
        /* <DEDUP_REMOVED lines=17> */
.L_x_27359:
        /* <DEDUP_REMOVED lines=13> */
.L_x_27361:
[----:B------:R-:W-:Y:S05]  /*5aa0*/  BSYNC.RECONVERGENT B4 ;  /* 0x0000000000047941 */ /* 0x000fea0003800200 */
.L_x_27360:
        /* <DEDUP_REMOVED lines=43> */
.L_x_27358:
[----:B------:R-:W-:Y:S05]  /*5d60*/  BSYNC.RECONVERGENT B3 ;  /* 0x0000000000037941 */ /* 0x000fea0003800200 */
.L_x_27357:
        /* <DEDUP_REMOVED lines=9> */
.L_x_27356:
[----:B------:R-:W-:Y:S05]  /*5e00*/  BSYNC.RECONVERGENT B2 ;  /* 0x0000000000027941 */ /* 0x000fea0003800200 */
.L_x_27355:
        /* <DEDUP_REMOVED lines=16> */
.L_x_27364:
        /* <DEDUP_REMOVED lines=13> */
.L_x_27366:
[----:B------:R-:W-:Y:S05]  /*5fe0*/  BSYNC.RECONVERGENT B3 ;  /* 0x0000000000037941 */ /* 0x000fea0003800200 */
.L_x_27365:
        /* <DEDUP_REMOVED lines=43> */
.L_x_27363:
[----:B------:R-:W-:Y:S05]  /*62a0*/  BSYNC.RECONVERGENT B2 ;  /* 0x0000000000027941 */ /* 0x000fea0003800200 */
.L_x_27362:
        /* <DEDUP_REMOVED lines=9> */
.L_x_27307:
[----:B------:R-:W-:Y:S05]  /*6340*/  BSYNC.RECONVERGENT B1 ;  /* 0x0000000000017941 */ /* 0x000fea0003800200 */
.L_x_27256:
[----:B------:R-:W0:Y:S01]  /*6350*/  LDC.64 R118, c[0x0][0x3a8] ;  /* 0x0000ea00ff767b82 */ /* 0x000e220000000a00 */
[----:B------:R-:W-:Y:S01]  /*6360*/  BSSY.RECONVERGENT B1, `(.L_x_27367) ;  /* 0x000001a000017945 */ /* 0x000fe20003800200 */
[----:B------:R-:W-:Y:S02]  /*6370*/  VIADD R89, R96, 0x20 ;  /* 0x0000002060597836 */ /* 0x000fe40000000000 */
        /* <DEDUP_REMOVED lines=24> */
.L_x_27368:
[----:B------:R-:W-:Y:S05]  /*6500*/  BSYNC.RECONVERGENT B1 ;  /* 0x0000000000017941 */ /* 0x000fea0003800200 */
.L_x_27367:
[----:B------:R-:W-:Y:S04]  /*6510*/  BSSY.RECONVERGENT B1, `(.L_x_27369) ;  /* 0x0000005000017945 */ /* 0x000fe80003800200 */
[----:B------:R-:W-:Y:S05]  /*6520*/  @!P1 BRA `(.L_x_27370) ;  /* 0x00000000000c9947 */ /* 0x000fea0003800000 */
[----:B------:R-:W2:Y:S02]  /*6530*/  LDC.64 R68, c[0x0][0x390] ;  /* 0x0000e400ff447b82 */ /* 0x000ea40000000a00 */
[----:B--2---:R-:W-:-:S06]  /*6540*/  IMAD.WIDE.U32 R68, R89, 0x10, R68 ;  /* 0x0000001059447825 */ /* 0x004fcc00078e0044 */
[----:B------:R-:W5:Y:S02]  /*6550*/  LDG.E.128 R68, desc[UR8][R68.64] ;  /* 0x0000000844447981 */ /* 0x000f64000c1e1d00 */
.L_x_27370:
[----:B------:R-:W-:Y:S05]  /*6560*/  BSYNC.RECONVERGENT B1 ;  /* 0x0000000000017941 */ /* 0x000fea0003800200 */
.L_x_27369:
[----:B------:R-:W-:Y:S01]  /*6570*/  BSSY.RECONVERGENT B1, `(.L_x_27371) ;  /* 0x0000575000017945 */ /* 0x000fe20003800200 */
[----:B------:R-:W-:-:S03]  /*6580*/  VIADD R91, R97, 0x20 ;  /* 0x00000020615b7836 */ /* 0x000fc60000000000 */
[----:B------:R-:W-:Y:S05]  /*6590*/  @!P0 BRA `(.L_x_27372) ;  /* 0x0000002c00288947 */ /* 0x000fea0003800000 */
[----:B------:R-:W2:Y:S02]  /*65a0*/  LDC.64 R94, c[0x0][0x3a0] ;  /* 0x0000e800ff5e7b82 */ /* 0x000ea40000000a00 */
[----:B--2---:R-:W-:-:S05]  /*65b0*/  IMAD.WIDE.U32 R94, R91, 0x20, R94 ;  /* 0x000000205b5e7825 */ /* 0x004fca00078e005e */
[----:B01----:R0:W5:Y:S04]  /*65c0*/  LDG.E.128 R80, desc[UR8][R94.64] ;  /* 0x000000085e507981 */ /* 0x003168000c1e1d00 */
        /* <DEDUP_REMOVED lines=22> */
.L_x_27377:
        /* <DEDUP_REMOVED lines=13> */
.L_x_27379:
[----:B------:R-:W-:Y:S05]  /*6800*/  BSYNC.RECONVERGENT B4 ;  /* 0x0000000000047941 */ /* 0x000fea0003800200 */
.L_x_27378:
        /* <DEDUP_REMOVED lines=43> */
.L_x_27376:
[----:B------:R-:W-:Y:S05]  /*6ac0*/  BSYNC.RECONVERGENT B3 ;  /* 0x0000000000037941 */ /* 0x000fea0003800200 */
.L_x_27375:
        /* <DEDUP_REMOVED lines=10> */
.L_x_27374:
[----:B------:R-:W-:Y:S05]  /*6b70*/  BSYNC.RECONVERGENT B2 ;  /* 0x0000000000027941 */ /* 0x000fea0003800200 */
.L_x_27373:
        /* <DEDUP_REMOVED lines=20> */
.L_x_27384:
        /* <DEDUP_REMOVED lines=13> */
.L_x_27386:
[----:B------:R-:W-:Y:S05]  /*6d90*/  BSYNC.RECONVERGENT B4 ;  /* 0x0000000000047941 */ /* 0x000fea0003800200 */
.L_x_27385:
        /* <DEDUP_REMOVED lines=42> */
.L_x_27383:
[----:B------:R-:W-:Y:S05]  /*7040*/  BSYNC.RECONVERGENT B3 ;  /* 0x0000000000037941 */ /* 0x000fea0003800200 */
.L_x_27382:
        /* <DEDUP_REMOVED lines=10> */
.L_x_27381:
[----:B------:R-:W-:Y:S05]  /*70f0*/  BSYNC.RECONVERGENT B2 ;  /* 0x0000000000027941 */ /* 0x000fea0003800200 */
.L_x_27380:
        /* <DEDUP_REMOVED lines=20> */
.L_x_27391:
        /* <DEDUP_REMOVED lines=13> */
.L_x_27393:
[----:B------:R-:W-:Y:S05]  /*7310*/  BSYNC.RECONVERGENT B4 ;  /* 0x0000000000047941 */ /* 0x000fea0003800200 */
.L_x_27392:
        /* <DEDUP_REMOVED lines=41> */
[----:B------:R-:W-:Y:S01]  /*75b0*/  IMAD.MOV.U32 R93, RZ, RZ, R88 ;  /* 0x000000ffff5d7224 */ /* 0x000fe200078e0058 */
[----:B------:R-:W-:-:S07]  /*75c0*/  MOV R90, R94 ;  /* 0x0000005e005a7202 */ /* 0x000fce0000000f00 */
.L_x_27390:
[----:B------:R-:W-:Y:S05]  /*75d0*/  BSYNC.RECONVERGENT B3 ;  /* 0x0000000000037941 */ /* 0x000fea0003800200 */
.L_x_27389:
        /* <DEDUP_REMOVED lines=10> */
.L_x_27388:
[----:B------:R-:W-:Y:S05]  /*7680*/  BSYNC.RECONVERGENT B2 ;  /* 0x0000000000027941 */ /* 0x000fea0003800200 */
.L_x_27387:
        /* <DEDUP_REMOVED lines=20> */
.L_x_27398:
        /* <DEDUP_REMOVED lines=13> */
.L_x_27400:
[----:B------:R-:W-:Y:S05]  /*78a0*/  BSYNC.RECONVERGENT B4 ;  /* 0x0000000000047941 */ /* 0x000fea0003800200 */
.L_x_27399:
        /* <DEDUP_REMOVED lines=43> */
.L_x_27397:
[----:B------:R-:W-:Y:S05]  /*7b60*/  BSYNC.RECONVERGENT B3 ;  /* 0x0000000000037941 */ /* 0x000fea0003800200 */
.L_x_27396:
        /* <DEDUP_REMOVED lines=10> */
.L_x_27395:
[----:B------:R-:W-:Y:S05]  /*7c10*/  BSYNC.RECONVERGENT B2 ;  /* 0x0000000000027941 */ /* 0x000fea0003800200 */
.L_x_27394:
        /* <DEDUP_REMOVED lines=20> */
.L_x_27405:
        /* <DEDUP_REMOVED lines=13> */
.L_x_27407:
[----:B------:R-:W-:Y:S05]  /*7e30*/  BSYNC.RECONVERGENT B4 ;  /* 0x0000000000047941 */ /* 0x000fea0003800200 */
.L_x_27406:
        /* <DEDUP_REMOVED lines=43> */
.L_x_27404:
[----:B------:R-:W-:Y:S05]  /*80f0*/  BSYNC.RECONVERGENT B3 ;  /* 0x0000000000037941 */ /* 0x000fea0003800200 */
.L_x_27403:
        /* <DEDUP_REMOVED lines=10> */
.L_x_27402:
[----:B------:R-:W-:Y:S05]  /*81a0*/  BSYNC.RECONVERGENT B2 ;  /* 0x0000000000027941 */ /* 0x000fea0003800200 */
.L_x_27401:
        /* <DEDUP_REMOVED lines=20> */
.L_x_27412:
        /* <DEDUP_REMOVED lines=13> */
.L_x_27414:
[----:B------:R-:W-:Y:S05]  /*83c0*/  BSYNC.RECONVERGENT B4 ;  /* 0x0000000000047941 */ /* 0x000fea0003800200 */
.L_x_27413:
        /* <DEDUP_REMOVED lines=43> */
.L_x_27411:
[----:B------:R-:W-:Y:S05]  /*8680*/  BSYNC.RECONVERGENT B3 ;  /* 0x0000000000037941 */ /* 0x000fea0003800200 */
.L_x_27410:
        /* <DEDUP_REMOVED lines=10> */
.L_x_27409:
[----:B------:R-:W-:Y:S05]  /*8730*/  BSYNC.RECONVERGENT B2 ;  /* 0x0000000000027941 */ /* 0x000fea0003800200 */
.L_x_27408:
        /* <DEDUP_REMOVED lines=20> */
.L_x_27419:
        /* <DEDUP_REMOVED lines=13> */
.L_x_27421:
[----:B------:R-:W-:Y:S05]  /*8950*/  BSYNC.RECONVERGENT B4 ;  /* 0x0000000000047941 */ /* 0x000fea0003800200 */
.L_x_27420:
        /* <DEDUP_REMOVED lines=43> */
.L_x_27418:
[----:B------:R-:W-:Y:S05]  /*8c10*/  BSYNC.RECONVERGENT B3 ;  /* 0x0000000000037941 */ /* 0x000fea0003800200 */
.L_x_27417:
        /* <DEDUP_REMOVED lines=10> */
.L_x_27416:
[----:B------:R-:W-:Y:S05]  /*8cc0*/  BSYNC.RECONVERGENT B2 ;  /* 0x0000000000027941 */ /* 0x000fea0003800200 */
.L_x_27415:
        /* <DEDUP_REMOVED lines=19> */
.L_x_27425:
        /* <DEDUP_REMOVED lines=13> */
.L_x_27427:
[----:B------:R-:W-:Y:S05]  /*8ed0*/  BSYNC.RECONVERGENT B3 ;  /* 0x0000000000037941 */ /* 0x000fea0003800200 */
.L_x_27426:
        /* <DEDUP_REMOVED lines=42> */
.L_x_27424:
[----:B------:R-:W-:Y:S05]  /*9180*/  BSYNC.RECONVERGENT B2 ;  /* 0x0000000000027941 */ /* 0x000fea0003800200 */
.L_x_27423:
        /* <DEDUP_REMOVED lines=11> */
.L_x_27372:
[----:B------:R-:W-:Y:S01]  /*9240*/  BSSY.RECONVERGENT B2, `(.L_x_27428) ;  /* 0x0000057000027945 */ /* 0x000fe20003800200 */
[----:B01----:R-:W-:Y:S01]  /*9250*/  HFMA2 R80, -RZ, RZ, 0, 0 ;  /* 0x00000000ff507431 */ /* 0x003fe200000001ff */
        /* <DEDUP_REMOVED lines=19> */
.L_x_27432:
        /* <DEDUP_REMOVED lines=13> */
.L_x_27434:
[----:B------:R-:W-:Y:S05]  /*9460*/  BSYNC.RECONVERGENT B4 ;  /* 0x0000000000047941 */ /* 0x000fea0003800200 */
.L_x_27433:
        /* <DEDUP_REMOVED lines=42> */
.L_x_27431:
[----:B------:R-:W-:Y:S05]  /*9710*/  BSYNC.RECONVERGENT B3 ;  /* 0x0000000000037941 */ /* 0x000fea0003800200 */
.L_x_27430:
        /* <DEDUP_REMOVED lines=9> */
.L_x_27429:
[----:B------:R-:W-:Y:S05]  /*97b0*/  BSYNC.RECONVERGENT B2 ;  /* 0x0000000000027941 */ /* 0x000fea0003800200 */
.L_x_27428:
        /* <DEDUP_REMOVED lines=17> */
.L_x_27439:
        /* <DEDUP_REMOVED lines=13> */
.L_x_27441:
[----:B------:R-:W-:Y:S05]  /*99a0*/  BSYNC.RECONVERGENT B4 ;  /* 0x0000000000047941 */ /* 0x000fea0003800200 */
.L_x_27440:
        /* <DEDUP_REMOVED lines=42> */
.L_x_27438:
[----:B------:R-:W-:Y:S05]  /*9c50*/  BSYNC.RECONVERGENT B3 ;  /* 0x0000000000037941 */ /* 0x000fea0003800200 */
.L_x_27437:
        /* <DEDUP_REMOVED lines=9> */
.L_x_27436:
[----:B------:R-:W-:Y:S05]  /*9cf0*/  BSYNC.RECONVERGENT B2 ;  /* 0x0000000000027941 */ /* 0x000fea0003800200 */
.L_x_27435:
        /* <DEDUP_REMOVED lines=17> */
.L_x_27446:
        /* <DEDUP_REMOVED lines=13> */
.L_x_27448:
[----:B------:R-:W-:Y:S05]  /*9ee0*/  BSYNC.RECONVERGENT B4 ;  /* 0x0000000000047941 */ /* 0x000fea0003800200 */
.L_x_27447:
        /* <DEDUP_REMOVED lines=43> */
.L_x_27445:
[----:B------:R-:W-:Y:S05]  /*a1a0*/  BSYNC.RECONVERGENT B3 ;  /* 0x0000000000037941 */ /* 0x000fea0003800200 */
.L_x_27444:
        /* <DEDUP_REMOVED lines=9> */
.L_x_27443:
[----:B------:R-:W-:Y:S05]  /*a240*/  BSYNC.RECONVERGENT B2 ;  /* 0x0000000000027941 */ /* 0x000fea0003800200 */
.L_x_27442:
        /* <DEDUP_REMOVED lines=17> */
.L_x_27453:
        /* <DEDUP_REMOVED lines=13> */
.L_x_27455:
[----:B------:R-:W-:Y:S05]  /*a430*/  BSYNC.RECONVERGENT B4 ;  /* 0x0000000000047941 */ /* 0x000fea0003800200 */
.L_x_27454:
        /* <DEDUP_REMOVED lines=43> */
.L_x_27452:
[----:B------:R-:W-:Y:S05]  /*a6f0*/  BSYNC.RECONVERGENT B3 ;  /* 0x0000000000037941 */ /* 0x000fea0003800200 */
.L_x_27451:
        /* <DEDUP_REMOVED lines=9> */
.L_x_27450:
[----:B------:R-:W-:Y:S05]  /*a790*/  BSYNC.RECONVERGENT B2 ;  /* 0x0000000000027941 */ /* 0x000fea0003800200 */
.L_x_27449:
        /* <DEDUP_REMOVED lines=17> */
.L_x_27460:
        /* <DEDUP_REMOVED lines=13> */
.L_x_27462:
[----:B------:R-:W-:Y:S05]  /*a980*/  BSYNC.RECONVERGENT B4 ;  /* 0x0000000000047941 */ /* 0x000fea0003800200 */
.L_x_27461:
        /* <DEDUP_REMOVED lines=43> */
.L_x_27459:
[----:B------:R-:W-:Y:S05]  /*ac40*/  BSYNC.RECONVERGENT B3 ;  /* 0x0000000000037941 */ /* 0x000fea0003800200 */
.L_x_27458:
        /* <DEDUP_REMOVED lines=9> */
.L_x_27457:
[----:B------:R-:W-:Y:S05]  /*ace0*/  BSYNC.RECONVERGENT B2 ;  /* 0x0000000000027941 */ /* 0x000fea0003800200 */
.L_x_27456:
        /* <DEDUP_REMOVED lines=17> */
.L_x_27467:
        /* <DEDUP_REMOVED lines=13> */
.L_x_27469:
[----:B------:R-:W-:Y:S05]  /*aed0*/  BSYNC.RECONVERGENT B4 ;  /* 0x0000000000047941 */ /* 0x000fea0003800200 */
.L_x_27468:
        /* <DEDUP_REMOVED lines=43> */
.L_x_27466:
[----:B------:R-:W-:Y:S05]  /*b190*/  BSYNC.RECONVERGENT B3 ;  /* 0x0000000000037941 */ /* 0x000fea0003800200 */
.L_x_27465:
        /* <DEDUP_REMOVED lines=9> */
.L_x_27464:
[----:B------:R-:W-:Y:S05]  /*b230*/  BSYNC.RECONVERGENT B2 ;  /* 0x0000000000027941 */ /* 0x000fea0003800200 */
.L_x_27463:
        /* <DEDUP_REMOVED lines=17> */
.L_x_27474:
        /* <DEDUP_REMOVED lines=13> */
.L_x_27476:
[----:B------:R-:W-:Y:S05]  /*b420*/  BSYNC.RECONVERGENT B4 ;  /* 0x0000000000047941 */ /* 0x000fea0003800200 */
.L_x_27475:
        /* <DEDUP_REMOVED lines=43> */
.L_x_27473:
[----:B------:R-:W-:Y:S05]  /*b6e0*/  BSYNC.RECONVERGENT B3 ;  /* 0x0000000000037941 */ /* 0x000fea0003800200 */
.L_x_27472:
        /* <DEDUP_REMOVED lines=9> */
.L_x_27471:
[----:B------:R-:W-:Y:S05]  /*b780*/  BSYNC.RECONVERGENT B2 ;  /* 0x0000000000027941 */ /* 0x000fea0003800200 */
.L_x_27470:
        /* <DEDUP_REMOVED lines=16> */
.L_x_27479:
        /* <DEDUP_REMOVED lines=13> */
.L_x_27481:
[----:B------:R-:W-:Y:S05]  /*b960*/  BSYNC.RECONVERGENT B3 ;  /* 0x0000000000037941 */ /* 0x000fea0003800200 */
.L_x_27480:
        /* <DEDUP_REMOVED lines=43> */
.L_x_27478:
[----:B------:R-:W-:Y:S05]  /*bc20*/  BSYNC.RECONVERGENT B2 ;  /* 0x0000000000027941 */ /* 0x000fea0003800200 */
.L_x_27477:
        /* <DEDUP_REMOVED lines=9> */
.L_x_27422:
[----:B------:R-:W-:Y:S05]  /*bcc0*/  BSYNC.RECONVERGENT B1 ;  /* 0x0000000000017941 */ /* 0x000fea0003800200 */
.L_x_27371:
        /* <DEDUP_REMOVED lines=26> */
.L_x_27483:
[----:B------:R-:W-:Y:S05]  /*be70*/  BSYNC.RECONVERGENT B1 ;  /* 0x0000000000017941 */ /* 0x000fea0003800200 */
.L_x_27482:
[----:B------:R-:W-:Y:S04]  /*be80*/  BSSY.RECONVERGENT B1, `(.L_x_27484) ;  /* 0x0000005000017945 */ /* 0x000fe80003800200 */
[----:B------:R-:W-:Y:S05]  /*be90*/  @!P1 BRA `(.L_x_27485) ;  /* 0x00000000000c9947 */ /* 0x000fea0003800000 */
[----:B------:R-:W2:Y:S02]  /*bea0*/  LDC.64 R68, c[0x0][0x390] ;  /* 0x0000e400ff447b82 */ /* 0x000ea40000000a00 */
[----:B--2---:R-:W-:-:S06]  /*beb0*/  IMAD.WIDE.U32 R68, R99, 0x10, R68 ;  /* 0x0000001063447825 */ /* 0x004fcc00078e0044 */
[----:B------:R-:W5:Y:S02]  /*bec0*/  LDG.E.128 R68, desc[UR8][R68.64] ;  /* 0x0000000844447981 */ /* 0x000f64000c1e1d00 */
.L_x_27485:
[----:B------:R-:W-:Y:S05]  /*bed0*/  BSYNC.RECONVERGENT B1 ;  /* 0x0000000000017941 */ /* 0x000fea0003800200 */
.L_x_27484:
[----:B------:R-:W-:Y:S01]  /*bee0*/  BSSY.RECONVERGENT B1, `(.L_x_27486) ;  /* 0x0000575000017945 */ /* 0x000fe20003800200 */
[----:B------:R-:W-:-:S03]  /*bef0*/  IADD3 R101, PT, PT, R97, 0x40, RZ ;  /* 0x0000004061657810 */ /* 0x000fc60007ffe0ff */
        /* <DEDUP_REMOVED lines=26> */
.L_x_27492:
        /* <DEDUP_REMOVED lines=13> */
.L_x_27494:
[----:B------:R-:W-:Y:S05]  /*c170*/  BSYNC.RECONVERGENT B4 ;  /* 0x0000000000047941 */ /* 0x000fea0003800200 */
.L_x_27493:
        /* <DEDUP_REMOVED lines=43> */
.L_x_27491:
[----:B------:R-:W-:Y:S05]  /*c430*/  BSYNC.RECONVERGENT B3 ;  /* 0x0000000000037941 */ /* 0x000fea0003800200 */
.L_x_27490:
        /* <DEDUP_REMOVED lines=10> */
.L_x_27489:
[----:B------:R-:W-:Y:S05]  /*c4e0*/  BSYNC.RECONVERGENT B2 ;  /* 0x0000000000027941 */ /* 0x000fea0003800200 */
.L_x_27488:
        /* <DEDUP_REMOVED lines=20> */
.L_x_27499:
        /* <DEDUP_REMOVED lines=13> */
.L_x_27501:
[----:B------:R-:W-:Y:S05]  /*c700*/  BSYNC.RECONVERGENT B4 ;  /* 0x0000000000047941 */ /* 0x000fea0003800200 */
.L_x_27500:
        /* <DEDUP_REMOVED lines=42> */
.L_x_27498:
[----:B------:R-:W-:Y:S05]  /*c9b0*/  BSYNC.RECONVERGENT B3 ;  /* 0x0000000000037941 */ /* 0x000fea0003800200 */
.L_x_27497:
        /* <DEDUP_REMOVED lines=10> */
.L_x_27496:
[----:B------:R-:W-:Y:S05]  /*ca60*/  BSYNC.RECONVERGENT B2 ;  /* 0x0000000000027941 */ /* 0x000fea0003800200 */
.L_x_27495:
        /* <DEDUP_REMOVED lines=20> */
.L_x_27506:
        /* <DEDUP_REMOVED lines=13> */
.L_x_27508:
[----:B------:R-:W-:Y:S05]  /*cc80*/  BSYNC.RECONVERGENT B4 ;  /* 0x0000000000047941 */ /* 0x000fea0003800200 */
.L_x_27507:
        /* <DEDUP_REMOVED lines=43> */
.L_x_27505:
[----:B------:R-:W-:Y:S05]  /*cf40*/  BSYNC.RECONVERGENT B3 ;  /* 0x0000000000037941 */ /* 0x000fea0003800200 */
.L_x_27504:
        /* <DEDUP_REMOVED lines=10> */
.L_x_27503:
[----:B------:R-:W-:Y:S05]  /*cff0*/  BSYNC.RECONVERGENT B2 ;  /* 0x0000000000027941 */ /* 0x000fea0003800200 */
.L_x_27502:
        /* <DEDUP_REMOVED lines=20> */
.L_x_27513:
        /* <DEDUP_REMOVED lines=13> */
.L_x_27515:
[----:B------:R-:W-:Y:S05]  /*d210*/  BSYNC.RECONVERGENT B4 ;  /* 0x0000000000047941 */ /* 0x000fea0003800200 */
.L_x_27514:
        /* <DEDUP_REMOVED lines=43> */
.L_x_27512:
[----:B------:R-:W-:Y:S05]  /*d4d0*/  BSYNC.RECONVERGENT B3 ;  /* 0x0000000000037941 */ /* 0x000fea0003800200 */
.L_x_27511:
        /* <DEDUP_REMOVED lines=10> */
.L_x_27510:
[----:B------:R-:W-:Y:S05]  /*d580*/  BSYNC.RECONVERGENT B2 ;  /* 0x0000000000027941 */ /* 0x000fea0003800200 */
.L_x_27509:
        /* <DEDUP_REMOVED lines=20> */
.L_x_27520:
        /* <DEDUP_REMOVED lines=13> */
.L_x_27522:
[----:B------:R-:W-:Y:S05]  /*d7a0*/  BSYNC.RECONVERGENT B4 ;  /* 0x0000000000047941 */ /* 0x000fea0003800200 */
.L_x_27521:
        /* <DEDUP_REMOVED lines=43> */
.L_x_27519:
[----:B------:R-:W-:Y:S05]  /*da60*/  BSYNC.RECONVERGENT B3 ;  /* 0x0000000000037941 */ /* 0x000fea0003800200 */
.L_x_27518:
        /* <DEDUP_REMOVED lines=10> */
.L_x_27517:
[----:B------:R-:W-:Y:S05]  /*db10*/  BSYNC.RECONVERGENT B2 ;  /* 0x0000000000027941 */ /* 0x000fea0003800200 */
.L_x_27516:
        /* <DEDUP_REMOVED lines=20> */
.L_x_27527:
        /* <DEDUP_REMOVED lines=13> */
.L_x_27529:
[----:B------:R-:W-:Y:S05]  /*dd30*/  BSYNC.RECONVERGENT B4 ;  /* 0x0000000000047941 */ /* 0x000fea0003800200 */
.L_x_27528:
        /* <DEDUP_REMOVED lines=43> */
.L_x_27526:
[----:B------:R-:W-:Y:S05]  /*dff0*/  BSYNC.RECONVERGENT B3 ;  /* 0x0000000000037941 */ /* 0x000fea0003800200 */
.L_x_27525:
        /* <DEDUP_REMOVED lines=10> */
.L_x_27524:
[----:B------:R-:W-:Y:S05]  /*e0a0*/  BSYNC.RECONVERGENT B2 ;  /* 0x0000000000027941 */ /* 0x000fea0003800200 */
.L_x_27523:
        /* <DEDUP_REMOVED lines=20> */
.L_x_27534:
        /* <DEDUP_REMOVED lines=13> */
.L_x_27536:
[----:B------:R-:W-:Y:S05]  /*e2c0*/  BSYNC.RECONVERGENT B4 ;  /* 0x0000000000047941 */ /* 0x000fea0003800200 */
.L_x_27535:
        /* <DEDUP_REMOVED lines=43> */
.L_x_27533:
[----:B------:R-:W-:Y:S05]  /*e580*/  BSYNC.RECONVERGENT B3 ;  /* 0x0000000000037941 */ /* 0x000fea0003800200 */
.L_x_27532:
        /* <DEDUP_REMOVED lines=10> */
.L_x_27531:
[----:B------:R-:W-:Y:S05]  /*e630*/  BSYNC.RECONVERGENT B2 ;  /* 0x0000000000027941 */ /* 0x000fea0003800200 */
.L_x_27530:
        /* <DEDUP_REMOVED lines=19> */
.L_x_27540:
        /* <DEDUP_REMOVED lines=13> */
.L_x_27542:
[----:B------:R-:W-:Y:S05]  /*e840*/  BSYNC.RECONVERGENT B3 ;  /* 0x0000000000037941 */ /* 0x000fea0003800200 */
.L_x_27541:
        /* <DEDUP_REMOVED lines=42> */
.L_x_27539:
[----:B------:R-:W-:Y:S05]  /*eaf0*/  BSYNC.RECONVERGENT B2 ;  /* 0x0000000000027941 */ /* 0x000fea0003800200 */
.L_x_27538:
        /* <DEDUP_REMOVED lines=11> */
.L_x_27487:
[----:B------:R-:W-:Y:S01]  /*ebb0*/  BSSY.RECONVERGENT B2, `(.L_x_27543) ;  /* 0x0000057000027945 */ /* 0x000fe20003800200 */
[----:B------:R-:W-:Y:S01]  /*ebc0*/  IMAD.MOV.U32 R124, RZ, RZ, R98 ;  /* 0x000000ffff7c7224 */ /* 0x000fe200078e0062 */
[----:B01----:R-:W-:Y:S01]  /*ebd0*/  MOV R90, R102 ;  /* 0x00000066005a7202 */ /* 0x003fe20000000f00 */
        /* <DEDUP_REMOVED lines=18> */
.L_x_27547:
        /* <DEDUP_REMOVED lines=13> */
.L_x_27549:
[----:B------:R-:W-:Y:S05]  /*edd0*/  BSYNC.RECONVERGENT B4 ;  /* 0x0000000000047941 */ /* 0x000fea0003800200 */
.L_x_27548:
        /* <DEDUP_REMOVED lines=42> */
.L_x_27546:
[----:B------:R-:W-:Y:S05]  /*f080*/  BSYNC.RECONVERGENT B3 ;  /* 0x0000000000037941 */ /* 0x000fea0003800200 */
.L_x_27545:
        /* <DEDUP_REMOVED lines=9> */
.L_x_27544:
[----:B------:R-:W-:Y:S05]  /*f120*/  BSYNC.RECONVERGENT B2 ;  /* 0x0000000000027941 */ /* 0x000fea0003800200 */
.L_x_27543:
        /* <DEDUP_REMOVED lines=17> */
.L_x_27554:
        /* <DEDUP_REMOVED lines=13> */
.L_x_27556:
[----:B------:R-:W-:Y:S05]  /*f310*/  BSYNC.RECONVERGENT B4 ;  /* 0x0000000000047941 */ /* 0x000fea0003800200 */
.L_x_27555:
        /* <DEDUP_REMOVED lines=42> */
.L_x_27553:
[----:B------:R-:W-:Y:S05]  /*f5c0*/  BSYNC.RECONVERGENT B3 ;  /* 0x0000000000037941 */ /* 0x000fea0003800200 */
.L_x_27552:
        /* <DEDUP_REMOVED lines=9> */
.L_x_27551:
[----:B------:R-:W-:Y:S05]  /*f660*/  BSYNC.RECONVERGENT B2 ;  /* 0x0000000000027941 */ /* 0x000fea0003800200 */
.L_x_27550:
        /* <DEDUP_REMOVED lines=17> */
.L_x_27561:
        /* <DEDUP_REMOVED lines=13> */
.L_x_27563:
[----:B------:R-:W-:Y:S05]  /*f850*/  BSYNC.RECONVERGENT B4 ;  /* 0x0000000000047941 */ /* 0x000fea0003800200 */
.L_x_27562:
        /* <DEDUP_REMOVED lines=43> */
.L_x_27560:
[----:B------:R-:W-:Y:S05]  /*fb10*/  BSYNC.RECONVERGENT B3 ;  /* 0x0000000000037941 */ /* 0x000fea0003800200 */
.L_x_27559:
        /* <DEDUP_REMOVED lines=9> */
.L_x_27558:
[----:B------:R-:W-:Y:S05]  /*fbb0*/  BSYNC.RECONVERGENT B2 ;  /* 0x0000000000027941 */ /* 0x000fea0003800200 */
.L_x_27557:
        /* <DEDUP_REMOVED lines=17> */
.L_x_27568:
        /* <DEDUP_REMOVED lines=13> */
.L_x_27570:
[----:B------:R-:W-:Y:S05]  /*fda0*/  BSYNC.RECONVERGENT B4 ;  /* 0x0000000000047941 */ /* 0x000fea0003800200 */
.L_x_27569:
        /* <DEDUP_REMOVED lines=43> */
.L_x_27567:
[----:B------:R-:W-:Y:S05]  /*10060*/  BSYNC.RECONVERGENT B3 ;  /* 0x0000000000037941 */ /* 0x000fea0003800200 */
.L_x_27566:
        /* <DEDUP_REMOVED lines=9> */
.L_x_27565:
[----:B------:R-:W-:Y:S05]  /*10100*/  BSYNC.RECONVERGENT B2 ;  /* 0x0000000000027941 */ /* 0x000fea0003800200 */
.L_x_27564:
        /* <DEDUP_REMOVED lines=17> */
.L_x_27575:
        /* <DEDUP_REMOVED lines=13> */
.L_x_27577:
[----:B------:R-:W-:Y:S05]  /*102f0*/  BSYNC.RECONVERGENT B4 ;  /* 0x0000000000047941 */ /* 0x000fea0003800200 */
.L_x_27576:
        /* <DEDUP_REMOVED lines=43> */
.L_x_27574:
[----:B------:R-:W-:Y:S05]  /*105b0*/  BSYNC.RECONVERGENT B3 ;  /* 0x0000000000037941 */ /* 0x000fea0003800200 */
.L_x_27573:
        /* <DEDUP_REMOVED lines=9> */
.L_x_27572:
[----:B------:R-:W-:Y:S05]  /*10650*/  BSYNC.RECONVERGENT B2 ;  /* 0x0000000000027941 */ /* 0x000fea0003800200 */
.L_x_27571:
        /* <DEDUP_REMOVED lines=17> */
.L_x_27582:
        /* <DEDUP_REMOVED lines=13> */
.L_x_27584:
[----:B------:R-:W-:Y:S05]  /*10840*/  BSYNC.RECONVERGENT B4 ;  /* 0x0000000000047941 */ /* 0x000fea0003800200 */
.L_x_27583:
        /* <DEDUP_REMOVED lines=43> */
.L_x_27581:
[----:B------:R-:W-:Y:S05]  /*10b00*/  BSYNC.RECONVERGENT B3 ;  /* 0x0000000000037941 */ /* 0x000fea0003800200 */
.L_x_27580:
        /* <DEDUP_REMOVED lines=9> */
.L_x_27579:
[----:B------:R-:W-:Y:S05]  /*10ba0*/  BSYNC.RECONVERGENT B2 ;  /* 0x0000000000027941 */ /* 0x000fea0003800200 */
.L_x_27578:
        /* <DEDUP_REMOVED lines=17> */
.L_x_27589:
        /* <DEDUP_REMOVED lines=13> */
.L_x_27591:
[----:B------:R-:W-:Y:S05]  /*10d90*/  BSYNC.RECONVERGENT B4 ;  /* 0x0000000000047941 */ /* 0x000fea0003800200 */
.L_x_27590:
        /* <DEDUP_REMOVED lines=39> */
[----:B------:R-:W-:Y:S02]  /*11010*/  LOP3.LUT R107, R102, UR31, R107, 0x96, !PT ;  /* 0x0000001f666b7c12 */ /* 0x000fe4000f8e966b */
[----:B------:R-:W-:Y:S01]  /*11020*/  LOP3.LUT R106, R94, UR32, R127, 0x96, !PT ;  /* 0x000000205e6a7c12 */ /* 0x000fe2000f8e967f */
[----:B------:R-:W-:Y:S01]  /*11030*/  IMAD.MOV.U32 R94, RZ, RZ, R124 ;  /* 0x000000ffff5e7224 */ /* 0x000fe200078e007c */
[----:B------:R-:W-:-:S07]  /*11040*/  MOV R124, R126 ;  /* 0x0000007e007c7202 */ /* 0x000fce0000000f00 */
.L_x_27588:
[----:B------:R-:W-:Y:S05]  /*11050*/  BSYNC.RECONVERGENT B3 ;  /* 0x0000000000037941 */ /* 0x000fea0003800200 */
.L_x_27587:
        /* <DEDUP_REMOVED lines=9> */
.L_x_27586:
[----:B------:R-:W-:Y:S05]  /*110f0*/  BSYNC.RECONVERGENT B2 ;  /* 0x0000000000027941 */ /* 0x000fea0003800200 */
.L_x_27585:
        /* <DEDUP_REMOVED lines=16> */
.L_x_27594:
        /* <DEDUP_REMOVED lines=13> */
.L_x_27596:
[----:B------:R-:W-:Y:S05]  /*112d0*/  BSYNC.RECONVERGENT B3 ;  /* 0x0000000000037941 */ /* 0x000fea0003800200 */
.L_x_27595:
        /* <DEDUP_REMOVED lines=43> */
.L_x_27593:
[----:B------:R-:W-:Y:S05]  /*11590*/  BSYNC.RECONVERGENT B2 ;  /* 0x0000000000027941 */ /* 0x000fea0003800200 */
.L_x_27592:
        /* <DEDUP_REMOVED lines=9> */
.L_x_27537:
[----:B------:R-:W-:Y:S05]  /*11630*/  BSYNC.RECONVERGENT B1 ;  /* 0x0000000000017941 */ /* 0x000fea0003800200 */
.L_x_27486:
        /* <DEDUP_REMOVED lines=26> */
.L_x_27598:
[----:B------:R-:W-:Y:S05]  /*117e0*/  BSYNC.RECONVERGENT B1 ;  /* 0x0000000000017941 */ /* 0x000fea0003800200 */
.L_x_27597:
[----:B------:R-:W-:Y:S04]  /*117f0*/  BSSY.RECONVERGENT B1, `(.L_x_27599) ;  /* 0x0000005000017945 */ /* 0x000fe80003800200 */
[----:B------:R-:W-:Y:S05]  /*11800*/  @!P1 BRA `(.L_x_27600) ;  /* 0x00000000000c9947 */ /* 0x000fea0003800000 */
[----:B------:R-:W2:Y:S02]  /*11810*/  LDC.64 R68, c[0x0][0x390] ;  /* 0x0000e400ff447b82 */ /* 0x000ea40000000a00 */
[----:B--2---:R-:W-:-:S06]  /*11820*/  IMAD.WIDE.U32 R68, R125, 0x10, R68 ;  /* 0x000000107d447825 */ /* 0x004fcc00078e0044 */
[----:B------:R-:W5:Y:S02]  /*11830*/  LDG.E.128 R68, desc[UR8][R68.64] ;  /* 0x0000000844447981 */ /* 0x000f64000c1e1d00 */
.L_x_27600:
[----:B------:R-:W-:Y:S05]  /*11840*/  BSYNC.RECONVERGENT B1 ;  /* 0x0000000000017941 */ /* 0x000fea0003800200 */
.L_x_27599:
        /* <DEDUP_REMOVED lines=28> */
.L_x_27607:
        /* <DEDUP_REMOVED lines=13> */
.L_x_27609:
[----:B------:R-:W-:Y:S05]  /*11ae0*/  BSYNC.RECONVERGENT B4 ;  /* 0x0000000000047941 */ /* 0x000fea0003800200 */
.L_x_27608:
        /* <DEDUP_REMOVED lines=43> */
.L_x_27606:
[----:B------:R-:W-:Y:S05]  /*11da0*/  BSYNC.RECONVERGENT B3 ;  /* 0x0000000000037941 */ /* 0x000fea0003800200 */
.L_x_27605:
        /* <DEDUP_REMOVED lines=10> */
.L_x_27604:
[----:B------:R-:W-:Y:S05]  /*11e50*/  BSYNC.RECONVERGENT B2 ;  /* 0x0000000000027941 */ /* 0x000fea0003800200 */
.L_x_27603:
        /* <DEDUP_REMOVED lines=20> */
.L_x_27614:
        /* <DEDUP_REMOVED lines=13> */
.L_x_27616:
[----:B------:R-:W-:Y:S05]  /*12070*/  BSYNC.RECONVERGENT B4 ;  /* 0x0000000000047941 */ /* 0x000fea0003800200 */
.L_x_27615:
        /* <DEDUP_REMOVED lines=43> */
.L_x_27613:
[----:B------:R-:W-:Y:S05]  /*12330*/  BSYNC.RECONVERGENT B3 ;  /* 0x0000000000037941 */ /* 0x000fea0003800200 */
.L_x_27612:
        /* <DEDUP_REMOVED lines=10> */
.L_x_27611:
[----:B------:R-:W-:Y:S05]  /*123e0*/  BSYNC.RECONVERGENT B2 ;  /* 0x0000000000027941 */ /* 0x000fea0003800200 */
.L_x_27610:
        /* <DEDUP_REMOVED lines=20> */
.L_x_27621:
        /* <DEDUP_REMOVED lines=13> */
.L_x_27623:
[----:B------:R-:W-:Y:S05]  /*12600*/  BSYNC.RECONVERGENT B4 ;  /* 0x0000000000047941 */ /* 0x000fea0003800200 */
.L_x_27622:
        /* <DEDUP_REMOVED lines=43> */
.L_x_27620:
[----:B------:R-:W-:Y:S05]  /*128c0*/  BSYNC.RECONVERGENT B3 ;  /* 0x0000000000037941 */ /* 0x000fea0003800200 */
.L_x_27619:
        /* <DEDUP_REMOVED lines=10> */
.L_x_27618:
[----:B------:R-:W-:Y:S05]  /*12970*/  BSYNC.RECONVERGENT B2 ;  /* 0x0000000000027941 */ /* 0x000fea0003800200 */
.L_x_27617:
        /* <DEDUP_REMOVED lines=20> */
.L_x_27628:
        /* <DEDUP_REMOVED lines=13> */
.L_x_27630:
[----:B------:R-:W-:Y:S05]  /*12b90*/  BSYNC.RECONVERGENT B4 ;  /* 0x0000000000047941 */ /* 0x000fea0003800200 */
.L_x_27629:
        /* <DEDUP_REMOVED lines=43> */
.L_x_27627:
[----:B------:R-:W-:Y:S05]  /*12e50*/  BSYNC.RECONVERGENT B3 ;  /* 0x0000000000037941 */ /* 0x000fea0003800200 */
.L_x_27626:
        /* <DEDUP_REMOVED lines=10> */
.L_x_27625:
[----:B------:R-:W-:Y:S05]  /*12f00*/  BSYNC.RECONVERGENT B2 ;  /* 0x0000000000027941 */ /* 0x000fea0003800200 */
.L_x_27624:
        /* <DEDUP_REMOVED lines=20> */
.L_x_27635:
        /* <DEDUP_REMOVED lines=13> */
.L_x_27637:
[----:B------:R-:W-:Y:S05]  /*13120*/  BSYNC.RECONVERGENT B4 ;  /* 0x0000000000047941 */ /* 0x000fea0003800200 */
.L_x_27636:
        /* <DEDUP_REMOVED lines=43> */
.L_x_27634:
[----:B------:R-:W-:Y:S05]  /*133e0*/  BSYNC.RECONVERGENT B3 ;  /* 0x0000000000037941 */ /* 0x000fea0003800200 */
.L_x_27633:
        /* <DEDUP_REMOVED lines=10> */
.L_x_27632:
[----:B------:R-:W-:Y:S05]  /*13490*/  BSYNC.RECONVERGENT B2 ;  /* 0x0000000000027941 */ /* 0x000fea0003800200 */
.L_x_27631:
        /* <DEDUP_REMOVED lines=20> */
.L_x_27642:
        /* <DEDUP_REMOVED lines=13> */
.L_x_27644:
[----:B------:R-:W-:Y:S05]  /*136b0*/  BSYNC.RECONVERGENT B4 ;  /* 0x0000000000047941 */ /* 0x000fea0003800200 */
.L_x_27643:
        /* <DEDUP_REMOVED lines=43> */
.L_x_27641:
[----:B------:R-:W-:Y:S05]  /*13970*/  BSYNC.RECONVERGENT B3 ;  /* 0x0000000000037941 */ /* 0x000fea0003800200 */
.L_x_27640:
        /* <DEDUP_REMOVED lines=10> */
.L_x_27639:
[----:B------:R-:W-:Y:S05]  /*13a20*/  BSYNC.RECONVERGENT B2 ;  /* 0x0000000000027941 */ /* 0x000fea0003800200 */
.L_x_27638:
        /* <DEDUP_REMOVED lines=20> */
.L_x_27649:
        /* <DEDUP_REMOVED lines=13> */
.L_x_27651:
[----:B------:R-:W-:Y:S05]  /*13c40*/  BSYNC.RECONVERGENT B4 ;  /* 0x0000000000047941 */ /* 0x000fea0003800200 */
.L_x_27650:
        /* <DEDUP_REMOVED lines=43> */
.L_x_27648:
[----:B------:R-:W-:Y:S05]  /*13f00*/  BSYNC.RECONVERGENT B3 ;  /* 0x0000000000037941 */ /* 0x000fea0003800200 */
.L_x_27647:
        /* <DEDUP_REMOVED lines=10> */
.L_x_27646:
[----:B------:R-:W-:Y:S05]  /*13fb0*/  BSYNC.RECONVERGENT B2 ;  /* 0x0000000000027941 */ /* 0x000fea0003800200 */
.L_x_27645:
        /* <DEDUP_REMOVED lines=19> */
.L_x_27655:
        /* <DEDUP_REMOVED lines=13> */
.L_x_27657:
[----:B------:R-:W-:Y:S05]  /*141c0*/  BSYNC.RECONVERGENT B3 ;  /* 0x0000000000037941 */ /* 0x000fea0003800200 */
.L_x_27656:
        /* <DEDUP_REMOVED lines=43> */
.L_x_27654:
[----:B------:R-:W-:Y:S05]  /*14480*/  BSYNC.RECONVERGENT B2 ;  /* 0x0000000000027941 */ /* 0x000fea0003800200 */
.L_x_27653:
        /* <DEDUP_REMOVED lines=11> */
.L_x_27602:
        /* <DEDUP_REMOVED lines=21> */
.L_x_27662:
        /* <DEDUP_REMOVED lines=13> */
.L_x_27664:
[----:B------:R-:W-:Y:S05]  /*14760*/  BSYNC.RECONVERGENT B4 ;  /* 0x0000000000047941 */ /* 0x000fea0003800200 */
.L_x_27663:
[----:B------:R-:W-:Y:S01]  /*14770*/  IMAD.WIDE.U32 R98, R2, -0x326172a9, RZ ;  /* 0xcd9e8d5702627825 */ /* 0x000fe200078e00ff */
[----:B-1----:R-:W-:-:S03]  /*14780*/  LOP3.LUT R102, R108, UR7, R97, 0x96, !PT ;  /* 0x000000076c667c12 */ /* 0x002fc6000f8e9661 */
        /* <DEDUP_REMOVED lines=41> */
.L_x_27661:
[----:B------:R-:W-:Y:S05]  /*14a20*/  BSYNC.RECONVERGENT B3 ;  /* 0x0000000000037941 */ /* 0x000fea0003800200 */
.L_x_27660:
        /* <DEDUP_REMOVED lines=9> */
.L_x_27659:
[----:B------:R-:W-:Y:S05]  /*14ac0*/  BSYNC.RECONVERGENT B2 ;  /* 0x0000000000027941 */ /* 0x000fea0003800200 */
.L_x_27658:
        /* <DEDUP_REMOVED lines=17> */
.L_x_27669:
        /* <DEDUP_REMOVED lines=13> */
.L_x_27671:
[----:B------:R-:W-:Y:S05]  /*14cb0*/  BSYNC.RECONVERGENT B4 ;  /* 0x0000000000047941 */ /* 0x000fea0003800200 */
.L_x_27670:
        /* <DEDUP_REMOVED lines=42> */
.L_x_27668:
[----:B------:R-:W-:Y:S05]  /*14f60*/  BSYNC.RECONVERGENT B3 ;  /* 0x0000000000037941 */ /* 0x000fea0003800200 */
.L_x_27667:
        /* <DEDUP_REMOVED lines=9> */
.L_x_27666:
[----:B------:R-:W-:Y:S05]  /*15000*/  BSYNC.RECONVERGENT B2 ;  /* 0x0000000000027941 */ /* 0x000fea0003800200 */
.L_x_27665:
        /* <DEDUP_REMOVED lines=17> */
.L_x_27676:
        /* <DEDUP_REMOVED lines=13> */
.L_x_27678:
[----:B------:R-:W-:Y:S05]  /*151f0*/  BSYNC.RECONVERGENT B4 ;  /* 0x0000000000047941 */ /* 0x000fea0003800200 */
.L_x_27677:
[----:B01----:R-:W-:Y:S01]  /*15200*/  IMAD.WIDE.U32 R100, R2, -0x326172a9, RZ ;  /* 0xcd9e8d5702647825 */ /* 0x003fe200078e00ff */
        /* <DEDUP_REMOVED lines=42> */
.L_x_27675:
[----:B------:R-:W-:Y:S05]  /*154b0*/  BSYNC.RECONVERGENT B3 ;  /* 0x0000000000037941 */ /* 0x000fea0003800200 */
.L_x_27674:
[----:B------:R-:W-:Y:S01]  /*154c0*/  HFMA2 R99, -RZ, RZ, 0.1171875, 0 ;  /* 0x2f800000ff637431 */ /* 0x000fe200000001ff */
[----:B------:R-:W-:Y:S01]  /*154d0*/  I2FP.F32.U32 R98, R98 ;  /* 0x0000006200627245 */ /* 0x000fe20000201000 */
[----:B01---5:R-:W-:-:S05]  /*154e0*/  HADD2.F32 R100, -RZ, R69.H0_H0 ;  /* 0x20000045ff647230 */ /* 0x023fca0000004100 */
[----:B------:R-:W-:Y:S01]  /*154f0*/  FMUL.FTZ R100, R100, UR13 ;  /* 0x0000000d64647c20 */ /* 0x000fe20008410000 */
[----:B------:R-:W-:-:S03]  /*15500*/  FFMA.FTZ R98, R98, R99, 1.1641532182693481445e-10 ;  /* 0x2f00000062627423 */ /* 0x000fc60000010063 */
[----:B------:R-:W-:Y:S02]  /*15510*/  FMUL.FTZ R100, R100, UR12 ;  /* 0x0000000c64647c20 */ /* 0x000fe40008410000 */
[----:B------:R-:W-:-:S04]  /*15520*/  FSETP.GTU.FTZ.AND P0, PT, R98, UR5, PT ;  /* 0x0000000562007c0b */ /* 0x000fc8000bf1c000 */
[----:B------:R-:W-:Y:S02]  /*15530*/  SEL R112, RZ, 0x1, P0 ;  /* 0x00000001ff707807 */ /* 0x000fe40000000000 */
[----:B------:R-:W-:-:S07]  /*15540*/  FSEL R98, R100, RZ, !P0 ;  /* 0x000000ff64627208 */ /* 0x000fce0004000000 */
.L_x_27673:
[----:B------:R-:W-:Y:S05]  /*15550*/  BSYNC.RECONVERGENT B2 ;  /* 0x0000000000027941 */ /* 0x000fea0003800200 */
.L_x_27672:
        /* <DEDUP_REMOVED lines=17> */
.L_x_27683:
        /* <DEDUP_REMOVED lines=13> */
.L_x_27685:
[----:B------:R-:W-:Y:S05]  /*15740*/  BSYNC.RECONVERGENT B4 ;  /* 0x0000000000047941 */ /* 0x000fea0003800200 */
.L_x_27684:
        /* <DEDUP_REMOVED lines=43> */
.L_x_27682:
[----:B------:R-:W-:Y:S05]  /*15a00*/  BSYNC.RECONVERGENT B3 ;  /* 0x0000000000037941 */ /* 0x000fea0003800200 */
.L_x_27681:
        /* <DEDUP_REMOVED lines=9> */
.L_x_27680:
[----:B------:R-:W-:Y:S05]  /*15aa0*/  BSYNC.RECONVERGENT B2 ;  /* 0x0000000000027941 */ /* 0x000fea0003800200 */
.L_x_27679:
        /* <DEDUP_REMOVED lines=17> */
.L_x_27690:
        /* <DEDUP_REMOVED lines=13> */
.L_x_27692:
[----:B------:R-:W-:Y:S05]  /*15c90*/  BSYNC.RECONVERGENT B4 ;  /* 0x0000000000047941 */ /* 0x000fea0003800200 */
.L_x_27691:
        /* <DEDUP_REMOVED lines=43> */
.L_x_27689:
[----:B------:R-:W-:Y:S05]  /*15f50*/  BSYNC.RECONVERGENT B3 ;  /* 0x0000000000037941 */ /* 0x000fea0003800200 */
.L_x_27688:
        /* <DEDUP_REMOVED lines=9> */
.L_x_27687:
[----:B------:R-:W-:Y:S05]  /*15ff0*/  BSYNC.RECONVERGENT B2 ;  /* 0x0000000000027941 */ /* 0x000fea0003800200 */
.L_x_27686:
        /* <DEDUP_REMOVED lines=17> */
.L_x_27697:
        /* <DEDUP_REMOVED lines=13> */
.L_x_27699:
[----:B------:R-:W-:Y:S05]  /*161e0*/  BSYNC.RECONVERGENT B4 ;  /* 0x0000000000047941 */ /* 0x000fea0003800200 */
.L_x_27698:
        /* <DEDUP_REMOVED lines=43> */
.L_x_27696:
[----:B------:R-:W-:Y:S05]  /*164a0*/  BSYNC.RECONVERGENT B3 ;  /* 0x0000000000037941 */ /* 0x000fea0003800200 */
.L_x_27695:
        /* <DEDUP_REMOVED lines=9> */
.L_x_27694:
[----:B------:R-:W-:Y:S05]  /*16540*/  BSYNC.RECONVERGENT B2 ;  /* 0x0000000000027941 */ /* 0x000fea0003800200 */
.L_x_27693:
        /* <DEDUP_REMOVED lines=17> */
.L_x_27704:
        /* <DEDUP_REMOVED lines=13> */
.L_x_27706:
[----:B------:R-:W-:Y:S05]  /*16730*/  BSYNC.RECONVERGENT B4 ;  /* 0x0000000000047941 */ /* 0x000fea0003800200 */
.L_x_27705:
        /* <DEDUP_REMOVED lines=43> */
.L_x_27703:
[----:B------:R-:W-:Y:S05]  /*169f0*/  BSYNC.RECONVERGENT B3 ;  /* 0x0000000000037941 */ /* 0x000fea0003800200 */
.L_x_27702:
[----:B------:R-:W-:Y:S01]  /*16a00*/  HFMA2 R103, -RZ, RZ, 0.1171875, 0 ;  /* 0x2f800000ff677431 */ /* 0x000fe200000001ff */
[----:B------:R-:W-:Y:S01]  /*16a10*/  I2FP.F32.U32 R102, R102 ;  /* 0x0000006600667245 */ /* 0x000fe20000201000 */
[----:B-----5:R-:W-:-:S05]  /*16a20*/  HADD2.F32 R116, -RZ, R71.H0_H0 ;  /* 0x20000047ff747230 */ /* 0x020fca0000004100 */
[----:B------:R-:W-:Y:S01]  /*16a30*/  FMUL.FTZ R116, R116, UR13 ;  /* 0x0000000d74747c20 */ /* 0x000fe20008410000 */
[----:B------:R-:W-:-:S05]  /*16a40*/  FFMA.FTZ R102, R102, R103, 1.1641532182693481445e-10 ;  /* 0x2f00000066667423 */ /* 0x000fca0000010067 */
[----:B------:R-:W-:Y:S01]  /*16a50*/  FSETP.GTU.FTZ.AND P0, PT, R102, UR5, PT ;  /* 0x0000000566007c0b */ /* 0x000fe2000bf1c000 */
[----:B------:R-:W-:-:S03]  /*16a60*/  FMUL.FTZ R102, R116, UR12 ;  /* 0x0000000c74667c20 */ /* 0x000fc60008410000 */
[----:B------:R-:W-:Y:S02]  /*16a70*/  SEL R116, RZ, 0x1, P0 ;  /* 0x00000001ff747807 */ /* 0x000fe40000000000 */
[----:B------:R-:W-:-:S07]  /*16a80*/  FSEL R102, R102, RZ, !P0 ;  /* 0x000000ff66667208 */ /* 0x000fce0004000000 */
.L_x_27701:
[----:B------:R-:W-:Y:S05]  /*16a90*/  BSYNC.RECONVERGENT B2 ;  /* 0x0000000000027941 */ /* 0x000fea0003800200 */
.L_x_27700:
        /* <DEDUP_REMOVED lines=16> */
.L_x_27709:
        /* <DEDUP_REMOVED lines=13> */
.L_x_27711:
[----:B------:R-:W-:Y:S05]  /*16c70*/  BSYNC.RECONVERGENT B3 ;  /* 0x0000000000037941 */ /* 0x000fea0003800200 */
.L_x_27710:
        /* <DEDUP_REMOVED lines=43> */
.L_x_27708:
[----:B------:R-:W-:Y:S05]  /*16f30*/  BSYNC.RECONVERGENT B2 ;  /* 0x0000000000027941 */ /* 0x000fea0003800200 */
.L_x_27707:
        /* <DEDUP_REMOVED lines=9> */
.L_x_27652:
[----:B------:R-:W-:Y:S05]  /*16fd0*/  BSYNC.RECONVERGENT B1 ;  /* 0x0000000000017941 */ /* 0x000fea0003800200 */
.L_x_27601:
        /* <DEDUP_REMOVED lines=57> */
.L_x_27713:
[----:B------:R-:W-:Y:S05]  /*17370*/  BSYNC.RECONVERGENT B1 ;  /* 0x0000000000017941 */ /* 0x000fea0003800200 */
.L_x_27712:
        /* <DEDUP_REMOVED lines=88> */
.L_x_27729:
        /* <DEDUP_REMOVED lines=9> */
[----:B-1----:R-:W-:-:S05]  /*17990*/  @!P0 IMAD.WIDE R126, R104, 0x4, R126 ;  /* 0x00000004687e8825 */ /* 0x002fca00078e027e */
[----:B------:R1:W-:Y:S01]  /*179a0*/  @!P0 STG.E desc[UR8][R126.64], R118 ;  /* 0x000000767e008986 */ /* 0x0003e2000c101908 */
[----:B0-----:R-:W-:-:S05]  /*179b0*/  @!P0 IMAD.WIDE R128, R104, 0x4, R128 ;  /* 0x0000000468808825 */ /* 0x001fca00078e0280 */
[----:B--2---:R1:W-:Y:S01]  /*179c0*/  @!P0 STG.E desc[UR8][R128.64], R0 ;  /* 0x0000000080008986 */ /* 0x0043e2000c101908 */
[----:B------:R-:W-:-:S13]  /*179d0*/  ISETP.GE.AND P0, PT, R121, 0x1, PT ;  /* 0x000000017900780c */ /* 0x000fda0003f06270 */
[----:B-1----:R-:W-:Y:S05]  /*179e0*/  @!P0 BRA `(.L_x_27716) ;  /* 0x0000000800088947 */ /* 0x002fea0003800000 */
[----:B------:R-:W-:Y:S02]  /*179f0*/  FSEL R118, R118, RZ, !P2 ;  /* 0x000000ff76767208 */ /* 0x000fe40005000000 */
[----:B------:R-:W-:-:S03]  /*17a00*/  IADD3 R126, PT, PT, R121, -0x1, RZ ;  /* 0xffffffff797e7810 */ /* 0x000fc60007ffe0ff */
        /* <DEDUP_REMOVED lines=15> */
[----:B------:R-:W-:Y:S01]  /*17b00*/  FADD.FTZ R91, -R118, R91 ;  /* 0x0000005b765b7221 */ /* 0x000fe20000010100 */
[----:B------:R-:W-:Y:S01]  /*17b10*/  LEA.HI.SX32 R89, R126, R3, 0x1d ;  /* 0x000000037e597211 */ /* 0x000fe200078feaff */
[----:B------:R-:W-:Y:S01]  /*17b20*/  FADD.FTZ R123, -R118, R74 ;  /* 0x0000004a767b7221 */ /* 0x000fe20000010100 */
        /* <DEDUP_REMOVED lines=25> */
[----:B------:R-:W-:Y:S01]  /*17cc0*/  IADD3 R93, PT, PT, R89, 0x40, RZ ;  /* 0x00000040595d7810 */ /* 0x000fe20007ffe0ff */
[----:B------:R-:W-:Y:S01]  /*17cd0*/  FMUL.FTZ R79, R0, R123 ;  /* 0x0000007b004f7220 */ /* 0x000fe20000410000 */
[----:B------:R-:W-:Y:S01]  /*17ce0*/  FFMA.FTZ R75, R127, R10, R42 ;  /* 0x0000000a7f4b7223 */ /* 0x000fe2000001002a */
[----:B------:R-:W-:-:S02]  /*17cf0*/  VIADD R91, R89, 0x20 ;  /* 0x00000020595b7836 */ /* 0x000fc40000000000 */
[----:B------:R-:W-:Y:S01]  /*17d00*/  FFMA.FTZ R118, R88, R11, R43 ;  /* 0x0000000b58767223 */ /* 0x000fe2000001002b */
[C---:B------:R-:W-:Y:S02]  /*17d10*/  VIADD R123, R89.reuse, 0x60 ;  /* 0x00000060597b7836 */ /* 0x040fe40000000000 */
[C---:B------:R-:W-:Y:S01]  /*17d20*/  FMUL.FTZ R73, R0.reuse, R119 ;  /* 0x0000007700497220 */ /* 0x040fe20000410000 */
[C---:B------:R-:W-:Y:S01]  /*17d30*/  FMUL.FTZ R72, R0.reuse, R121 ;  /* 0x0000007900487220 */ /* 0x040fe20000410000 */
[C---:B------:R-:W-:Y:S01]  /*17d40*/  FMUL.FTZ R103, R0.reuse, R125 ;  /* 0x0000007d00677220 */ /* 0x040fe20000410000 */
[----:B------:R-:W-:Y:S01]  /*17d50*/  FMUL.FTZ R78, R0, R77 ;  /* 0x0000004d004e7220 */ /* 0x000fe20000410000 */
[----:B0-----:R-:W-:-:S04]  /*17d60*/  IMAD.WIDE.U32 R88, R89, 0x10, R94 ;  /* 0x0000001059587825 */ /* 0x001fc800078e005e */
[C---:B------:R-:W-:Y:S01]  /*17d70*/  FMUL.FTZ R135, R0.reuse, R135 ;  /* 0x0000008700877220 */ /* 0x040fe20000410000 */
[----:B------:R-:W-:Y:S01]  /*17d80*/  FMUL.FTZ R128, R0, R85 ;  /* 0x0000005500807220 */ /* 0x000fe20000410000 */
[----:B------:R-:W-:Y:S01]  /*17d90*/  F2FP.F16.F32.PACK_AB R75, R118, R75 ;  /* 0x0000004b764b723e */ /* 0x000fe200000000ff */
        /* <DEDUP_REMOVED lines=67> */
[----:B------:R-:W-:Y:S01]  /*181d0*/  F2FP.F16.F32.PACK_AB R85, R99, R100 ;  /* 0x000000646355723e */ /* 0x000fe200000000ff */
[----:B------:R0:W-:Y:S01]  /*181e0*/  STG.E.128 desc[UR8][R92.64], R80 ;  /* 0x000000505c007986 */ /* 0x0001e2000c101d08 */
[----:B------:R-:W-:-:S05]  /*181f0*/  F2FP.F16.F32.PACK_AB R84, R97, R98 ;  /* 0x000000626154723e */ /* 0x000fca00000000ff */
[----:B------:R0:W-:Y:S02]  /*18200*/  STG.E.128 desc[UR8][R94.64], R84 ;  /* 0x000000545e007986 */ /* 0x0001e4000c101d08 */
.L_x_27716:
[----:B------:R-:W-:Y:S05]  /*18210*/  BSYNC.RECONVERGENT B1 ;  /* 0x0000000000017941 */ /* 0x000fea0003800200 */
.L_x_27715:
[----:B0-----:R-:W0:Y:S02]  /*18220*/  LDC.64 R72, c[0x0][0x380] ;  /* 0x0000e000ff487b82 */ /* 0x001e240000000a00 */
[----:B0-----:R-:W-:-:S04]  /*18230*/  LEA R104, R72, R104, 0x2 ;  /* 0x0000006848687211 */ /* 0x001fc800078e10ff */
[----:B------:R-:W-:-:S13]  /*18240*/  ISETP.GE.AND P0, PT, R104, R73, PT ;  /* 0x000000496800720c */ /* 0x000fda0003f06270 */
[----:B------:R-:W-:Y:S05]  /*18250*/  @!P0 BRA `(.L_x_27717) ;  /* 0xfffffe88000c8947 */ /* 0x000fea000383ffff */
[----:B------:R-:W-:Y:S05]  /*18260*/  BSYNC B0 ;  /* 0x0000000000007941 */ /* 0x000fea0003800000 */
.L_x_27255:
[----:B------:R-:W-:Y:S05]  /*18270*/  EXIT ;  /* 0x000000000000794d */ /* 0x000fea0003800000 */
.L_x_27714:
[----:B------:R-:W-:Y:S01]  /*18280*/  HFMA2 R132, -RZ, RZ, 0, 5.9604644775390625e-08 ;  /* 0x00000001ff847431 */ /* 0x000fe200000001ff */
[----:B------:R-:W-:Y:S01]  /*18290*/  BSSY B1, `(.L_x_27718) ;  /* 0x0000007000017945 */ /* 0x000fe20003800000 */
[----:B------:R-:W-:Y:S01]  /*182a0*/  IMAD.MOV.U32 R131, RZ, RZ, R0 ;  /* 0x000000ffff837224 */ /* 0x000fe200078e0000 */
[----:B------:R-:W-:Y:S01]  /*182b0*/  MOV R130, 0xffffffff ;  /* 0xffffffff00827802 */ /* 0x000fe20000000f00 */
[----:B------:R-:W-:-:S07]  /*182c0*/  IMAD.MOV.U32 R133, RZ, RZ, 0x1f ;  /* 0x0000001fff857424 */ /* 0x000fce00078e00ff */
[----:B0-----:R-:W-:Y:S05]  /*182d0*/  WARPSYNC.COLLECTIVE R130, `(.L_x_27719) ;  /* 0x0000000082087348 */ /* 0x001fea0003c00000 */
[----:B------:R1:W2:Y:S02]  /*182e0*/  SHFL.BFLY P1, R129, R131, R132, R133 ;  /* 0x0c00008483817389 */ /* 0x0002a40000020085 */
[----:B012---:R-:W-:Y:S05]  /*182f0*/  ENDCOLLECTIVE ;  /* 0x000000000000791b */ /* 0x007fea0003800000 */
.L_x_27719:
[----:B------:R-:W-:Y:S05]  /*18300*/  BSYNC B1 ;  /* 0x0000000000017941 */ /* 0x000fea0003800000 */
.L_x_27718:
        /* <DEDUP_REMOVED lines=9> */
.L_x_27720:
[----:B------:R-:W-:Y:S01]  /*183a0*/  HFMA2 R132, -RZ, RZ, 0, 2.384185791015625e-07 ;  /* 0x00000004ff847431 */ /* 0x000fe200000001ff */
[----:B------:R-:W-:-:S05]  /*183b0*/  MOV R118, R129 ;  /* 0x0000008100767202 */ /* 0x000fca0000000f00 */
[----:B------:R-:W-:-:S04]  /*183c0*/  FADD.FTZ R126, R125, R118 ;  /* 0x000000767d7e7221 */ /* 0x000fc80000010000 */
[----:B------:R-:W-:-:S07]  /*183d0*/  IMAD.MOV.U32 R131, RZ, RZ, R126 ;  /* 0x000000ffff837224 */ /* 0x000fce00078e007e */
[----:B------:R-:W-:Y:S05]  /*183e0*/  WARPSYNC.COLLECTIVE R130, `(.L_x_27721) ;  /* 0x0000000082087348 */ /* 0x000fea0003c00000 */
[----:B------:R0:W1:Y:S02]  /*183f0*/  SHFL.BFLY P1, R129, R131, R132, R133 ;  /* 0x0c00008483817389 */ /* 0x0000640000020085 */
[----:B01----:R-:W-:Y:S05]  /*18400*/  ENDCOLLECTIVE ;  /* 0x000000000000791b */ /* 0x003fea0003800000 */
.L_x_27721:
        /* <DEDUP_REMOVED lines=8> */
.L_x_27722:
[----:B------:R-:W-:Y:S01]  /*18490*/  HFMA2 R132, -RZ, RZ, 0, 9.5367431640625e-07 ;  /* 0x00000010ff847431 */ /* 0x000fe200000001ff */
[----:B------:R-:W-:-:S05]  /*184a0*/  MOV R118, R129 ;  /* 0x0000008100767202 */ /* 0x000fca0000000f00 */
[----:B------:R-:W-:-:S04]  /*184b0*/  FADD.FTZ R128, R127, R118 ;  /* 0x000000767f807221 */ /* 0x000fc80000010000 */
[----:B------:R-:W-:-:S07]  /*184c0*/  IMAD.MOV.U32 R131, RZ, RZ, R128 ;  /* 0x000000ffff837224 */ /* 0x000fce00078e0080 */
[----:B------:R-:W-:Y:S05]  /*184d0*/  WARPSYNC.COLLECTIVE R130, `(.L_x_27723) ;  /* 0x0000000082087348 */ /* 0x000fea0003c00000 */
[----:B------:R0:W1:Y:S02]  /*184e0*/  SHFL.BFLY P1, R129, R131, R132, R133 ;  /* 0x0c00008483817389 */ /* 0x0000640000020085 */
[----:B01----:R-:W-:Y:S05]  /*184f0*/  ENDCOLLECTIVE ;  /* 0x000000000000791b */ /* 0x003fea0003800000 */
.L_x_27723:
        /* <DEDUP_REMOVED lines=71> */
.L_x_27724:
[----:B------:R-:W-:Y:S02]  /*18970*/  IMAD.MOV.U32 R132, RZ, RZ, 0x2 ;  /* 0x00000002ff847424 */ /* 0x000fe400078e00ff */
[----:B------:R-:W-:-:S04]  /*18980*/  IMAD.MOV.U32 R125, RZ, RZ, R129 ;  /* 0x000000ffff7d7224 */ /* 0x000fc800078e0081 */
[----:B------:R-:W-:-:S05]  /*18990*/  FADD.FTZ R125, R0, R125 ;  /* 0x0000007d007d7221 */ /* 0x000fca0000010000 */
[----:B------:R-:W-:-:S07]  /*189a0*/  MOV R131, R125 ;  /* 0x0000007d00837202 */ /* 0x000fce0000000f00 */
[----:B------:R-:W-:Y:S05]  /*189b0*/  WARPSYNC.COLLECTIVE R130, `(.L_x_27725) ;  /* 0x0000000082087348 */ /* 0x000fea0003c00000 */
[----:B------:R0:W1:Y:S02]  /*189c0*/  SHFL.BFLY P1, R129, R131, R132, R133 ;  /* 0x0c00008483817389 */ /* 0x0000640000020085 */
[----:B01----:R-:W-:Y:S05]  /*189d0*/  ENDCOLLECTIVE ;  /* 0x000000000000791b */ /* 0x003fea0003800000 */
.L_x_27725:
[----:B------:R-:W-:Y:S01]  /*189e0*/  HFMA2 R132, -RZ, RZ, 0, 2.384185791015625e-07 ;  /* 0x00000004ff847431 */ /* 0x000fe200000001ff */
[----:B------:R-:W-:-:S05]  /*189f0*/  MOV R126, R129 ;  /* 0x00000081007e7202 */ /* 0x000fca0000000f00 */
[----:B------:R-:W-:-:S04]  /*18a00*/  FADD.FTZ R126, R125, R126 ;  /* 0x0000007e7d7e7221 */ /* 0x000fc80000010000 */
[----:B------:R-:W-:-:S07]  /*18a10*/  IMAD.MOV.U32 R131, RZ, RZ, R126 ;  /* 0x000000ffff837224 */ /* 0x000fce00078e007e */
[----:B------:R-:W-:Y:S05]  /*18a20*/  WARPSYNC.COLLECTIVE R130, `(.L_x_27726) ;  /* 0x0000000082087348 */ /* 0x000fea0003c00000 */
[----:B------:R0:W1:Y:S02]  /*18a30*/  SHFL.BFLY P1, R129, R131, R132, R133 ;  /* 0x0c00008483817389 */ /* 0x0000640000020085 */
[----:B01----:R-:W-:Y:S05]  /*18a40*/  ENDCOLLECTIVE ;  /* 0x000000000000791b */ /* 0x003fea0003800000 */
.L_x_27726:
[----:B------:R-:W-:Y:S02]  /*18a50*/  IMAD.MOV.U32 R132, RZ, RZ, 0x8 ;  /* 0x00000008ff847424 */ /* 0x000fe400078e00ff */
[----:B------:R-:W-:-:S04]  /*18a60*/  IMAD.MOV.U32 R127, RZ, RZ, R129 ;  /* 0x000000ffff7f7224 */ /* 0x000fc800078e0081 */
[----:B------:R-:W-:-:S05]  /*18a70*/  FADD.FTZ R127, R126, R127 ;  /* 0x0000007f7e7f7221 */ /* 0x000fca0000010000 */
[----:B------:R-:W-:-:S07]  /*18a80*/  MOV R131, R127 ;  /* 0x0000007f00837202 */ /* 0x000fce0000000f00 */
[----:B------:R-:W-:Y:S05]  /*18a90*/  WARPSYNC.COLLECTIVE R130, `(.L_x_27727) ;  /* 0x0000000082087348 */ /* 0x000fea0003c00000 */
[----:B------:R0:W1:Y:S02]  /*18aa0*/  SHFL.BFLY P1, R129, R131, R132, R133 ;  /* 0x0c00008483817389 */ /* 0x0000640000020085 */
[----:B01----:R-:W-:Y:S05]  /*18ab0*/  ENDCOLLECTIVE ;  /* 0x000000000000791b */ /* 0x003fea0003800000 */
.L_x_27727:
[----:B------:R-:W-:Y:S01]  /*18ac0*/  HFMA2 R132, -RZ, RZ, 0, 9.5367431640625e-07 ;  /* 0x00000010ff847431 */ /* 0x000fe200000001ff */
[----:B------:R-:W-:-:S05]  /*18ad0*/  MOV R128, R129 ;  /* 0x0000008100807202 */ /* 0x000fca0000000f00 */
[----:B------:R-:W-:-:S04]  /*18ae0*/  FADD.FTZ R128, R127, R128 ;  /* 0x000000807f807221 */ /* 0x000fc80000010000 */
[----:B------:R-:W-:-:S07]  /*18af0*/  IMAD.MOV.U32 R131, RZ, RZ, R128 ;  /* 0x000000ffff837224 */ /* 0x000fce00078e0080 */
[----:B------:R-:W-:Y:S05]  /*18b00*/  WARPSYNC.COLLECTIVE R130, `(.L_x_27728) ;  /* 0x0000000082087348 */ /* 0x000fea0003c00000 */
[----:B------:R0:W1:Y:S02]  /*18b10*/  SHFL.BFLY P1, R129, R131, R132, R133 ;  /* 0x0c00008483817389 */ /* 0x0000640000020085 */
[----:B01----:R-:W-:Y:S05]  /*18b20*/  ENDCOLLECTIVE ;  /* 0x000000000000791b */ /* 0x003fea0003800000 */
.L_x_27728:
[----:B------:R-:W-:Y:S05]  /*18b30*/  BRA `(.L_x_27729) ;  /* 0xffffffec00707947 */ /* 0x000fea000383ffff */
.L_x_27730:
        /* <DEDUP_REMOVED lines=12> */
.L_x_37351:


//--------------------- .text._ZN10layer_norm13ln_fwd_kernelINS_13Kernel_traitsIf6__halffS2_fjLj1024ELj1ELj4ELj1ELj16ENS_18Kernel_traits_baseILj1024EfS2_fS2_fjLj128EEEEELb1ELb1ELb0ELb0EEEvNS_9FwdParamsE --------------------------
	.section	.text._ZN10layer_norm13ln_fwd_kernelINS_13Kernel_traitsIf6__halffS2_fjLj1024ELj1ELj4ELj1ELj16ENS_18Kernel_traits_baseILj1024EfS2_fS2_fjLj128EEEEELb1ELb1ELb0ELb0EEEvNS_9FwdParamsE,"ax",@progbits
	.align	128
        .global         _ZN10layer_norm13ln_fwd_kernelINS_13Kernel_traitsIf6__halffS2_fjLj1024ELj1ELj4ELj1ELj16ENS_18Kernel_traits_baseILj1024EfS2_fS2_fjLj128EEEEELb1ELb1ELb0ELb0EEEvNS_9FwdParamsE
        .type           _ZN10layer_norm13ln_fwd_kernelINS_13Kernel_traitsIf6__halffS2_fjLj1024ELj1ELj4ELj1ELj16ENS_18Kernel_traits_baseILj1024EfS2_fS2_fjLj128EEEEELb1ELb1ELb0ELb0EEEvNS_9FwdParamsE,@function
        .size           _ZN10layer_norm13ln_fwd_kernelINS_13Kernel_traitsIf6__halffS2_fjLj1024ELj1ELj4ELj1ELj16ENS_18Kernel_traits_baseILj1024EfS2_fS2_fjLj128EEEEELb1ELb1ELb0ELb0EEEvNS_9FwdParamsE,(.L_x_37352 - _ZN10layer_norm13ln_fwd_kernelINS_13Kernel_traitsIf6__halffS2_fjLj1024ELj1ELj4ELj1ELj16ENS_18Kernel_traits_baseILj1024EfS2_fS2_fjLj128EEEEELb1ELb1ELb0ELb0EEEvNS_9FwdParamsE)
        .other          _ZN10layer_norm13ln_fwd_kernelINS_13Kernel_traitsIf6__halffS2_fjLj1024ELj1ELj4ELj1ELj16ENS_18Kernel_traits_baseILj1024EfS2_fS2_fjLj128EEEEELb1ELb1ELb0ELb0EEEvNS_9FwdParamsE,@"STO_CUDA_ENTRY STV_DEFAULT"
_ZN10layer_norm13ln_fwd_kernelINS_13Kernel_traitsIf6__halffS2_fjLj1024ELj1ELj4ELj1ELj16ENS_18Kernel_traits_baseILj1024EfS2_fS2_fjLj128EEEEELb1ELb1ELb0ELb0EEEvNS_9FwdParamsE:
.text._ZN10layer_norm13ln_fwd_kernelINS_13Kernel_traitsIf6__halffS2_fjLj1024ELj1ELj4ELj1ELj16ENS_18Kernel_traits_baseILj1024EfS2_fS2_fjLj128EEEEELb1ELb1ELb0ELb0EEEvNS_9FwdParamsE:
        /* <DEDUP_REMOVED lines=113> */
.L_x_27732:
        /* <DEDUP_REMOVED lines=55> */
.L_x_27733:
[----:B------:R-:W-:Y:S05]  /*0a80*/  BSYNC.RECONVERGENT B0 ;  /* 0x0000000000007941 */ /* 0x000fea0003800200 */
.L_x_27731:
        /* <DEDUP_REMOVED lines=73> */
.L_x_28079:
        /* <DEDUP_REMOVED lines=17> */
[----:B--2---:R-:W-:Y:S01]  /*1030*/  @P0 HADD2.F32 R145, -RZ, R146.H0_H0 ;  /* 0x20000092ff910230 */ /* 0x004fe20000004100 */
        /* <DEDUP_REMOVED lines=23> */
.L_x_37188:
[----:B------:R-:W-:Y:S05]  /*11b0*/  BRX R112 -0x11c0                                       (*"BRANCH_TARGETS .L_x_37189,.L_x_37190,.L_x_37191"*) ;  /* 0xffffffec70907949 */ /* 0x000fea000383ffff */
.L_x_37191:
[----:B------:R-:W-:Y:S01]  /*11c0*/  VIADD R114, R5, 0x1 ;  /* 0x0000000105727836 */ /* 0x000fe20000000000 */
[----:B------:R-:W-:Y:S01]  /*11d0*/  MOV R115, R7 ;  /* 0x0000000700737202 */ /* 0x000fe20000000f00 */
[----:B------:R-:W-:Y:S01]  /*11e0*/  IMAD.MOV.U32 R154, RZ, RZ, R3 ;  /* 0x000000ffff9a7224 */ /* 0x000fe200078e0003 */
[----:B------:R-:W-:Y:S06]  /*11f0*/  BRA `(.L_x_27739) ;  /* 0x0000000400287947 */ /* 0x000fec0003800000 */
.L_x_37189:
[----:B------:R-:W-:Y:S01]  /*1200*/  IMAD.MOV.U32 R154, RZ, RZ, R3 ;  /* 0x000000ffff9a7224 */ /* 0x000fe200078e0003 */
[----:B------:R-:W-:Y:S01]  /*1210*/  MOV R115, R148 ;  /* 0x0000009400737202 */ /* 0x000fe20000000f00 */
[----:B------:R-:W-:Y:S01]  /*1220*/  IMAD.MOV.U32 R114, RZ, RZ, 0x3 ;  /* 0x00000003ff727424 */ /* 0x000fe200078e00ff */
[----:B------:R-:W-:Y:S06]  /*1230*/  BRA `(.L_x_27739) ;  /* 0x0000000400187947 */ /* 0x000fec0003800000 */
.L_x_37190:
        /* <DEDUP_REMOVED lines=13> */
.L_x_27741:
[----:B------:R-:W-:Y:S05]  /*1310*/  BSYNC.RECONVERGENT B3 ;  /* 0x0000000000037941 */ /* 0x000fea0003800200 */
.L_x_27740:
        /* <DEDUP_REMOVED lines=56> */
.L_x_27739:
[----:B------:R-:W-:Y:S05]  /*16a0*/  BSYNC.RECONVERGENT B2 ;  /* 0x0000000000027941 */ /* 0x000fea0003800200 */
.L_x_27738:
        /* <DEDUP_REMOVED lines=26> */
.L_x_27744:
        /* <DEDUP_REMOVED lines=13> */
.L_x_27746:
[----:B------:R-:W-:Y:S05]  /*1920*/  BSYNC.RECONVERGENT B3 ;  /* 0x0000000000037941 */ /* 0x000fea0003800200 */
.L_x_27745:
        /* <DEDUP_REMOVED lines=57> */
.L_x_27743:
[----:B------:R-:W-:Y:S05]  /*1cc0*/  BSYNC.RECONVERGENT B2 ;  /* 0x0000000000027941 */ /* 0x000fea0003800200 */
.L_x_27742:
        /* <DEDUP_REMOVED lines=22> */
.L_x_27749:
        /* <DEDUP_REMOVED lines=13> */
.L_x_27751:
[----:B------:R-:W-:Y:S05]  /*1f00*/  BSYNC.RECONVERGENT B3 ;  /* 0x0000000000037941 */ /* 0x000fea0003800200 */
.L_x_27750:
        /* <DEDUP_REMOVED lines=57> */
.L_x_27748:
[----:B------:R-:W-:Y:S05]  /*22a0*/  BSYNC.RECONVERGENT B2 ;  /* 0x0000000000027941 */ /* 0x000fea0003800200 */
.L_x_27747:
        /* <DEDUP_REMOVED lines=22> */
.L_x_27754:
        /* <DEDUP_REMOVED lines=13> */
.L_x_27756:
[----:B------:R-:W-:Y:S05]  /*24e0*/  BSYNC.RECONVERGENT B3 ;  /* 0x0000000000037941 */ /* 0x000fea0003800200 */
.L_x_27755:
        /* <DEDUP_REMOVED lines=57> */
.L_x_27753:
[----:B------:R-:W-:Y:S05]  /*2880*/  BSYNC.RECONVERGENT B2 ;  /* 0x0000000000027941 */ /* 0x000fea0003800200 */
.L_x_27752:
        /* <DEDUP_REMOVED lines=22> */
.L_x_27759:
        /* <DEDUP_REMOVED lines=13> */
.L_x_27761:
[----:B------:R-:W-:Y:S05]  /*2ac0*/  BSYNC.RECONVERGENT B3 ;  /* 0x0000000000037941 */ /* 0x000fea0003800200 */
.L_x_27760:
        /* <DEDUP_REMOVED lines=57> */
.L_x_27758:
[----:B------:R-:W-:Y:S05]  /*2e60*/  BSYNC.RECONVERGENT B2 ;  /* 0x0000000000027941 */ /* 0x000fea0003800200 */
.L_x_27757:
        /* <DEDUP_REMOVED lines=22> */
.L_x_27764:
        /* <DEDUP_REMOVED lines=13> */
.L_x_27766:
[----:B------:R-:W-:Y:S05]  /*30a0*/  BSYNC.RECONVERGENT B3 ;  /* 0x0000000000037941 */ /* 0x000fea0003800200 */
.L_x_27765:
        /* <DEDUP_REMOVED lines=57> */
.L_x_27763:
[----:B------:R-:W-:Y:S05]  /*3440*/  BSYNC.RECONVERGENT B2 ;  /* 0x0000000000027941 */ /* 0x000fea0003800200 */
.L_x_27762:
        /* <DEDUP_REMOVED lines=22> */
.L_x_27769:
        /* <DEDUP_REMOVED lines=13> */
.L_x_27771:
[----:B------:R-:W-:Y:S05]  /*3680*/  BSYNC.RECONVERGENT B3 ;  /* 0x0000000000037941 */ /* 0x000fea0003800200 */
.L_x_27770:
        /* <DEDUP_REMOVED lines=57> */
.L_x_27768:
[----:B------:R-:W-:Y:S05]  /*3a20*/  BSYNC.RECONVERGENT B2 ;  /* 0x0000000000027941 */ /* 0x000fea0003800200 */
.L_x_27767:
        /* <DEDUP_REMOVED lines=22> */
.L_x_27774:
        /* <DEDUP_REMOVED lines=15> */
.L_x_27776:
[----:B------:R-:W-:Y:S05]  /*3c80*/  BSYNC.RECONVERGENT B3 ;  /* 0x0000000000037941 */ /* 0x000fea0003800200 */
.L_x_27775:
        /* <DEDUP_REMOVED lines=57> */
.L_x_27773:
[----:B------:R-:W-:Y:S05]  /*4020*/  BSYNC.RECONVERGENT B2 ;  /* 0x0000000000027941 */ /* 0x000fea0003800200 */
.L_x_27772:
        /* <DEDUP_REMOVED lines=10> */
.L_x_27737:
        /* <DEDUP_REMOVED lines=16> */
.L_x_27780:
        /* <DEDUP_REMOVED lines=13> */
.L_x_27782:
[----:B------:R-:W-:Y:S05]  /*42a0*/  BSYNC.RECONVERGENT B3 ;  /* 0x0000000000037941 */ /* 0x000fea0003800200 */
.L_x_27781:
        /* <DEDUP_REMOVED lines=56> */
.L_x_27779:
[----:B------:R-:W-:Y:S05]  /*4630*/  BSYNC.RECONVERGENT B2 ;  /* 0x0000000000027941 */ /* 0x000fea0003800200 */
.L_x_27778:
[----:B------:R-:W0:Y:S01]  /*4640*/  LDC R153, c[0x0][0x404] ;  /* 0x00010100ff997b82 */ /* 0x000e220000000800 */
[----:B------:R-:W-:Y:S01]  /*4650*/  HFMA2 R157, -RZ, RZ, 0.1171875, 0 ;  /* 0x2f800000ff9d7431 */ /* 0x000fe200000001ff */
[----:B------:R-:W-:Y:S01]  /*4660*/  I2FP.F32.U32 R112, R112 ;  /* 0x0000007000707245 */ /* 0x000fe20000201000 */
[----:B-----5:R-:W-:Y:S01]  /*4670*/  HADD2.F32 R114, -RZ, R116.H0_H0 ;  /* 0x20000074ff727230 */ /* 0x020fe20000004100 */
[----:B------:R-:W-:Y:S01]  /*4680*/  ISETP.NE.AND P1, PT, R113, 0x1, PT ;  /* 0x000000017100780c */ /* 0x000fe20003f25270 */
[----:B------:R-:W-:Y:S01]  /*4690*/  BSSY.RECONVERGENT B2, `(.L_x_27783) ;  /* 0x000005b000027945 */ /* 0x000fe20003800200 */
[----:B------:R-:W-:Y:S02]  /*46a0*/  IMAD.MOV.U32 R5, RZ, RZ, R2 ;  /* 0x000000ffff057224 */ /* 0x000fe400078e0002 */
[----:B------:R-:W1:Y:S01]  /*46b0*/  LDC R156, c[0x0][0x408] ;  /* 0x00010200ff9c7b82 */ /* 0x000e620000000800 */
[----:B------:R-:W-:Y:S01]  /*46c0*/  FMUL.FTZ R3, R114, R145 ;  /* 0x0000009172037220 */ /* 0x000fe20000410000 */
[----:B------:R-:W-:-:S02]  /*46d0*/  IMAD.MOV.U32 R114, RZ, RZ, 0x2 ;  /* 0x00000002ff727424 */ /* 0x000fc400078e00ff */
[----:B------:R-:W-:-:S05]  /*46e0*/  FFMA.FTZ R112, R112, R157, 1.1641532182693481445e-10 ;  /* 0x2f00000070707423 */ /* 0x000fca000001009d */
        /* <DEDUP_REMOVED lines=14> */
.L_x_27785:
        /* <DEDUP_REMOVED lines=13> */
.L_x_27787:
[----:B------:R-:W-:Y:S05]  /*48a0*/  BSYNC.RECONVERGENT B3 ;  /* 0x0000000000037941 */ /* 0x000fea0003800200 */
.L_x_27786:
        /* <DEDUP_REMOVED lines=57> */
.L_x_27784:
[----:B------:R-:W-:Y:S05]  /*4c40*/  BSYNC.RECONVERGENT B2 ;  /* 0x0000000000027941 */ /* 0x000fea0003800200 */
.L_x_27783:
        /* <DEDUP_REMOVED lines=21> */
.L_x_27790:
        /* <DEDUP_REMOVED lines=13> */
.L_x_27792:
[----:B------:R-:W-:Y:S05]  /*4e70*/  BSYNC.RECONVERGENT B3 ;  /* 0x0000000000037941 */ /* 0x000fea0003800200 */
.L_x_27791:
        /* <DEDUP_REMOVED lines=57> */
.L_x_27789:
[----:B------:R-:W-:Y:S05]  /*5210*/  BSYNC.RECONVERGENT B2 ;  /* 0x0000000000027941 */ /* 0x000fea0003800200 */
.L_x_27788:
[----:B------:R-:W-:Y:S01]  /*5220*/  I2FP.F32.U32 R112, R5 ;  /* 0x0000000500707245 */ /* 0x000fe20000201000 */
[----:B------:R-:W-:Y:S01]  /*5230*/  BSSY.RECONVERGENT B2, `(.L_x_27793) ;  /* 0x000005b000027945 */ /* 0x000fe20003800200 */
[----:B------:R-:W-:Y:S01]  /*5240*/  ISETP.NE.AND P3, PT, R113, 0x1, PT ;  /* 0x000000017100780c */ /* 0x000fe20003f65270 */
[----:B------:R-:W-:Y:S02]  /*5250*/  IMAD.MOV.U32 R115, RZ, RZ, 0x2 ;  /* 0x00000002ff737424 */ /* 0x000fe400078e00ff */
[----:B------:R-:W-:-:S05]  /*5260*/  FFMA.FTZ R112, R112, R157, 1.1641532182693481445e-10 ;  /* 0x2f00000070707423 */ /* 0x000fca000001009d */
[----:B------:R-:W-:Y:S01]  /*5270*/  FSETP.GTU.FTZ.AND P2, PT, R112, R153, PT ;  /* 0x000000997000720b */ /* 0x000fe20003f5c000 */
[----:B------:R-:W-:-:S03]  /*5280*/  HADD2.F32 R112, -RZ, R117.H0_H0 ;  /* 0x20000075ff707230 */ /* 0x000fc60000004100 */
[----:B------:R-:W-:Y:S02]  /*5290*/  PLOP3.LUT P1, PT, P2, PT, PT, 0x8, 0x80 ;  /* 0x000000000080781c */ /* 0x000fe4000172e170 */
[----:B------:R-:W-:-:S04]  /*52a0*/  FMUL.FTZ R5, R112, R145 ;  /* 0x0000009170057220 */ /* 0x000fc80000410000 */
[----:B------:R-:W-:-:S05]  /*52b0*/  FMUL.FTZ R5, R5, R156 ;  /* 0x0000009c05057220 */ /* 0x000fca0000410000 */
[----:B------:R-:W-:Y:S02]  /*52c0*/  FSEL R155, R5, RZ, !P2 ;  /* 0x000000ff059b7208 */ /* 0x000fe40005000000 */
        /* <DEDUP_REMOVED lines=10> */
.L_x_27795:
        /* <DEDUP_REMOVED lines=13> */
.L_x_27797:
[----:B------:R-:W-:Y:S05]  /*5440*/  BSYNC.RECONVERGENT B3 ;  /* 0x0000000000037941 */ /* 0x000fea0003800200 */
.L_x_27796:
        /* <DEDUP_REMOVED lines=57> */
.L_x_27794:
[----:B------:R-:W-:Y:S05]  /*57e0*/  BSYNC.RECONVERGENT B2 ;  /* 0x0000000000027941 */ /* 0x000fea0003800200 */
.L_x_27793:
        /* <DEDUP_REMOVED lines=21> */
.L_x_27800:
        /* <DEDUP_REMOVED lines=13> */
.L_x_27802:
[----:B------:R-:W-:Y:S05]  /*5a10*/  BSYNC.RECONVERGENT B3 ;  /* 0x0000000000037941 */ /* 0x000fea0003800200 */
.L_x_27801:
        /* <DEDUP_REMOVED lines=57> */
.L_x_27799:
[----:B------:R-:W-:Y:S05]  /*5db0*/  BSYNC.RECONVERGENT B2 ;  /* 0x0000000000027941 */ /* 0x000fea0003800200 */
.L_x_27798:
        /* <DEDUP_REMOVED lines=21> */
.L_x_27805:
        /* <DEDUP_REMOVED lines=13> */
.L_x_27807:
[----:B------:R-:W-:Y:S05]  /*5fe0*/  BSYNC.RECONVERGENT B3 ;  /* 0x0000000000037941 */ /* 0x000fea0003800200 */
.L_x_27806:
        /* <DEDUP_REMOVED lines=57> */
.L_x_27804:
[----:B------:R-:W-:Y:S05]  /*6380*/  BSYNC.RECONVERGENT B2 ;  /* 0x0000000000027941 */ /* 0x000fea0003800200 */
.L_x_27803:
        /* <DEDUP_REMOVED lines=21> */
.L_x_27810:
        /* <DEDUP_REMOVED lines=13> */
.L_x_27812:
[----:B------:R-:W-:Y:S05]  /*65b0*/  BSYNC.RECONVERGENT B3 ;  /* 0x0000000000037941 */ /* 0x000fea0003800200 */
.L_x_27811:
        /* <DEDUP_REMOVED lines=57> */
.L_x_27809:
[----:B------:R-:W-:Y:S05]  /*6950*/  BSYNC.RECONVERGENT B2 ;  /* 0x0000000000027941 */ /* 0x000fea0003800200 */
.L_x_27808:
        /* <DEDUP_REMOVED lines=21> */
.L_x_27815:
        /* <DEDUP_REMOVED lines=15> */
.L_x_27817:
[----:B------:R-:W-:Y:S05]  /*6ba0*/  BSYNC.RECONVERGENT B3 ;  /* 0x0000000000037941 */ /* 0x000fea0003800200 */
.L_x_27816:
        /* <DEDUP_REMOVED lines=57> */
.L_x_27814:
[----:B------:R-:W-:Y:S05]  /*6f40*/  BSYNC.RECONVERGENT B2 ;  /* 0x0000000000027941 */ /* 0x000fea0003800200 */
.L_x_27813:
[----:B------:R-:W-:Y:S01]  /*6f50*/  I2FP.F32.U32 R112, R113 ;  /* 0x0000007100707245 */ /* 0x000fe20000201000 */
[----:B------:R-:W-:Y:S02]  /*6f60*/  HADD2.F32 R160, -RZ, R119.H1_H1 ;  /* 0x30000077ffa07230 */ /* 0x000fe40000004100 */
[----:B------:R-:W-:Y:S01]  /*6f70*/  FMUL.FTZ R115, R116, R27 ;  /* 0x0000001b74737220 */ /* 0x000fe20000410000 */
[----:B------:R-:W-:Y:S01]  /*6f80*/  FMUL.FTZ R116, R117, R28 ;  /* 0x0000001c75747220 */ /* 0x000fe20000410000 */
[----:B------:R-:W-:Y:S01]  /*6f90*/  FMUL.FTZ R117, R118, R29 ;  /* 0x0000001d76757220 */ /* 0x000fe20000410000 */
[----:B------:R-:W-:Y:S01]  /*6fa0*/  FFMA.FTZ R114, R112, R157, 1.1641532182693481445e-10 ;  /* 0x2f00000070727423 */ /* 0x000fe2000001009d */
[----:B------:R-:W-:Y:S01]  /*6fb0*/  FMUL.FTZ R113, R160, R145 ;  /* 0x00000091a0717220 */ /* 0x000fe20000410000 */
[----:B------:R-:W-:Y:S01]  /*6fc0*/  FMUL.FTZ R112, R159, R24 ;  /* 0x000000189f707220 */ /* 0x000fe20000410000 */
[----:B------:R-:W-:Y:S02]  /*6fd0*/  FMUL.FTZ R118, R147, R30 ;  /* 0x0000001e93767220 */ /* 0x000fe40000410000 */
[----:B------:R-:W-:Y:S01]  /*6fe0*/  FMUL.FTZ R156, R113, R156 ;  /* 0x0000009c719c7220 */ /* 0x000fe20000410000 */
[----:B------:R-:W-:Y:S01]  /*6ff0*/  FSETP.GTU.FTZ.AND P6, PT, R114, R153, PT ;  /* 0x000000997200720b */ /* 0x000fe20003fdc000 */
[----:B------:R-:W-:Y:S01]  /*7000*/  FMUL.FTZ R113, R158, R25 ;  /* 0x000000199e717220 */ /* 0x000fe20000410000 */
[----:B------:R-:W-:-:S02]  /*7010*/  FMUL.FTZ R114, R155, R26 ;  /* 0x0000001a9b727220 */ /* 0x000fc40000410000 */
[----:B------:R-:W-:Y:S02]  /*7020*/  FSEL R156, R156, RZ, !P6 ;  /* 0x000000ff9c9c7208 */ /* 0x000fe40007000000 */
[----:B------:R-:W-:-:S03]  /*7030*/  PLOP3.LUT P6, PT, P6, PT, PT, 0x8, 0x80 ;  /* 0x000000000080781c */ /* 0x000fc600037ce170 */
[----:B------:R-:W-:-:S10]  /*7040*/  FMUL.FTZ R119, R156, R31 ;  /* 0x0000001f9c777220 */ /* 0x000fd40000410000 */
.L_x_27777:
        /* <DEDUP_REMOVED lines=10> */
[C---:B------:R-:W-:Y:S01]  /*70f0*/  VIADD R147, R0.reuse, 0x20 ;  /* 0x0000002000937836 */ /* 0x040fe20000000000 */
[----:B------:R-:W-:Y:S01]  /*7100*/  SEL R158, RZ, 0x1, !P3 ;  /* 0x00000001ff9e7807 */ /* 0x000fe20005800000 */
[----:B0-----:R-:W-:-:S03]  /*7110*/  IMAD.WIDE.U32 R160, R0, 0x20, R156 ;  /* 0x0000002000a07825 */ /* 0x001fc600078e009c */
[----:B------:R-:W-:Y:S01]  /*7120*/  LOP3.LUT R159, R159, R158, RZ, 0xfc, !PT ;  /* 0x0000009e9f9f7212 */ /* 0x000fe200078efcff */
[----:B------:R-:W0:Y:S01]  /*7130*/  LDC.64 R156, c[0x0][0x3b0] ;  /* 0x0000ec00ff9c7b82 */ /* 0x000e220000000a00 */
[----:B------:R-:W-:Y:S01]  /*7140*/  SEL R158, RZ, 0x1, !P6 ;  /* 0x00000001ff9e7807 */ /* 0x000fe20007000000 */
[----:B------:R1:W-:Y:S03]  /*7150*/  STG.E.128 desc[UR6][R160.64], R112 ;  /* 0x00000070a0007986 */ /* 0x0003e6000c101d06 */
[----:B------:R-:W-:Y:S01]  /*7160*/  LOP3.LUT R158, R3, R158, RZ, 0xfc, !PT ;  /* 0x0000009e039e7212 */ /* 0x000fe200078efcff */
[----:B------:R1:W-:Y:S01]  /*7170*/  STG.E.128 desc[UR6][R160.64+0x10], R116 ;  /* 0x00001074a0007986 */ /* 0x0003e2000c101d06 */
[----:B------:R-:W-:Y:S01]  /*7180*/  MOV R3, R154 ;  /* 0x0000009a00037202 */ /* 0x000fe20000000f00 */
[----:B0-----:R-:W-:-:S05]  /*7190*/  IMAD.WIDE.U32 R156, R0, 0x8, R156 ;  /* 0x00000008009c7825 */ /* 0x001fca00078e009c */
[----:B------:R1:W-:Y:S02]  /*71a0*/  STG.E.64 desc[UR6][R156.64], R158 ;  /* 0x0000009e9c007986 */ /* 0x0003e4000c101b06 */
.L_x_27736:
[----:B------:R-:W-:Y:S05]  /*71b0*/  BSYNC.RECONVERGENT B1 ;  /* 0x0000000000017941 */ /* 0x000fea0003800200 */
.L_x_27735:
        /* <DEDUP_REMOVED lines=30> */
.L_x_27823:
        /* <DEDUP_REMOVED lines=13> */
.L_x_27825:
[----:B------:R-:W-:Y:S05]  /*7470*/  BSYNC.RECONVERGENT B3 ;  /* 0x0000000000037941 */ /* 0x000fea0003800200 */
.L_x_27824:
        /* <DEDUP_REMOVED lines=56> */
.L_x_27822:
[----:B------:R-:W-:Y:S05]  /*7800*/  BSYNC.RECONVERGENT B2 ;  /* 0x0000000000027941 */ /* 0x000fea0003800200 */
.L_x_27821:
        /* <DEDUP_REMOVED lines=26> */
.L_x_27828:
        /* <DEDUP_REMOVED lines=13> */
.L_x_27830:
[----:B------:R-:W-:Y:S05]  /*7a80*/  BSYNC.RECONVERGENT B3 ;  /* 0x0000000000037941 */ /* 0x000fea0003800200 */
.L_x_27829:
        /* <DEDUP_REMOVED lines=57> */
.L_x_27827:
[----:B------:R-:W-:Y:S05]  /*7e20*/  BSYNC.RECONVERGENT B2 ;  /* 0x0000000000027941 */ /* 0x000fea0003800200 */
.L_x_27826:
        /* <DEDUP_REMOVED lines=22> */
.L_x_27833:
        /* <DEDUP_REMOVED lines=13> */
.L_x_27835:
[----:B------:R-:W-:Y:S05]  /*8060*/  BSYNC.RECONVERGENT B3 ;  /* 0x0000000000037941 */ /* 0x000fea0003800200 */
.L_x_27834:
        /* <DEDUP_REMOVED lines=57> */
.L_x_27832:
[----:B------:R-:W-:Y:S05]  /*8400*/  BSYNC.RECONVERGENT B2 ;  /* 0x0000000000027941 */ /* 0x000fea0003800200 */
.L_x_27831:
        /* <DEDUP_REMOVED lines=22> */
.L_x_27838:
        /* <DEDUP_REMOVED lines=13> */
.L_x_27840:
[----:B------:R-:W-:Y:S05]  /*8640*/  BSYNC.RECONVERGENT B3 ;  /* 0x0000000000037941 */ /* 0x000fea0003800200 */
.L_x_27839:
        /* <DEDUP_REMOVED lines=57> */
.L_x_27837:
[----:B------:R-:W-:Y:S05]  /*89e0*/  BSYNC.RECONVERGENT B2 ;  /* 0x0000000000027941 */ /* 0x000fea0003800200 */
.L_x_27836:
        /* <DEDUP_REMOVED lines=22> */
.L_x_27843:
        /* <DEDUP_REMOVED lines=13> */
.L_x_27845:
[----:B------:R-:W-:Y:S05]  /*8c20*/  BSYNC.RECONVERGENT B3 ;  /* 0x0000000000037941 */ /* 0x000fea0003800200 */
.L_x_27844:
        /* <DEDUP_REMOVED lines=57> */
.L_x_27842:
[----:B------:R-:W-:Y:S05]  /*8fc0*/  BSYNC.RECONVERGENT B2 ;  /* 0x0000000000027941 */ /* 0x000fea0003800200 */
.L_x_27841:
        /* <DEDUP_REMOVED lines=22> */
.L_x_27848:
        /* <DEDUP_REMOVED lines=13> */
.L_x_27850:
[----:B------:R-:W-:Y:S05]  /*9200*/  BSYNC.RECONVERGENT B3 ;  /* 0x0000000000037941 */ /* 0x000fea0003800200 */
.L_x_27849:
        /* <DEDUP_REMOVED lines=57> */
.L_x_27847:
[----:B------:R-:W-:Y:S05]  /*95a0*/  BSYNC.RECONVERGENT B2 ;  /* 0x0000000000027941 */ /* 0x000fea0003800200 */
.L_x_27846:
        /* <DEDUP_REMOVED lines=22> */
.L_x_27853:
        /* <DEDUP_REMOVED lines=13> */
.L_x_27855:
[----:B------:R-:W-:Y:S05]  /*97e0*/  BSYNC.RECONVERGENT B3 ;  /* 0x0000000000037941 */ /* 0x000fea0003800200 */
.L_x_27854:
        /* <DEDUP_REMOVED lines=57> */
.L_x_27852:
[----:B------:R-:W-:Y:S05]  /*9b80*/  BSYNC.RECONVERGENT B2 ;  /* 0x0000000000027941 */ /* 0x000fea0003800200 */
.L_x_27851:
        /* <DEDUP_REMOVED lines=22> */
.L_x_27858:
        /* <DEDUP_REMOVED lines=14> */
.L_x_27860:
[----:B------:R-:W-:Y:S05]  /*9dd0*/  BSYNC.RECONVERGENT B3 ;  /* 0x0000000000037941 */ /* 0x000fea0003800200 */
.L_x_27859:
        /* <DEDUP_REMOVED lines=58> */
.L_x_27857:
[----:B------:R-:W-:Y:S05]  /*a180*/  BSYNC.RECONVERGENT B2 ;  /* 0x0000000000027941 */ /* 0x000fea0003800200 */
.L_x_27856:
        /* <DEDUP_REMOVED lines=10> */
.L_x_27820:
        /* <DEDUP_REMOVED lines=16> */
.L_x_27864:
        /* <DEDUP_REMOVED lines=13> */
.L_x_27866:
[----:B------:R-:W-:Y:S05]  /*a400*/  BSYNC.RECONVERGENT B3 ;  /* 0x0000000000037941 */ /* 0x000fea0003800200 */
.L_x_27865:
        /* <DEDUP_REMOVED lines=56> */
.L_x_27863:
[----:B------:R-:W-:Y:S05]  /*a790*/  BSYNC.RECONVERGENT B2 ;  /* 0x0000000000027941 */ /* 0x000fea0003800200 */
.L_x_27862:
[----:B------:R-:W0:Y:S01]  /*a7a0*/  LDC R155, c[0x0][0x404] ;  /* 0x00010100ff9b7b82 */ /* 0x000e220000000800 */
[----:B------:R-:W-:Y:S01]  /*a7b0*/  I2FP.F32.U32 R120, R120 ;  /* 0x0000007800787245 */ /* 0x000fe20000201000 */
[----:B------:R-:W-:Y:S01]  /*a7c0*/  IMAD.MOV.U32 R159, RZ, RZ, 0x2f800000 ;  /* 0x2f800000ff9f7424 */ /* 0x000fe200078e00ff */
[----:B------:R-:W-:Y:S01]  /*a7d0*/  ISETP.NE.AND P1, PT, R121, 0x1, PT ;  /* 0x000000017900780c */ /* 0x000fe20003f25270 */
[----:B-----5:R-:W-:Y:S01]  /*a7e0*/  HADD2.F32 R122, -RZ, R124.H0_H0 ;  /* 0x2000007cff7a7230 */ /* 0x020fe20000004100 */
[----:B------:R-:W-:Y:S01]  /*a7f0*/  BSSY.RECONVERGENT B2, `(.L_x_27867) ;  /* 0x000005b000027945 */ /* 0x000fe20003800200 */
[----:B------:R-:W-:Y:S01]  /*a800*/  FFMA.FTZ R120, R120, R159, 1.1641532182693481445e-10 ;  /* 0x2f00000078787423 */ /* 0x000fe2000001009f */
[----:B------:R-:W-:Y:S01]  /*a810*/  IMAD.MOV.U32 R5, RZ, RZ, R2 ;  /* 0x000000ffff057224 */ /* 0x000fe200078e0002 */
[----:B------:R-:W1:Y:S01]  /*a820*/  LDC R158, c[0x0][0x408] ;  /* 0x00010200ff9e7b82 */ /* 0x000e620000000800 */
[----:B------:R-:W-:Y:S01]  /*a830*/  FMUL.FTZ R3, R122, R145 ;  /* 0x000000917a037220 */ /* 0x000fe20000410000 */
[----:B------:R-:W-:Y:S01]  /*a840*/  HFMA2 R122, -RZ, RZ, 0, 1.1920928955078125e-07 ;  /* 0x00000002ff7a7431 */ /* 0x000fe200000001ff */
        /* <DEDUP_REMOVED lines=14> */
.L_x_27869:
        /* <DEDUP_REMOVED lines=13> */
.L_x_27871:
[----:B------:R-:W-:Y:S05]  /*aa00*/  BSYNC.RECONVERGENT B3 ;  /* 0x0000000000037941 */ /* 0x000fea0003800200 */
.L_x_27870:
        /* <DEDUP_REMOVED lines=57> */
.L_x_27868:
[----:B------:R-:W-:Y:S05]  /*ada0*/  BSYNC.RECONVERGENT B2 ;  /* 0x0000000000027941 */ /* 0x000fea0003800200 */
.L_x_27867:
        /* <DEDUP_REMOVED lines=21> */
.L_x_27874:
        /* <DEDUP_REMOVED lines=13> */
.L_x_27876:
[----:B------:R-:W-:Y:S05]  /*afd0*/  BSYNC.RECONVERGENT B3 ;  /* 0x0000000000037941 */ /* 0x000fea0003800200 */
.L_x_27875:
        /* <DEDUP_REMOVED lines=57> */
.L_x_27873:
[----:B------:R-:W-:Y:S05]  /*b370*/  BSYNC.RECONVERGENT B2 ;  /* 0x0000000000027941 */ /* 0x000fea0003800200 */
.L_x_27872:
[----:B------:R-:W-:Y:S01]  /*b380*/  I2FP.F32.U32 R120, R5 ;  /* 0x0000000500787245 */ /* 0x000fe20000201000 */
[----:B------:R-:W-:Y:S01]  /*b390*/  BSSY.RECONVERGENT B2, `(.L_x_27877) ;  /* 0x000005b000027945 */ /* 0x000fe20003800200 */
[----:B------:R-:W-:Y:S01]  /*b3a0*/  ISETP.NE.AND P3, PT, R121, 0x1, PT ;  /* 0x000000017900780c */ /* 0x000fe20003f65270 */
[----:B------:R-:W-:Y:S02]  /*b3b0*/  HFMA2 R123, -RZ, RZ, 0, 1.1920928955078125e-07 ;  /* 0x00000002ff7b7431 */ /* 0x000fe400000001ff */
[----:B------:R-:W-:-:S05]  /*b3c0*/  FFMA.FTZ R120, R120, R159, 1.1641532182693481445e-10 ;  /* 0x2f00000078787423 */ /* 0x000fca000001009f */
[----:B------:R-:W-:Y:S01]  /*b3d0*/  FSETP.GTU.FTZ.AND P2, PT, R120, R155, PT ;  /* 0x0000009b7800720b */ /* 0x000fe20003f5c000 */
[----:B------:R-:W-:-:S03]  /*b3e0*/  HADD2.F32 R120, -RZ, R125.H0_H0 ;  /* 0x2000007dff787230 */ /* 0x000fc60000004100 */
[----:B------:R-:W-:Y:S02]  /*b3f0*/  PLOP3.LUT P1, PT, P2, PT, PT, 0x8, 0x80 ;  /* 0x000000000080781c */ /* 0x000fe4000172e170 */
[----:B------:R-:W-:-:S04]  /*b400*/  FMUL.FTZ R5, R120, R145 ;  /* 0x0000009178057220 */ /* 0x000fc80000410000 */
[----:B------:R-:W-:-:S05]  /*b410*/  FMUL.FTZ R5, R5, R158 ;  /* 0x0000009e05057220 */ /* 0x000fca0000410000 */
[----:B------:R-:W-:Y:S01]  /*b420*/  FSEL R157, R5, RZ, !P2 ;  /* 0x000000ff059d7208 */ /* 0x000fe20005000000 */
        /* <DEDUP_REMOVED lines=10> */
.L_x_27879:
        /* <DEDUP_REMOVED lines=13> */
.L_x_27881:
[----:B------:R-:W-:Y:S05]  /*b5a0*/  BSYNC.RECONVERGENT B3 ;  /* 0x0000000000037941 */ /* 0x000fea0003800200 */
.L_x_27880:
        /* <DEDUP_REMOVED lines=57> */
.L_x_27878:
[----:B------:R-:W-:Y:S05]  /*b940*/  BSYNC.RECONVERGENT B2 ;  /* 0x0000000000027941 */ /* 0x000fea0003800200 */
.L_x_27877:
        /* <DEDUP_REMOVED lines=21> */
.L_x_27884:
        /* <DEDUP_REMOVED lines=13> */
.L_x_27886:
[----:B------:R-:W-:Y:S05]  /*bb70*/  BSYNC.RECONVERGENT B3 ;  /* 0x0000000000037941 */ /* 0x000fea0003800200 */
.L_x_27885:
        /* <DEDUP_REMOVED lines=57> */
.L_x_27883:
[----:B------:R-:W-:Y:S05]  /*bf10*/  BSYNC.RECONVERGENT B2 ;  /* 0x0000000000027941 */ /* 0x000fea0003800200 */
.L_x_27882:
        /* <DEDUP_REMOVED lines=21> */
.L_x_27889:
        /* <DEDUP_REMOVED lines=13> */
.L_x_27891:
[----:B------:R-:W-:Y:S05]  /*c140*/  BSYNC.RECONVERGENT B3 ;  /* 0x0000000000037941 */ /* 0x000fea0003800200 */
.L_x_27890:
        /* <DEDUP_REMOVED lines=57> */
.L_x_27888:
[----:B------:R-:W-:Y:S05]  /*c4e0*/  BSYNC.RECONVERGENT B2 ;  /* 0x0000000000027941 */ /* 0x000fea0003800200 */
.L_x_27887:
        /* <DEDUP_REMOVED lines=21> */
.L_x_27894:
        /* <DEDUP_REMOVED lines=13> */
.L_x_27896:
[----:B------:R-:W-:Y:S05]  /*c710*/  BSYNC.RECONVERGENT B3 ;  /* 0x0000000000037941 */ /* 0x000fea0003800200 */
.L_x_27895:
        /* <DEDUP_REMOVED lines=57> */
.L_x_27893:
[----:B------:R-:W-:Y:S05]  /*cab0*/  BSYNC.RECONVERGENT B2 ;  /* 0x0000000000027941 */ /* 0x000fea0003800200 */
.L_x_27892:
        /* <DEDUP_REMOVED lines=21> */
.L_x_27899:
        /* <DEDUP_REMOVED lines=14> */
.L_x_27901:
[----:B------:R-:W-:Y:S05]  /*ccf0*/  BSYNC.RECONVERGENT B3 ;  /* 0x0000000000037941 */ /* 0x000fea0003800200 */
.L_x_27900:
        /* <DEDUP_REMOVED lines=58> */
.L_x_27898:
[----:B------:R-:W-:Y:S05]  /*d0a0*/  BSYNC.RECONVERGENT B2 ;  /* 0x0000000000027941 */ /* 0x000fea0003800200 */
.L_x_27897:
        /* <DEDUP_REMOVED lines=16> */
.L_x_27861:
        /* <DEDUP_REMOVED lines=19> */
[C---:B0-----:R-:W-:Y:S01]  /*d2e0*/  IMAD.WIDE.U32 R158, R147.reuse, 0x8, R158 ;  /* 0x00000008939e7825 */ /* 0x041fe200078e009e */
[----:B------:R-:W-:-:S04]  /*d2f0*/  IADD3 R147, PT, PT, R147, 0x20, RZ ;  /* 0x0000002093937810 */ /* 0x000fc80007ffe0ff */
[----:B------:R2:W-:Y:S03]  /*d300*/  STG.E.64 desc[UR6][R158.64], R160 ;  /* 0x000000a09e007986 */ /* 0x0005e6000c101b06 */
.L_x_27819:
[----:B------:R-:W-:Y:S05]  /*d310*/  BSYNC.RECONVERGENT B1 ;  /* 0x0000000000017941 */ /* 0x000fea0003800200 */
.L_x_27818:
        /* <DEDUP_REMOVED lines=30> */
.L_x_27907:
        /* <DEDUP_REMOVED lines=13> */
.L_x_27909:
[----:B------:R-:W-:Y:S05]  /*d5d0*/  BSYNC.RECONVERGENT B3 ;  /* 0x0000000000037941 */ /* 0x000fea0003800200 */
.L_x_27908:
        /* <DEDUP_REMOVED lines=56> */
.L_x_27906:
[----:B------:R-:W-:Y:S05]  /*d960*/  BSYNC.RECONVERGENT B2 ;  /* 0x0000000000027941 */ /* 0x000fea0003800200 */
.L_x_27905:
[----:B------:R-:W0:Y:S01]  /*d970*/  LDC R157, c[0x0][0x408] ;  /* 0x00010200ff9d7b82 */ /* 0x000e220000000800 */
[----:B--2---:R-:W-:Y:S01]  /*d980*/  HFMA2 R162, -RZ, RZ, 0.1171875, 0 ;  /* 0x2f800000ffa27431 */ /* 0x004fe200000001ff */
[----:B------:R-:W-:Y:S01]  /*d990*/  I2FP.F32.U32 R3, R128 ;  /* 0x0000008000037245 */ /* 0x000fe20000201000 */
[----:B-----5:R-:W-:Y:S01]  /*d9a0*/  HADD2.F32 R130, -RZ, R132.H0_H0 ;  /* 0x20000084ff827230 */ /* 0x020fe20000004100 */
[----:B------:R-:W-:Y:S01]  /*d9b0*/  ISETP.NE.AND P1, PT, R129, 0x1, PT ;  /* 0x000000018100780c */ /* 0x000fe20003f25270 */
[----:B------:R-:W-:Y:S01]  /*d9c0*/  BSSY.RECONVERGENT B2, `(.L_x_27910) ;  /* 0x000005c000027945 */ /* 0x000fe20003800200 */
[----:B------:R-:W-:Y:S01]  /*d9d0*/  IMAD.MOV.U32 R131, RZ, RZ, 0x2 ;  /* 0x00000002ff837424 */ /* 0x000fe200078e00ff */
[----:B------:R-:W-:Y:S01]  /*d9e0*/  MOV R5, R2 ;  /* 0x0000000200057202 */ /* 0x000fe20000000f00 */
[----:B------:R-:W1:Y:S01]  /*d9f0*/  LDC R155, c[0x0][0x404] ;  /* 0x00010100ff9b7b82 */ /* 0x000e620000000800 */
[----:B------:R-:W-:Y:S01]  /*da00*/  FMUL.FTZ R130, R130, R145 ;  /* 0x0000009182827220 */ /* 0x000fe20000410000 */
[----:B------:R-:W-:-:S03]  /*da10*/  FFMA.FTZ R128, R3, R162, 1.1641532182693481445e-10 ;  /* 0x2f00000003807423 */ /* 0x000fc600000100a2 */
        /* <DEDUP_REMOVED lines=15> */
.L_x_27912:
        /* <DEDUP_REMOVED lines=13> */
.L_x_27914:
[----:B------:R-:W-:Y:S05]  /*dbe0*/  BSYNC.RECONVERGENT B3 ;  /* 0x0000000000037941 */ /* 0x000fea0003800200 */
.L_x_27913:
        /* <DEDUP_REMOVED lines=57> */
.L_x_27911:
[----:B------:R-:W-:Y:S05]  /*df80*/  BSYNC.RECONVERGENT B2 ;  /* 0x0000000000027941 */ /* 0x000fea0003800200 */
.L_x_27910:
        /* <DEDUP_REMOVED lines=22> */
.L_x_27917:
        /* <DEDUP_REMOVED lines=13> */
.L_x_27919:
[----:B------:R-:W-:Y:S05]  /*e1c0*/  BSYNC.RECONVERGENT B3 ;  /* 0x0000000000037941 */ /* 0x000fea0003800200 */
.L_x_27918:
        /* <DEDUP_REMOVED lines=57> */
.L_x_27916:
[----:B------:R-:W-:Y:S05]  /*e560*/  BSYNC.RECONVERGENT B2 ;  /* 0x0000000000027941 */ /* 0x000fea0003800200 */
.L_x_27915:
        /* <DEDUP_REMOVED lines=22> */
.L_x_27922:
        /* <DEDUP_REMOVED lines=13> */
.L_x_27924:
[----:B------:R-:W-:Y:S05]  /*e7a0*/  BSYNC.RECONVERGENT B3 ;  /* 0x0000000000037941 */ /* 0x000fea0003800200 */
.L_x_27923:
        /* <DEDUP_REMOVED lines=57> */
.L_x_27921:
[----:B------:R-:W-:Y:S05]  /*eb40*/  BSYNC.RECONVERGENT B2 ;  /* 0x0000000000027941 */ /* 0x000fea0003800200 */
.L_x_27920:
        /* <DEDUP_REMOVED lines=22> */
.L_x_27927:
        /* <DEDUP_REMOVED lines=13> */
.L_x_27929:
[----:B------:R-:W-:Y:S05]  /*ed80*/  BSYNC.RECONVERGENT B3 ;  /* 0x0000000000037941 */ /* 0x000fea0003800200 */
.L_x_27928:
        /* <DEDUP_REMOVED lines=57> */
.L_x_27926:
[----:B------:R-:W-:Y:S05]  /*f120*/  BSYNC.RECONVERGENT B2 ;  /* 0x0000000000027941 */ /* 0x000fea0003800200 */
.L_x_27925:
        /* <DEDUP_REMOVED lines=22> */
.L_x_27932:
        /* <DEDUP_REMOVED lines=13> */
.L_x_27934:
[----:B------:R-:W-:Y:S05]  /*f360*/  BSYNC.RECONVERGENT B3 ;  /* 0x0000000000037941 */ /* 0x000fea0003800200 */
.L_x_27933:
        /* <DEDUP_REMOVED lines=57> */
.L_x_27931:
[----:B------:R-:W-:Y:S05]  /*f700*/  BSYNC.RECONVERGENT B2 ;  /* 0x0000000000027941 */ /* 0x000fea0003800200 */
.L_x_27930:
        /* <DEDUP_REMOVED lines=22> */
.L_x_27937:
        /* <DEDUP_REMOVED lines=13> */
.L_x_27939:
[----:B------:R-:W-:Y:S05]  /*f940*/  BSYNC.RECONVERGENT B3 ;  /* 0x0000000000037941 */ /* 0x000fea0003800200 */
.L_x_27938:
        /* <DEDUP_REMOVED lines=57> */
.L_x_27936:
[----:B------:R-:W-:Y:S05]  /*fce0*/  BSYNC.RECONVERGENT B2 ;  /* 0x0000000000027941 */ /* 0x000fea0003800200 */
.L_x_27935:
        /* <DEDUP_REMOVED lines=22> */
.L_x_27942:
        /* <DEDUP_REMOVED lines=14> */
.L_x_27944:
[----:B------:R-:W-:Y:S05]  /*ff30*/  BSYNC.RECONVERGENT B3 ;  /* 0x0000000000037941 */ /* 0x000fea0003800200 */
.L_x_27943:
        /* <DEDUP_REMOVED lines=58> */
.L_x_27941:
[----:B------:R-:W-:Y:S05]  /*102e0*/  BSYNC.RECONVERGENT B2 ;  /* 0x0000000000027941 */ /* 0x000fea0003800200 */
.L_x_27940:
        /* <DEDUP_REMOVED lines=10> */
.L_x_27904:
        /* <DEDUP_REMOVED lines=16> */
.L_x_27948:
        /* <DEDUP_REMOVED lines=13> */
.L_x_27950:
[----:B------:R-:W-:Y:S05]  /*10560*/  BSYNC.RECONVERGENT B3 ;  /* 0x0000000000037941 */ /* 0x000fea0003800200 */
.L_x_27949:
        /* <DEDUP_REMOVED lines=56> */
.L_x_27947:
[----:B------:R-:W-:Y:S05]  /*108f0*/  BSYNC.RECONVERGENT B2 ;  /* 0x0000000000027941 */ /* 0x000fea0003800200 */
.L_x_27946:
[----:B------:R-:W0:Y:S01]  /*10900*/  LDC R157, c[0x0][0x404] ;  /* 0x00010100ff9d7b82 */ /* 0x000e220000000800 */
[----:B------:R-:W-:Y:S01]  /*10910*/  I2FP.F32.U32 R3, R128 ;  /* 0x0000008000037245 */ /* 0x000fe20000201000 */
[----:B--2---:R-:W-:Y:S01]  /*10920*/  IMAD.MOV.U32 R160, RZ, RZ, 0x2f800000 ;  /* 0x2f800000ffa07424 */ /* 0x004fe200078e00ff */
        /* <DEDUP_REMOVED lines=22> */
.L_x_27953:
        /* <DEDUP_REMOVED lines=13> */
.L_x_27955:
[----:B------:R-:W-:Y:S05]  /*10b60*/  BSYNC.RECONVERGENT B3 ;  /* 0x0000000000037941 */ /* 0x000fea0003800200 */
.L_x_27954:
        /* <DEDUP_REMOVED lines=57> */
.L_x_27952:
[----:B------:R-:W-:Y:S05]  /*10f00*/  BSYNC.RECONVERGENT B2 ;  /* 0x0000000000027941 */ /* 0x000fea0003800200 */
.L_x_27951:
        /* <DEDUP_REMOVED lines=21> */
.L_x_27958:
        /* <DEDUP_REMOVED lines=13> */
.L_x_27960:
[----:B------:R-:W-:Y:S05]  /*11130*/  BSYNC.RECONVERGENT B3 ;  /* 0x0000000000037941 */ /* 0x000fea0003800200 */
.L_x_27959:
        /* <DEDUP_REMOVED lines=57> */
.L_x_27957:
[----:B------:R-:W-:Y:S05]  /*114d0*/  BSYNC.RECONVERGENT B2 ;  /* 0x0000000000027941 */ /* 0x000fea0003800200 */
.L_x_27956:
        /* <DEDUP_REMOVED lines=21> */
.L_x_27963:
        /* <DEDUP_REMOVED lines=13> */
.L_x_27965:
[----:B------:R-:W-:Y:S05]  /*11700*/  BSYNC.RECONVERGENT B3 ;  /* 0x0000000000037941 */ /* 0x000fea0003800200 */
.L_x_27964:
        /* <DEDUP_REMOVED lines=57> */
.L_x_27962:
[----:B------:R-:W-:Y:S05]  /*11aa0*/  BSYNC.RECONVERGENT B2 ;  /* 0x0000000000027941 */ /* 0x000fea0003800200 */
.L_x_27961:
        /* <DEDUP_REMOVED lines=21> */
.L_x_27968:
        /* <DEDUP_REMOVED lines=13> */
.L_x_27970:
[----:B------:R-:W-:Y:S05]  /*11cd0*/  BSYNC.RECONVERGENT B3 ;  /* 0x0000000000037941 */ /* 0x000fea0003800200 */
.L_x_27969:
        /* <DEDUP_REMOVED lines=57> */
.L_x_27967:
[----:B------:R-:W-:Y:S05]  /*12070*/  BSYNC.RECONVERGENT B2 ;  /* 0x0000000000027941 */ /* 0x000fea0003800200 */
.L_x_27966:
        /* <DEDUP_REMOVED lines=21> */
.L_x_27973:
        /* <DEDUP_REMOVED lines=13> */
.L_x_27975:
[----:B------:R-:W-:Y:S05]  /*122a0*/  BSYNC.RECONVERGENT B3 ;  /* 0x0000000000037941 */ /* 0x000fea0003800200 */
.L_x_27974:
        /* <DEDUP_REMOVED lines=57> */
.L_x_27972:
[----:B------:R-:W-:Y:S05]  /*12640*/  BSYNC.RECONVERGENT B2 ;  /* 0x0000000000027941 */ /* 0x000fea0003800200 */
.L_x_27971:
        /* <DEDUP_REMOVED lines=21> */
.L_x_27978:
        /* <DEDUP_REMOVED lines=13> */
.L_x_27980:
[----:B------:R-:W-:Y:S05]  /*12870*/  BSYNC.RECONVERGENT B3 ;  /* 0x0000000000037941 */ /* 0x000fea0003800200 */
.L_x_27979:
        /* <DEDUP_REMOVED lines=57> */
.L_x_27977:
[----:B------:R-:W-:Y:S05]  /*12c10*/  BSYNC.RECONVERGENT B2 ;  /* 0x0000000000027941 */ /* 0x000fea0003800200 */
.L_x_27976:
        /* <DEDUP_REMOVED lines=21> */
.L_x_27983:
        /* <DEDUP_REMOVED lines=14> */
.L_x_27985:
[----:B------:R-:W-:Y:S05]  /*12e50*/  BSYNC.RECONVERGENT B3 ;  /* 0x0000000000037941 */ /* 0x000fea0003800200 */
.L_x_27984:
        /* <DEDUP_REMOVED lines=58> */
.L_x_27982:
[----:B------:R-:W-:Y:S05]  /*13200*/  BSYNC.RECONVERGENT B2 ;  /* 0x0000000000027941 */ /* 0x000fea0003800200 */
.L_x_27981:
        /* <DEDUP_REMOVED lines=10> */
[----:B------:R-:W-:Y:S01]  /*132b0*/  FMUL.FTZ R158, R129, R158 ;  /* 0x0000009e819e7220 */ /* 0x000fe20000410000 */
[----:B------:R-:W-:Y:S01]  /*132c0*/  FSETP.GTU.FTZ.AND P6, PT, R160, R157, PT ;  /* 0x0000009da000720b */ /* 0x000fe20003fdc000 */
[----:B------:R-:W-:-:S03]  /*132d0*/  FMUL.FTZ R129, R162, R73 ;  /* 0x00000049a2817220 */ /* 0x000fc60000410000 */
[----:B------:R-:W-:Y:S02]  /*132e0*/  FSEL R158, R158, RZ, !P6 ;  /* 0x000000ff9e9e7208 */ /* 0x000fe40007000000 */
[----:B------:R-:W-:-:S03]  /*132f0*/  PLOP3.LUT P6, PT, P6, PT, PT, 0x8, 0x80 ;  /* 0x000000000080781c */ /* 0x000fc600037ce170 */
[----:B------:R-:W-:-:S10]  /*13300*/  FMUL.FTZ R135, R158, R79 ;  /* 0x0000004f9e877220 */ /* 0x000fd40000410000 */
.L_x_27945:
        /* <DEDUP_REMOVED lines=22> */
.L_x_27903:
[----:B------:R-:W-:Y:S05]  /*13470*/  BSYNC.RECONVERGENT B1 ;  /* 0x0000000000017941 */ /* 0x000fea0003800200 */
.L_x_27902:
        /* <DEDUP_REMOVED lines=29> */
.L_x_27991:
        /* <DEDUP_REMOVED lines=13> */
.L_x_27993:
[----:B------:R-:W-:Y:S05]  /*13720*/  BSYNC.RECONVERGENT B3 ;  /* 0x0000000000037941 */ /* 0x000fea0003800200 */
.L_x_27992:
        /* <DEDUP_REMOVED lines=56> */
.L_x_27990:
[----:B------:R-:W-:Y:S05]  /*13ab0*/  BSYNC.RECONVERGENT B2 ;  /* 0x0000000000027941 */ /* 0x000fea0003800200 */
.L_x_27989:
[----:B0-2---:R-:W0:Y:S01]  /*13ac0*/  LDC R160, c[0x0][0x408] ;  /* 0x00010200ffa07b82 */ /* 0x005e220000000800 */
[----:B------:R-:W-:Y:S01]  /*13ad0*/  HFMA2 R161, -RZ, RZ, 0.1171875, 0 ;  /* 0x2f800000ffa17431 */ /* 0x000fe200000001ff */
        /* <DEDUP_REMOVED lines=24> */
.L_x_27996:
        /* <DEDUP_REMOVED lines=13> */
.L_x_27998:
[----:B------:R-:W-:Y:S05]  /*13d30*/  BSYNC.RECONVERGENT B3 ;  /* 0x0000000000037941 */ /* 0x000fea0003800200 */
.L_x_27997:
        /* <DEDUP_REMOVED lines=57> */
.L_x_27995:
[----:B------:R-:W-:Y:S05]  /*140d0*/  BSYNC.RECONVERGENT B2 ;  /* 0x0000000000027941 */ /* 0x000fea0003800200 */
.L_x_27994:
        /* <DEDUP_REMOVED lines=23> */
.L_x_28001:
        /* <DEDUP_REMOVED lines=13> */
.L_x_28003:
[----:B------:R-:W-:Y:S05]  /*14320*/  BSYNC.RECONVERGENT B3 ;  /* 0x0000000000037941 */ /* 0x000fea0003800200 */
.L_x_28002:
        /* <DEDUP_REMOVED lines=57> */
.L_x_28000:
[----:B------:R-:W-:Y:S05]  /*146c0*/  BSYNC.RECONVERGENT B2 ;  /* 0x0000000000027941 */ /* 0x000fea0003800200 */
.L_x_27999:
        /* <DEDUP_REMOVED lines=22> */
.L_x_28006:
        /* <DEDUP_REMOVED lines=13> */
.L_x_28008:
[----:B------:R-:W-:Y:S05]  /*14900*/  BSYNC.RECONVERGENT B3 ;  /* 0x0000000000037941 */ /* 0x000fea0003800200 */
.L_x_28007:
        /* <DEDUP_REMOVED lines=57> */
.L_x_28005:
[----:B------:R-:W-:Y:S05]  /*14ca0*/  BSYNC.RECONVERGENT B2 ;  /* 0x0000000000027941 */ /* 0x000fea0003800200 */
.L_x_28004:
        /* <DEDUP_REMOVED lines=22> */
.L_x_28011:
        /* <DEDUP_REMOVED lines=13> */
.L_x_28013:
[----:B------:R-:W-:Y:S05]  /*14ee0*/  BSYNC.RECONVERGENT B3 ;  /* 0x0000000000037941 */ /* 0x000fea0003800200 */
.L_x_28012:
        /* <DEDUP_REMOVED lines=57> */
.L_x_28010:
[----:B------:R-:W-:Y:S05]  /*15280*/  BSYNC.RECONVERGENT B2 ;  /* 0x0000000000027941 */ /* 0x000fea0003800200 */
.L_x_28009:
        /* <DEDUP_REMOVED lines=22> */
.L_x_28016:
        /* <DEDUP_REMOVED lines=13> */
.L_x_28018:
[----:B------:R-:W-:Y:S05]  /*154c0*/  BSYNC.RECONVERGENT B3 ;  /* 0x0000000000037941 */ /* 0x000fea0003800200 */
.L_x_28017:
        /* <DEDUP_REMOVED lines=57> */
.L_x_28015:
[----:B------:R-:W-:Y:S05]  /*15860*/  BSYNC.RECONVERGENT B2 ;  /* 0x0000000000027941 */ /* 0x000fea0003800200 */
.L_x_28014:
        /* <DEDUP_REMOVED lines=22> */
.L_x_28021:
        /* <DEDUP_REMOVED lines=13> */
.L_x_28023:
[----:B------:R-:W-:Y:S05]  /*15aa0*/  BSYNC.RECONVERGENT B3 ;  /* 0x0000000000037941 */ /* 0x000fea0003800200 */
.L_x_28022:
        /* <DEDUP_REMOVED lines=57> */
.L_x_28020:
[----:B------:R-:W-:Y:S05]  /*15e40*/  BSYNC.RECONVERGENT B2 ;  /* 0x0000000000027941 */ /* 0x000fea0003800200 */
.L_x_28019:
        /* <DEDUP_REMOVED lines=22> */
.L_x_28026:
        /* <DEDUP_REMOVED lines=14> */
.L_x_28028:
[----:B------:R-:W-:Y:S05]  /*16090*/  BSYNC.RECONVERGENT B3 ;  /* 0x0000000000037941 */ /* 0x000fea0003800200 */
.L_x_28027:
        /* <DEDUP_REMOVED lines=58> */
.L_x_28025:
[----:B------:R-:W-:Y:S05]  /*16440*/  BSYNC.RECONVERGENT B2 ;  /* 0x0000000000027941 */ /* 0x000fea0003800200 */
.L_x_28024:
        /* <DEDUP_REMOVED lines=10> */
.L_x_27988:
        /* <DEDUP_REMOVED lines=16> */
.L_x_28032:
        /* <DEDUP_REMOVED lines=13> */
.L_x_28034:
[----:B------:R-:W-:Y:S05]  /*166c0*/  BSYNC.RECONVERGENT B3 ;  /* 0x0000000000037941 */ /* 0x000fea0003800200 */
.L_x_28033:
        /* <DEDUP_REMOVED lines=56> */
.L_x_28031:
[----:B------:R-:W-:Y:S05]  /*16a50*/  BSYNC.RECONVERGENT B2 ;  /* 0x0000000000027941 */ /* 0x000fea0003800200 */
.L_x_28030:
[----:B------:R-:W1:Y:S01]  /*16a60*/  LDC R138, c[0x0][0x404] ;  /* 0x00010100ff8a7b82 */ /* 0x000e620000000800 */
[----:B------:R-:W-:Y:S01]  /*16a70*/  I2FP.F32.U32 R136, R136 ;  /* 0x0000008800887245 */ /* 0x000fe20000201000 */
[----:B0-2---:R-:W-:Y:S01]  /*16a80*/  IMAD.MOV.U32 R159, RZ, RZ, 0x2f800000 ;  /* 0x2f800000ff9f7424 */ /* 0x005fe200078e00ff */
[----:B------:R-:W-:Y:S01]  /*16a90*/  ISETP.NE.AND P2, PT, R137, 0x1, PT ;  /* 0x000000018900780c */ /* 0x000fe20003f45270 */
[----:B------:R-:W-:Y:S01]  /*16aa0*/  BSSY.RECONVERGENT B2, `(.L_x_28035) ;  /* 0x000005c000027945 */ /* 0x000fe20003800200 */
[----:B------:R-:W-:Y:S02]  /*16ab0*/  HFMA2 R139, -RZ, RZ, 0, 1.1920928955078125e-07 ;  /* 0x00000002ff8b7431 */ /* 0x000fe400000001ff */
[----:B------:R-:W-:Y:S01]  /*16ac0*/  FFMA.FTZ R3, R136, R159, 1.1641532182693481445e-10 ;  /* 0x2f00000088037423 */ /* 0x000fe2000001009f */
[----:B-----5:R-:W-:Y:S01]  /*16ad0*/  HADD2.F32 R136, -RZ, R140.H0_H0 ;  /* 0x2000008cff887230 */ /* 0x020fe20000004100 */
[----:B------:R-:W0:Y:S01]  /*16ae0*/  LDC R158, c[0x0][0x408] ;  /* 0x00010200ff9e7b82 */ /* 0x000e220000000800 */
[----:B------:R-:W-:-:S02]  /*16af0*/  IMAD.MOV.U32 R5, RZ, RZ, R2 ;  /* 0x000000ffff057224 */ /* 0x000fc400078e0002 */
[----:B-1----:R-:W-:Y:S01]  /*16b00*/  FSETP.GTU.FTZ.AND P1, PT, R3, R138, PT ;  /* 0x0000008a0300720b */ /* 0x002fe20003f3c000 */
[----:B------:R-:W-:-:S03]  /*16b10*/  FMUL.FTZ R3, R136, R145 ;  /* 0x0000009188037220 */ /* 0x000fc60000410000 */
[----:B------:R-:W-:Y:S01]  /*16b20*/  PLOP3.LUT P3, PT, P1, PT, PT, 0x8, 0x80 ;  /* 0x000000000080781c */ /* 0x000fe20000f6e170 */
[----:B0-----:R-:W-:-:S05]  /*16b30*/  FMUL.FTZ R3, R3, R158 ;  /* 0x0000009e03037220 */ /* 0x001fca0000410000 */
        /* <DEDUP_REMOVED lines=11> */
.L_x_28037:
        /* <DEDUP_REMOVED lines=13> */
.L_x_28039:
[----:B------:R-:W-:Y:S05]  /*16cc0*/  BSYNC.RECONVERGENT B3 ;  /* 0x0000000000037941 */ /* 0x000fea0003800200 */
.L_x_28038:
        /* <DEDUP_REMOVED lines=57> */
.L_x_28036:
[----:B------:R-:W-:Y:S05]  /*17060*/  BSYNC.RECONVERGENT B2 ;  /* 0x0000000000027941 */ /* 0x000fea0003800200 */
.L_x_28035:
        /* <DEDUP_REMOVED lines=22> */
.L_x_28042:
        /* <DEDUP_REMOVED lines=13> */
.L_x_28044:
[----:B------:R-:W-:Y:S05]  /*172a0*/  BSYNC.RECONVERGENT B3 ;  /* 0x0000000000037941 */ /* 0x000fea0003800200 */
.L_x_28043:
        /* <DEDUP_REMOVED lines=57> */
.L_x_28041:
[----:B------:R-:W-:Y:S05]  /*17640*/  BSYNC.RECONVERGENT B2 ;  /* 0x0000000000027941 */ /* 0x000fea0003800200 */
.L_x_28040:
        /* <DEDUP_REMOVED lines=21> */
.L_x_28047:
        /* <DEDUP_REMOVED lines=13> */
.L_x_28049:
[----:B------:R-:W-:Y:S05]  /*17870*/  BSYNC.RECONVERGENT B3 ;  /* 0x0000000000037941 */ /* 0x000fea0003800200 */
.L_x_28048:
        /* <DEDUP_REMOVED lines=57> */
.L_x_28046:
[----:B------:R-:W-:Y:S05]  /*17c10*/  BSYNC.RECONVERGENT B2 ;  /* 0x0000000000027941 */ /* 0x000fea0003800200 */
.L_x_28045:
        /* <DEDUP_REMOVED lines=21> */
.L_x_28052:
        /* <DEDUP_REMOVED lines=13> */
.L_x_28054:
[----:B------:R-:W-:Y:S05]  /*17e40*/  BSYNC.RECONVERGENT B3 ;  /* 0x0000000000037941 */ /* 0x000fea0003800200 */
.L_x_28053:
        /* <DEDUP_REMOVED lines=57> */
.L_x_28051:
[----:B------:R-:W-:Y:S05]  /*181e0*/  BSYNC.RECONVERGENT B2 ;  /* 0x0000000000027941 */ /* 0x000fea0003800200 */
.L_x_28050:
        /* <DEDUP_REMOVED lines=21> */
.L_x_28057:
        /* <DEDUP_REMOVED lines=13> */
.L_x_28059:
[----:B------:R-:W-:Y:S05]  /*18410*/  BSYNC.RECONVERGENT B3 ;  /* 0x0000000000037941 */ /* 0x000fea0003800200 */
.L_x_28058:
        /* <DEDUP_REMOVED lines=57> */
.L_x_28056:
[----:B------:R-:W-:Y:S05]  /*187b0*/  BSYNC.RECONVERGENT B2 ;  /* 0x0000000000027941 */ /* 0x000fea0003800200 */
.L_x_28055:
        /* <DEDUP_REMOVED lines=21> */
.L_x_28062:
        /* <DEDUP_REMOVED lines=13> */
.L_x_28064:
[----:B------:R-:W-:Y:S05]  /*189e0*/  BSYNC.RECONVERGENT B3 ;  /* 0x0000000000037941 */ /* 0x000fea0003800200 */
.L_x_28063:
        /* <DEDUP_REMOVED lines=57> */
.L_x_28061:
[----:B------:R-:W-:Y:S05]  /*18d80*/  BSYNC.RECONVERGENT B2 ;  /* 0x0000000000027941 */ /* 0x000fea0003800200 */
.L_x_28060:
        /* <DEDUP_REMOVED lines=21> */
.L_x_28067:
        /* <DEDUP_REMOVED lines=14> */
.L_x_28069:
[----:B------:R-:W-:Y:S05]  /*18fc0*/  BSYNC.RECONVERGENT B3 ;  /* 0x0000000000037941 */ /* 0x000fea0003800200 */
.L_x_28068:
        /* <DEDUP_REMOVED lines=58> */
.L_x_28066:
[----:B------:R-:W-:Y:S05]  /*19370*/  BSYNC.RECONVERGENT B2 ;  /* 0x0000000000027941 */ /* 0x000fea0003800200 */
.L_x_28065:
[----:B------:R-:W-:Y:S01]  /*19380*/  HADD2.F32 R162, -RZ, R143.H1_H1 ;  /* 0x3000008fffa27230 */ /* 0x000fe20000004100 */
[----:B------:R-:W-:Y:S01]  /*19390*/  I2FP.F32.U32 R136, R137 ;  /* 0x0000008900887245 */ /* 0x000fe20000201000 */
[----:B------:R-:W-:-:S03]  /*193a0*/  FMUL.FTZ R137, R160, R97 ;  /* 0x00000061a0897220 */ /* 0x000fc60000410000 */
[----:B------:R-:W-:Y:S01]  /*193b0*/  FMUL.FTZ R145, R162, R145 ;  /* 0x00000091a2917220 */ /* 0x000fe20000410000 */
[----:B------:R-:W-:Y:S01]  /*193c0*/  FFMA.FTZ R159, R136, R159, 1.1641532182693481445e-10 ;  /* 0x2f000000889f7423 */ /* 0x000fe2000001009f */
[----:B------:R-:W-:Y:S02]  /*193d0*/  FMUL.FTZ R136, R161, R96 ;  /* 0x00000060a1887220 */ /* 0x000fe40000410000 */
[----:B------:R-:W-:Y:S02]  /*193e0*/  FMUL.FTZ R158, R145, R158 ;  /* 0x0000009e919e7220 */ /* 0x000fe40000410000 */
[----:B------:R-:W-:Y:S01]  /*193f0*/  FSETP.GTU.FTZ.AND P6, PT, R159, R138, PT ;  /* 0x0000008a9f00720b */ /* 0x000fe20003fdc000 */
[----:B------:R-:W-:Y:S01]  /*19400*/  FMUL.FTZ R138, R139, R98 ;  /* 0x000000628b8a7220 */ /* 0x000fe20000410000 */
[----:B------:R-:W-:Y:S01]  /*19410*/  FMUL.FTZ R139, R140, R99 ;  /* 0x000000638c8b7220 */ /* 0x000fe20000410000 */
[----:B------:R-:W-:Y:S01]  /*19420*/  FMUL.FTZ R140, R141, R100 ;  /* 0x000000648d8c7220 */ /* 0x000fe20000410000 */
[----:B------:R-:W-:Y:S01]  /*19430*/  FSEL R158, R158, RZ, !P6 ;  /* 0x000000ff9e9e7208 */ /* 0x000fe20007000000 */
[----:B------:R-:W-:Y:S01]  /*19440*/  FMUL.FTZ R141, R142, R101 ;  /* 0x000000658e8d7220 */ /* 0x000fe20000410000 */
[----:B------:R-:W-:Y:S01]  /*19450*/  PLOP3.LUT P6, PT, P6, PT, PT, 0x8, 0x80 ;  /* 0x000000000080781c */ /* 0x000fe200037ce170 */
[----:B------:R-:W-:-:S02]  /*19460*/  FMUL.FTZ R142, R157, R102 ;  /* 0x000000669d8e7220 */ /* 0x000fc40000410000 */
[----:B------:R-:W-:-:S10]  /*19470*/  FMUL.FTZ R143, R158, R103 ;  /* 0x000000679e8f7220 */ /* 0x000fd40000410000 */
.L_x_28029:
        /* <DEDUP_REMOVED lines=22> */
.L_x_27987:
[----:B------:R-:W-:Y:S05]  /*195e0*/  BSYNC.RECONVERGENT B1 ;  /* 0x0000000000017941 */ /* 0x000fea0003800200 */
.L_x_27986:
        /* <DEDUP_REMOVED lines=126> */
.L_x_28091:
        /* <DEDUP_REMOVED lines=31> */
[----:B------:R-:W-:Y:S01]  /*19fc0*/  F2FP.F16.F32.PACK_AB R144, R145, R144 ;  /* 0x000000909190723e */ /* 0x000fe200000000ff */
        /* <DEDUP_REMOVED lines=8> */
[----:B------:R-:W-:Y:S01]  /*1a050*/  F2FP.F16.F32.PACK_AB R145, R160, R147 ;  /* 0x00000093a091723e */ /* 0x000fe200000000ff */
[----:B-1----:R-:W-:-:S04]  /*1a060*/  IMAD.WIDE.U32 R158, R0, 0x10, R158 ;  /* 0x00000010009e7825 */ /* 0x002fc800078e009e */
[----:B------:R-:W-:Y:S01]  /*1a070*/  FFMA.FTZ R157, R157, R14, R22 ;  /* 0x0000000e9d9d7223 */ /* 0x000fe20000010016 */
[----:B------:R-:W-:Y:S01]  /*1a080*/  FFMA.FTZ R164, R146, R15, R23 ;  /* 0x0000000f92a47223 */ /* 0x000fe20000010017 */
[----:B------:R-:W-:Y:S02]  /*1a090*/  F2FP.F16.F32.PACK_AB R146, R162, R161 ;  /* 0x000000a1a292723e */ /* 0x000fe400000000ff */
[----:B------:R-:W-:Y:S02]  /*1a0a0*/  IADD3 R0, PT, PT, R0, 0x20, RZ ;  /* 0x0000002000007810 */ /* 0x000fe40007ffe0ff */
[----:B------:R-:W-:-:S05]  /*1a0b0*/  F2FP.F16.F32.PACK_AB R147, R164, R157 ;  /* 0x0000009da493723e */ /* 0x000fca00000000ff */
[----:B------:R2:W-:Y:S02]  /*1a0c0*/  STG.E.128 desc[UR6][R158.64], R144 ;  /* 0x000000909e007986 */ /* 0x0005e4000c101d06 */
.L_x_28072:
[----:B------:R-:W-:Y:S05]  /*1a0d0*/  BSYNC.RECONVERGENT B1 ;  /* 0x0000000000017941 */ /* 0x000fea0003800200 */
.L_x_28071:
        /* <DEDUP_REMOVED lines=30> */
[----:B------:R-:W-:Y:S01]  /*1a2c0*/  F2FP.F16.F32.PACK_AB R145, R146, R145 ;  /* 0x000000919291723e */ /* 0x000fe200000000ff */
[----:B------:R-:W-:Y:S01]  /*1a2d0*/  VIADD R0, R0, 0x20 ;  /* 0x0000002000007836 */ /* 0x000fe20000000000 */
[----:B------:R-:W-:Y:S02]  /*1a2e0*/  F2FP.F16.F32.PACK_AB R146, R154, R147 ;  /* 0x000000939a92723e */ /* 0x000fe400000000ff */
[----:B------:R-:W-:-:S05]  /*1a2f0*/  F2FP.F16.F32.PACK_AB R147, R162, R157 ;  /* 0x0000009da293723e */ /* 0x000fca00000000ff */
[----:B------:R3:W-:Y:S02]  /*1a300*/  STG.E.128 desc[UR6][R158.64], R144 ;  /* 0x000000909e007986 */ /* 0x0007e4000c101d06 */
.L_x_28074:
[----:B------:R-:W-:Y:S05]  /*1a310*/  BSYNC.RECONVERGENT B1 ;  /* 0x0000000000017941 */ /* 0x000fea0003800200 */
.L_x_28073:
        /* <DEDUP_REMOVED lines=31> */
[----:B------:R-:W-:Y:S02]  /*1a510*/  F2FP.F16.F32.PACK_AB R145, R146, R145 ;  /* 0x000000919291723e */ /* 0x000fe400000000ff */
[----:B------:R-:W-:Y:S02]  /*1a520*/  F2FP.F16.F32.PACK_AB R146, R154, R147 ;  /* 0x000000939a92723e */ /* 0x000fe400000000ff */
[----:B------:R-:W-:-:S05]  /*1a530*/  F2FP.F16.F32.PACK_AB R147, R162, R153 ;  /* 0x00000099a293723e */ /* 0x000fca00000000ff */
[----:B------:R4:W-:Y:S02]  /*1a540*/  STG.E.128 desc[UR6][R158.64], R144 ;  /* 0x000000909e007986 */ /* 0x0009e4000c101d06 */
.L_x_28076:
[----:B------:R-:W-:Y:S05]  /*1a550*/  BSYNC.RECONVERGENT B1 ;  /* 0x0000000000017941 */ /* 0x000fea0003800200 */
.L_x_28075:
        /* <DEDUP_REMOVED lines=31> */
[----:B0-----:R-:W-:-:S05]  /*1a750*/  IMAD.WIDE.U32 R156, R0, 0x10, R156 ;  /* 0x00000010009c7825 */ /* 0x001fca00078e009c */
[----:B------:R0:W-:Y:S02]  /*1a760*/  STG.E.128 desc[UR6][R156.64], R144 ;  /* 0x000000909c007986 */ /* 0x0001e4000c101d06 */
.L_x_28078:
[----:B------:R-:W-:Y:S05]  /*1a770*/  BSYNC.RECONVERGENT B1 ;  /* 0x0000000000017941 */ /* 0x000fea0003800200 */
.L_x_28077:
[----:B01234-:R-:W0:Y:S02]  /*1a780*/  LDC.64 R144, c[0x0][0x380] ;  /* 0x0000e000ff907b82 */ /* 0x01fe240000000a00 */
[----:B0-----:R-:W-:-:S05]  /*1a790*/  IMAD R152, R144, 0x4, R152 ;  /* 0x0000000490987824 */ /* 0x001fca00078e0298 */
[----:B------:R-:W-:-:S13]  /*1a7a0*/  ISETP.GE.AND P0, PT, R152, R145, PT ;  /* 0x000000919800720c */ /* 0x000fda0003f06270 */
[----:B------:R-:W-:Y:S05]  /*1a7b0*/  @!P0 BRA `(.L_x_28079) ;  /* 0xfffffe6400d88947 */ /* 0x000fea000383ffff */
[----:B------:R-:W-:Y:S05]  /*1a7c0*/  BSYNC B0 ;  /* 0x0000000000007941 */ /* 0x000fea0003800000 */
.L_x_27734:
[----:B------:R-:W-:Y:S05]  /*1a7d0*/  EXIT ;  /* 0x000000000000794d */ /* 0x000fea0003800000 */
.L_x_28070:
        /* <DEDUP_REMOVED lines=8> */
.L_x_28081:
[----:B------:R-:W-:Y:S05]  /*1a860*/  BSYNC B1 ;  /* 0x0000000000017941 */ /* 0x000fea0003800000 */
.L_x_28080:
        /* <DEDUP_REMOVED lines=10> */
.L_x_28082:
[----:B------:R-:W-:Y:S02]  /*1a910*/  IMAD.MOV.U32 R147, RZ, RZ, 0x4 ;  /* 0x00000004ff937424 */ /* 0x000fe400078e00ff */
[----:B------:R-:W-:-:S04]  /*1a920*/  IMAD.MOV.U32 R157, RZ, RZ, R162 ;  /* 0x000000ffff9d7224 */ /* 0x000fc800078e00a2 */
[----:B------:R-:W-:-:S05]  /*1a930*/  FADD.FTZ R159, R158, R157 ;  /* 0x0000009d9e9f7221 */ /* 0x000fca0000010000 */
[----:B------:R-:W-:-:S07]  /*1a940*/  MOV R164, R159 ;  /* 0x0000009f00a47202 */ /* 0x000fce0000000f00 */
[----:B------:R-:W-:Y:S05]  /*1a950*/  WARPSYNC.COLLECTIVE R155, `(.L_x_28083) ;  /* 0x000000009b087348 */ /* 0x000fea0003c00000 */
[----:B------:R0:W1:Y:S02]  /*1a960*/  SHFL.BFLY P5, R162, R164, R147, R156 ;  /* 0x0c000093a4a27389 */ /* 0x00006400000a009c */
[----:B01----:R-:W-:Y:S05]  /*1a970*/  ENDCOLLECTIVE ;  /* 0x000000000000791b */ /* 0x003fea0003800000 */
.L_x_28083:
[----:B------:R-:W-:Y:S01]  /*1a980*/  HFMA2 R147, -RZ, RZ, 0, 4.76837158203125e-07 ;  /* 0x00000008ff937431 */ /* 0x000fe200000001ff */
[----:B------:R-:W-:-:S05]  /*1a990*/  MOV R144, R162 ;  /* 0x000000a200907202 */ /* 0x000fca0000000f00 */
[----:B------:R-:W-:-:S04]  /*1a9a0*/  FADD.FTZ R160, R159, R144 ;  /* 0x000000909fa07221 */ /* 0x000fc80000010000 */
[----:B------:R-:W-:-:S07]  /*1a9b0*/  IMAD.MOV.U32 R164, RZ, RZ, R160 ;  /* 0x000000ffffa47224 */ /* 0x000fce00078e00a0 */
[----:B------:R-:W-:Y:S05]  /*1a9c0*/  WARPSYNC.COLLECTIVE R155, `(.L_x_28084) ;  /* 0x000000009b087348 */ /* 0x000fea0003c00000 */
[----:B------:R0:W1:Y:S02]  /*1a9d0*/  SHFL.BFLY P5, R162, R164, R147, R156 ;  /* 0x0c000093a4a27389 */ /* 0x00006400000a009c */
[----:B01----:R-:W-:Y:S05]  /*1a9e0*/  ENDCOLLECTIVE ;  /* 0x000000000000791b */ /* 0x003fea0003800000 */
.L_x_28084:
[----:B------:R-:W-:Y:S02]  /*1a9f0*/  IMAD.MOV.U32 R147, RZ, RZ, 0x10 ;  /* 0x00000010ff937424 */ /* 0x000fe400078e00ff */
[----:B------:R-:W-:-:S04]  /*1aa00*/  IMAD.MOV.U32 R157, RZ, RZ, R162 ;  /* 0x000000ffff9d7224 */ /* 0x000fc800078e00a2 */
[----:B------:R-:W-:-:S05]  /*1aa10*/  FADD.FTZ R161, R160, R157 ;  /* 0x0000009da0a17221 */ /* 0x000fca0000010000 */
[----:B------:R-:W-:-:S07]  /*1aa20*/  MOV R164, R161 ;  /* 0x000000a100a47202 */ /* 0x000fce0000000f00 */
[----:B------:R-:W-:Y:S05]  /*1aa30*/  WARPSYNC.COLLECTIVE R155, `(.L_x_28085) ;  /* 0x000000009b087348 */ /* 0x000fea0003c00000 */
[----:B------:R0:W1:Y:S02]  /*1aa40*/  SHFL.BFLY P5, R162, R164, R147, R156 ;  /* 0x0c000093a4a27389 */ /* 0x00006400000a009c */
[----:B01----:R-:W-:Y:S05]  /*1aa50*/  ENDCOLLECTIVE ;  /* 0x000000000000791b */ /* 0x003fea0003800000 */
.L_x_28085:
        /* <DEDUP_REMOVED lines=74> */
.L_x_28086:
[----:B------:R-:W-:Y:S01]  /*1af00*/  HFMA2 R147, -RZ, RZ, 0, 1.1920928955078125e-07 ;  /* 0x00000002ff937431 */ /* 0x000fe200000001ff */
[----:B------:R-:W-:-:S05]  /*1af10*/  MOV R145, R162 ;  /* 0x000000a200917202 */ /* 0x000fca0000000f00 */
[----:B------:R-:W-:-:S04]  /*1af20*/  FADD.FTZ R145, R144, R145 ;  /* 0x0000009190917221 */ /* 0x000fc80000010000 */
[----:B------:R-:W-:-:S07]  /*1af30*/  IMAD.MOV.U32 R164, RZ, RZ, R145 ;  /* 0x000000ffffa47224 */ /* 0x000fce00078e0091 */
[----:B------:R-:W-:Y:S05]  /*1af40*/  WARPSYNC.COLLECTIVE R155, `(.L_x_28087) ;  /* 0x000000009b087348 */ /* 0x000fea0003c00000 */
[----:B------:R0:W1:Y:S02]  /*1af50*/  SHFL.BFLY P5, R162, R164, R147, R156 ;  /* 0x0c000093a4a27389 */ /* 0x00006400000a009c */
[----:B01----:R-:W-:Y:S05]  /*1af60*/  ENDCOLLECTIVE ;  /* 0x000000000000791b */ /* 0x003fea0003800000 */
.L_x_28087:
[----:B------:R-:W-:Y:S02]  /*1af70*/  IMAD.MOV.U32 R147, RZ, RZ, 0x4 ;  /* 0x00000004ff937424 */ /* 0x000fe400078e00ff */
[----:B------:R-:W-:-:S04]  /*1af80*/  IMAD.MOV.U32 R158, RZ, RZ, R162 ;  /* 0x000000ffff9e7224 */ /* 0x000fc800078e00a2 */
[----:B------:R-:W-:-:S05]  /*1af90*/  FADD.FTZ R158, R145, R158 ;  /* 0x0000009e919e7221 */ /* 0x000fca0000010000 */
[----:B------:R-:W-:-:S07]  /*1afa0*/  MOV R164, R158 ;  /* 0x0000009e00a47202 */ /* 0x000fce0000000f00 */
[----:B------:R-:W-:Y:S05]  /*1afb0*/  WARPSYNC.COLLECTIVE R155, `(.L_x_28088) ;  /* 0x000000009b087348 */ /* 0x000fea0003c00000 */
[----:B------:R0:W1:Y:S02]  /*1afc0*/  SHFL.BFLY P5, R162, R164, R147, R156 ;  /* 0x0c000093a4a27389 */ /* 0x00006400000a009c */
[----:B01----:R-:W-:Y:S05]  /*1afd0*/  ENDCOLLECTIVE ;  /* 0x000000000000791b */ /* 0x003fea0003800000 */
.L_x_28088:
[----:B------:R-:W-:Y:S01]  /*1afe0*/  HFMA2 R147, -RZ, RZ, 0, 4.76837158203125e-07 ;  /* 0x00000008ff937431 */ /* 0x000fe200000001ff */
[----:B------:R-:W-:-:S05]  /*1aff0*/  MOV R159, R162 ;  /* 0x000000a2009f7202 */ /* 0x000fca0000000f00 */
[----:B------:R-:W-:-:S04]  /*1b000*/  FADD.FTZ R159, R158, R159 ;  /* 0x0000009f9e9f7221 */ /* 0x000fc80000010000 */
[----:B------:R-:W-:-:S07]  /*1b010*/  IMAD.MOV.U32 R164, RZ, RZ, R159 ;  /* 0x000000ffffa47224 */ /* 0x000fce00078e009f */
[----:B------:R-:W-:Y:S05]  /*1b020*/  WARPSYNC.COLLECTIVE R155, `(.L_x_28089) ;  /* 0x000000009b087348 */ /* 0x000fea0003c00000 */
[----:B------:R0:W1:Y:S02]  /*1b030*/  SHFL.BFLY P5, R162, R164, R147, R156 ;  /* 0x0c000093a4a27389 */ /* 0x00006400000a009c */
[----:B01----:R-:W-:Y:S05]  /*1b040*/  ENDCOLLECTIVE ;  /* 0x000000000000791b */ /* 0x003fea0003800000 */
.L_x_28089:
[----:B------:R-:W-:Y:S02]  /*1b050*/  IMAD.MOV.U32 R147, RZ, RZ, 0x10 ;  /* 0x00000010ff937424 */ /* 0x000fe400078e00ff */
[----:B------:R-:W-:-:S04]  /*1b060*/  IMAD.MOV.U32 R160, RZ, RZ, R162 ;  /* 0x000000ffffa07224 */ /* 0x000fc800078e00a2 */
[----:B------:R-:W-:-:S05]  /*1b070*/  FADD.FTZ R160, R159, R160 ;  /* 0x000000a09fa07221 */ /* 0x000fca0000010000 */
[----:B------:R-:W-:-:S07]  /*1b080*/  MOV R164, R160 ;  /* 0x000000a000a47202 */ /* 0x000fce0000000f00 */
[----:B------:R-:W-:Y:S05]  /*1b090*/  WARPSYNC.COLLECTIVE R155, `(.L_x_28090) ;  /* 0x000000009b087348 */ /* 0x000fea0003c00000 */
[----:B------:R0:W1:Y:S02]  /*1b0a0*/  SHFL.BFLY P5, R162, R164, R147, R156 ;  /* 0x0c000093a4a27389 */ /* 0x00006400000a009c */
[----:B01----:R-:W-:Y:S05]  /*1b0b0*/  ENDCOLLECTIVE ;  /* 0x000000000000791b */ /* 0x003fea0003800000 */
.L_x_28090:
[----:B------:R-:W-:Y:S01]  /*1b0c0*/  MOV R161, R162 ;  /* 0x000000a200a17202 */ /* 0x000fe20000000f00 */
[----:B------:R-:W-:Y:S06]  /*1b0d0*/  BRA `(.L_x_28091) ;  /* 0xffffffec003c7947 */ /* 0x000fec000383ffff */
.L_x_28092:
        /* <DEDUP_REMOVED lines=10> */
.L_x_37352:


//--------------------- .text._ZN10layer_norm13ln_fwd_kernelINS_13Kernel_traitsIf6__halffS2_fjLj1024ELj1ELj4ELj1ELj16ENS_18Kernel_traits_baseILj1024EfS2_fS2_fjLj128EEEEELb1ELb1ELb0ELb1EEEvNS_9FwdParamsE --------------------------
	.section	.text._ZN10layer_norm13ln_fwd_kernelINS_13Kernel_traitsIf6__halffS2_fjLj1024ELj1ELj4ELj1ELj16ENS_18Kernel_traits_baseILj1024EfS2_fS2_fjLj128EEEEELb1ELb1ELb0ELb1EEEvNS_9FwdParamsE,"ax",@progbits
	.align	128
        .global         _ZN10layer_norm13ln_fwd_kernelINS_13Kernel_traitsIf6__halffS2_fjLj1024ELj1ELj4ELj1ELj16ENS_18Kernel_traits_baseILj1024EfS2_fS2_fjLj128EEEEELb1ELb1ELb0ELb1EEEvNS_9FwdParamsE
        .type           _ZN10layer_norm13ln_fwd_kernelINS_13Kernel_traitsIf6__halffS2_fjLj1024ELj1ELj4ELj1ELj16ENS_18Kernel_traits_baseILj1024EfS2_fS2_fjLj128EEEEELb1ELb1ELb0ELb1EEEvNS_9FwdParamsE,@function
        .size           _ZN10layer_norm13ln_fwd_kernelINS_13Kernel_traitsIf6__halffS2_fjLj1024ELj1ELj4ELj1ELj16ENS_18Kernel_traits_baseILj1024EfS2_fS2_fjLj128EEEEELb1ELb1ELb0ELb1EEEvNS_9FwdParamsE,(.L_x_37353 - _ZN10layer_norm13ln_fwd_kernelINS_13Kernel_traitsIf6__halffS2_fjLj1024ELj1ELj4ELj1ELj16ENS_18Kernel_traits_baseILj1024EfS2_fS2_fjLj128EEEEELb1ELb1ELb0ELb1EEEvNS_9FwdParamsE)
        .other          _ZN10layer_norm13ln_fwd_kernelINS_13Kernel_traitsIf6__halffS2_fjLj1024ELj1ELj4ELj1ELj16ENS_18Kernel_traits_baseILj1024EfS2_fS2_fjLj128EEEEELb1ELb1ELb0ELb1EEEvNS_9FwdParamsE,@"STO_CUDA_ENTRY STV_DEFAULT"
_ZN10layer_norm13ln_fwd_kernelINS_13Kernel_traitsIf6__halffS2_fjLj1024ELj1ELj4ELj1ELj16ENS_18Kernel_traits_baseILj1024EfS2_fS2_fjLj128EEEEELb1ELb1ELb0ELb1EEEvNS_9FwdParamsE:
.text._ZN10layer_norm13ln_fwd_kernelINS_13Kernel_traitsIf6__halffS2_fjLj1024ELj1ELj4ELj1ELj16ENS_18Kernel_traits_baseILj1024EfS2_fS2_fjLj128EEEEELb1ELb1ELb0ELb1EEEvNS_9FwdParamsE:
        /* <DEDUP_REMOVED lines=79> */
.L_x_28093:
        /* <DEDUP_REMOVED lines=36> */
.L_x_28094:
        /* <DEDUP_REMOVED lines=76> */
.L_x_28423:
        /* <DEDUP_REMOVED lines=45> */
.L_x_37192:
[----:B------:R-:W-:Y:S05]  /*0ec0*/  BRX R108 -0xed0                                        (*"BRANCH_TARGETS .L_x_37193,.L_x_37194,.L_x_37195"*) ;  /* 0xfffffff06c4c7949 */ /* 0x000fea000383ffff */
.L_x_37195:
[----:B------:R-:W-:Y:S01]  /*0ed0*/  VIADD R110, R176, 0x1 ;  /* 0x00000001b06e7836 */ /* 0x000fe20000000000 */
[----:B------:R-:W-:Y:S01]  /*0ee0*/  MOV R111, R146 ;  /* 0x00000092006f7202 */ /* 0x000fe20000000f00 */
[----:B------:R-:W-:Y:S01]  /*0ef0*/  IMAD.MOV.U32 R116, RZ, RZ, R172 ;  /* 0x000000ffff747224 */ /* 0x000fe200078e00ac */
[----:B------:R-:W-:Y:S06]  /*0f00*/  BRA `(.L_x_28097) ;  /* 0x0000000000f07947 */ /* 0x000fec0003800000 */
.L_x_37193:
[----:B------:R-:W-:Y:S01]  /*0f10*/  IMAD.MOV.U32 R116, RZ, RZ, R172 ;  /* 0x000000ffff747224 */ /* 0x000fe200078e00ac */
[----:B------:R-:W-:Y:S01]  /*0f20*/  MOV R111, R147 ;  /* 0x00000093006f7202 */ /* 0x000fe20000000f00 */
[----:B------:R-:W-:Y:S01]  /*0f30*/  IMAD.MOV.U32 R110, RZ, RZ, 0x3 ;  /* 0x00000003ff6e7424 */ /* 0x000fe200078e00ff */
[----:B------:R-:W-:Y:S06]  /*0f40*/  BRA `(.L_x_28097) ;  /* 0x0000000000e07947 */ /* 0x000fec0003800000 */
.L_x_37194:
        /* <DEDUP_REMOVED lines=13> */
.L_x_28099:
[----:B------:R-:W-:Y:S05]  /*1020*/  BSYNC.RECONVERGENT B1 ;  /* 0x0000000000017941 */ /* 0x000fea0003800200 */
.L_x_28098:
        /* <DEDUP_REMOVED lines=42> */
.L_x_28097:
[----:B------:R-:W-:Y:S05]  /*12d0*/  BSYNC.RECONVERGENT B0 ;  /* 0x0000000000007941 */ /* 0x000fea0003800200 */
.L_x_28096:
[----:B------:R-:W-:Y:S01]  /*12e0*/  I2FP.F32.U32 R109, R111 ;  /* 0x0000006f006d7245 */ /* 0x000fe20000201000 */
[----:B------:R-:W-:Y:S01]  /*12f0*/  IMAD.U32 R173, RZ, RZ, UR13 ;  /* 0x0000000dffad7e24 */ /* 0x000fe2000f8e00ff */
[----:B------:R-:W-:Y:S01]  /*1300*/  MOV R174, UR14 ;  /* 0x0000000e00ae7c02 */ /* 0x000fe20008000f00 */
[----:B-----5:R-:W-:Y:S01]  /*1310*/  HADD2.F32 R118, -RZ, R112.H0_H0 ;  /* 0x20000070ff767230 */ /* 0x020fe20000004100 */
[----:B------:R-:W-:Y:S01]  /*1320*/  ISETP.NE.AND P2, PT, R110, 0x1, PT ;  /* 0x000000016e00780c */ /* 0x000fe20003f45270 */
[----:B------:R-:W-:Y:S01]  /*1330*/  FFMA.FTZ R108, R109, R0, 1.1641532182693481445e-10 ;  /* 0x2f0000006d6c7423 */ /* 0x000fe20000010000 */
[----:B------:R-:W-:Y:S01]  /*1340*/  LOP3.LUT R178, R178, 0xfffffffb, RZ, 0xc0, !PT ;  /* 0xfffffffbb2b27812 */ /* 0x000fe200078ec0ff */
[----:B------:R-:W-:Y:S01]  /*1350*/  BSSY.RECONVERGENT B0, `(.L_x_28100) ;  /* 0x000004c000007945 */ /* 0x000fe20003800200 */
[----:B------:R-:W-:Y:S01]  /*1360*/  FMUL.FTZ R109, R118, R171 ;  /* 0x000000ab766d7220 */ /* 0x000fe20000410000 */
[----:B------:R-:W-:Y:S01]  /*1370*/  IMAD.MOV.U32 R117, RZ, RZ, 0x2 ;  /* 0x00000002ff757424 */ /* 0x000fe200078e00ff */
[----:B------:R-:W-:Y:S01]  /*1380*/  FSETP.GTU.FTZ.AND P1, PT, R108, R173, PT ;  /* 0x000000ad6c00720b */ /* 0x000fe20003f3c000 */
[----:B------:R-:W-:-:S02]  /*1390*/  IMAD.MOV.U32 R111, RZ, RZ, R144 ;  /* 0x000000ffff6f7224 */ /* 0x000fc400078e0090 */
[----:B------:R-:W-:Y:S01]  /*13a0*/  FMUL.FTZ R109, R109, R174 ;  /* 0x000000ae6d6d7220 */ /* 0x000fe20000410000 */
[----:B------:R-:W-:-:S04]  /*13b0*/  PLOP3.LUT P3, PT, P1, PT, PT, 0x8, 0x80 ;  /* 0x000000000080781c */ /* 0x000fc80000f6e170 */
[----:B------:R-:W-:-:S05]  /*13c0*/  FSEL R109, R109, RZ, !P1 ;  /* 0x000000ff6d6d7208 */ /* 0x000fca0004800000 */
[----:B------:R-:W-:-:S04]  /*13d0*/  FFMA.FTZ R108, R109, R32, R100 ;  /* 0x000000206d6c7223 */ /* 0x000fc80000010064 */
        /* <DEDUP_REMOVED lines=10> */
.L_x_28102:
        /* <DEDUP_REMOVED lines=13> */
.L_x_28104:
[----:B------:R-:W-:Y:S05]  /*1550*/  BSYNC.RECONVERGENT B1 ;  /* 0x0000000000017941 */ /* 0x000fea0003800200 */
.L_x_28103:
        /* <DEDUP_REMOVED lines=43> */
.L_x_28101:
[----:B------:R-:W-:Y:S05]  /*1810*/  BSYNC.RECONVERGENT B0 ;  /* 0x0000000000007941 */ /* 0x000fea0003800200 */
.L_x_28100:
[----:B------:R-:W-:Y:S01]  /*1820*/  I2FP.F32.U32 R109, R111 ;  /* 0x0000006f006d7245 */ /* 0x000fe20000201000 */
[----:B------:R-:W-:Y:S01]  /*1830*/  HADD2.F32 R112, -RZ, R112.H1_H1 ;  /* 0x30000070ff707230 */ /* 0x000fe20000004100 */
        /* <DEDUP_REMOVED lines=22> */
.L_x_28107:
        /* <DEDUP_REMOVED lines=13> */
.L_x_28109:
[----:B------:R-:W-:Y:S05]  /*1a70*/  BSYNC.RECONVERGENT B1 ;  /* 0x0000000000017941 */ /* 0x000fea0003800200 */
.L_x_28108:
        /* <DEDUP_REMOVED lines=43> */
.L_x_28106:
[----:B------:R-:W-:Y:S05]  /*1d30*/  BSYNC.RECONVERGENT B0 ;  /* 0x0000000000007941 */ /* 0x000fea0003800200 */
.L_x_28105:
        /* <DEDUP_REMOVED lines=22> */
.L_x_28112:
        /* <DEDUP_REMOVED lines=13> */
.L_x_28114:
[----:B------:R-:W-:Y:S05]  /*1f70*/  BSYNC.RECONVERGENT B1 ;  /* 0x0000000000017941 */ /* 0x000fea0003800200 */
.L_x_28113:
        /* <DEDUP_REMOVED lines=43> */
.L_x_28111:
[----:B------:R-:W-:Y:S05]  /*2230*/  BSYNC.RECONVERGENT B0 ;  /* 0x0000000000007941 */ /* 0x000fea0003800200 */
.L_x_28110:
        /* <DEDUP_REMOVED lines=22> */
.L_x_28117:
        /* <DEDUP_REMOVED lines=13> */
.L_x_28119:
[----:B------:R-:W-:Y:S05]  /*2470*/  BSYNC.RECONVERGENT B1 ;  /* 0x0000000000017941 */ /* 0x000fea0003800200 */
.L_x_28118:
        /* <DEDUP_REMOVED lines=43> */
.L_x_28116:
[----:B------:R-:W-:Y:S05]  /*2730*/  BSYNC.RECONVERGENT B0 ;  /* 0x0000000000007941 */ /* 0x000fea0003800200 */
.L_x_28115:
        /* <DEDUP_REMOVED lines=22> */
.L_x_28122:
        /* <DEDUP_REMOVED lines=13> */
.L_x_28124:
[----:B------:R-:W-:Y:S05]  /*2970*/  BSYNC.RECONVERGENT B1 ;  /* 0x0000000000017941 */ /* 0x000fea0003800200 */
.L_x_28123:
        /* <DEDUP_REMOVED lines=43> */
.L_x_28121:
[----:B------:R-:W-:Y:S05]  /*2c30*/  BSYNC.RECONVERGENT B0 ;  /* 0x0000000000007941 */ /* 0x000fea0003800200 */
.L_x_28120:
        /* <DEDUP_REMOVED lines=22> */
.L_x_28127:
        /* <DEDUP_REMOVED lines=13> */
.L_x_28129:
[----:B------:R-:W-:Y:S05]  /*2e70*/  BSYNC.RECONVERGENT B1 ;  /* 0x0000000000017941 */ /* 0x000fea0003800200 */
.L_x_28128:
        /* <DEDUP_REMOVED lines=43> */
.L_x_28126:
[----:B------:R-:W-:Y:S05]  /*3130*/  BSYNC.RECONVERGENT B0 ;  /* 0x0000000000007941 */ /* 0x000fea0003800200 */
.L_x_28125:
        /* <DEDUP_REMOVED lines=22> */
.L_x_28132:
        /* <DEDUP_REMOVED lines=15> */
.L_x_28134:
[----:B------:R-:W-:Y:S05]  /*3390*/  BSYNC.RECONVERGENT B1 ;  /* 0x0000000000017941 */ /* 0x000fea0003800200 */
.L_x_28133:
        /* <DEDUP_REMOVED lines=43> */
.L_x_28131:
[----:B------:R-:W-:Y:S05]  /*3650*/  BSYNC.RECONVERGENT B0 ;  /* 0x0000000000007941 */ /* 0x000fea0003800200 */
.L_x_28130:
        /* <DEDUP_REMOVED lines=10> */
.L_x_28095:
        /* <DEDUP_REMOVED lines=16> */
.L_x_28138:
        /* <DEDUP_REMOVED lines=13> */
.L_x_28140:
[----:B------:R-:W-:Y:S05]  /*38d0*/  BSYNC.RECONVERGENT B1 ;  /* 0x0000000000017941 */ /* 0x000fea0003800200 */
.L_x_28139:
        /* <DEDUP_REMOVED lines=42> */
.L_x_28137:
[----:B------:R-:W-:Y:S05]  /*3b80*/  BSYNC.RECONVERGENT B0 ;  /* 0x0000000000007941 */ /* 0x000fea0003800200 */
.L_x_28136:
[----:B------:R-:W-:Y:S01]  /*3b90*/  I2FP.F32.U32 R109, R108 ;  /* 0x0000006c006d7245 */ /* 0x000fe20000201000 */
[----:B------:R-:W-:Y:S01]  /*3ba0*/  IMAD.U32 R173, RZ, RZ, UR13 ;  /* 0x0000000dffad7e24 */ /* 0x000fe2000f8e00ff */
[----:B------:R-:W-:Y:S01]  /*3bb0*/  ISETP.NE.AND P2, PT, R111, 0x1, PT ;  /* 0x000000016f00780c */ /* 0x000fe20003f45270 */
[----:B-----5:R-:W-:Y:S01]  /*3bc0*/  HADD2.F32 R110, -RZ, R112.H0_H0 ;  /* 0x20000070ff6e7230 */ /* 0x020fe20000004100 */
[----:B------:R-:W-:Y:S01]  /*3bd0*/  LOP3.LUT R178, R178, 0xfffffffb, RZ, 0xc0, !PT ;  /* 0xfffffffbb2b27812 */ /* 0x000fe200078ec0ff */
[----:B------:R-:W-:Y:S01]  /*3be0*/  FFMA.FTZ R108, R109, R0, 1.1641532182693481445e-10 ;  /* 0x2f0000006d6c7423 */ /* 0x000fe20000010000 */
[----:B------:R-:W-:Y:S01]  /*3bf0*/  IMAD.U32 R174, RZ, RZ, UR14 ;  /* 0x0000000effae7e24 */ /* 0x000fe2000f8e00ff */
[----:B------:R-:W-:Y:S01]  /*3c00*/  BSSY.RECONVERGENT B0, `(.L_x_28141) ;  /* 0x000004b000007945 */ /* 0x000fe20003800200 */
[----:B------:R-:W-:Y:S01]  /*3c10*/  FMUL.FTZ R109, R110, R171 ;  /* 0x000000ab6e6d7220 */ /* 0x000fe20000410000 */
[----:B------:R-:W-:Y:S01]  /*3c20*/  HFMA2 R117, -RZ, RZ, 0, 1.1920928955078125e-07 ;  /* 0x00000002ff757431 */ /* 0x000fe200000001ff */
[----:B------:R-:W-:Y:S01]  /*3c30*/  FSETP.GTU.FTZ.AND P1, PT, R108, R173, PT ;  /* 0x000000ad6c00720b */ /* 0x000fe20003f3c000 */
[----:B------:R-:W-:-:S02]  /*3c40*/  IMAD.MOV.U32 R108, RZ, RZ, R144 ;  /* 0x000000ffff6c7224 */ /* 0x000fc400078e0090 */
        /* <DEDUP_REMOVED lines=13> */
.L_x_28143:
        /* <DEDUP_REMOVED lines=13> */
.L_x_28145:
[----:B------:R-:W-:Y:S05]  /*3df0*/  BSYNC.RECONVERGENT B1 ;  /* 0x0000000000017941 */ /* 0x000fea0003800200 */
.L_x_28144:
        /* <DEDUP_REMOVED lines=43> */
.L_x_28142:
[----:B------:R-:W-:Y:S05]  /*40b0*/  BSYNC.RECONVERGENT B0 ;  /* 0x0000000000007941 */ /* 0x000fea0003800200 */
.L_x_28141:
        /* <DEDUP_REMOVED lines=8> */
[----:B------:R-:W-:Y:S01]  /*4140*/  FSETP.GTU.FTZ.AND P1, PT, R108, R173, PT ;  /* 0x000000ad6c00720b */ /* 0x000fe20003f3c000 */
[----:B------:R-:W-:Y:S01]  /*4150*/  FMUL.FTZ R110, R111, R174 ;  /* 0x000000ae6f6e7220 */ /* 0x000fe20000410000 */
[----:B------:R-:W-:Y:S02]  /*4160*/  MOV R108, R144 ;  /* 0x00000090006c7202 */ /* 0x000fe40000000f00 */
        /* <DEDUP_REMOVED lines=12> */
.L_x_28148:
        /* <DEDUP_REMOVED lines=13> */
.L_x_28150:
[----:B------:R-:W-:Y:S05]  /*4300*/  BSYNC.RECONVERGENT B1 ;  /* 0x0000000000017941 */ /* 0x000fea0003800200 */
.L_x_28149:
        /* <DEDUP_REMOVED lines=43> */
.L_x_28147:
[----:B------:R-:W-:Y:S05]  /*45c0*/  BSYNC.RECONVERGENT B0 ;  /* 0x0000000000007941 */ /* 0x000fea0003800200 */
.L_x_28146:
        /* <DEDUP_REMOVED lines=21> */
.L_x_28153:
        /* <DEDUP_REMOVED lines=13> */
.L_x_28155:
[----:B------:R-:W-:Y:S05]  /*47f0*/  BSYNC.RECONVERGENT B1 ;  /* 0x0000000000017941 */ /* 0x000fea0003800200 */
.L_x_28154:
        /* <DEDUP_REMOVED lines=43> */
.L_x_28152:
[----:B------:R-:W-:Y:S05]  /*4ab0*/  BSYNC.RECONVERGENT B0 ;  /* 0x0000000000007941 */ /* 0x000fea0003800200 */
.L_x_28151:
        /* <DEDUP_REMOVED lines=21> */
.L_x_28158:
        /* <DEDUP_REMOVED lines=13> */
.L_x_28160:
[----:B------:R-:W-:Y:S05]  /*4ce0*/  BSYNC.RECONVERGENT B1 ;  /* 0x0000000000017941 */ /* 0x000fea0003800200 */
.L_x_28159:
        /* <DEDUP_REMOVED lines=43> */
.L_x_28157:
[----:B------:R-:W-:Y:S05]  /*4fa0*/  BSYNC.RECONVERGENT B0 ;  /* 0x0000000000007941 */ /* 0x000fea0003800200 */
.L_x_28156:
        /* <DEDUP_REMOVED lines=21> */
.L_x_28163:
        /* <DEDUP_REMOVED lines=13> */
.L_x_28165:
[----:B------:R-:W-:Y:S05]  /*51d0*/  BSYNC.RECONVERGENT B1 ;  /* 0x0000000000017941 */ /* 0x000fea0003800200 */
.L_x_28164:
        /* <DEDUP_REMOVED lines=43> */
.L_x_28162:
[----:B------:R-:W-:Y:S05]  /*5490*/  BSYNC.RECONVERGENT B0 ;  /* 0x0000000000007941 */ /* 0x000fea0003800200 */
.L_x_28161:
        /* <DEDUP_REMOVED lines=21> */
.L_x_28168:
        /* <DEDUP_REMOVED lines=13> */
.L_x_28170:
[----:B------:R-:W-:Y:S05]  /*56c0*/  BSYNC.RECONVERGENT B1 ;  /* 0x0000000000017941 */ /* 0x000fea0003800200 */
.L_x_28169:
        /* <DEDUP_REMOVED lines=43> */
.L_x_28167:
[----:B------:R-:W-:Y:S05]  /*5980*/  BSYNC.RECONVERGENT B0 ;  /* 0x0000000000007941 */ /* 0x000fea0003800200 */
.L_x_28166:
        /* <DEDUP_REMOVED lines=21> */
.L_x_28173:
        /* <DEDUP_REMOVED lines=15> */
.L_x_28175:
[----:B------:R-:W-:Y:S05]  /*5bd0*/  BSYNC.RECONVERGENT B1 ;  /* 0x0000000000017941 */ /* 0x000fea0003800200 */
.L_x_28174:
        /* <DEDUP_REMOVED lines=43> */
.L_x_28172:
[----:B------:R-:W-:Y:S05]  /*5e90*/  BSYNC.RECONVERGENT B0 ;  /* 0x0000000000007941 */ /* 0x000fea0003800200 */
.L_x_28171:
[----:B------:R-:W-:Y:S01]  /*5ea0*/  I2FP.F32.U32 R117, R117 ;  /* 0x0000007500757245 */ /* 0x000fe20000201000 */
[----:B------:R-:W-:-:S04]  /*5eb0*/  HADD2.F32 R108, -RZ, R115.H1_H1 ;  /* 0x30000073ff6c7230 */ /* 0x000fc80000004100 */
        /* <DEDUP_REMOVED lines=14> */
.L_x_28135:
        /* <DEDUP_REMOVED lines=45> */
.L_x_28179:
        /* <DEDUP_REMOVED lines=13> */
.L_x_28181:
[----:B------:R-:W-:Y:S05]  /*6340*/  BSYNC.RECONVERGENT B1 ;  /* 0x0000000000017941 */ /* 0x000fea0003800200 */
.L_x_28180:
        /* <DEDUP_REMOVED lines=42> */
.L_x_28178:
[----:B------:R-:W-:Y:S05]  /*65f0*/  BSYNC.RECONVERGENT B0 ;  /* 0x0000000000007941 */ /* 0x000fea0003800200 */
.L_x_28177:
[----:B------:R-:W-:Y:S01]  /*6600*/  I2FP.F32.U32 R117, R117 ;  /* 0x0000007500757245 */ /* 0x000fe20000201000 */
[----:B-----5:R-:W-:Y:S01]  /*6610*/  HADD2.F32 R118, -RZ, R120.H0_H0 ;  /* 0x20000078ff767230 */ /* 0x020fe20000004100 */
[----:B------:R-:W-:Y:S01]  /*6620*/  ISETP.NE.AND P2, PT, R119, 0x1, PT ;  /* 0x000000017700780c */ /* 0x000fe20003f45270 */
[----:B------:R-:W-:Y:S01]  /*6630*/  BSSY.RECONVERGENT B0, `(.L_x_28182) ;  /* 0x000004e000007945 */ /* 0x000fe20003800200 */
[----:B------:R-:W-:Y:S01]  /*6640*/  LOP3.LUT R178, R178, 0xfffffffb, RZ, 0xc0, !PT ;  /* 0xfffffffbb2b27812 */ /* 0x000fe200078ec0ff */
[----:B------:R-:W-:Y:S01]  /*6650*/  FFMA.FTZ R116, R117, R0, 1.1641532182693481445e-10 ;  /* 0x2f00000075747423 */ /* 0x000fe20000010000 */
[----:B------:R-:W-:Y:S01]  /*6660*/  FMUL.FTZ R117, R118, R171 ;  /* 0x000000ab76757220 */ /* 0x000fe20000410000 */
[----:B------:R-:W-:Y:S02]  /*6670*/  IMAD.MOV.U32 R125, RZ, RZ, 0x2 ;  /* 0x00000002ff7d7424 */ /* 0x000fe400078e00ff */
        /* <DEDUP_REMOVED lines=16> */
.L_x_28184:
        /* <DEDUP_REMOVED lines=13> */
.L_x_28186:
[----:B------:R-:W-:Y:S05]  /*6850*/  BSYNC.RECONVERGENT B1 ;  /* 0x0000000000017941 */ /* 0x000fea0003800200 */
.L_x_28185:
        /* <DEDUP_REMOVED lines=43> */
.L_x_28183:
[----:B------:R-:W-:Y:S05]  /*6b10*/  BSYNC.RECONVERGENT B0 ;  /* 0x0000000000007941 */ /* 0x000fea0003800200 */
.L_x_28182:
        /* <DEDUP_REMOVED lines=24> */
.L_x_28189:
        /* <DEDUP_REMOVED lines=13> */
.L_x_28191:
[----:B------:R-:W-:Y:S05]  /*6d70*/  BSYNC.RECONVERGENT B1 ;  /* 0x0000000000017941 */ /* 0x000fea0003800200 */
.L_x_28190:
        /* <DEDUP_REMOVED lines=43> */
.L_x_28188:
[----:B------:R-:W-:Y:S05]  /*7030*/  BSYNC.RECONVERGENT B0 ;  /* 0x0000000000007941 */ /* 0x000fea0003800200 */
.L_x_28187:
        /* <DEDUP_REMOVED lines=22> */
.L_x_28194:
        /* <DEDUP_REMOVED lines=13> */
.L_x_28196:
[----:B------:R-:W-:Y:S05]  /*7270*/  BSYNC.RECONVERGENT B1 ;  /* 0x0000000000017941 */ /* 0x000fea0003800200 */
.L_x_28195:
        /* <DEDUP_REMOVED lines=43> */
.L_x_28193:
[----:B------:R-:W-:Y:S05]  /*7530*/  BSYNC.RECONVERGENT B0 ;  /* 0x0000000000007941 */ /* 0x000fea0003800200 */
.L_x_28192:
        /* <DEDUP_REMOVED lines=22> */
.L_x_28199:
        /* <DEDUP_REMOVED lines=13> */
.L_x_28201:
[----:B------:R-:W-:Y:S05]  /*7770*/  BSYNC.RECONVERGENT B1 ;  /* 0x0000000000017941 */ /* 0x000fea0003800200 */
.L_x_28200:
        /* <DEDUP_REMOVED lines=43> */
.L_x_28198:
[----:B------:R-:W-:Y:S05]  /*7a30*/  BSYNC.RECONVERGENT B0 ;  /* 0x0000000000007941 */ /* 0x000fea0003800200 */
.L_x_28197:
        /* <DEDUP_REMOVED lines=22> */
.L_x_28204:
        /* <DEDUP_REMOVED lines=13> */
.L_x_28206:
[----:B------:R-:W-:Y:S05]  /*7c70*/  BSYNC.RECONVERGENT B1 ;  /* 0x0000000000017941 */ /* 0x000fea0003800200 */
.L_x_28205:
        /* <DEDUP_REMOVED lines=43> */
.L_x_28203:
[----:B------:R-:W-:Y:S05]  /*7f30*/  BSYNC.RECONVERGENT B0 ;  /* 0x0000000000007941 */ /* 0x000fea0003800200 */
.L_x_28202:
        /* <DEDUP_REMOVED lines=22> */
.L_x_28209:
        /* <DEDUP_REMOVED lines=13> */
.L_x_28211:
[----:B------:R-:W-:Y:S05]  /*8170*/  BSYNC.RECONVERGENT B1 ;  /* 0x0000000000017941 */ /* 0x000fea0003800200 */
.L_x_28210:
        /* <DEDUP_REMOVED lines=43> */
.L_x_28208:
[----:B------:R-:W-:Y:S05]  /*8430*/  BSYNC.RECONVERGENT B0 ;  /* 0x0000000000007941 */ /* 0x000fea0003800200 */
.L_x_28207:
        /* <DEDUP_REMOVED lines=22> */
.L_x_28214:
        /* <DEDUP_REMOVED lines=15> */
.L_x_28216:
[----:B------:R-:W-:Y:S05]  /*8690*/  BSYNC.RECONVERGENT B1 ;  /* 0x0000000000017941 */ /* 0x000fea0003800200 */
.L_x_28215:
        /* <DEDUP_REMOVED lines=43> */
.L_x_28213:
[----:B------:R-:W-:Y:S05]  /*8950*/  BSYNC.RECONVERGENT B0 ;  /* 0x0000000000007941 */ /* 0x000fea0003800200 */
.L_x_28212:
        /* <DEDUP_REMOVED lines=10> */
.L_x_28176:
        /* <DEDUP_REMOVED lines=16> */
.L_x_28220:
        /* <DEDUP_REMOVED lines=13> */
.L_x_28222:
[----:B------:R-:W-:Y:S05]  /*8bd0*/  BSYNC.RECONVERGENT B1 ;  /* 0x0000000000017941 */ /* 0x000fea0003800200 */
.L_x_28221:
        /* <DEDUP_REMOVED lines=42> */
.L_x_28219:
[----:B------:R-:W-:Y:S05]  /*8e80*/  BSYNC.RECONVERGENT B0 ;  /* 0x0000000000007941 */ /* 0x000fea0003800200 */
.L_x_28218:
        /* <DEDUP_REMOVED lines=23> */
.L_x_28225:
        /* <DEDUP_REMOVED lines=13> */
.L_x_28227:
[----:B------:R-:W-:Y:S05]  /*90d0*/  BSYNC.RECONVERGENT B1 ;  /* 0x0000000000017941 */ /* 0x000fea0003800200 */
.L_x_28226:
        /* <DEDUP_REMOVED lines=43> */
.L_x_28224:
[----:B------:R-:W-:Y:S05]  /*9390*/  BSYNC.RECONVERGENT B0 ;  /* 0x0000000000007941 */ /* 0x000fea0003800200 */
.L_x_28223:
        /* <DEDUP_REMOVED lines=23> */
.L_x_28230:
        /* <DEDUP_REMOVED lines=13> */
.L_x_28232:
[----:B------:R-:W-:Y:S05]  /*95e0*/  BSYNC.RECONVERGENT B1 ;  /* 0x0000000000017941 */ /* 0x000fea0003800200 */
.L_x_28231:
        /* <DEDUP_REMOVED lines=43> */
.L_x_28229:
[----:B------:R-:W-:Y:S05]  /*98a0*/  BSYNC.RECONVERGENT B0 ;  /* 0x0000000000007941 */ /* 0x000fea0003800200 */
.L_x_28228:
        /* <DEDUP_REMOVED lines=21> */
.L_x_28235:
        /* <DEDUP_REMOVED lines=13> */
.L_x_28237:
[----:B------:R-:W-:Y:S05]  /*9ad0*/  BSYNC.RECONVERGENT B1 ;  /* 0x0000000000017941 */ /* 0x000fea0003800200 */
.L_x_28236:
        /* <DEDUP_REMOVED lines=43> */
.L_x_28234:
[----:B------:R-:W-:Y:S05]  /*9d90*/  BSYNC.RECONVERGENT B0 ;  /* 0x0000000000007941 */ /* 0x000fea0003800200 */
.L_x_28233:
        /* <DEDUP_REMOVED lines=21> */
.L_x_28240:
        /* <DEDUP_REMOVED lines=13> */
.L_x_28242:
[----:B------:R-:W-:Y:S05]  /*9fc0*/  BSYNC.RECONVERGENT B1 ;  /* 0x0000000000017941 */ /* 0x000fea0003800200 */
.L_x_28241:
        /* <DEDUP_REMOVED lines=43> */
.L_x_28239:
[----:B------:R-:W-:Y:S05]  /*a280*/  BSYNC.RECONVERGENT B0 ;  /* 0x0000000000007941 */ /* 0x000fea0003800200 */
.L_x_28238:
        /* <DEDUP_REMOVED lines=21> */
.L_x_28245:
        /* <DEDUP_REMOVED lines=13> */
.L_x_28247:
[----:B------:R-:W-:Y:S05]  /*a4b0*/  BSYNC.RECONVERGENT B1 ;  /* 0x0000000000017941 */ /* 0x000fea0003800200 */
.L_x_28246:
        /* <DEDUP_REMOVED lines=43> */
.L_x_28244:
[----:B------:R-:W-:Y:S05]  /*a770*/  BSYNC.RECONVERGENT B0 ;  /* 0x0000000000007941 */ /* 0x000fea0003800200 */
.L_x_28243:
        /* <DEDUP_REMOVED lines=21> */
.L_x_28250:
        /* <DEDUP_REMOVED lines=13> */
.L_x_28252:
[----:B------:R-:W-:Y:S05]  /*a9a0*/  BSYNC.RECONVERGENT B1 ;  /* 0x0000000000017941 */ /* 0x000fea0003800200 */
.L_x_28251:
        /* <DEDUP_REMOVED lines=43> */
.L_x_28249:
[----:B------:R-:W-:Y:S05]  /*ac60*/  BSYNC.RECONVERGENT B0 ;  /* 0x0000000000007941 */ /* 0x000fea0003800200 */
.L_x_28248:
        /* <DEDUP_REMOVED lines=21> */
.L_x_28255:
        /* <DEDUP_REMOVED lines=15> */
.L_x_28257:
[----:B------:R-:W-:Y:S05]  /*aeb0*/  BSYNC.RECONVERGENT B1 ;  /* 0x0000000000017941 */ /* 0x000fea0003800200 */
.L_x_28256:
        /* <DEDUP_REMOVED lines=43> */
.L_x_28254:
[----:B------:R-:W-:Y:S05]  /*b170*/  BSYNC.RECONVERGENT B0 ;  /* 0x0000000000007941 */ /* 0x000fea0003800200 */
.L_x_28253:
        /* <DEDUP_REMOVED lines=16> */
.L_x_28217:
        /* <DEDUP_REMOVED lines=43> */
.L_x_28261:
        /* <DEDUP_REMOVED lines=13> */
.L_x_28263:
[----:B------:R-:W-:Y:S05]  /*b600*/  BSYNC.RECONVERGENT B1 ;  /* 0x0000000000017941 */ /* 0x000fea0003800200 */
.L_x_28262:
        /* <DEDUP_REMOVED lines=43> */
.L_x_28260:
[----:B------:R-:W-:Y:S05]  /*b8c0*/  BSYNC.RECONVERGENT B0 ;  /* 0x0000000000007941 */ /* 0x000fea0003800200 */
.L_x_28259:
[----:B------:R-:W-:Y:S01]  /*b8d0*/  I2FP.F32.U32 R125, R125 ;  /* 0x0000007d007d7245 */ /* 0x000fe20000201000 */
[----:B-----5:R-:W-:Y:S01]  /*b8e0*/  HADD2.F32 R126, -RZ, R128.H0_H0 ;  /* 0x20000080ff7e7230 */ /* 0x020fe20000004100 */
[----:B------:R-:W-:Y:S01]  /*b8f0*/  ISETP.NE.AND P2, PT, R127, 0x1, PT ;  /* 0x000000017f00780c */ /* 0x000fe20003f45270 */
[----:B------:R-:W-:Y:S01]  /*b900*/  BSSY.RECONVERGENT B0, `(.L_x_28264) ;  /* 0x000004e000007945 */ /* 0x000fe20003800200 */
[----:B------:R-:W-:Y:S01]  /*b910*/  LOP3.LUT R178, R178, 0xfffffffb, RZ, 0xc0, !PT ;  /* 0xfffffffbb2b27812 */ /* 0x000fe200078ec0ff */
[----:B------:R-:W-:Y:S01]  /*b920*/  FFMA.FTZ R124, R125, R0, 1.1641532182693481445e-10 ;  /* 0x2f0000007d7c7423 */ /* 0x000fe20000010000 */
[----:B------:R-:W-:Y:S01]  /*b930*/  FMUL.FTZ R125, R126, R171 ;  /* 0x000000ab7e7d7220 */ /* 0x000fe20000410000 */
[----:B------:R-:W-:Y:S01]  /*b940*/  IMAD.MOV.U32 R135, RZ, RZ, 0x2 ;  /* 0x00000002ff877424 */ /* 0x000fe200078e00ff */
[----:B------:R-:W-:Y:S02]  /*b950*/  MOV R126, R144 ;  /* 0x00000090007e7202 */ /* 0x000fe40000000f00 */
        /* <DEDUP_REMOVED lines=15> */
.L_x_28266:
        /* <DEDUP_REMOVED lines=13> */
.L_x_28268:
[----:B------:R-:W-:Y:S05]  /*bb20*/  BSYNC.RECONVERGENT B1 ;  /* 0x0000000000017941 */ /* 0x000fea0003800200 */
.L_x_28267:
        /* <DEDUP_REMOVED lines=43> */
.L_x_28265:
[----:B------:R-:W-:Y:S05]  /*bde0*/  BSYNC.RECONVERGENT B0 ;  /* 0x0000000000007941 */ /* 0x000fea0003800200 */
.L_x_28264:
        /* <DEDUP_REMOVED lines=24> */
.L_x_28271:
        /* <DEDUP_REMOVED lines=13> */
.L_x_28273:
[----:B------:R-:W-:Y:S05]  /*c040*/  BSYNC.RECONVERGENT B1 ;  /* 0x0000000000017941 */ /* 0x000fea0003800200 */
.L_x_28272:
        /* <DEDUP_REMOVED lines=43> */
.L_x_28270:
[----:B------:R-:W-:Y:S05]  /*c300*/  BSYNC.RECONVERGENT B0 ;  /* 0x0000000000007941 */ /* 0x000fea0003800200 */
.L_x_28269:
        /* <DEDUP_REMOVED lines=22> */
.L_x_28276:
        /* <DEDUP_REMOVED lines=13> */
.L_x_28278:
[----:B------:R-:W-:Y:S05]  /*c540*/  BSYNC.RECONVERGENT B1 ;  /* 0x0000000000017941 */ /* 0x000fea0003800200 */
.L_x_28277:
        /* <DEDUP_REMOVED lines=43> */
.L_x_28275:
[----:B------:R-:W-:Y:S05]  /*c800*/  BSYNC.RECONVERGENT B0 ;  /* 0x0000000000007941 */ /* 0x000fea0003800200 */
.L_x_28274:
        /* <DEDUP_REMOVED lines=22> */
.L_x_28281:
        /* <DEDUP_REMOVED lines=13> */
.L_x_28283:
[----:B------:R-:W-:Y:S05]  /*ca40*/  BSYNC.RECONVERGENT B1 ;  /* 0x0000000000017941 */ /* 0x000fea0003800200 */
.L_x_28282:
        /* <DEDUP_REMOVED lines=43> */
.L_x_28280:
[----:B------:R-:W-:Y:S05]  /*cd00*/  BSYNC.RECONVERGENT B0 ;  /* 0x0000000000007941 */ /* 0x000fea0003800200 */
.L_x_28279:
        /* <DEDUP_REMOVED lines=22> */
.L_x_28286:
        /* <DEDUP_REMOVED lines=13> */
.L_x_28288:
[----:B------:R-:W-:Y:S05]  /*cf40*/  BSYNC.RECONVERGENT B1 ;  /* 0x0000000000017941 */ /* 0x000fea0003800200 */
.L_x_28287:
        /* <DEDUP_REMOVED lines=43> */
.L_x_28285:
[----:B------:R-:W-:Y:S05]  /*d200*/  BSYNC.RECONVERGENT B0 ;  /* 0x0000000000007941 */ /* 0x000fea0003800200 */
.L_x_28284:
        /* <DEDUP_REMOVED lines=22> */
.L_x_28291:
        /* <DEDUP_REMOVED lines=13> */
.L_x_28293:
[----:B------:R-:W-:Y:S05]  /*d440*/  BSYNC.RECONVERGENT B1 ;  /* 0x0000000000017941 */ /* 0x000fea0003800200 */
.L_x_28292:
        /* <DEDUP_REMOVED lines=43> */
.L_x_28290:
[----:B------:R-:W-:Y:S05]  /*d700*/  BSYNC.RECONVERGENT B0 ;  /* 0x0000000000007941 */ /* 0x000fea0003800200 */
.L_x_28289:
        /* <DEDUP_REMOVED lines=22> */
.L_x_28296:
        /* <DEDUP_REMOVED lines=15> */
.L_x_28298:
[----:B------:R-:W-:Y:S05]  /*d960*/  BSYNC.RECONVERGENT B1 ;  /* 0x0000000000017941 */ /* 0x000fea0003800200 */
.L_x_28297:
        /* <DEDUP_REMOVED lines=43> */
.L_x_28295:
[----:B------:R-:W-:Y:S05]  /*dc20*/  BSYNC.RECONVERGENT B0 ;  /* 0x0000000000007941 */ /* 0x000fea0003800200 */
.L_x_28294:
        /* <DEDUP_REMOVED lines=10> */
.L_x_28258:
        /* <DEDUP_REMOVED lines=16> */
.L_x_28302:
        /* <DEDUP_REMOVED lines=13> */
.L_x_28304:
[----:B------:R-:W-:Y:S05]  /*dea0*/  BSYNC.RECONVERGENT B1 ;  /* 0x0000000000017941 */ /* 0x000fea0003800200 */
.L_x_28303:
        /* <DEDUP_REMOVED lines=42> */
.L_x_28301:
[----:B------:R-:W-:Y:S05]  /*e150*/  BSYNC.RECONVERGENT B0 ;  /* 0x0000000000007941 */ /* 0x000fea0003800200 */
.L_x_28300:
        /* <DEDUP_REMOVED lines=23> */
.L_x_28307:
        /* <DEDUP_REMOVED lines=13> */
.L_x_28309:
[----:B------:R-:W-:Y:S05]  /*e3a0*/  BSYNC.RECONVERGENT B1 ;  /* 0x0000000000017941 */ /* 0x000fea0003800200 */
.L_x_28308:
        /* <DEDUP_REMOVED lines=43> */
.L_x_28306:
[----:B------:R-:W-:Y:S05]  /*e660*/  BSYNC.RECONVERGENT B0 ;  /* 0x0000000000007941 */ /* 0x000fea0003800200 */
.L_x_28305:
        /* <DEDUP_REMOVED lines=23> */
.L_x_28312:
        /* <DEDUP_REMOVED lines=13> */
.L_x_28314:
[----:B------:R-:W-:Y:S05]  /*e8b0*/  BSYNC.RECONVERGENT B1 ;  /* 0x0000000000017941 */ /* 0x000fea0003800200 */
.L_x_28313:
        /* <DEDUP_REMOVED lines=43> */
.L_x_28311:
[----:B------:R-:W-:Y:S05]  /*eb70*/  BSYNC.RECONVERGENT B0 ;  /* 0x0000000000007941 */ /* 0x000fea0003800200 */
.L_x_28310:
        /* <DEDUP_REMOVED lines=21> */
.L_x_28317:
        /* <DEDUP_REMOVED lines=13> */
.L_x_28319:
[----:B------:R-:W-:Y:S05]  /*eda0*/  BSYNC.RECONVERGENT B1 ;  /* 0x0000000000017941 */ /* 0x000fea0003800200 */
.L_x_28318:
        /* <DEDUP_REMOVED lines=43> */
.L_x_28316:
[----:B------:R-:W-:Y:S05]  /*f060*/  BSYNC.RECONVERGENT B0 ;  /* 0x0000000000007941 */ /* 0x000fea0003800200 */
.L_x_28315:
        /* <DEDUP_REMOVED lines=21> */
.L_x_28322:
        /* <DEDUP_REMOVED lines=13> */
.L_x_28324:
[----:B------:R-:W-:Y:S05]  /*f290*/  BSYNC.RECONVERGENT B1 ;  /* 0x0000000000017941 */ /* 0x000fea0003800200 */
.L_x_28323:
        /* <DEDUP_REMOVED lines=43> */
.L_x_28321:
[----:B------:R-:W-:Y:S05]  /*f550*/  BSYNC.RECONVERGENT B0 ;  /* 0x0000000000007941 */ /* 0x000fea0003800200 */
.L_x_28320:
        /* <DEDUP_REMOVED lines=21> */
.L_x_28327:
        /* <DEDUP_REMOVED lines=13> */
.L_x_28329:
[----:B------:R-:W-:Y:S05]  /*f780*/  BSYNC.RECONVERGENT B1 ;  /* 0x0000000000017941 */ /* 0x000fea0003800200 */
.L_x_28328:
        /* <DEDUP_REMOVED lines=43> */
.L_x_28326:
[----:B------:R-:W-:Y:S05]  /*fa40*/  BSYNC.RECONVERGENT B0 ;  /* 0x0000000000007941 */ /* 0x000fea0003800200 */
.L_x_28325:
        /* <DEDUP_REMOVED lines=21> */
.L_x_28332:
        /* <DEDUP_REMOVED lines=13> */
.L_x_28334:
[----:B------:R-:W-:Y:S05]  /*fc70*/  BSYNC.RECONVERGENT B1 ;  /* 0x0000000000017941 */ /* 0x000fea0003800200 */
.L_x_28333:
        /* <DEDUP_REMOVED lines=43> */
.L_x_28331:
[----:B------:R-:W-:Y:S05]  /*ff30*/  BSYNC.RECONVERGENT B0 ;  /* 0x0000000000007941 */ /* 0x000fea0003800200 */
.L_x_28330:
        /* <DEDUP_REMOVED lines=21> */
.L_x_28337:
        /* <DEDUP_REMOVED lines=15> */
.L_x_28339:
[----:B------:R-:W-:Y:S05]  /*10180*/  BSYNC.RECONVERGENT B1 ;  /* 0x0000000000017941 */ /* 0x000fea0003800200 */
.L_x_28338:
        /* <DEDUP_REMOVED lines=43> */
.L_x_28336:
[----:B------:R-:W-:Y:S05]  /*10440*/  BSYNC.RECONVERGENT B0 ;  /* 0x0000000000007941 */ /* 0x000fea0003800200 */
.L_x_28335:
        /* <DEDUP_REMOVED lines=16> */
.L_x_28299:
        /* <DEDUP_REMOVED lines=43> */
.L_x_28343:
        /* <DEDUP_REMOVED lines=13> */
.L_x_28345:
[----:B------:R-:W-:Y:S05]  /*108d0*/  BSYNC.RECONVERGENT B1 ;  /* 0x0000000000017941 */ /* 0x000fea0003800200 */
.L_x_28344:
        /* <DEDUP_REMOVED lines=43> */
.L_x_28342:
[----:B------:R-:W-:Y:S05]  /*10b90*/  BSYNC.RECONVERGENT B0 ;  /* 0x0000000000007941 */ /* 0x000fea0003800200 */
.L_x_28341:
        /* <DEDUP_REMOVED lines=24> */
.L_x_28348:
        /* <DEDUP_REMOVED lines=13> */
.L_x_28350:
[----:B------:R-:W-:Y:S05]  /*10df0*/  BSYNC.RECONVERGENT B1 ;  /* 0x0000000000017941 */ /* 0x000fea0003800200 */
.L_x_28349:
        /* <DEDUP_REMOVED lines=43> */
.L_x_28347:
[----:B------:R-:W-:Y:S05]  /*110b0*/  BSYNC.RECONVERGENT B0 ;  /* 0x0000000000007941 */ /* 0x000fea0003800200 */
.L_x_28346:
[----:B------:R-:W-:Y:S01]  /*110c0*/  I2FP.F32.U32 R133, R134 ;  /* 0x0000008600857245 */ /* 0x000fe20000201000 */
[----:B------:R-:W-:Y:S01]  /*110d0*/  HADD2.F32 R136, -RZ, R136.H1_H1 ;  /* 0x30000088ff887230 */ /* 0x000fe20000004100 */
        /* <DEDUP_REMOVED lines=20> */
.L_x_28353:
        /* <DEDUP_REMOVED lines=13> */
.L_x_28355:
[----:B------:R-:W-:Y:S05]  /*112f0*/  BSYNC.RECONVERGENT B1 ;  /* 0x0000000000017941 */ /* 0x000fea0003800200 */
.L_x_28354:
        /* <DEDUP_REMOVED lines=43> */
.L_x_28352:
[----:B------:R-:W-:Y:S05]  /*115b0*/  BSYNC.RECONVERGENT B0 ;  /* 0x0000000000007941 */ /* 0x000fea0003800200 */
.L_x_28351:
        /* <DEDUP_REMOVED lines=22> */
.L_x_28358:
        /* <DEDUP_REMOVED lines=13> */
.L_x_28360:
[----:B------:R-:W-:Y:S05]  /*117f0*/  BSYNC.RECONVERGENT B1 ;  /* 0x0000000000017941 */ /* 0x000fea0003800200 */
.L_x_28359:
        /* <DEDUP_REMOVED lines=43> */
.L_x_28357:
[----:B------:R-:W-:Y:S05]  /*11ab0*/  BSYNC.RECONVERGENT B0 ;  /* 0x0000000000007941 */ /* 0x000fea0003800200 */
.L_x_28356:
        /* <DEDUP_REMOVED lines=22> */
.L_x_28363:
        /* <DEDUP_REMOVED lines=13> */
.L_x_28365:
[----:B------:R-:W-:Y:S05]  /*11cf0*/  BSYNC.RECONVERGENT B1 ;  /* 0x0000000000017941 */ /* 0x000fea0003800200 */
.L_x_28364:
        /* <DEDUP_REMOVED lines=43> */
.L_x_28362:
[----:B------:R-:W-:Y:S05]  /*11fb0*/  BSYNC.RECONVERGENT B0 ;  /* 0x0000000000007941 */ /* 0x000fea0003800200 */
.L_x_28361:
        /* <DEDUP_REMOVED lines=22> */
.L_x_28368:
        /* <DEDUP_REMOVED lines=13> */
.L_x_28370:
[----:B------:R-:W-:Y:S05]  /*121f0*/  BSYNC.RECONVERGENT B1 ;  /* 0x0000000000017941 */ /* 0x000fea0003800200 */
.L_x_28369:
        /* <DEDUP_REMOVED lines=43> */
.L_x_28367:
[----:B------:R-:W-:Y:S05]  /*124b0*/  BSYNC.RECONVERGENT B0 ;  /* 0x0000000000007941 */ /* 0x000fea0003800200 */
.L_x_28366:
        /* <DEDUP_REMOVED lines=22> */
.L_x_28373:
        /* <DEDUP_REMOVED lines=13> */
.L_x_28375:
[----:B------:R-:W-:Y:S05]  /*126f0*/  BSYNC.RECONVERGENT B1 ;  /* 0x0000000000017941 */ /* 0x000fea0003800200 */
.L_x_28374:
        /* <DEDUP_REMOVED lines=43> */
.L_x_28372:
[----:B------:R-:W-:Y:S05]  /*129b0*/  BSYNC.RECONVERGENT B0 ;  /* 0x0000000000007941 */ /* 0x000fea0003800200 */
.L_x_28371:
        /* <DEDUP_REMOVED lines=22> */
.L_x_28378:
        /* <DEDUP_REMOVED lines=15> */
.L_x_28380:
[----:B------:R-:W-:Y:S05]  /*12c10*/  BSYNC.RECONVERGENT B1 ;  /* 0x0000000000017941 */ /* 0x000fea0003800200 */
.L_x_28379:
        /* <DEDUP_REMOVED lines=43> */
.L_x_28377:
[----:B------:R-:W-:Y:S05]  /*12ed0*/  BSYNC.RECONVERGENT B0 ;  /* 0x0000000000007941 */ /* 0x000fea0003800200 */
.L_x_28376:
        /* <DEDUP_REMOVED lines=10> */
.L_x_28340:
        /* <DEDUP_REMOVED lines=16> */
.L_x_28384:
        /* <DEDUP_REMOVED lines=13> */
.L_x_28386:
[----:B------:R-:W-:Y:S05]  /*13150*/  BSYNC.RECONVERGENT B1 ;  /* 0x0000000000017941 */ /* 0x000fea0003800200 */
.L_x_28385:
        /* <DEDUP_REMOVED lines=43> */
.L_x_28383:
[----:B------:R-:W-:Y:S05]  /*13410*/  BSYNC.RECONVERGENT B0 ;  /* 0x0000000000007941 */ /* 0x000fea0003800200 */
.L_x_28382:
        /* <DEDUP_REMOVED lines=23> */
.L_x_28389:
        /* <DEDUP_REMOVED lines=13> */
.L_x_28391:
[----:B------:R-:W-:Y:S05]  /*13660*/  BSYNC.RECONVERGENT B1 ;  /* 0x0000000000017941 */ /* 0x000fea0003800200 */
.L_x_28390:
[----:B------:R-:W-:Y:S01]  /*13670*/  IMAD.WIDE.U32 R146, R157, -0x326172a9, RZ ;  /* 0xcd9e8d579d927825 */ /* 0x000fe200078e00ff */
[----:B-1----:R-:W-:-:S03]  /*13680*/  LOP3.LUT R182, R145, R135, R3, 0x96, !PT ;  /* 0x0000008791b67212 */ /* 0x002fc600078e9603 */
        /* <DEDUP_REMOVED lines=41> */
.L_x_28388:
[----:B------:R-:W-:Y:S05]  /*13920*/  BSYNC.RECONVERGENT B0 ;  /* 0x0000000000007941 */ /* 0x000fea0003800200 */
.L_x_28387:
[----:B------:R-:W-:Y:S01]  /*13930*/  I2FP.F32.U32 R135, R132 ;  /* 0x0000008400877245 */ /* 0x000fe20000201000 */
[----:B------:R-:W-:Y:S01]  /*13940*/  HADD2.F32 R136, -RZ, R136.H1_H1 ;  /* 0x30000088ff887230 */ /* 0x000fe20000004100 */
[----:B------:R-:W-:Y:S01]  /*13950*/  ISETP.NE.AND P2, PT, R176, 0x1, PT ;  /* 0x00000001b000780c */ /* 0x000fe20003f45270 */
[----:B------:R-:W-:Y:S01]  /*13960*/  BSSY.RECONVERGENT B0, `(.L_x_28392) ;  /* 0x000004b000007945 */ /* 0x000fe20003800200 */
[----:B-1----:R-:W-:Y:S02]  /*13970*/  IMAD.MOV.U32 R180, RZ, RZ, 0x2 ;  /* 0x00000002ffb47424 */ /* 0x002fe400078e00ff */
        /* <DEDUP_REMOVED lines=16> */
.L_x_28394:
        /* <DEDUP_REMOVED lines=13> */
.L_x_28396:
[----:B------:R-:W-:Y:S05]  /*13b50*/  BSYNC.RECONVERGENT B1 ;  /* 0x0000000000017941 */ /* 0x000fea0003800200 */
.L_x_28395:
        /* <DEDUP_REMOVED lines=43> */
.L_x_28393:
[----:B------:R-:W-:Y:S05]  /*13e10*/  BSYNC.RECONVERGENT B0 ;  /* 0x0000000000007941 */ /* 0x000fea0003800200 */
.L_x_28392:
        /* <DEDUP_REMOVED lines=21> */
.L_x_28399:
        /* <DEDUP_REMOVED lines=13> */
.L_x_28401:
[----:B------:R-:W-:Y:S05]  /*14040*/  BSYNC.RECONVERGENT B1 ;  /* 0x0000000000017941 */ /* 0x000fea0003800200 */
.L_x_28400:
        /* <DEDUP_REMOVED lines=43> */
.L_x_28398:
[----:B------:R-:W-:Y:S05]  /*14300*/  BSYNC.RECONVERGENT B0 ;  /* 0x0000000000007941 */ /* 0x000fea0003800200 */
.L_x_28397:
        /* <DEDUP_REMOVED lines=21> */
.L_x_28404:
        /* <DEDUP_REMOVED lines=13> */
.L_x_28406:
[----:B------:R-:W-:Y:S05]  /*14530*/  BSYNC.RECONVERGENT B1 ;  /* 0x0000000000017941 */ /* 0x000fea0003800200 */
.L_x_28405:
        /* <DEDUP_REMOVED lines=43> */
.L_x_28403:
[----:B------:R-:W-:Y:S05]  /*147f0*/  BSYNC.RECONVERGENT B0 ;  /* 0x0000000000007941 */ /* 0x000fea0003800200 */
.L_x_28402:
        /* <DEDUP_REMOVED lines=21> */
.L_x_28409:
        /* <DEDUP_REMOVED lines=13> */
.L_x_28411:
[----:B------:R-:W-:Y:S05]  /*14a20*/  BSYNC.RECONVERGENT B1 ;  /* 0x0000000000017941 */ /* 0x000fea0003800200 */
.L_x_28410:
        /* <DEDUP_REMOVED lines=43> */
.L_x_28408:
[----:B------:R-:W-:Y:S05]  /*14ce0*/  BSYNC.RECONVERGENT B0 ;  /* 0x0000000000007941 */ /* 0x000fea0003800200 */
.L_x_28407:
        /* <DEDUP_REMOVED lines=21> */
.L_x_28414:
        /* <DEDUP_REMOVED lines=13> */
.L_x_28416:
[----:B------:R-:W-:Y:S05]  /*14f10*/  BSYNC.RECONVERGENT B1 ;  /* 0x0000000000017941 */ /* 0x000fea0003800200 */
.L_x_28415:
        /* <DEDUP_REMOVED lines=43> */
.L_x_28413:
[----:B------:R-:W-:Y:S05]  /*151d0*/  BSYNC.RECONVERGENT B0 ;  /* 0x0000000000007941 */ /* 0x000fea0003800200 */
.L_x_28412:
        /* <DEDUP_REMOVED lines=21> */
.L_x_28419:
        /* <DEDUP_REMOVED lines=15> */
.L_x_28421:
[----:B------:R-:W-:Y:S05]  /*15420*/  BSYNC.RECONVERGENT B1 ;  /* 0x0000000000017941 */ /* 0x000fea0003800200 */
.L_x_28420:
        /* <DEDUP_REMOVED lines=43> */
.L_x_28418:
[----:B------:R-:W-:Y:S05]  /*156e0*/  BSYNC.RECONVERGENT B0 ;  /* 0x0000000000007941 */ /* 0x000fea0003800200 */
.L_x_28417:
[----:B------:R-:W-:Y:S01]  /*156f0*/  HADD2.F32 R132, -RZ, R139.H1_H1 ;  /* 0x3000008bff847230 */ /* 0x000fe20000004100 */
[----:B------:R-:W-:-:S04]  /*15700*/  I2FP.F32.U32 R139, R180 ;  /* 0x000000b4008b7245 */ /* 0x000fc80000201000 */
        /* <DEDUP_REMOVED lines=14> */
.L_x_28381:
        /* <DEDUP_REMOVED lines=138> */
.L_x_28435:
        /* <DEDUP_REMOVED lines=46> */
[----:B------:R-:W-:Y:S01]  /*16370*/  F2FP.F16.F32.PACK_AB R115, R128, R115 ;  /* 0x000000738073723e */ /* 0x000fe200000000ff */
[----:B------:R-:W-:Y:S01]  /*16380*/  FADD.FTZ R195, -R142, R126 ;  /* 0x0000007e8ec37221 */ /* 0x000fe20000010100 */
[----:B--2---:R-:W-:-:S04]  /*16390*/  IMAD.WIDE.U32 R116, R159, 0x10, R108 ;  /* 0x000000109f747825 */ /* 0x004fc800078e006c */
[C---:B------:R-:W-:Y:S01]  /*163a0*/  FMUL.FTZ R163, R0.reuse, R163 ;  /* 0x000000a300a37220 */ /* 0x040fe20000410000 */
[----:B------:R-:W1:Y:S01]  /*163b0*/  @!P0 LDC.64 R128, c[0x0][0x3c8] ;  /* 0x0000f200ff808b82 */ /* 0x000e620000000a00 */
[----:B------:R-:W-:Y:S01]  /*163c0*/  FMUL.FTZ R185, R0, R185 ;  /* 0x000000b900b97220 */ /* 0x000fe20000410000 */
[----:B------:R-:W-:Y:S01]  /*163d0*/  IMAD.WIDE.U32 R118, R161, 0x10, R108 ;  /* 0x00000010a1767825 */ /* 0x000fe200078e006c */
[----:B0-----:R-:W-:-:S03]  /*163e0*/  F2FP.F16.F32.PACK_AB R110, R112, R167 ;  /* 0x000000a7706e723e */ /* 0x001fc600000000ff */
[----:B------:R-:W-:Y:S01]  /*163f0*/  FMUL.FTZ R112, R0, R143 ;  /* 0x0000008f00707220 */ /* 0x000fe20000410000 */
[----:B------:R-:W-:Y:S01]  /*16400*/  F2FP.F16.F32.PACK_AB R111, R114, R169 ;  /* 0x000000a9726f723e */ /* 0x000fe200000000ff */
        /* <DEDUP_REMOVED lines=15> */
[----:B------:R-:W-:Y:S01]  /*16500*/  F2FP.F16.F32.PACK_AB R108, R113, R108 ;  /* 0x0000006c716c723e */ /* 0x000fe200000000ff */
[C---:B------:R-:W-:Y:S01]  /*16510*/  FADD.FTZ R125, -R142.reuse, R125 ;  /* 0x0000007d8e7d7221 */ /* 0x040fe20000010100 */
[----:B------:R-:W-:Y:S01]  /*16520*/  FADD.FTZ R203, -R142, R132 ;  /* 0x000000848ecb7221 */ /* 0x000fe20000010100 */
[----:B------:R-:W-:Y:S01]  /*16530*/  F2FP.F16.F32.PACK_AB R113, R124, R181 ;  /* 0x000000b57c71723e */ /* 0x000fe200000000ff */
[----:B------:R-:W-:Y:S01]  /*16540*/  FADD.FTZ R205, -R142, R134 ;  /* 0x000000868ecd7221 */ /* 0x000fe20000010100 */
[C---:B------:R-:W-:Y:S01]  /*16550*/  FMUL.FTZ R171, R0.reuse, R171 ;  /* 0x000000ab00ab7220 */ /* 0x040fe20000410000 */
[C---:B------:R-:W-:Y:S01]  /*16560*/  FMUL.FTZ R124, R0.reuse, R173 ;  /* 0x000000ad007c7220 */ /* 0x040fe20000410000 */
[C---:B------:R-:W-:Y:S01]  /*16570*/  FMUL.FTZ R197, R0.reuse, R197 ;  /* 0x000000c500c57220 */ /* 0x040fe20000410000 */
[----:B------:R-:W-:Y:S01]  /*16580*/  FMUL.FTZ R132, R0, R199 ;  /* 0x000000c700847220 */ /* 0x000fe20000410000 */
[----:B------:R-:W-:Y:S01]  /*16590*/  F2FP.F16.F32.PACK_AB R109, R114, R109 ;  /* 0x0000006d726d723e */ /* 0x000fe200000000ff */
[C---:B------:R-:W-:Y:S01]  /*165a0*/  FMUL.FTZ R195, R0.reuse, R195 ;  /* 0x000000c300c37220 */ /* 0x040fe20000410000 */
[C---:B------:R-:W-:Y:S01]  /*165b0*/  FMUL.FTZ R130, R0.reuse, R127 ;  /* 0x0000007f00827220 */ /* 0x040fe20000410000 */
[C---:B------:R-:W-:Y:S01]  /*165c0*/  FMUL.FTZ R201, R0.reuse, R201 ;  /* 0x000000c900c97220 */ /* 0x040fe20000410000 */
[----:B------:R-:W-:Y:S01]  /*165d0*/  FMUL.FTZ R134, R0, R131 ;  /* 0x0000008300867220 */ /* 0x000fe20000410000 */
[----:B------:R-:W0:Y:S01]  /*165e0*/  LDC.64 R140, c[0x0][0x380] ;  /* 0x0000e000ff8c7b82 */ /* 0x000e220000000a00 */
        /* <DEDUP_REMOVED lines=17> */
[----:B------:R-:W-:Y:S01]  /*16700*/  F2FP.F16.F32.PACK_AB R112, R125, R112 ;  /* 0x000000707d70723e */ /* 0x000fe200000000ff */
[----:B------:R-:W-:Y:S01]  /*16710*/  FMUL.FTZ R193, R0, R193 ;  /* 0x000000c100c17220 */ /* 0x000fe20000410000 */
        /* <DEDUP_REMOVED lines=23> */
[----:B0-----:R-:W-:Y:S01]  /*16890*/  IMAD R156, R140, 0x4, R156 ;  /* 0x000000048c9c7824 */ /* 0x001fe200078e029c */
[----:B------:R-:W-:Y:S01]  /*168a0*/  F2FP.F16.F32.PACK_AB R135, R136, R209 ;  /* 0x000000d18887723e */ /* 0x000fe200000000ff */
[----:B------:R0:W-:Y:S01]  /*168b0*/  @!P0 STG.E desc[UR6][R128.64], R0 ;  /* 0x0000000080008986 */ /* 0x0001e2000c101906 */
[----:B------:R-:W-:Y:S02]  /*168c0*/  F2FP.F16.F32.PACK_AB R134, R134, R207 ;  /* 0x000000cf8686723e */ /* 0x000fe400000000ff */
[----:B------:R-:W-:Y:S01]  /*168d0*/  F2FP.F16.F32.PACK_AB R132, R130, R203 ;  /* 0x000000cb8284723e */ /* 0x000fe200000000ff */
[----:B------:R0:W-:Y:S01]  /*168e0*/  STG.E.128 desc[UR6][R116.64], R108 ;  /* 0x0000006c74007986 */ /* 0x0001e2000c101d06 */
[----:B------:R-:W-:-:S03]  /*168f0*/  ISETP.GE.AND P0, PT, R156, R141, PT ;  /* 0x0000008d9c00720c */ /* 0x000fc60003f06270 */
[----:B------:R0:W-:Y:S04]  /*16900*/  STG.E.128 desc[UR6][R118.64], R112 ;  /* 0x0000007076007986 */ /* 0x0001e8000c101d06 */
[----:B------:R0:W-:Y:S04]  /*16910*/  STG.E.128 desc[UR6][R120.64], R124 ;  /* 0x0000007c78007986 */ /* 0x0001e8000c101d06 */
[----:B------:R0:W-:Y:S02]  /*16920*/  STG.E.128 desc[UR6][R122.64], R132 ;  /* 0x000000847a007986 */ /* 0x0001e4000c101d06 */
[----:B------:R-:W-:Y:S05]  /*16930*/  @!P0 BRA `(.L_x_28423) ;  /* 0xfffffea000ac8947 */ /* 0x000fea000383ffff */
[----:B------:R-:W-:Y:S05]  /*16940*/  EXIT ;  /* 0x000000000000794d */ /* 0x000fea0003800000 */
.L_x_28422:
        /* <DEDUP_REMOVED lines=8> */
.L_x_28425:
[----:B------:R-:W-:Y:S05]  /*169d0*/  BSYNC B0 ;  /* 0x0000000000007941 */ /* 0x000fea0003800000 */
.L_x_28424:
        /* <DEDUP_REMOVED lines=9> */
.L_x_28426:
[----:B------:R-:W-:Y:S02]  /*16a70*/  IMAD.MOV.U32 R164, RZ, RZ, 0x4 ;  /* 0x00000004ffa47424 */ /* 0x000fe400078e00ff */
[----:B------:R-:W-:-:S04]  /*16a80*/  IMAD.MOV.U32 R141, RZ, RZ, R165 ;  /* 0x000000ffff8d7224 */ /* 0x000fc800078e00a5 */
[----:B------:R-:W-:-:S05]  /*16a90*/  FADD.FTZ R143, R142, R141 ;  /* 0x0000008d8e8f7221 */ /* 0x000fca0000010000 */
[----:B------:R-:W-:-:S07]  /*16aa0*/  MOV R167, R143 ;  /* 0x0000008f00a77202 */ /* 0x000fce0000000f00 */
[----:B------:R-:W-:Y:S05]  /*16ab0*/  WARPSYNC.COLLECTIVE R162, `(.L_x_28427) ;  /* 0x00000000a2087348 */ /* 0x000fea0003c00000 */
[----:B------:R0:W1:Y:S02]  /*16ac0*/  SHFL.BFLY P1, R165, R167, R164, R169 ;  /* 0x0c0000a4a7a57389 */ /* 0x00006400000200a9 */
[----:B01----:R-:W-:Y:S05]  /*16ad0*/  ENDCOLLECTIVE ;  /* 0x000000000000791b */ /* 0x003fea0003800000 */
.L_x_28427:
[----:B------:R-:W-:Y:S01]  /*16ae0*/  HFMA2 R164, -RZ, RZ, 0, 4.76837158203125e-07 ;  /* 0x00000008ffa47431 */ /* 0x000fe200000001ff */
[----:B------:R-:W-:-:S05]  /*16af0*/  MOV R140, R165 ;  /* 0x000000a5008c7202 */ /* 0x000fca0000000f00 */
[----:B------:R-:W-:-:S04]  /*16b00*/  FADD.FTZ R158, R143, R140 ;  /* 0x0000008c8f9e7221 */ /* 0x000fc80000010000 */
[----:B------:R-:W-:-:S07]  /*16b10*/  IMAD.MOV.U32 R167, RZ, RZ, R158 ;  /* 0x000000ffffa77224 */ /* 0x000fce00078e009e */
[----:B------:R-:W-:Y:S05]  /*16b20*/  WARPSYNC.COLLECTIVE R162, `(.L_x_28428) ;  /* 0x00000000a2087348 */ /* 0x000fea0003c00000 */
[----:B------:R0:W1:Y:S02]  /*16b30*/  SHFL.BFLY P1, R165, R167, R164, R169 ;  /* 0x0c0000a4a7a57389 */ /* 0x00006400000200a9 */
[----:B01----:R-:W-:Y:S05]  /*16b40*/  ENDCOLLECTIVE ;  /* 0x000000000000791b */ /* 0x003fea0003800000 */
.L_x_28428:
        /* <DEDUP_REMOVED lines=8> */
.L_x_28429:
        /* <DEDUP_REMOVED lines=72> */
.L_x_28430:
[----:B------:R-:W-:Y:S02]  /*17050*/  IMAD.MOV.U32 R164, RZ, RZ, 0x2 ;  /* 0x00000002ffa47424 */ /* 0x000fe400078e00ff */
[----:B------:R-:W-:-:S04]  /*17060*/  IMAD.MOV.U32 R143, RZ, RZ, R165 ;  /* 0x000000ffff8f7224 */ /* 0x000fc800078e00a5 */
[----:B------:R-:W-:-:S05]  /*17070*/  FADD.FTZ R143, R0, R143 ;  /* 0x0000008f008f7221 */ /* 0x000fca0000010000 */
[----:B------:R-:W-:-:S07]  /*17080*/  MOV R167, R143 ;  /* 0x0000008f00a77202 */ /* 0x000fce0000000f00 */
[----:B------:R-:W-:Y:S05]  /*17090*/  WARPSYNC.COLLECTIVE R162, `(.L_x_28431) ;  /* 0x00000000a2087348 */ /* 0x000fea0003c00000 */
[----:B------:R0:W1:Y:S02]  /*170a0*/  SHFL.BFLY P1, R165, R167, R164, R169 ;  /* 0x0c0000a4a7a57389 */ /* 0x00006400000200a9 */
[----:B01----:R-:W-:Y:S05]  /*170b0*/  ENDCOLLECTIVE ;  /* 0x000000000000791b */ /* 0x003fea0003800000 */
.L_x_28431:
[----:B------:R-:W-:Y:S01]  /*170c0*/  HFMA2 R164, -RZ, RZ, 0, 2.384185791015625e-07 ;  /* 0x00000004ffa47431 */ /* 0x000fe200000001ff */
[----:B------:R-:W-:-:S05]  /*170d0*/  MOV R142, R165 ;  /* 0x000000a5008e7202 */ /* 0x000fca0000000f00 */
[----:B------:R-:W-:-:S04]  /*170e0*/  FADD.FTZ R142, R143, R142 ;  /* 0x0000008e8f8e7221 */ /* 0x000fc80000010000 */
[----:B------:R-:W-:-:S07]  /*170f0*/  IMAD.MOV.U32 R167, RZ, RZ, R142 ;  /* 0x000000ffffa77224 */ /* 0x000fce00078e008e */
[----:B------:R-:W-:Y:S05]  /*17100*/  WARPSYNC.COLLECTIVE R162, `(.L_x_28432) ;  /* 0x00000000a2087348 */ /* 0x000fea0003c00000 */
[----:B------:R0:W1:Y:S02]  /*17110*/  SHFL.BFLY P1, R165, R167, R164, R169 ;  /* 0x0c0000a4a7a57389 */ /* 0x00006400000200a9 */
[----:B01----:R-:W-:Y:S05]  /*17120*/  ENDCOLLECTIVE ;  /* 0x000000000000791b */ /* 0x003fea0003800000 */
.L_x_28432:
[----:B------:R-:W-:Y:S02]  /*17130*/  IMAD.MOV.U32 R164, RZ, RZ, 0x8 ;  /* 0x00000008ffa47424 */ /* 0x000fe400078e00ff */
[----:B------:R-:W-:-:S04]  /*17140*/  IMAD.MOV.U32 R163, RZ, RZ, R165 ;  /* 0x000000ffffa37224 */ /* 0x000fc800078e00a5 */
[----:B------:R-:W-:-:S05]  /*17150*/  FADD.FTZ R163, R142, R163 ;  /* 0x000000a38ea37221 */ /* 0x000fca0000010000 */
[----:B------:R-:W-:-:S07]  /*17160*/  MOV R167, R163 ;  /* 0x000000a300a77202 */ /* 0x000fce0000000f00 */
[----:B------:R-:W-:Y:S05]  /*17170*/  WARPSYNC.COLLECTIVE R162, `(.L_x_28433) ;  /* 0x00000000a2087348 */ /* 0x000fea0003c00000 */
[----:B------:R0:W1:Y:S02]  /*17180*/  SHFL.BFLY P1, R165, R167, R164, R169 ;  /* 0x0c0000a4a7a57389 */ /* 0x00006400000200a9 */
[----:B01----:R-:W-:Y:S05]  /*17190*/  ENDCOLLECTIVE ;  /* 0x000000000000791b */ /* 0x003fea0003800000 */
.L_x_28433:
[----:B------:R-:W-:Y:S01]  /*171a0*/  HFMA2 R164, -RZ, RZ, 0, 9.5367431640625e-07 ;  /* 0x00000010ffa47431 */ /* 0x000fe200000001ff */
[----:B------:R-:W-:-:S05]  /*171b0*/  MOV R158, R165 ;  /* 0x000000a5009e7202 */ /* 0x000fca0000000f00 */
[----:B------:R-:W-:-:S04]  /*171c0*/  FADD.FTZ R158, R163, R158 ;  /* 0x0000009ea39e7221 */ /* 0x000fc80000010000 */
[----:B------:R-:W-:-:S07]  /*171d0*/  IMAD.MOV.U32 R167, RZ, RZ, R158 ;  /* 0x000000ffffa77224 */ /* 0x000fce00078e009e */
[----:B------:R-:W-:Y:S05]  /*171e0*/  WARPSYNC.COLLECTIVE R162, `(.L_x_28434) ;  /* 0x00000000a2087348 */ /* 0x000fea0003c00000 */
[----:B------:R0:W1:Y:S02]  /*171f0*/  SHFL.BFLY P1, R165, R167, R164, R169 ;  /* 0x0c0000a4a7a57389 */ /* 0x00006400000200a9 */
[----:B01----:R-:W-:Y:S05]  /*17200*/  ENDCOLLECTIVE ;  /* 0x000000000000791b */ /* 0x003fea0003800000 */
.L_x_28434:
[----:B------:R-:W-:Y:S05]  /*17210*/  BRA `(.L_x_28435) ;  /* 0xffffffec009c7947 */ /* 0x000fea000383ffff */
.L_x_28436:
        /* <DEDUP_REMOVED lines=14> */
.L_x_37353:


//--------------------- .text._ZN10layer_norm13ln_fwd_kernelINS_13Kernel_traitsIf6__halffS2_fjLj1024ELj1ELj4ELj1ELj16ENS_18Kernel_traits_baseILj1024EfS2_fS2_fjLj128EEEEELb1ELb1ELb1ELb0EEEvNS_9FwdParamsE --------------------------
	.section	.text._ZN10layer_norm13ln_fwd_kernelINS_13Kernel_traitsIf6__halffS2_fjLj1024ELj1ELj4ELj1ELj16ENS_18Kernel_traits_baseILj1024EfS2_fS2_fjLj128EEEEELb1ELb1ELb1ELb0EEEvNS_9FwdParamsE,"ax",@progbits
	.align	128
        .global         _ZN10layer_norm13ln_fwd_kernelINS_13Kernel_traitsIf6__halffS2_fjLj1024ELj1ELj4ELj1ELj16ENS_18Kernel_traits_baseILj1024EfS2_fS2_fjLj128EEEEELb1ELb1ELb1ELb0EEEvNS_9FwdParamsE
        .type           _ZN10layer_norm13ln_fwd_kernelINS_13Kernel_traitsIf6__halffS2_fjLj1024ELj1ELj4ELj1ELj16ENS_18Kernel_traits_baseILj1024EfS2_fS2_fjLj128EEEEELb1ELb1ELb1ELb0EEEvNS_9FwdParamsE,@function
        .size           _ZN10layer_norm13ln_fwd_kernelINS_13Kernel_traitsIf6__halffS2_fjLj1024ELj1ELj4ELj1ELj16ENS_18Kernel_traits_baseILj1024EfS2_fS2_fjLj128EEEEELb1ELb1ELb1ELb0EEEvNS_9FwdParamsE,(.L_x_37354 - _ZN10layer_norm13ln_fwd_kernelINS_13Kernel_traitsIf6__halffS2_fjLj1024ELj1ELj4ELj1ELj16ENS_18Kernel_traits_baseILj1024EfS2_fS2_fjLj128EEEEELb1ELb1ELb1ELb0EEEvNS_9FwdParamsE)
        .other          _ZN10layer_norm13ln_fwd_kernelINS_13Kernel_traitsIf6__halffS2_fjLj1024ELj1ELj4ELj1ELj16ENS_18Kernel_traits_baseILj1024EfS2_fS2_fjLj128EEEEELb1ELb1ELb1ELb0EEEvNS_9FwdParamsE,@"STO_CUDA_ENTRY STV_DEFAULT"
_ZN10layer_norm13ln_fwd_kernelINS_13Kernel_traitsIf6__halffS2_fjLj1024ELj1ELj4ELj1ELj16ENS_18Kernel_traits_baseILj1024EfS2_fS2_fjLj128EEEEELb1ELb1ELb1ELb0EEEvNS_9FwdParamsE:
.text._ZN10layer_norm13ln_fwd_kernelINS_13Kernel_traitsIf6__halffS2_fjLj1024ELj1ELj4ELj1ELj16ENS_18Kernel_traits_baseILj1024EfS2_fS2_fjLj128EEEEELb1ELb1ELb1ELb0EEEvNS_9FwdParamsE:
        /* <DEDUP_REMOVED lines=112> */
.L_x_28438:
        /* <DEDUP_REMOVED lines=55> */
.L_x_28439:
[----:B------:R-:W-:Y:S05]  /*0a70*/  BSYNC.RECONVERGENT B0 ;  /* 0x0000000000007941 */ /* 0x000fea0003800200 */
.L_x_28437:
        /* <DEDUP_REMOVED lines=70> */
.L_x_28909:
        /* <DEDUP_REMOVED lines=28> */
.L_x_28443:
[----:B------:R-:W-:Y:S05]  /*10a0*/  BSYNC.RECONVERGENT B1 ;  /* 0x0000000000017941 */ /* 0x000fea0003800200 */
.L_x_28442:
        /* <DEDUP_REMOVED lines=30> */
.L_x_28450:
        /* <DEDUP_REMOVED lines=13> */
.L_x_28452:
[----:B------:R-:W-:Y:S05]  /*1360*/  BSYNC.RECONVERGENT B4 ;  /* 0x0000000000047941 */ /* 0x000fea0003800200 */
.L_x_28451:
        /* <DEDUP_REMOVED lines=59> */
.L_x_28449:
[----:B------:R-:W-:Y:S05]  /*1720*/  BSYNC.RECONVERGENT B3 ;  /* 0x0000000000037941 */ /* 0x000fea0003800200 */
.L_x_28448:
        /* <DEDUP_REMOVED lines=9> */
[----:B------:R-:W-:-:S07]  /*17c0*/  FFMA.FTZ R112, R113, R80, R104 ;  /* 0x0000005071707223 */ /* 0x000fce0000010068 */
.L_x_28447:
[----:B------:R-:W-:Y:S05]  /*17d0*/  BSYNC.RECONVERGENT B2 ;  /* 0x0000000000027941 */ /* 0x000fea0003800200 */
.L_x_28446:
        /* <DEDUP_REMOVED lines=17> */
.L_x_28457:
        /* <DEDUP_REMOVED lines=13> */
.L_x_28459:
[----:B------:R-:W-:Y:S05]  /*19c0*/  BSYNC.RECONVERGENT B4 ;  /* 0x0000000000047941 */ /* 0x000fea0003800200 */
.L_x_28458:
        /* <DEDUP_REMOVED lines=61> */
.L_x_28456:
[----:B------:R-:W-:Y:S05]  /*1da0*/  BSYNC.RECONVERGENT B3 ;  /* 0x0000000000037941 */ /* 0x000fea0003800200 */
.L_x_28455:
        /* <DEDUP_REMOVED lines=10> */
.L_x_28454:
[----:B------:R-:W-:Y:S05]  /*1e50*/  BSYNC.RECONVERGENT B2 ;  /* 0x0000000000027941 */ /* 0x000fea0003800200 */
.L_x_28453:
        /* <DEDUP_REMOVED lines=17> */
.L_x_28464:
        /* <DEDUP_REMOVED lines=13> */
.L_x_28466:
[----:B------:R-:W-:Y:S05]  /*2040*/  BSYNC.RECONVERGENT B4 ;  /* 0x0000000000047941 */ /* 0x000fea0003800200 */
.L_x_28465:
        /* <DEDUP_REMOVED lines=61> */
.L_x_28463:
[----:B------:R-:W-:Y:S05]  /*2420*/  BSYNC.RECONVERGENT B3 ;  /* 0x0000000000037941 */ /* 0x000fea0003800200 */
.L_x_28462:
        /* <DEDUP_REMOVED lines=9> */
[----:B------:R-:W-:-:S07]  /*24c0*/  FFMA.FTZ R114, R115, R82, R106 ;  /* 0x0000005273727223 */ /* 0x000fce000001006a */
.L_x_28461:
[----:B------:R-:W-:Y:S05]  /*24d0*/  BSYNC.RECONVERGENT B2 ;  /* 0x0000000000027941 */ /* 0x000fea0003800200 */
.L_x_28460:
        /* <DEDUP_REMOVED lines=17> */
.L_x_28471:
        /* <DEDUP_REMOVED lines=13> */
.L_x_28473:
[----:B------:R-:W-:Y:S05]  /*26c0*/  BSYNC.RECONVERGENT B4 ;  /* 0x0000000000047941 */ /* 0x000fea0003800200 */
.L_x_28472:
        /* <DEDUP_REMOVED lines=61> */
.L_x_28470:
[----:B------:R-:W-:Y:S05]  /*2aa0*/  BSYNC.RECONVERGENT B3 ;  /* 0x0000000000037941 */ /* 0x000fea0003800200 */
.L_x_28469:
        /* <DEDUP_REMOVED lines=10> */
.L_x_28468:
[----:B------:R-:W-:Y:S05]  /*2b50*/  BSYNC.RECONVERGENT B2 ;  /* 0x0000000000027941 */ /* 0x000fea0003800200 */
.L_x_28467:
        /* <DEDUP_REMOVED lines=17> */
.L_x_28478:
        /* <DEDUP_REMOVED lines=13> */
.L_x_28480:
[----:B------:R-:W-:Y:S05]  /*2d40*/  BSYNC.RECONVERGENT B4 ;  /* 0x0000000000047941 */ /* 0x000fea0003800200 */
.L_x_28479:
        /* <DEDUP_REMOVED lines=61> */
.L_x_28477:
[----:B------:R-:W-:Y:S05]  /*3120*/  BSYNC.RECONVERGENT B3 ;  /* 0x0000000000037941 */ /* 0x000fea0003800200 */
.L_x_28476:
[----:B------:R-:W-:Y:S01]  /*3130*/  I2FP.F32.U32 R116, R116 ;  /* 0x0000007400747245 */ /* 0x000fe20000201000 */
[----:B------:R-:W-:Y:S02]  /*3140*/  HADD2.F32 R117, -RZ, R102.H0_H0 ;  /* 0x20000066ff757230 */ /* 0x000fe40000004100 */
        /* <DEDUP_REMOVED lines=8> */
.L_x_28475:
[----:B------:R-:W-:Y:S05]  /*31d0*/  BSYNC.RECONVERGENT B2 ;  /* 0x0000000000027941 */ /* 0x000fea0003800200 */
.L_x_28474:
        /* <DEDUP_REMOVED lines=17> */
.L_x_28485:
        /* <DEDUP_REMOVED lines=13> */
.L_x_28487:
[----:B------:R-:W-:Y:S05]  /*33c0*/  BSYNC.RECONVERGENT B4 ;  /* 0x0000000000047941 */ /* 0x000fea0003800200 */
.L_x_28486:
        /* <DEDUP_REMOVED lines=60> */
[----:B------:R-:W-:-:S07]  /*3790*/  IMAD.MOV.U32 R119, RZ, RZ, RZ ;  /* 0x000000ffff777224 */ /* 0x000fce00078e00ff */
.L_x_28484:
[----:B------:R-:W-:Y:S05]  /*37a0*/  BSYNC.RECONVERGENT B3 ;  /* 0x0000000000037941 */ /* 0x000fea0003800200 */
.L_x_28483:
[----:B------:R-:W-:Y:S01]  /*37b0*/  HFMA2 R154, -RZ, RZ, 0.1171875, 0 ;  /* 0x2f800000ff9a7431 */ /* 0x000fe200000001ff */
[----:B------:R-:W-:Y:S01]  /*37c0*/  I2FP.F32.U32 R117, R117 ;  /* 0x0000007500757245 */ /* 0x000fe20000201000 */
[----:B------:R-:W-:-:S05]  /*37d0*/  HADD2.F32 R118, -RZ, R102.H1_H1 ;  /* 0x30000066ff767230 */ /* 0x000fca0000004100 */
[----:B------:R-:W-:Y:S01]  /*37e0*/  FMUL.FTZ R118, R118, UR11 ;  /* 0x0000000b76767c20 */ /* 0x000fe20008410000 */
[----:B------:R-:W-:-:S03]  /*37f0*/  FFMA.FTZ R117, R117, R154, 1.1641532182693481445e-10 ;  /* 0x2f00000075757423 */ /* 0x000fc6000001009a */
[----:B------:R-:W-:Y:S02]  /*3800*/  FMUL.FTZ R118, R118, UR10 ;  /* 0x0000000a76767c20 */ /* 0x000fe40008410000 */
[----:B------:R-:W-:-:S04]  /*3810*/  FSETP.GTU.FTZ.AND P2, PT, R117, UR8, PT ;  /* 0x0000000875007c0b */ /* 0x000fc8000bf5c000 */
[----:B------:R-:W-:Y:S02]  /*3820*/  FSEL R118, R118, RZ, !P2 ;  /* 0x000000ff76767208 */ /* 0x000fe40005000000 */
[----:B------:R-:W-:-:S03]  /*3830*/  SEL R154, RZ, 0x1, P2 ;  /* 0x00000001ff9a7807 */ /* 0x000fc60001000000 */
[----:B------:R-:W-:-:S07]  /*3840*/  FFMA.FTZ R117, R118, R77, R109 ;  /* 0x0000004d76757223 */ /* 0x000fce000001006d */
.L_x_28482:
[----:B------:R-:W-:Y:S05]  /*3850*/  BSYNC.RECONVERGENT B2 ;  /* 0x0000000000027941 */ /* 0x000fea0003800200 */
.L_x_28481:
        /* <DEDUP_REMOVED lines=17> */
.L_x_28492:
        /* <DEDUP_REMOVED lines=13> */
.L_x_28494:
[----:B------:R-:W-:Y:S05]  /*3a40*/  BSYNC.RECONVERGENT B4 ;  /* 0x0000000000047941 */ /* 0x000fea0003800200 */
.L_x_28493:
        /* <DEDUP_REMOVED lines=61> */
.L_x_28491:
[----:B------:R-:W-:Y:S05]  /*3e20*/  BSYNC.RECONVERGENT B3 ;  /* 0x0000000000037941 */ /* 0x000fea0003800200 */
.L_x_28490:
        /* <DEDUP_REMOVED lines=10> */
.L_x_28489:
[----:B------:R-:W-:Y:S05]  /*3ed0*/  BSYNC.RECONVERGENT B2 ;  /* 0x0000000000027941 */ /* 0x000fea0003800200 */
.L_x_28488:
        /* <DEDUP_REMOVED lines=16> */
.L_x_28498:
        /* <DEDUP_REMOVED lines=13> */
.L_x_28500:
[----:B------:R-:W-:Y:S05]  /*40b0*/  BSYNC.RECONVERGENT B3 ;  /* 0x0000000000037941 */ /* 0x000fea0003800200 */
.L_x_28499:
        /* <DEDUP_REMOVED lines=59> */
[----:B------:R-:W-:Y:S01]  /*4470*/  MOV R119, R166 ;  /* 0x000000a600777202 */ /* 0x000fe20000000f00 */
[----:B------:R-:W-:-:S07]  /*4480*/  IMAD.MOV.U32 R166, RZ, RZ, R170 ;  /* 0x000000ffffa67224 */ /* 0x000fce00078e00aa */
.L_x_28497:
[----:B------:R-:W-:Y:S05]  /*4490*/  BSYNC.RECONVERGENT B2 ;  /* 0x0000000000027941 */ /* 0x000fea0003800200 */
.L_x_28496:
[----:B------:R-:W-:Y:S01]  /*44a0*/  I2FP.F32.U32 R119, R119 ;  /* 0x0000007700777245 */ /* 0x000fe20000201000 */
[----:B------:R-:W-:Y:S02]  /*44b0*/  HADD2.F32 R156, -RZ, R103.H1_H1 ;  /* 0x30000067ff9c7230 */ /* 0x000fe40000004100 */
[----:B------:R-:W-:-:S03]  /*44c0*/  IMAD.MOV.U32 R158, RZ, RZ, 0x2f800000 ;  /* 0x2f800000ff9e7424 */ /* 0x000fc600078e00ff */
        /* <DEDUP_REMOVED lines=8> */
.L_x_28445:
        /* <DEDUP_REMOVED lines=21> */
.L_x_28505:
        /* <DEDUP_REMOVED lines=13> */
.L_x_28507:
[----:B------:R-:W-:Y:S05]  /*4770*/  BSYNC.RECONVERGENT B4 ;  /* 0x0000000000047941 */ /* 0x000fea0003800200 */
.L_x_28506:
        /* <DEDUP_REMOVED lines=59> */
.L_x_28504:
[----:B------:R-:W-:Y:S05]  /*4b30*/  BSYNC.RECONVERGENT B3 ;  /* 0x0000000000037941 */ /* 0x000fea0003800200 */
.L_x_28503:
        /* <DEDUP_REMOVED lines=10> */
.L_x_28502:
[----:B------:R-:W-:Y:S05]  /*4be0*/  BSYNC.RECONVERGENT B2 ;  /* 0x0000000000027941 */ /* 0x000fea0003800200 */
.L_x_28501:
        /* <DEDUP_REMOVED lines=17> */
.L_x_28512:
        /* <DEDUP_REMOVED lines=13> */
.L_x_28514:
[----:B------:R-:W-:Y:S05]  /*4dd0*/  BSYNC.RECONVERGENT B4 ;  /* 0x0000000000047941 */ /* 0x000fea0003800200 */
.L_x_28513:
        /* <DEDUP_REMOVED lines=61> */
.L_x_28511:
[----:B------:R-:W-:Y:S05]  /*51b0*/  BSYNC.RECONVERGENT B3 ;  /* 0x0000000000037941 */ /* 0x000fea0003800200 */
.L_x_28510:
        /* <DEDUP_REMOVED lines=10> */
.L_x_28509:
[----:B------:R-:W-:Y:S05]  /*5260*/  BSYNC.RECONVERGENT B2 ;  /* 0x0000000000027941 */ /* 0x000fea0003800200 */
.L_x_28508:
        /* <DEDUP_REMOVED lines=17> */
.L_x_28519:
        /* <DEDUP_REMOVED lines=13> */
.L_x_28521:
[----:B------:R-:W-:Y:S05]  /*5450*/  BSYNC.RECONVERGENT B4 ;  /* 0x0000000000047941 */ /* 0x000fea0003800200 */
.L_x_28520:
        /* <DEDUP_REMOVED lines=61> */
.L_x_28518:
[----:B------:R-:W-:Y:S05]  /*5830*/  BSYNC.RECONVERGENT B3 ;  /* 0x0000000000037941 */ /* 0x000fea0003800200 */
.L_x_28517:
        /* <DEDUP_REMOVED lines=10> */
.L_x_28516:
[----:B------:R-:W-:Y:S05]  /*58e0*/  BSYNC.RECONVERGENT B2 ;  /* 0x0000000000027941 */ /* 0x000fea0003800200 */
.L_x_28515:
        /* <DEDUP_REMOVED lines=17> */
.L_x_28526:
        /* <DEDUP_REMOVED lines=13> */
.L_x_28528:
[----:B------:R-:W-:Y:S05]  /*5ad0*/  BSYNC.RECONVERGENT B4 ;  /* 0x0000000000047941 */ /* 0x000fea0003800200 */
.L_x_28527:
        /* <DEDUP_REMOVED lines=53> */
[----:B------:R-:W-:Y:S01]  /*5e30*/  IMAD.WIDE.U32 R170, R161, -0x326172a9, RZ ;  /* 0xcd9e8d57a1aa7825 */ /* 0x000fe200078e00ff */
[----:B------:R-:W-:-:S03]  /*5e40*/  IADD3 R161, PT, PT, R3, -0x695add53, RZ ;  /* 0x96a522ad03a17810 */ /* 0x000fc60007ffe0ff */
[----:B------:R-:W-:Y:S01]  /*5e50*/  IMAD.WIDE.U32 R168, R168, -0x2daee0ad, RZ ;  /* 0xd2511f53a8a87825 */ /* 0x000fe200078e00ff */
[----:B------:R-:W-:Y:S02]  /*5e60*/  LOP3.LUT R160, R115, R118, R171, 0x96, !PT ;  /* 0x0000007673a07212 */ /* 0x000fe400078e96ab */
[----:B------:R-:W-:Y:S01]  /*5e70*/  MOV R115, R166 ;  /* 0x000000a600737202 */ /* 0x000fe20000000f00 */
[----:B------:R-:W-:Y:S01]  /*5e80*/  IMAD.MOV.U32 R162, RZ, RZ, R170 ;  /* 0x000000ffffa27224 */ /* 0x000fe200078e00aa */
[----:B------:R-:W-:Y:S01]  /*5e90*/  LOP3.LUT R161, R161, R116, R169, 0x96, !PT ;  /* 0x00000074a1a17212 */ /* 0x000fe200078e96a9 */
[----:B------:R-:W-:-:S07]  /*5ea0*/  IMAD.MOV.U32 R166, RZ, RZ, R168 ;  /* 0x000000ffffa67224 */ /* 0x000fce00078e00a8 */
.L_x_28525:
[----:B------:R-:W-:Y:S05]  /*5eb0*/  BSYNC.RECONVERGENT B3 ;  /* 0x0000000000037941 */ /* 0x000fea0003800200 */
.L_x_28524:
        /* <DEDUP_REMOVED lines=10> */
.L_x_28523:
[----:B------:R-:W-:Y:S05]  /*5f60*/  BSYNC.RECONVERGENT B2 ;  /* 0x0000000000027941 */ /* 0x000fea0003800200 */
.L_x_28522:
        /* <DEDUP_REMOVED lines=17> */
.L_x_28533:
        /* <DEDUP_REMOVED lines=13> */
.L_x_28535:
[----:B------:R-:W-:Y:S05]  /*6150*/  BSYNC.RECONVERGENT B4 ;  /* 0x0000000000047941 */ /* 0x000fea0003800200 */
.L_x_28534:
        /* <DEDUP_REMOVED lines=61> */
.L_x_28532:
[----:B------:R-:W-:Y:S05]  /*6530*/  BSYNC.RECONVERGENT B3 ;  /* 0x0000000000037941 */ /* 0x000fea0003800200 */
.L_x_28531:
        /* <DEDUP_REMOVED lines=10> */
.L_x_28530:
[----:B------:R-:W-:Y:S05]  /*65e0*/  BSYNC.RECONVERGENT B2 ;  /* 0x0000000000027941 */ /* 0x000fea0003800200 */
.L_x_28529:
        /* <DEDUP_REMOVED lines=17> */
.L_x_28540:
        /* <DEDUP_REMOVED lines=13> */
.L_x_28542:
[----:B------:R-:W-:Y:S05]  /*67d0*/  BSYNC.RECONVERGENT B4 ;  /* 0x0000000000047941 */ /* 0x000fea0003800200 */
.L_x_28541:
        /* <DEDUP_REMOVED lines=61> */
.L_x_28539:
[----:B------:R-:W-:Y:S05]  /*6bb0*/  BSYNC.RECONVERGENT B3 ;  /* 0x0000000000037941 */ /* 0x000fea0003800200 */
.L_x_28538:
        /* <DEDUP_REMOVED lines=10> */
.L_x_28537:
[----:B------:R-:W-:Y:S05]  /*6c60*/  BSYNC.RECONVERGENT B2 ;  /* 0x0000000000027941 */ /* 0x000fea0003800200 */
.L_x_28536:
        /* <DEDUP_REMOVED lines=17> */
.L_x_28547:
        /* <DEDUP_REMOVED lines=13> */
.L_x_28549:
[----:B------:R-:W-:Y:S05]  /*6e50*/  BSYNC.RECONVERGENT B4 ;  /* 0x0000000000047941 */ /* 0x000fea0003800200 */
.L_x_28548:
        /* <DEDUP_REMOVED lines=61> */
.L_x_28546:
[----:B------:R-:W-:Y:S05]  /*7230*/  BSYNC.RECONVERGENT B3 ;  /* 0x0000000000037941 */ /* 0x000fea0003800200 */
.L_x_28545:
        /* <DEDUP_REMOVED lines=10> */
.L_x_28544:
[----:B------:R-:W-:Y:S05]  /*72e0*/  BSYNC.RECONVERGENT B2 ;  /* 0x0000000000027941 */ /* 0x000fea0003800200 */
.L_x_28543:
        /* <DEDUP_REMOVED lines=16> */
.L_x_28552:
        /* <DEDUP_REMOVED lines=13> */
.L_x_28554:
[----:B------:R-:W-:Y:S05]  /*74c0*/  BSYNC.RECONVERGENT B3 ;  /* 0x0000000000037941 */ /* 0x000fea0003800200 */
.L_x_28553:
        /* <DEDUP_REMOVED lines=61> */
.L_x_28551:
[----:B------:R-:W-:Y:S05]  /*78a0*/  BSYNC.RECONVERGENT B2 ;  /* 0x0000000000027941 */ /* 0x000fea0003800200 */
.L_x_28550:
        /* <DEDUP_REMOVED lines=10> */
.L_x_28495:
[----:B------:R-:W-:Y:S05]  /*7950*/  BSYNC.RECONVERGENT B1 ;  /* 0x0000000000017941 */ /* 0x000fea0003800200 */
.L_x_28444:
        /* <DEDUP_REMOVED lines=27> */
.L_x_28556:
[----:B------:R-:W-:Y:S05]  /*7b10*/  BSYNC.RECONVERGENT B1 ;  /* 0x0000000000017941 */ /* 0x000fea0003800200 */
.L_x_28555:
[----:B------:R-:W-:Y:S01]  /*7b20*/  IADD3 R165, PT, PT, R165, 0x20, RZ ;  /* 0x00000020a5a57810 */ /* 0x000fe20007ffe0ff */
[----:B------:R-:W-:-:S07]  /*7b30*/  VIADD R164, R164, 0x20 ;  /* 0x00000020a4a47836 */ /* 0x000fce0000000000 */
.L_x_28441:
[----:B------:R-:W-:Y:S05]  /*7b40*/  BSYNC.RECONVERGENT B0 ;  /* 0x0000000000007941 */ /* 0x000fea0003800200 */
.L_x_28440:
        /* <DEDUP_REMOVED lines=37> */
.L_x_28565:
        /* <DEDUP_REMOVED lines=13> */
.L_x_28567:
[----:B------:R-:W-:Y:S05]  /*7e70*/  BSYNC.RECONVERGENT B4 ;  /* 0x0000000000047941 */ /* 0x000fea0003800200 */
.L_x_28566:
        /* <DEDUP_REMOVED lines=59> */
.L_x_28564:
[----:B------:R-:W-:Y:S05]  /*8230*/  BSYNC.RECONVERGENT B3 ;  /* 0x0000000000037941 */ /* 0x000fea0003800200 */
.L_x_28563:
        /* <DEDUP_REMOVED lines=10> */
.L_x_28562:
[----:B------:R-:W-:Y:S05]  /*82e0*/  BSYNC.RECONVERGENT B2 ;  /* 0x0000000000027941 */ /* 0x000fea0003800200 */
.L_x_28561:
        /* <DEDUP_REMOVED lines=17> */
.L_x_28572:
        /* <DEDUP_REMOVED lines=13> */
.L_x_28574:
[----:B------:R-:W-:Y:S05]  /*84d0*/  BSYNC.RECONVERGENT B4 ;  /* 0x0000000000047941 */ /* 0x000fea0003800200 */
.L_x_28573:
        /* <DEDUP_REMOVED lines=53> */
[----:B01----:R-:W-:-:S04]  /*8830*/  IMAD.WIDE.U32 R168, R127, -0x326172a9, RZ ;  /* 0xcd9e8d577fa87825 */ /* 0x003fc800078e00ff */
[----:B------:R-:W-:Y:S01]  /*8840*/  IMAD.WIDE.U32 R126, R121, -0x2daee0ad, RZ ;  /* 0xd2511f53797e7825 */ /* 0x000fe200078e00ff */
[----:B------:R-:W-:-:S03]  /*8850*/  LOP3.LUT R160, R123, R124, R169, 0x96, !PT ;  /* 0x0000007c7ba07212 */ /* 0x000fc600078e96a9 */
[----:B------:R-:W-:Y:S01]  /*8860*/  HFMA2 R123, -RZ, RZ, 0, 0 ;  /* 0x00000000ff7b7431 */ /* 0x000fe200000001ff */
[----:B------:R-:W-:Y:S01]  /*8870*/  MOV R121, R166 ;  /* 0x000000a600797202 */ /* 0x000fe20000000f00 */
[----:B------:R-:W-:Y:S01]  /*8880*/  IMAD.MOV.U32 R162, RZ, RZ, R168 ;  /* 0x000000ffffa27224 */ /* 0x000fe200078e00a8 */
[----:B------:R-:W-:Y:S01]  /*8890*/  LOP3.LUT R161, R161, R122, R127, 0x96, !PT ;  /* 0x0000007aa1a17212 */ /* 0x000fe200078e967f */
[----:B------:R-:W-:-:S07]  /*88a0*/  IMAD.MOV.U32 R166, RZ, RZ, R126 ;  /* 0x000000ffffa67224 */ /* 0x000fce00078e007e */
.L_x_28571:
[----:B------:R-:W-:Y:S05]  /*88b0*/  BSYNC.RECONVERGENT B3 ;  /* 0x0000000000037941 */ /* 0x000fea0003800200 */
.L_x_28570:
        /* <DEDUP_REMOVED lines=10> */
.L_x_28569:
[----:B------:R-:W-:Y:S05]  /*8960*/  BSYNC.RECONVERGENT B2 ;  /* 0x0000000000027941 */ /* 0x000fea0003800200 */
.L_x_28568:
        /* <DEDUP_REMOVED lines=17> */
.L_x_28579:
        /* <DEDUP_REMOVED lines=13> */
.L_x_28581:
[----:B------:R-:W-:Y:S05]  /*8b50*/  BSYNC.RECONVERGENT B4 ;  /* 0x0000000000047941 */ /* 0x000fea0003800200 */
.L_x_28580:
        /* <DEDUP_REMOVED lines=61> */
.L_x_28578:
[----:B------:R-:W-:Y:S05]  /*8f30*/  BSYNC.RECONVERGENT B3 ;  /* 0x0000000000037941 */ /* 0x000fea0003800200 */
.L_x_28577:
        /* <DEDUP_REMOVED lines=10> */
.L_x_28576:
[----:B------:R-:W-:Y:S05]  /*8fe0*/  BSYNC.RECONVERGENT B2 ;  /* 0x0000000000027941 */ /* 0x000fea0003800200 */
.L_x_28575:
        /* <DEDUP_REMOVED lines=17> */
.L_x_28586:
        /* <DEDUP_REMOVED lines=13> */
.L_x_28588:
[----:B------:R-:W-:Y:S05]  /*91d0*/  BSYNC.RECONVERGENT B4 ;  /* 0x0000000000047941 */ /* 0x000fea0003800200 */
.L_x_28587:
        /* <DEDUP_REMOVED lines=61> */
.L_x_28585:
[----:B------:R-:W-:Y:S05]  /*95b0*/  BSYNC.RECONVERGENT B3 ;  /* 0x0000000000037941 */ /* 0x000fea0003800200 */
.L_x_28584:
        /* <DEDUP_REMOVED lines=10> */
.L_x_28583:
[----:B------:R-:W-:Y:S05]  /*9660*/  BSYNC.RECONVERGENT B2 ;  /* 0x0000000000027941 */ /* 0x000fea0003800200 */
.L_x_28582:
        /* <DEDUP_REMOVED lines=17> */
.L_x_28593:
        /* <DEDUP_REMOVED lines=13> */
.L_x_28595:
[----:B------:R-:W-:Y:S05]  /*9850*/  BSYNC.RECONVERGENT B4 ;  /* 0x0000000000047941 */ /* 0x000fea0003800200 */
.L_x_28594:
        /* <DEDUP_REMOVED lines=61> */
.L_x_28592:
[----:B------:R-:W-:Y:S05]  /*9c30*/  BSYNC.RECONVERGENT B3 ;  /* 0x0000000000037941 */ /* 0x000fea0003800200 */
.L_x_28591:
        /* <DEDUP_REMOVED lines=10> */
.L_x_28590:
[----:B------:R-:W-:Y:S05]  /*9ce0*/  BSYNC.RECONVERGENT B2 ;  /* 0x0000000000027941 */ /* 0x000fea0003800200 */
.L_x_28589:
        /* <DEDUP_REMOVED lines=17> */
.L_x_28600:
        /* <DEDUP_REMOVED lines=13> */
.L_x_28602:
[----:B------:R-:W-:Y:S05]  /*9ed0*/  BSYNC.RECONVERGENT B4 ;  /* 0x0000000000047941 */ /* 0x000fea0003800200 */
.L_x_28601:
[----:B------:R-:W-:Y:S01]  /*9ee0*/  IMAD.WIDE.U32 R160, R145, -0x326172a9, RZ ;  /* 0xcd9e8d5791a07825 */ /* 0x000fe200078e00ff */
[----:B-1----:R-:W-:Y:S02]  /*9ef0*/  LOP3.LUT R170, R149, R127, R3, 0x96, !PT ;  /* 0x0000007f95aa7212 */ /* 0x002fe400078e9603 */
        /* <DEDUP_REMOVED lines=59> */
.L_x_28599:
[----:B------:R-:W-:Y:S05]  /*a2b0*/  BSYNC.RECONVERGENT B3 ;  /* 0x0000000000037941 */ /* 0x000fea0003800200 */
.L_x_28598:
        /* <DEDUP_REMOVED lines=10> */
.L_x_28597:
[----:B------:R-:W-:Y:S05]  /*a360*/  BSYNC.RECONVERGENT B2 ;  /* 0x0000000000027941 */ /* 0x000fea0003800200 */
.L_x_28596:
        /* <DEDUP_REMOVED lines=17> */
.L_x_28607:
        /* <DEDUP_REMOVED lines=13> */
.L_x_28609:
[----:B------:R-:W-:Y:S05]  /*a550*/  BSYNC.RECONVERGENT B4 ;  /* 0x0000000000047941 */ /* 0x000fea0003800200 */
.L_x_28608:
        /* <DEDUP_REMOVED lines=61> */
.L_x_28606:
[----:B------:R-:W-:Y:S05]  /*a930*/  BSYNC.RECONVERGENT B3 ;  /* 0x0000000000037941 */ /* 0x000fea0003800200 */
.L_x_28605:
        /* <DEDUP_REMOVED lines=10> */
.L_x_28604:
[----:B------:R-:W-:Y:S05]  /*a9e0*/  BSYNC.RECONVERGENT B2 ;  /* 0x0000000000027941 */ /* 0x000fea0003800200 */
.L_x_28603:
        /* <DEDUP_REMOVED lines=16> */
.L_x_28613:
        /* <DEDUP_REMOVED lines=13> */
.L_x_28615:
[----:B------:R-:W-:Y:S05]  /*abc0*/  BSYNC.RECONVERGENT B3 ;  /* 0x0000000000037941 */ /* 0x000fea0003800200 */
.L_x_28614:
        /* <DEDUP_REMOVED lines=61> */
.L_x_28612:
[----:B------:R-:W-:Y:S05]  /*afa0*/  BSYNC.RECONVERGENT B2 ;  /* 0x0000000000027941 */ /* 0x000fea0003800200 */
.L_x_28611:
        /* <DEDUP_REMOVED lines=11> */
.L_x_28560:
        /* <DEDUP_REMOVED lines=21> */
.L_x_28620:
        /* <DEDUP_REMOVED lines=13> */
.L_x_28622:
[----:B------:R-:W-:Y:S05]  /*b280*/  BSYNC.RECONVERGENT B4 ;  /* 0x0000000000047941 */ /* 0x000fea0003800200 */
.L_x_28621:
        /* <DEDUP_REMOVED lines=59> */
.L_x_28619:
[----:B------:R-:W-:Y:S05]  /*b640*/  BSYNC.RECONVERGENT B3 ;  /* 0x0000000000037941 */ /* 0x000fea0003800200 */
.L_x_28618:
        /* <DEDUP_REMOVED lines=10> */
.L_x_28617:
[----:B------:R-:W-:Y:S05]  /*b6f0*/  BSYNC.RECONVERGENT B2 ;  /* 0x0000000000027941 */ /* 0x000fea0003800200 */
.L_x_28616:
        /* <DEDUP_REMOVED lines=17> */
.L_x_28627:
        /* <DEDUP_REMOVED lines=13> */
.L_x_28629:
[----:B------:R-:W-:Y:S05]  /*b8e0*/  BSYNC.RECONVERGENT B4 ;  /* 0x0000000000047941 */ /* 0x000fea0003800200 */
.L_x_28628:
        /* <DEDUP_REMOVED lines=61> */
.L_x_28626:
[----:B------:R-:W-:Y:S05]  /*bcc0*/  BSYNC.RECONVERGENT B3 ;  /* 0x0000000000037941 */ /* 0x000fea0003800200 */
.L_x_28625:
        /* <DEDUP_REMOVED lines=10> */
.L_x_28624:
[----:B------:R-:W-:Y:S05]  /*bd70*/  BSYNC.RECONVERGENT B2 ;  /* 0x0000000000027941 */ /* 0x000fea0003800200 */
.L_x_28623:
        /* <DEDUP_REMOVED lines=17> */
.L_x_28634:
        /* <DEDUP_REMOVED lines=13> */
.L_x_28636:
[----:B------:R-:W-:Y:S05]  /*bf60*/  BSYNC.RECONVERGENT B4 ;  /* 0x0000000000047941 */ /* 0x000fea0003800200 */
.L_x_28635:
        /* <DEDUP_REMOVED lines=61> */
.L_x_28633:
[----:B------:R-:W-:Y:S05]  /*c340*/  BSYNC.RECONVERGENT B3 ;  /* 0x0000000000037941 */ /* 0x000fea0003800200 */
.L_x_28632:
        /* <DEDUP_REMOVED lines=10> */
.L_x_28631:
[----:B------:R-:W-:Y:S05]  /*c3f0*/  BSYNC.RECONVERGENT B2 ;  /* 0x0000000000027941 */ /* 0x000fea0003800200 */
.L_x_28630:
        /* <DEDUP_REMOVED lines=17> */
.L_x_28641:
        /* <DEDUP_REMOVED lines=13> */
.L_x_28643:
[----:B------:R-:W-:Y:S05]  /*c5e0*/  BSYNC.RECONVERGENT B4 ;  /* 0x0000000000047941 */ /* 0x000fea0003800200 */
.L_x_28642:
        /* <DEDUP_REMOVED lines=61> */
.L_x_28640:
[----:B------:R-:W-:Y:S05]  /*c9c0*/  BSYNC.RECONVERGENT B3 ;  /* 0x0000000000037941 */ /* 0x000fea0003800200 */
.L_x_28639:
        /* <DEDUP_REMOVED lines=10> */
.L_x_28638:
[----:B------:R-:W-:Y:S05]  /*ca70*/  BSYNC.RECONVERGENT B2 ;  /* 0x0000000000027941 */ /* 0x000fea0003800200 */
.L_x_28637:
        /* <DEDUP_REMOVED lines=17> */
.L_x_28648:
        /* <DEDUP_REMOVED lines=13> */
.L_x_28650:
[----:B------:R-:W-:Y:S05]  /*cc60*/  BSYNC.RECONVERGENT B4 ;  /* 0x0000000000047941 */ /* 0x000fea0003800200 */
.L_x_28649:
        /* <DEDUP_REMOVED lines=61> */
.L_x_28647:
[----:B------:R-:W-:Y:S05]  /*d040*/  BSYNC.RECONVERGENT B3 ;  /* 0x0000000000037941 */ /* 0x000fea0003800200 */
.L_x_28646:
        /* <DEDUP_REMOVED lines=10> */
.L_x_28645:
[----:B------:R-:W-:Y:S05]  /*d0f0*/  BSYNC.RECONVERGENT B2 ;  /* 0x0000000000027941 */ /* 0x000fea0003800200 */
.L_x_28644:
        /* <DEDUP_REMOVED lines=17> */
.L_x_28655:
        /* <DEDUP_REMOVED lines=13> */
.L_x_28657:
[----:B------:R-:W-:Y:S05]  /*d2e0*/  BSYNC.RECONVERGENT B4 ;  /* 0x0000000000047941 */ /* 0x000fea0003800200 */
.L_x_28656:
        /* <DEDUP_REMOVED lines=61> */
.L_x_28654:
[----:B------:R-:W-:Y:S05]  /*d6c0*/  BSYNC.RECONVERGENT B3 ;  /* 0x0000000000037941 */ /* 0x000fea0003800200 */
.L_x_28653:
        /* <DEDUP_REMOVED lines=10> */
.L_x_28652:
[----:B------:R-:W-:Y:S05]  /*d770*/  BSYNC.RECONVERGENT B2 ;  /* 0x0000000000027941 */ /* 0x000fea0003800200 */
.L_x_28651:
        /* <DEDUP_REMOVED lines=17> */
.L_x_28662:
        /* <DEDUP_REMOVED lines=13> */
.L_x_28664:
[----:B------:R-:W-:Y:S05]  /*d960*/  BSYNC.RECONVERGENT B4 ;  /* 0x0000000000047941 */ /* 0x000fea0003800200 */
.L_x_28663:
        /* <DEDUP_REMOVED lines=61> */
.L_x_28661:
[----:B------:R-:W-:Y:S05]  /*dd40*/  BSYNC.RECONVERGENT B3 ;  /* 0x0000000000037941 */ /* 0x000fea0003800200 */
.L_x_28660:
        /* <DEDUP_REMOVED lines=10> */
.L_x_28659:
[----:B------:R-:W-:Y:S05]  /*ddf0*/  BSYNC.RECONVERGENT B2 ;  /* 0x0000000000027941 */ /* 0x000fea0003800200 */
.L_x_28658:
        /* <DEDUP_REMOVED lines=16> */
.L_x_28667:
        /* <DEDUP_REMOVED lines=13> */
.L_x_28669:
[----:B------:R-:W-:Y:S05]  /*dfd0*/  BSYNC.RECONVERGENT B3 ;  /* 0x0000000000037941 */ /* 0x000fea0003800200 */
.L_x_28668:
        /* <DEDUP_REMOVED lines=61> */
.L_x_28666:
[----:B------:R-:W-:Y:S05]  /*e3b0*/  BSYNC.RECONVERGENT B2 ;  /* 0x0000000000027941 */ /* 0x000fea0003800200 */
.L_x_28665:
        /* <DEDUP_REMOVED lines=10> */
.L_x_28610:
[----:B------:R-:W-:Y:S05]  /*e460*/  BSYNC.RECONVERGENT B0 ;  /* 0x0000000000007941 */ /* 0x000fea0003800200 */
.L_x_28559:
        /* <DEDUP_REMOVED lines=27> */
.L_x_28671:
[----:B------:R-:W-:Y:S05]  /*e620*/  BSYNC.RECONVERGENT B0 ;  /* 0x0000000000007941 */ /* 0x000fea0003800200 */
.L_x_28670:
[----:B------:R-:W-:Y:S01]  /*e630*/  IADD3 R165, PT, PT, R165, 0x20, RZ ;  /* 0x00000020a5a57810 */ /* 0x000fe20007ffe0ff */
[----:B------:R-:W-:-:S07]  /*e640*/  VIADD R164, R164, 0x20 ;  /* 0x00000020a4a47836 */ /* 0x000fce0000000000 */
.L_x_28558:
[----:B------:R-:W-:Y:S05]  /*e650*/  BSYNC.RECONVERGENT B1 ;  /* 0x0000000000017941 */ /* 0x000fea0003800200 */
.L_x_28557:
        /* <DEDUP_REMOVED lines=36> */
.L_x_28680:
        /* <DEDUP_REMOVED lines=13> */
.L_x_28682:
[----:B------:R-:W-:Y:S05]  /*e970*/  BSYNC.RECONVERGENT B4 ;  /* 0x0000000000047941 */ /* 0x000fea0003800200 */
.L_x_28681:
        /* <DEDUP_REMOVED lines=59> */
.L_x_28679:
[----:B------:R-:W-:Y:S05]  /*ed30*/  BSYNC.RECONVERGENT B3 ;  /* 0x0000000000037941 */ /* 0x000fea0003800200 */
.L_x_28678:
        /* <DEDUP_REMOVED lines=10> */
.L_x_28677:
[----:B------:R-:W-:Y:S05]  /*ede0*/  BSYNC.RECONVERGENT B2 ;  /* 0x0000000000027941 */ /* 0x000fea0003800200 */
.L_x_28676:
        /* <DEDUP_REMOVED lines=17> */
.L_x_28687:
        /* <DEDUP_REMOVED lines=13> */
.L_x_28689:
[----:B------:R-:W-:Y:S05]  /*efd0*/  BSYNC.RECONVERGENT B4 ;  /* 0x0000000000047941 */ /* 0x000fea0003800200 */
.L_x_28688:
        /* <DEDUP_REMOVED lines=61> */
.L_x_28686:
[----:B------:R-:W-:Y:S05]  /*f3b0*/  BSYNC.RECONVERGENT B3 ;  /* 0x0000000000037941 */ /* 0x000fea0003800200 */
.L_x_28685:
        /* <DEDUP_REMOVED lines=10> */
.L_x_28684:
[----:B------:R-:W-:Y:S05]  /*f460*/  BSYNC.RECONVERGENT B2 ;  /* 0x0000000000027941 */ /* 0x000fea0003800200 */
.L_x_28683:
        /* <DEDUP_REMOVED lines=17> */
.L_x_28694:
        /* <DEDUP_REMOVED lines=13> */
.L_x_28696:
[----:B------:R-:W-:Y:S05]  /*f650*/  BSYNC.RECONVERGENT B4 ;  /* 0x0000000000047941 */ /* 0x000fea0003800200 */
.L_x_28695:
        /* <DEDUP_REMOVED lines=61> */
.L_x_28693:
[----:B------:R-:W-:Y:S05]  /*fa30*/  BSYNC.RECONVERGENT B3 ;  /* 0x0000000000037941 */ /* 0x000fea0003800200 */
.L_x_28692:
        /* <DEDUP_REMOVED lines=10> */
.L_x_28691:
[----:B------:R-:W-:Y:S05]  /*fae0*/  BSYNC.RECONVERGENT B2 ;  /* 0x0000000000027941 */ /* 0x000fea0003800200 */
.L_x_28690:
        /* <DEDUP_REMOVED lines=17> */
.L_x_28701:
        /* <DEDUP_REMOVED lines=13> */
.L_x_28703:
[----:B------:R-:W-:Y:S05]  /*fcd0*/  BSYNC.RECONVERGENT B4 ;  /* 0x0000000000047941 */ /* 0x000fea0003800200 */
.L_x_28702:
        /* <DEDUP_REMOVED lines=61> */
.L_x_28700:
[----:B------:R-:W-:Y:S05]  /*100b0*/  BSYNC.RECONVERGENT B3 ;  /* 0x0000000000037941 */ /* 0x000fea0003800200 */
.L_x_28699:
        /* <DEDUP_REMOVED lines=10> */
.L_x_28698:
[----:B------:R-:W-:Y:S05]  /*10160*/  BSYNC.RECONVERGENT B2 ;  /* 0x0000000000027941 */ /* 0x000fea0003800200 */
.L_x_28697:
        /* <DEDUP_REMOVED lines=17> */
.L_x_28708:
        /* <DEDUP_REMOVED lines=13> */
.L_x_28710:
[----:B------:R-:W-:Y:S05]  /*10350*/  BSYNC.RECONVERGENT B4 ;  /* 0x0000000000047941 */ /* 0x000fea0003800200 */
.L_x_28709:
        /* <DEDUP_REMOVED lines=61> */
.L_x_28707:
[----:B------:R-:W-:Y:S05]  /*10730*/  BSYNC.RECONVERGENT B3 ;  /* 0x0000000000037941 */ /* 0x000fea0003800200 */
.L_x_28706:
        /* <DEDUP_REMOVED lines=10> */
.L_x_28705:
[----:B------:R-:W-:Y:S05]  /*107e0*/  BSYNC.RECONVERGENT B2 ;  /* 0x0000000000027941 */ /* 0x000fea0003800200 */
.L_x_28704:
        /* <DEDUP_REMOVED lines=17> */
.L_x_28715:
        /* <DEDUP_REMOVED lines=13> */
.L_x_28717:
[----:B------:R-:W-:Y:S05]  /*109d0*/  BSYNC.RECONVERGENT B4 ;  /* 0x0000000000047941 */ /* 0x000fea0003800200 */
.L_x_28716:
        /* <DEDUP_REMOVED lines=61> */
.L_x_28714:
[----:B------:R-:W-:Y:S05]  /*10db0*/  BSYNC.RECONVERGENT B3 ;  /* 0x0000000000037941 */ /* 0x000fea0003800200 */
.L_x_28713:
        /* <DEDUP_REMOVED lines=10> */
.L_x_28712:
[----:B------:R-:W-:Y:S05]  /*10e60*/  BSYNC.RECONVERGENT B2 ;  /* 0x0000000000027941 */ /* 0x000fea0003800200 */
.L_x_28711:
        /* <DEDUP_REMOVED lines=17> */
.L_x_28722:
        /* <DEDUP_REMOVED lines=13> */
.L_x_28724:
[----:B------:R-:W-:Y:S05]  /*11050*/  BSYNC.RECONVERGENT B4 ;  /* 0x0000000000047941 */ /* 0x000fea0003800200 */
.L_x_28723:
        /* <DEDUP_REMOVED lines=61> */
.L_x_28721:
[----:B------:R-:W-:Y:S05]  /*11430*/  BSYNC.RECONVERGENT B3 ;  /* 0x0000000000037941 */ /* 0x000fea0003800200 */
.L_x_28720:
        /* <DEDUP_REMOVED lines=10> */
.L_x_28719:
[----:B------:R-:W-:Y:S05]  /*114e0*/  BSYNC.RECONVERGENT B2 ;  /* 0x0000000000027941 */ /* 0x000fea0003800200 */
.L_x_28718:
        /* <DEDUP_REMOVED lines=16> */
.L_x_28728:
        /* <DEDUP_REMOVED lines=13> */
.L_x_28730:
[----:B------:R-:W-:Y:S05]  /*116c0*/  BSYNC.RECONVERGENT B3 ;  /* 0x0000000000037941 */ /* 0x000fea0003800200 */
.L_x_28729:
        /* <DEDUP_REMOVED lines=61> */
.L_x_28727:
[----:B------:R-:W-:Y:S05]  /*11aa0*/  BSYNC.RECONVERGENT B2 ;  /* 0x0000000000027941 */ /* 0x000fea0003800200 */
.L_x_28726:
        /* <DEDUP_REMOVED lines=11> */
.L_x_28675:
        /* <DEDUP_REMOVED lines=21> */
.L_x_28735:
        /* <DEDUP_REMOVED lines=13> */
.L_x_28737:
[----:B------:R-:W-:Y:S05]  /*11d80*/  BSYNC.RECONVERGENT B4 ;  /* 0x0000000000047941 */ /* 0x000fea0003800200 */
.L_x_28736:
        /* <DEDUP_REMOVED lines=59> */
.L_x_28734:
[----:B------:R-:W-:Y:S05]  /*12140*/  BSYNC.RECONVERGENT B3 ;  /* 0x0000000000037941 */ /* 0x000fea0003800200 */
.L_x_28733:
        /* <DEDUP_REMOVED lines=10> */
.L_x_28732:
[----:B------:R-:W-:Y:S05]  /*121f0*/  BSYNC.RECONVERGENT B2 ;  /* 0x0000000000027941 */ /* 0x000fea0003800200 */
.L_x_28731:
        /* <DEDUP_REMOVED lines=17> */
.L_x_28742:
        /* <DEDUP_REMOVED lines=13> */
.L_x_28744:
[----:B------:R-:W-:Y:S05]  /*123e0*/  BSYNC.RECONVERGENT B4 ;  /* 0x0000000000047941 */ /* 0x000fea0003800200 */
.L_x_28743:
        /* <DEDUP_REMOVED lines=61> */
.L_x_28741:
[----:B------:R-:W-:Y:S05]  /*127c0*/  BSYNC.RECONVERGENT B3 ;  /* 0x0000000000037941 */ /* 0x000fea0003800200 */
.L_x_28740:
        /* <DEDUP_REMOVED lines=10> */
.L_x_28739:
[----:B------:R-:W-:Y:S05]  /*12870*/  BSYNC.RECONVERGENT B2 ;  /* 0x0000000000027941 */ /* 0x000fea0003800200 */
.L_x_28738:
        /* <DEDUP_REMOVED lines=17> */
.L_x_28749:
        /* <DEDUP_REMOVED lines=13> */
.L_x_28751:
[----:B------:R-:W-:Y:S05]  /*12a60*/  BSYNC.RECONVERGENT B4 ;  /* 0x0000000000047941 */ /* 0x000fea0003800200 */
.L_x_28750:
        /* <DEDUP_REMOVED lines=61> */
.L_x_28748:
[----:B------:R-:W-:Y:S05]  /*12e40*/  BSYNC.RECONVERGENT B3 ;  /* 0x0000000000037941 */ /* 0x000fea0003800200 */
.L_x_28747:
        /* <DEDUP_REMOVED lines=10> */
.L_x_28746:
[----:B------:R-:W-:Y:S05]  /*12ef0*/  BSYNC.RECONVERGENT B2 ;  /* 0x0000000000027941 */ /* 0x000fea0003800200 */
.L_x_28745:
        /* <DEDUP_REMOVED lines=17> */
.L_x_28756:
        /* <DEDUP_REMOVED lines=13> */
.L_x_28758:
[----:B------:R-:W-:Y:S05]  /*130e0*/  BSYNC.RECONVERGENT B4 ;  /* 0x0000000000047941 */ /* 0x000fea0003800200 */
.L_x_28757:
        /* <DEDUP_REMOVED lines=61> */
.L_x_28755:
[----:B------:R-:W-:Y:S05]  /*134c0*/  BSYNC.RECONVERGENT B3 ;  /* 0x0000000000037941 */ /* 0x000fea0003800200 */
.L_x_28754:
        /* <DEDUP_REMOVED lines=10> */
.L_x_28753:
[----:B------:R-:W-:Y:S05]  /*13570*/  BSYNC.RECONVERGENT B2 ;  /* 0x0000000000027941 */ /* 0x000fea0003800200 */
.L_x_28752:
        /* <DEDUP_REMOVED lines=17> */
.L_x_28763:
        /* <DEDUP_REMOVED lines=13> */
.L_x_28765:
[----:B------:R-:W-:Y:S05]  /*13760*/  BSYNC.RECONVERGENT B4 ;  /* 0x0000000000047941 */ /* 0x000fea0003800200 */
.L_x_28764:
        /* <DEDUP_REMOVED lines=61> */
.L_x_28762:
[----:B------:R-:W-:Y:S05]  /*13b40*/  BSYNC.RECONVERGENT B3 ;  /* 0x0000000000037941 */ /* 0x000fea0003800200 */
.L_x_28761:
        /* <DEDUP_REMOVED lines=10> */
.L_x_28760:
[----:B------:R-:W-:Y:S05]  /*13bf0*/  BSYNC.RECONVERGENT B2 ;  /* 0x0000000000027941 */ /* 0x000fea0003800200 */
.L_x_28759:
        /* <DEDUP_REMOVED lines=17> */
.L_x_28770:
        /* <DEDUP_REMOVED lines=13> */
.L_x_28772:
[----:B------:R-:W-:Y:S05]  /*13de0*/  BSYNC.RECONVERGENT B4 ;  /* 0x0000000000047941 */ /* 0x000fea0003800200 */
.L_x_28771:
        /* <DEDUP_REMOVED lines=61> */
.L_x_28769:
[----:B------:R-:W-:Y:S05]  /*141c0*/  BSYNC.RECONVERGENT B3 ;  /* 0x0000000000037941 */ /* 0x000fea0003800200 */
.L_x_28768:
        /* <DEDUP_REMOVED lines=10> */
.L_x_28767:
[----:B------:R-:W-:Y:S05]  /*14270*/  BSYNC.RECONVERGENT B2 ;  /* 0x0000000000027941 */ /* 0x000fea0003800200 */
.L_x_28766:
        /* <DEDUP_REMOVED lines=17> */
.L_x_28777:
        /* <DEDUP_REMOVED lines=13> */
.L_x_28779:
[----:B------:R-:W-:Y:S05]  /*14460*/  BSYNC.RECONVERGENT B4 ;  /* 0x0000000000047941 */ /* 0x000fea0003800200 */
.L_x_28778:
        /* <DEDUP_REMOVED lines=61> */
.L_x_28776:
[----:B------:R-:W-:Y:S05]  /*14840*/  BSYNC.RECONVERGENT B3 ;  /* 0x0000000000037941 */ /* 0x000fea0003800200 */
.L_x_28775:
        /* <DEDUP_REMOVED lines=10> */
.L_x_28774:
[----:B------:R-:W-:Y:S05]  /*148f0*/  BSYNC.RECONVERGENT B2 ;  /* 0x0000000000027941 */ /* 0x000fea0003800200 */
.L_x_28773:
        /* <DEDUP_REMOVED lines=16> */
.L_x_28782:
        /* <DEDUP_REMOVED lines=13> */
.L_x_28784:
[----:B------:R-:W-:Y:S05]  /*14ad0*/  BSYNC.RECONVERGENT B3 ;  /* 0x0000000000037941 */ /* 0x000fea0003800200 */
.L_x_28783:
        /* <DEDUP_REMOVED lines=61> */
.L_x_28781:
[----:B------:R-:W-:Y:S05]  /*14eb0*/  BSYNC.RECONVERGENT B2 ;  /* 0x0000000000027941 */ /* 0x000fea0003800200 */
.L_x_28780:
        /* <DEDUP_REMOVED lines=10> */
.L_x_28725:
[----:B------:R-:W-:Y:S05]  /*14f60*/  BSYNC.RECONVERGENT B0 ;  /* 0x0000000000007941 */ /* 0x000fea0003800200 */
.L_x_28674:
        /* <DEDUP_REMOVED lines=27> */
.L_x_28786:
[----:B------:R-:W-:Y:S05]  /*15120*/  BSYNC.RECONVERGENT B0 ;  /* 0x0000000000007941 */ /* 0x000fea0003800200 */
.L_x_28785:
[----:B------:R-:W-:Y:S01]  /*15130*/  IADD3 R165, PT, PT, R165, 0x20, RZ ;  /* 0x00000020a5a57810 */ /* 0x000fe20007ffe0ff */
[----:B------:R-:W-:-:S07]  /*15140*/  VIADD R164, R164, 0x20 ;  /* 0x00000020a4a47836 */ /* 0x000fce0000000000 */
.L_x_28673:
[----:B------:R-:W-:Y:S05]  /*15150*/  BSYNC.RECONVERGENT B1 ;  /* 0x0000000000017941 */ /* 0x000fea0003800200 */
.L_x_28672:
        /* <DEDUP_REMOVED lines=36> */
.L_x_28795:
        /* <DEDUP_REMOVED lines=13> */
.L_x_28797:
[----:B------:R-:W-:Y:S05]  /*15470*/  BSYNC.RECONVERGENT B4 ;  /* 0x0000000000047941 */ /* 0x000fea0003800200 */
.L_x_28796:
        /* <DEDUP_REMOVED lines=60> */
.L_x_28794:
[----:B------:R-:W-:Y:S05]  /*15840*/  BSYNC.RECONVERGENT B3 ;  /* 0x0000000000037941 */ /* 0x000fea0003800200 */
.L_x_28793:
[----:B------:R-:W-:Y:S01]  /*15850*/  HFMA2 R137, -RZ, RZ, 0.1171875, 0 ;  /* 0x2f800000ff897431 */ /* 0x000fe200000001ff */
[----:B------:R-:W-:Y:S01]  /*15860*/  I2FP.F32.U32 R136, R136 ;  /* 0x0000008800887245 */ /* 0x000fe20000201000 */
[----:B------:R-:W-:-:S05]  /*15870*/  HADD2.F32 R139, -RZ, R100.H0_H0 ;  /* 0x20000064ff8b7230 */ /* 0x000fca0000004100 */
[----:B------:R-:W-:Y:S01]  /*15880*/  FMUL.FTZ R139, R139, UR11 ;  /* 0x0000000b8b8b7c20 */ /* 0x000fe20008410000 */
[----:B------:R-:W-:-:S03]  /*15890*/  FFMA.FTZ R136, R136, R137, 1.1641532182693481445e-10 ;  /* 0x2f00000088887423 */ /* 0x000fc60000010089 */
[----:B------:R-:W-:Y:S02]  /*158a0*/  FMUL.FTZ R137, R139, UR10 ;  /* 0x0000000a8b897c20 */ /* 0x000fe40008410000 */
[----:B------:R-:W-:-:S04]  /*158b0*/  FSETP.GTU.FTZ.AND P2, PT, R136, UR8, PT ;  /* 0x0000000888007c0b */ /* 0x000fc8000bf5c000 */
[----:B------:R-:W-:Y:S02]  /*158c0*/  FSEL R137, R137, RZ, !P2 ;  /* 0x000000ff89897208 */ /* 0x000fe40005000000 */
[----:B------:R-:W-:-:S03]  /*158d0*/  SEL R163, RZ, 0x1, P2 ;  /* 0x00000001ffa37807 */ /* 0x000fc60001000000 */
[----:B------:R-:W-:-:S07]  /*158e0*/  FFMA.FTZ R136, R137, R8, R104 ;  /* 0x0000000889887223 */ /* 0x000fce0000010068 */
.L_x_28792:
[----:B------:R-:W-:Y:S05]  /*158f0*/  BSYNC.RECONVERGENT B2 ;  /* 0x0000000000027941 */ /* 0x000fea0003800200 */
.L_x_28791:
        /* <DEDUP_REMOVED lines=17> */
.L_x_28802:
        /* <DEDUP_REMOVED lines=13> */
.L_x_28804:
[----:B------:R-:W-:Y:S05]  /*15ae0*/  BSYNC.RECONVERGENT B4 ;  /* 0x0000000000047941 */ /* 0x000fea0003800200 */
.L_x_28803:
        /* <DEDUP_REMOVED lines=61> */
.L_x_28801:
[----:B------:R-:W-:Y:S05]  /*15ec0*/  BSYNC.RECONVERGENT B3 ;  /* 0x0000000000037941 */ /* 0x000fea0003800200 */
.L_x_28800:
        /* <DEDUP_REMOVED lines=10> */
.L_x_28799:
[----:B------:R-:W-:Y:S05]  /*15f70*/  BSYNC.RECONVERGENT B2 ;  /* 0x0000000000027941 */ /* 0x000fea0003800200 */
.L_x_28798:
        /* <DEDUP_REMOVED lines=17> */
.L_x_28809:
        /* <DEDUP_REMOVED lines=13> */
.L_x_28811:
[----:B------:R-:W-:Y:S05]  /*16160*/  BSYNC.RECONVERGENT B4 ;  /* 0x0000000000047941 */ /* 0x000fea0003800200 */
.L_x_28810:
        /* <DEDUP_REMOVED lines=61> */
.L_x_28808:
[----:B------:R-:W-:Y:S05]  /*16540*/  BSYNC.RECONVERGENT B3 ;  /* 0x0000000000037941 */ /* 0x000fea0003800200 */
.L_x_28807:
        /* <DEDUP_REMOVED lines=10> */
.L_x_28806:
[----:B------:R-:W-:Y:S05]  /*165f0*/  BSYNC.RECONVERGENT B2 ;  /* 0x0000000000027941 */ /* 0x000fea0003800200 */
.L_x_28805:
        /* <DEDUP_REMOVED lines=17> */
.L_x_28816:
        /* <DEDUP_REMOVED lines=13> */
.L_x_28818:
[----:B------:R-:W-:Y:S05]  /*167e0*/  BSYNC.RECONVERGENT B4 ;  /* 0x0000000000047941 */ /* 0x000fea0003800200 */
.L_x_28817:
        /* <DEDUP_REMOVED lines=61> */
.L_x_28815:
[----:B------:R-:W-:Y:S05]  /*16bc0*/  BSYNC.RECONVERGENT B3 ;  /* 0x0000000000037941 */ /* 0x000fea0003800200 */
.L_x_28814:
        /* <DEDUP_REMOVED lines=10> */
.L_x_28813:
[----:B------:R-:W-:Y:S05]  /*16c70*/  BSYNC.RECONVERGENT B2 ;  /* 0x0000000000027941 */ /* 0x000fea0003800200 */
.L_x_28812:
        /* <DEDUP_REMOVED lines=17> */
.L_x_28823:
        /* <DEDUP_REMOVED lines=13> */
.L_x_28825:
[----:B------:R-:W-:Y:S05]  /*16e60*/  BSYNC.RECONVERGENT B4 ;  /* 0x0000000000047941 */ /* 0x000fea0003800200 */
.L_x_28824:
        /* <DEDUP_REMOVED lines=61> */
.L_x_28822:
[----:B------:R-:W-:Y:S05]  /*17240*/  BSYNC.RECONVERGENT B3 ;  /* 0x0000000000037941 */ /* 0x000fea0003800200 */
.L_x_28821:
        /* <DEDUP_REMOVED lines=10> */
.L_x_28820:
[----:B------:R-:W-:Y:S05]  /*172f0*/  BSYNC.RECONVERGENT B2 ;  /* 0x0000000000027941 */ /* 0x000fea0003800200 */
.L_x_28819:
        /* <DEDUP_REMOVED lines=17> */
.L_x_28830:
        /* <DEDUP_REMOVED lines=13> */
.L_x_28832:
[----:B------:R-:W-:Y:S05]  /*174e0*/  BSYNC.RECONVERGENT B4 ;  /* 0x0000000000047941 */ /* 0x000fea0003800200 */
.L_x_28831:
        /* <DEDUP_REMOVED lines=61> */
.L_x_28829:
[----:B------:R-:W-:Y:S05]  /*178c0*/  BSYNC.RECONVERGENT B3 ;  /* 0x0000000000037941 */ /* 0x000fea0003800200 */
.L_x_28828:
        /* <DEDUP_REMOVED lines=10> */
.L_x_28827:
[----:B------:R-:W-:Y:S05]  /*17970*/  BSYNC.RECONVERGENT B2 ;  /* 0x0000000000027941 */ /* 0x000fea0003800200 */
.L_x_28826:
        /* <DEDUP_REMOVED lines=17> */
.L_x_28837:
        /* <DEDUP_REMOVED lines=13> */
.L_x_28839:
[----:B------:R-:W-:Y:S05]  /*17b60*/  BSYNC.RECONVERGENT B4 ;  /* 0x0000000000047941 */ /* 0x000fea0003800200 */
.L_x_28838:
        /* <DEDUP_REMOVED lines=61> */
.L_x_28836:
[----:B------:R-:W-:Y:S05]  /*17f40*/  BSYNC.RECONVERGENT B3 ;  /* 0x0000000000037941 */ /* 0x000fea0003800200 */
.L_x_28835:
        /* <DEDUP_REMOVED lines=10> */
.L_x_28834:
[----:B------:R-:W-:Y:S05]  /*17ff0*/  BSYNC.RECONVERGENT B2 ;  /* 0x0000000000027941 */ /* 0x000fea0003800200 */
.L_x_28833:
        /* <DEDUP_REMOVED lines=20> */
.L_x_28843:
        /* <DEDUP_REMOVED lines=13> */
.L_x_28845:
[----:B------:R-:W-:Y:S05]  /*18210*/  BSYNC.RECONVERGENT B3 ;  /* 0x0000000000037941 */ /* 0x000fea0003800200 */
.L_x_28844:
        /* <DEDUP_REMOVED lines=61> */
.L_x_28842:
[----:B------:R-:W-:Y:S05]  /*185f0*/  BSYNC.RECONVERGENT B2 ;  /* 0x0000000000027941 */ /* 0x000fea0003800200 */
.L_x_28841:
[----:B------:R-:W-:Y:S01]  /*18600*/  I2FP.F32.U32 R0, R143 ;  /* 0x0000008f00007245 */ /* 0x000fe20000201000 */
[----:B------:R-:W-:Y:S02]  /*18610*/  HFMA2 R143, -RZ, RZ, 0.1171875, 0 ;  /* 0x2f800000ff8f7431 */ /* 0x000fe400000001ff */
[----:B------:R-:W-:-:S05]  /*18620*/  HADD2.F32 R156, -RZ, R103.H1_H1 ;  /* 0x30000067ff9c7230 */ /* 0x000fca0000004100 */
        /* <DEDUP_REMOVED lines=8> */
.L_x_28790:
        /* <DEDUP_REMOVED lines=21> */
.L_x_28850:
        /* <DEDUP_REMOVED lines=13> */
.L_x_28852:
[----:B------:R-:W-:Y:S05]  /*188d0*/  BSYNC.RECONVERGENT B4 ;  /* 0x0000000000047941 */ /* 0x000fea0003800200 */
.L_x_28851:
        /* <DEDUP_REMOVED lines=60> */
.L_x_28849:
[----:B------:R-:W-:Y:S05]  /*18ca0*/  BSYNC.RECONVERGENT B3 ;  /* 0x0000000000037941 */ /* 0x000fea0003800200 */
.L_x_28848:
        /* <DEDUP_REMOVED lines=10> */
.L_x_28847:
[----:B------:R-:W-:Y:S05]  /*18d50*/  BSYNC.RECONVERGENT B2 ;  /* 0x0000000000027941 */ /* 0x000fea0003800200 */
.L_x_28846:
        /* <DEDUP_REMOVED lines=17> */
.L_x_28857:
        /* <DEDUP_REMOVED lines=13> */
.L_x_28859:
[----:B------:R-:W-:Y:S05]  /*18f40*/  BSYNC.RECONVERGENT B4 ;  /* 0x0000000000047941 */ /* 0x000fea0003800200 */
.L_x_28858:
        /* <DEDUP_REMOVED lines=61> */
.L_x_28856:
[----:B------:R-:W-:Y:S05]  /*19320*/  BSYNC.RECONVERGENT B3 ;  /* 0x0000000000037941 */ /* 0x000fea0003800200 */
.L_x_28855:
        /* <DEDUP_REMOVED lines=10> */
.L_x_28854:
[----:B------:R-:W-:Y:S05]  /*193d0*/  BSYNC.RECONVERGENT B2 ;  /* 0x0000000000027941 */ /* 0x000fea0003800200 */
.L_x_28853:
        /* <DEDUP_REMOVED lines=17> */
.L_x_28864:
        /* <DEDUP_REMOVED lines=13> */
.L_x_28866:
[----:B------:R-:W-:Y:S05]  /*195c0*/  BSYNC.RECONVERGENT B4 ;  /* 0x0000000000047941 */ /* 0x000fea0003800200 */
.L_x_28865:
        /* <DEDUP_REMOVED lines=61> */
.L_x_28863:
[----:B------:R-:W-:Y:S05]  /*199a0*/  BSYNC.RECONVERGENT B3 ;  /* 0x0000000000037941 */ /* 0x000fea0003800200 */
.L_x_28862:
        /* <DEDUP_REMOVED lines=10> */
.L_x_28861:
[----:B------:R-:W-:Y:S05]  /*19a50*/  BSYNC.RECONVERGENT B2 ;  /* 0x0000000000027941 */ /* 0x000fea0003800200 */
.L_x_28860:
        /* <DEDUP_REMOVED lines=17> */
.L_x_28871:
        /* <DEDUP_REMOVED lines=13> */
.L_x_28873:
[----:B------:R-:W-:Y:S05]  /*19c40*/  BSYNC.RECONVERGENT B4 ;  /* 0x0000000000047941 */ /* 0x000fea0003800200 */
.L_x_28872:
        /* <DEDUP_REMOVED lines=61> */
.L_x_28870:
[----:B------:R-:W-:Y:S05]  /*1a020*/  BSYNC.RECONVERGENT B3 ;  /* 0x0000000000037941 */ /* 0x000fea0003800200 */
.L_x_28869:
        /* <DEDUP_REMOVED lines=10> */
.L_x_28868:
[----:B------:R-:W-:Y:S05]  /*1a0d0*/  BSYNC.RECONVERGENT B2 ;  /* 0x0000000000027941 */ /* 0x000fea0003800200 */
.L_x_28867:
        /* <DEDUP_REMOVED lines=17> */
.L_x_28878:
        /* <DEDUP_REMOVED lines=13> */
.L_x_28880:
[----:B------:R-:W-:Y:S05]  /*1a2c0*/  BSYNC.RECONVERGENT B4 ;  /* 0x0000000000047941 */ /* 0x000fea0003800200 */
.L_x_28879:
        /* <DEDUP_REMOVED lines=61> */
.L_x_28877:
[----:B------:R-:W-:Y:S05]  /*1a6a0*/  BSYNC.RECONVERGENT B3 ;  /* 0x0000000000037941 */ /* 0x000fea0003800200 */
.L_x_28876:
        /* <DEDUP_REMOVED lines=10> */
.L_x_28875:
[----:B------:R-:W-:Y:S05]  /*1a750*/  BSYNC.RECONVERGENT B2 ;  /* 0x0000000000027941 */ /* 0x000fea0003800200 */
.L_x_28874:
        /* <DEDUP_REMOVED lines=17> */
.L_x_28885:
        /* <DEDUP_REMOVED lines=13> */
.L_x_28887:
[----:B------:R-:W-:Y:S05]  /*1a940*/  BSYNC.RECONVERGENT B4 ;  /* 0x0000000000047941 */ /* 0x000fea0003800200 */
.L_x_28886:
        /* <DEDUP_REMOVED lines=61> */
.L_x_28884:
[----:B------:R-:W-:Y:S05]  /*1ad20*/  BSYNC.RECONVERGENT B3 ;  /* 0x0000000000037941 */ /* 0x000fea0003800200 */
.L_x_28883:
        /* <DEDUP_REMOVED lines=10> */
.L_x_28882:
[----:B------:R-:W-:Y:S05]  /*1add0*/  BSYNC.RECONVERGENT B2 ;  /* 0x0000000000027941 */ /* 0x000fea0003800200 */
.L_x_28881:
        /* <DEDUP_REMOVED lines=17> */
.L_x_28892:
        /* <DEDUP_REMOVED lines=13> */
.L_x_28894:
[----:B------:R-:W-:Y:S05]  /*1afc0*/  BSYNC.RECONVERGENT B4 ;  /* 0x0000000000047941 */ /* 0x000fea0003800200 */
.L_x_28893:
        /* <DEDUP_REMOVED lines=61> */
.L_x_28891:
[----:B------:R-:W-:Y:S05]  /*1b3a0*/  BSYNC.RECONVERGENT B3 ;  /* 0x0000000000037941 */ /* 0x000fea0003800200 */
.L_x_28890:
        /* <DEDUP_REMOVED lines=10> */
.L_x_28889:
[----:B------:R-:W-:Y:S05]  /*1b450*/  BSYNC.RECONVERGENT B2 ;  /* 0x0000000000027941 */ /* 0x000fea0003800200 */
.L_x_28888:
        /* <DEDUP_REMOVED lines=20> */
.L_x_28897:
        /* <DEDUP_REMOVED lines=13> */
.L_x_28899:
[----:B------:R-:W-:Y:S05]  /*1b670*/  BSYNC.RECONVERGENT B3 ;  /* 0x0000000000037941 */ /* 0x000fea0003800200 */
.L_x_28898:
        /* <DEDUP_REMOVED lines=61> */
.L_x_28896:
[----:B------:R-:W-:Y:S05]  /*1ba50*/  BSYNC.RECONVERGENT B2 ;  /* 0x0000000000027941 */ /* 0x000fea0003800200 */
.L_x_28895:
        /* <DEDUP_REMOVED lines=10> */
.L_x_28840:
[----:B------:R-:W-:Y:S05]  /*1bb00*/  BSYNC.RECONVERGENT B0 ;  /* 0x0000000000007941 */ /* 0x000fea0003800200 */
.L_x_28789:
        /* <DEDUP_REMOVED lines=25> */
.L_x_28788:
[----:B------:R-:W-:Y:S05]  /*1bca0*/  BSYNC.RECONVERGENT B1 ;  /* 0x0000000000017941 */ /* 0x000fea0003800200 */
.L_x_28787:
        /* <DEDUP_REMOVED lines=127> */
.L_x_28921:
        /* <DEDUP_REMOVED lines=58> */
.L_x_28904:
[----:B------:R-:W-:Y:S05]  /*1c840*/  BSYNC.RECONVERGENT B1 ;  /* 0x0000000000017941 */ /* 0x000fea0003800200 */
.L_x_28903:
        /* <DEDUP_REMOVED lines=35> */
.L_x_28906:
[----:B------:R-:W-:Y:S05]  /*1ca80*/  BSYNC.RECONVERGENT B1 ;  /* 0x0000000000017941 */ /* 0x000fea0003800200 */
.L_x_28905:
        /* <DEDUP_REMOVED lines=34> */
.L_x_28908:
[----:B------:R-:W-:Y:S05]  /*1ccb0*/  BSYNC.RECONVERGENT B1 ;  /* 0x0000000000017941 */ /* 0x000fea0003800200 */
.L_x_28907:
        /* <DEDUP_REMOVED lines=32> */
.L_x_28902:
[----:B------:R-:W-:Y:S05]  /*1cec0*/  BSYNC.RECONVERGENT B0 ;  /* 0x0000000000007941 */ /* 0x000fea0003800200 */
.L_x_28901:
[----:B---3--:R-:W3:Y:S02]  /*1ced0*/  LDC.64 R164, c[0x0][0x380] ;  /* 0x0000e000ffa47b82 */ /* 0x008ee40000000a00 */
[----:B---3--:R-:W-:-:S05]  /*1cee0*/  IMAD R146, R164, 0x4, R146 ;  /* 0x00000004a4927824 */ /* 0x008fca00078e0292 */
[----:B------:R-:W-:-:S13]  /*1cef0*/  ISETP.GE.AND P0, PT, R146, R165, PT ;  /* 0x000000a59200720c */ /* 0x000fda0003f06270 */
[----:B------:R-:W-:Y:S05]  /*1cf00*/  @!P0 BRA `(.L_x_28909) ;  /* 0xfffffe3c00f48947 */ /* 0x000fea000383ffff */
[----:B------:R-:W-:Y:S05]  /*1cf10*/  EXIT ;  /* 0x000000000000794d */ /* 0x000fea0003800000 */
.L_x_28900:
        /* <DEDUP_REMOVED lines=8> */
.L_x_28911:
[----:B------:R-:W-:Y:S05]  /*1cfa0*/  BSYNC B0 ;  /* 0x0000000000007941 */ /* 0x000fea0003800000 */
.L_x_28910:
        /* <DEDUP_REMOVED lines=10> */
.L_x_28912:
[----:B------:R-:W-:Y:S02]  /*1d050*/  IMAD.MOV.U32 R176, RZ, RZ, 0x4 ;  /* 0x00000004ffb07424 */ /* 0x000fe400078e00ff */
[----:B------:R-:W-:-:S04]  /*1d060*/  IMAD.MOV.U32 R169, RZ, RZ, R173 ;  /* 0x000000ffffa97224 */ /* 0x000fc800078e00ad */
[----:B------:R-:W-:-:S05]  /*1d070*/  FADD.FTZ R169, R168, R169 ;  /* 0x000000a9a8a97221 */ /* 0x000fca0000010000 */
[----:B------:R-:W-:-:S07]  /*1d080*/  MOV R177, R169 ;  /* 0x000000a900b17202 */ /* 0x000fce0000000f00 */
[----:B------:R-:W-:Y:S05]  /*1d090*/  WARPSYNC.COLLECTIVE R172, `(.L_x_28913) ;  /* 0x00000000ac087348 */ /* 0x000fea0003c00000 */
[----:B------:R0:W1:Y:S02]  /*1d0a0*/  SHFL.BFLY P6, R173, R177, R176, R179 ;  /* 0x0c0000b0b1ad7389 */ /* 0x00006400000c00b3 */
[----:B01----:R-:W-:Y:S05]  /*1d0b0*/  ENDCOLLECTIVE ;  /* 0x000000000000791b */ /* 0x003fea0003800000 */
.L_x_28913:
[----:B------:R-:W-:Y:S01]  /*1d0c0*/  HFMA2 R176, -RZ, RZ, 0, 4.76837158203125e-07 ;  /* 0x00000008ffb07431 */ /* 0x000fe200000001ff */
[----:B------:R-:W-:-:S05]  /*1d0d0*/  MOV R0, R173 ;  /* 0x000000ad00007202 */ /* 0x000fca0000000f00 */
[----:B------:R-:W-:-:S04]  /*1d0e0*/  FADD.FTZ R170, R169, R0 ;  /* 0x00000000a9aa7221 */ /* 0x000fc80000010000 */
[----:B------:R-:W-:-:S07]  /*1d0f0*/  IMAD.MOV.U32 R177, RZ, RZ, R170 ;  /* 0x000000ffffb17224 */ /* 0x000fce00078e00aa */
[----:B------:R-:W-:Y:S05]  /*1d100*/  WARPSYNC.COLLECTIVE R172, `(.L_x_28914) ;  /* 0x00000000ac087348 */ /* 0x000fea0003c00000 */
[----:B------:R0:W1:Y:S02]  /*1d110*/  SHFL.BFLY P6, R173, R177, R176, R179 ;  /* 0x0c0000b0b1ad7389 */ /* 0x00006400000c00b3 */
[----:B01----:R-:W-:Y:S05]  /*1d120*/  ENDCOLLECTIVE ;  /* 0x000000000000791b */ /* 0x003fea0003800000 */
.L_x_28914:
[----:B------:R-:W-:Y:S02]  /*1d130*/  IMAD.MOV.U32 R176, RZ, RZ, 0x10 ;  /* 0x00000010ffb07424 */ /* 0x000fe400078e00ff */
[----:B------:R-:W-:-:S04]  /*1d140*/  IMAD.MOV.U32 R171, RZ, RZ, R173 ;  /* 0x000000ffffab7224 */ /* 0x000fc800078e00ad */
[----:B------:R-:W-:-:S05]  /*1d150*/  FADD.FTZ R171, R170, R171 ;  /* 0x000000abaaab7221 */ /* 0x000fca0000010000 */
[----:B------:R-:W-:-:S07]  /*1d160*/  MOV R177, R171 ;  /* 0x000000ab00b17202 */ /* 0x000fce0000000f00 */
[----:B------:R-:W-:Y:S05]  /*1d170*/  WARPSYNC.COLLECTIVE R172, `(.L_x_28915) ;  /* 0x00000000ac087348 */ /* 0x000fea0003c00000 */
[----:B------:R0:W1:Y:S02]  /*1d180*/  SHFL.BFLY P6, R173, R177, R176, R179 ;  /* 0x0c0000b0b1ad7389 */ /* 0x00006400000c00b3 */
[----:B01----:R-:W-:Y:S05]  /*1d190*/  ENDCOLLECTIVE ;  /* 0x000000000000791b */ /* 0x003fea0003800000 */
.L_x_28915:
        /* <DEDUP_REMOVED lines=73> */
.L_x_28916:
[----:B------:R-:W-:Y:S02]  /*1d630*/  IMAD.MOV.U32 R176, RZ, RZ, 0x2 ;  /* 0x00000002ffb07424 */ /* 0x000fe400078e00ff */
[----:B------:R-:W-:-:S04]  /*1d640*/  IMAD.MOV.U32 R169, RZ, RZ, R173 ;  /* 0x000000ffffa97224 */ /* 0x000fc800078e00ad */
[----:B------:R-:W-:-:S05]  /*1d650*/  FADD.FTZ R169, R0, R169 ;  /* 0x000000a900a97221 */ /* 0x000fca0000010000 */
[----:B------:R-:W-:-:S07]  /*1d660*/  MOV R177, R169 ;  /* 0x000000a900b17202 */ /* 0x000fce0000000f00 */
[----:B------:R-:W-:Y:S05]  /*1d670*/  WARPSYNC.COLLECTIVE R172, `(.L_x_28917) ;  /* 0x00000000ac087348 */ /* 0x000fea0003c00000 */
[----:B------:R0:W1:Y:S02]  /*1d680*/  SHFL.BFLY P6, R173, R177, R176, R179 ;  /* 0x0c0000b0b1ad7389 */ /* 0x00006400000c00b3 */
[----:B01----:R-:W-:Y:S05]  /*1d690*/  ENDCOLLECTIVE ;  /* 0x000000000000791b */ /* 0x003fea0003800000 */
.L_x_28917:
[----:B------:R-:W-:Y:S01]  /*1d6a0*/  HFMA2 R176, -RZ, RZ, 0, 2.384185791015625e-07 ;  /* 0x00000004ffb07431 */ /* 0x000fe200000001ff */
[----:B------:R-:W-:-:S05]  /*1d6b0*/  MOV R168, R173 ;  /* 0x000000ad00a87202 */ /* 0x000fca0000000f00 */
[----:B------:R-:W-:-:S04]  /*1d6c0*/  FADD.FTZ R168, R169, R168 ;  /* 0x000000a8a9a87221 */ /* 0x000fc80000010000 */
[----:B------:R-:W-:-:S07]  /*1d6d0*/  IMAD.MOV.U32 R177, RZ, RZ, R168 ;  /* 0x000000ffffb17224 */ /* 0x000fce00078e00a8 */
[----:B------:R-:W-:Y:S05]  /*1d6e0*/  WARPSYNC.COLLECTIVE R172, `(.L_x_28918) ;  /* 0x00000000ac087348 */ /* 0x000fea0003c00000 */
[----:B------:R0:W1:Y:S02]  /*1d6f0*/  SHFL.BFLY P6, R173, R177, R176, R179 ;  /* 0x0c0000b0b1ad7389 */ /* 0x00006400000c00b3 */
[----:B01----:R-:W-:Y:S05]  /*1d700*/  ENDCOLLECTIVE ;  /* 0x000000000000791b */ /* 0x003fea0003800000 */
.L_x_28918:
[----:B------:R-:W-:Y:S02]  /*1d710*/  IMAD.MOV.U32 R176, RZ, RZ, 0x8 ;  /* 0x00000008ffb07424 */ /* 0x000fe400078e00ff */
[----:B------:R-:W-:-:S04]  /*1d720*/  IMAD.MOV.U32 R171, RZ, RZ, R173 ;  /* 0x000000ffffab7224 */ /* 0x000fc800078e00ad */
[----:B------:R-:W-:-:S05]  /*1d730*/  FADD.FTZ R171, R168, R171 ;  /* 0x000000aba8ab7221 */ /* 0x000fca0000010000 */
[----:B------:R-:W-:-:S07]  /*1d740*/  MOV R177, R171 ;  /* 0x000000ab00b17202 */ /* 0x000fce0000000f00 */
[----:B------:R-:W-:Y:S05]  /*1d750*/  WARPSYNC.COLLECTIVE R172, `(.L_x_28919) ;  /* 0x00000000ac087348 */ /* 0x000fea0003c00000 */
[----:B------:R0:W1:Y:S02]  /*1d760*/  SHFL.BFLY P6, R173, R177, R176, R179 ;  /* 0x0c0000b0b1ad7389 */ /* 0x00006400000c00b3 */
[----:B01----:R-:W-:Y:S05]  /*1d770*/  ENDCOLLECTIVE ;  /* 0x000000000000791b */ /* 0x003fea0003800000 */
.L_x_28919:
[----:B------:R-:W-:Y:S01]  /*1d780*/  HFMA2 R176, -RZ, RZ, 0, 9.5367431640625e-07 ;  /* 0x00000010ffb07431 */ /* 0x000fe200000001ff */
[----:B------:R-:W-:-:S05]  /*1d790*/  MOV R170, R173 ;  /* 0x000000ad00aa7202 */ /* 0x000fca0000000f00 */
[----:B------:R-:W-:-:S04]  /*1d7a0*/  FADD.FTZ R170, R171, R170 ;  /* 0x000000aaabaa7221 */ /* 0x000fc80000010000 */
[----:B------:R-:W-:-:S07]  /*1d7b0*/  IMAD.MOV.U32 R177, RZ, RZ, R170 ;  /* 0x000000ffffb17224 */ /* 0x000fce00078e00aa */
[----:B------:R-:W-:Y:S05]  /*1d7c0*/  WARPSYNC.COLLECTIVE R172, `(.L_x_28920) ;  /* 0x00000000ac087348 */ /* 0x000fea0003c00000 */
[----:B------:R0:W1:Y:S02]  /*1d7d0*/  SHFL.BFLY P6, R173, R177, R176, R179 ;  /* 0x0c0000b0b1ad7389 */ /* 0x00006400000c00b3 */
[----:B01----:R-:W-:Y:S05]  /*1d7e0*/  ENDCOLLECTIVE ;  /* 0x000000000000791b */ /* 0x003fea0003800000 */
.L_x_28920:
[----:B------:R-:W-:Y:S05]  /*1d7f0*/  BRA `(.L_x_28921) ;  /* 0xffffffec00287947 */ /* 0x000fea000383ffff */
.L_x_28922:
        /* <DEDUP_REMOVED lines=16> */
.L_x_37354:


//--------------------- .text._ZN10layer_norm13ln_fwd_kernelINS_13Kernel_traitsIf6__halffS2_fjLj1024ELj1ELj4ELj1ELj16ENS_18Kernel_traits_baseILj1024EfS2_fS2_fjLj128EEEEELb1ELb1ELb1ELb1EEEvNS_9FwdParamsE --------------------------
	.section	.text._ZN10layer_norm13ln_fwd_kernelINS_13Kernel_traitsIf6__halffS2_fjLj1024ELj1ELj4ELj1ELj16ENS_18Kernel_traits_baseILj1024EfS2_fS2_fjLj128EEEEELb1ELb1ELb1ELb1EEEvNS_9FwdParamsE,"ax",@progbits
	.align	128
        .global         _ZN10layer_norm13ln_fwd_kernelINS_13Kernel_traitsIf6__halffS2_fjLj1024ELj1ELj4ELj1ELj16ENS_18Kernel_traits_baseILj1024EfS2_fS2_fjLj128EEEEELb1ELb1ELb1ELb1EEEvNS_9FwdParamsE
        .type           _ZN10layer_norm13ln_fwd_kernelINS_13Kernel_traitsIf6__halffS2_fjLj1024ELj1ELj4ELj1ELj16ENS_18Kernel_traits_baseILj1024EfS2_fS2_fjLj128EEEEELb1ELb1ELb1ELb1EEEvNS_9FwdParamsE,@function
        .size           _ZN10layer_norm13ln_fwd_kernelINS_13Kernel_traitsIf6__halffS2_fjLj1024ELj1ELj4ELj1ELj16ENS_18Kernel_traits_baseILj1024EfS2_fS2_fjLj128EEEEELb1ELb1ELb1ELb1EEEvNS_9FwdParamsE,(.L_x_37355 - _ZN10layer_norm13ln_fwd_kernelINS_13Kernel_traitsIf6__halffS2_fjLj1024ELj1ELj4ELj1ELj16ENS_18Kernel_traits_baseILj1024EfS2_fS2_fjLj128EEEEELb1ELb1ELb1ELb1EEEvNS_9FwdParamsE)
        .other          _ZN10layer_norm13ln_fwd_kernelINS_13Kernel_traitsIf6__halffS2_fjLj1024ELj1ELj4ELj1ELj16ENS_18Kernel_traits_baseILj1024EfS2_fS2_fjLj128EEEEELb1ELb1ELb1ELb1EEEvNS_9FwdParamsE,@"STO_CUDA_ENTRY STV_DEFAULT"
_ZN10layer_norm13ln_fwd_kernelINS_13Kernel_traitsIf6__halffS2_fjLj1024ELj1ELj4ELj1ELj16ENS_18Kernel_traits_baseILj1024EfS2_fS2_fjLj128EEEEELb1ELb1ELb1ELb1EEEvNS_9FwdParamsE:
.text._ZN10layer_norm13ln_fwd_kernelINS_13Kernel_traitsIf6__halffS2_fjLj1024ELj1ELj4ELj1ELj16ENS_18Kernel_traits_baseILj1024EfS2_fS2_fjLj128EEEEELb1ELb1ELb1ELb1EEEvNS_9FwdParamsE:
        /* <DEDUP_REMOVED lines=79> */
.L_x_28923:
        /* <DEDUP_REMOVED lines=36> */
.L_x_28924:
        /* <DEDUP_REMOVED lines=70> */
.L_x_29380:
        /* <DEDUP_REMOVED lines=65> */
.L_x_28931:
        /* <DEDUP_REMOVED lines=13> */
.L_x_28933:
[----:B------:R-:W-:Y:S05]  /*1070*/  BSYNC.RECONVERGENT B3 ;  /* 0x0000000000037941 */ /* 0x000fea0003800200 */
.L_x_28932:
        /* <DEDUP_REMOVED lines=46> */
.L_x_28930:
[----:B------:R-:W-:Y:S05]  /*1360*/  BSYNC.RECONVERGENT B2 ;  /* 0x0000000000027941 */ /* 0x000fea0003800200 */
.L_x_28929:
        /* <DEDUP_REMOVED lines=10> */
.L_x_28928:
[----:B------:R-:W-:Y:S05]  /*1410*/  BSYNC.RECONVERGENT B1 ;  /* 0x0000000000017941 */ /* 0x000fea0003800200 */
.L_x_28927:
        /* <DEDUP_REMOVED lines=17> */
.L_x_28938:
        /* <DEDUP_REMOVED lines=13> */
.L_x_28940:
[----:B------:R-:W-:Y:S05]  /*1600*/  BSYNC.RECONVERGENT B3 ;  /* 0x0000000000037941 */ /* 0x000fea0003800200 */
.L_x_28939:
        /* <DEDUP_REMOVED lines=47> */
.L_x_28937:
[----:B------:R-:W-:Y:S05]  /*1900*/  BSYNC.RECONVERGENT B2 ;  /* 0x0000000000027941 */ /* 0x000fea0003800200 */
.L_x_28936:
        /* <DEDUP_REMOVED lines=10> */
.L_x_28935:
[----:B------:R-:W-:Y:S05]  /*19b0*/  BSYNC.RECONVERGENT B1 ;  /* 0x0000000000017941 */ /* 0x000fea0003800200 */
.L_x_28934:
        /* <DEDUP_REMOVED lines=17> */
.L_x_28945:
        /* <DEDUP_REMOVED lines=13> */
.L_x_28947:
[----:B------:R-:W-:Y:S05]  /*1ba0*/  BSYNC.RECONVERGENT B3 ;  /* 0x0000000000037941 */ /* 0x000fea0003800200 */
.L_x_28946:
        /* <DEDUP_REMOVED lines=47> */
.L_x_28944:
[----:B------:R-:W-:Y:S05]  /*1ea0*/  BSYNC.RECONVERGENT B2 ;  /* 0x0000000000027941 */ /* 0x000fea0003800200 */
.L_x_28943:
        /* <DEDUP_REMOVED lines=10> */
.L_x_28942:
[----:B------:R-:W-:Y:S05]  /*1f50*/  BSYNC.RECONVERGENT B1 ;  /* 0x0000000000017941 */ /* 0x000fea0003800200 */
.L_x_28941:
        /* <DEDUP_REMOVED lines=17> */
.L_x_28952:
        /* <DEDUP_REMOVED lines=13> */
.L_x_28954:
[----:B------:R-:W-:Y:S05]  /*2140*/  BSYNC.RECONVERGENT B3 ;  /* 0x0000000000037941 */ /* 0x000fea0003800200 */
.L_x_28953:
        /* <DEDUP_REMOVED lines=47> */
.L_x_28951:
[----:B------:R-:W-:Y:S05]  /*2440*/  BSYNC.RECONVERGENT B2 ;  /* 0x0000000000027941 */ /* 0x000fea0003800200 */
.L_x_28950:
        /* <DEDUP_REMOVED lines=10> */
.L_x_28949:
[----:B------:R-:W-:Y:S05]  /*24f0*/  BSYNC.RECONVERGENT B1 ;  /* 0x0000000000017941 */ /* 0x000fea0003800200 */
.L_x_28948:
[----:B------:R-:W-:Y:S01]  /*2500*/  BSSY.RECONVERGENT B1, `(.L_x_28955) ;  /* 0x0000059000017945 */ /* 0x000fe20003800200 */
[----:B------:R-:W-:Y:S01]  /*2510*/  IMAD.MOV.U32 R118, RZ, RZ, R117 ;  /* 0x000000ffff767224 */ /* 0x000fe200078e0075 */
[----:B-----5:R-:W-:Y:S02]  /*2520*/  MOV R116, R108 ;  /* 0x0000006c00747202 */ /* 0x020fe40000000f00 */
        /* <DEDUP_REMOVED lines=14> */
.L_x_28959:
        /* <DEDUP_REMOVED lines=13> */
.L_x_28961:
[----:B------:R-:W-:Y:S05]  /*26e0*/  BSYNC.RECONVERGENT B3 ;  /* 0x0000000000037941 */ /* 0x000fea0003800200 */
.L_x_28960:
        /* <DEDUP_REMOVED lines=47> */
.L_x_28958:
[----:B------:R-:W-:Y:S05]  /*29e0*/  BSYNC.RECONVERGENT B2 ;  /* 0x0000000000027941 */ /* 0x000fea0003800200 */
.L_x_28957:
        /* <DEDUP_REMOVED lines=10> */
.L_x_28956:
[----:B------:R-:W-:Y:S05]  /*2a90*/  BSYNC.RECONVERGENT B1 ;  /* 0x0000000000017941 */ /* 0x000fea0003800200 */
.L_x_28955:
        /* <DEDUP_REMOVED lines=17> */
.L_x_28966:
        /* <DEDUP_REMOVED lines=13> */
.L_x_28968:
[----:B------:R-:W-:Y:S05]  /*2c80*/  BSYNC.RECONVERGENT B3 ;  /* 0x0000000000037941 */ /* 0x000fea0003800200 */
.L_x_28967:
        /* <DEDUP_REMOVED lines=47> */
.L_x_28965:
[----:B------:R-:W-:Y:S05]  /*2f80*/  BSYNC.RECONVERGENT B2 ;  /* 0x0000000000027941 */ /* 0x000fea0003800200 */
.L_x_28964:
        /* <DEDUP_REMOVED lines=10> */
.L_x_28963:
[----:B------:R-:W-:Y:S05]  /*3030*/  BSYNC.RECONVERGENT B1 ;  /* 0x0000000000017941 */ /* 0x000fea0003800200 */
.L_x_28962:
        /* <DEDUP_REMOVED lines=17> */
.L_x_28973:
        /* <DEDUP_REMOVED lines=13> */
.L_x_28975:
[----:B------:R-:W-:Y:S05]  /*3220*/  BSYNC.RECONVERGENT B3 ;  /* 0x0000000000037941 */ /* 0x000fea0003800200 */
.L_x_28974:
        /* <DEDUP_REMOVED lines=47> */
.L_x_28972:
[----:B------:R-:W-:Y:S05]  /*3520*/  BSYNC.RECONVERGENT B2 ;  /* 0x0000000000027941 */ /* 0x000fea0003800200 */
.L_x_28971:
        /* <DEDUP_REMOVED lines=10> */
.L_x_28970:
[----:B------:R-:W-:Y:S05]  /*35d0*/  BSYNC.RECONVERGENT B1 ;  /* 0x0000000000017941 */ /* 0x000fea0003800200 */
.L_x_28969:
        /* <DEDUP_REMOVED lines=16> */
.L_x_28979:
        /* <DEDUP_REMOVED lines=13> */
.L_x_28981:
[----:B------:R-:W-:Y:S05]  /*37b0*/  BSYNC.RECONVERGENT B2 ;  /* 0x0000000000027941 */ /* 0x000fea0003800200 */
.L_x_28980:
        /* <DEDUP_REMOVED lines=47> */
.L_x_28978:
[----:B------:R-:W-:Y:S05]  /*3ab0*/  BSYNC.RECONVERGENT B1 ;  /* 0x0000000000017941 */ /* 0x000fea0003800200 */
.L_x_28977:
        /* <DEDUP_REMOVED lines=11> */
.L_x_28926:
        /* <DEDUP_REMOVED lines=21> */
.L_x_28986:
        /* <DEDUP_REMOVED lines=13> */
.L_x_28988:
[----:B------:R-:W-:Y:S05]  /*3d90*/  BSYNC.RECONVERGENT B3 ;  /* 0x0000000000037941 */ /* 0x000fea0003800200 */
.L_x_28987:
        /* <DEDUP_REMOVED lines=46> */
.L_x_28985:
[----:B------:R-:W-:Y:S05]  /*4080*/  BSYNC.RECONVERGENT B2 ;  /* 0x0000000000027941 */ /* 0x000fea0003800200 */
.L_x_28984:
        /* <DEDUP_REMOVED lines=10> */
.L_x_28983:
[----:B------:R-:W-:Y:S05]  /*4130*/  BSYNC.RECONVERGENT B1 ;  /* 0x0000000000017941 */ /* 0x000fea0003800200 */
.L_x_28982:
        /* <DEDUP_REMOVED lines=17> */
.L_x_28993:
        /* <DEDUP_REMOVED lines=13> */
.L_x_28995:
[----:B------:R-:W-:Y:S05]  /*4320*/  BSYNC.RECONVERGENT B3 ;  /* 0x0000000000037941 */ /* 0x000fea0003800200 */
.L_x_28994:
        /* <DEDUP_REMOVED lines=47> */
.L_x_28992:
[----:B------:R-:W-:Y:S05]  /*4620*/  BSYNC.RECONVERGENT B2 ;  /* 0x0000000000027941 */ /* 0x000fea0003800200 */
.L_x_28991:
        /* <DEDUP_REMOVED lines=10> */
.L_x_28990:
[----:B------:R-:W-:Y:S05]  /*46d0*/  BSYNC.RECONVERGENT B1 ;  /* 0x0000000000017941 */ /* 0x000fea0003800200 */
.L_x_28989:
        /* <DEDUP_REMOVED lines=17> */
.L_x_29000:
        /* <DEDUP_REMOVED lines=13> */
.L_x_29002:
[----:B------:R-:W-:Y:S05]  /*48c0*/  BSYNC.RECONVERGENT B3 ;  /* 0x0000000000037941 */ /* 0x000fea0003800200 */
.L_x_29001:
        /* <DEDUP_REMOVED lines=47> */
.L_x_28999:
[----:B------:R-:W-:Y:S05]  /*4bc0*/  BSYNC.RECONVERGENT B2 ;  /* 0x0000000000027941 */ /* 0x000fea0003800200 */
.L_x_28998:
        /* <DEDUP_REMOVED lines=10> */
.L_x_28997:
[----:B------:R-:W-:Y:S05]  /*4c70*/  BSYNC.RECONVERGENT B1 ;  /* 0x0000000000017941 */ /* 0x000fea0003800200 */
.L_x_28996:
        /* <DEDUP_REMOVED lines=17> */
.L_x_29007:
        /* <DEDUP_REMOVED lines=13> */
.L_x_29009:
[----:B------:R-:W-:Y:S05]  /*4e60*/  BSYNC.RECONVERGENT B3 ;  /* 0x0000000000037941 */ /* 0x000fea0003800200 */
.L_x_29008:
        /* <DEDUP_REMOVED lines=47> */
.L_x_29006:
[----:B------:R-:W-:Y:S05]  /*5160*/  BSYNC.RECONVERGENT B2 ;  /* 0x0000000000027941 */ /* 0x000fea0003800200 */
.L_x_29005:
        /* <DEDUP_REMOVED lines=10> */
.L_x_29004:
[----:B------:R-:W-:Y:S05]  /*5210*/  BSYNC.RECONVERGENT B1 ;  /* 0x0000000000017941 */ /* 0x000fea0003800200 */
.L_x_29003:
        /* <DEDUP_REMOVED lines=17> */
.L_x_29014:
        /* <DEDUP_REMOVED lines=13> */
.L_x_29016:
[----:B------:R-:W-:Y:S05]  /*5400*/  BSYNC.RECONVERGENT B3 ;  /* 0x0000000000037941 */ /* 0x000fea0003800200 */
.L_x_29015:
        /* <DEDUP_REMOVED lines=47> */
.L_x_29013:
[----:B------:R-:W-:Y:S05]  /*5700*/  BSYNC.RECONVERGENT B2 ;  /* 0x0000000000027941 */ /* 0x000fea0003800200 */
.L_x_29012:
        /* <DEDUP_REMOVED lines=10> */
.L_x_29011:
[----:B------:R-:W-:Y:S05]  /*57b0*/  BSYNC.RECONVERGENT B1 ;  /* 0x0000000000017941 */ /* 0x000fea0003800200 */
.L_x_29010:
        /* <DEDUP_REMOVED lines=17> */
.L_x_29021:
        /* <DEDUP_REMOVED lines=13> */
.L_x_29023:
[----:B------:R-:W-:Y:S05]  /*59a0*/  BSYNC.RECONVERGENT B3 ;  /* 0x0000000000037941 */ /* 0x000fea0003800200 */
.L_x_29022:
        /* <DEDUP_REMOVED lines=47> */
.L_x_29020:
[----:B------:R-:W-:Y:S05]  /*5ca0*/  BSYNC.RECONVERGENT B2 ;  /* 0x0000000000027941 */ /* 0x000fea0003800200 */
.L_x_29019:
        /* <DEDUP_REMOVED lines=10> */
.L_x_29018:
[----:B------:R-:W-:Y:S05]  /*5d50*/  BSYNC.RECONVERGENT B1 ;  /* 0x0000000000017941 */ /* 0x000fea0003800200 */
.L_x_29017:
        /* <DEDUP_REMOVED lines=17> */
.L_x_29028:
        /* <DEDUP_REMOVED lines=13> */
.L_x_29030:
[----:B------:R-:W-:Y:S05]  /*5f40*/  BSYNC.RECONVERGENT B3 ;  /* 0x0000000000037941 */ /* 0x000fea0003800200 */
.L_x_29029:
        /* <DEDUP_REMOVED lines=47> */
.L_x_29027:
[----:B------:R-:W-:Y:S05]  /*6240*/  BSYNC.RECONVERGENT B2 ;  /* 0x0000000000027941 */ /* 0x000fea0003800200 */
.L_x_29026:
        /* <DEDUP_REMOVED lines=10> */
.L_x_29025:
[----:B------:R-:W-:Y:S05]  /*62f0*/  BSYNC.RECONVERGENT B1 ;  /* 0x0000000000017941 */ /* 0x000fea0003800200 */
.L_x_29024:
        /* <DEDUP_REMOVED lines=16> */
.L_x_29033:
        /* <DEDUP_REMOVED lines=13> */
.L_x_29035:
[----:B------:R-:W-:Y:S05]  /*64d0*/  BSYNC.RECONVERGENT B2 ;  /* 0x0000000000027941 */ /* 0x000fea0003800200 */
.L_x_29034:
        /* <DEDUP_REMOVED lines=47> */
.L_x_29032:
[----:B------:R-:W-:Y:S05]  /*67d0*/  BSYNC.RECONVERGENT B1 ;  /* 0x0000000000017941 */ /* 0x000fea0003800200 */
.L_x_29031:
        /* <DEDUP_REMOVED lines=10> */
.L_x_28976:
[----:B------:R-:W-:Y:S05]  /*6880*/  BSYNC.RECONVERGENT B0 ;  /* 0x0000000000007941 */ /* 0x000fea0003800200 */
.L_x_28925:
[----:B------:R-:W0:Y:S01]  /*6890*/  LDC.64 R144, c[0x0][0x3a8] ;  /* 0x0000ea00ff907b82 */ /* 0x000e220000000a00 */
[----:B------:R-:W-:Y:S01]  /*68a0*/  @P0 IADD3 R127, PT, PT, R139, 0x20, RZ ;  /* 0x000000208b7f0810 */ /* 0x000fe20007ffe0ff */
[----:B------:R-:W-:Y:S01]  /*68b0*/  @P1 VIADD R125, R137, 0x20 ;  /* 0x00000020897d1836 */ /* 0x000fe20000000000 */
        /* <DEDUP_REMOVED lines=29> */
.L_x_29037:
[----:B------:R-:W-:Y:S05]  /*6a90*/  BSYNC.RECONVERGENT B0 ;  /* 0x0000000000007941 */ /* 0x000fea0003800200 */
.L_x_29036:
        /* <DEDUP_REMOVED lines=8> */
[----:B-1----:R-:W-:Y:S01]  /*6b20*/  IMAD.MOV.U32 R124, RZ, RZ, R123 ;  /* 0x000000ffff7c7224 */ /* 0x002fe200078e007b */
[----:B0----5:R-:W-:-:S09]  /*6b30*/  MOV R120, R104 ;  /* 0x0000006800787202 */ /* 0x021fd20000000f00 */
        /* <DEDUP_REMOVED lines=17> */
.L_x_29044:
        /* <DEDUP_REMOVED lines=13> */
.L_x_29046:
[----:B------:R-:W-:Y:S05]  /*6d20*/  BSYNC.RECONVERGENT B3 ;  /* 0x0000000000037941 */ /* 0x000fea0003800200 */
.L_x_29045:
        /* <DEDUP_REMOVED lines=46> */
.L_x_29043:
[----:B------:R-:W-:Y:S05]  /*7010*/  BSYNC.RECONVERGENT B2 ;  /* 0x0000000000027941 */ /* 0x000fea0003800200 */
.L_x_29042:
        /* <DEDUP_REMOVED lines=10> */
.L_x_29041:
[----:B------:R-:W-:Y:S05]  /*70c0*/  BSYNC.RECONVERGENT B1 ;  /* 0x0000000000017941 */ /* 0x000fea0003800200 */
.L_x_29040:
        /* <DEDUP_REMOVED lines=17> */
.L_x_29051:
        /* <DEDUP_REMOVED lines=13> */
.L_x_29053:
[----:B------:R-:W-:Y:S05]  /*72b0*/  BSYNC.RECONVERGENT B3 ;  /* 0x0000000000037941 */ /* 0x000fea0003800200 */
.L_x_29052:
        /* <DEDUP_REMOVED lines=47> */
.L_x_29050:
[----:B------:R-:W-:Y:S05]  /*75b0*/  BSYNC.RECONVERGENT B2 ;  /* 0x0000000000027941 */ /* 0x000fea0003800200 */
.L_x_29049:
        /* <DEDUP_REMOVED lines=10> */
.L_x_29048:
[----:B------:R-:W-:Y:S05]  /*7660*/  BSYNC.RECONVERGENT B1 ;  /* 0x0000000000017941 */ /* 0x000fea0003800200 */
.L_x_29047:
        /* <DEDUP_REMOVED lines=17> */
.L_x_29058:
        /* <DEDUP_REMOVED lines=13> */
.L_x_29060:
[----:B------:R-:W-:Y:S05]  /*7850*/  BSYNC.RECONVERGENT B3 ;  /* 0x0000000000037941 */ /* 0x000fea0003800200 */
.L_x_29059:
        /* <DEDUP_REMOVED lines=47> */
.L_x_29057:
[----:B------:R-:W-:Y:S05]  /*7b50*/  BSYNC.RECONVERGENT B2 ;  /* 0x0000000000027941 */ /* 0x000fea0003800200 */
.L_x_29056:
        /* <DEDUP_REMOVED lines=10> */
.L_x_29055:
[----:B------:R-:W-:Y:S05]  /*7c00*/  BSYNC.RECONVERGENT B1 ;  /* 0x0000000000017941 */ /* 0x000fea0003800200 */
.L_x_29054:
        /* <DEDUP_REMOVED lines=17> */
.L_x_29065:
        /* <DEDUP_REMOVED lines=13> */
.L_x_29067:
[----:B------:R-:W-:Y:S05]  /*7df0*/  BSYNC.RECONVERGENT B3 ;  /* 0x0000000000037941 */ /* 0x000fea0003800200 */
.L_x_29066:
        /* <DEDUP_REMOVED lines=47> */
.L_x_29064:
[----:B------:R-:W-:Y:S05]  /*80f0*/  BSYNC.RECONVERGENT B2 ;  /* 0x0000000000027941 */ /* 0x000fea0003800200 */
.L_x_29063:
        /* <DEDUP_REMOVED lines=10> */
.L_x_29062:
[----:B------:R-:W-:Y:S05]  /*81a0*/  BSYNC.RECONVERGENT B1 ;  /* 0x0000000000017941 */ /* 0x000fea0003800200 */
.L_x_29061:
        /* <DEDUP_REMOVED lines=17> */
.L_x_29072:
        /* <DEDUP_REMOVED lines=13> */
.L_x_29074:
[----:B------:R-:W-:Y:S05]  /*8390*/  BSYNC.RECONVERGENT B3 ;  /* 0x0000000000037941 */ /* 0x000fea0003800200 */
.L_x_29073:
        /* <DEDUP_REMOVED lines=47> */
.L_x_29071:
[----:B------:R-:W-:Y:S05]  /*8690*/  BSYNC.RECONVERGENT B2 ;  /* 0x0000000000027941 */ /* 0x000fea0003800200 */
.L_x_29070:
        /* <DEDUP_REMOVED lines=10> */
.L_x_29069:
[----:B------:R-:W-:Y:S05]  /*8740*/  BSYNC.RECONVERGENT B1 ;  /* 0x0000000000017941 */ /* 0x000fea0003800200 */
.L_x_29068:
        /* <DEDUP_REMOVED lines=17> */
.L_x_29079:
        /* <DEDUP_REMOVED lines=13> */
.L_x_29081:
[----:B------:R-:W-:Y:S05]  /*8930*/  BSYNC.RECONVERGENT B3 ;  /* 0x0000000000037941 */ /* 0x000fea0003800200 */
.L_x_29080:
        /* <DEDUP_REMOVED lines=47> */
.L_x_29078:
[----:B------:R-:W-:Y:S05]  /*8c30*/  BSYNC.RECONVERGENT B2 ;  /* 0x0000000000027941 */ /* 0x000fea0003800200 */
.L_x_29077:
        /* <DEDUP_REMOVED lines=10> */
.L_x_29076:
[----:B------:R-:W-:Y:S05]  /*8ce0*/  BSYNC.RECONVERGENT B1 ;  /* 0x0000000000017941 */ /* 0x000fea0003800200 */
.L_x_29075:
        /* <DEDUP_REMOVED lines=17> */
.L_x_29086:
        /* <DEDUP_REMOVED lines=13> */
.L_x_29088:
[----:B------:R-:W-:Y:S05]  /*8ed0*/  BSYNC.RECONVERGENT B3 ;  /* 0x0000000000037941 */ /* 0x000fea0003800200 */
.L_x_29087:
        /* <DEDUP_REMOVED lines=47> */
.L_x_29085:
[----:B------:R-:W-:Y:S05]  /*91d0*/  BSYNC.RECONVERGENT B2 ;  /* 0x0000000000027941 */ /* 0x000fea0003800200 */
.L_x_29084:
        /* <DEDUP_REMOVED lines=10> */
.L_x_29083:
[----:B------:R-:W-:Y:S05]  /*9280*/  BSYNC.RECONVERGENT B1 ;  /* 0x0000000000017941 */ /* 0x000fea0003800200 */
.L_x_29082:
        /* <DEDUP_REMOVED lines=16> */
.L_x_29092:
        /* <DEDUP_REMOVED lines=13> */
.L_x_29094:
[----:B------:R-:W-:Y:S05]  /*9460*/  BSYNC.RECONVERGENT B2 ;  /* 0x0000000000027941 */ /* 0x000fea0003800200 */
.L_x_29093:
        /* <DEDUP_REMOVED lines=47> */
.L_x_29091:
[----:B------:R-:W-:Y:S05]  /*9760*/  BSYNC.RECONVERGENT B1 ;  /* 0x0000000000017941 */ /* 0x000fea0003800200 */
.L_x_29090:
        /* <DEDUP_REMOVED lines=11> */
.L_x_29039:
        /* <DEDUP_REMOVED lines=21> */
.L_x_29099:
        /* <DEDUP_REMOVED lines=13> */
.L_x_29101:
[----:B------:R-:W-:Y:S05]  /*9a40*/  BSYNC.RECONVERGENT B3 ;  /* 0x0000000000037941 */ /* 0x000fea0003800200 */
.L_x_29100:
        /* <DEDUP_REMOVED lines=46> */
.L_x_29098:
[----:B------:R-:W-:Y:S05]  /*9d30*/  BSYNC.RECONVERGENT B2 ;  /* 0x0000000000027941 */ /* 0x000fea0003800200 */
.L_x_29097:
        /* <DEDUP_REMOVED lines=10> */
.L_x_29096:
[----:B------:R-:W-:Y:S05]  /*9de0*/  BSYNC.RECONVERGENT B1 ;  /* 0x0000000000017941 */ /* 0x000fea0003800200 */
.L_x_29095:
        /* <DEDUP_REMOVED lines=17> */
.L_x_29106:
        /* <DEDUP_REMOVED lines=13> */
.L_x_29108:
[----:B------:R-:W-:Y:S05]  /*9fd0*/  BSYNC.RECONVERGENT B3 ;  /* 0x0000000000037941 */ /* 0x000fea0003800200 */
.L_x_29107:
        /* <DEDUP_REMOVED lines=47> */
.L_x_29105:
[----:B------:R-:W-:Y:S05]  /*a2d0*/  BSYNC.RECONVERGENT B2 ;  /* 0x0000000000027941 */ /* 0x000fea0003800200 */
.L_x_29104:
        /* <DEDUP_REMOVED lines=10> */
.L_x_29103:
[----:B------:R-:W-:Y:S05]  /*a380*/  BSYNC.RECONVERGENT B1 ;  /* 0x0000000000017941 */ /* 0x000fea0003800200 */
.L_x_29102:
        /* <DEDUP_REMOVED lines=17> */
.L_x_29113:
        /* <DEDUP_REMOVED lines=13> */
.L_x_29115:
[----:B------:R-:W-:Y:S05]  /*a570*/  BSYNC.RECONVERGENT B3 ;  /* 0x0000000000037941 */ /* 0x000fea0003800200 */
.L_x_29114:
        /* <DEDUP_REMOVED lines=47> */
.L_x_29112:
[----:B------:R-:W-:Y:S05]  /*a870*/  BSYNC.RECONVERGENT B2 ;  /* 0x0000000000027941 */ /* 0x000fea0003800200 */
.L_x_29111:
        /* <DEDUP_REMOVED lines=10> */
.L_x_29110:
[----:B------:R-:W-:Y:S05]  /*a920*/  BSYNC.RECONVERGENT B1 ;  /* 0x0000000000017941 */ /* 0x000fea0003800200 */
.L_x_29109:
        /* <DEDUP_REMOVED lines=17> */
.L_x_29120:
        /* <DEDUP_REMOVED lines=13> */
.L_x_29122:
[----:B------:R-:W-:Y:S05]  /*ab10*/  BSYNC.RECONVERGENT B3 ;  /* 0x0000000000037941 */ /* 0x000fea0003800200 */
.L_x_29121:
        /* <DEDUP_REMOVED lines=47> */
.L_x_29119:
[----:B------:R-:W-:Y:S05]  /*ae10*/  BSYNC.RECONVERGENT B2 ;  /* 0x0000000000027941 */ /* 0x000fea0003800200 */
.L_x_29118:
        /* <DEDUP_REMOVED lines=10> */
.L_x_29117:
[----:B------:R-:W-:Y:S05]  /*aec0*/  BSYNC.RECONVERGENT B1 ;  /* 0x0000000000017941 */ /* 0x000fea0003800200 */
.L_x_29116:
        /* <DEDUP_REMOVED lines=17> */
.L_x_29127:
        /* <DEDUP_REMOVED lines=13> */
.L_x_29129:
[----:B------:R-:W-:Y:S05]  /*b0b0*/  BSYNC.RECONVERGENT B3 ;  /* 0x0000000000037941 */ /* 0x000fea0003800200 */
.L_x_29128:
        /* <DEDUP_REMOVED lines=47> */
.L_x_29126:
[----:B------:R-:W-:Y:S05]  /*b3b0*/  BSYNC.RECONVERGENT B2 ;  /* 0x0000000000027941 */ /* 0x000fea0003800200 */
.L_x_29125:
        /* <DEDUP_REMOVED lines=10> */
.L_x_29124:
[----:B------:R-:W-:Y:S05]  /*b460*/  BSYNC.RECONVERGENT B1 ;  /* 0x0000000000017941 */ /* 0x000fea0003800200 */
.L_x_29123:
        /* <DEDUP_REMOVED lines=17> */
.L_x_29134:
        /* <DEDUP_REMOVED lines=13> */
.L_x_29136:
[----:B------:R-:W-:Y:S05]  /*b650*/  BSYNC.RECONVERGENT B3 ;  /* 0x0000000000037941 */ /* 0x000fea0003800200 */
.L_x_29135:
        /* <DEDUP_REMOVED lines=47> */
.L_x_29133:
[----:B------:R-:W-:Y:S05]  /*b950*/  BSYNC.RECONVERGENT B2 ;  /* 0x0000000000027941 */ /* 0x000fea0003800200 */
.L_x_29132:
        /* <DEDUP_REMOVED lines=10> */
.L_x_29131:
[----:B------:R-:W-:Y:S05]  /*ba00*/  BSYNC.RECONVERGENT B1 ;  /* 0x0000000000017941 */ /* 0x000fea0003800200 */
.L_x_29130:
        /* <DEDUP_REMOVED lines=17> */
.L_x_29141:
        /* <DEDUP_REMOVED lines=13> */
.L_x_29143:
[----:B------:R-:W-:Y:S05]  /*bbf0*/  BSYNC.RECONVERGENT B3 ;  /* 0x0000000000037941 */ /* 0x000fea0003800200 */
.L_x_29142:
        /* <DEDUP_REMOVED lines=47> */
.L_x_29140:
[----:B------:R-:W-:Y:S05]  /*bef0*/  BSYNC.RECONVERGENT B2 ;  /* 0x0000000000027941 */ /* 0x000fea0003800200 */
.L_x_29139:
        /* <DEDUP_REMOVED lines=10> */
.L_x_29138:
[----:B------:R-:W-:Y:S05]  /*bfa0*/  BSYNC.RECONVERGENT B1 ;  /* 0x0000000000017941 */ /* 0x000fea0003800200 */
.L_x_29137:
        /* <DEDUP_REMOVED lines=16> */
.L_x_29146:
        /* <DEDUP_REMOVED lines=13> */
.L_x_29148:
[----:B------:R-:W-:Y:S05]  /*c180*/  BSYNC.RECONVERGENT B2 ;  /* 0x0000000000027941 */ /* 0x000fea0003800200 */
.L_x_29147:
        /* <DEDUP_REMOVED lines=47> */
.L_x_29145:
[----:B------:R-:W-:Y:S05]  /*c480*/  BSYNC.RECONVERGENT B1 ;  /* 0x0000000000017941 */ /* 0x000fea0003800200 */
.L_x_29144:
        /* <DEDUP_REMOVED lines=10> */
.L_x_29089:
[----:B------:R-:W-:Y:S05]  /*c530*/  BSYNC.RECONVERGENT B0 ;  /* 0x0000000000007941 */ /* 0x000fea0003800200 */
.L_x_29038:
        /* <DEDUP_REMOVED lines=33> */
.L_x_29150:
[----:B------:R-:W-:Y:S05]  /*c750*/  BSYNC.RECONVERGENT B0 ;  /* 0x0000000000007941 */ /* 0x000fea0003800200 */
.L_x_29149:
        /* <DEDUP_REMOVED lines=27> */
.L_x_29157:
        /* <DEDUP_REMOVED lines=13> */
.L_x_29159:
[----:B------:R-:W-:Y:S05]  /*c9e0*/  BSYNC.RECONVERGENT B3 ;  /* 0x0000000000037941 */ /* 0x000fea0003800200 */
.L_x_29158:
        /* <DEDUP_REMOVED lines=47> */
.L_x_29156:
[----:B------:R-:W-:Y:S05]  /*cce0*/  BSYNC.RECONVERGENT B2 ;  /* 0x0000000000027941 */ /* 0x000fea0003800200 */
.L_x_29155:
        /* <DEDUP_REMOVED lines=10> */
.L_x_29154:
[----:B------:R-:W-:Y:S05]  /*cd90*/  BSYNC.RECONVERGENT B1 ;  /* 0x0000000000017941 */ /* 0x000fea0003800200 */
.L_x_29153:
        /* <DEDUP_REMOVED lines=17> */
.L_x_29164:
        /* <DEDUP_REMOVED lines=13> */
.L_x_29166:
[----:B------:R-:W-:Y:S05]  /*cf80*/  BSYNC.RECONVERGENT B3 ;  /* 0x0000000000037941 */ /* 0x000fea0003800200 */
.L_x_29165:
        /* <DEDUP_REMOVED lines=47> */
.L_x_29163:
[----:B------:R-:W-:Y:S05]  /*d280*/  BSYNC.RECONVERGENT B2 ;  /* 0x0000000000027941 */ /* 0x000fea0003800200 */
.L_x_29162:
        /* <DEDUP_REMOVED lines=10> */
.L_x_29161:
[----:B------:R-:W-:Y:S05]  /*d330*/  BSYNC.RECONVERGENT B1 ;  /* 0x0000000000017941 */ /* 0x000fea0003800200 */
.L_x_29160:
        /* <DEDUP_REMOVED lines=17> */
.L_x_29171:
        /* <DEDUP_REMOVED lines=13> */
.L_x_29173:
[----:B------:R-:W-:Y:S05]  /*d520*/  BSYNC.RECONVERGENT B3 ;  /* 0x0000000000037941 */ /* 0x000fea0003800200 */
.L_x_29172:
        /* <DEDUP_REMOVED lines=47> */
.L_x_29170:
[----:B------:R-:W-:Y:S05]  /*d820*/  BSYNC.RECONVERGENT B2 ;  /* 0x0000000000027941 */ /* 0x000fea0003800200 */
.L_x_29169:
        /* <DEDUP_REMOVED lines=10> */
.L_x_29168:
[----:B------:R-:W-:Y:S05]  /*d8d0*/  BSYNC.RECONVERGENT B1 ;  /* 0x0000000000017941 */ /* 0x000fea0003800200 */
.L_x_29167:
        /* <DEDUP_REMOVED lines=17> */
.L_x_29178:
        /* <DEDUP_REMOVED lines=13> */
.L_x_29180:
[----:B------:R-:W-:Y:S05]  /*dac0*/  BSYNC.RECONVERGENT B3 ;  /* 0x0000000000037941 */ /* 0x000fea0003800200 */
.L_x_29179:
        /* <DEDUP_REMOVED lines=47> */
.L_x_29177:
[----:B------:R-:W-:Y:S05]  /*ddc0*/  BSYNC.RECONVERGENT B2 ;  /* 0x0000000000027941 */ /* 0x000fea0003800200 */
.L_x_29176:
        /* <DEDUP_REMOVED lines=10> */
.L_x_29175:
[----:B------:R-:W-:Y:S05]  /*de70*/  BSYNC.RECONVERGENT B1 ;  /* 0x0000000000017941 */ /* 0x000fea0003800200 */
.L_x_29174:
        /* <DEDUP_REMOVED lines=17> */
.L_x_29185:
        /* <DEDUP_REMOVED lines=13> */
.L_x_29187:
[----:B------:R-:W-:Y:S05]  /*e060*/  BSYNC.RECONVERGENT B3 ;  /* 0x0000000000037941 */ /* 0x000fea0003800200 */
.L_x_29186:
        /* <DEDUP_REMOVED lines=47> */
.L_x_29184:
[----:B------:R-:W-:Y:S05]  /*e360*/  BSYNC.RECONVERGENT B2 ;  /* 0x0000000000027941 */ /* 0x000fea0003800200 */
.L_x_29183:
        /* <DEDUP_REMOVED lines=10> */
.L_x_29182:
[----:B------:R-:W-:Y:S05]  /*e410*/  BSYNC.RECONVERGENT B1 ;  /* 0x0000000000017941 */ /* 0x000fea0003800200 */
.L_x_29181:
        /* <DEDUP_REMOVED lines=17> */
.L_x_29192:
        /* <DEDUP_REMOVED lines=13> */
.L_x_29194:
[----:B------:R-:W-:Y:S05]  /*e600*/  BSYNC.RECONVERGENT B3 ;  /* 0x0000000000037941 */ /* 0x000fea0003800200 */
.L_x_29193:
        /* <DEDUP_REMOVED lines=43> */
[----:B------:R-:W-:Y:S02]  /*e8c0*/  MOV R152, R150 ;  /* 0x0000009600987202 */ /* 0x000fe40000000f00 */
[----:B------:R-:W-:Y:S02]  /*e8d0*/  LOP3.LUT R151, R171, R140, R151, 0x96, !PT ;  /* 0x0000008cab977212 */ /* 0x000fe400078e9697 */
[----:B------:R-:W-:Y:S02]  /*e8e0*/  LOP3.LUT R150, R166, R134, R143, 0x96, !PT ;  /* 0x00000086a6967212 */ /* 0x000fe400078e968f */
[----:B------:R-:W-:-:S07]  /*e8f0*/  MOV R138, R142 ;  /* 0x0000008e008a7202 */ /* 0x000fce0000000f00 */
.L_x_29191:
[----:B------:R-:W-:Y:S05]  /*e900*/  BSYNC.RECONVERGENT B2 ;  /* 0x0000000000027941 */ /* 0x000fea0003800200 */
.L_x_29190:
        /* <DEDUP_REMOVED lines=10> */
.L_x_29189:
[----:B------:R-:W-:Y:S05]  /*e9b0*/  BSYNC.RECONVERGENT B1 ;  /* 0x0000000000017941 */ /* 0x000fea0003800200 */
.L_x_29188:
        /* <DEDUP_REMOVED lines=17> */
.L_x_29199:
        /* <DEDUP_REMOVED lines=13> */
.L_x_29201:
[----:B------:R-:W-:Y:S05]  /*eba0*/  BSYNC.RECONVERGENT B3 ;  /* 0x0000000000037941 */ /* 0x000fea0003800200 */
.L_x_29200:
        /* <DEDUP_REMOVED lines=47> */
.L_x_29198:
[----:B------:R-:W-:Y:S05]  /*eea0*/  BSYNC.RECONVERGENT B2 ;  /* 0x0000000000027941 */ /* 0x000fea0003800200 */
.L_x_29197:
        /* <DEDUP_REMOVED lines=10> */
.L_x_29196:
[----:B------:R-:W-:Y:S05]  /*ef50*/  BSYNC.RECONVERGENT B1 ;  /* 0x0000000000017941 */ /* 0x000fea0003800200 */
.L_x_29195:
        /* <DEDUP_REMOVED lines=16> */
.L_x_29205:
        /* <DEDUP_REMOVED lines=13> */
.L_x_29207:
[----:B------:R-:W-:Y:S05]  /*f130*/  BSYNC.RECONVERGENT B2 ;  /* 0x0000000000027941 */ /* 0x000fea0003800200 */
.L_x_29206:
        /* <DEDUP_REMOVED lines=44> */
[----:B------:R-:W-:Y:S02]  /*f400*/  LOP3.LUT R151, R171, R142, R151, 0x96, !PT ;  /* 0x0000008eab977212 */ /* 0x000fe400078e9697 */
[----:B------:R-:W-:Y:S02]  /*f410*/  LOP3.LUT R150, R166, R140, R179, 0x96, !PT ;  /* 0x0000008ca6967212 */ /* 0x000fe400078e96b3 */
[----:B------:R-:W-:-:S07]  /*f420*/  MOV R138, R178 ;  /* 0x000000b2008a7202 */ /* 0x000fce0000000f00 */
.L_x_29204:
[----:B------:R-:W-:Y:S05]  /*f430*/  BSYNC.RECONVERGENT B1 ;  /* 0x0000000000017941 */ /* 0x000fea0003800200 */
.L_x_29203:
        /* <DEDUP_REMOVED lines=11> */
.L_x_29152:
        /* <DEDUP_REMOVED lines=21> */
.L_x_29212:
        /* <DEDUP_REMOVED lines=13> */
.L_x_29214:
[----:B------:R-:W-:Y:S05]  /*f710*/  BSYNC.RECONVERGENT B3 ;  /* 0x0000000000037941 */ /* 0x000fea0003800200 */
.L_x_29213:
        /* <DEDUP_REMOVED lines=47> */
.L_x_29211:
[----:B------:R-:W-:Y:S05]  /*fa10*/  BSYNC.RECONVERGENT B2 ;  /* 0x0000000000027941 */ /* 0x000fea0003800200 */
.L_x_29210:
        /* <DEDUP_REMOVED lines=10> */
.L_x_29209:
[----:B------:R-:W-:Y:S05]  /*fac0*/  BSYNC.RECONVERGENT B1 ;  /* 0x0000000000017941 */ /* 0x000fea0003800200 */
.L_x_29208:
        /* <DEDUP_REMOVED lines=17> */
.L_x_29219:
        /* <DEDUP_REMOVED lines=13> */
.L_x_29221:
[----:B------:R-:W-:Y:S05]  /*fcb0*/  BSYNC.RECONVERGENT B3 ;  /* 0x0000000000037941 */ /* 0x000fea0003800200 */
.L_x_29220:
        /* <DEDUP_REMOVED lines=47> */
.L_x_29218:
[----:B------:R-:W-:Y:S05]  /*ffb0*/  BSYNC.RECONVERGENT B2 ;  /* 0x0000000000027941 */ /* 0x000fea0003800200 */
.L_x_29217:
        /* <DEDUP_REMOVED lines=10> */
.L_x_29216:
[----:B------:R-:W-:Y:S05]  /*10060*/  BSYNC.RECONVERGENT B1 ;  /* 0x0000000000017941 */ /* 0x000fea0003800200 */
.L_x_29215:
        /* <DEDUP_REMOVED lines=17> */
.L_x_29226:
        /* <DEDUP_REMOVED lines=13> */
.L_x_29228:
[----:B------:R-:W-:Y:S05]  /*10250*/  BSYNC.RECONVERGENT B3 ;  /* 0x0000000000037941 */ /* 0x000fea0003800200 */
.L_x_29227:
        /* <DEDUP_REMOVED lines=47> */
.L_x_29225:
[----:B------:R-:W-:Y:S05]  /*10550*/  BSYNC.RECONVERGENT B2 ;  /* 0x0000000000027941 */ /* 0x000fea0003800200 */
.L_x_29224:
        /* <DEDUP_REMOVED lines=10> */
.L_x_29223:
[----:B------:R-:W-:Y:S05]  /*10600*/  BSYNC.RECONVERGENT B1 ;  /* 0x0000000000017941 */ /* 0x000fea0003800200 */
.L_x_29222:
        /* <DEDUP_REMOVED lines=17> */
.L_x_29233:
        /* <DEDUP_REMOVED lines=13> */
.L_x_29235:
[----:B------:R-:W-:Y:S05]  /*107f0*/  BSYNC.RECONVERGENT B3 ;  /* 0x0000000000037941 */ /* 0x000fea0003800200 */
.L_x_29234:
        /* <DEDUP_REMOVED lines=47> */
.L_x_29232:
[----:B------:R-:W-:Y:S05]  /*10af0*/  BSYNC.RECONVERGENT B2 ;  /* 0x0000000000027941 */ /* 0x000fea0003800200 */
.L_x_29231:
        /* <DEDUP_REMOVED lines=10> */
.L_x_29230:
[----:B------:R-:W-:Y:S05]  /*10ba0*/  BSYNC.RECONVERGENT B1 ;  /* 0x0000000000017941 */ /* 0x000fea0003800200 */
.L_x_29229:
        /* <DEDUP_REMOVED lines=17> */
.L_x_29240:
        /* <DEDUP_REMOVED lines=13> */
.L_x_29242:
[----:B------:R-:W-:Y:S05]  /*10d90*/  BSYNC.RECONVERGENT B3 ;  /* 0x0000000000037941 */ /* 0x000fea0003800200 */
.L_x_29241:
        /* <DEDUP_REMOVED lines=47> */
.L_x_29239:
[----:B------:R-:W-:Y:S05]  /*11090*/  BSYNC.RECONVERGENT B2 ;  /* 0x0000000000027941 */ /* 0x000fea0003800200 */
.L_x_29238:
        /* <DEDUP_REMOVED lines=10> */
.L_x_29237:
[----:B------:R-:W-:Y:S05]  /*11140*/  BSYNC.RECONVERGENT B1 ;  /* 0x0000000000017941 */ /* 0x000fea0003800200 */
.L_x_29236:
        /* <DEDUP_REMOVED lines=17> */
.L_x_29247:
        /* <DEDUP_REMOVED lines=13> */
.L_x_29249:
[----:B------:R-:W-:Y:S05]  /*11330*/  BSYNC.RECONVERGENT B3 ;  /* 0x0000000000037941 */ /* 0x000fea0003800200 */
.L_x_29248:
        /* <DEDUP_REMOVED lines=47> */
.L_x_29246:
[----:B------:R-:W-:Y:S05]  /*11630*/  BSYNC.RECONVERGENT B2 ;  /* 0x0000000000027941 */ /* 0x000fea0003800200 */
.L_x_29245:
        /* <DEDUP_REMOVED lines=10> */
.L_x_29244:
[----:B------:R-:W-:Y:S05]  /*116e0*/  BSYNC.RECONVERGENT B1 ;  /* 0x0000000000017941 */ /* 0x000fea0003800200 */
.L_x_29243:
        /* <DEDUP_REMOVED lines=17> */
.L_x_29254:
        /* <DEDUP_REMOVED lines=13> */
.L_x_29256:
[----:B------:R-:W-:Y:S05]  /*118d0*/  BSYNC.RECONVERGENT B3 ;  /* 0x0000000000037941 */ /* 0x000fea0003800200 */
.L_x_29255:
        /* <DEDUP_REMOVED lines=47> */
.L_x_29253:
[----:B------:R-:W-:Y:S05]  /*11bd0*/  BSYNC.RECONVERGENT B2 ;  /* 0x0000000000027941 */ /* 0x000fea0003800200 */
.L_x_29252:
        /* <DEDUP_REMOVED lines=10> */
.L_x_29251:
[----:B------:R-:W-:Y:S05]  /*11c80*/  BSYNC.RECONVERGENT B1 ;  /* 0x0000000000017941 */ /* 0x000fea0003800200 */
.L_x_29250:
        /* <DEDUP_REMOVED lines=16> */
.L_x_29259:
        /* <DEDUP_REMOVED lines=13> */
.L_x_29261:
[----:B------:R-:W-:Y:S05]  /*11e60*/  BSYNC.RECONVERGENT B2 ;  /* 0x0000000000027941 */ /* 0x000fea0003800200 */
.L_x_29260:
        /* <DEDUP_REMOVED lines=47> */
.L_x_29258:
[----:B------:R-:W-:Y:S05]  /*12160*/  BSYNC.RECONVERGENT B1 ;  /* 0x0000000000017941 */ /* 0x000fea0003800200 */
.L_x_29257:
        /* <DEDUP_REMOVED lines=10> */
.L_x_29202:
[----:B------:R-:W-:Y:S05]  /*12210*/  BSYNC.RECONVERGENT B0 ;  /* 0x0000000000007941 */ /* 0x000fea0003800200 */
.L_x_29151:
        /* <DEDUP_REMOVED lines=33> */
.L_x_29263:
[----:B------:R-:W-:Y:S05]  /*12430*/  BSYNC.RECONVERGENT B0 ;  /* 0x0000000000007941 */ /* 0x000fea0003800200 */
.L_x_29262:
        /* <DEDUP_REMOVED lines=27> */
.L_x_29270:
        /* <DEDUP_REMOVED lines=13> */
.L_x_29272:
[----:B------:R-:W-:Y:S05]  /*126c0*/  BSYNC.RECONVERGENT B3 ;  /* 0x0000000000037941 */ /* 0x000fea0003800200 */
.L_x_29271:
        /* <DEDUP_REMOVED lines=47> */
.L_x_29269:
[----:B------:R-:W-:Y:S05]  /*129c0*/  BSYNC.RECONVERGENT B2 ;  /* 0x0000000000027941 */ /* 0x000fea0003800200 */
.L_x_29268:
        /* <DEDUP_REMOVED lines=10> */
.L_x_29267:
[----:B------:R-:W-:Y:S05]  /*12a70*/  BSYNC.RECONVERGENT B1 ;  /* 0x0000000000017941 */ /* 0x000fea0003800200 */
.L_x_29266:
        /* <DEDUP_REMOVED lines=17> */
.L_x_29277:
        /* <DEDUP_REMOVED lines=13> */
.L_x_29279:
[----:B------:R-:W-:Y:S05]  /*12c60*/  BSYNC.RECONVERGENT B3 ;  /* 0x0000000000037941 */ /* 0x000fea0003800200 */
.L_x_29278:
        /* <DEDUP_REMOVED lines=47> */
.L_x_29276:
[----:B------:R-:W-:Y:S05]  /*12f60*/  BSYNC.RECONVERGENT B2 ;  /* 0x0000000000027941 */ /* 0x000fea0003800200 */
.L_x_29275:
        /* <DEDUP_REMOVED lines=10> */
.L_x_29274:
[----:B------:R-:W-:Y:S05]  /*13010*/  BSYNC.RECONVERGENT B1 ;  /* 0x0000000000017941 */ /* 0x000fea0003800200 */
.L_x_29273:
        /* <DEDUP_REMOVED lines=17> */
.L_x_29284:
        /* <DEDUP_REMOVED lines=13> */
.L_x_29286:
[----:B------:R-:W-:Y:S05]  /*13200*/  BSYNC.RECONVERGENT B3 ;  /* 0x0000000000037941 */ /* 0x000fea0003800200 */
.L_x_29285:
        /* <DEDUP_REMOVED lines=47> */
.L_x_29283:
[----:B------:R-:W-:Y:S05]  /*13500*/  BSYNC.RECONVERGENT B2 ;  /* 0x0000000000027941 */ /* 0x000fea0003800200 */
.L_x_29282:
        /* <DEDUP_REMOVED lines=10> */
.L_x_29281:
[----:B------:R-:W-:Y:S05]  /*135b0*/  BSYNC.RECONVERGENT B1 ;  /* 0x0000000000017941 */ /* 0x000fea0003800200 */
.L_x_29280:
        /* <DEDUP_REMOVED lines=17> */
.L_x_29291:
        /* <DEDUP_REMOVED lines=13> */
.L_x_29293:
[----:B------:R-:W-:Y:S05]  /*137a0*/  BSYNC.RECONVERGENT B3 ;  /* 0x0000000000037941 */ /* 0x000fea0003800200 */
.L_x_29292:
[----:B------:R-:W-:Y:S01]  /*137b0*/  IMAD.WIDE.U32 R142, R146, -0x326172a9, RZ ;  /* 0xcd9e8d57928e7825 */ /* 0x000fe200078e00ff */
[----:B0-----:R-:W-:-:S03]  /*137c0*/  LOP3.LUT R180, R153, R141, R3, 0x96, !PT ;  /* 0x0000008d99b47212 */ /* 0x001fc600078e9603 */
        /* <DEDUP_REMOVED lines=45> */
.L_x_29290:
[----:B------:R-:W-:Y:S05]  /*13aa0*/  BSYNC.RECONVERGENT B2 ;  /* 0x0000000000027941 */ /* 0x000fea0003800200 */
.L_x_29289:
        /* <DEDUP_REMOVED lines=10> */
.L_x_29288:
[----:B------:R-:W-:Y:S05]  /*13b50*/  BSYNC.RECONVERGENT B1 ;  /* 0x0000000000017941 */ /* 0x000fea0003800200 */
.L_x_29287:
        /* <DEDUP_REMOVED lines=17> */
.L_x_29298:
        /* <DEDUP_REMOVED lines=13> */
.L_x_29300:
[----:B------:R-:W-:Y:S05]  /*13d40*/  BSYNC.RECONVERGENT B3 ;  /* 0x0000000000037941 */ /* 0x000fea0003800200 */
.L_x_29299:
        /* <DEDUP_REMOVED lines=47> */
.L_x_29297:
[----:B------:R-:W-:Y:S05]  /*14040*/  BSYNC.RECONVERGENT B2 ;  /* 0x0000000000027941 */ /* 0x000fea0003800200 */
.L_x_29296:
        /* <DEDUP_REMOVED lines=10> */
.L_x_29295:
[----:B------:R-:W-:Y:S05]  /*140f0*/  BSYNC.RECONVERGENT B1 ;  /* 0x0000000000017941 */ /* 0x000fea0003800200 */
.L_x_29294:
        /* <DEDUP_REMOVED lines=17> */
.L_x_29305:
        /* <DEDUP_REMOVED lines=13> */
.L_x_29307:
[----:B------:R-:W-:Y:S05]  /*142e0*/  BSYNC.RECONVERGENT B3 ;  /* 0x0000000000037941 */ /* 0x000fea0003800200 */
.L_x_29306:
        /* <DEDUP_REMOVED lines=47> */
.L_x_29304:
[----:B------:R-:W-:Y:S05]  /*145e0*/  BSYNC.RECONVERGENT B2 ;  /* 0x0000000000027941 */ /* 0x000fea0003800200 */
.L_x_29303:
        /* <DEDUP_REMOVED lines=10> */
.L_x_29302:
[----:B------:R-:W-:Y:S05]  /*14690*/  BSYNC.RECONVERGENT B1 ;  /* 0x0000000000017941 */ /* 0x000fea0003800200 */
.L_x_29301:
        /* <DEDUP_REMOVED lines=17> */
.L_x_29312:
        /* <DEDUP_REMOVED lines=13> */
.L_x_29314:
[----:B------:R-:W-:Y:S05]  /*14880*/  BSYNC.RECONVERGENT B3 ;  /* 0x0000000000037941 */ /* 0x000fea0003800200 */
.L_x_29313:
        /* <DEDUP_REMOVED lines=47> */
.L_x_29311:
[----:B------:R-:W-:Y:S05]  /*14b80*/  BSYNC.RECONVERGENT B2 ;  /* 0x0000000000027941 */ /* 0x000fea0003800200 */
.L_x_29310:
        /* <DEDUP_REMOVED lines=10> */
.L_x_29309:
[----:B------:R-:W-:Y:S05]  /*14c30*/  BSYNC.RECONVERGENT B1 ;  /* 0x0000000000017941 */ /* 0x000fea0003800200 */
.L_x_29308:
        /* <DEDUP_REMOVED lines=16> */
.L_x_29318:
        /* <DEDUP_REMOVED lines=13> */
.L_x_29320:
[----:B------:R-:W-:Y:S05]  /*14e10*/  BSYNC.RECONVERGENT B2 ;  /* 0x0000000000027941 */ /* 0x000fea0003800200 */
.L_x_29319:
        /* <DEDUP_REMOVED lines=47> */
.L_x_29317:
[----:B------:R-:W-:Y:S05]  /*15110*/  BSYNC.RECONVERGENT B1 ;  /* 0x0000000000017941 */ /* 0x000fea0003800200 */
.L_x_29316:
        /* <DEDUP_REMOVED lines=11> */
.L_x_29265:
        /* <DEDUP_REMOVED lines=21> */
.L_x_29325:
        /* <DEDUP_REMOVED lines=13> */
.L_x_29327:
[----:B------:R-:W-:Y:S05]  /*153f0*/  BSYNC.RECONVERGENT B3 ;  /* 0x0000000000037941 */ /* 0x000fea0003800200 */
.L_x_29326:
        /* <DEDUP_REMOVED lines=47> */
.L_x_29324:
[----:B------:R-:W-:Y:S05]  /*156f0*/  BSYNC.RECONVERGENT B2 ;  /* 0x0000000000027941 */ /* 0x000fea0003800200 */
.L_x_29323:
        /* <DEDUP_REMOVED lines=10> */
.L_x_29322:
[----:B------:R-:W-:Y:S05]  /*157a0*/  BSYNC.RECONVERGENT B1 ;  /* 0x0000000000017941 */ /* 0x000fea0003800200 */
.L_x_29321:
[----:B------:R-:W-:Y:S01]  /*157b0*/  BSSY.RECONVERGENT B1, `(.L_x_29328) ;  /* 0x0000059000017945 */ /* 0x000fe20003800200 */
[----:B-1----:R-:W-:Y:S01]  /*157c0*/  MOV R140, R139 ;  /* 0x0000008b008c7202 */ /* 0x002fe20000000f00 */
        /* <DEDUP_REMOVED lines=15> */
.L_x_29332:
        /* <DEDUP_REMOVED lines=13> */
.L_x_29334:
[----:B------:R-:W-:Y:S05]  /*15990*/  BSYNC.RECONVERGENT B3 ;  /* 0x0000000000037941 */ /* 0x000fea0003800200 */
.L_x_29333:
        /* <DEDUP_REMOVED lines=47> */
.L_x_29331:
[----:B------:R-:W-:Y:S05]  /*15c90*/  BSYNC.RECONVERGENT B2 ;  /* 0x0000000000027941 */ /* 0x000fea0003800200 */
.L_x_29330:
        /* <DEDUP_REMOVED lines=10> */
.L_x_29329:
[----:B------:R-:W-:Y:S05]  /*15d40*/  BSYNC.RECONVERGENT B1 ;  /* 0x0000000000017941 */ /* 0x000fea0003800200 */
.L_x_29328:
        /* <DEDUP_REMOVED lines=17> */
.L_x_29339:
        /* <DEDUP_REMOVED lines=13> */
.L_x_29341:
[----:B------:R-:W-:Y:S05]  /*15f30*/  BSYNC.RECONVERGENT B3 ;  /* 0x0000000000037941 */ /* 0x000fea0003800200 */
.L_x_29340:
        /* <DEDUP_REMOVED lines=47> */
.L_x_29338:
[----:B------:R-:W-:Y:S05]  /*16230*/  BSYNC.RECONVERGENT B2 ;  /* 0x0000000000027941 */ /* 0x000fea0003800200 */
.L_x_29337:
        /* <DEDUP_REMOVED lines=10> */
.L_x_29336:
[----:B------:R-:W-:Y:S05]  /*162e0*/  BSYNC.RECONVERGENT B1 ;  /* 0x0000000000017941 */ /* 0x000fea0003800200 */
.L_x_29335:
        /* <DEDUP_REMOVED lines=17> */
.L_x_29346:
        /* <DEDUP_REMOVED lines=13> */
.L_x_29348:
[----:B------:R-:W-:Y:S05]  /*164d0*/  BSYNC.RECONVERGENT B3 ;  /* 0x0000000000037941 */ /* 0x000fea0003800200 */
.L_x_29347:
        /* <DEDUP_REMOVED lines=47> */
.L_x_29345:
[----:B------:R-:W-:Y:S05]  /*167d0*/  BSYNC.RECONVERGENT B2 ;  /* 0x0000000000027941 */ /* 0x000fea0003800200 */
.L_x_29344:
        /* <DEDUP_REMOVED lines=10> */
.L_x_29343:
[----:B------:R-:W-:Y:S05]  /*16880*/  BSYNC.RECONVERGENT B1 ;  /* 0x0000000000017941 */ /* 0x000fea0003800200 */
.L_x_29342:
        /* <DEDUP_REMOVED lines=17> */
.L_x_29353:
        /* <DEDUP_REMOVED lines=13> */
.L_x_29355:
[----:B------:R-:W-:Y:S05]  /*16a70*/  BSYNC.RECONVERGENT B3 ;  /* 0x0000000000037941 */ /* 0x000fea0003800200 */
.L_x_29354:
        /* <DEDUP_REMOVED lines=47> */
.L_x_29352:
[----:B------:R-:W-:Y:S05]  /*16d70*/  BSYNC.RECONVERGENT B2 ;  /* 0x0000000000027941 */ /* 0x000fea0003800200 */
.L_x_29351:
        /* <DEDUP_REMOVED lines=10> */
.L_x_29350:
[----:B------:R-:W-:Y:S05]  /*16e20*/  BSYNC.RECONVERGENT B1 ;  /* 0x0000000000017941 */ /* 0x000fea0003800200 */
.L_x_29349:
        /* <DEDUP_REMOVED lines=17> */
.L_x_29360:
        /* <DEDUP_REMOVED lines=13> */
.L_x_29362:
[----:B------:R-:W-:Y:S05]  /*17010*/  BSYNC.RECONVERGENT B3 ;  /* 0x0000000000037941 */ /* 0x000fea0003800200 */
.L_x_29361:
        /* <DEDUP_REMOVED lines=47> */
.L_x_29359:
[----:B------:R-:W-:Y:S05]  /*17310*/  BSYNC.RECONVERGENT B2 ;  /* 0x0000000000027941 */ /* 0x000fea0003800200 */
.L_x_29358:
        /* <DEDUP_REMOVED lines=10> */
.L_x_29357:
[----:B------:R-:W-:Y:S05]  /*173c0*/  BSYNC.RECONVERGENT B1 ;  /* 0x0000000000017941 */ /* 0x000fea0003800200 */
.L_x_29356:
        /* <DEDUP_REMOVED lines=17> */
.L_x_29367:
        /* <DEDUP_REMOVED lines=13> */
.L_x_29369:
[----:B------:R-:W-:Y:S05]  /*175b0*/  BSYNC.RECONVERGENT B3 ;  /* 0x0000000000037941 */ /* 0x000fea0003800200 */
.L_x_29368:
        /* <DEDUP_REMOVED lines=47> */
.L_x_29366:
[----:B------:R-:W-:Y:S05]  /*178b0*/  BSYNC.RECONVERGENT B2 ;  /* 0x0000000000027941 */ /* 0x000fea0003800200 */
.L_x_29365:
        /* <DEDUP_REMOVED lines=10> */
.L_x_29364:
[----:B------:R-:W-:Y:S05]  /*17960*/  BSYNC.RECONVERGENT B1 ;  /* 0x0000000000017941 */ /* 0x000fea0003800200 */
.L_x_29363:
        /* <DEDUP_REMOVED lines=16> */
.L_x_29372:
        /* <DEDUP_REMOVED lines=13> */
.L_x_29374:
[----:B------:R-:W-:Y:S05]  /*17b40*/  BSYNC.RECONVERGENT B2 ;  /* 0x0000000000027941 */ /* 0x000fea0003800200 */
.L_x_29373:
        /* <DEDUP_REMOVED lines=47> */
.L_x_29371:
[----:B------:R-:W-:Y:S05]  /*17e40*/  BSYNC.RECONVERGENT B1 ;  /* 0x0000000000017941 */ /* 0x000fea0003800200 */
.L_x_29370:
        /* <DEDUP_REMOVED lines=10> */
.L_x_29315:
[----:B------:R-:W-:Y:S05]  /*17ef0*/  BSYNC.RECONVERGENT B0 ;  /* 0x0000000000007941 */ /* 0x000fea0003800200 */
.L_x_29264:
        /* <DEDUP_REMOVED lines=58> */
.L_x_29376:
[----:B------:R-:W-:Y:S05]  /*182a0*/  BSYNC.RECONVERGENT B0 ;  /* 0x0000000000007941 */ /* 0x000fea0003800200 */
.L_x_29375:
        /* <DEDUP_REMOVED lines=88> */
.L_x_29392:
        /* <DEDUP_REMOVED lines=147> */
.L_x_29379:
[----:B------:R-:W-:Y:S05]  /*19160*/  BSYNC.RECONVERGENT B0 ;  /* 0x0000000000007941 */ /* 0x000fea0003800200 */
.L_x_29378:
[----:B0-----:R-:W0:Y:S02]  /*19170*/  LDC.64 R112, c[0x0][0x380] ;  /* 0x0000e000ff707b82 */ /* 0x001e240000000a00 */
[----:B0-----:R-:W-:-:S05]  /*19180*/  IMAD R148, R112, 0x4, R148 ;  /* 0x0000000470947824 */ /* 0x001fca00078e0294 */
[----:B------:R-:W-:-:S13]  /*19190*/  ISETP.GE.AND P0, PT, R148, R113, PT ;  /* 0x000000719400720c */ /* 0x000fda0003f06270 */
[----:B------:R-:W-:Y:S05]  /*191a0*/  @!P0 BRA `(.L_x_29380) ;  /* 0xfffffe7800788947 */ /* 0x000fea000383ffff */
[----:B------:R-:W-:Y:S05]  /*191b0*/  EXIT ;  /* 0x000000000000794d */ /* 0x000fea0003800000 */
.L_x_29377:
        /* <DEDUP_REMOVED lines=8> */
.L_x_29382:
[----:B------:R-:W-:Y:S05]  /*19240*/  BSYNC B0 ;  /* 0x0000000000007941 */ /* 0x000fea0003800000 */
.L_x_29381:
        /* <DEDUP_REMOVED lines=9> */
.L_x_29383:
[----:B------:R-:W-:Y:S02]  /*192e0*/  IMAD.MOV.U32 R172, RZ, RZ, 0x4 ;  /* 0x00000004ffac7424 */ /* 0x000fe400078e00ff */
[----:B------:R-:W-:-:S04]  /*192f0*/  IMAD.MOV.U32 R145, RZ, RZ, R171 ;  /* 0x000000ffff917224 */ /* 0x000fc800078e00ab */
[----:B------:R-:W-:-:S05]  /*19300*/  FADD.FTZ R167, R166, R145 ;  /* 0x00000091a6a77221 */ /* 0x000fca0000010000 */
[----:B------:R-:W-:-:S07]  /*19310*/  MOV R173, R167 ;  /* 0x000000a700ad7202 */ /* 0x000fce0000000f00 */
[----:B------:R-:W-:Y:S05]  /*19320*/  WARPSYNC.COLLECTIVE R170, `(.L_x_29384) ;  /* 0x00000000aa087348 */ /* 0x000fea0003c00000 */
[----:B------:R0:W1:Y:S02]  /*19330*/  SHFL.BFLY P1, R171, R173, R172, R175 ;  /* 0x0c0000acadab7389 */ /* 0x00006400000200af */
[----:B01----:R-:W-:Y:S05]  /*19340*/  ENDCOLLECTIVE ;  /* 0x000000000000791b */ /* 0x003fea0003800000 */
.L_x_29384:
[----:B------:R-:W-:Y:S01]  /*19350*/  HFMA2 R172, -RZ, RZ, 0, 4.76837158203125e-07 ;  /* 0x00000008ffac7431 */ /* 0x000fe200000001ff */
[----:B------:R-:W-:-:S05]  /*19360*/  MOV R144, R171 ;  /* 0x000000ab00907202 */ /* 0x000fca0000000f00 */
[----:B------:R-:W-:-:S04]  /*19370*/  FADD.FTZ R168, R167, R144 ;  /* 0x00000090a7a87221 */ /* 0x000fc80000010000 */
[----:B------:R-:W-:-:S07]  /*19380*/  IMAD.MOV.U32 R173, RZ, RZ, R168 ;  /* 0x000000ffffad7224 */ /* 0x000fce00078e00a8 */
[----:B------:R-:W-:Y:S05]  /*19390*/  WARPSYNC.COLLECTIVE R170, `(.L_x_29385) ;  /* 0x00000000aa087348 */ /* 0x000fea0003c00000 */
[----:B------:R0:W1:Y:S02]  /*193a0*/  SHFL.BFLY P1, R171, R173, R172, R175 ;  /* 0x0c0000acadab7389 */ /* 0x00006400000200af */
[----:B01----:R-:W-:Y:S05]  /*193b0*/  ENDCOLLECTIVE ;  /* 0x000000000000791b */ /* 0x003fea0003800000 */
.L_x_29385:
        /* <DEDUP_REMOVED lines=8> */
.L_x_29386:
        /* <DEDUP_REMOVED lines=72> */
.L_x_29387:
[----:B------:R-:W-:Y:S02]  /*198c0*/  IMAD.MOV.U32 R172, RZ, RZ, 0x2 ;  /* 0x00000002ffac7424 */ /* 0x000fe400078e00ff */
[----:B------:R-:W-:-:S04]  /*198d0*/  IMAD.MOV.U32 R167, RZ, RZ, R171 ;  /* 0x000000ffffa77224 */ /* 0x000fc800078e00ab */
[----:B------:R-:W-:-:S05]  /*198e0*/  FADD.FTZ R167, R0, R167 ;  /* 0x000000a700a77221 */ /* 0x000fca0000010000 */
[----:B------:R-:W-:-:S07]  /*198f0*/  MOV R173, R167 ;  /* 0x000000a700ad7202 */ /* 0x000fce0000000f00 */
[----:B------:R-:W-:Y:S05]  /*19900*/  WARPSYNC.COLLECTIVE R170, `(.L_x_29388) ;  /* 0x00000000aa087348 */ /* 0x000fea0003c00000 */
[----:B------:R0:W1:Y:S02]  /*19910*/  SHFL.BFLY P1, R171, R173, R172, R175 ;  /* 0x0c0000acadab7389 */ /* 0x00006400000200af */
[----:B01----:R-:W-:Y:S05]  /*19920*/  ENDCOLLECTIVE ;  /* 0x000000000000791b */ /* 0x003fea0003800000 */
.L_x_29388:
[----:B------:R-:W-:Y:S01]  /*19930*/  HFMA2 R172, -RZ, RZ, 0, 2.384185791015625e-07 ;  /* 0x00000004ffac7431 */ /* 0x000fe200000001ff */
[----:B------:R-:W-:-:S05]  /*19940*/  MOV R166, R171 ;  /* 0x000000ab00a67202 */ /* 0x000fca0000000f00 */
[----:B------:R-:W-:-:S04]  /*19950*/  FADD.FTZ R166, R167, R166 ;  /* 0x000000a6a7a67221 */ /* 0x000fc80000010000 */
[----:B------:R-:W-:-:S07]  /*19960*/  IMAD.MOV.U32 R173, RZ, RZ, R166 ;  /* 0x000000ffffad7224 */ /* 0x000fce00078e00a6 */
[----:B------:R-:W-:Y:S05]  /*19970*/  WARPSYNC.COLLECTIVE R170, `(.L_x_29389) ;  /* 0x00000000aa087348 */ /* 0x000fea0003c00000 */
[----:B------:R0:W1:Y:S02]  /*19980*/  SHFL.BFLY P1, R171, R173, R172, R175 ;  /* 0x0c0000acadab7389 */ /* 0x00006400000200af */
[----:B01----:R-:W-:Y:S05]  /*19990*/  ENDCOLLECTIVE ;  /* 0x000000000000791b */ /* 0x003fea0003800000 */
.L_x_29389:
[----:B------:R-:W-:Y:S02]  /*199a0*/  IMAD.MOV.U32 R172, RZ, RZ, 0x8 ;  /* 0x00000008ffac7424 */ /* 0x000fe400078e00ff */
[----:B------:R-:W-:-:S04]  /*199b0*/  IMAD.MOV.U32 R169, RZ, RZ, R171 ;  /* 0x000000ffffa97224 */ /* 0x000fc800078e00ab */
[----:B------:R-:W-:-:S05]  /*199c0*/  FADD.FTZ R169, R166, R169 ;  /* 0x000000a9a6a97221 */ /* 0x000fca0000010000 */
[----:B------:R-:W-:-:S07]  /*199d0*/  MOV R173, R169 ;  /* 0x000000a900ad7202 */ /* 0x000fce0000000f00 */
[----:B------:R-:W-:Y:S05]  /*199e0*/  WARPSYNC.COLLECTIVE R170, `(.L_x_29390) ;  /* 0x00000000aa087348 */ /* 0x000fea0003c00000 */
[----:B------:R0:W1:Y:S02]  /*199f0*/  SHFL.BFLY P1, R171, R173, R172, R175 ;  /* 0x0c0000acadab7389 */ /* 0x00006400000200af */
[----:B01----:R-:W-:Y:S05]  /*19a00*/  ENDCOLLECTIVE ;  /* 0x000000000000791b */ /* 0x003fea0003800000 */
.L_x_29390:
[----:B------:R-:W-:Y:S01]  /*19a10*/  HFMA2 R172, -RZ, RZ, 0, 9.5367431640625e-07 ;  /* 0x00000010ffac7431 */ /* 0x000fe200000001ff */
[----:B------:R-:W-:-:S05]  /*19a20*/  MOV R168, R171 ;  /* 0x000000ab00a87202 */ /* 0x000fca0000000f00 */
[----:B------:R-:W-:-:S04]  /*19a30*/  FADD.FTZ R168, R169, R168 ;  /* 0x000000a8a9a87221 */ /* 0x000fc80000010000 */
[----:B------:R-:W-:-:S07]  /*19a40*/  IMAD.MOV.U32 R173, RZ, RZ, R168 ;  /* 0x000000ffffad7224 */ /* 0x000fce00078e00a8 */
[----:B------:R-:W-:Y:S05]  /*19a50*/  WARPSYNC.COLLECTIVE R170, `(.L_x_29391) ;  /* 0x00000000aa087348 */ /* 0x000fea0003c00000 */
[----:B------:R0:W1:Y:S02]  /*19a60*/  SHFL.BFLY P1, R171, R173, R172, R175 ;  /* 0x0c0000acadab7389 */ /* 0x00006400000200af */
[----:B01----:R-:W-:Y:S05]  /*19a70*/  ENDCOLLECTIVE ;  /* 0x000000000000791b */ /* 0x003fea0003800000 */
.L_x_29391:
[----:B------:R-:W-:Y:S05]  /*19a80*/  BRA `(.L_x_29392) ;  /* 0xffffffec00687947 */ /* 0x000fea000383ffff */
.L_x_29393:
        /* <DEDUP_REMOVED lines=15> */
.L_x_37355:


//--------------------- .text._ZN10layer_norm13ln_fwd_kernelINS_13Kernel_traitsI6__halfffffjLj1024ELj1ELj4ELj1ELj16ENS_18Kernel_traits_baseILj1024ES2_ffffjLj128EEEEELb0ELb0ELb0ELb0EEEvNS_9FwdParamsE --------------------------
	.section	.text._ZN10layer_norm13ln_fwd_kernelINS_13Kernel_traitsI6__halfffffjLj1024ELj1ELj4ELj1ELj16ENS_18Kernel_traits_baseILj1024ES2_ffffjLj128EEEEELb0ELb0ELb0ELb0EEEvNS_9FwdParamsE,"ax",@progbits
	.align	128
        .global         _ZN10layer_norm13ln_fwd_kernelINS_13Kernel_traitsI6__halfffffjLj1024ELj1ELj4ELj1ELj16ENS_18Kernel_traits_baseILj1024ES2_ffffjLj128EEEEELb0ELb0ELb0ELb0EEEvNS_9FwdParamsE
        .type           _ZN10layer_norm13ln_fwd_kernelINS_13Kernel_traitsI6__halfffffjLj1024ELj1ELj4ELj1ELj16ENS_18Kernel_traits_baseILj1024ES2_ffffjLj128EEEEELb0ELb0ELb0ELb0EEEvNS_9FwdParamsE,@function
        .size           _ZN10layer_norm13ln_fwd_kernelINS_13Kernel_traitsI6__halfffffjLj1024ELj1ELj4ELj1ELj16ENS_18Kernel_traits_baseILj1024ES2_ffffjLj128EEEEELb0ELb0ELb0ELb0EEEvNS_9FwdParamsE,(.L_x_37356 - _ZN10layer_norm13ln_fwd_kernelINS_13Kernel_traitsI6__halfffffjLj1024ELj1ELj4ELj1ELj16ENS_18Kernel_traits_baseILj1024ES2_ffffjLj128EEEEELb0ELb0ELb0ELb0EEEvNS_9FwdParamsE)
        .other          _ZN10layer_norm13ln_fwd_kernelINS_13Kernel_traitsI6__halfffffjLj1024ELj1ELj4ELj1ELj16ENS_18Kernel_traits_baseILj1024ES2_ffffjLj128EEEEELb0ELb0ELb0ELb0EEEvNS_9FwdParamsE,@"STO_CUDA_ENTRY STV_DEFAULT"
_ZN10layer_norm13ln_fwd_kernelINS_13Kernel_traitsI6__halfffffjLj1024ELj1ELj4ELj1ELj16ENS_18Kernel_traits_baseILj1024ES2_ffffjLj128EEEEELb0ELb0ELb0ELb0EEEvNS_9FwdParamsE:
.text._ZN10layer_norm13ln_fwd_kernelINS_13Kernel_traitsI6__halfffffjLj1024ELj1ELj4ELj1ELj16ENS_18Kernel_traits_baseILj1024ES2_ffffjLj128EEEEELb0ELb0ELb0ELb0EEEvNS_9FwdParamsE:
        /* <DEDUP_REMOVED lines=20> */
[C---:B------:R-:W-:Y:S02]  /*0140*/  ISETP.GE.U32.AND P4, PT, R0.reuse, 0x80, PT ;  /* 0x000000800000780c */ /* 0x040fe40003f86070 */
[C---:B------:R-:W-:Y:S02]  /*0150*/  ISETP.GE.U32.AND P5, PT, R0.reuse, 0xa0, PT ;  /* 0x000000a00000780c */ /* 0x040fe40003fa6070 */
[C---:B------:R-:W-:Y:S02]  /*0160*/  ISETP.GE.U32.AND P1, PT, R0.reuse, 0x20, PT ;  /* 0x000000200000780c */ /* 0x040fe40003f26070 */
[----:B------:R-:W-:-:S02]  /*0170*/  ISETP.GE.U32.AND P6, PT, R0, 0xc0, PT ;  /* 0x000000c00000780c */ /* 0x000fc40003fc6070 */
[----:B------:R-:W-:Y:S01]  /*0180*/  ISETP.GE.U32.AND P0, PT, R0, 0xe0, PT ;  /* 0x000000e00000780c */ /* 0x000fe20003f06070 */
[----:B------:R-:W0:Y:S01]  /*0190*/  @P2 LDC.64 R20, c[0x0][0x3d0] ;  /* 0x0000f400ff142b82 */ /* 0x000e220000000a00 */
[----:B------:R-:W-:-:S07]  /*01a0*/  MOV R59, R2 ;  /* 0x00000002003b7202 */ /* 0x000fce0000000f00 */
[----:B------:R-:W1:Y:S01]  /*01b0*/  @P2 LDC.64 R22, c[0x0][0x438] ;  /* 0x00010e00ff162b82 */ /* 0x000e620000000a00 */
[----:B------:R-:W-:-:S07]  /*01c0*/  @P1 LOP3.LUT R59, R2, 0x20, RZ, 0xfc, !PT ;  /* 0x00000020023b1812 */ /* 0x000fce00078efcff */
[----:B------:R-:W2:Y:S08]  /*01d0*/  @P3 LDC.64 R18, c[0x0][0x3d0] ;  /* 0x0000f400ff123b82 */ /* 0x000eb00000000a00 */
[----:B------:R-:W3:Y:S01]  /*01e0*/  @P3 LDC.64 R38, c[0x0][0x438] ;  /* 0x00010e00ff263b82 */ /* 0x000ee20000000a00 */
[----:B0-----:R-:W-:-:S05]  /*01f0*/  @P2 IMAD.WIDE.U32 R20, R59, 0x8, R20 ;  /* 0x000000083b142825 */ /* 0x001fca00078e0014 */
[----:B------:R0:W5:Y:S02]  /*0200*/  @P2 LDG.E.64 R6, desc[UR6][R20.64] ;  /* 0x0000000614062981 */ /* 0x000164000c1e1b00 */
[----:B------:R-:W4:Y:S01]  /*0210*/  @P4 LDC.64 R40, c[0x0][0x3d0] ;  /* 0x0000f400ff284b82 */ /* 0x000f220000000a00 */
[C---:B-1----:R-:W-:Y:S01]  /*0220*/  @P2 IMAD.WIDE.U32 R22, R59.reuse, 0x8, R22 ;  /* 0x000000083b162825 */ /* 0x042fe200078e0016 */
[----:B------:R-:W-:-:S04]  /*0230*/  @P2 IADD3 R59, PT, PT, R59, 0x20, RZ ;  /* 0x000000203b3b2810 */ /* 0x000fc80007ffe0ff */
[----:B------:R0:W5:Y:S02]  /*0240*/  @P2 LD.E.64 R34, desc[UR6][R22.64] ;  /* 0x0000000616222980 */ /* 0x000164000c101b00 */
[----:B------:R-:W1:Y:S01]  /*0250*/  @P4 LDC.64 R42, c[0x0][0x438] ;  /* 0x00010e00ff2a4b82 */ /* 0x000e620000000a00 */
[----:B--2---:R-:W-:-:S05]  /*0260*/  @P3 IMAD.WIDE.U32 R36, R59, 0x8, R18 ;  /* 0x000000083b243825 */ /* 0x004fca00078e0012 */
[----:B------:R0:W5:Y:S02]  /*0270*/  @P3 LDG.E.64 R8, desc[UR6][R36.64] ;  /* 0x0000000624083981 */ /* 0x000164000c1e1b00 */
[----:B------:R-:W2:Y:S01]  /*0280*/  @P5 LDC.64 R44, c[0x0][0x3d0] ;  /* 0x0000f400ff2c5b82 */ /* 0x000ea20000000a00 */
[C---:B---3--:R-:W-:Y:S01]  /*0290*/  @P3 IMAD.WIDE.U32 R38, R59.reuse, 0x8, R38 ;  /* 0x000000083b263825 */ /* 0x048fe200078e0026 */
[----:B------:R-:W-:-:S04]  /*02a0*/  @P3 IADD3 R59, PT, PT, R59, 0x20, RZ ;  /* 0x000000203b3b3810 */ /* 0x000fc80007ffe0ff */
[----:B------:R0:W5:Y:S02]  /*02b0*/  @P3 LD.E.64 R32, desc[UR6][R38.64] ;  /* 0x0000000626203980 */ /* 0x000164000c101b00 */
[----:B------:R-:W3:Y:S01]  /*02c0*/  @P5 LDC.64 R46, c[0x0][0x438] ;  /* 0x00010e00ff2e5b82 */ /* 0x000ee20000000a00 */
[----:B----4-:R-:W-:-:S05]  /*02d0*/  @P4 IMAD.WIDE.U32 R40, R59, 0x8, R40 ;  /* 0x000000083b284825 */ /* 0x010fca00078e0028 */
        /* <DEDUP_REMOVED lines=14> */
[----:B------:R0:W5:Y:S01]  /*03c0*/  @P6 LDG.E.64 R14, desc[UR6][R50.64] ;  /* 0x00000006320e6981 */ /* 0x000162000c1e1b00 */
[C---:B-1----:R-:W-:Y:S01]  /*03d0*/  @P6 IMAD.WIDE.U32 R52, R59.reuse, 0x8, R52 ;  /* 0x000000083b346825 */ /* 0x042fe200078e0034 */
[----:B------:R-:W-:Y:S01]  /*03e0*/  @P6 IADD3 R59, PT, PT, R59, 0x20, RZ ;  /* 0x000000203b3b6810 */ /* 0x000fe20007ffe0ff */
[----:B------:R-:W1:Y:S03]  /*03f0*/  @P1 LDC.64 R4, c[0x0][0x3d0] ;  /* 0x0000f400ff041b82 */ /* 0x000e660000000a00 */
[----:B------:R0:W5:Y:S01]  /*0400*/  @P6 LD.E.64 R26, desc[UR6][R52.64] ;  /* 0x00000006341a6980 */ /* 0x000162000c101b00 */
[----:B--2---:R-:W-:-:S04]  /*0410*/  @P0 IMAD.WIDE.U32 R54, R59, 0x8, R54 ;  /* 0x000000083b360825 */ /* 0x004fc800078e0036 */
[----:B------:R-:W2:Y:S01]  /*0420*/  @P1 LDC.64 R18, c[0x0][0x438] ;  /* 0x00010e00ff121b82 */ /* 0x000ea20000000a00 */
[----:B------:R0:W5:Y:S01]  /*0430*/  @P0 LDG.E.64 R16, desc[UR6][R54.64] ;  /* 0x0000000636100981 */ /* 0x000162000c1e1b00 */
[----:B---3--:R-:W-:-:S05]  /*0440*/  @P0 IMAD.WIDE.U32 R56, R59, 0x8, R56 ;  /* 0x000000083b380825 */ /* 0x008fca00078e0038 */
[----:B------:R0:W5:Y:S01]  /*0450*/  @P0 LD.E.64 R24, desc[UR6][R56.64] ;  /* 0x0000000638180980 */ /* 0x000162000c101b00 */
[----:B-1----:R-:W-:-:S05]  /*0460*/  @P1 IMAD.WIDE.U32 R4, R2, 0x8, R4 ;  /* 0x0000000802041825 */ /* 0x002fca00078e0004 */
[----:B------:R0:W5:Y:S01]  /*0470*/  @P1 LDG.E.64 R78, desc[UR6][R4.64] ;  /* 0x00000006044e1981 */ /* 0x000162000c1e1b00 */
[----:B--2---:R-:W-:-:S05]  /*0480*/  @P1 IMAD.WIDE.U32 R18, R2, 0x8, R18 ;  /* 0x0000000802121825 */ /* 0x004fca00078e0012 */
[----:B------:R0:W5:Y:S01]  /*0490*/  @P1 LD.E.64 R48, desc[UR6][R18.64] ;  /* 0x0000000612301980 */ /* 0x000162000c101b00 */
[----:B------:R-:W-:Y:S02]  /*04a0*/  ISETP.GE.U32.AND P1, PT, R0, 0x100, PT ;  /* 0x000001000000780c */ /* 0x000fe40003f26070 */
[----:B------:R-:W-:-:S11]  /*04b0*/  @P0 IADD3 R59, PT, PT, R59, 0x20, RZ ;  /* 0x000000203b3b0810 */ /* 0x000fd60007ffe0ff */
[----:B0-----:R-:W-:Y:S05]  /*04c0*/  @!P1 BRA `(.L_x_29396) ;  /* 0x0000000000dc9947 */ /* 0x001fea0003800000 */
[----:B------:R-:W0:Y:S08]  /*04d0*/  LDC.64 R18, c[0x0][0x3d0] ;  /* 0x0000f400ff127b82 */ /* 0x000e300000000a00 */
[----:B------:R-:W1:Y:S01]  /*04e0*/  LDC.64 R4, c[0x0][0x438] ;  /* 0x00010e00ff047b82 */ /* 0x000e620000000a00 */
[----:B0-----:R-:W-:-:S06]  /*04f0*/  IMAD.WIDE.U32 R18, R59, 0x8, R18 ;  /* 0x000000083b127825 */ /* 0x001fcc00078e0012 */
[----:B------:R-:W5:Y:S01]  /*0500*/  LDG.E.64 R18, desc[UR6][R18.64] ;  /* 0x0000000612127981 */ /* 0x000f62000c1e1b00 */
[----:B-1----:R-:W-:-:S06]  /*0510*/  IMAD.WIDE.U32 R4, R59, 0x8, R4 ;  /* 0x000000083b047825 */ /* 0x002fcc00078e0004 */
[----:B------:R-:W5:Y:S01]  /*0520*/  LD.E.64 R4, desc[UR6][R4.64] ;  /* 0x0000000604047980 */ /* 0x000f62000c101b00 */
[----:B------:R-:W-:Y:S05]  /*0530*/  BRA `(.L_x_29396) ;  /* 0x0000000000c07947 */ /* 0x000fea0003800000 */
.L_x_29395:
        /* <DEDUP_REMOVED lines=9> */
[----:B------:R-:W1:Y:S08]  /*05d0*/  @P5 LDC.64 R36, c[0x0][0x3d0] ;  /* 0x0000f400ff245b82 */ /* 0x000e700000000a00 */
[----:B------:R-:W2:Y:S01]  /*05e0*/  @P4 LDC.64 R38, c[0x0][0x3d0] ;  /* 0x0000f400ff264b82 */ /* 0x000ea20000000a00 */
[----:B------:R-:W-:-:S07]  /*05f0*/  @P6 LOP3.LUT R47, R2, 0x20, RZ, 0xfc, !PT ;  /* 0x00000020022f6812 */ /* 0x000fce00078efcff */
[----:B------:R-:W3:Y:S01]  /*0600*/  @P3 LDC.64 R40, c[0x0][0x3d0] ;  /* 0x0000f400ff283b82 */ /* 0x000ee20000000a00 */
[----:B0-----:R-:W-:Y:S01]  /*0610*/  @P6 IMAD.WIDE.U32 R22, R2, 0x8, R20 ;  /* 0x0000000802166825 */ /* 0x001fe200078e0014 */
[----:B------:R-:W-:-:S04]  /*0620*/  @P6 CS2R R48, SRZ ;  /* 0x0000000000306805 */ /* 0x000fc8000001ff00 */
[----:B------:R0:W5:Y:S01]  /*0630*/  @P6 LDG.E.64 R78, desc[UR6][R22.64] ;  /* 0x00000006164e6981 */ /* 0x000162000c1e1b00 */
[----:B------:R-:W-:Y:S01]  /*0640*/  ISETP.GE.U32.AND P6, PT, R0, 0x100, PT ;  /* 0x000001000000780c */ /* 0x000fe20003fc6070 */
[----:B------:R-:W4:Y:S01]  /*0650*/  @P2 LDC.64 R42, c[0x0][0x3d0] ;  /* 0x0000f400ff2a2b82 */ /* 0x000f220000000a00 */
[C---:B-1----:R-:W-:Y:S01]  /*0660*/  @P5 IMAD.WIDE.U32 R20, R47.reuse, 0x8, R36 ;  /* 0x000000082f145825 */ /* 0x042fe200078e0024 */
[----:B------:R-:W-:-:S04]  /*0670*/  @P5 IADD3 R47, PT, PT, R47, 0x20, RZ ;  /* 0x000000202f2f5810 */ /* 0x000fc80007ffe0ff */
[----:B------:R1:W5:Y:S02]  /*0680*/  @P5 LDG.E.64 R6, desc[UR6][R20.64] ;  /* 0x0000000614065981 */ /* 0x000364000c1e1b00 */
[----:B------:R-:W1:Y:S01]  /*0690*/  @P1 LDC.64 R44, c[0x0][0x3d0] ;  /* 0x0000f400ff2c1b82 */ /* 0x000e620000000a00 */
[C---:B--2---:R-:W-:Y:S01]  /*06a0*/  @P4 IMAD.WIDE.U32 R38, R47.reuse, 0x8, R38 ;  /* 0x000000082f264825 */ /* 0x044fe200078e0026 */
[----:B------:R-:W-:-:S04]  /*06b0*/  @P4 IADD3 R47, PT, PT, R47, 0x20, RZ ;  /* 0x000000202f2f4810 */ /* 0x000fc80007ffe0ff */
[----:B------:R2:W5:Y:S02]  /*06c0*/  @P4 LDG.E.64 R8, desc[UR6][R38.64] ;  /* 0x0000000626084981 */ /* 0x000564000c1e1b00 */
[----:B------:R-:W2:Y:S01]  /*06d0*/  @P0 LDC.64 R36, c[0x0][0x3d0] ;  /* 0x0000f400ff240b82 */ /* 0x000ea20000000a00 */
[C---:B---3--:R-:W-:Y:S01]  /*06e0*/  @P3 IMAD.WIDE.U32 R40, R47.reuse, 0x8, R40 ;  /* 0x000000082f283825 */ /* 0x048fe200078e0028 */
[----:B------:R-:W-:-:S04]  /*06f0*/  @P3 IADD3 R47, PT, PT, R47, 0x20, RZ ;  /* 0x000000202f2f3810 */ /* 0x000fc80007ffe0ff */
[----:B------:R3:W5:Y:S02]  /*0700*/  @P3 LDG.E.64 R10, desc[UR6][R40.64] ;  /* 0x00000006280a3981 */ /* 0x000764000c1e1b00 */
[----:B0-----:R-:W0:Y:S01]  /*0710*/  @P6 LDC.64 R22, c[0x0][0x3d0] ;  /* 0x0000f400ff166b82 */ /* 0x001e220000000a00 */
[C---:B----4-:R-:W-:Y:S01]  /*0720*/  @P2 IMAD.WIDE.U32 R42, R47.reuse, 0x8, R42 ;  /* 0x000000082f2a2825 */ /* 0x050fe200078e002a */
[----:B------:R-:W-:-:S04]  /*0730*/  @P2 IADD3 R47, PT, PT, R47, 0x20, RZ ;  /* 0x000000202f2f2810 */ /* 0x000fc80007ffe0ff */
[----:B------:R3:W5:Y:S01]  /*0740*/  @P2 LDG.E.64 R12, desc[UR6][R42.64] ;  /* 0x000000062a0c2981 */ /* 0x000762000c1e1b00 */
[C---:B-1----:R-:W-:Y:S01]  /*0750*/  @P1 IMAD.WIDE.U32 R44, R47.reuse, 0x8, R44 ;  /* 0x000000082f2c1825 */ /* 0x042fe200078e002c */
[----:B------:R-:W-:-:S04]  /*0760*/  @P1 IADD3 R47, PT, PT, R47, 0x20, RZ ;  /* 0x000000202f2f1810 */ /* 0x000fc80007ffe0ff */
[----:B------:R3:W5:Y:S01]  /*0770*/  @P1 LDG.E.64 R14, desc[UR6][R44.64] ;  /* 0x000000062c0e1981 */ /* 0x000762000c1e1b00 */
[C---:B--2---:R-:W-:Y:S01]  /*0780*/  @P0 IMAD.WIDE.U32 R36, R47.reuse, 0x8, R36 ;  /* 0x000000082f240825 */ /* 0x044fe200078e0024 */
[----:B------:R-:W-:-:S04]  /*0790*/  @P0 IADD3 R47, PT, PT, R47, 0x20, RZ ;  /* 0x000000202f2f0810 */ /* 0x000fc80007ffe0ff */
[----:B------:R3:W5:Y:S01]  /*07a0*/  @P0 LDG.E.64 R16, desc[UR6][R36.64] ;  /* 0x0000000624100981 */ /* 0x000762000c1e1b00 */
[----:B0-----:R-:W-:-:S05]  /*07b0*/  @P6 IMAD.WIDE.U32 R22, R47, 0x8, R22 ;  /* 0x000000082f166825 */ /* 0x001fca00078e0016 */
[----:B------:R3:W5:Y:S01]  /*07c0*/  @P6 LDG.E.64 R18, desc[UR6][R22.64] ;  /* 0x0000000616126981 */ /* 0x000762000c1e1b00 */
[----:B------:R-:W-:Y:S02]  /*07d0*/  @P5 CS2R R34, SRZ ;  /* 0x0000000000225805 */ /* 0x000fe4000001ff00 */
[----:B------:R-:W-:Y:S02]  /*07e0*/  @P4 CS2R R32, SRZ ;  /* 0x0000000000204805 */ /* 0x000fe4000001ff00 */
[----:B------:R-:W-:Y:S02]  /*07f0*/  @P3 CS2R R30, SRZ ;  /* 0x00000000001e3805 */ /* 0x000fe4000001ff00 */
[----:B------:R-:W-:Y:S02]  /*0800*/  @P2 CS2R R28, SRZ ;  /* 0x00000000001c2805 */ /* 0x000fe4000001ff00 */
[----:B------:R-:W-:Y:S02]  /*0810*/  @P1 CS2R R26, SRZ ;  /* 0x00000000001a1805 */ /* 0x000fe4000001ff00 */
[----:B------:R-:W-:-:S02]  /*0820*/  @P0 CS2R R24, SRZ ;  /* 0x0000000000180805 */ /* 0x000fc4000001ff00 */
[----:B---3--:R-:W-:-:S07]  /*0830*/  @P6 CS2R R4, SRZ ;  /* 0x0000000000046805 */ /* 0x008fce000001ff00 */
.L_x_29396:
[----:B------:R-:W-:Y:S05]  /*0840*/  BSYNC.RECONVERGENT B0 ;  /* 0x0000000000007941 */ /* 0x000fea0003800200 */
.L_x_29394:
[----:B------:R-:W0:Y:S02]  /*0850*/  LDCU UR4, c[0x0][0x384] ;  /* 0x00007080ff0477ac */ /* 0x000e240008000800 */
[----:B0-----:R-:W-:-:S13]  /*0860*/  ISETP.GE.AND P0, PT, R3, UR4, PT ;  /* 0x0000000403007c0c */ /* 0x001fda000bf06270 */
[----:B------:R-:W-:Y:S05]  /*0870*/  @P0 EXIT ;  /* 0x000000000000094d */ /* 0x000fea0003800000 */
[----:B-----5:R-:W-:Y:S01]  /*0880*/  MOV R86, R10 ;  /* 0x0000000a00567202 */ /* 0x020fe20000000f00 */
[----:B------:R-:W0:Y:S01]  /*0890*/  LDCU.64 UR8, c[0x0][0x3e0] ;  /* 0x00007c00ff0877ac */ /* 0x000e220008000a00 */
[----:B------:R-:W-:Y:S02]  /*08a0*/  MOV R22, R11 ;  /* 0x0000000b00167202 */ /* 0x000fe40000000f00 */
[--C-:B------:R-:W-:Y:S01]  /*08b0*/  SHF.R.U64 R87, R10, 0x10, R11.reuse ;  /* 0x000000100a577819 */ /* 0x100fe2000000120b */
[----:B------:R-:W1:Y:S01]  /*08c0*/  LDCU.U8 UR4, c[0x0][0x410] ;  /* 0x00008200ff0477ac */ /* 0x000e620008000000 */
[----:B------:R-:W-:Y:S02]  /*08d0*/  SHF.R.U32.HI R37, RZ, 0x10, R11 ;  /* 0x00000010ff257819 */ /* 0x000fe4000001160b */
[----:B------:R-:W-:Y:S01]  /*08e0*/  MOV R88, R12 ;  /* 0x0000000c00587202 */ /* 0x000fe20000000f00 */
[----:B------:R-:W2:Y:S01]  /*08f0*/  LDCU UR5, c[0x0][0x448] ;  /* 0x00008900ff0577ac */ /* 0x000ea20008000800 */
[----:B------:R-:W-:-:S02]  /*0900*/  MOV R10, R13 ;  /* 0x0000000d000a7202 */ /* 0x000fc40000000f00 */
[----:B------:R-:W-:Y:S02]  /*0910*/  MOV R90, R14 ;  /* 0x0000000e005a7202 */ /* 0x000fe40000000f00 */
[----:B------:R-:W-:Y:S02]  /*0920*/  MOV R11, R15 ;  /* 0x0000000f000b7202 */ /* 0x000fe40000000f00 */
[----:B------:R-:W-:Y:S02]  /*0930*/  PRMT R88, R88, 0x5410, R10 ;  /* 0x0000541058587816 */ /* 0x000fe4000000000a */
[----:B------:R-:W-:Y:S01]  /*0940*/  PRMT R90, R90, 0x5410, R11 ;  /* 0x000054105a5a7816 */ /* 0x000fe2000000000b */
[----:B0-----:R-:W-:Y:S01]  /*0950*/  UISETP.NE.U32.AND UP0, UPT, UR8, URZ, UPT ;  /* 0x000000ff0800728c */ /* 0x001fe2000bf05070 */
[----:B------:R-:W-:Y:S01]  /*0960*/  MOV R10, R78 ;  /* 0x0000004e000a7202 */ /* 0x000fe20000000f00 */
[----:B------:R-:W0:Y:S01]  /*0970*/  LDCU UR8, c[0x0][0x388] ;  /* 0x00007100ff0877ac */ /* 0x000e220008000800 */
[----:B------:R-:W-:-:S02]  /*0980*/  MOV R11, R79 ;  /* 0x0000004f000b7202 */ /* 0x000fc40000000f00 */
[----:B------:R-:W-:Y:S01]  /*0990*/  SHF.R.U32.HI R95, RZ, 0x10, R79 ;  /* 0x00000010ff5f7819 */ /* 0x000fe2000001164f */
[----:B------:R-:W-:Y:S01]  /*09a0*/  UISETP.NE.AND.EX UP0, UPT, UR9, URZ, UPT, UP0 ;  /* 0x000000ff0900728c */ /* 0x000fe2000bf05300 */
[----:B------:R-:W-:Y:S01]  /*09b0*/  PRMT R94, R10, 0x5410, R11 ;  /* 0x000054100a5e7816 */ /* 0x000fe2000000000b */
[----:B-1----:R-:W-:Y:S01]  /*09c0*/  UISETP.NE.AND UP1, UPT, UR4, URZ, UPT ;  /* 0x000000ff0400728c */ /* 0x002fe2000bf25270 */
[----:B------:R-:W-:Y:S02]  /*09d0*/  SHF.R.U32.HI R10, RZ, 0x10, R49 ;  /* 0x00000010ff0a7819 */ /* 0x000fe40000011631 */
[--C-:B------:R-:W-:Y:S02]  /*09e0*/  SHF.R.U64 R96, R34, 0x10, R35.reuse ;  /* 0x0000001022607819 */ /* 0x100fe40000001223 */
[----:B------:R-:W-:Y:S02]  /*09f0*/  PRMT R95, R95, 0x5410, R10 ;  /* 0x000054105f5f7816 */ /* 0x000fe4000000000a */
[----:B------:R-:W-:-:S02]  /*0a00*/  SHF.R.U32.HI R11, RZ, 0x10, R35 ;  /* 0x00000010ff0b7819 */ /* 0x000fc40000011623 */
[--C-:B------:R-:W-:Y:S02]  /*0a10*/  SHF.R.U64 R97, R32, 0x10, R33.reuse ;  /* 0x0000001020617819 */ /* 0x100fe40000001221 */
[----:B------:R-:W-:Y:S02]  /*0a20*/  SHF.R.U32.HI R10, RZ, 0x10, R33 ;  /* 0x00000010ff0a7819 */ /* 0x000fe40000011621 */
[----:B------:R-:W-:Y:S02]  /*0a30*/  PRMT R96, R96, 0x5410, R11 ;  /* 0x0000541060607816 */ /* 0x000fe4000000000b */
[----:B------:R-:W-:Y:S02]  /*0a40*/  PRMT R97, R97, 0x5410, R10 ;  /* 0x0000541061617816 */ /* 0x000fe4000000000a */
[--C-:B------:R-:W-:Y:S02]  /*0a50*/  SHF.R.U64 R98, R30, 0x10, R31.reuse ;  /* 0x000000101e627819 */ /* 0x100fe4000000121f */
        /* <DEDUP_REMOVED lines=9> */
[----:B------:R-:W-:Y:S02]  /*0af0*/  MOV R82, R6 ;  /* 0x0000000600527202 */ /* 0x000fe40000000f00 */
[----:B------:R-:W-:Y:S02]  /*0b00*/  MOV R20, R7 ;  /* 0x0000000700147202 */ /* 0x000fe40000000f00 */
[--C-:B------:R-:W-:Y:S02]  /*0b10*/  SHF.R.U64 R83, R6, 0x10, R7.reuse ;  /* 0x0000001006537819 */ /* 0x100fe40000001207 */
[----:B------:R-:W-:-:S02]  /*0b20*/  SHF.R.U32.HI R23, RZ, 0x10, R7 ;  /* 0x00000010ff177819 */ /* 0x000fc40000011607 */
[----:B------:R-:W-:Y:S02]  /*0b30*/  MOV R84, R8 ;  /* 0x0000000800547202 */ /* 0x000fe40000000f00 */
[----:B------:R-:W-:Y:S02]  /*0b40*/  MOV R21, R9 ;  /* 0x0000000900157202 */ /* 0x000fe40000000f00 */
[--C-:B------:R-:W-:Y:S02]  /*0b50*/  SHF.R.U64 R85, R8, 0x10, R9.reuse ;  /* 0x0000001008557819 */ /* 0x100fe40000001209 */
[----:B------:R-:W-:Y:S02]  /*0b60*/  SHF.R.U32.HI R36, RZ, 0x10, R9 ;  /* 0x00000010ff247819 */ /* 0x000fe40000011609 */
[----:B------:R-:W-:Y:S02]  /*0b70*/  SHF.R.U64 R91, R14, 0x10, R15 ;  /* 0x000000100e5b7819 */ /* 0x000fe4000000120f */
[----:B------:R-:W-:-:S02]  /*0b80*/  PRMT R100, R100, 0x5410, R10 ;  /* 0x0000541064647816 */ /* 0x000fc4000000000a */
[----:B------:R-:W-:Y:S02]  /*0b90*/  PRMT R101, R101, 0x5410, R11 ;  /* 0x0000541065657816 */ /* 0x000fe4000000000b */
[----:B------:R-:W-:Y:S02]  /*0ba0*/  SHF.R.U64 R89, R12, 0x10, R13 ;  /* 0x000000100c597819 */ /* 0x000fe4000000120d */
[----:B------:R-:W-:Y:S02]  /*0bb0*/  SHF.R.U32.HI R14, RZ, 0x10, R15 ;  /* 0x00000010ff0e7819 */ /* 0x000fe4000001160f */
[----:B------:R-:W-:Y:S02]  /*0bc0*/  MOV R7, R18 ;  /* 0x0000001200077202 */ /* 0x000fe40000000f00 */
[----:B------:R-:W-:Y:S02]  /*0bd0*/  MOV R6, R19 ;  /* 0x0000001300067202 */ /* 0x000fe40000000f00 */
[--C-:B------:R-:W-:Y:S01]  /*0be0*/  SHF.R.U64 R8, R18, 0x10, R19.reuse ;  /* 0x0000001012087819 */ /* 0x100fe20000001213 */
[----:B------:R-:W-:Y:S01]  /*0bf0*/  HADD2.F32 R7, -RZ, R7.H0_H0 ;  /* 0x20000007ff077230 */ /* 0x000fe20000004100 */
[----:B------:R-:W-:Y:S01]  /*0c00*/  SHF.R.U32.HI R9, RZ, 0x10, R19 ;  /* 0x00000010ff097819 */ /* 0x000fe20000011613 */
[----:B------:R-:W-:Y:S01]  /*0c10*/  HADD2.F32 R6, -RZ, R6.H0_H0 ;  /* 0x20000006ff067230 */ /* 0x000fe20000004100 */
[--C-:B------:R-:W-:Y:S01]  /*0c20*/  SHF.R.U64 R11, R4, 0x10, R5.reuse ;  /* 0x00000010040b7819 */ /* 0x100fe20000001205 */
[----:B------:R-:W-:Y:S01]  /*0c30*/  HADD2.F32 R4, -RZ, R4.H0_H0 ;  /* 0x20000004ff047230 */ /* 0x000fe20000004100 */
[----:B------:R-:W-:Y:S01]  /*0c40*/  SHF.R.U32.HI R10, RZ, 0x10, R5 ;  /* 0x00000010ff0a7819 */ /* 0x000fe20000011605 */
[----:B------:R-:W-:Y:S01]  /*0c50*/  HADD2.F32 R5, -RZ, R5.H0_H0 ;  /* 0x20000005ff057230 */ /* 0x000fe20000004100 */
[----:B------:R-:W-:Y:S01]  /*0c60*/  SHF.R.U32.HI R13, RZ, 0x10, R13 ;  /* 0x00000010ff0d7819 */ /* 0x000fe2000001160d */
[----:B------:R-:W-:Y:S01]  /*0c70*/  HADD2.F32 R8, -RZ, R8.H0_H0 ;  /* 0x20000008ff087230 */ /* 0x000fe20000004100 */
[----:B------:R-:W-:Y:S01]  /*0c80*/  MOV R92, R16 ;  /* 0x00000010005c7202 */ /* 0x000fe20000000f00 */
[----:B------:R-:W-:Y:S01]  /*0c90*/  HADD2.F32 R9, -RZ, R9.H0_H0 ;  /* 0x20000009ff097230 */ /* 0x000fe20000004100 */
[----:B------:R-:W-:Y:S01]  /*0ca0*/  MOV R12, R17 ;  /* 0x00000011000c7202 */ /* 0x000fe20000000f00 */
[----:B------:R-:W-:Y:S01]  /*0cb0*/  HADD2.F32 R11, -RZ, R11.H0_H0 ;  /* 0x2000000bff0b7230 */ /* 0x000fe20000004100 */
[--C-:B------:R-:W-:Y:S01]  /*0cc0*/  SHF.R.U64 R93, R16, 0x10, R17.reuse ;  /* 0x00000010105d7819 */ /* 0x100fe20000001211 */
[----:B------:R-:W-:Y:S01]  /*0cd0*/  HADD2.F32 R10, -RZ, R10.H0_H0 ;  /* 0x2000000aff0a7230 */ /* 0x000fe20000004100 */
[----:B------:R-:W-:-:S02]  /*0ce0*/  SHF.R.U32.HI R15, RZ, 0x10, R17 ;  /* 0x00000010ff0f7819 */ /* 0x000fc40000011611 */
        /* <DEDUP_REMOVED lines=10> */
[----:B0-2---:R-:W-:-:S13]  /*0d90*/  PLOP3.LUT P4, PT, PT, PT, UP0, 0x80, 0x8 ;  /* 0x000000000008781c */ /* 0x005fda0003f8f008 */
.L_x_29438:
[----:B------:R-:W0:Y:S01]  /*0da0*/  @P4 LDC.64 R22, c[0x0][0x3e0] ;  /* 0x0000f800ff164b82 */ /* 0x000e220000000a00 */
[----:B-----5:R-:W-:-:S07]  /*0db0*/  HFMA2 R75, -RZ, RZ, 1.875, 0 ;  /* 0x3f800000ff4b7431 */ /* 0x020fce00000001ff */
[----:B------:R-:W1:Y:S01]  /*0dc0*/  LDC.64 R52, c[0x0][0x3a0] ;  /* 0x0000e800ff347b82 */ /* 0x000e620000000a00 */
[----:B0-----:R-:W-:-:S07]  /*0dd0*/  @P4 IMAD.WIDE R40, R3, 0x4, R22 ;  /* 0x0000000403284825 */ /* 0x001fce00078e0216 */
[----:B------:R-:W1:Y:S01]  /*0de0*/  LDC.64 R22, c[0x0][0x3e0] ;  /* 0x0000f800ff167b82 */ /* 0x000e620000000a00 */
[----:B------:R0:W5:Y:S01]  /*0df0*/  @P4 LDG.E R75, desc[UR6][R40.64] ;  /* 0x00000006284b4981 */ /* 0x000162000c1e1900 */
[----:B------:R-:W-:Y:S01]  /*0e00*/  IMAD R42, R3, UR8, RZ ;  /* 0x00000008032a7c24 */ /* 0x000fe2000f8e02ff */
[----:B------:R-:W-:Y:S01]  /*0e10*/  ISETP.GE.U32.AND P3, PT, R0, 0x20, PT ;  /* 0x000000200000780c */ /* 0x000fe20003f66070 */
[----:B------:R-:W-:Y:S03]  /*0e20*/  BSSY.RECONVERGENT B0, `(.L_x_29397) ;  /* 0x000002b000007945 */ /* 0x000fe60003800200 */
[----:B------:R-:W-:-:S04]  /*0e30*/  SHF.R.S32.HI R43, RZ, 0x1f, R42 ;  /* 0x0000001fff2b7819 */ /* 0x000fc8000001142a */
[----:B------:R-:W-:-:S04]  /*0e40*/  LEA.HI R43, R43, R42, RZ, 0x2 ;  /* 0x0000002a2b2b7211 */ /* 0x000fc800078f10ff */
[----:B------:R-:W-:-:S04]  /*0e50*/  LEA.HI.SX32 R74, R43, R2, 0x1e ;  /* 0x000000022b4a7211 */ /* 0x000fc800078ff2ff */
[----:B------:R-:W-:Y:S02]  /*0e60*/  MOV R76, R74 ;  /* 0x0000004a004c7202 */ /* 0x000fe40000000f00 */
[----:B-1----:R-:W-:-:S04]  /*0e70*/  LOP3.LUT P0, RZ, R52, R22, RZ, 0xfc, !PT ;  /* 0x0000001634ff7212 */ /* 0x002fc8000780fcff */
[----:B------:R-:W-:Y:S01]  /*0e80*/  LOP3.LUT P0, RZ, R53, R23, RZ, 0xfc, P0 ;  /* 0x0000001735ff7212 */ /* 0x000fe2000000fcff */
[----:B0--34-:R-:W-:-:S12]  /*0e90*/  @!P3 BRA `(.L_x_29398) ;  /* 0x00000000008cb947 */ /* 0x019fd80003800000 */
[----:B------:R-:W-:Y:S01]  /*0ea0*/  ISETP.NE.U32.AND P1, PT, R52, RZ, PT ;  /* 0x000000ff3400720c */ /* 0x000fe20003f25070 */
[----:B------:R-:W0:Y:S03]  /*0eb0*/  LDC.64 R40, c[0x0][0x390] ;  /* 0x0000e400ff287b82 */ /* 0x000e260000000a00 */
[----:B------:R-:W-:-:S05]  /*0ec0*/  ISETP.NE.AND.EX P1, PT, R53, RZ, PT, P1 ;  /* 0x000000ff3500720c */ /* 0x000fca0003f25310 */
[----:B------:R-:W1:Y:S08]  /*0ed0*/  @P0 LDC.64 R76, c[0x0][0x3a8] ;  /* 0x0000ea00ff4c0b82 */ /* 0x000e700000000a00 */
[----:B------:R-:W2:Y:S01]  /*0ee0*/  @P1 LDC.64 R46, c[0x0][0x3a0] ;  /* 0x0000e800ff2e1b82 */ /* 0x000ea20000000a00 */
[----:B0-----:R-:W-:-:S06]  /*0ef0*/  IMAD.WIDE.U32 R40, R74, 0x10, R40 ;  /* 0x000000104a287825 */ /* 0x001fcc00078e0028 */
[----:B------:R-:W3:Y:S01]  /*0f00*/  LDG.E.128 R40, desc[UR6][R40.64] ;  /* 0x0000000628287981 */ /* 0x000ee2000c1e1d00 */
[----:B--2---:R-:W-:-:S06]  /*0f10*/  @P1 IMAD.WIDE.U32 R46, R74, 0x10, R46 ;  /* 0x000000104a2e1825 */ /* 0x004fcc00078e002e */
[----:B------:R-:W3:Y:S02]  /*0f20*/  @P1 LDG.E.128 R44, desc[UR6][R46.64] ;  /* 0x000000062e2c1981 */ /* 0x000ee4000c1e1d00 */
[-C--:B---3-5:R-:W-:Y:S01]  /*0f30*/  @P1 FFMA.FTZ R12, R40, R75.reuse, R44 ;  /* 0x0000004b280c1223 */ /* 0x0a8fe2000001002c */
[-C--:B------:R-:W-:Y:S01]  /*0f40*/  @P1 FFMA.FTZ R20, R41, R75.reuse, R45 ;  /* 0x0000004b29141223 */ /* 0x080fe2000001002d */
[-C--:B------:R-:W-:Y:S01]  /*0f50*/  @P1 FFMA.FTZ R58, R42, R75.reuse, R46 ;  /* 0x0000004b2a3a1223 */ /* 0x080fe2000001002e */
[----:B------:R-:W-:Y:S01]  /*0f60*/  @P1 FFMA.FTZ R66, R43, R75, R47 ;  /* 0x0000004b2b421223 */ /* 0x000fe2000001002f */
[----:B-1----:R-:W-:Y:S01]  /*0f70*/  @P0 IMAD.WIDE.U32 R44, R74, 0x10, R76 ;  /* 0x000000104a2c0825 */ /* 0x002fe200078e004c */
[----:B------:R-:W-:Y:S02]  /*0f80*/  @P1 MOV R36, R12 ;  /* 0x0000000c00241202 */ /* 0x000fe40000000f00 */
[----:B------:R-:W-:Y:S02]  /*0f90*/  @P1 MOV R37, R20 ;  /* 0x0000001400251202 */ /* 0x000fe40000000f00 */
[----:B------:R-:W-:-:S02]  /*0fa0*/  @P1 MOV R38, R58 ;  /* 0x0000003a00261202 */ /* 0x000fc40000000f00 */
[----:B------:R-:W-:Y:S01]  /*0fb0*/  @P1 MOV R39, R66 ;  /* 0x0000004200271202 */ /* 0x000fe20000000f00 */
[----:B------:R-:W-:Y:S06]  /*0fc0*/  @P1 BRA `(.L_x_29399) ;  /* 0x0000000000381947 */ /* 0x000fec0003800000 */
[----:B------:R-:W-:-:S04]  /*0fd0*/  ISETP.NE.U32.AND P4, PT, R22, RZ, PT ;  /* 0x000000ff1600720c */ /* 0x000fc80003f85070 */
[----:B------:R-:W-:-:S13]  /*0fe0*/  ISETP.NE.AND.EX P4, PT, R23, RZ, PT, P4 ;  /* 0x000000ff1700720c */ /* 0x000fda0003f85340 */
[-C--:B------:R-:W-:Y:S01]  /*0ff0*/  @P4 FMUL.FTZ R36, R40, R75.reuse ;  /* 0x0000004b28244220 */ /* 0x080fe20000410000 */
[-C--:B------:R-:W-:Y:S01]  /*1000*/  @P4 FMUL.FTZ R37, R41, R75.reuse ;  /* 0x0000004b29254220 */ /* 0x080fe20000410000 */
[-C--:B------:R-:W-:Y:S01]  /*1010*/  @P4 FMUL.FTZ R38, R42, R75.reuse ;  /* 0x0000004b2a264220 */ /* 0x080fe20000410000 */
[-C--:B------:R-:W-:Y:S02]  /*1020*/  @P4 FMUL.FTZ R39, R43, R75.reuse ;  /* 0x0000004b2b274220 */ /* 0x080fe40000410000 */
[----:B------:R-:W-:Y:S01]  /*1030*/  @P4 MOV R12, R36 ;  /* 0x00000024000c4202 */ /* 0x000fe20000000f00 */
[----:B------:R-:W-:Y:S01]  /*1040*/  @!P4 FMUL.FTZ R12, R40, R75 ;  /* 0x0000004b280cc220 */ /* 0x000fe20000410000 */
[----:B------:R-:W-:Y:S01]  /*1050*/  @P4 MOV R20, R37 ;  /* 0x0000002500144202 */ /* 0x000fe20000000f00 */
[-C--:B------:R-:W-:Y:S01]  /*1060*/  @!P4 FMUL.FTZ R20, R41, R75.reuse ;  /* 0x0000004b2914c220 */ /* 0x080fe20000410000 */
[----:B------:R-:W-:Y:S01]  /*1070*/  @P4 MOV R58, R38 ;  /* 0x00000026003a4202 */ /* 0x000fe20000000f00 */
[----:B------:R-:W-:Y:S01]  /*1080*/  @!P4 FMUL.FTZ R58, R42, R75 ;  /* 0x0000004b2a3ac220 */ /* 0x000fe20000410000 */
[----:B------:R-:W-:Y:S01]  /*1090*/  @P4 MOV R66, R39 ;  /* 0x0000002700424202 */ /* 0x000fe20000000f00 */
[----:B------:R-:W-:-:S07]  /*10a0*/  @!P4 FMUL.FTZ R66, R43, R75 ;  /* 0x0000004b2b42c220 */ /* 0x000fce0000410000 */
.L_x_29399:
[----:B------:R0:W-:Y:S01]  /*10b0*/  @P0 STG.E.128 desc[UR6][R44.64], R36 ;  /* 0x000000242c000986 */ /* 0x0001e2000c101d06 */
[----:B------:R-:W-:-:S07]  /*10c0*/  IADD3 R76, PT, PT, R74, 0x20, RZ ;  /* 0x000000204a4c7810 */ /* 0x000fce0007ffe0ff */
.L_x_29398:
[----:B------:R-:W-:Y:S05]  /*10d0*/  BSYNC.RECONVERGENT B0 ;  /* 0x0000000000007941 */ /* 0x000fea0003800200 */
.L_x_29397:
[----:B------:R-:W-:Y:S01]  /*10e0*/  ISETP.GE.U32.AND P1, PT, R0, 0x40, PT ;  /* 0x000000400000780c */ /* 0x000fe20003f26070 */
[----:B------:R-:W-:Y:S03]  /*10f0*/  BSSY.RECONVERGENT B0, `(.L_x_29400) ;  /* 0x0000022000007945 */ /* 0x000fe60003800200 */
[----:B------:R-:W-:-:S09]  /*1100*/  P2R R40, PR, RZ, 0x2 ;  /* 0x00000002ff287803 */ /* 0x000fd20000000000 */
[----:B------:R-:W-:Y:S05]  /*1110*/  @!P1 BRA `(.L_x_29401) ;  /* 0x00000000007c9947 */ /* 0x000fea0003800000 */
[----:B------:R-:W-:Y:S01]  /*1120*/  ISETP.NE.U32.AND P1, PT, R52, RZ, PT ;  /* 0x000000ff3400720c */ /* 0x000fe20003f25070 */
[----:B------:R-:W1:Y:S03]  /*1130*/  LDC.64 R40, c[0x0][0x390] ;  /* 0x0000e400ff287b82 */ /* 0x000e660000000a00 */
[----:B------:R-:W-:-:S05]  /*1140*/  ISETP.NE.AND.EX P1, PT, R53, RZ, PT, P1 ;  /* 0x000000ff3500720c */ /* 0x000fca0003f25310 */
[----:B------:R-:W2:Y:S08]  /*1150*/  @P0 LDC.64 R80, c[0x0][0x3a8] ;  /* 0x0000ea00ff500b82 */ /* 0x000eb00000000a00 */
[----:B0-----:R-:W0:Y:S01]  /*1160*/  @P1 LDC.64 R44, c[0x0][0x3a0] ;  /* 0x0000e800ff2c1b82 */ /* 0x001e220000000a00 */
[----:B-1----:R-:W-:-:S06]  /*1170*/  IMAD.WIDE.U32 R40, R76, 0x10, R40 ;  /* 0x000000104c287825 */ /* 0x002fcc00078e0028 */
[----:B------:R-:W3:Y:S01]  /*1180*/  LDG.E.128 R40, desc[UR6][R40.64] ;  /* 0x0000000628287981 */ /* 0x000ee2000c1e1d00 */
[----:B0-----:R-:W-:-:S06]  /*1190*/  @P1 IMAD.WIDE.U32 R44, R76, 0x10, R44 ;  /* 0x000000104c2c1825 */ /* 0x001fcc00078e002c */
[----:B------:R-:W3:Y:S01]  /*11a0*/  @P1 LDG.E.128 R44, desc[UR6][R44.64] ;  /* 0x000000062c2c1981 */ /* 0x000ee2000c1e1d00 */
[----:B--2---:R-:W-:-:S04]  /*11b0*/  @P0 IMAD.WIDE.U32 R80, R76, 0x10, R80 ;  /* 0x000000104c500825 */ /* 0x004fc800078e0050 */
[-C--:B---3-5:R-:W-:Y:S01]  /*11c0*/  @P1 FFMA.FTZ R13, R40, R75.reuse, R44 ;  /* 0x0000004b280d1223 */ /* 0x0a8fe2000001002c */
[-C--:B------:R-:W-:Y:S01]  /*11d0*/  @P1 FFMA.FTZ R21, R41, R75.reuse, R45 ;  /* 0x0000004b29151223 */ /* 0x080fe2000001002d */
[-C--:B------:R-:W-:Y:S01]  /*11e0*/  @P1 FFMA.FTZ R59, R42, R75.reuse, R46 ;  /* 0x0000004b2a3b1223 */ /* 0x080fe2000001002e */
[----:B------:R-:W-:Y:S02]  /*11f0*/  @P1 FFMA.FTZ R67, R43, R75, R47 ;  /* 0x0000004b2b431223 */ /* 0x000fe4000001002f */
[----:B------:R-:W-:Y:S02]  /*1200*/  @P1 MOV R36, R13 ;  /* 0x0000000d00241202 */ /* 0x000fe40000000f00 */
[----:B------:R-:W-:Y:S02]  /*1210*/  @P1 MOV R37, R21 ;  /* 0x0000001500251202 */ /* 0x000fe40000000f00 */
[----:B------:R-:W-:Y:S02]  /*1220*/  @P1 MOV R38, R59 ;  /* 0x0000003b00261202 */ /* 0x000fe40000000f00 */
[----:B------:R-:W-:Y:S01]  /*1230*/  @P1 MOV R39, R67 ;  /* 0x0000004300271202 */ /* 0x000fe20000000f00 */
[----:B------:R-:W-:Y:S06]  /*1240*/  @P1 BRA `(.L_x_29402) ;  /* 0x0000000000281947 */ /* 0x000fec0003800000 */
[----:B------:R-:W-:Y:S01]  /*1250*/  ISETP.NE.U32.AND P1, PT, R22, RZ, PT ;  /* 0x000000ff1600720c */ /* 0x000fe20003f25070 */
[-C--:B------:R-:W-:Y:S01]  /*1260*/  FMUL.FTZ R13, R40, R75.reuse ;  /* 0x0000004b280d7220 */ /* 0x080fe20000410000 */
[-C--:B------:R-:W-:Y:S01]  /*1270*/  FMUL.FTZ R21, R41, R75.reuse ;  /* 0x0000004b29157220 */ /* 0x080fe20000410000 */
[-C--:B------:R-:W-:Y:S01]  /*1280*/  FMUL.FTZ R59, R42, R75.reuse ;  /* 0x0000004b2a3b7220 */ /* 0x080fe20000410000 */
[----:B------:R-:W-:Y:S01]  /*1290*/  ISETP.NE.AND.EX P1, PT, R23, RZ, PT, P1 ;  /* 0x000000ff1700720c */ /* 0x000fe20003f25310 */
[----:B------:R-:W-:-:S12]  /*12a0*/  FMUL.FTZ R67, R43, R75 ;  /* 0x0000004b2b437220 */ /* 0x000fd80000410000 */
[----:B------:R-:W-:Y:S02]  /*12b0*/  @P1 MOV R36, R13 ;  /* 0x0000000d00241202 */ /* 0x000fe40000000f00 */
[----:B------:R-:W-:Y:S02]  /*12c0*/  @P1 MOV R37, R21 ;  /* 0x0000001500251202 */ /* 0x000fe40000000f00 */
[----:B------:R-:W-:Y:S02]  /*12d0*/  @P1 MOV R38, R59 ;  /* 0x0000003b00261202 */ /* 0x000fe40000000f00 */
[----:B------:R-:W-:-:S07]  /*12e0*/  @P1 MOV R39, R67 ;  /* 0x0000004300271202 */ /* 0x000fce0000000f00 */
.L_x_29402:
[----:B------:R1:W-:Y:S01]  /*12f0*/  @P0 STG.E.128 desc[UR6][R80.64], R36 ;  /* 0x0000002450000986 */ /* 0x0003e2000c101d06 */
[----:B------:R-:W-:-:S07]  /*1300*/  IADD3 R76, PT, PT, R76, 0x20, RZ ;  /* 0x000000204c4c7810 */ /* 0x000fce0007ffe0ff */
.L_x_29401:
[----:B------:R-:W-:Y:S05]  /*1310*/  BSYNC.RECONVERGENT B0 ;  /* 0x0000000000007941 */ /* 0x000fea0003800200 */
.L_x_29400:
[----:B------:R-:W-:Y:S01]  /*1320*/  ISETP.GE.U32.AND P1, PT, R0, 0x60, PT ;  /* 0x000000600000780c */ /* 0x000fe20003f26070 */
[----:B------:R-:W-:Y:S03]  /*1330*/  BSSY.RECONVERGENT B0, `(.L_x_29403) ;  /* 0x0000022000007945 */ /* 0x000fe60003800200 */
[----:B------:R-:W-:-:S09]  /*1340*/  P2R R40, PR, RZ, 0x2 ;  /* 0x00000002ff287803 */ /* 0x000fd20000000000 */
[----:B------:R-:W-:Y:S05]  /*1350*/  @!P1 BRA `(.L_x_29404) ;  /* 0x00000000007c9947 */ /* 0x000fea0003800000 */
[----:B------:R-:W-:Y:S01]  /*1360*/  ISETP.NE.U32.AND P1, PT, R52, RZ, PT ;  /* 0x000000ff3400720c */ /* 0x000fe20003f25070 */
[----:B------:R-:W2:Y:S03]  /*1370*/  LDC.64 R40, c[0x0][0x390] ;  /* 0x0000e400ff287b82 */ /* 0x000ea60000000a00 */
[----:B------:R-:W-:-:S05]  /*1380*/  ISETP.NE.AND.EX P1, PT, R53, RZ, PT, P1 ;  /* 0x000000ff3500720c */ /* 0x000fca0003f25310 */
[----:B-1----:R-:W1:Y:S08]  /*1390*/  @P0 LDC.64 R80, c[0x0][0x3a8] ;  /* 0x0000ea00ff500b82 */ /* 0x002e700000000a00 */
[----:B0-----:R-:W0:Y:S01]  /*13a0*/  @P1 LDC.64 R44, c[0x0][0x3a0] ;  /* 0x0000e800ff2c1b82 */ /* 0x001e220000000a00 */
[----:B--2---:R-:W-:-:S06]  /*13b0*/  IMAD.WIDE.U32 R40, R76, 0x10, R40 ;  /* 0x000000104c287825 */ /* 0x004fcc00078e0028 */
[----:B------:R-:W2:Y:S01]  /*13c0*/  LDG.E.128 R40, desc[UR6][R40.64] ;  /* 0x0000000628287981 */ /* 0x000ea2000c1e1d00 */
[----:B0-----:R-:W-:-:S06]  /*13d0*/  @P1 IMAD.WIDE.U32 R44, R76, 0x10, R44 ;  /* 0x000000104c2c1825 */ /* 0x001fcc00078e002c */
[----:B------:R-:W2:Y:S01]  /*13e0*/  @P1 LDG.E.128 R44, desc[UR6][R44.64] ;  /* 0x000000062c2c1981 */ /* 0x000ea2000c1e1d00 */
[----:B-1----:R-:W-:-:S04]  /*13f0*/  @P0 IMAD.WIDE.U32 R80, R76, 0x10, R80 ;  /* 0x000000104c500825 */ /* 0x002fc800078e0050 */
[-C--:B--2--5:R-:W-:Y:S01]  /*1400*/  @P1 FFMA.FTZ R14, R40, R75.reuse, R44 ;  /* 0x0000004b280e1223 */ /* 0x0a4fe2000001002c */
        /* <DEDUP_REMOVED lines=18> */
.L_x_29405:
[----:B------:R2:W-:Y:S01]  /*1530*/  @P0 STG.E.128 desc[UR6][R80.64], R36 ;  /* 0x0000002450000986 */ /* 0x0005e2000c101d06 */
[----:B------:R-:W-:-:S07]  /*1540*/  IADD3 R76, PT, PT, R76, 0x20, RZ ;  /* 0x000000204c4c7810 */ /* 0x000fce0007ffe0ff */
.L_x_29404:
[----:B------:R-:W-:Y:S05]  /*1550*/  BSYNC.RECONVERGENT B0 ;  /* 0x0000000000007941 */ /* 0x000fea0003800200 */
.L_x_29403:
[----:B------:R-:W-:Y:S01]  /*1560*/  ISETP.GE.U32.AND P1, PT, R0, 0x80, PT ;  /* 0x000000800000780c */ /* 0x000fe20003f26070 */
[----:B------:R-:W-:Y:S03]  /*1570*/  BSSY.RECONVERGENT B0, `(.L_x_29406) ;  /* 0x0000022000007945 */ /* 0x000fe60003800200 */
[----:B------:R-:W-:-:S09]  /*1580*/  P2R R40, PR, RZ, 0x2 ;  /* 0x00000002ff287803 */ /* 0x000fd20000000000 */
[----:B------:R-:W-:Y:S05]  /*1590*/  @!P1 BRA `(.L_x_29407) ;  /* 0x00000000007c9947 */ /* 0x000fea0003800000 */
[----:B------:R-:W-:Y:S01]  /*15a0*/  ISETP.NE.U32.AND P1, PT, R52, RZ, PT ;  /* 0x000000ff3400720c */ /* 0x000fe20003f25070 */
[----:B------:R-:W3:Y:S03]  /*15b0*/  LDC.64 R40, c[0x0][0x390] ;  /* 0x0000e400ff287b82 */ /* 0x000ee60000000a00 */
[----:B------:R-:W-:-:S05]  /*15c0*/  ISETP.NE.AND.EX P1, PT, R53, RZ, PT, P1 ;  /* 0x000000ff3500720c */ /* 0x000fca0003f25310 */
[----:B-12---:R-:W1:Y:S08]  /*15d0*/  @P0 LDC.64 R80, c[0x0][0x3a8] ;  /* 0x0000ea00ff500b82 */ /* 0x006e700000000a00 */
[----:B0-----:R-:W0:Y:S01]  /*15e0*/  @P1 LDC.64 R44, c[0x0][0x3a0] ;  /* 0x0000e800ff2c1b82 */ /* 0x001e220000000a00 */
[----:B---3--:R-:W-:-:S06]  /*15f0*/  IMAD.WIDE.U32 R40, R76, 0x10, R40 ;  /* 0x000000104c287825 */ /* 0x008fcc00078e0028 */
        /* <DEDUP_REMOVED lines=23> */
.L_x_29408:
[----:B------:R3:W-:Y:S01]  /*1770*/  @P0 STG.E.128 desc[UR6][R80.64], R36 ;  /* 0x0000002450000986 */ /* 0x0007e2000c101d06 */
[----:B------:R-:W-:-:S07]  /*1780*/  IADD3 R76, PT, PT, R76, 0x20, RZ ;  /* 0x000000204c4c7810 */ /* 0x000fce0007ffe0ff */
.L_x_29407:
[----:B------:R-:W-:Y:S05]  /*1790*/  BSYNC.RECONVERGENT B0 ;  /* 0x0000000000007941 */ /* 0x000fea0003800200 */
.L_x_29406:
[----:B------:R-:W-:Y:S01]  /*17a0*/  ISETP.GE.U32.AND P1, PT, R0, 0xa0, PT ;  /* 0x000000a00000780c */ /* 0x000fe20003f26070 */
[----:B------:R-:W-:Y:S03]  /*17b0*/  BSSY.RECONVERGENT B0, `(.L_x_29409) ;  /* 0x0000022000007945 */ /* 0x000fe60003800200 */
[----:B------:R-:W-:-:S09]  /*17c0*/  P2R R40, PR, RZ, 0x2 ;  /* 0x00000002ff287803 */ /* 0x000fd20000000000 */
[----:B------:R-:W-:Y:S05]  /*17d0*/  @!P1 BRA `(.L_x_29410) ;  /* 0x00000000007c9947 */ /* 0x000fea0003800000 */
[----:B------:R-:W-:Y:S01]  /*17e0*/  ISETP.NE.U32.AND P1, PT, R52, RZ, PT ;  /* 0x000000ff3400720c */ /* 0x000fe20003f25070 */
[----:B------:R-:W4:Y:S03]  /*17f0*/  LDC.64 R40, c[0x0][0x390] ;  /* 0x0000e400ff287b82 */ /* 0x000f260000000a00 */
[----:B------:R-:W-:-:S05]  /*1800*/  ISETP.NE.AND.EX P1, PT, R53, RZ, PT, P1 ;  /* 0x000000ff3500720c */ /* 0x000fca0003f25310 */
[----:B-123--:R-:W1:Y:S08]  /*1810*/  @P0 LDC.64 R80, c[0x0][0x3a8] ;  /* 0x0000ea00ff500b82 */ /* 0x00ee700000000a00 */
[----:B0-----:R-:W0:Y:S01]  /*1820*/  @P1 LDC.64 R44, c[0x0][0x3a0] ;  /* 0x0000e800ff2c1b82 */ /* 0x001e220000000a00 */
[----:B----4-:R-:W-:-:S06]  /*1830*/  IMAD.WIDE.U32 R40, R76, 0x10, R40 ;  /* 0x000000104c287825 */ /* 0x010fcc00078e0028 */
        /* <DEDUP_REMOVED lines=23> */
.L_x_29411:
[----:B------:R4:W-:Y:S01]  /*19b0*/  @P0 STG.E.128 desc[UR6][R80.64], R36 ;  /* 0x0000002450000986 */ /* 0x0009e2000c101d06 */
[----:B------:R-:W-:-:S07]  /*19c0*/  IADD3 R76, PT, PT, R76, 0x20, RZ ;  /* 0x000000204c4c7810 */ /* 0x000fce0007ffe0ff */
.L_x_29410:
[----:B------:R-:W-:Y:S05]  /*19d0*/  BSYNC.RECONVERGENT B0 ;  /* 0x0000000000007941 */ /* 0x000fea0003800200 */
.L_x_29409:
[----:B------:R-:W-:Y:S01]  /*19e0*/  ISETP.GE.U32.AND P1, PT, R0, 0xc0, PT ;  /* 0x000000c00000780c */ /* 0x000fe20003f26070 */
[----:B------:R-:W-:Y:S03]  /*19f0*/  BSSY.RECONVERGENT B0, `(.L_x_29412) ;  /* 0x0000022000007945 */ /* 0x000fe60003800200 */
[----:B------:R-:W-:-:S09]  /*1a00*/  P2R R40, PR, RZ, 0x2 ;  /* 0x00000002ff287803 */ /* 0x000fd20000000000 */
[----:B------:R-:W-:Y:S05]  /*1a10*/  @!P1 BRA `(.L_x_29413) ;  /* 0x00000000007c9947 */ /* 0x000fea0003800000 */
[----:B------:R-:W-:Y:S01]  /*1a20*/  ISETP.NE.U32.AND P1, PT, R52, RZ, PT ;  /* 0x000000ff3400720c */ /* 0x000fe20003f25070 */
[----:B------:R-:W0:Y:S03]  /*1a30*/  LDC.64 R40, c[0x0][0x390] ;  /* 0x0000e400ff287b82 */ /* 0x000e260000000a00 */
[----:B------:R-:W-:-:S05]  /*1a40*/  ISETP.NE.AND.EX P1, PT, R53, RZ, PT, P1 ;  /* 0x000000ff3500720c */ /* 0x000fca0003f25310 */
[----:B-1234-:R-:W1:Y:S08]  /*1a50*/  @P0 LDC.64 R80, c[0x0][0x3a8] ;  /* 0x0000ea00ff500b82 */ /* 0x01ee700000000a00 */
[----:B0-----:R-:W0:Y:S01]  /*1a60*/  @P1 LDC.64 R44, c[0x0][0x3a0] ;  /* 0x0000e800ff2c1b82 */ /* 0x001e220000000a00 */
[----:B------:R-:W-:-:S06]  /*1a70*/  IMAD.WIDE.U32 R40, R76, 0x10, R40 ;  /* 0x000000104c287825 */ /* 0x000fcc00078e0028 */
        /* <DEDUP_REMOVED lines=23> */
.L_x_29414:
[----:B------:R0:W-:Y:S01]  /*1bf0*/  @P0 STG.E.128 desc[UR6][R80.64], R36 ;  /* 0x0000002450000986 */ /* 0x0001e2000c101d06 */
[----:B------:R-:W-:-:S07]  /*1c00*/  IADD3 R76, PT, PT, R76, 0x20, RZ ;  /* 0x000000204c4c7810 */ /* 0x000fce0007ffe0ff */
.L_x_29413:
[----:B------:R-:W-:Y:S05]  /*1c10*/  BSYNC.RECONVERGENT B0 ;  /* 0x0000000000007941 */ /* 0x000fea0003800200 */
.L_x_29412:
[----:B------:R-:W-:Y:S01]  /*1c20*/  ISETP.GE.U32.AND P1, PT, R0, 0xe0, PT ;  /* 0x000000e00000780c */ /* 0x000fe20003f26070 */
[----:B------:R-:W-:Y:S03]  /*1c30*/  BSSY.RECONVERGENT B0, `(.L_x_29415) ;  /* 0x0000022000007945 */ /* 0x000fe60003800200 */
[----:B------:R-:W-:-:S09]  /*1c40*/  P2R R40, PR, RZ, 0x2 ;  /* 0x00000002ff287803 */ /* 0x000fd20000000000 */
[----:B------:R-:W-:Y:S05]  /*1c50*/  @!P1 BRA `(.L_x_29416) ;  /* 0x00000000007c9947 */ /* 0x000fea0003800000 */
[----:B------:R-:W-:Y:S01]  /*1c60*/  ISETP.NE.U32.AND P1, PT, R52, RZ, PT ;  /* 0x000000ff3400720c */ /* 0x000fe20003f25070 */
[----:B------:R-:W0:Y:S03]  /*1c70*/  LDC.64 R40, c[0x0][0x390] ;  /* 0x0000e400ff287b82 */ /* 0x000e260000000a00 */
[----:B------:R-:W-:-:S05]  /*1c80*/  ISETP.NE.AND.EX P1, PT, R53, RZ, PT, P1 ;  /* 0x000000ff3500720c */ /* 0x000fca0003f25310 */
[----:B01234-:R-:W0:Y:S08]  /*1c90*/  @P0 LDC.64 R80, c[0x0][0x3a8] ;  /* 0x0000ea00ff500b82 */ /* 0x01fe300000000a00 */
[----:B------:R-:W1:Y:S01]  /*1ca0*/  @P1 LDC.64 R44, c[0x0][0x3a0] ;  /* 0x0000e800ff2c1b82 */ /* 0x000e620000000a00 */
[----:B------:R-:W-:-:S06]  /*1cb0*/  IMAD.WIDE.U32 R40, R76, 0x10, R40 ;  /* 0x000000104c287825 */ /* 0x000fcc00078e0028 */
[----:B------:R-:W2:Y:S01]  /*1cc0*/  LDG.E.128 R40, desc[UR6][R40.64] ;  /* 0x0000000628287981 */ /* 0x000ea2000c1e1d00 */
[----:B-1----:R-:W-:-:S06]  /*1cd0*/  @P1 IMAD.WIDE.U32 R44, R76, 0x10, R44 ;  /* 0x000000104c2c1825 */ /* 0x002fcc00078e002c */
[----:B------:R-:W2:Y:S01]  /*1ce0*/  @P1 LDG.E.128 R44, desc[UR6][R44.64] ;  /* 0x000000062c2c1981 */ /* 0x000ea2000c1e1d00 */
[----:B0-----:R-:W-:-:S04]  /*1cf0*/  @P0 IMAD.WIDE.U32 R80, R76, 0x10, R80 ;  /* 0x000000104c500825 */ /* 0x001fc800078e0050 */
        /* <DEDUP_REMOVED lines=19> */
.L_x_29417:
[----:B------:R0:W-:Y:S01]  /*1e30*/  @P0 STG.E.128 desc[UR6][R80.64], R36 ;  /* 0x0000002450000986 */ /* 0x0001e2000c101d06 */
[----:B------:R-:W-:-:S07]  /*1e40*/  IADD3 R76, PT, PT, R76, 0x20, RZ ;  /* 0x000000204c4c7810 */ /* 0x000fce0007ffe0ff */
.L_x_29416:
[----:B------:R-:W-:Y:S05]  /*1e50*/  BSYNC.RECONVERGENT B0 ;  /* 0x0000000000007941 */ /* 0x000fea0003800200 */
.L_x_29415:
        /* <DEDUP_REMOVED lines=18> */
[----:B----4-:R-:W-:Y:S02]  /*1f80*/  @P1 MOV R36, R19 ;  /* 0x0000001300241202 */ /* 0x010fe40000000f00 */
        /* <DEDUP_REMOVED lines=14> */
.L_x_29420:
[----:B------:R0:W-:Y:S02]  /*2070*/  @P0 STG.E.128 desc[UR6][R52.64], R36 ;  /* 0x0000002434000986 */ /* 0x0001e4000c101d06 */
.L_x_29419:
[----:B------:R-:W-:Y:S05]  /*2080*/  BSYNC.RECONVERGENT B0 ;  /* 0x0000000000007941 */ /* 0x000fea0003800200 */
.L_x_29418:
[----:B------:R-:W-:Y:S01]  /*2090*/  FADD.FTZ R23, RZ, R12 ;  /* 0x0000000cff177221 */ /* 0x000fe20000010000 */
[C---:B------:R-:W-:Y:S01]  /*20a0*/  ISETP.GT.U32.AND P2, PT, R0.reuse, 0x3f, PT ;  /* 0x0000003f0000780c */ /* 0x040fe20003f44070 */
[----:B------:R-:W-:Y:S01]  /*20b0*/  UMOV UR4, 0xffffffff ;  /* 0xffffffff00047882 */ /* 0x000fe20000000000 */
[----:B------:R-:W-:Y:S01]  /*20c0*/  ISETP.GT.U32.AND P1, PT, R0, 0x5f, PT ;  /* 0x0000005f0000780c */ /* 0x000fe20003f24070 */
[----:B------:R-:W-:Y:S01]  /*20d0*/  FADD.FTZ R23, R20, R23 ;  /* 0x0000001714177221 */ /* 0x000fe20000010000 */
[C---:B------:R-:W-:Y:S02]  /*20e0*/  ISETP.GT.U32.AND P0, PT, R0.reuse, 0x7f, PT ;  /* 0x0000007f0000780c */ /* 0x040fe40003f04070 */
[----:B------:R-:W-:Y:S01]  /*20f0*/  ISETP.GT.U32.AND P5, PT, R0, 0x9f, PT ;  /* 0x0000009f0000780c */ /* 0x000fe20003fa4070 */
[----:B------:R-:W-:-:S04]  /*2100*/  FADD.FTZ R23, R58, R23 ;  /* 0x000000173a177221 */ /* 0x000fc80000010000 */
[----:B------:R-:W-:-:S05]  /*2110*/  FADD.FTZ R23, R66, R23 ;  /* 0x0000001742177221 */ /* 0x000fca0000010000 */
[----:B------:R-:W-:-:S05]  /*2120*/  FSEL R22, R23, RZ, P3 ;  /* 0x000000ff17167208 */ /* 0x000fca0001800000 */
[----:B------:R-:W-:-:S04]  /*2130*/  FADD.FTZ R40, R13, R22 ;  /* 0x000000160d287221 */ /* 0x000fc80000010000 */
[----:B------:R-:W-:-:S04]  /*2140*/  FADD.FTZ R40, R21, R40 ;  /* 0x0000002815287221 */ /* 0x000fc80000010000 */
[----:B------:R-:W-:-:S04]  /*2150*/  FADD.FTZ R40, R59, R40 ;  /* 0x000000283b287221 */ /* 0x000fc80000010000 */
[----:B------:R-:W-:-:S04]  /*2160*/  @P2 FADD.FTZ R22, R67, R40 ;  /* 0x0000002843162221 */ /* 0x000fc80000010000 */
[----:B------:R-:W-:-:S04]  /*2170*/  FADD.FTZ R23, R14, R22 ;  /* 0x000000160e177221 */ /* 0x000fc80000010000 */
[----:B------:R-:W-:-:S04]  /*2180*/  FADD.FTZ R23, R50, R23 ;  /* 0x0000001732177221 */ /* 0x000fc80000010000 */
[----:B------:R-:W-:-:S04]  /*2190*/  FADD.FTZ R23, R60, R23 ;  /* 0x000000173c177221 */ /* 0x000fc80000010000 */
[----:B------:R-:W-:-:S04]  /*21a0*/  @P1 FADD.FTZ R22, R68, R23 ;  /* 0x0000001744161221 */ /* 0x000fc80000010000 */
[----:B------:R-:W-:-:S04]  /*21b0*/  FADD.FTZ R40, R15, R22 ;  /* 0x000000160f287221 */ /* 0x000fc80000010000 */
[----:B------:R-:W-:-:S04]  /*21c0*/  FADD.FTZ R40, R51, R40 ;  /* 0x0000002833287221 */ /* 0x000fc80000010000 */
[----:B------:R-:W-:-:S04]  /*21d0*/  FADD.FTZ R40, R61, R40 ;  /* 0x000000283d287221 */ /* 0x000fc80000010000 */
[----:B------:R-:W-:Y:S01]  /*21e0*/  @P0 FADD.FTZ R22, R69, R40 ;  /* 0x0000002845160221 */ /* 0x000fe20000010000 */
[----:B------:R-:W-:-:S03]  /*21f0*/  P2R R40, PR, RZ, 0x20 ;  /* 0x00000020ff287803 */ /* 0x000fc60000000000 */
[----:B------:R-:W-:-:S04]  /*2200*/  FADD.FTZ R23, R16, R22 ;  /* 0x0000001610177221 */ /* 0x000fc80000010000 */
[----:B------:R-:W-:-:S04]  /*2210*/  FADD.FTZ R23, R54, R23 ;  /* 0x0000001736177221 */ /* 0x000fc80000010000 */
[----:B------:R-:W-:-:S04]  /*2220*/  FADD.FTZ R23, R62, R23 ;  /* 0x000000173e177221 */ /* 0x000fc80000010000 */
[----:B------:R-:W-:Y:S01]  /*2230*/  @P5 FADD.FTZ R22, R70, R23 ;  /* 0x0000001746165221 */ /* 0x000fe20000010000 */
[----:B------:R-:W-:-:S03]  /*2240*/  ISETP.GT.U32.AND P5, PT, R0, 0xbf, PT ;  /* 0x000000bf0000780c */ /* 0x000fc60003fa4070 */
[----:B------:R-:W-:Y:S01]  /*2250*/  FADD.FTZ R40, R17, R22 ;  /* 0x0000001611287221 */ /* 0x000fe20000010000 */
[----:B------:R-:W-:-:S03]  /*2260*/  P2R R23, PR, RZ, 0x20 ;  /* 0x00000020ff177803 */ /* 0x000fc60000000000 */
        /* <DEDUP_REMOVED lines=15> */
[----:B------:R-:W-:Y:S01]  /*2360*/  ISETP.NE.AND P5, PT, R2, RZ, PT ;  /* 0x000000ff0200720c */ /* 0x000fe20003fa5270 */
[----:B------:R-:W-:-:S12]  /*2370*/  BRA.DIV UR4, `(.L_x_29421) ;  /* 0x0000001604187947 */ /* 0x000fd8000b800000 */
[----:B------:R-:W0:Y:S01]  /*2380*/  SHFL.BFLY PT, R23, R22, 0x1, 0x1f ;  /* 0x0c201f0016177f89 */ /* 0x000e2200000e0000 */
[----:B------:R-:W-:Y:S01]  /*2390*/  ISETP.GT.U32.AND P6, PT, R0, 0x9f, PT ;  /* 0x0000009f0000780c */ /* 0x000fe20003fc4070 */
        /* <DEDUP_REMOVED lines=54> */
[----:B------:R-:W-:Y:S01]  /*2700*/  ISETP.GT.U32.AND P6, PT, R0, 0xbf, PT ;  /* 0x000000bf0000780c */ /* 0x000fe20003fc4070 */
[----:B------:R-:W-:Y:S02]  /*2710*/  FADD.FTZ R40, R55, -R43 ;  /* 0x8000002b37287221 */ /* 0x000fe40000010000 */
        /* <DEDUP_REMOVED lines=32> */
.L_x_29450:
[----:B------:R-:W-:Y:S01]  /*2920*/  FMUL.FTZ R22, R43, R43 ;  /* 0x0000002b2b167220 */ /* 0x000fe20000410000 */
[----:B------:R-:W-:Y:S01]  /*2930*/  PLOP3.LUT P0, PT, PT, PT, UP1, 0x40, 0x4 ;  /* 0x000000000004781c */ /* 0x000fe20003f0e818 */
[----:B------:R-:W2:Y:S01]  /*2940*/  @!P5 LDC.64 R40, c[0x0][0x3c0] ;  /* 0x0000f000ff28db82 */ /* 0x000ea20000000a00 */
[----:B01----:R-:W-:Y:S01]  /*2950*/  FADD.FTZ R45, R45, R46 ;  /* 0x0000002e2d2d7221 */ /* 0x003fe20000010000 */
[----:B------:R-:W-:Y:S01]  /*2960*/  BSSY.RECONVERGENT B0, `(.L_x_29422) ;  /* 0x0000027000007945 */ /* 0x000fe20003800200 */
[----:B------:R-:W-:Y:S02]  /*2970*/  FSEL R47, R22, RZ, !P0 ;  /* 0x000000ff162f7208 */ /* 0x000fe40004000000 */
[----:B------:R-:W-:Y:S01]  /*2980*/  FFMA.FTZ R42, R45, R42, UR5 ;  /* 0x000000052d2a7e23 */ /* 0x000fe2000801002a */
[----:B------:R-:W-:Y:S02]  /*2990*/  PLOP3.LUT P0, PT, PT, PT, UP1, 0x40, 0x4 ;  /* 0x000000000004781c */ /* 0x000fe40003f0e818 */
[----:B------:R-:W0:Y:S01]  /*29a0*/  @!P5 LDC.64 R22, c[0x0][0x3c8] ;  /* 0x0000f200ff16db82 */ /* 0x000e220000000a00 */
[----:B------:R-:W-:Y:S01]  /*29b0*/  FADD.FTZ R42, R42, R47 ;  /* 0x0000002f2a2a7221 */ /* 0x000fe20000010000 */
[----:B------:R-:W-:-:S03]  /*29c0*/  FSEL R44, R43, RZ, P0 ;  /* 0x000000ff2b2c7208 */ /* 0x000fc60000000000 */
[----:B------:R-:W1:Y:S01]  /*29d0*/  MUFU.RSQ R45, R42 ;  /* 0x0000002a002d7308 */ /* 0x000e620000001400 */
[----:B--2---:R-:W-:-:S05]  /*29e0*/  @!P5 IMAD.WIDE R40, R3, 0x4, R40 ;  /* 0x000000040328d825 */ /* 0x004fca00078e0228 */
[----:B------:R2:W-:Y:S01]  /*29f0*/  @!P5 STG.E desc[UR6][R40.64], R43 ;  /* 0x0000002b2800d986 */ /* 0x0005e2000c101906 */
[----:B0-----:R-:W-:-:S05]  /*2a00*/  @!P5 IMAD.WIDE R22, R3, 0x4, R22 ;  /* 0x000000040316d825 */ /* 0x001fca00078e0216 */
[----:B-1----:R2:W-:Y:S01]  /*2a10*/  @!P5 STG.E desc[UR6][R22.64], R45 ;  /* 0x0000002d1600d986 */ /* 0x0025e2000c101906 */
[----:B------:R-:W-:Y:S05]  /*2a20*/  @!P3 BRA `(.L_x_29423) ;  /* 0x000000000068b947 */ /* 0x000fea0003800000 */
[----:B--2---:R-:W0:Y:S01]  /*2a30*/  LDC.64 R22, c[0x0][0x428] ;  /* 0x00010a00ff167b82 */ /* 0x004e220000000a00 */
[----:B-----5:R-:W-:Y:S01]  /*2a40*/  SHF.R.U64 R75, R78, 0x10, R79 ;  /* 0x000000104e4b7819 */ /* 0x020fe2000000124f */
[--C-:B------:R-:W-:Y:S01]  /*2a50*/  FADD.FTZ R52, R12, -R44.reuse ;  /* 0x8000002c0c347221 */ /* 0x100fe20000010000 */
[----:B------:R-:W-:Y:S01]  /*2a60*/  SHF.R.U64 R77, R48, 0x10, R49 ;  /* 0x00000010304d7819 */ /* 0x000fe20000001231 */
[--C-:B------:R-:W-:Y:S01]  /*2a70*/  FADD.FTZ R76, R20, -R44.reuse ;  /* 0x8000002c144c7221 */ /* 0x100fe20000010000 */
[--C-:B---34-:R-:W-:Y:S01]  /*2a80*/  FADD.FTZ R80, R58, -R44.reuse ;  /* 0x8000002c3a507221 */ /* 0x118fe20000010000 */
[----:B------:R-:W-:Y:S01]  /*2a90*/  FADD.FTZ R102, R66, -R44 ;  /* 0x8000002c42667221 */ /* 0x000fe20000010000 */
[----:B------:R-:W-:Y:S02]  /*2aa0*/  HADD2.F32 R41, -RZ, R94.H0_H0 ;  /* 0x2000005eff297230 */ /* 0x000fe40000004100 */
[----:B------:R-:W-:Y:S01]  /*2ab0*/  FMUL.FTZ R53, R45, R52 ;  /* 0x000000342d357220 */ /* 0x000fe20000410000 */
[----:B------:R-:W-:-:S02]  /*2ac0*/  HADD2.F32 R40, -RZ, R48.H0_H0 ;  /* 0x20000030ff287230 */ /* 0x000fc40000004100 */
[C---:B------:R-:W-:Y:S01]  /*2ad0*/  FMUL.FTZ R76, R45.reuse, R76 ;  /* 0x0000004c2d4c7220 */ /* 0x040fe20000410000 */
[----:B------:R-:W-:Y:S02]  /*2ae0*/  HADD2.F32 R47, -RZ, R94.H1_H1 ;  /* 0x3000005eff2f7230 */ /* 0x000fe40000004100 */
[C---:B------:R-:W-:Y:S01]  /*2af0*/  FMUL.FTZ R81, R45.reuse, R80 ;  /* 0x000000502d517220 */ /* 0x040fe20000410000 */
[----:B------:R-:W-:Y:S02]  /*2b00*/  HADD2.F32 R42, -RZ, R49.H0_H0 ;  /* 0x20000031ff2a7230 */ /* 0x000fe40000004100 */
[----:B------:R-:W-:Y:S01]  /*2b10*/  FMUL.FTZ R103, R45, R102 ;  /* 0x000000662d677220 */ /* 0x000fe20000410000 */
[--C-:B------:R-:W-:Y:S02]  /*2b20*/  HADD2.F32 R43, -RZ, R95.reuse.H0_H0 ;  /* 0x2000005fff2b7230 */ /* 0x100fe40000004100 */
[----:B------:R-:W-:Y:S01]  /*2b30*/  FFMA.FTZ R40, R53, R41, R40 ;  /* 0x0000002935287223 */ /* 0x000fe20000010028 */
[----:B------:R-:W-:-:S02]  /*2b40*/  HADD2.F32 R46, -RZ, R95.H1_H1 ;  /* 0x3000005fff2e7230 */ /* 0x000fc40000004100 */
[----:B------:R-:W-:Y:S01]  /*2b50*/  FFMA.FTZ R42, R81, R47, R42 ;  /* 0x0000002f512a7223 */ /* 0x000fe2000001002a */
[----:B------:R-:W-:Y:S02]  /*2b60*/  HADD2.F32 R75, -RZ, R75.H0_H0 ;  /* 0x2000004bff4b7230 */ /* 0x000fe40000004100 */
[----:B------:R-:W-:Y:S02]  /*2b70*/  HADD2.F32 R77, -RZ, R77.H0_H0 ;  /* 0x2000004dff4d7230 */ /* 0x000fe40000004100 */
[----:B------:R-:W-:Y:S01]  /*2b80*/  FFMA.FTZ R43, R103, R43, R46 ;  /* 0x0000002b672b7223 */ /* 0x000fe2000001002e */
[C---:B0-----:R-:W-:Y:S01]  /*2b90*/  IMAD.WIDE.U32 R22, R74.reuse, 0x10, R22 ;  /* 0x000000104a167825 */ /* 0x041fe200078e0016 */
[----:B------:R-:W-:-:S03]  /*2ba0*/  IADD3 R74, PT, PT, R74, 0x20, RZ ;  /* 0x000000204a4a7810 */ /* 0x000fc60007ffe0ff */
[----:B------:R-:W-:-:S05]  /*2bb0*/  FFMA.FTZ R41, R76, R75, R77 ;  /* 0x0000004b4c297223 */ /* 0x000fca000001004d */
[----:B------:R0:W-:Y:S02]  /*2bc0*/  STG.E.128 desc[UR6][R22.64], R40 ;  /* 0x0000002816007986 */ /* 0x0001e4000c101d06 */
.L_x_29423:
[----:B------:R-:W-:Y:S05]  /*2bd0*/  BSYNC.RECONVERGENT B0 ;  /* 0x0000000000007941 */ /* 0x000fea0003800200 */
.L_x_29422:
[----:B------:R-:W-:Y:S01]  /*2be0*/  ISETP.GE.U32.AND P0, PT, R0, 0x40, PT ;  /* 0x000000400000780c */ /* 0x000fe20003f06070 */
[----:B------:R-:W-:-:S12]  /*2bf0*/  BSSY.RECONVERGENT B0, `(.L_x_29424) ;  /* 0x000001a000007945 */ /* 0x000fd80003800200 */
[----:B------:R-:W-:Y:S05]  /*2c00*/  @!P0 BRA `(.L_x_29425) ;  /* 0x0000000000608947 */ /* 0x000fea0003800000 */
[----:B0-2---:R-:W0:Y:S01]  /*2c10*/  LDC.64 R22, c[0x0][0x428] ;  /* 0x00010a00ff167b82 */ /* 0x005e220000000a00 */
[--C-:B------:R-:W-:Y:S01]  /*2c20*/  FADD.FTZ R40, R13, -R44.reuse ;  /* 0x8000002c0d287221 */ /* 0x100fe20000010000 */
[--C-:B------:R-:W-:Y:S01]  /*2c30*/  FADD.FTZ R52, R21, -R44.reuse ;  /* 0x8000002c15347221 */ /* 0x100fe20000010000 */
[--C-:B------:R-:W-:Y:S01]  /*2c40*/  FADD.FTZ R76, R59, -R44.reuse ;  /* 0x8000002c3b4c7221 */ /* 0x100fe20000010000 */
[----:B---34-:R-:W-:Y:S01]  /*2c50*/  FADD.FTZ R80, R67, -R44 ;  /* 0x8000002c43507221 */ /* 0x018fe20000010000 */
[----:B------:R-:W-:Y:S02]  /*2c60*/  HADD2.F32 R41, -RZ, R82.H0_H0 ;  /* 0x20000052ff297230 */ /* 0x000fe40000004100 */
[C---:B------:R-:W-:Y:S01]  /*2c70*/  FMUL.FTZ R40, R45.reuse, R40 ;  /* 0x000000282d287220 */ /* 0x040fe20000410000 */
[----:B------:R-:W-:Y:S02]  /*2c80*/  HADD2.F32 R53, -RZ, R34.H0_H0 ;  /* 0x20000022ff357230 */ /* 0x000fe40000004100 */
[----:B------:R-:W-:Y:S01]  /*2c90*/  FMUL.FTZ R52, R45, R52 ;  /* 0x000000342d347220 */ /* 0x000fe20000410000 */
[----:B-----5:R-:W-:-:S02]  /*2ca0*/  HADD2.F32 R75, -RZ, R83.H0_H0 ;  /* 0x20000053ff4b7230 */ /* 0x020fc40000004100 */
[C---:B------:R-:W-:Y:S01]  /*2cb0*/  FMUL.FTZ R81, R45.reuse, R76 ;  /* 0x0000004c2d517220 */ /* 0x040fe20000410000 */
[----:B------:R-:W-:Y:S02]  /*2cc0*/  HADD2.F32 R77, -RZ, R96.H0_H0 ;  /* 0x20000060ff4d7230 */ /* 0x000fe40000004100 */
[----:B------:R-:W-:Y:S01]  /*2cd0*/  FMUL.FTZ R103, R45, R80 ;  /* 0x000000502d677220 */ /* 0x000fe20000410000 */
[----:B------:R-:W-:Y:S02]  /*2ce0*/  HADD2.F32 R47, -RZ, R82.H1_H1 ;  /* 0x30000052ff2f7230 */ /* 0x000fe40000004100 */
[----:B------:R-:W-:Y:S01]  /*2cf0*/  FFMA.FTZ R40, R40, R41, R53 ;  /* 0x0000002928287223 */ /* 0x000fe20000010035 */
[----:B------:R-:W-:Y:S02]  /*2d00*/  HADD2.F32 R42, -RZ, R35.H0_H0 ;  /* 0x20000023ff2a7230 */ /* 0x000fe40000004100 */
[----:B------:R-:W-:Y:S01]  /*2d10*/  FFMA.FTZ R41, R52, R75, R77 ;  /* 0x0000004b34297223 */ /* 0x000fe2000001004d */
[----:B------:R-:W-:-:S02]  /*2d20*/  HADD2.F32 R43, -RZ, R83.H1_H1 ;  /* 0x30000053ff2b7230 */ /* 0x000fc40000004100 */
[----:B------:R-:W-:Y:S02]  /*2d30*/  HADD2.F32 R46, -RZ, R96.H1_H1 ;  /* 0x30000060ff2e7230 */ /* 0x000fe40000004100 */
[----:B------:R-:W-:-:S03]  /*2d40*/  FFMA.FTZ R42, R81, R47, R42 ;  /* 0x0000002f512a7223 */ /* 0x000fc6000001002a */
[----:B------:R-:W-:Y:S01]  /*2d50*/  FFMA.FTZ R43, R103, R43, R46 ;  /* 0x0000002b672b7223 */ /* 0x000fe2000001002e */
[C---:B0-----:R-:W-:Y:S01]  /*2d60*/  IMAD.WIDE.U32 R22, R74.reuse, 0x10, R22 ;  /* 0x000000104a167825 */ /* 0x041fe200078e0016 */
[----:B------:R-:W-:-:S04]  /*2d70*/  IADD3 R74, PT, PT, R74, 0x20, RZ ;  /* 0x000000204a4a7810 */ /* 0x000fc80007ffe0ff */
[----:B------:R1:W-:Y:S03]  /*2d80*/  STG.E.128 desc[UR6][R22.64], R40 ;  /* 0x0000002816007986 */ /* 0x0003e6000c101d06 */
.L_x_29425:
[----:B------:R-:W-:Y:S05]  /*2d90*/  BSYNC.RECONVERGENT B0 ;  /* 0x0000000000007941 */ /* 0x000fea0003800200 */
.L_x_29424:
[----:B------:R-:W-:Y:S01]  /*2da0*/  ISETP.GE.U32.AND P0, PT, R0, 0x60, PT ;  /* 0x000000600000780c */ /* 0x000fe20003f06070 */
[----:B------:R-:W-:-:S12]  /*2db0*/  BSSY.RECONVERGENT B0, `(.L_x_29426) ;  /* 0x000001a000007945 */ /* 0x000fd80003800200 */
[----:B------:R-:W-:Y:S05]  /*2dc0*/  @!P0 BRA `(.L_x_29427) ;  /* 0x0000000000608947 */ /* 0x000fea0003800000 */
[----:B012---:R-:W0:Y:S01]  /*2dd0*/  LDC.64 R22, c[0x0][0x428] ;  /* 0x00010a00ff167b82 */ /* 0x007e220000000a00 */
        /* <DEDUP_REMOVED lines=23> */
.L_x_29427:
[----:B------:R-:W-:Y:S05]  /*2f50*/  BSYNC.RECONVERGENT B0 ;  /* 0x0000000000007941 */ /* 0x000fea0003800200 */
.L_x_29426:
        /* <DEDUP_REMOVED lines=27> */
.L_x_29429:
[----:B------:R-:W-:Y:S05]  /*3110*/  BSYNC.RECONVERGENT B0 ;  /* 0x0000000000007941 */ /* 0x000fea0003800200 */
.L_x_29428:
        /* <DEDUP_REMOVED lines=27> */
.L_x_29431:
[----:B------:R-:W-:Y:S05]  /*32d0*/  BSYNC.RECONVERGENT B0 ;  /* 0x0000000000007941 */ /* 0x000fea0003800200 */
.L_x_29430:
        /* <DEDUP_REMOVED lines=27> */
.L_x_29433:
[----:B------:R-:W-:Y:S05]  /*3490*/  BSYNC.RECONVERGENT B0 ;  /* 0x0000000000007941 */ /* 0x000fea0003800200 */
.L_x_29432:
        /* <DEDUP_REMOVED lines=27> */
.L_x_29435:
[----:B------:R-:W-:Y:S05]  /*3650*/  BSYNC.RECONVERGENT B0 ;  /* 0x0000000000007941 */ /* 0x000fea0003800200 */
.L_x_29434:
[----:B------:R-:W-:Y:S01]  /*3660*/  ISETP.GE.U32.AND P0, PT, R0, 0x100, PT ;  /* 0x000001000000780c */ /* 0x000fe20003f06070 */
[----:B------:R-:W-:-:S12]  /*3670*/  BSSY.RECONVERGENT B0, `(.L_x_29436) ;  /* 0x0000011000007945 */ /* 0x000fd80003800200 */
[----:B------:R-:W-:Y:S05]  /*3680*/  @!P0 BRA `(.L_x_29437) ;  /* 0x00000000003c8947 */ /* 0x000fea0003800000 */
[----:B012---:R-:W0:Y:S01]  /*3690*/  LDC.64 R22, c[0x0][0x428] ;  /* 0x00010a00ff167b82 */ /* 0x007e220000000a00 */
[--C-:B------:R-:W-:Y:S01]  /*36a0*/  FADD.FTZ R40, R19, -R44.reuse ;  /* 0x8000002c13287221 */ /* 0x100fe20000010000 */
[--C-:B------:R-:W-:Y:S01]  /*36b0*/  FADD.FTZ R42, R57, -R44.reuse ;  /* 0x8000002c392a7221 */ /* 0x100fe20000010000 */
[--C-:B------:R-:W-:Y:S01]  /*36c0*/  FADD.FTZ R46, R65, -R44.reuse ;  /* 0x8000002c412e7221 */ /* 0x100fe20000010000 */
[----:B------:R-:W-:Y:S01]  /*36d0*/  FADD.FTZ R44, R73, -R44 ;  /* 0x8000002c492c7221 */ /* 0x000fe20000010000 */
        /* <DEDUP_REMOVED lines=8> */
[----:B0-----:R-:W-:-:S05]  /*3760*/  IMAD.WIDE.U32 R22, R74, 0x10, R22 ;  /* 0x000000104a167825 */ /* 0x001fca00078e0016 */
[----:B------:R0:W-:Y:S02]  /*3770*/  STG.E.128 desc[UR6][R22.64], R40 ;  /* 0x0000002816007986 */ /* 0x0001e4000c101d06 */
.L_x_29437:
[----:B------:R-:W-:Y:S05]  /*3780*/  BSYNC.RECONVERGENT B0 ;  /* 0x0000000000007941 */ /* 0x000fea0003800200 */
.L_x_29436:
[----:B012---:R-:W0:Y:S02]  /*3790*/  LDC.64 R22, c[0x0][0x380] ;  /* 0x0000e000ff167b82 */ /* 0x007e240000000a00 */
[----:B0-----:R-:W-:-:S04]  /*37a0*/  LEA R3, R22, R3, 0x2 ;  /* 0x0000000316037211 */ /* 0x001fc800078e10ff */
[----:B------:R-:W-:-:S13]  /*37b0*/  ISETP.GE.AND P0, PT, R3, R23, PT ;  /* 0x000000170300720c */ /* 0x000fda0003f06270 */
[----:B------:R-:W-:Y:S05]  /*37c0*/  @!P0 BRA `(.L_x_29438) ;  /* 0xffffffd400748947 */ /* 0x000fea000383ffff */
[----:B------:R-:W-:Y:S05]  /*37d0*/  EXIT ;  /* 0x000000000000794d */ /* 0x000fea0003800000 */
.L_x_29421:
[----:B0-----:R-:W-:Y:S01]  /*37e0*/  HFMA2 R53, -RZ, RZ, 0, 5.9604644775390625e-08 ;  /* 0x00000001ff357431 */ /* 0x001fe200000001ff */
[----:B------:R-:W-:Y:S01]  /*37f0*/  BSSY B0, `(.L_x_29439) ;  /* 0x0000007000007945 */ /* 0x000fe20003800000 */
[----:B------:R-:W-:Y:S02]  /*3800*/  MOV R52, R22 ;  /* 0x0000001600347202 */ /* 0x000fe40000000f00 */
[----:B------:R-:W-:Y:S02]  /*3810*/  MOV R76, 0x1f ;  /* 0x0000001f004c7802 */ /* 0x000fe40000000f00 */
[----:B------:R-:W-:-:S07]  /*3820*/  MOV R47, 0xffffffff ;  /* 0xffffffff002f7802 */ /* 0x000fce0000000f00 */
[----:B-12345:R-:W-:Y:S05]  /*3830*/  WARPSYNC.COLLECTIVE R47, `(.L_x_29440) ;  /* 0x000000002f087348 */ /* 0x03efea0003c00000 */
[----:B------:R0:W0:Y:S02]  /*3840*/  SHFL.BFLY P6, R46, R52, R53, R76 ;  /* 0x0c000035342e7389 */ /* 0x00002400000c004c */
[----:B012345:R-:W-:Y:S05]  /*3850*/  ENDCOLLECTIVE ;  /* 0x000000000000791b */ /* 0x03ffea0003800000 */
.L_x_29440:
[----:B------:R-:W-:Y:S05]  /*3860*/  BSYNC B0 ;  /* 0x0000000000007941 */ /* 0x000fea0003800000 */
.L_x_29439:
        /* <DEDUP_REMOVED lines=9> */
.L_x_29441:
[----:B------:R-:W-:Y:S01]  /*3900*/  HFMA2 R53, -RZ, RZ, 0, 2.384185791015625e-07 ;  /* 0x00000004ff357431 */ /* 0x000fe200000001ff */
[----:B------:R-:W-:-:S05]  /*3910*/  MOV R40, R46 ;  /* 0x0000002e00287202 */ /* 0x000fca0000000f00 */
[----:B------:R-:W-:-:S05]  /*3920*/  FADD.FTZ R40, R23, R40 ;  /* 0x0000002817287221 */ /* 0x000fca0000010000 */
[----:B------:R-:W-:-:S07]  /*3930*/  MOV R52, R40 ;  /* 0x0000002800347202 */ /* 0x000fce0000000f00 */
[----:B------:R-:W-:Y:S05]  /*3940*/  WARPSYNC.COLLECTIVE R47, `(.L_x_29442) ;  /* 0x000000002f087348 */ /* 0x000fea0003c00000 */
[----:B------:R0:W1:Y:S02]  /*3950*/  SHFL.BFLY P6, R46, R52, R53, R76 ;  /* 0x0c000035342e7389 */ /* 0x00006400000c004c */
[----:B01----:R-:W-:Y:S05]  /*3960*/  ENDCOLLECTIVE ;  /* 0x000000000000791b */ /* 0x003fea0003800000 */
.L_x_29442:
[----:B------:R-:W-:Y:S01]  /*3970*/  HFMA2 R53, -RZ, RZ, 0, 4.76837158203125e-07 ;  /* 0x00000008ff357431 */ /* 0x000fe200000001ff */
[----:B------:R-:W-:-:S05]  /*3980*/  MOV R41, R46 ;  /* 0x0000002e00297202 */ /* 0x000fca0000000f00 */
[----:B------:R-:W-:-:S05]  /*3990*/  FADD.FTZ R41, R40, R41 ;  /* 0x0000002928297221 */ /* 0x000fca0000010000 */
[----:B------:R-:W-:-:S07]  /*39a0*/  MOV R52, R41 ;  /* 0x0000002900347202 */ /* 0x000fce0000000f00 */
[----:B------:R-:W-:Y:S05]  /*39b0*/  WARPSYNC.COLLECTIVE R47, `(.L_x_29443) ;  /* 0x000000002f087348 */ /* 0x000fea0003c00000 */
[----:B------:R0:W1:Y:S02]  /*39c0*/  SHFL.BFLY P6, R46, R52, R53, R76 ;  /* 0x0c000035342e7389 */ /* 0x00006400000c004c */
[----:B01----:R-:W-:Y:S05]  /*39d0*/  ENDCOLLECTIVE ;  /* 0x000000000000791b */ /* 0x003fea0003800000 */
.L_x_29443:
        /* <DEDUP_REMOVED lines=8> */
.L_x_29444:
[----:B------:R-:W-:Y:S01]  /*3a60*/  HFMA2 R53, -RZ, RZ, 0, 5.9604644775390625e-08 ;  /* 0x00000001ff357431 */ /* 0x000fe200000001ff */
[----:B------:R-:W-:Y:S02]  /*3a70*/  MOV R43, R46 ;  /* 0x0000002e002b7202 */ /* 0x000fe40000000f00 */
[----:B------:R-:W-:-:S03]  /*3a80*/  ISETP.GT.U32.AND P6, PT, R0, 0x9f, PT ;  /* 0x0000009f0000780c */ /* 0x000fc60003fc4070 */
        /* <DEDUP_REMOVED lines=74> */
.L_x_29445:
[----:B------:R-:W-:Y:S01]  /*3f30*/  HFMA2 R53, -RZ, RZ, 0, 1.1920928955078125e-07 ;  /* 0x00000002ff357431 */ /* 0x000fe200000001ff */
[----:B------:R-:W-:-:S05]  /*3f40*/  MOV R23, R46 ;  /* 0x0000002e00177202 */ /* 0x000fca0000000f00 */
[----:B------:R-:W-:-:S05]  /*3f50*/  FADD.FTZ R23, R22, R23 ;  /* 0x0000001716177221 */ /* 0x000fca0000010000 */
[----:B------:R-:W-:-:S07]  /*3f60*/  MOV R52, R23 ;  /* 0x0000001700347202 */ /* 0x000fce0000000f00 */
[----:B------:R-:W-:Y:S05]  /*3f70*/  WARPSYNC.COLLECTIVE R47, `(.L_x_29446) ;  /* 0x000000002f087348 */ /* 0x000fea0003c00000 */
[----:B------:R0:W1:Y:S02]  /*3f80*/  SHFL.BFLY P6, R46, R52, R53, R76 ;  /* 0x0c000035342e7389 */ /* 0x00006400000c004c */
[----:B01----:R-:W-:Y:S05]  /*3f90*/  ENDCOLLECTIVE ;  /* 0x000000000000791b */ /* 0x003fea0003800000 */
.L_x_29446:
[----:B------:R-:W-:Y:S01]  /*3fa0*/  HFMA2 R53, -RZ, RZ, 0, 2.384185791015625e-07 ;  /* 0x00000004ff357431 */ /* 0x000fe200000001ff */
[----:B------:R-:W-:-:S05]  /*3fb0*/  MOV R40, R46 ;  /* 0x0000002e00287202 */ /* 0x000fca0000000f00 */
[----:B------:R-:W-:-:S05]  /*3fc0*/  FADD.FTZ R40, R23, R40 ;  /* 0x0000002817287221 */ /* 0x000fca0000010000 */
[----:B------:R-:W-:-:S07]  /*3fd0*/  MOV R52, R40 ;  /* 0x0000002800347202 */ /* 0x000fce0000000f00 */
[----:B------:R-:W-:Y:S05]  /*3fe0*/  WARPSYNC.COLLECTIVE R47, `(.L_x_29447) ;  /* 0x000000002f087348 */ /* 0x000fea0003c00000 */
[----:B------:R0:W1:Y:S02]  /*3ff0*/  SHFL.BFLY P6, R46, R52, R53, R76 ;  /* 0x0c000035342e7389 */ /* 0x00006400000c004c */
[----:B01----:R-:W-:Y:S05]  /*4000*/  ENDCOLLECTIVE ;  /* 0x000000000000791b */ /* 0x003fea0003800000 */
.L_x_29447:
[----:B------:R-:W-:Y:S01]  /*4010*/  HFMA2 R53, -RZ, RZ, 0, 4.76837158203125e-07 ;  /* 0x00000008ff357431 */ /* 0x000fe200000001ff */
[----:B------:R-:W-:-:S05]  /*4020*/  MOV R41, R46 ;  /* 0x0000002e00297202 */ /* 0x000fca0000000f00 */
[----:B------:R-:W-:-:S05]  /*4030*/  FADD.FTZ R41, R40, R41 ;  /* 0x0000002928297221 */ /* 0x000fca0000010000 */
[----:B------:R-:W-:-:S07]  /*4040*/  MOV R52, R41 ;  /* 0x0000002900347202 */ /* 0x000fce0000000f00 */
[----:B------:R-:W-:Y:S05]  /*4050*/  WARPSYNC.COLLECTIVE R47, `(.L_x_29448) ;  /* 0x000000002f087348 */ /* 0x000fea0003c00000 */
[----:B------:R0:W1:Y:S02]  /*4060*/  SHFL.BFLY P6, R46, R52, R53, R76 ;  /* 0x0c000035342e7389 */ /* 0x00006400000c004c */
[----:B01----:R-:W-:Y:S05]  /*4070*/  ENDCOLLECTIVE ;  /* 0x000000000000791b */ /* 0x003fea0003800000 */
.L_x_29448:
[----:B------:R-:W-:Y:S01]  /*4080*/  HFMA2 R53, -RZ, RZ, 0, 9.5367431640625e-07 ;  /* 0x00000010ff357431 */ /* 0x000fe200000001ff */
[----:B------:R-:W-:-:S05]  /*4090*/  MOV R44, R46 ;  /* 0x0000002e002c7202 */ /* 0x000fca0000000f00 */
[----:B------:R-:W-:-:S05]  /*40a0*/  FADD.FTZ R45, R41, R44 ;  /* 0x0000002c292d7221 */ /* 0x000fca0000010000 */
[----:B------:R-:W-:-:S07]  /*40b0*/  MOV R52, R45 ;  /* 0x0000002d00347202 */ /* 0x000fce0000000f00 */
[----:B------:R-:W-:Y:S05]  /*40c0*/  WARPSYNC.COLLECTIVE R47, `(.L_x_29449) ;  /* 0x000000002f087348 */ /* 0x000fea0003c00000 */
[----:B------:R0:W1:Y:S02]  /*40d0*/  SHFL.BFLY P6, R46, R52, R53, R76 ;  /* 0x0c000035342e7389 */ /* 0x00006400000c004c */
[----:B01----:R-:W-:Y:S05]  /*40e0*/  ENDCOLLECTIVE ;  /* 0x000000000000791b */ /* 0x003fea0003800000 */
.L_x_29449:
[----:B------:R-:W-:Y:S05]  /*40f0*/  BRA `(.L_x_29450) ;  /* 0xffffffe800087947 */ /* 0x000fea000383ffff */
.L_x_29451:
        /* <DEDUP_REMOVED lines=16> */
.L_x_37356:


//--------------------- .text._ZN10layer_norm13ln_fwd_kernelINS_13Kernel_traitsI6__halfffffjLj1024ELj1ELj4ELj1ELj16ENS_18Kernel_traits_baseILj1024ES2_ffffjLj128EEEEELb0ELb0ELb0ELb1EEEvNS_9FwdParamsE --------------------------
	.section	.text._ZN10layer_norm13ln_fwd_kernelINS_13Kernel_traitsI6__halfffffjLj1024ELj1ELj4ELj1ELj16ENS_18Kernel_traits_baseILj1024ES2_ffffjLj128EEEEELb0ELb0ELb0ELb1EEEvNS_9FwdParamsE,"ax",@progbits
	.align	128
        .global         _ZN10layer_norm13ln_fwd_kernelINS_13Kernel_traitsI6__halfffffjLj1024ELj1ELj4ELj1ELj16ENS_18Kernel_traits_baseILj1024ES2_ffffjLj128EEEEELb0ELb0ELb0ELb1EEEvNS_9FwdParamsE
        .type           _ZN10layer_norm13ln_fwd_kernelINS_13Kernel_traitsI6__halfffffjLj1024ELj1ELj4ELj1ELj16ENS_18Kernel_traits_baseILj1024ES2_ffffjLj128EEEEELb0ELb0ELb0ELb1EEEvNS_9FwdParamsE,@function
        .size           _ZN10layer_norm13ln_fwd_kernelINS_13Kernel_traitsI6__halfffffjLj1024ELj1ELj4ELj1ELj16ENS_18Kernel_traits_baseILj1024ES2_ffffjLj128EEEEELb0ELb0ELb0ELb1EEEvNS_9FwdParamsE,(.L_x_37357 - _ZN10layer_norm13ln_fwd_kernelINS_13Kernel_traitsI6__halfffffjLj1024ELj1ELj4ELj1ELj16ENS_18Kernel_traits_baseILj1024ES2_ffffjLj128EEEEELb0ELb0ELb0ELb1EEEvNS_9FwdParamsE)
        .other          _ZN10layer_norm13ln_fwd_kernelINS_13Kernel_traitsI6__halfffffjLj1024ELj1ELj4ELj1ELj16ENS_18Kernel_traits_baseILj1024ES2_ffffjLj128EEEEELb0ELb0ELb0ELb1EEEvNS_9FwdParamsE,@"STO_CUDA_ENTRY STV_DEFAULT"
_ZN10layer_norm13ln_fwd_kernelINS_13Kernel_traitsI6__halfffffjLj1024ELj1ELj4ELj1ELj16ENS_18Kernel_traits_baseILj1024ES2_ffffjLj128EEEEELb0ELb0ELb0ELb1EEEvNS_9FwdParamsE:
.text._ZN10layer_norm13ln_fwd_kernelINS_13Kernel_traitsI6__halfffffjLj1024ELj1ELj4ELj1ELj16ENS_18Kernel_traits_baseILj1024ES2_ffffjLj128EEEEELb0ELb0ELb0ELb1EEEvNS_9FwdParamsE:
        /* <DEDUP_REMOVED lines=19> */
[----:B------:R0:W5:Y:S01]  /*0130*/  LDG.E.64 R10, desc[UR6][R26.64] ;  /* 0x000000061a0a7981 */ /* 0x000162000c1e1b00 */
[----:B-1----:R-:W-:-:S03]  /*0140*/  IMAD.WIDE.U32 R28, R5, 0x8, R28 ;  /* 0x00000008051c7825 */ /* 0x002fc600078e001c */
[----:B------:R0:W5:Y:S04]  /*0150*/  LDG.E.64 R12, desc[UR6][R26.64+0x100] ;  /* 0x000100061a0c7981 */ /* 0x000168000c1e1b00 */
        /* <DEDUP_REMOVED lines=13> */
[----:B------:R0:W5:Y:S01]  /*0230*/  LDG.E.64 R6, desc[UR6][R28.64+0x700] ;  /* 0x000700061c067981 */ /* 0x000162000c1e1b00 */
[----:B------:R-:W-:Y:S05]  /*0240*/  BRA `(.L_x_29453) ;  /* 0x0000000000487947 */ /* 0x000fea0003800000 */
.L_x_29452:
[----:B------:R-:W0:Y:S02]  /*0250*/  LDC.64 R2, c[0x0][0x3d0] ;  /* 0x0000f400ff027b82 */ /* 0x000e240000000a00 */
[----:B0-----:R-:W-:-:S05]  /*0260*/  IMAD.WIDE.U32 R26, R5, 0x8, R2 ;  /* 0x00000008051a7825 */ /* 0x001fca00078e0002 */
        /* <DEDUP_REMOVED lines=8> */
[----:B------:R-:W-:-:S02]  /*02f0*/  CS2R R6, SRZ ;  /* 0x0000000000067805 */ /* 0x000fc4000001ff00 */
[----:B------:R-:W-:Y:S02]  /*0300*/  CS2R R4, SRZ ;  /* 0x0000000000047805 */ /* 0x000fe4000001ff00 */
[----:B------:R-:W-:Y:S02]  /*0310*/  CS2R R2, SRZ ;  /* 0x0000000000027805 */ /* 0x000fe4000001ff00 */
[----:B------:R-:W-:Y:S02]  /*0320*/  CS2R R8, SRZ ;  /* 0x0000000000087805 */ /* 0x000fe4000001ff00 */
[----:B------:R-:W-:Y:S02]  /*0330*/  CS2R R58, SRZ ;  /* 0x00000000003a7805 */ /* 0x000fe4000001ff00 */
[----:B------:R-:W-:Y:S02]  /*0340*/  CS2R R34, SRZ ;  /* 0x0000000000227805 */ /* 0x000fe4000001ff00 */
[----:B------:R-:W-:-:S02]  /*0350*/  CS2R R32, SRZ ;  /* 0x0000000000207805 */ /* 0x000fc4000001ff00 */
[----:B0-----:R-:W-:-:S07]  /*0360*/  CS2R R30, SRZ ;  /* 0x00000000001e7805 */ /* 0x001fce000001ff00 */
.L_x_29453:
[----:B------:R-:W1:Y:S02]  /*0370*/  LDCU UR4, c[0x0][0x384] ;  /* 0x00007080ff0477ac */ /* 0x000e640008000800 */
[----:B-1----:R-:W-:-:S13]  /*0380*/  ISETP.GE.AND P1, PT, R91, UR4, PT ;  /* 0x000000045b007c0c */ /* 0x002fda000bf26270 */
[----:B------:R-:W-:Y:S05]  /*0390*/  @P1 EXIT ;  /* 0x000000000000194d */ /* 0x000fea0003800000 */
[----:B-----5:R-:W-:Y:S01]  /*03a0*/  MOV R90, R10 ;  /* 0x0000000a005a7202 */ /* 0x020fe20000000f00 */
[----:B------:R-:W-:Y:S01]  /*03b0*/  HADD2.F32 R63, -RZ, R58.H0_H0 ;  /* 0x2000003aff3f7230 */ /* 0x000fe20000004100 */
[----:B------:R-:W-:Y:S01]  /*03c0*/  MOV R86, R11 ;  /* 0x0000000b00567202 */ /* 0x000fe20000000f00 */
[----:B------:R-:W-:Y:S01]  /*03d0*/  HADD2.F32 R55, -RZ, R8.H0_H0 ;  /* 0x20000008ff377230 */ /* 0x000fe20000004100 */
[--C-:B------:R-:W-:Y:S01]  /*03e0*/  SHF.R.U64 R88, R10, 0x10, R11.reuse ;  /* 0x000000100a587819 */ /* 0x100fe2000000120b */
        /* <DEDUP_REMOVED lines=21> */
[----:B------:R-:W-:Y:S01]  /*0540*/  SHF.R.U64 R54, R18, 0x10, R19 ;  /* 0x0000001012367819 */ /* 0x000fe20000001213 */
[----:B------:R-:W-:Y:S01]  /*0550*/  HADD2.F32 R82, -RZ, R82.H0_H0 ;  /* 0x20000052ff527230 */ /* 0x000fe20000004100 */
[----:B------:R-:W-:Y:S01]  /*0560*/  ISETP.NE.U32.AND P1, PT, R36, RZ, PT ;  /* 0x000000ff2400720c */ /* 0x000fe20003f25070 */
        /* <DEDUP_REMOVED lines=23> */
[----:B0-----:R-:W-:Y:S01]  /*06e0*/  MOV R28, R23 ;  /* 0x00000017001c7202 */ /* 0x001fe20000000f00 */
[----:B------:R-:W-:Y:S01]  /*06f0*/  HADD2.F32 R12, -RZ, R12.H0_H0 ;  /* 0x2000000cff0c7230 */ /* 0x000fe20000004100 */
[--C-:B------:R-:W-:Y:S01]  /*0700*/  SHF.R.U64 R16, R22, 0x10, R23.reuse ;  /* 0x0000001016107819 */ /* 0x100fe20000001217 */
[----:B------:R-:W-:Y:S01]  /*0710*/  HADD2.F32 R13, -RZ, R13.H0_H0 ;  /* 0x2000000dff0d7230 */ /* 0x000fe20000004100 */
[----:B------:R-:W-:Y:S01]  /*0720*/  SHF.R.U32.HI R17, RZ, 0x10, R23 ;  /* 0x00000010ff117819 */ /* 0x000fe20000011617 */
[----:B------:R-:W0:Y:S01]  /*0730*/  LDCU UR4, c[0x0][0x388] ;  /* 0x00007100ff0477ac */ /* 0x000e220008000800 */
[----:B------:R-:W-:Y:S01]  /*0740*/  MOV R29, R24 ;  /* 0x00000018001d7202 */ /* 0x000fe20000000f00 */
[----:B------:R-:W-:Y:S01]  /*0750*/  HADD2.F32 R16, -RZ, R16.H0_H0 ;  /* 0x20000010ff107230 */ /* 0x000fe20000004100 */
[----:B------:R-:W-:Y:S01]  /*0760*/  MOV R36, R25 ;  /* 0x0000001900247202 */ /* 0x000fe20000000f00 */
[----:B------:R-:W-:Y:S01]  /*0770*/  HADD2.F32 R17, -RZ, R17.H0_H0 ;  /* 0x20000011ff117230 */ /* 0x000fe20000004100 */
[--C-:B------:R-:W-:Y:S01]  /*0780*/  SHF.R.U64 R20, R24, 0x10, R25.reuse ;  /* 0x0000001018147819 */ /* 0x100fe20000001219 */
[----:B------:R-:W1:Y:S01]  /*0790*/  LDCU.U8 UR12, c[0x0][0x410] ;  /* 0x00008200ff0c77ac */ /* 0x000e620008000000 */
[----:B------:R-:W-:-:S02]  /*07a0*/  SHF.R.U32.HI R21, RZ, 0x10, R25 ;  /* 0x00000010ff157819 */ /* 0x000fc40000011619 */
        /* <DEDUP_REMOVED lines=32> */
[----:B------:R-:W-:Y:S01]  /*09b0*/  ISETP.NE.AND.EX P1, PT, R37, RZ, PT, P1 ;  /* 0x000000ff2500720c */ /* 0x000fe20003f25310 */
[----:B------:R-:W-:Y:S01]  /*09c0*/  HADD2.F32 R5, -RZ, R5.H0_H0 ;  /* 0x20000005ff057230 */ /* 0x000fe20000004100 */
[----:B------:R-:W2:Y:S01]  /*09d0*/  LDCU UR5, c[0x0][0x448] ;  /* 0x00008900ff0577ac */ /* 0x000ea20008000800 */
[----:B------:R-:W-:-:S02]  /*09e0*/  HADD2.F32 R6, -RZ, R6.H0_H0 ;  /* 0x20000006ff067230 */ /* 0x000fc40000004100 */
[----:B------:R-:W-:Y:S01]  /*09f0*/  HADD2.F32 R7, -RZ, R7.H0_H0 ;  /* 0x20000007ff077230 */ /* 0x000fe20000004100 */
[----:B------:R-:W3:Y:S01]  /*0a00*/  LDCU.64 UR10, c[0x0][0x3e0] ;  /* 0x00007c00ff0a77ac */ /* 0x000ee20008000a00 */
[----:B------:R-:W-:Y:S02]  /*0a10*/  HADD2.F32 R15, -RZ, R28.H0_H0 ;  /* 0x2000001cff0f7230 */ /* 0x000fe40000004100 */
[----:B------:R-:W-:Y:S01]  /*0a20*/  HADD2.F32 R18, -RZ, R29.H0_H0 ;  /* 0x2000001dff127230 */ /* 0x000fe20000004100 */
[----:B------:R-:W4:Y:S01]  /*0a30*/  LDCU.64 UR8, c[0x0][0x3a0] ;  /* 0x00007400ff0877ac */ /* 0x000f220008000a00 */
[----:B------:R-:W-:Y:S02]  /*0a40*/  HADD2.F32 R19, -RZ, R36.H0_H0 ;  /* 0x20000024ff137230 */ /* 0x000fe40000004100 */
[----:B------:R-:W-:Y:S02]  /*0a50*/  HADD2.F32 R69, -RZ, R69.H0_H0 ;  /* 0x20000045ff457230 */ /* 0x000fe40000004100 */
[----:B------:R-:W-:-:S02]  /*0a60*/  HADD2.F32 R65, -RZ, R65.H0_H0 ;  /* 0x20000041ff417230 */ /* 0x000fc40000004100 */
[----:B------:R-:W-:Y:S02]  /*0a70*/  HADD2.F32 R61, -RZ, R61.H0_H0 ;  /* 0x2000003dff3d7230 */ /* 0x000fe40000004100 */
[----:B------:R-:W-:Y:S02]  /*0a80*/  HADD2.F32 R57, -RZ, R57.H0_H0 ;  /* 0x20000039ff397230 */ /* 0x000fe40000004100 */
[----:B------:R-:W-:Y:S02]  /*0a90*/  HADD2.F32 R53, -RZ, R53.H0_H0 ;  /* 0x20000035ff357230 */ /* 0x000fe40000004100 */
[----:B------:R-:W-:Y:S02]  /*0aa0*/  HADD2.F32 R22, -RZ, R22.H0_H0 ;  /* 0x20000016ff167230 */ /* 0x000fe40000004100 */
[----:B------:R-:W-:Y:S02]  /*0ab0*/  HADD2.F32 R23, -RZ, R23.H0_H0 ;  /* 0x20000017ff177230 */ /* 0x000fe40000004100 */
[----:B------:R-:W-:-:S02]  /*0ac0*/  HADD2.F32 R24, -RZ, R24.H0_H0 ;  /* 0x20000018ff187230 */ /* 0x000fc40000004100 */
[----:B------:R-:W-:Y:S02]  /*0ad0*/  HADD2.F32 R25, -RZ, R25.H0_H0 ;  /* 0x20000019ff197230 */ /* 0x000fe40000004100 */
[----:B------:R-:W-:Y:S02]  /*0ae0*/  HADD2.F32 R26, -RZ, R26.H0_H0 ;  /* 0x2000001aff1a7230 */ /* 0x000fe40000004100 */
[----:B------:R-:W-:Y:S02]  /*0af0*/  HADD2.F32 R27, -RZ, R27.H0_H0 ;  /* 0x2000001bff1b7230 */ /* 0x000fe40000004100 */
[----:B01234-:R-:W-:-:S07]  /*0b00*/  HADD2.F32 R52, -RZ, R52.H0_H0 ;  /* 0x20000034ff347230 */ /* 0x01ffce0000004100 */
.L_x_29463:
[----:B------:R-:W-:Y:S01]  /*0b10*/  ISETP.NE.U32.AND P2, PT, RZ, UR8, PT ;  /* 0x00000008ff007c0c */ /* 0x000fe2000bf45070 */
[----:B0-----:R-:W0:Y:S01]  /*0b20*/  S2R R41, SR_TID.X ;  /* 0x0000000000297919 */ /* 0x001e220000002100 */
[----:B------:R-:W1:Y:S01]  /*0b30*/  @P1 LDC.64 R34, c[0x0][0x3e0] ;  /* 0x0000f800ff221b82 */ /* 0x000e620000000a00 */
[----:B------:R-:W-:Y:S01]  /*0b40*/  IMAD R32, R91, UR4, RZ ;  /* 0x000000045b207c24 */ /* 0x000fe2000f8e02ff */
[----:B------:R-:W-:Y:S01]  /*0b50*/  ISETP.NE.AND.EX P2, PT, RZ, UR9, PT, P2 ;  /* 0x00000009ff007c0c */ /* 0x000fe2000bf45320 */
[----:B------:R-:W-:-:S03]  /*0b60*/  HFMA2 R43, -RZ, RZ, 1.875, 0 ;  /* 0x3f800000ff2b7431 */ /* 0x000fc600000001ff */
[----:B------:R-:W-:Y:S02]  /*0b70*/  SHF.R.S32.HI R33, RZ, 0x1f, R32 ;  /* 0x0000001fff217819 */ /* 0x000fe40000011420 */
[----:B------:R-:W2:Y:S02]  /*0b80*/  LDC.64 R108, c[0x0][0x390] ;  /* 0x0000e400ff6c7b82 */ /* 0x000ea40000000a00 */
[----:B------:R-:W-:-:S06]  /*0b90*/  LEA.HI R33, R33, R32, RZ, 0x2 ;  /* 0x0000002021217211 */ /* 0x000fcc00078f10ff */
[----:B------:R-:W3:Y:S01]  /*0ba0*/  @P2 LDC.64 R36, c[0x0][0x3a0] ;  /* 0x0000e800ff242b82 */ /* 0x000ee20000000a00 */
[----:B-1----:R-:W-:-:S07]  /*0bb0*/  @P1 IMAD.WIDE R34, R91, 0x4, R34 ;  /* 0x000000045b221825 */ /* 0x002fce00078e0222 */
[----:B------:R-:W1:Y:S01]  /*0bc0*/  @P0 LDC.64 R74, c[0x0][0x3a8] ;  /* 0x0000ea00ff4a0b82 */ /* 0x000e620000000a00 */
[----:B------:R-:W4:Y:S01]  /*0bd0*/  @P1 LDG.E R43, desc[UR6][R34.64] ;  /* 0x00000006222b1981 */ /* 0x000f22000c1e1900 */
[----:B0-----:R-:W-:-:S06]  /*0be0*/  LOP3.LUT R42, R41, 0x1f, RZ, 0xc0, !PT ;  /* 0x0000001f292a7812 */ /* 0x001fcc00078ec0ff */
[----:B------:R-:W0:Y:S01]  /*0bf0*/  @P2 LDC.64 R50, c[0x0][0x3a0] ;  /* 0x0000e800ff322b82 */ /* 0x000e220000000a00 */
[----:B------:R-:W-:-:S05]  /*0c00*/  LEA.HI.SX32 R42, R33, R42, 0x1e ;  /* 0x0000002a212a7211 */ /* 0x000fca00078ff2ff */
[----:B---3--:R-:W-:-:S04]  /*0c10*/  @P2 IMAD.WIDE.U32 R36, R42, 0x10, R36 ;  /* 0x000000102a242825 */ /* 0x008fc800078e0024 */
[C---:B--2---:R-:W-:Y:S02]  /*0c20*/  IMAD.WIDE.U32 R32, R42.reuse, 0x10, R108 ;  /* 0x000000102a207825 */ /* 0x044fe400078e006c */
[----:B------:R-:W4:Y:S04]  /*0c30*/  @P2 LDG.E.128 R36, desc[UR6][R36.64] ;  /* 0x0000000624242981 */ /* 0x000f28000c1e1d00 */
[----:B------:R-:W4:Y:S01]  /*0c40*/  LDG.E.128 R32, desc[UR6][R32.64] ;  /* 0x0000000620207981 */ /* 0x000f22000c1e1d00 */
[C---:B------:R-:W-:Y:S01]  /*0c50*/  IADD3 R40, PT, PT, R42.reuse, 0x20, RZ ;  /* 0x000000202a287810 */ /* 0x040fe20007ffe0ff */
[----:B-1----:R-:W-:-:S04]  /*0c60*/  @P0 IMAD.WIDE.U32 R74, R42, 0x10, R74 ;  /* 0x000000102a4a0825 */ /* 0x002fc800078e004a */
[-C--:B----4-:R-:W-:Y:S01]  /*0c70*/  @P2 FFMA.FTZ R44, R32, R43.reuse, R36 ;  /* 0x0000002b202c2223 */ /* 0x090fe20000010024 */
[-C--:B------:R-:W-:Y:S01]  /*0c80*/  @P2 FFMA.FTZ R45, R33, R43.reuse, R37 ;  /* 0x0000002b212d2223 */ /* 0x080fe20000010025 */
[-C--:B------:R-:W-:Y:S01]  /*0c90*/  @P2 FFMA.FTZ R46, R34, R43.reuse, R38 ;  /* 0x0000002b222e2223 */ /* 0x080fe20000010026 */
[----:B------:R-:W-:Y:S01]  /*0ca0*/  @P2 FFMA.FTZ R48, R35, R43, R39 ;  /* 0x0000002b23302223 */ /* 0x000fe20000010027 */
[C---:B------:R-:W-:Y:S01]  /*0cb0*/  IMAD.WIDE.U32 R38, R40.reuse, 0x10, R108 ;  /* 0x0000001028267825 */ /* 0x040fe200078e006c */
[----:B------:R-:W-:Y:S02]  /*0cc0*/  @P2 MOV R28, R44 ;  /* 0x0000002c001c2202 */ /* 0x000fe40000000f00 */
[----:B------:R-:W-:Y:S01]  /*0cd0*/  @P2 MOV R29, R45 ;  /* 0x0000002d001d2202 */ /* 0x000fe20000000f00 */
[----:B0-----:R-:W-:Y:S01]  /*0ce0*/  @P2 IMAD.WIDE.U32 R36, R40, 0x10, R50 ;  /* 0x0000001028242825 */ /* 0x001fe200078e0032 */
[----:B------:R-:W-:Y:S02]  /*0cf0*/  @P2 MOV R30, R46 ;  /* 0x0000002e001e2202 */ /* 0x000fe40000000f00 */
[----:B------:R-:W-:Y:S01]  /*0d00*/  @P2 MOV R31, R48 ;  /* 0x00000030001f2202 */ /* 0x000fe20000000f00 */
[----:B------:R-:W-:Y:S06]  /*0d10*/  @P2 BRA `(.L_x_29454) ;  /* 0x00000000003c2947 */ /* 0x000fec0003800000 */
[----:B------:R-:W-:-:S04]  /*0d20*/  UISETP.NE.U32.AND UP0, UPT, UR10, URZ, UPT ;  /* 0x000000ff0a00728c */ /* 0x000fc8000bf05070 */
[----:B------:R-:W-:-:S06]  /*0d30*/  UISETP.NE.AND.EX UP0, UPT, UR11, URZ, UPT, UP0 ;  /* 0x000000ff0b00728c */ /* 0x000fcc000bf05300 */
[----:B------:R-:W-:-:S13]  /*0d40*/  PLOP3.LUT P1, PT, PT, PT, UP0, 0x80, 0x8 ;  /* 0x000000000008781c */ /* 0x000fda0003f2f008 */
        /* <DEDUP_REMOVED lines=12> */
.L_x_29454:
[----:B------:R0:W-:Y:S01]  /*0e10*/  @P0 STG.E.128 desc[UR6][R74.64], R28 ;  /* 0x0000001c4a000986 */ /* 0x0001e2000c101d06 */
[----:B------:R-:W1:Y:S03]  /*0e20*/  @P0 LDC.64 R94, c[0x0][0x3a8] ;  /* 0x0000ea00ff5e0b82 */ /* 0x000e660000000a00 */
[----:B------:R-:W2:Y:S05]  /*0e30*/  LDG.E.128 R32, desc[UR6][R38.64] ;  /* 0x0000000626207981 */ /* 0x000eaa000c1e1d00 */
[----:B------:R-:W3:Y:S01]  /*0e40*/  @P2 LDC.64 R92, c[0x0][0x3a0] ;  /* 0x0000e800ff5c2b82 */ /* 0x000ee20000000a00 */
[----:B------:R-:W2:Y:S01]  /*0e50*/  @P2 LDG.E.128 R36, desc[UR6][R36.64] ;  /* 0x0000000624242981 */ /* 0x000ea2000c1e1d00 */
[----:B------:R-:W-:Y:S01]  /*0e60*/  IADD3 R47, PT, PT, R42, 0x40, RZ ;  /* 0x000000402a2f7810 */ /* 0x000fe20007ffe0ff */
[----:B-1----:R-:W-:-:S04]  /*0e70*/  @P0 IMAD.WIDE.U32 R94, R40, 0x10, R94 ;  /* 0x00000010285e0825 */ /* 0x002fc800078e005e */
[-C--:B--2---:R-:W-:Y:S01]  /*0e80*/  @P2 FFMA.FTZ R49, R32, R43.reuse, R36 ;  /* 0x0000002b20312223 */ /* 0x084fe20000010024 */
[-C--:B------:R-:W-:Y:S01]  /*0e90*/  @P2 FFMA.FTZ R50, R33, R43.reuse, R37 ;  /* 0x0000002b21322223 */ /* 0x080fe20000010025 */
[-C--:B------:R-:W-:Y:S01]  /*0ea0*/  @P2 FFMA.FTZ R51, R34, R43.reuse, R38 ;  /* 0x0000002b22332223 */ /* 0x080fe20000010026 */
[----:B0-----:R-:W-:Y:S01]  /*0eb0*/  @P2 FFMA.FTZ R75, R35, R43, R39 ;  /* 0x0000002b234b2223 */ /* 0x001fe20000010027 */
[C---:B------:R-:W-:Y:S01]  /*0ec0*/  IMAD.WIDE.U32 R38, R47.reuse, 0x10, R108 ;  /* 0x000000102f267825 */ /* 0x040fe200078e006c */
[----:B------:R-:W-:Y:S02]  /*0ed0*/  @P2 MOV R28, R49 ;  /* 0x00000031001c2202 */ /* 0x000fe40000000f00 */
[----:B------:R-:W-:Y:S01]  /*0ee0*/  @P2 MOV R29, R50 ;  /* 0x00000032001d2202 */ /* 0x000fe20000000f00 */
[----:B---3--:R-:W-:Y:S01]  /*0ef0*/  @P2 IMAD.WIDE.U32 R36, R47, 0x10, R92 ;  /* 0x000000102f242825 */ /* 0x008fe200078e005c */
[----:B------:R-:W-:Y:S02]  /*0f00*/  @P2 MOV R30, R51 ;  /* 0x00000033001e2202 */ /* 0x000fe40000000f00 */
[----:B------:R-:W-:Y:S01]  /*0f10*/  @P2 MOV R31, R75 ;  /* 0x0000004b001f2202 */ /* 0x000fe20000000f00 */
[----:B------:R-:W-:Y:S06]  /*0f20*/  @P2 BRA `(.L_x_29455) ;  /* 0x0000000000282947 */ /* 0x000fec0003800000 */
[----:B------:R-:W-:Y:S01]  /*0f30*/  ISETP.NE.U32.AND P3, PT, RZ, UR10, PT ;  /* 0x0000000aff007c0c */ /* 0x000fe2000bf65070 */
[-C--:B------:R-:W-:Y:S01]  /*0f40*/  FMUL.FTZ R49, R32, R43.reuse ;  /* 0x0000002b20317220 */ /* 0x080fe20000410000 */
[-C--:B------:R-:W-:Y:S01]  /*0f50*/  FMUL.FTZ R50, R33, R43.reuse ;  /* 0x0000002b21327220 */ /* 0x080fe20000410000 */
[-C--:B------:R-:W-:Y:S01]  /*0f60*/  FMUL.FTZ R51, R34, R43.reuse ;  /* 0x0000002b22337220 */ /* 0x080fe20000410000 */
[----:B------:R-:W-:Y:S01]  /*0f70*/  ISETP.NE.AND.EX P3, PT, RZ, UR11, PT, P3 ;  /* 0x0000000bff007c0c */ /* 0x000fe2000bf65330 */
[----:B------:R-:W-:-:S12]  /*0f80*/  FMUL.FTZ R75, R35, R43 ;  /* 0x0000002b234b7220 */ /* 0x000fd80000410000 */
[----:B------:R-:W-:Y:S02]  /*0f90*/  @P3 MOV R28, R49 ;  /* 0x00000031001c3202 */ /* 0x000fe40000000f00 */
[----:B------:R-:W-:Y:S02]  /*0fa0*/  @P3 MOV R29, R50 ;  /* 0x00000032001d3202 */ /* 0x000fe40000000f00 */
[----:B------:R-:W-:Y:S02]  /*0fb0*/  @P3 MOV R30, R51 ;  /* 0x00000033001e3202 */ /* 0x000fe40000000f00 */
[----:B------:R-:W-:-:S07]  /*0fc0*/  @P3 MOV R31, R75 ;  /* 0x0000004b001f3202 */ /* 0x000fce0000000f00 */
.L_x_29455:
        /* <DEDUP_REMOVED lines=9> */
[-C--:B0-----:R-:W-:Y:S01]  /*1060*/  @P2 FFMA.FTZ R94, R34, R43.reuse, R38 ;  /* 0x0000002b225e2223 */ /* 0x081fe20000010026 */
[----:B------:R-:W-:Y:S01]  /*1070*/  @P2 FFMA.FTZ R97, R35, R43, R39 ;  /* 0x0000002b23612223 */ /* 0x000fe20000010027 */
        /* <DEDUP_REMOVED lines=17> */
.L_x_29456:
        /* <DEDUP_REMOVED lines=28> */
.L_x_29457:
        /* <DEDUP_REMOVED lines=28> */
.L_x_29458:
        /* <DEDUP_REMOVED lines=11> */
[C---:B---3--:R-:W-:Y:S01]  /*15c0*/  @P2 IMAD.WIDE.U32 R36, R101.reuse, 0x10, R114 ;  /* 0x0000001065242825 */ /* 0x048fe200078e0072 */
[----:B------:R-:W-:Y:S02]  /*15d0*/  @P2 MOV R28, R107 ;  /* 0x0000006b001c2202 */ /* 0x000fe40000000f00 */
[----:B------:R-:W-:Y:S01]  /*15e0*/  @P2 MOV R29, R110 ;  /* 0x0000006e001d2202 */ /* 0x000fe20000000f00 */
[----:B------:R-:W-:Y:S01]  /*15f0*/  IMAD.WIDE.U32 R38, R101, 0x10, R108 ;  /* 0x0000001065267825 */ /* 0x000fe200078e006c */
        /* <DEDUP_REMOVED lines=13> */
.L_x_29459:
[----:B------:R0:W-:Y:S01]  /*16d0*/  @P0 STG.E.128 desc[UR6][R116.64], R28 ;  /* 0x0000001c74000986 */ /* 0x0001e2000c101d06 */
[----:B------:R-:W1:Y:S03]  /*16e0*/  @P0 LDC.64 R120, c[0x0][0x3a8] ;  /* 0x0000ea00ff780b82 */ /* 0x000e660000000a00 */
[----:B------:R-:W2:Y:S05]  /*16f0*/  LDG.E.128 R32, desc[UR6][R38.64] ;  /* 0x0000000626207981 */ /* 0x000eaa000c1e1d00 */
[----:B------:R-:W3:Y:S01]  /*1700*/  @P2 LDC.64 R118, c[0x0][0x3a0] ;  /* 0x0000e800ff762b82 */ /* 0x000ee20000000a00 */
[----:B------:R-:W2:Y:S02]  /*1710*/  @P2 LDG.E.128 R36, desc[UR6][R36.64] ;  /* 0x0000000624242981 */ /* 0x000ea4000c1e1d00 */
[-C--:B--2---:R-:W-:Y:S01]  /*1720*/  @P2 FFMA.FTZ R114, R32, R43.reuse, R36 ;  /* 0x0000002b20722223 */ /* 0x084fe20000010024 */
[-C--:B------:R-:W-:Y:S01]  /*1730*/  @P2 FFMA.FTZ R115, R33, R43.reuse, R37 ;  /* 0x0000002b21732223 */ /* 0x080fe20000010025 */
[-C--:B0-----:R-:W-:Y:S01]  /*1740*/  @P2 FFMA.FTZ R116, R34, R43.reuse, R38 ;  /* 0x0000002b22742223 */ /* 0x081fe20000010026 */
[----:B------:R-:W-:-:S02]  /*1750*/  @P2 FFMA.FTZ R117, R35, R43, R39 ;  /* 0x0000002b23752223 */ /* 0x000fc40000010027 */
[----:B------:R-:W-:Y:S02]  /*1760*/  @P2 MOV R28, R114 ;  /* 0x00000072001c2202 */ /* 0x000fe40000000f00 */
[----:B------:R-:W-:Y:S02]  /*1770*/  @P2 MOV R29, R115 ;  /* 0x00000073001d2202 */ /* 0x000fe40000000f00 */
[----:B------:R-:W-:Y:S02]  /*1780*/  @P2 MOV R30, R116 ;  /* 0x00000074001e2202 */ /* 0x000fe40000000f00 */
[----:B------:R-:W-:Y:S01]  /*1790*/  @P2 MOV R31, R117 ;  /* 0x00000075001f2202 */ /* 0x000fe20000000f00 */
[----:B-1-3--:R-:W-:Y:S06]  /*17a0*/  @P2 BRA `(.L_x_29460) ;  /* 0x0000000000282947 */ /* 0x00afec0003800000 */
        /* <DEDUP_REMOVED lines=10> */
.L_x_29460:
[----:B------:R-:W-:Y:S01]  /*1850*/  IADD3 R113, PT, PT, R42, 0xe0, RZ ;  /* 0x000000e02a717810 */ /* 0x000fe20007ffe0ff */
[----:B------:R-:W-:-:S04]  /*1860*/  @P0 IMAD.WIDE.U32 R120, R101, 0x10, R120 ;  /* 0x0000001065780825 */ /* 0x000fc800078e0078 */
[C---:B------:R-:W-:Y:S01]  /*1870*/  IMAD.WIDE.U32 R32, R113.reuse, 0x10, R108 ;  /* 0x0000001071207825 */ /* 0x040fe200078e006c */
[----:B------:R0:W-:Y:S03]  /*1880*/  @P0 STG.E.128 desc[UR6][R120.64], R28 ;  /* 0x0000001c78000986 */ /* 0x0001e6000c101d06 */
[----:B------:R-:W-:Y:S02]  /*1890*/  @P2 IMAD.WIDE.U32 R36, R113, 0x10, R118 ;  /* 0x0000001071242825 */ /* 0x000fe400078e0076 */
[----:B------:R-:W2:Y:S04]  /*18a0*/  LDG.E.128 R32, desc[UR6][R32.64] ;  /* 0x0000000620207981 */ /* 0x000ea8000c1e1d00 */
[----:B------:R-:W2:Y:S02]  /*18b0*/  @P2 LDG.E.128 R36, desc[UR6][R36.64] ;  /* 0x0000000624242981 */ /* 0x000ea4000c1e1d00 */
[-C--:B--2---:R-:W-:Y:S01]  /*18c0*/  @P2 FFMA.FTZ R36, R32, R43.reuse, R36 ;  /* 0x0000002b20242223 */ /* 0x084fe20000010024 */
[-C--:B------:R-:W-:Y:S01]  /*18d0*/  @P2 FFMA.FTZ R37, R33, R43.reuse, R37 ;  /* 0x0000002b21252223 */ /* 0x080fe20000010025 */
[-C--:B------:R-:W-:Y:S01]  /*18e0*/  @P2 FFMA.FTZ R38, R34, R43.reuse, R38 ;  /* 0x0000002b22262223 */ /* 0x080fe20000010026 */
[----:B------:R-:W-:-:S02]  /*18f0*/  @P2 FFMA.FTZ R39, R35, R43, R39 ;  /* 0x0000002b23272223 */ /* 0x000fc40000010027 */
[----:B0-----:R-:W-:Y:S02]  /*1900*/  @P2 MOV R28, R36 ;  /* 0x00000024001c2202 */ /* 0x001fe40000000f00 */
[----:B------:R-:W-:Y:S02]  /*1910*/  @P2 MOV R29, R37 ;  /* 0x00000025001d2202 */ /* 0x000fe40000000f00 */
        /* <DEDUP_REMOVED lines=13> */
.L_x_29461:
[----:B------:R-:W-:Y:S01]  /*19f0*/  FADD.FTZ R32, RZ, R44 ;  /* 0x0000002cff207221 */ /* 0x000fe20000010000 */
[----:B------:R-:W-:Y:S01]  /*1a00*/  UMOV UR13, 0xffffffff ;  /* 0xffffffff000d7882 */ /* 0x000fe20000000000 */
[----:B------:R-:W-:Y:S02]  /*1a10*/  LOP3.LUT P2, RZ, R41, 0x1f, RZ, 0xc0, !PT ;  /* 0x0000001f29ff7812 */ /* 0x000fe4000784c0ff */
        /* <DEDUP_REMOVED lines=120> */
.L_x_29475:
[----:B01----:R-:W-:Y:S01]  /*21a0*/  FADD.FTZ R108, R108, R43 ;  /* 0x0000002b6c6c7221 */ /* 0x003fe20000010000 */
[----:B------:R-:W-:Y:S01]  /*21b0*/  FMUL.FTZ R32, R119, R119 ;  /* 0x0000007777207220 */ /* 0x000fe20000410000 */
[----:B------:R-:W0:Y:S01]  /*21c0*/  @!P2 LDC.64 R34, c[0x0][0x3c0] ;  /* 0x0000f000ff22ab82 */ /* 0x000e220000000a00 */
[----:B------:R-:W-:Y:S01]  /*21d0*/  ISETP.NE.AND P3, PT, RZ, UR12, PT ;  /* 0x0000000cff007c0c */ /* 0x000fe2000bf65270 */
[----:B------:R-:W-:-:S03]  /*21e0*/  FFMA.FTZ R41, R108, R33, UR5 ;  /* 0x000000056c297e23 */ /* 0x000fc60008010021 */
[----:B------:R-:W-:-:S03]  /*21f0*/  FSEL R108, R32, RZ, P3 ;  /* 0x000000ff206c7208 */ /* 0x000fc60001800000 */
[----:B------:R-:W1:Y:S02]  /*2200*/  @!P2 LDC.64 R32, c[0x0][0x3c8] ;  /* 0x0000f200ff20ab82 */ /* 0x000e640000000a00 */
[----:B------:R-:W-:-:S06]  /*2210*/  FADD.FTZ R41, R41, R108 ;  /* 0x0000006c29297221 */ /* 0x000fcc0000010000 */
[----:B------:R-:W2:Y:S01]  /*2220*/  MUFU.RSQ R41, R41 ;  /* 0x0000002900297308 */ /* 0x000ea20000001400 */
[----:B------:R-:W3:Y:S01]  /*2230*/  LDC.64 R108, c[0x0][0x428] ;  /* 0x00010a00ff6c7b82 */ /* 0x000ee20000000a00 */
[----:B0-----:R-:W-:-:S05]  /*2240*/  @!P2 IMAD.WIDE R34, R91, 0x4, R34 ;  /* 0x000000045b22a825 */ /* 0x001fca00078e0222 */
[----:B------:R1:W-:Y:S02]  /*2250*/  @!P2 STG.E desc[UR6][R34.64], R119 ;  /* 0x000000772200a986 */ /* 0x0003e4000c101906 */
[----:B-1----:R-:W-:Y:S01]  /*2260*/  @!P2 IMAD.WIDE R34, R91, 0x4, R32 ;  /* 0x000000045b22a825 */ /* 0x002fe200078e0220 */
[----:B------:R-:W-:-:S03]  /*2270*/  FSEL R32, R119, RZ, !P3 ;  /* 0x000000ff77207208 */ /* 0x000fc60005800000 */
[----:B---3--:R-:W-:Y:S01]  /*2280*/  IMAD.WIDE.U32 R122, R42, 0x10, R108 ;  /* 0x000000102a7a7825 */ /* 0x008fe200078e006c */
[----:B--2---:R0:W-:Y:S03]  /*2290*/  @!P2 STG.E desc[UR6][R34.64], R41 ;  /* 0x000000292200a986 */ /* 0x0041e6000c101906 */
        /* <DEDUP_REMOVED lines=43> */
[----:B------:R-:W-:Y:S01]  /*2550*/  IMAD.WIDE.U32 R114, R74, 0x10, R108 ;  /* 0x000000104a727825 */ /* 0x000fe200078e006c */
[----:B------:R0:W-:Y:S03]  /*2560*/  STG.E.128 desc[UR6][R122.64], R32 ;  /* 0x000000207a007986 */ /* 0x0001e6000c101d06 */
        /* <DEDUP_REMOVED lines=17> */
[----:B0-----:R-:W-:Y:S01]  /*2680*/  FFMA.FTZ R35, R75, R76, R73 ;  /* 0x0000004c4b237223 */ /* 0x001fe20000010049 */
        /* <DEDUP_REMOVED lines=18> */
[----:B------:R1:W-:Y:S01]  /*27b0*/  STG.E.128 desc[UR6][R40.64], R32 ;  /* 0x0000002028007986 */ /* 0x0003e2000c101d06 */
[----:B------:R-:W-:-:S04]  /*27c0*/  IMAD.WIDE.U32 R122, R96, 0x10, R108 ;  /* 0x00000010607a7825 */ /* 0x000fc800078e006c */
[----:B------:R-:W-:Y:S01]  /*27d0*/  FFMA.FTZ R42, R42, R11, R3 ;  /* 0x0000000b2a2a7223 */ /* 0x000fe20000010003 */
[----:B------:R-:W-:Y:S01]  /*27e0*/  FFMA.FTZ R43, R43, R13, R24 ;  /* 0x0000000d2b2b7223 */ /* 0x000fe20000010018 */
[----:B------:R2:W-:Y:S01]  /*27f0*/  STG.E.128 desc[UR6][R124.64], R36 ;  /* 0x000000247c007986 */ /* 0x0005e2000c101d06 */
        /* <DEDUP_REMOVED lines=11> */
[----:B0-----:R-:W-:Y:S01]  /*28b0*/  LEA R91, R74, R91, 0x2 ;  /* 0x0000005b4a5b7211 */ /* 0x001fe200078e10ff */
[----:B-1----:R-:W-:Y:S01]  /*28c0*/  FFMA.FTZ R32, R98, R64, R63 ;  /* 0x0000004062207223 */ /* 0x002fe2000001003f */
[----:B------:R-:W-:Y:S01]  /*28d0*/  FFMA.FTZ R33, R99, R62, R61 ;  /* 0x0000003e63217223 */ /* 0x000fe2000001003d */
[----:B------:R-:W-:Y:S01]  /*28e0*/  FFMA.FTZ R34, R100, R60, R59 ;  /* 0x0000003c64227223 */ /* 0x000fe2000001003b */
[----:B------:R-:W-:Y:S01]  /*28f0*/  FFMA.FTZ R35, R102, R58, R57 ;  /* 0x0000003a66237223 */ /* 0x000fe20000010039 */
[----:B--2---:R-:W-:Y:S01]  /*2900*/  FFMA.FTZ R36, R103, R56, R55 ;  /* 0x0000003867247223 */ /* 0x004fe20000010037 */
[----:B------:R-:W-:Y:S01]  /*2910*/  FFMA.FTZ R37, R104, R54, R53 ;  /* 0x0000003668257223 */ /* 0x000fe20000010035 */
[----:B------:R-:W-:Y:S01]  /*2920*/  FFMA.FTZ R38, R105, R8, R0 ;  /* 0x0000000869267223 */ /* 0x000fe20000010000 */
[----:B------:R-:W-:Y:S01]  /*2930*/  FFMA.FTZ R39, R106, R9, R22 ;  /* 0x000000096a277223 */ /* 0x000fe20000010016 */
[----:B------:R-:W-:Y:S01]  /*2940*/  FFMA.FTZ R40, R107, R10, R2 ;  /* 0x0000000a6b287223 */ /* 0x000fe20000010002 */
[----:B------:R-:W-:Y:S01]  /*2950*/  FFMA.FTZ R41, R110, R12, R23 ;  /* 0x0000000c6e297223 */ /* 0x000fe20000010017 */
[----:B------:R0:W-:Y:S01]  /*2960*/  STG.E.128 desc[UR6][R114.64], R32 ;  /* 0x0000002072007986 */ /* 0x0001e2000c101d06 */
[----:B------:R-:W-:-:S03]  /*2970*/  ISETP.GE.AND P2, PT, R91, R75, PT ;  /* 0x0000004b5b00720c */ /* 0x000fc60003f46270 */
[----:B------:R0:W-:Y:S04]  /*2980*/  STG.E.128 desc[UR6][R122.64], R36 ;  /* 0x000000247a007986 */ /* 0x0001e8000c101d06 */
[----:B------:R0:W-:Y:S04]  /*2990*/  STG.E.128 desc[UR6][R92.64], R40 ;  /* 0x000000285c007986 */ /* 0x0001e8000c101d06 */
[----:B------:R0:W-:Y:S04]  /*29a0*/  STG.E.128 desc[UR6][R94.64], R44 ;  /* 0x0000002c5e007986 */ /* 0x0001e8000c101d06 */
[----:B------:R0:W-:Y:S01]  /*29b0*/  STG.E.128 desc[UR6][R108.64], R48 ;  /* 0x000000306c007986 */ /* 0x0001e2000c101d06 */
[----:B------:R-:W-:Y:S05]  /*29c0*/  @!P2 BRA `(.L_x_29463) ;  /* 0xffffffe00050a947 */ /* 0x000fea000383ffff */
[----:B------:R-:W-:Y:S05]  /*29d0*/  EXIT ;  /* 0x000000000000794d */ /* 0x000fea0003800000 */
.L_x_29462:
        /* <DEDUP_REMOVED lines=8> */
.L_x_29465:
[----:B------:R-:W-:Y:S05]  /*2a60*/  BSYNC B0 ;  /* 0x0000000000007941 */ /* 0x000fea0003800000 */
.L_x_29464:
[----:B------:R-:W-:Y:S01]  /*2a70*/  MOV R33, R109 ;  /* 0x0000006d00217202 */ /* 0x000fe20000000f00 */
[----:B------:R-:W-:Y:S01]  /*2a80*/  HFMA2 R120, -RZ, RZ, 0, 1.1920928955078125e-07 ;  /* 0x00000002ff787431 */ /* 0x000fe200000001ff */
[----:B------:R-:W-:Y:S02]  /*2a90*/  MOV R123, 0x1f ;  /* 0x0000001f007b7802 */ /* 0x000fe40000000f00 */
[----:B------:R-:W-:Y:S01]  /*2aa0*/  MOV R118, 0xffffffff ;  /* 0xffffffff00767802 */ /* 0x000fe20000000f00 */
[----:B------:R-:W-:Y:S02]  /*2ab0*/  FADD.FTZ R35, R34, R33 ;  /* 0x0000002122237221 */ /* 0x000fe40000010000 */
[----:B------:R-:W0:Y:S03]  /*2ac0*/  LDC R33, c[0x0][0x400] ;  /* 0x00010000ff217b82 */ /* 0x000e260000000800 */
[----:B------:R-:W-:-:S07]  /*2ad0*/  MOV R121, R35 ;  /* 0x0000002300797202 */ /* 0x000fce0000000f00 */
[----:B0-----:R-:W-:Y:S05]  /*2ae0*/  WARPSYNC.COLLECTIVE R118, `(.L_x_29466) ;  /* 0x0000000076087348 */ /* 0x001fea0003c00000 */
[----:B------:R1:W2:Y:S02]  /*2af0*/  SHFL.BFLY P3, R109, R121, R120, R123 ;  /* 0x0c000078796d7389 */ /* 0x0002a4000006007b */
[----:B012---:R-:W-:Y:S05]  /*2b00*/  ENDCOLLECTIVE ;  /* 0x000000000000791b */ /* 0x007fea0003800000 */
.L_x_29466:
[----:B------:R-:W-:Y:S01]  /*2b10*/  HFMA2 R120, -RZ, RZ, 0, 2.384185791015625e-07 ;  /* 0x00000004ff787431 */ /* 0x000fe200000001ff */
[----:B------:R-:W-:-:S05]  /*2b20*/  MOV R32, R109 ;  /* 0x0000006d00207202 */ /* 0x000fca0000000f00 */
[----:B------:R-:W-:-:S05]  /*2b30*/  FADD.FTZ R41, R35, R32 ;  /* 0x0000002023297221 */ /* 0x000fca0000010000 */
[----:B------:R-:W-:-:S07]  /*2b40*/  MOV R121, R41 ;  /* 0x0000002900797202 */ /* 0x000fce0000000f00 */
[----:B------:R-:W-:Y:S05]  /*2b50*/  WARPSYNC.COLLECTIVE R118, `(.L_x_29467) ;  /* 0x0000000076087348 */ /* 0x000fea0003c00000 */
[----:B------:R0:W1:Y:S02]  /*2b60*/  SHFL.BFLY P3, R109, R121, R120, R123 ;  /* 0x0c000078796d7389 */ /* 0x000064000006007b */
[----:B01----:R-:W-:Y:S05]  /*2b70*/  ENDCOLLECTIVE ;  /* 0x000000000000791b */ /* 0x003fea0003800000 */
.L_x_29467:
[----:B------:R-:W-:Y:S01]  /*2b80*/  HFMA2 R120, -RZ, RZ, 0, 4.76837158203125e-07 ;  /* 0x00000008ff787431 */ /* 0x000fe200000001ff */
[----:B------:R-:W-:-:S05]  /*2b90*/  MOV R32, R109 ;  /* 0x0000006d00207202 */ /* 0x000fca0000000f00 */
[----:B------:R-:W-:-:S05]  /*2ba0*/  FADD.FTZ R43, R41, R32 ;  /* 0x00000020292b7221 */ /* 0x000fca0000010000 */
[----:B------:R-:W-:-:S07]  /*2bb0*/  MOV R121, R43 ;  /* 0x0000002b00797202 */ /* 0x000fce0000000f00 */
[----:B------:R-:W-:Y:S05]  /*2bc0*/  WARPSYNC.COLLECTIVE R118, `(.L_x_29468) ;  /* 0x0000000076087348 */ /* 0x000fea0003c00000 */
[----:B------:R0:W1:Y:S02]  /*2bd0*/  SHFL.BFLY P3, R109, R121, R120, R123 ;  /* 0x0c000078796d7389 */ /* 0x000064000006007b */
[----:B01----:R-:W-:Y:S05]  /*2be0*/  ENDCOLLECTIVE ;  /* 0x000000000000791b */ /* 0x003fea0003800000 */
.L_x_29468:
[----:B------:R-:W-:Y:S01]  /*2bf0*/  HFMA2 R120, -RZ, RZ, 0, 9.5367431640625e-07 ;  /* 0x00000010ff787431 */ /* 0x000fe200000001ff */
[----:B------:R-:W-:-:S05]  /*2c00*/  MOV R32, R109 ;  /* 0x0000006d00207202 */ /* 0x000fca0000000f00 */
[----:B------:R-:W-:-:S05]  /*2c10*/  FADD.FTZ R108, R43, R32 ;  /* 0x000000202b6c7221 */ /* 0x000fca0000010000 */
[----:B------:R-:W-:-:S07]  /*2c20*/  MOV R121, R108 ;  /* 0x0000006c00797202 */ /* 0x000fce0000000f00 */
[----:B------:R-:W-:Y:S05]  /*2c30*/  WARPSYNC.COLLECTIVE R118, `(.L_x_29469) ;  /* 0x0000000076087348 */ /* 0x000fea0003c00000 */
[----:B------:R0:W1:Y:S02]  /*2c40*/  SHFL.BFLY P3, R109, R121, R120, R123 ;  /* 0x0c000078796d7389 */ /* 0x000064000006007b */
[----:B01----:R-:W-:Y:S05]  /*2c50*/  ENDCOLLECTIVE ;  /* 0x000000000000791b */ /* 0x003fea0003800000 */
.L_x_29469:
        /* <DEDUP_REMOVED lines=71> */
.L_x_29470:
[----:B------:R-:W-:Y:S01]  /*30d0*/  HFMA2 R120, -RZ, RZ, 0, 1.1920928955078125e-07 ;  /* 0x00000002ff787431 */ /* 0x000fe200000001ff */
[----:B------:R-:W-:-:S05]  /*30e0*/  MOV R35, R109 ;  /* 0x0000006d00237202 */ /* 0x000fca0000000f00 */
[----:B------:R-:W-:-:S05]  /*30f0*/  FADD.FTZ R35, R32, R35 ;  /* 0x0000002320237221 */ /* 0x000fca0000010000 */
[----:B------:R-:W-:-:S07]  /*3100*/  MOV R121, R35 ;  /* 0x0000002300797202 */ /* 0x000fce0000000f00 */
[----:B------:R-:W-:Y:S05]  /*3110*/  WARPSYNC.COLLECTIVE R118, `(.L_x_29471) ;  /* 0x0000000076087348 */ /* 0x000fea0003c00000 */
[----:B------:R0:W1:Y:S02]  /*3120*/  SHFL.BFLY P3, R109, R121, R120, R123 ;  /* 0x0c000078796d7389 */ /* 0x000064000006007b */
[----:B01----:R-:W-:Y:S05]  /*3130*/  ENDCOLLECTIVE ;  /* 0x000000000000791b */ /* 0x003fea0003800000 */
.L_x_29471:
[----:B------:R-:W-:Y:S01]  /*3140*/  HFMA2 R120, -RZ, RZ, 0, 2.384185791015625e-07 ;  /* 0x00000004ff787431 */ /* 0x000fe200000001ff */
[----:B------:R-:W-:-:S05]  /*3150*/  MOV R34, R109 ;  /* 0x0000006d00227202 */ /* 0x000fca0000000f00 */
[----:B------:R-:W-:-:S05]  /*3160*/  FADD.FTZ R34, R35, R34 ;  /* 0x0000002223227221 */ /* 0x000fca0000010000 */
[----:B------:R-:W-:-:S07]  /*3170*/  MOV R121, R34 ;  /* 0x0000002200797202 */ /* 0x000fce0000000f00 */
[----:B------:R-:W-:Y:S05]  /*3180*/  WARPSYNC.COLLECTIVE R118, `(.L_x_29472) ;  /* 0x0000000076087348 */ /* 0x000fea0003c00000 */
[----:B------:R0:W1:Y:S02]  /*3190*/  SHFL.BFLY P3, R109, R121, R120, R123 ;  /* 0x0c000078796d7389 */ /* 0x000064000006007b */
[----:B01----:R-:W-:Y:S05]  /*31a0*/  ENDCOLLECTIVE ;  /* 0x000000000000791b */ /* 0x003fea0003800000 */
.L_x_29472:
[----:B------:R-:W-:Y:S01]  /*31b0*/  HFMA2 R120, -RZ, RZ, 0, 4.76837158203125e-07 ;  /* 0x00000008ff787431 */ /* 0x000fe200000001ff */
[----:B------:R-:W-:-:S05]  /*31c0*/  MOV R41, R109 ;  /* 0x0000006d00297202 */ /* 0x000fca0000000f00 */
[----:B------:R-:W-:-:S05]  /*31d0*/  FADD.FTZ R41, R34, R41 ;  /* 0x0000002922297221 */ /* 0x000fca0000010000 */
[----:B------:R-:W-:-:S07]  /*31e0*/  MOV R121, R41 ;  /* 0x0000002900797202 */ /* 0x000fce0000000f00 */
[----:B------:R-:W-:Y:S05]  /*31f0*/  WARPSYNC.COLLECTIVE R118, `(.L_x_29473) ;  /* 0x0000000076087348 */ /* 0x000fea0003c00000 */
[----:B------:R0:W1:Y:S02]  /*3200*/  SHFL.BFLY P3, R109, R121, R120, R123 ;  /* 0x0c000078796d7389 */ /* 0x000064000006007b */
[----:B01----:R-:W-:Y:S05]  /*3210*/  ENDCOLLECTIVE ;  /* 0x000000000000791b */ /* 0x003fea0003800000 */
.L_x_29473:
[----:B------:R-:W-:Y:S01]  /*3220*/  HFMA2 R120, -RZ, RZ, 0, 9.5367431640625e-07 ;  /* 0x00000010ff787431 */ /* 0x000fe200000001ff */
[----:B------:R-:W-:-:S05]  /*3230*/  MOV R108, R109 ;  /* 0x0000006d006c7202 */ /* 0x000fca0000000f00 */
[----:B------:R-:W-:-:S05]  /*3240*/  FADD.FTZ R108, R41, R108 ;  /* 0x0000006c296c7221 */ /* 0x000fca0000010000 */
[----:B------:R-:W-:-:S07]  /*3250*/  MOV R121, R108 ;  /* 0x0000006c00797202 */ /* 0x000fce0000000f00 */
[----:B------:R-:W-:Y:S05]  /*3260*/  WARPSYNC.COLLECTIVE R118, `(.L_x_29474) ;  /* 0x0000000076087348 */ /* 0x000fea0003c00000 */
[----:B------:R0:W1:Y:S02]  /*3270*/  SHFL.BFLY P3, R109, R121, R120, R123 ;  /* 0x0c000078796d7389 */ /* 0x000064000006007b */
[----:B01----:R-:W-:Y:S05]  /*3280*/  ENDCOLLECTIVE ;  /* 0x000000000000791b */ /* 0x003fea0003800000 */
.L_x_29474:
[----:B------:R-:W-:Y:S01]  /*3290*/  MOV R43, R109 ;  /* 0x0000006d002b7202 */ /* 0x000fe20000000f00 */
[----:B------:R-:W-:Y:S06]  /*32a0*/  BRA `(.L_x_29475) ;  /* 0xffffffec00bc7947 */ /* 0x000fec000383ffff */
.L_x_29476:
        /* <DEDUP_REMOVED lines=13> */
.L_x_37357:


//--------------------- .text._ZN10layer_norm13ln_fwd_kernelINS_13Kernel_traitsI6__halfffffjLj1024ELj1ELj4ELj1ELj16ENS_18Kernel_traits_baseILj1024ES2_ffffjLj128EEEEELb0ELb0ELb1ELb0EEEvNS_9FwdParamsE --------------------------
	.section	.text._ZN10layer_norm13ln_fwd_kernelINS_13Kernel_traitsI6__halfffffjLj1024ELj1ELj4ELj1ELj16ENS_18Kernel_traits_baseILj1024ES2_ffffjLj128EEEEELb0ELb0ELb1ELb0EEEvNS_9FwdParamsE,"ax",@progbits
	.align	128
        .global         _ZN10layer_norm13ln_fwd_kernelINS_13Kernel_traitsI6__halfffffjLj1024ELj1ELj4ELj1ELj16ENS_18Kernel_traits_baseILj1024ES2_ffffjLj128EEEEELb0ELb0ELb1ELb0EEEvNS_9FwdParamsE
        .type           _ZN10layer_norm13ln_fwd_kernelINS_13Kernel_traitsI6__halfffffjLj1024ELj1ELj4ELj1ELj16ENS_18Kernel_traits_baseILj1024ES2_ffffjLj128EEEEELb0ELb0ELb1ELb0EEEvNS_9FwdParamsE,@function
        .size           _ZN10layer_norm13ln_fwd_kernelINS_13Kernel_traitsI6__halfffffjLj1024ELj1ELj4ELj1ELj16ENS_18Kernel_traits_baseILj1024ES2_ffffjLj128EEEEELb0ELb0ELb1ELb0EEEvNS_9FwdParamsE,(.L_x_37358 - _ZN10layer_norm13ln_fwd_kernelINS_13Kernel_traitsI6__halfffffjLj1024ELj1ELj4ELj1ELj16ENS_18Kernel_traits_baseILj1024ES2_ffffjLj128EEEEELb0ELb0ELb1ELb0EEEvNS_9FwdParamsE)
        .other          _ZN10layer_norm13ln_fwd_kernelINS_13Kernel_traitsI6__halfffffjLj1024ELj1ELj4ELj1ELj16ENS_18Kernel_traits_baseILj1024ES2_ffffjLj128EEEEELb0ELb0ELb1ELb0EEEvNS_9FwdParamsE,@"STO_CUDA_ENTRY STV_DEFAULT"
_ZN10layer_norm13ln_fwd_kernelINS_13Kernel_traitsI6__halfffffjLj1024ELj1ELj4ELj1ELj16ENS_18Kernel_traits_baseILj1024ES2_ffffjLj128EEEEELb0ELb0ELb1ELb0EEEvNS_9FwdParamsE:
.text._ZN10layer_norm13ln_fwd_kernelINS_13Kernel_traitsI6__halfffffjLj1024ELj1ELj4ELj1ELj16ENS_18Kernel_traits_baseILj1024ES2_ffffjLj128EEEEELb0ELb0ELb1ELb0EEEvNS_9FwdParamsE:
        /* <DEDUP_REMOVED lines=84> */
.L_x_29478:
        /* <DEDUP_REMOVED lines=48> */
.L_x_29479:
[----:B------:R-:W-:Y:S05]  /*0840*/  BSYNC.RECONVERGENT B0 ;  /* 0x0000000000007941 */ /* 0x000fea0003800200 */
.L_x_29477:
[----:B------:R-:W0:Y:S02]  /*0850*/  LDCU UR4, c[0x0][0x384] ;  /* 0x00007080ff0477ac */ /* 0x000e240008000800 */
[----:B0-----:R-:W-:-:S13]  /*0860*/  ISETP.GE.AND P0, PT, R62, UR4, PT ;  /* 0x000000043e007c0c */ /* 0x001fda000bf06270 */
[----:B------:R-:W-:Y:S05]  /*0870*/  @P0 EXIT ;  /* 0x000000000000094d */ /* 0x000fea0003800000 */
[----:B-----5:R-:W-:Y:S01]  /*0880*/  MOV R30, R5 ;  /* 0x00000005001e7202 */ /* 0x020fe20000000f00 */
[----:B------:R-:W0:Y:S01]  /*0890*/  LDCU.U8 UR4, c[0x0][0x410] ;  /* 0x00008200ff0477ac */ /* 0x000e220008000000 */
[--C-:B------:R-:W-:Y:S02]  /*08a0*/  SHF.R.U64 R75, R4, 0x10, R5.reuse ;  /* 0x00000010044b7819 */ /* 0x100fe40000001205 */
[----:B------:R-:W-:Y:S01]  /*08b0*/  SHF.R.U32.HI R32, RZ, 0x10, R5 ;  /* 0x00000010ff207819 */ /* 0x000fe20000011605 */
[----:B------:R-:W1:Y:S01]  /*08c0*/  LDCU UR5, c[0x0][0x40c] ;  /* 0x00008180ff0577ac */ /* 0x000e620008000800 */
[----:B------:R-:W-:Y:S02]  /*08d0*/  MOV R72, R2 ;  /* 0x0000000200487202 */ /* 0x000fe40000000f00 */
[----:B------:R-:W-:Y:S01]  /*08e0*/  MOV R0, R3 ;  /* 0x0000000300007202 */ /* 0x000fe20000000f00 */
[----:B------:R-:W2:Y:S01]  /*08f0*/  LDCU UR10, c[0x0][0x448] ;  /* 0x00008900ff0a77ac */ /* 0x000ea20008000800 */
[----:B------:R-:W-:-:S02]  /*0900*/  MOV R76, R20 ;  /* 0x00000014004c7202 */ /* 0x000fc40000000f00 */
[----:B------:R-:W-:Y:S01]  /*0910*/  MOV R5, R21 ;  /* 0x0000001500057202 */ /* 0x000fe20000000f00 */
[----:B------:R-:W3:Y:S01]  /*0920*/  LDCU.64 UR8, c[0x0][0x3a0] ;  /* 0x00007400ff0877ac */ /* 0x000ee20008000a00 */
[----:B------:R-:W-:Y:S02]  /*0930*/  PRMT R72, R72, 0x5410, R0 ;  /* 0x0000541048487816 */ /* 0x000fe40000000000 */
[----:B------:R-:W-:Y:S02]  /*0940*/  PRMT R76, R76, 0x5410, R5 ;  /* 0x000054104c4c7816 */ /* 0x000fe40000000005 */
[----:B------:R-:W-:Y:S02]  /*0950*/  MOV R0, R70 ;  /* 0x0000004600007202 */ /* 0x000fe40000000f00 */
[----:B------:R-:W-:Y:S02]  /*0960*/  MOV R5, R71 ;  /* 0x0000004700057202 */ /* 0x000fe40000000f00 */
[----:B------:R-:W-:-:S02]  /*0970*/  SHF.R.U64 R89, R16, 0x10, R17 ;  /* 0x0000001010597819 */ /* 0x000fc40000001211 */
[----:B------:R-:W-:Y:S02]  /*0980*/  PRMT R87, R0, 0x5410, R5 ;  /* 0x0000541000577816 */ /* 0x000fe40000000005 */
[----:B------:R-:W-:Y:S02]  /*0990*/  SHF.R.U32.HI R5, RZ, 0x10, R17 ;  /* 0x00000010ff057819 */ /* 0x000fe40000011611 */
[--C-:B------:R-:W-:Y:S02]  /*09a0*/  SHF.R.U64 R88, R18, 0x10, R19.reuse ;  /* 0x0000001012587819 */ /* 0x100fe40000001213 */
[----:B------:R-:W-:Y:S02]  /*09b0*/  SHF.R.U32.HI R0, RZ, 0x10, R19 ;  /* 0x00000010ff007819 */ /* 0x000fe40000011613 */
[----:B------:R-:W-:Y:S02]  /*09c0*/  PRMT R89, R89, 0x5410, R5 ;  /* 0x0000541059597816 */ /* 0x000fe40000000005 */
[----:B------:R-:W-:-:S02]  /*09d0*/  SHF.R.U64 R91, R12, 0x10, R13 ;  /* 0x000000100c5b7819 */ /* 0x000fc4000000120d */
[----:B------:R-:W-:Y:S02]  /*09e0*/  SHF.R.U32.HI R5, RZ, 0x10, R13 ;  /* 0x00000010ff057819 */ /* 0x000fe4000001160d */
[----:B------:R-:W-:Y:S02]  /*09f0*/  PRMT R88, R88, 0x5410, R0 ;  /* 0x0000541058587816 */ /* 0x000fe40000000000 */
[----:B------:R-:W-:Y:S02]  /*0a00*/  SHF.R.U64 R77, R20, 0x10, R21 ;  /* 0x00000010144d7819 */ /* 0x000fe40000001215 */
[--C-:B------:R-:W-:Y:S02]  /*0a10*/  SHF.R.U64 R90, R14, 0x10, R15.reuse ;  /* 0x000000100e5a7819 */ /* 0x100fe4000000120f */
[----:B------:R-:W-:Y:S02]  /*0a20*/  SHF.R.U32.HI R0, RZ, 0x10, R15 ;  /* 0x00000010ff007819 */ /* 0x000fe4000001160f */
[----:B------:R-:W-:-:S02]  /*0a30*/  PRMT R91, R91, 0x5410, R5 ;  /* 0x000054105b5b7816 */ /* 0x000fc40000000005 */
[----:B------:R-:W-:Y:S02]  /*0a40*/  MOV R78, R22 ;  /* 0x00000016004e7202 */ /* 0x000fe40000000f00 */
[----:B------:R-:W-:Y:S02]  /*0a50*/  MOV R20, R23 ;  /* 0x0000001700147202 */ /* 0x000fe40000000f00 */
[--C-:B------:R-:W-:Y:S02]  /*0a60*/  SHF.R.U64 R93, R8, 0x10, R9.reuse ;  /* 0x00000010085d7819 */ /* 0x100fe40000001209 */
[----:B------:R-:W-:Y:S02]  /*0a70*/  SHF.R.U32.HI R5, RZ, 0x10, R9 ;  /* 0x00000010ff057819 */ /* 0x000fe40000011609 */
[----:B------:R-:W-:Y:S02]  /*0a80*/  PRMT R90, R90, 0x5410, R0 ;  /* 0x000054105a5a7816 */ /* 0x000fe40000000000 */
[----:B------:R-:W-:-:S02]  /*0a90*/  SHF.R.U64 R73, R2, 0x10, R3 ;  /* 0x0000001002497819 */ /* 0x000fc40000001203 */
[----:B------:R-:W-:Y:S02]  /*0aa0*/  SHF.R.U32.HI R31, RZ, 0x10, R3 ;  /* 0x00000010ff1f7819 */ /* 0x000fe40000011603 */
[----:B------:R-:W-:Y:S02]  /*0ab0*/  MOV R74, R4 ;  /* 0x00000004004a7202 */ /* 0x000fe40000000f00 */
[----:B------:R-:W-:Y:S02]  /*0ac0*/  SHF.R.U32.HI R33, RZ, 0x10, R21 ;  /* 0x00000010ff217819 */ /* 0x000fe40000011615 */
[----:B------:R-:W-:Y:S02]  /*0ad0*/  MOV R80, R24 ;  /* 0x0000001800507202 */ /* 0x000fe40000000f00 */
[----:B------:R-:W-:Y:S02]  /*0ae0*/  SHF.R.U64 R81, R24, 0x10, R25 ;  /* 0x0000001018517819 */ /* 0x000fe40000001219 */
[----:B------:R-:W-:-:S02]  /*0af0*/  PRMT R78, R78, 0x5410, R20 ;  /* 0x000054104e4e7816 */ /* 0x000fc40000000014 */
[--C-:B------:R-:W-:Y:S02]  /*0b00*/  SHF.R.U64 R92, R10, 0x10, R11.reuse ;  /* 0x000000100a5c7819 */ /* 0x100fe4000000120b */
[----:B------:R-:W-:Y:S02]  /*0b10*/  SHF.R.U32.HI R0, RZ, 0x10, R11 ;  /* 0x00000010ff007819 */ /* 0x000fe4000001160b */
[----:B------:R-:W-:Y:S02]  /*0b20*/  PRMT R93, R93, 0x5410, R5 ;  /* 0x000054105d5d7816 */ /* 0x000fe40000000005 */
[----:B------:R-:W-:Y:S02]  /*0b30*/  SHF.R.U64 R79, R22, 0x10, R23 ;  /* 0x00000010164f7819 */ /* 0x000fe40000001217 */
[----:B------:R-:W-:Y:S02]  /*0b40*/  MOV R21, R25 ;  /* 0x0000001900157202 */ /* 0x000fe40000000f00 */
[----:B------:R-:W-:-:S02]  /*0b50*/  SHF.R.U32.HI R24, RZ, 0x10, R25 ;  /* 0x00000010ff187819 */ /* 0x000fc40000011619 */
        /* <DEDUP_REMOVED lines=14> */
[----:B------:R-:W-:-:S02]  /*0c40*/  MOV R22, R27 ;  /* 0x0000001b00167202 */ /* 0x000fc40000000f00 */
[--C-:B------:R-:W-:Y:S02]  /*0c50*/  SHF.R.U64 R86, R26, 0x10, R27.reuse ;  /* 0x000000101a567819 */ /* 0x100fe4000000121b */
[----:B------:R-:W-:Y:S02]  /*0c60*/  SHF.R.U32.HI R25, RZ, 0x10, R27 ;  /* 0x00000010ff197819 */ /* 0x000fe4000001161b */
[----:B0-----:R-:W-:Y:S02]  /*0c70*/  ISETP.NE.AND P0, PT, RZ, UR4, PT ;  /* 0x00000004ff007c0c */ /* 0x001fe4000bf05270 */
[----:B------:R-:W-:Y:S01]  /*0c80*/  PRMT R92, R92, 0x5410, R0 ;  /* 0x000054105c5c7816 */ /* 0x000fe20000000000 */
[----:B------:R-:W-:Y:S01]  /*0c90*/  HADD2.F32 R0, -RZ, R61.H0_H0 ;  /* 0x2000003dff007230 */ /* 0x000fe20000004100 */
[----:B------:R-:W-:Y:S01]  /*0ca0*/  PRMT R73, R73, 0x5410, R31 ;  /* 0x0000541049497816 */ /* 0x000fe2000000001f */
[----:B------:R-:W-:Y:S01]  /*0cb0*/  HADD2.F32 R61, -RZ, R20.H0_H0 ;  /* 0x20000014ff3d7230 */ /* 0x000fe20000004100 */
        /* <DEDUP_REMOVED lines=8> */
[----:B-123--:R-:W-:-:S07]  /*0d40*/  P2R R66, PR, RZ, 0x1 ;  /* 0x00000001ff427803 */ /* 0x00efce0000000000 */
.L_x_29513:
[----:B------:R-:W0:Y:S08]  /*0d50*/  LDC.64 R56, c[0x0][0x3f0] ;  /* 0x0000fc00ff387b82 */ /* 0x000e300000000a00 */
[----:B------:R-:W1:Y:S01]  /*0d60*/  LDC.64 R68, c[0x0][0x3f8] ;  /* 0x0000fe00ff447b82 */ /* 0x000e620000000a00 */
[----:B0-----:R-:W-:-:S07]  /*0d70*/  IMAD.WIDE R58, R62, 0x4, R56 ;  /* 0x000000043e3a7825 */ /* 0x001fce00078e0238 */
[----:B------:R-:W0:Y:S01]  /*0d80*/  LDC R57, c[0x0][0x388] ;  /* 0x0000e200ff397b82 */ /* 0x000e220000000800 */
[----:B------:R-:W2:Y:S01]  /*0d90*/  LDG.E R58, desc[UR6][R58.64] ;  /* 0x000000063a3a7981 */ /* 0x000ea2000c1e1900 */
[----:B-1----:R-:W-:Y:S01]  /*0da0*/  IMAD.WIDE R82, R62, 0x4, R68 ;  /* 0x000000043e527825 */ /* 0x002fe200078e0244 */
[----:B------:R-:W-:-:S04]  /*0db0*/  ISETP.GE.U32.AND P4, PT, R64, 0x20, PT ;  /* 0x000000204000780c */ /* 0x000fc80003f86070 */
[----:B------:R1:W5:Y:S01]  /*0dc0*/  LDG.E R56, desc[UR6][R82.64] ;  /* 0x0000000652387981 */ /* 0x000362000c1e1900 */
[----:B0-----:R-:W-:-:S05]  /*0dd0*/  IMAD R67, R62, R57, RZ ;  /* 0x000000393e437224 */ /* 0x001fca00078e02ff */
[----:B-1----:R-:W-:-:S04]  /*0de0*/  SHF.R.S32.HI R82, RZ, 0x1f, R67 ;  /* 0x0000001fff527819 */ /* 0x002fc80000011443 */
[----:B------:R-:W-:Y:S01]  /*0df0*/  LEA.HI R82, R82, R67, RZ, 0x2 ;  /* 0x0000004352527211 */ /* 0x000fe200078f10ff */
[----:B------:R-:W-:Y:S01]  /*0e00*/  HFMA2 R67, -RZ, RZ, 0, 0 ;  /* 0x00000000ff437431 */ /* 0x000fe200000001ff */
[----:B------:R-:W-:Y:S01]  /*0e10*/  ISETP.GE.U32.AND P5, PT, R64, 0x40, PT ;  /* 0x000000404000780c */ /* 0x000fe20003fa6070 */
[----:B------:R-:W-:Y:S01]  /*0e20*/  BSSY.RECONVERGENT B0, `(.L_x_29480) ;  /* 0x0000025000007945 */ /* 0x000fe20003800200 */
[----:B--2---:R-:W-:-:S13]  /*0e30*/  ISETP.GE.AND P0, PT, R58, 0x1, PT ;  /* 0x000000013a00780c */ /* 0x004fda0003f06270 */
[----:B------:R-:W-:-:S05]  /*0e40*/  @P0 IADD3 R68, PT, PT, R58, -0x1, RZ ;  /* 0xffffffff3a440810 */ /* 0x000fca0007ffe0ff */
[----:B------:R-:W-:-:S05]  /*0e50*/  @P0 IMAD R59, R68, R57, RZ ;  /* 0x00000039443b0224 */ /* 0x000fca00078e02ff */
[----:B------:R-:W-:-:S04]  /*0e60*/  @P0 SHF.R.S32.HI R68, RZ, 0x1f, R59 ;  /* 0x0000001fff440819 */ /* 0x000fc8000001143b */
[----:B------:R-:W-:Y:S02]  /*0e70*/  @P0 LEA.HI R68, R68, R59, RZ, 0x2 ;  /* 0x0000003b44440211 */ /* 0x000fe400078f10ff */
[-C--:B------:R-:W-:Y:S02]  /*0e80*/  LEA.HI.SX32 R59, R82, R65.reuse, 0x1e ;  /* 0x00000041523b7211 */ /* 0x080fe400078ff2ff */
[----:B------:R-:W-:Y:S02]  /*0e90*/  @P0 LEA.HI.SX32 R67, R68, R65, 0x1e ;  /* 0x0000004144430211 */ /* 0x000fe400078ff2ff */
[----:B------:R-:W-:Y:S01]  /*0ea0*/  P2R R68, PR, RZ, 0x20 ;  /* 0x00000020ff447803 */ /* 0x000fe20000000000 */
[----:B------:R-:W-:Y:S06]  /*0eb0*/  @!P4 BRA `(.L_x_29481) ;  /* 0x00000000006cc947 */ /* 0x000fec0003800000 */
[----:B------:R-:W-:Y:S01]  /*0ec0*/  ISETP.NE.U32.AND P1, PT, RZ, UR8, PT ;  /* 0x00000008ff007c0c */ /* 0x000fe2000bf25070 */
[----:B------:R-:W0:Y:S03]  /*0ed0*/  @P0 LDC.64 R26, c[0x0][0x390] ;  /* 0x0000e400ff1a0b82 */ /* 0x000e260000000a00 */
[----:B------:R-:W-:-:S13]  /*0ee0*/  ISETP.NE.AND.EX P1, PT, RZ, UR9, PT, P1 ;  /* 0x00000009ff007c0c */ /* 0x000fda000bf25310 */
[----:B------:R-:W1:Y:S01]  /*0ef0*/  @P1 LDC.64 R24, c[0x0][0x3a0] ;  /* 0x0000e800ff181b82 */ /* 0x000e620000000a00 */
[----:B0-----:R-:W-:-:S05]  /*0f00*/  @P0 IMAD.WIDE.U32 R82, R67, 0x10, R26 ;  /* 0x0000001043520825 */ /* 0x001fca00078e001a */
[----:B------:R1:W2:Y:S02]  /*0f10*/  @P0 LDG.E.128 R20, desc[UR6][R82.64] ;  /* 0x0000000652140981 */ /* 0x0002a4000c1e1d00 */
[----:B-1----:R-:W-:-:S05]  /*0f20*/  @P1 IMAD.WIDE.U32 R82, R59, 0x10, R24 ;  /* 0x000000103b521825 */ /* 0x002fca00078e0018 */
[----:B------:R-:W3:Y:S01]  /*0f30*/  @P1 LDG.E.128 R24, desc[UR6][R82.64] ;  /* 0x0000000652181981 */ /* 0x000ee2000c1e1d00 */
[C---:B------:R-:W-:Y:S02]  /*0f40*/  ISETP.GT.AND P3, PT, R58.reuse, RZ, P1 ;  /* 0x000000ff3a00720c */ /* 0x040fe40000f64270 */
[----:B------:R-:W-:Y:S02]  /*0f50*/  ISETP.GT.AND P2, PT, R58, RZ, PT ;  /* 0x000000ff3a00720c */ /* 0x000fe40003f44270 */
[----:B------:R-:W-:Y:S01]  /*0f60*/  IADD3 R67, PT, PT, R67, 0x20, RZ ;  /* 0x0000002043437810 */ /* 0x000fe20007ffe0ff */
[----:B--2---:R-:W-:Y:S01]  /*0f70*/  @!P1 FMUL.FTZ R69, R20, UR5 ;  /* 0x0000000514459c20 */ /* 0x004fe20008410000 */
[----:B------:R-:W-:-:S07]  /*0f80*/  @!P1 FMUL.FTZ R68, R21, UR5 ;  /* 0x0000000515449c20 */ /* 0x000fce0008410000 */
[----:B---3--:R-:W-:Y:S01]  /*0f90*/  @P3 FFMA.FTZ R24, R20, UR5, R24 ;  /* 0x0000000514183c23 */ /* 0x008fe20008010018 */
[----:B------:R-:W-:Y:S01]  /*0fa0*/  @P3 FFMA.FTZ R25, R21, UR5, R25 ;  /* 0x0000000515193c23 */ /* 0x000fe20008010019 */
[----:B------:R-:W-:Y:S01]  /*0fb0*/  @!P1 FSEL R24, R69, RZ, P2 ;  /* 0x000000ff45189208 */ /* 0x000fe20001000000 */
[----:B------:R-:W-:Y:S01]  /*0fc0*/  @!P1 FMUL.FTZ R69, R22, UR5 ;  /* 0x0000000516459c20 */ /* 0x000fe20008410000 */
[----:B------:R-:W-:Y:S01]  /*0fd0*/  @!P1 FSEL R25, R68, RZ, P2 ;  /* 0x000000ff44199208 */ /* 0x000fe20001000000 */
[C---:B------:R-:W-:Y:S01]  /*0fe0*/  @!P1 FMUL.FTZ R68, R23.reuse, UR5 ;  /* 0x0000000517449c20 */ /* 0x040fe20008410000 */
[----:B------:R-:W-:Y:S01]  /*0ff0*/  @P3 FFMA.FTZ R26, R22, UR5, R26 ;  /* 0x00000005161a3c23 */ /* 0x000fe2000801001a */
[----:B------:R-:W-:Y:S01]  /*1000*/  @P3 FFMA.FTZ R27, R23, UR5, R27 ;  /* 0x00000005171b3c23 */ /* 0x000fe2000801001b */
[----:B------:R-:W-:Y:S02]  /*1010*/  @!P1 FSEL R26, R69, RZ, P2 ;  /* 0x000000ff451a9208 */ /* 0x000fe40001000000 */
[----:B------:R-:W-:-:S02]  /*1020*/  @!P1 FSEL R27, R68, RZ, P2 ;  /* 0x000000ff441b9208 */ /* 0x000fc40001000000 */
[----:B------:R-:W0:Y:S02]  /*1030*/  LDC.64 R68, c[0x0][0x3a8] ;  /* 0x0000ea00ff447b82 */ /* 0x000e240000000a00 */
[C---:B0-----:R-:W-:Y:S01]  /*1040*/  IMAD.WIDE.U32 R68, R59.reuse, 0x10, R68 ;  /* 0x000000103b447825 */ /* 0x041fe200078e0044 */
[----:B------:R-:W-:-:S04]  /*1050*/  IADD3 R59, PT, PT, R59, 0x20, RZ ;  /* 0x000000203b3b7810 */ /* 0x000fc80007ffe0ff */
[----:B------:R0:W-:Y:S03]  /*1060*/  STG.E.128 desc[UR6][R68.64], R24 ;  /* 0x0000001844007986 */ /* 0x0001e6000c101d06 */
.L_x_29481:
[----:B------:R-:W-:Y:S05]  /*1070*/  BSYNC.RECONVERGENT B0 ;  /* 0x0000000000007941 */ /* 0x000fea0003800200 */
.L_x_29480:
[----:B------:R-:W-:Y:S04]  /*1080*/  BSSY.RECONVERGENT B0, `(.L_x_29482) ;  /* 0x000001d000007945 */ /* 0x000fe80003800200 */
[----:B------:R-:W-:Y:S05]  /*1090*/  @!P5 BRA `(.L_x_29483) ;  /* 0x00000000006cd947 */ /* 0x000fea0003800000 */
[----:B------:R-:W-:Y:S01]  /*10a0*/  ISETP.NE.U32.AND P1, PT, RZ, UR8, PT ;  /* 0x00000008ff007c0c */ /* 0x000fe2000bf25070 */
[----:B------:R-:W1:Y:S03]  /*10b0*/  @P0 LDC.64 R82, c[0x0][0x390] ;  /* 0x0000e400ff520b82 */ /* 0x000e660000000a00 */
[----:B------:R-:W-:-:S13]  /*10c0*/  ISETP.NE.AND.EX P1, PT, RZ, UR9, PT, P1 ;  /* 0x00000009ff007c0c */ /* 0x000fda000bf25310 */
[----:B------:R-:W2:Y:S01]  /*10d0*/  @P1 LDC.64 R28, c[0x0][0x3a0] ;  /* 0x0000e800ff1c1b82 */ /* 0x000ea20000000a00 */
[----:B-1----:R-:W-:-:S05]  /*10e0*/  @P0 IMAD.WIDE.U32 R82, R67, 0x10, R82 ;  /* 0x0000001043520825 */ /* 0x002fca00078e0052 */
[----:B------:R2:W0:Y:S02]  /*10f0*/  @P0 LDG.E.128 R20, desc[UR6][R82.64] ;  /* 0x0000000652140981 */ /* 0x000424000c1e1d00 */
[----:B--2---:R-:W-:-:S05]  /*1100*/  @P1 IMAD.WIDE.U32 R82, R59, 0x10, R28 ;  /* 0x000000103b521825 */ /* 0x004fca00078e001c */
[----:B------:R-:W2:Y:S01]  /*1110*/  @P1 LDG.E.128 R28, desc[UR6][R82.64] ;  /* 0x00000006521c1981 */ /* 0x000ea2000c1e1d00 */
[C---:B------:R-:W-:Y:S02]  /*1120*/  ISETP.GT.AND P3, PT, R58.reuse, RZ, P1 ;  /* 0x000000ff3a00720c */ /* 0x040fe40000f64270 */
[----:B------:R-:W-:Y:S02]  /*1130*/  ISETP.GT.AND P2, PT, R58, RZ, PT ;  /* 0x000000ff3a00720c */ /* 0x000fe40003f44270 */
[----:B------:R-:W-:Y:S01]  /*1140*/  IADD3 R67, PT, PT, R67, 0x20, RZ ;  /* 0x0000002043437810 */ /* 0x000fe20007ffe0ff */
[----:B0-----:R-:W-:Y:S01]  /*1150*/  @!P1 FMUL.FTZ R69, R20, UR5 ;  /* 0x0000000514459c20 */ /* 0x001fe20008410000 */
[----:B------:R-:W-:-:S07]  /*1160*/  @!P1 FMUL.FTZ R68, R21, UR5 ;  /* 0x0000000515449c20 */ /* 0x000fce0008410000 */
[----:B--2---:R-:W-:Y:S01]  /*1170*/  @P3 FFMA.FTZ R28, R20, UR5, R28 ;  /* 0x00000005141c3c23 */ /* 0x004fe2000801001c */
        /* <DEDUP_REMOVED lines=13> */
.L_x_29483:
[----:B------:R-:W-:Y:S05]  /*1250*/  BSYNC.RECONVERGENT B0 ;  /* 0x0000000000007941 */ /* 0x000fea0003800200 */
.L_x_29482:
[----:B------:R-:W-:Y:S01]  /*1260*/  ISETP.GE.U32.AND P1, PT, R64, 0x60, PT ;  /* 0x000000604000780c */ /* 0x000fe20003f26070 */
[----:B------:R-:W-:Y:S03]  /*1270*/  BSSY.RECONVERGENT B0, `(.L_x_29484) ;  /* 0x000001e000007945 */ /* 0x000fe60003800200 */
[----:B01----:R-:W-:-:S09]  /*1280*/  P2R R68, PR, RZ, 0x2 ;  /* 0x00000002ff447803 */ /* 0x003fd20000000000 */
[----:B------:R-:W-:Y:S05]  /*1290*/  @!P1 BRA `(.L_x_29485) ;  /* 0x00000000006c9947 */ /* 0x000fea0003800000 */
[----:B------:R-:W-:Y:S01]  /*12a0*/  ISETP.NE.U32.AND P1, PT, RZ, UR8, PT ;  /* 0x00000008ff007c0c */ /* 0x000fe2000bf25070 */
[----:B------:R-:W0:Y:S03]  /*12b0*/  @P0 LDC.64 R68, c[0x0][0x390] ;  /* 0x0000e400ff440b82 */ /* 0x000e260000000a00 */
[----:B------:R-:W-:-:S13]  /*12c0*/  ISETP.NE.AND.EX P1, PT, RZ, UR9, PT, P1 ;  /* 0x00000009ff007c0c */ /* 0x000fda000bf25310 */
[----:B------:R-:W1:Y:S01]  /*12d0*/  @P1 LDC.64 R32, c[0x0][0x3a0] ;  /* 0x0000e800ff201b82 */ /* 0x000e620000000a00 */
[----:B0-----:R-:W-:-:S05]  /*12e0*/  @P0 IMAD.WIDE.U32 R68, R67, 0x10, R68 ;  /* 0x0000001043440825 */ /* 0x001fca00078e0044 */
[----:B------:R-:W2:Y:S01]  /*12f0*/  @P0 LDG.E.128 R20, desc[UR6][R68.64] ;  /* 0x0000000644140981 */ /* 0x000ea2000c1e1d00 */
[----:B-1----:R-:W-:-:S05]  /*1300*/  @P1 IMAD.WIDE.U32 R82, R59, 0x10, R32 ;  /* 0x000000103b521825 */ /* 0x002fca00078e0020 */
[----:B------:R-:W3:Y:S01]  /*1310*/  @P1 LDG.E.128 R32, desc[UR6][R82.64] ;  /* 0x0000000652201981 */ /* 0x000ee2000c1e1d00 */
[----:B------:R-:W-:Y:S02]  /*1320*/  ISETP.GT.AND P2, PT, R58, RZ, P1 ;  /* 0x000000ff3a00720c */ /* 0x000fe40000f44270 */
[----:B------:R-:W-:Y:S01]  /*1330*/  IADD3 R67, PT, PT, R67, 0x20, RZ ;  /* 0x0000002043437810 */ /* 0x000fe20007ffe0ff */
[----:B--2---:R-:W-:Y:S01]  /*1340*/  @!P1 FMUL.FTZ R69, R20, UR5 ;  /* 0x0000000514459c20 */ /* 0x004fe20008410000 */
[----:B------:R-:W-:-:S09]  /*1350*/  @!P1 FMUL.FTZ R68, R21, UR5 ;  /* 0x0000000515449c20 */ /* 0x000fd20008410000 */
[----:B---3--:R-:W-:Y:S01]  /*1360*/  @P2 FFMA.FTZ R32, R20, UR5, R32 ;  /* 0x0000000514202c23 */ /* 0x008fe20008010020 */
[----:B------:R-:W-:Y:S01]  /*1370*/  @P2 FFMA.FTZ R33, R21, UR5, R33 ;  /* 0x0000000515212c23 */ /* 0x000fe20008010021 */
[----:B------:R-:W-:Y:S01]  /*1380*/  @P2 FFMA.FTZ R34, R22, UR5, R34 ;  /* 0x0000000516222c23 */ /* 0x000fe20008010022 */
[----:B------:R-:W-:Y:S01]  /*1390*/  @P2 FFMA.FTZ R35, R23, UR5, R35 ;  /* 0x0000000517232c23 */ /* 0x000fe20008010023 */
[----:B------:R-:W-:-:S04]  /*13a0*/  ISETP.GT.AND P2, PT, R58, RZ, PT ;  /* 0x000000ff3a00720c */ /* 0x000fc80003f44270 */
[----:B------:R-:W-:Y:S01]  /*13b0*/  @!P1 FSEL R32, R69, RZ, P2 ;  /* 0x000000ff45209208 */ /* 0x000fe20001000000 */
[----:B------:R-:W-:Y:S01]  /*13c0*/  @!P1 FMUL.FTZ R69, R22, UR5 ;  /* 0x0000000516459c20 */ /* 0x000fe20008410000 */
[----:B------:R-:W-:Y:S01]  /*13d0*/  @!P1 FSEL R33, R68, RZ, P2 ;  /* 0x000000ff44219208 */ /* 0x000fe20001000000 */
[----:B------:R-:W-:-:S03]  /*13e0*/  @!P1 FMUL.FTZ R68, R23, UR5 ;  /* 0x0000000517449c20 */ /* 0x000fc60008410000 */
[----:B------:R-:W-:Y:S02]  /*13f0*/  @!P1 FSEL R34, R69, RZ, P2 ;  /* 0x000000ff45229208 */ /* 0x000fe40001000000 */
[----:B------:R-:W-:Y:S02]  /*1400*/  @!P1 FSEL R35, R68, RZ, P2 ;  /* 0x000000ff44239208 */ /* 0x000fe40001000000 */
[----:B------:R-:W0:Y:S02]  /*1410*/  LDC.64 R68, c[0x0][0x3a8] ;  /* 0x0000ea00ff447b82 */ /* 0x000e240000000a00 */
[C---:B0-----:R-:W-:Y:S01]  /*1420*/  IMAD.WIDE.U32 R68, R59.reuse, 0x10, R68 ;  /* 0x000000103b447825 */ /* 0x041fe200078e0044 */
[----:B------:R-:W-:-:S04]  /*1430*/  IADD3 R59, PT, PT, R59, 0x20, RZ ;  /* 0x000000203b3b7810 */ /* 0x000fc80007ffe0ff */
[----:B------:R0:W-:Y:S03]  /*1440*/  STG.E.128 desc[UR6][R68.64], R32 ;  /* 0x0000002044007986 */ /* 0x0001e6000c101d06 */
.L_x_29485:
[----:B------:R-:W-:Y:S05]  /*1450*/  BSYNC.RECONVERGENT B0 ;  /* 0x0000000000007941 */ /* 0x000fea0003800200 */
.L_x_29484:
        /* <DEDUP_REMOVED lines=31> */
.L_x_29487:
[----:B------:R-:W-:Y:S05]  /*1650*/  BSYNC.RECONVERGENT B0 ;  /* 0x0000000000007941 */ /* 0x000fea0003800200 */
.L_x_29486:
        /* <DEDUP_REMOVED lines=31> */
.L_x_29489:
[----:B------:R-:W-:Y:S05]  /*1850*/  BSYNC.RECONVERGENT B0 ;  /* 0x0000000000007941 */ /* 0x000fea0003800200 */
.L_x_29488:
        /* <DEDUP_REMOVED lines=31> */
.L_x_29491:
[----:B------:R-:W-:Y:S05]  /*1a50*/  BSYNC.RECONVERGENT B0 ;  /* 0x0000000000007941 */ /* 0x000fea0003800200 */
.L_x_29490:
        /* <DEDUP_REMOVED lines=31> */
.L_x_29493:
[----:B------:R-:W-:Y:S05]  /*1c50*/  BSYNC.RECONVERGENT B0 ;  /* 0x0000000000007941 */ /* 0x000fea0003800200 */
.L_x_29492:
[----:B------:R-:W-:Y:S01]  /*1c60*/  ISETP.GE.U32.AND P1, PT, R64, 0x100, PT ;  /* 0x000001004000780c */ /* 0x000fe20003f26070 */
[----:B------:R-:W-:Y:S03]  /*1c70*/  BSSY.RECONVERGENT B0, `(.L_x_29494) ;  /* 0x000001c000007945 */ /* 0x000fe60003800200 */
[----:B0-----:R-:W-:-:S09]  /*1c80*/  P2R R68, PR, RZ, 0x2 ;  /* 0x00000002ff447803 */ /* 0x001fd20000000000 */
[----:B------:R-:W-:Y:S05]  /*1c90*/  @!P1 BRA `(.L_x_29495) ;  /* 0x0000000000649947 */ /* 0x000fea0003800000 */
[----:B------:R-:W0:Y:S02]  /*1ca0*/  @P0 LDC.64 R52, c[0x0][0x390] ;  /* 0x0000e400ff340b82 */ /* 0x000e240000000a00 */
[----:B0-----:R-:W-:-:S05]  /*1cb0*/  @P0 IMAD.WIDE.U32 R68, R67, 0x10, R52 ;  /* 0x0000001043440825 */ /* 0x001fca00078e0034 */
[----:B------:R-:W2:Y:S01]  /*1cc0*/  @P0 LDG.E.128 R20, desc[UR6][R68.64] ;  /* 0x0000000644140981 */ /* 0x000ea2000c1e1d00 */
[----:B------:R-:W-:-:S04]  /*1cd0*/  ISETP.NE.U32.AND P0, PT, RZ, UR8, PT ;  /* 0x00000008ff007c0c */ /* 0x000fc8000bf05070 */
[----:B------:R-:W-:-:S13]  /*1ce0*/  ISETP.NE.AND.EX P0, PT, RZ, UR9, PT, P0 ;  /* 0x00000009ff007c0c */ /* 0x000fda000bf05300 */
[----:B------:R-:W0:Y:S02]  /*1cf0*/  @P0 LDC.64 R52, c[0x0][0x3a0] ;  /* 0x0000e800ff340b82 */ /* 0x000e240000000a00 */
[----:B0-----:R-:W-:-:S05]  /*1d00*/  @P0 IMAD.WIDE.U32 R82, R59, 0x10, R52 ;  /* 0x000000103b520825 */ /* 0x001fca00078e0034 */
[----:B------:R-:W3:Y:S01]  /*1d10*/  @P0 LDG.E.128 R52, desc[UR6][R82.64] ;  /* 0x0000000652340981 */ /* 0x000ee2000c1e1d00 */
[----:B------:R-:W-:Y:S01]  /*1d20*/  ISETP.GT.AND P1, PT, R58, RZ, P0 ;  /* 0x000000ff3a00720c */ /* 0x000fe20000724270 */
[----:B--2---:R-:W-:Y:S01]  /*1d30*/  @!P0 FMUL.FTZ R68, R20, UR5 ;  /* 0x0000000514448c20 */ /* 0x004fe20008410000 */
[----:B------:R-:W-:-:S11]  /*1d40*/  @!P0 FMUL.FTZ R67, R21, UR5 ;  /* 0x0000000515438c20 */ /* 0x000fd60008410000 */
[----:B---3--:R-:W-:Y:S01]  /*1d50*/  @P1 FFMA.FTZ R52, R20, UR5, R52 ;  /* 0x0000000514341c23 */ /* 0x008fe20008010034 */
[----:B------:R-:W-:Y:S01]  /*1d60*/  @P1 FFMA.FTZ R53, R21, UR5, R53 ;  /* 0x0000000515351c23 */ /* 0x000fe20008010035 */
[----:B------:R-:W-:Y:S01]  /*1d70*/  @P1 FFMA.FTZ R54, R22, UR5, R54 ;  /* 0x0000000516361c23 */ /* 0x000fe20008010036 */
[C---:B------:R-:W-:Y:S01]  /*1d80*/  @P1 FFMA.FTZ R55, R23.reuse, UR5, R55 ;  /* 0x0000000517371c23 */ /* 0x040fe20008010037 */
[----:B------:R-:W-:Y:S01]  /*1d90*/  ISETP.GT.AND P1, PT, R58, RZ, PT ;  /* 0x000000ff3a00720c */ /* 0x000fe20003f24270 */
[----:B------:R-:W-:-:S03]  /*1da0*/  @!P0 FMUL.FTZ R58, R23, UR5 ;  /* 0x00000005173a8c20 */ /* 0x000fc60008410000 */
[----:B------:R-:W-:Y:S02]  /*1db0*/  @!P0 FSEL R52, R68, RZ, P1 ;  /* 0x000000ff44348208 */ /* 0x000fe40000800000 */
[----:B------:R-:W0:Y:S01]  /*1dc0*/  LDC.64 R68, c[0x0][0x3a8] ;  /* 0x0000ea00ff447b82 */ /* 0x000e220000000a00 */
[----:B------:R-:W-:Y:S01]  /*1dd0*/  @!P0 FSEL R53, R67, RZ, P1 ;  /* 0x000000ff43358208 */ /* 0x000fe20000800000 */
[----:B------:R-:W-:Y:S01]  /*1de0*/  @!P0 FMUL.FTZ R67, R22, UR5 ;  /* 0x0000000516438c20 */ /* 0x000fe20008410000 */
[----:B------:R-:W-:-:S04]  /*1df0*/  @!P0 FSEL R55, R58, RZ, P1 ;  /* 0x000000ff3a378208 */ /* 0x000fc80000800000 */
[----:B------:R-:W-:Y:S01]  /*1e00*/  @!P0 FSEL R54, R67, RZ, P1 ;  /* 0x000000ff43368208 */ /* 0x000fe20000800000 */
[----:B0-----:R-:W-:-:S05]  /*1e10*/  IMAD.WIDE.U32 R68, R59, 0x10, R68 ;  /* 0x000000103b447825 */ /* 0x001fca00078e0044 */
[----:B------:R0:W-:Y:S02]  /*1e20*/  STG.E.128 desc[UR6][R68.64], R52 ;  /* 0x0000003444007986 */ /* 0x0001e4000c101d06 */
.L_x_29495:
[----:B------:R-:W-:Y:S05]  /*1e30*/  BSYNC.RECONVERGENT B0 ;  /* 0x0000000000007941 */ /* 0x000fea0003800200 */
.L_x_29494:
[----:B------:R-:W-:Y:S01]  /*1e40*/  FADD.FTZ R58, RZ, R24 ;  /* 0x00000018ff3a7221 */ /* 0x000fe20000010000 */
[C---:B------:R-:W-:Y:S01]  /*1e50*/  ISETP.GT.U32.AND P3, PT, R64.reuse, 0x3f, PT ;  /* 0x0000003f4000780c */ /* 0x040fe20003f64070 */
[----:B------:R-:W-:Y:S01]  /*1e60*/  UMOV UR4, 0xffffffff ;  /* 0xffffffff00047882 */ /* 0x000fe20000000000 */
[C---:B------:R-:W-:Y:S01]  /*1e70*/  ISETP.GT.U32.AND P2, PT, R64.reuse, 0x5f, PT ;  /* 0x0000005f4000780c */ /* 0x040fe20003f44070 */
[----:B------:R-:W-:Y:S01]  /*1e80*/  FADD.FTZ R59, R25, R58 ;  /* 0x0000003a193b7221 */ /* 0x000fe20000010000 */
[C---:B------:R-:W-:Y:S02]  /*1e90*/  ISETP.GT.U32.AND P1, PT, R64.reuse, 0x7f, PT ;  /* 0x0000007f4000780c */ /* 0x040fe40003f24070 */
[----:B------:R-:W-:Y:S01]  /*1ea0*/  ISETP.GT.U32.AND P0, PT, R64, 0x9f, PT ;  /* 0x0000009f4000780c */ /* 0x000fe20003f04070 */
[----:B------:R-:W-:Y:S01]  /*1eb0*/  FADD.FTZ R58, R26, R59 ;  /* 0x0000003b1a3a7221 */ /* 0x000fe20000010000 */
[----:B------:R-:W-:-:S03]  /*1ec0*/  ISETP.GT.U32.AND P5, PT, R64, 0xbf, PT ;  /* 0x000000bf4000780c */ /* 0x000fc60003fa4070 */
[----:B0-----:R-:W-:-:S05]  /*1ed0*/  FADD.FTZ R69, R27, R58 ;  /* 0x0000003a1b457221 */ /* 0x001fca0000010000 */
        /* <DEDUP_REMOVED lines=19> */
[----:B------:R-:W-:Y:S01]  /*2010*/  FADD.FTZ R58, R46, R59 ;  /* 0x0000003b2e3a7221 */ /* 0x000fe20000010000 */
[----:B------:R-:W-:-:S03]  /*2020*/  P2R R59, PR, RZ, 0x20 ;  /* 0x00000020ff3b7803 */ /* 0x000fc60000000000 */
[----:B------:R-:W-:Y:S01]  /*2030*/  @P5 FADD.FTZ R69, R47, R58 ;  /* 0x0000003a2f455221 */ /* 0x000fe20000010000 */
[----:B------:R-:W-:-:S03]  /*2040*/  ISETP.GT.U32.AND P5, PT, R64, 0xdf, PT ;  /* 0x000000df4000780c */ /* 0x000fc60003fa4070 */
        /* <DEDUP_REMOVED lines=11> */
[----:B------:R-:W-:Y:S01]  /*2100*/  ISETP.NE.AND P5, PT, R65, RZ, PT ;  /* 0x000000ff4100720c */ /* 0x000fe20003fa5270 */
[----:B------:R-:W-:-:S12]  /*2110*/  BRA.DIV UR4, `(.L_x_29496) ;  /* 0x0000001604347947 */ /* 0x000fd8000b800000 */
[----:B------:R-:W0:Y:S01]  /*2120*/  SHFL.BFLY PT, R58, R69, 0x1, 0x1f ;  /* 0x0c201f00453a7f89 */ /* 0x000e2200000e0000 */
[----:B------:R-:W-:Y:S01]  /*2130*/  ISETP.GT.U32.AND P6, PT, R64, 0xbf, PT ;  /* 0x000000bf4000780c */ /* 0x000fe20003fc4070 */
        /* <DEDUP_REMOVED lines=12> */
[----:B------:R-:W-:-:S03]  /*2200*/  FADD.FTZ R58, R25, -R68 ;  /* 0x80000044193a7221 */ /* 0x000fc60000010000 */
[----:B------:R-:W-:-:S04]  /*2210*/  FFMA.FTZ R59, R59, R59, RZ ;  /* 0x0000003b3b3b7223 */ /* 0x000fc800000100ff */
[----:B------:R-:W-:Y:S01]  /*2220*/  FFMA.FTZ R58, R58, R58, R59 ;  /* 0x0000003a3a3a7223 */ /* 0x000fe2000001003b */
[----:B------:R-:W-:-:S04]  /*2230*/  FADD.FTZ R59, R26, -R68 ;  /* 0x800000441a3b7221 */ /* 0x000fc80000010000 */
[----:B------:R-:W-:Y:S01]  /*2240*/  FFMA.FTZ R59, R59, R59, R58 ;  /* 0x0000003b3b3b7223 */ /* 0x000fe2000001003a */
[----:B------:R-:W-:-:S04]  /*2250*/  FADD.FTZ R58, R27, -R68 ;  /* 0x800000441b3a7221 */ /* 0x000fc80000010000 */
[----:B------:R-:W-:Y:S01]  /*2260*/  FFMA.FTZ R59, R58, R58, R59 ;  /* 0x0000003a3a3b7223 */ /* 0x000fe2000001003b */
[----:B------:R-:W-:-:S04]  /*2270*/  FADD.FTZ R58, R29, -R68 ;  /* 0x800000441d3a7221 */ /* 0x000fc80000010000 */
[----:B------:R-:W-:Y:S01]  /*2280*/  FSEL R82, R59, RZ, P4 ;  /* 0x000000ff3b527208 */ /* 0x000fe20002000000 */
[----:B------:R-:W-:-:S04]  /*2290*/  FADD.FTZ R59, R28, -R68 ;  /* 0x800000441c3b7221 */ /* 0x000fc80000010000 */
[----:B------:R-:W-:-:S04]  /*22a0*/  FFMA.FTZ R59, R59, R59, R82 ;  /* 0x0000003b3b3b7223 */ /* 0x000fc80000010052 */
        /* <DEDUP_REMOVED lines=38> */
[----:B------:R-:W-:Y:S01]  /*2510*/  FADD.FTZ R58, R49, -R68 ;  /* 0x80000044313a7221 */ /* 0x000fe20000010000 */
[----:B------:R-:W-:Y:S02]  /*2520*/  ISETP.GT.U32.AND P6, PT, R64, 0xdf, PT ;  /* 0x000000df4000780c */ /* 0x000fe40003fc4070 */
        /* <DEDUP_REMOVED lines=24> */
.L_x_29525:
[----:B------:R-:W2:Y:S01]  /*26b0*/  @!P5 LDC.64 R58, c[0x0][0x3c0] ;  /* 0x0000f000ff3adb82 */ /* 0x000ea20000000a00 */
[----:B01----:R-:W-:Y:S01]  /*26c0*/  FADD.FTZ R82, R82, R83 ;  /* 0x0000005352527221 */ /* 0x003fe20000010000 */
[----:B------:R-:W-:Y:S01]  /*26d0*/  ISETP.NE.AND P1, PT, R66, RZ, PT ;  /* 0x000000ff4200720c */ /* 0x000fe20003f25270 */
[----:B------:R-:W-:Y:S01]  /*26e0*/  BSSY.RECONVERGENT B0, `(.L_x_29497) ;  /* 0x00000eb000007945 */ /* 0x000fe20003800200 */
[----:B-----5:R-:W-:Y:S01]  /*26f0*/  ISETP.GE.AND P0, PT, R56, 0x1, PT ;  /* 0x000000013800780c */ /* 0x020fe20003f06270 */
[----:B------:R-:W-:-:S03]  /*2700*/  FFMA.FTZ R69, R82, R69, UR10 ;  /* 0x0000000a52457e23 */ /* 0x000fc60008010045 */
[----:B------:R-:W0:Y:S01]  /*2710*/  @!P5 LDC.64 R82, c[0x0][0x3c8] ;  /* 0x0000f200ff52db82 */ /* 0x000e220000000a00 */
[----:B--2---:R-:W-:-:S05]  /*2720*/  @!P5 IMAD.WIDE R58, R62, 0x4, R58 ;  /* 0x000000043e3ad825 */ /* 0x004fca00078e023a */
[----:B------:R1:W-:Y:S01]  /*2730*/  @!P5 STG.E desc[UR6][R58.64], R68 ;  /* 0x000000443a00d986 */ /* 0x0003e2000c101906 */
[----:B0-----:R-:W-:-:S04]  /*2740*/  @!P5 IMAD.WIDE R82, R62, 0x4, R82 ;  /* 0x000000043e52d825 */ /* 0x001fc800078e0252 */
[----:B-1----:R-:W-:-:S05]  /*2750*/  FMUL.FTZ R58, R68, R68 ;  /* 0x00000044443a7220 */ /* 0x002fca0000410000 */
[----:B------:R-:W-:-:S05]  /*2760*/  FSEL R58, R58, RZ, P1 ;  /* 0x000000ff3a3a7208 */ /* 0x000fca0000800000 */
[----:B------:R-:W-:-:S04]  /*2770*/  FADD.FTZ R58, R69, R58 ;  /* 0x0000003a453a7221 */ /* 0x000fc80000010000 */
[----:B------:R-:W0:Y:S02]  /*2780*/  MUFU.RSQ R67, R58 ;  /* 0x0000003a00437308 */ /* 0x000e240000001400 */
[----:B0-----:R0:W-:Y:S01]  /*2790*/  @!P5 STG.E desc[UR6][R82.64], R67 ;  /* 0x000000435200d986 */ /* 0x0011e2000c101906 */
[----:B------:R-:W-:Y:S05]  /*27a0*/  @!P0 BRA `(.L_x_29498) ;  /* 0x0000000c00788947 */ /* 0x000fea0003800000 */
[----:B------:R-:W-:Y:S01]  /*27b0*/  IADD3 R56, PT, PT, R56, -0x1, RZ ;  /* 0xffffffff38387810 */ /* 0x000fe20007ffe0ff */
        /* <DEDUP_REMOVED lines=8> */
[----:B------:R-:W-:Y:S02]  /*2840*/  HADD2.F32 R57, -RZ, R72.H0_H0 ;  /* 0x20000048ff397230 */ /* 0x000fe40000004100 */
[--C-:B0-----:R-:W-:Y:S01]  /*2850*/  FADD.FTZ R82, R25, -R68.reuse ;  /* 0x8000004419527221 */ /* 0x101fe20000010000 */
[----:B------:R-:W-:Y:S02]  /*2860*/  HADD2.F32 R58, -RZ, R73.H0_H0 ;  /* 0x20000049ff3a7230 */ /* 0x000fe40000004100 */
[C---:B------:R-:W-:Y:S01]  /*2870*/  FMUL.FTZ R59, R67.reuse, R56 ;  /* 0x00000038433b7220 */ /* 0x040fe20000410000 */
[----:B------:R-:W-:Y:S02]  /*2880*/  HADD2.F32 R56, -RZ, R18.H0_H0 ;  /* 0x20000012ff387230 */ /* 0x000fe40000004100 */
[----:B------:R-:W-:Y:S01]  /*2890*/  FMUL.FTZ R82, R67, R82 ;  /* 0x0000005243527220 */ /* 0x000fe20000410000 */
[----:B------:R-:W-:-:S02]  /*28a0*/  FADD.FTZ R84, R27, -R68 ;  /* 0x800000441b547221 */ /* 0x000fc40000010000 */
[----:B------:R-:W-:Y:S01]  /*28b0*/  FFMA.FTZ R56, R59, R57, R56 ;  /* 0x000000393b387223 */ /* 0x000fe20000010038 */
[----:B------:R-:W-:Y:S02]  /*28c0*/  HADD2.F32 R57, -RZ, R88.H0_H0 ;  /* 0x20000058ff397230 */ /* 0x000fe40000004100 */
[----:B------:R-:W-:Y:S01]  /*28d0*/  FMUL.FTZ R84, R67, R84 ;  /* 0x0000005443547220 */ /* 0x000fe20000410000 */
[----:B------:R-:W-:Y:S02]  /*28e0*/  HADD2.F32 R59, -RZ, R72.H1_H1 ;  /* 0x30000048ff3b7230 */ /* 0x000fe40000004100 */
[----:B------:R-:W-:Y:S01]  /*28f0*/  FFMA.FTZ R57, R82, R58, R57 ;  /* 0x0000003a52397223 */ /* 0x000fe20000010039 */
[----:B------:R-:W-:Y:S01]  /*2900*/  FADD.FTZ R58, R26, -R68 ;  /* 0x800000441a3a7221 */ /* 0x000fe20000010000 */
[----:B------:R-:W-:-:S03]  /*2910*/  HADD2.F32 R82, -RZ, R73.H1_H1 ;  /* 0x30000049ff527230 */ /* 0x000fc60000004100 */
[----:B------:R-:W-:Y:S01]  /*2920*/  FMUL.FTZ R83, R67, R58 ;  /* 0x0000003a43537220 */ /* 0x000fe20000410000 */
[----:B------:R-:W-:-:S05]  /*2930*/  HADD2.F32 R58, -RZ, R19.H0_H0 ;  /* 0x20000013ff3a7230 */ /* 0x000fca0000004100 */
[----:B------:R-:W-:Y:S01]  /*2940*/  FFMA.FTZ R58, R83, R59, R58 ;  /* 0x0000003b533a7223 */ /* 0x000fe2000001003a */
[----:B------:R-:W-:-:S05]  /*2950*/  HADD2.F32 R59, -RZ, R88.H1_H1 ;  /* 0x30000058ff3b7230 */ /* 0x000fca0000004100 */
[----:B------:R-:W-:Y:S02]  /*2960*/  FFMA.FTZ R59, R84, R82, R59 ;  /* 0x00000052543b7223 */ /* 0x000fe4000001003b */
[----:B------:R-:W0:Y:S02]  /*2970*/  LDC.64 R82, c[0x0][0x428] ;  /* 0x00010a00ff527b82 */ /* 0x000e240000000a00 */
[C---:B0-----:R-:W-:Y:S01]  /*2980*/  IMAD.WIDE.U32 R82, R69.reuse, 0x10, R82 ;  /* 0x0000001045527825 */ /* 0x041fe200078e0052 */
[----:B------:R-:W-:-:S04]  /*2990*/  IADD3 R69, PT, PT, R69, 0x20, RZ ;  /* 0x0000002045457810 */ /* 0x000fc80007ffe0ff */
[----:B------:R1:W-:Y:S03]  /*29a0*/  STG.E.128 desc[UR6][R82.64], R56 ;  /* 0x0000003852007986 */ /* 0x0003e6000c101d06 */
.L_x_29500:
[----:B------:R-:W-:Y:S05]  /*29b0*/  BSYNC.RECONVERGENT B1 ;  /* 0x0000000000017941 */ /* 0x000fea0003800200 */
.L_x_29499:
[----:B------:R-:W-:Y:S01]  /*29c0*/  ISETP.GE.U32.AND P0, PT, R64, 0x40, PT ;  /* 0x000000404000780c */ /* 0x000fe20003f06070 */
[----:B------:R-:W-:-:S12]  /*29d0*/  BSSY.RECONVERGENT B1, `(.L_x_29501) ;  /* 0x000001a000017945 */ /* 0x000fd80003800200 */
[----:B------:R-:W-:Y:S05]  /*29e0*/  @!P0 BRA `(.L_x_29502) ;  /* 0x0000000000608947 */ /* 0x000fea0003800000 */
[--C-:B-1----:R-:W-:Y:S01]  /*29f0*/  FADD.FTZ R56, R28, -R68.reuse ;  /* 0x800000441c387221 */ /* 0x102fe20000010000 */
        /* <DEDUP_REMOVED lines=23> */
.L_x_29502:
[----:B------:R-:W-:Y:S05]  /*2b70*/  BSYNC.RECONVERGENT B1 ;  /* 0x0000000000017941 */ /* 0x000fea0003800200 */
.L_x_29501:
[----:B------:R-:W-:Y:S01]  /*2b80*/  ISETP.GE.U32.AND P0, PT, R64, 0x60, PT ;  /* 0x000000604000780c */ /* 0x000fe20003f06070 */
[----:B------:R-:W-:-:S12]  /*2b90*/  BSSY.RECONVERGENT B1, `(.L_x_29503) ;  /* 0x000001a000017945 */ /* 0x000fd80003800200 */
[----:B------:R-:W-:Y:S05]  /*2ba0*/  @!P0 BRA `(.L_x_29504) ;  /* 0x0000000000608947 */ /* 0x000fea0003800000 */
[--C-:B-12---:R-:W-:Y:S01]  /*2bb0*/  FADD.FTZ R56, R32, -R68.reuse ;  /* 0x8000004420387221 */ /* 0x106fe20000010000 */
        /* <DEDUP_REMOVED lines=23> */
.L_x_29504:
[----:B------:R-:W-:Y:S05]  /*2d30*/  BSYNC.RECONVERGENT B1 ;  /* 0x0000000000017941 */ /* 0x000fea0003800200 */
.L_x_29503:
[----:B------:R-:W-:Y:S01]  /*2d40*/  ISETP.GE.U32.AND P0, PT, R64, 0x80, PT ;  /* 0x000000804000780c */ /* 0x000fe20003f06070 */
[----:B------:R-:W-:-:S12]  /*2d50*/  BSSY.RECONVERGENT B1, `(.L_x_29505) ;  /* 0x000001a000017945 */ /* 0x000fd80003800200 */
[----:B------:R-:W-:Y:S05]  /*2d60*/  @!P0 BRA `(.L_x_29506) ;  /* 0x0000000000608947 */ /* 0x000fea0003800000 */
[--C-:B-123--:R-:W-:Y:S01]  /*2d70*/  FADD.FTZ R56, R36, -R68.reuse ;  /* 0x8000004424387221 */ /* 0x10efe20000010000 */
        /* <DEDUP_REMOVED lines=23> */
.L_x_29506:
[----:B------:R-:W-:Y:S05]  /*2ef0*/  BSYNC.RECONVERGENT B1 ;  /* 0x0000000000017941 */ /* 0x000fea0003800200 */
.L_x_29505:
[----:B------:R-:W-:Y:S01]  /*2f00*/  ISETP.GE.U32.AND P0, PT, R64, 0xa0, PT ;  /* 0x000000a04000780c */ /* 0x000fe20003f06070 */
[----:B------:R-:W-:-:S12]  /*2f10*/  BSSY.RECONVERGENT B1, `(.L_x_29507) ;  /* 0x000001a000017945 */ /* 0x000fd80003800200 */
[----:B------:R-:W-:Y:S05]  /*2f20*/  @!P0 BRA `(.L_x_29508) ;  /* 0x0000000000608947 */ /* 0x000fea0003800000 */
[--C-:B-1234-:R-:W-:Y:S01]  /*2f30*/  FADD.FTZ R56, R40, -R68.reuse ;  /* 0x8000004428387221 */ /* 0x11efe20000010000 */
        /* <DEDUP_REMOVED lines=23> */
.L_x_29508:
[----:B------:R-:W-:Y:S05]  /*30b0*/  BSYNC.RECONVERGENT B1 ;  /* 0x0000000000017941 */ /* 0x000fea0003800200 */
.L_x_29507:
[----:B------:R-:W-:Y:S01]  /*30c0*/  ISETP.GE.U32.AND P0, PT, R64, 0xc0, PT ;  /* 0x000000c04000780c */ /* 0x000fe20003f06070 */
[----:B------:R-:W-:-:S12]  /*30d0*/  BSSY.RECONVERGENT B1, `(.L_x_29509) ;  /* 0x000001a000017945 */ /* 0x000fd80003800200 */
[----:B------:R-:W-:Y:S05]  /*30e0*/  @!P0 BRA `(.L_x_29510) ;  /* 0x0000000000608947 */ /* 0x000fea0003800000 */
[--C-:B01234-:R-:W-:Y:S01]  /*30f0*/  FADD.FTZ R56, R44, -R68.reuse ;  /* 0x800000442c387221 */ /* 0x11ffe20000010000 */
[----:B------:R-:W-:Y:S02]  /*3100*/  HADD2.F32 R57, -RZ, R85.H0_H0 ;  /* 0x20000055ff397230 */ /* 0x000fe40000004100 */
[----:B------:R-:W-:Y:S01]  /*3110*/  FADD.FTZ R82, R45, -R68 ;  /* 0x800000442d527221 */ /* 0x000fe20000010000 */
[----:B------:R-:W-:Y:S02]  /*3120*/  HADD2.F32 R58, -RZ, R86.H0_H0 ;  /* 0x20000056ff3a7230 */ /* 0x000fe40000004100 */
[C---:B------:R-:W-:Y:S01]  /*3130*/  FMUL.FTZ R59, R67.reuse, R56 ;  /* 0x00000038433b7220 */ /* 0x040fe20000410000 */
[----:B------:R-:W-:Y:S02]  /*3140*/  HADD2.F32 R56, -RZ, R8.H0_H0 ;  /* 0x20000008ff387230 */ /* 0x000fe40000004100 */
[----:B------:R-:W-:Y:S01]  /*3150*/  FMUL.FTZ R82, R67, R82 ;  /* 0x0000005243527220 */ /* 0x000fe20000410000 */
[----:B------:R-:W-:-:S02]  /*3160*/  HADD2.F32 R84, -RZ, R93.H1_H1 ;  /* 0x3000005dff547230 */ /* 0x000fc40000004100 */
[----:B------:R-:W-:Y:S01]  /*3170*/  FFMA.FTZ R56, R59, R57, R56 ;  /* 0x000000393b387223 */ /* 0x000fe20000010038 */
[----:B------:R-:W-:Y:S02]  /*3180*/  HADD2.F32 R57, -RZ, R93.H0_H0 ;  /* 0x2000005dff397230 */ /* 0x000fe40000004100 */
[----:B------:R-:W-:-:S03]  /*3190*/  HADD2.F32 R59, -RZ, R85.H1_H1 ;  /* 0x30000055ff3b7230 */ /* 0x000fc60000004100 */
[----:B------:R-:W-:Y:S01]  /*31a0*/  FFMA.FTZ R57, R82, R58, R57 ;  /* 0x0000003a52397223 */ /* 0x000fe20000010039 */
[--C-:B------:R-:W-:Y:S01]  /*31b0*/  FADD.FTZ R58, R46, -R68.reuse ;  /* 0x800000442e3a7221 */ /* 0x100fe20000010000 */
[----:B------:R-:W-:-:S03]  /*31c0*/  FADD.FTZ R82, R47, -R68 ;  /* 0x800000442f527221 */ /* 0x000fc60000010000 */
[----:B------:R-:W-:Y:S01]  /*31d0*/  FMUL.FTZ R83, R67, R58 ;  /* 0x0000003a43537220 */ /* 0x000fe20000410000 */
[----:B------:R-:W-:-:S05]  /*31e0*/  HADD2.F32 R58, -RZ, R9.H0_H0 ;  /* 0x20000009ff3a7230 */ /* 0x000fca0000004100 */
[----:B------:R-:W-:Y:S01]  /*31f0*/  FFMA.FTZ R58, R83, R59, R58 ;  /* 0x0000003b533a7223 */ /* 0x000fe2000001003a */
[----:B------:R-:W-:Y:S01]  /*3200*/  FMUL.FTZ R59, R67, R82 ;  /* 0x00000052433b7220 */ /* 0x000fe20000410000 */
[----:B------:R-:W-:-:S05]  /*3210*/  HADD2.F32 R82, -RZ, R86.H1_H1 ;  /* 0x30000056ff527230 */ /* 0x000fca0000004100 */
[----:B------:R-:W-:Y:S02]  /*3220*/  FFMA.FTZ R59, R59, R82, R84 ;  /* 0x000000523b3b7223 */ /* 0x000fe40000010054 */
[----:B------:R-:W0:Y:S02]  /*3230*/  LDC.64 R82, c[0x0][0x428] ;  /* 0x00010a00ff527b82 */ /* 0x000e240000000a00 */
[C---:B0-----:R-:W-:Y:S01]  /*3240*/  IMAD.WIDE.U32 R82, R69.reuse, 0x10, R82 ;  /* 0x0000001045527825 */ /* 0x041fe200078e0052 */
[----:B------:R-:W-:-:S04]  /*3250*/  IADD3 R69, PT, PT, R69, 0x20, RZ ;  /* 0x0000002045457810 */ /* 0x000fc80007ffe0ff */
[----:B------:R0:W-:Y:S03]  /*3260*/  STG.E.128 desc[UR6][R82.64], R56 ;  /* 0x0000003852007986 */ /* 0x0001e6000c101d06 */
.L_x_29510:
[----:B------:R-:W-:Y:S05]  /*3270*/  BSYNC.RECONVERGENT B1 ;  /* 0x0000000000017941 */ /* 0x000fea0003800200 */
.L_x_29509:
[----:B------:R-:W-:Y:S01]  /*3280*/  ISETP.GE.U32.AND P0, PT, R64, 0xe0, PT ;  /* 0x000000e04000780c */ /* 0x000fe20003f06070 */
[----:B------:R-:W-:-:S12]  /*3290*/  BSSY.RECONVERGENT B1, `(.L_x_29511) ;  /* 0x000001e000017945 */ /* 0x000fd80003800200 */
[----:B------:R-:W-:Y:S05]  /*32a0*/  @!P0 BRA `(.L_x_29512) ;  /* 0x0000000000708947 */ /* 0x000fea0003800000 */
[--C-:B01234-:R-:W-:Y:S01]  /*32b0*/  FADD.FTZ R56, R48, -R68.reuse ;  /* 0x8000004430387221 */ /* 0x11ffe20000010000 */
[--C-:B------:R-:W-:Y:S01]  /*32c0*/  HADD2.F32 R57, -RZ, R87.reuse.H0_H0 ;  /* 0x20000057ff397230 */ /* 0x100fe20000004100 */
[----:B------:R-:W-:Y:S01]  /*32d0*/  SHF.R.U64 R58, R70, 0x10, R71 ;  /* 0x00000010463a7819 */ /* 0x000fe20000001247 */
[----:B------:R-:W-:Y:S01]  /*32e0*/  FADD.FTZ R82, R49, -R68 ;  /* 0x8000004431527221 */ /* 0x000fe20000010000 */
[C---:B------:R-:W-:Y:S01]  /*32f0*/  FMUL.FTZ R59, R67.reuse, R56 ;  /* 0x00000038433b7220 */ /* 0x040fe20000410000 */
[----:B------:R-:W-:Y:S02]  /*3300*/  HADD2.F32 R56, -RZ, R6.H0_H0 ;  /* 0x20000006ff387230 */ /* 0x000fe40000004100 */
[----:B------:R-:W-:Y:S02]  /*3310*/  HADD2.F32 R58, -RZ, R58.H0_H0 ;  /* 0x2000003aff3a7230 */ /* 0x000fe40000004100 */
[----:B------:R-:W-:Y:S01]  /*3320*/  FMUL.FTZ R82, R67, R82 ;  /* 0x0000005243527220 */ /* 0x000fe20000410000 */
[----:B------:R-:W-:Y:S01]  /*3330*/  FFMA.FTZ R56, R59, R57, R56 ;  /* 0x000000393b387223 */ /* 0x000fe20000010038 */
[----:B------:R-:W-:Y:S01]  /*3340*/  SHF.R.U64 R57, R6, 0x10, R7 ;  /* 0x0000001006397819 */ /* 0x000fe20000001207 */
[----:B------:R-:W-:-:S04]  /*3350*/  HADD2.F32 R59, -RZ, R87.H1_H1 ;  /* 0x30000057ff3b7230 */ /* 0x000fc80000004100 */
[----:B------:R-:W-:-:S05]  /*3360*/  HADD2.F32 R57, -RZ, R57.H0_H0 ;  /* 0x20000039ff397230 */ /* 0x000fca0000004100 */
[----:B------:R-:W-:Y:S01]  /*3370*/  FFMA.FTZ R57, R82, R58, R57 ;  /* 0x0000003a52397223 */ /* 0x000fe20000010039 */
[--C-:B------:R-:W-:Y:S01]  /*3380*/  FADD.FTZ R58, R50, -R68.reuse ;  /* 0x80000044323a7221 */ /* 0x100fe20000010000 */
[----:B------:R-:W-:-:S03]  /*3390*/  FADD.FTZ R82, R51, -R68 ;  /* 0x8000004433527221 */ /* 0x000fc60000010000 */
[----:B------:R-:W-:Y:S01]  /*33a0*/  FMUL.FTZ R83, R67, R58 ;  /* 0x0000003a43537220 */ /* 0x000fe20000410000 */
[----:B------:R-:W-:-:S05]  /*33b0*/  HADD2.F32 R58, -RZ, R7.H0_H0 ;  /* 0x20000007ff3a7230 */ /* 0x000fca0000004100 */
[----:B------:R-:W-:Y:S01]  /*33c0*/  FFMA.FTZ R58, R83, R59, R58 ;  /* 0x0000003b533a7223 */ /* 0x000fe2000001003a */
[----:B------:R-:W-:Y:S02]  /*33d0*/  SHF.R.U32.HI R83, RZ, 0x10, R7 ;  /* 0x00000010ff537819 */ /* 0x000fe40000011607 */
[----:B------:R-:W-:-:S03]  /*33e0*/  SHF.R.U32.HI R59, RZ, 0x10, R71 ;  /* 0x00000010ff3b7819 */ /* 0x000fc60000011647 */
[----:B------:R-:W-:Y:S02]  /*33f0*/  HADD2.F32 R84, -RZ, R83.H0_H0 ;  /* 0x20000053ff547230 */ /* 0x000fe40000004100 */
[----:B------:R-:W-:Y:S01]  /*3400*/  FMUL.FTZ R83, R67, R82 ;  /* 0x0000005243537220 */ /* 0x000fe20000410000 */
[----:B------:R-:W-:-:S05]  /*3410*/  HADD2.F32 R59, -RZ, R59.H0_H0 ;  /* 0x2000003bff3b7230 */ /* 0x000fca0000004100 */
[----:B------:R-:W-:Y:S02]  /*3420*/  FFMA.FTZ R59, R83, R59, R84 ;  /* 0x0000003b533b7223 */ /* 0x000fe40000010054 */
[----:B------:R-:W0:Y:S02]  /*3430*/  LDC.64 R82, c[0x0][0x428] ;  /* 0x00010a00ff527b82 */ /* 0x000e240000000a00 */
[C---:B0-----:R-:W-:Y:S01]  /*3440*/  IMAD.WIDE.U32 R82, R69.reuse, 0x10, R82 ;  /* 0x0000001045527825 */ /* 0x041fe200078e0052 */
[----:B------:R-:W-:-:S04]  /*3450*/  IADD3 R69, PT, PT, R69, 0x20, RZ ;  /* 0x0000002045457810 */ /* 0x000fc80007ffe0ff */
[----:B------:R0:W-:Y:S03]  /*3460*/  STG.E.128 desc[UR6][R82.64], R56 ;  /* 0x0000003852007986 */ /* 0x0001e6000c101d06 */
.L_x_29512:
[----:B------:R-:W-:Y:S05]  /*3470*/  BSYNC.RECONVERGENT B1 ;  /* 0x0000000000017941 */ /* 0x000fea0003800200 */
.L_x_29511:
[----:B------:R-:W-:-:S13]  /*3480*/  ISETP.GE.U32.AND P0, PT, R64, 0x100, PT ;  /* 0x000001004000780c */ /* 0x000fda0003f06070 */
[----:B------:R-:W-:Y:S05]  /*3490*/  @!P0 BRA `(.L_x_29498) ;  /* 0x00000000003c8947 */ /* 0x000fea0003800000 */
[--C-:B01234-:R-:W-:Y:S01]  /*34a0*/  FADD.FTZ R82, R52, -R68.reuse ;  /* 0x8000004434527221 */ /* 0x11ffe20000010000 */
[--C-:B------:R-:W-:Y:S01]  /*34b0*/  FADD.FTZ R58, R53, -R68.reuse ;  /* 0x80000044353a7221 */ /* 0x100fe20000010000 */
[--C-:B------:R-:W-:Y:S01]  /*34c0*/  FADD.FTZ R56, R54, -R68.reuse ;  /* 0x8000004436387221 */ /* 0x100fe20000010000 */
[----:B------:R-:W-:Y:S01]  /*34d0*/  FADD.FTZ R68, R55, -R68 ;  /* 0x8000004437447221 */ /* 0x000fe20000010000 */
[C---:B------:R-:W-:Y:S01]  /*34e0*/  FMUL.FTZ R57, R67.reuse, R82 ;  /* 0x0000005243397220 */ /* 0x040fe20000410000 */
[C---:B------:R-:W-:Y:S01]  /*34f0*/  FMUL.FTZ R58, R67.reuse, R58 ;  /* 0x0000003a433a7220 */ /* 0x040fe20000410000 */
[----:B------:R-:W0:Y:S01]  /*3500*/  LDC.64 R82, c[0x0][0x428] ;  /* 0x00010a00ff527b82 */ /* 0x000e220000000a00 */
        /* <DEDUP_REMOVED lines=8> */
.L_x_29498:
[----:B------:R-:W-:Y:S05]  /*3590*/  BSYNC.RECONVERGENT B0 ;  /* 0x0000000000007941 */ /* 0x000fea0003800200 */
.L_x_29497:
[----:B01234-:R-:W0:Y:S02]  /*35a0*/  LDC.64 R56, c[0x0][0x380] ;  /* 0x0000e000ff387b82 */ /* 0x01fe240000000a00 */
[----:B0-----:R-:W-:-:S04]  /*35b0*/  LEA R62, R56, R62, 0x2 ;  /* 0x0000003e383e7211 */ /* 0x001fc800078e10ff */
[----:B------:R-:W-:-:S13]  /*35c0*/  ISETP.GE.AND P0, PT, R62, R57, PT ;  /* 0x000000393e00720c */ /* 0x000fda0003f06270 */
[----:B------:R-:W-:Y:S05]  /*35d0*/  @!P0 BRA `(.L_x_29513) ;  /* 0xffffffd400dc8947 */ /* 0x000fea000383ffff */
[----:B------:R-:W-:Y:S05]  /*35e0*/  EXIT ;  /* 0x000000000000794d */ /* 0x000fea0003800000 */
.L_x_29496:
        /* <DEDUP_REMOVED lines=8> */
.L_x_29515:
[----:B------:R-:W-:Y:S05]  /*3670*/  BSYNC B0 ;  /* 0x0000000000007941 */ /* 0x000fea0003800000 */
.L_x_29514:
[----:B------:R-:W-:Y:S01]  /*3680*/  FADD.FTZ R82, R69, R58 ;  /* 0x0000003a45527221 */ /* 0x000fe20000010000 */
[----:B------:R-:W-:Y:S01]  /*3690*/  HFMA2 R59, -RZ, RZ, 0, 1.1920928955078125e-07 ;  /* 0x00000002ff3b7431 */ /* 0x000fe200000001ff */
[----:B------:R-:W-:Y:S01]  /*36a0*/  MOV R58, 0x1f ;  /* 0x0000001f003a7802 */ /* 0x000fe20000000f00 */
[----:B------:R-:W0:Y:S01]  /*36b0*/  LDC R69, c[0x0][0x400] ;  /* 0x00010000ff457b82 */ /* 0x000e220000000800 */
[----:B------:R-:W-:-:S07]  /*36c0*/  MOV R67, 0xffffffff ;  /* 0xffffffff00437802 */ /* 0x000fce0000000f00 */
[----:B0-----:R-:W-:Y:S05]  /*36d0*/  WARPSYNC.COLLECTIVE R67, `(.L_x_29516) ;  /* 0x0000000043087348 */ /* 0x001fea0003c00000 */
[----:B------:R1:W2:Y:S02]  /*36e0*/  SHFL.BFLY P6, R58, R82, R59, R58 ;  /* 0x0c00003b523a7389 */ /* 0x0002a400000c003a */
[----:B012---:R-:W-:Y:S05]  /*36f0*/  ENDCOLLECTIVE ;  /* 0x000000000000791b */ /* 0x007fea0003800000 */
.L_x_29516:
[----:B------:R-:W-:Y:S01]  /*3700*/  HFMA2 R59, -RZ, RZ, 0, 2.384185791015625e-07 ;  /* 0x00000004ff3b7431 */ /* 0x000fe200000001ff */
[----:B------:R-:W-:Y:S02]  /*3710*/  MOV R83, R58 ;  /* 0x0000003a00537202 */ /* 0x000fe40000000f00 */
[----:B------:R-:W-:-:S03]  /*3720*/  MOV R58, 0x1f ;  /* 0x0000001f003a7802 */ /* 0x000fc60000000f00 */
[----:B------:R-:W-:-:S07]  /*3730*/  FADD.FTZ R82, R82, R83 ;  /* 0x0000005352527221 */ /* 0x000fce0000010000 */
[----:B------:R-:W-:Y:S05]  /*3740*/  WARPSYNC.COLLECTIVE R67, `(.L_x_29517) ;  /* 0x0000000043087348 */ /* 0x000fea0003c00000 */
[----:B------:R0:W1:Y:S02]  /*3750*/  SHFL.BFLY P6, R58, R82, R59, R58 ;  /* 0x0c00003b523a7389 */ /* 0x00006400000c003a */
[----:B01----:R-:W-:Y:S05]  /*3760*/  ENDCOLLECTIVE ;  /* 0x000000000000791b */ /* 0x003fea0003800000 */
.L_x_29517:
[----:B------:R-:W-:Y:S01]  /*3770*/  HFMA2 R59, -RZ, RZ, 0, 4.76837158203125e-07 ;  /* 0x00000008ff3b7431 */ /* 0x000fe200000001ff */
[----:B------:R-:W-:Y:S02]  /*3780*/  MOV R83, R58 ;  /* 0x0000003a00537202 */ /* 0x000fe40000000f00 */
[----:B------:R-:W-:-:S03]  /*3790*/  MOV R58, 0x1f ;  /* 0x0000001f003a7802 */ /* 0x000fc60000000f00 */
[----:B------:R-:W-:-:S05]  /*37a0*/  FADD.FTZ R84, R82, R83 ;  /* 0x0000005352547221 */ /* 0x000fca0000010000 */
[----:B------:R-:W-:-:S07]  /*37b0*/  MOV R82, R84 ;  /* 0x0000005400527202 */ /* 0x000fce0000000f00 */
[----:B------:R-:W-:Y:S05]  /*37c0*/  WARPSYNC.COLLECTIVE R67, `(.L_x_29518) ;  /* 0x0000000043087348 */ /* 0x000fea0003c00000 */
[----:B------:R0:W1:Y:S02]  /*37d0*/  SHFL.BFLY P6, R58, R82, R59, R58 ;  /* 0x0c00003b523a7389 */ /* 0x00006400000c003a */
[----:B01----:R-:W-:Y:S05]  /*37e0*/  ENDCOLLECTIVE ;  /* 0x000000000000791b */ /* 0x003fea0003800000 */
.L_x_29518:
[----:B------:R-:W-:Y:S01]  /*37f0*/  HFMA2 R59, -RZ, RZ, 0, 9.5367431640625e-07 ;  /* 0x00000010ff3b7431 */ /* 0x000fe200000001ff */
[----:B------:R-:W-:Y:S02]  /*3800*/  MOV R83, R58 ;  /* 0x0000003a00537202 */ /* 0x000fe40000000f00 */
[----:B------:R-:W-:-:S03]  /*3810*/  MOV R58, 0x1f ;  /* 0x0000001f003a7802 */ /* 0x000fc60000000f00 */
[----:B------:R-:W-:-:S05]  /*3820*/  FADD.FTZ R83, R84, R83 ;  /* 0x0000005354537221 */ /* 0x000fca0000010000 */
[----:B------:R-:W-:-:S07]  /*3830*/  MOV R82, R83 ;  /* 0x0000005300527202 */ /* 0x000fce0000000f00 */
[----:B------:R-:W-:Y:S05]  /*3840*/  WARPSYNC.COLLECTIVE R67, `(.L_x_29519) ;  /* 0x0000000043087348 */ /* 0x000fea0003c00000 */
[----:B------:R0:W1:Y:S02]  /*3850*/  SHFL.BFLY P6, R58, R82, R59, R58 ;  /* 0x0c00003b523a7389 */ /* 0x00006400000c003a */
[----:B01----:R-:W-:Y:S05]  /*3860*/  ENDCOLLECTIVE ;  /* 0x000000000000791b */ /* 0x003fea0003800000 */
.L_x_29519:
[----:B------:R-:W-:Y:S02]  /*3870*/  MOV R68, R58 ;  /* 0x0000003a00447202 */ /* 0x000fe40000000f00 */
[----:B------:R-:W-:-:S03]  /*3880*/  ISETP.GT.U32.AND P6, PT, R64, 0xbf, PT ;  /* 0x000000bf4000780c */ /* 0x000fc60003fc4070 */
        /* <DEDUP_REMOVED lines=69> */
[----:B------:R-:W-:Y:S01]  /*3ce0*/  HFMA2 R59, -RZ, RZ, 0, 5.9604644775390625e-08 ;  /* 0x00000001ff3b7431 */ /* 0x000fe200000001ff */
[----:B------:R-:W-:-:S07]  /*3cf0*/  MOV R58, 0x1f ;  /* 0x0000001f003a7802 */ /* 0x000fce0000000f00 */
[----:B------:R-:W-:Y:S05]  /*3d00*/  WARPSYNC.COLLECTIVE R67, `(.L_x_29520) ;  /* 0x0000000043087348 */ /* 0x000fea0003c00000 */
[----:B------:R0:W1:Y:S02]  /*3d10*/  SHFL.BFLY P6, R58, R82, R59, R58 ;  /* 0x0c00003b523a7389 */ /* 0x00006400000c003a */
[----:B01----:R-:W-:Y:S05]  /*3d20*/  ENDCOLLECTIVE ;  /* 0x000000000000791b */ /* 0x003fea0003800000 */
.L_x_29520:
[----:B------:R-:W-:Y:S01]  /*3d30*/  HFMA2 R59, -RZ, RZ, 0, 1.1920928955078125e-07 ;  /* 0x00000002ff3b7431 */ /* 0x000fe200000001ff */
[----:B------:R-:W-:Y:S02]  /*3d40*/  MOV R83, R58 ;  /* 0x0000003a00537202 */ /* 0x000fe40000000f00 */
[----:B------:R-:W-:-:S03]  /*3d50*/  MOV R58, 0x1f ;  /* 0x0000001f003a7802 */ /* 0x000fc60000000f00 */
[----:B------:R-:W-:-:S05]  /*3d60*/  FADD.FTZ R84, R82, R83 ;  /* 0x0000005352547221 */ /* 0x000fca0000010000 */
[----:B------:R-:W-:-:S07]  /*3d70*/  MOV R82, R84 ;  /* 0x0000005400527202 */ /* 0x000fce0000000f00 */
[----:B------:R-:W-:Y:S05]  /*3d80*/  WARPSYNC.COLLECTIVE R67, `(.L_x_29521) ;  /* 0x0000000043087348 */ /* 0x000fea0003c00000 */
[----:B------:R0:W1:Y:S02]  /*3d90*/  SHFL.BFLY P6, R58, R82, R59, R58 ;  /* 0x0c00003b523a7389 */ /* 0x00006400000c003a */
[----:B01----:R-:W-:Y:S05]  /*3da0*/  ENDCOLLECTIVE ;  /* 0x000000000000791b */ /* 0x003fea0003800000 */
.L_x_29521:
[----:B------:R-:W-:Y:S01]  /*3db0*/  HFMA2 R59, -RZ, RZ, 0, 2.384185791015625e-07 ;  /* 0x00000004ff3b7431 */ /* 0x000fe200000001ff */
[----:B------:R-:W-:Y:S02]  /*3dc0*/  MOV R83, R58 ;  /* 0x0000003a00537202 */ /* 0x000fe40000000f00 */
[----:B------:R-:W-:-:S03]  /*3dd0*/  MOV R58, 0x1f ;  /* 0x0000001f003a7802 */ /* 0x000fc60000000f00 */
[----:B------:R-:W-:-:S05]  /*3de0*/  FADD.FTZ R84, R84, R83 ;  /* 0x0000005354547221 */ /* 0x000fca0000010000 */
[----:B------:R-:W-:-:S07]  /*3df0*/  MOV R82, R84 ;  /* 0x0000005400527202 */ /* 0x000fce0000000f00 */
[----:B------:R-:W-:Y:S05]  /*3e00*/  WARPSYNC.COLLECTIVE R67, `(.L_x_29522) ;  /* 0x0000000043087348 */ /* 0x000fea0003c00000 */
[----:B------:R0:W1:Y:S02]  /*3e10*/  SHFL.BFLY P6, R58, R82, R59, R58 ;  /* 0x0c00003b523a7389 */ /* 0x00006400000c003a */
[----:B01----:R-:W-:Y:S05]  /*3e20*/  ENDCOLLECTIVE ;  /* 0x000000000000791b */ /* 0x003fea0003800000 */
.L_x_29522:
        /* <DEDUP_REMOVED lines=8> */
.L_x_29523:
[----:B------:R-:W-:Y:S02]  /*3eb0*/  HFMA2 R59, -RZ, RZ, 0, 9.5367431640625e-07 ;  /* 0x00000010ff3b7431 */ /* 0x000fe400000001ff */
[----:B------:R-:W-:Y:S01]  /*3ec0*/  FADD.FTZ R82, R83, R58 ;  /* 0x0000003a53527221 */ /* 0x000fe20000010000 */
[----:B------:R-:W-:-:S07]  /*3ed0*/  MOV R58, 0x1f ;  /* 0x0000001f003a7802 */ /* 0x000fce0000000f00 */
[----:B------:R-:W-:Y:S05]  /*3ee0*/  WARPSYNC.COLLECTIVE R67, `(.L_x_29524) ;  /* 0x0000000043087348 */ /* 0x000fea0003c00000 */
[----:B------:R0:W1:Y:S02]  /*3ef0*/  SHFL.BFLY P6, R58, R82, R59, R58 ;  /* 0x0c00003b523a7389 */ /* 0x00006400000c003a */
[----:B01----:R-:W-:Y:S05]  /*3f00*/  ENDCOLLECTIVE ;  /* 0x000000000000791b */ /* 0x003fea0003800000 */
.L_x_29524:
[----:B------:R-:W-:Y:S01]  /*3f10*/  MOV R83, R58 ;  /* 0x0000003a00537202 */ /* 0x000fe20000000f00 */
[----:B------:R-:W-:Y:S06]  /*3f20*/  BRA `(.L_x_29525) ;  /* 0xffffffe400e07947 */ /* 0x000fec000383ffff */
.L_x_29526:
        /* <DEDUP_REMOVED lines=13> */
.L_x_37358:


//--------------------- .text._ZN10layer_norm13ln_fwd_kernelINS_13Kernel_traitsI6__halfffffjLj1024ELj1ELj4ELj1ELj16ENS_18Kernel_traits_baseILj1024ES2_ffffjLj128EEEEELb0ELb0ELb1ELb1EEEvNS_9FwdParamsE --------------------------
	.section	.text._ZN10layer_norm13ln_fwd_kernelINS_13Kernel_traitsI6__halfffffjLj1024ELj1ELj4ELj1ELj16ENS_18Kernel_traits_baseILj1024ES2_ffffjLj128EEEEELb0ELb0ELb1ELb1EEEvNS_9FwdParamsE,"ax",@progbits
	.align	128
        .global         _ZN10layer_norm13ln_fwd_kernelINS_13Kernel_traitsI6__halfffffjLj1024ELj1ELj4ELj1ELj16ENS_18Kernel_traits_baseILj1024ES2_ffffjLj128EEEEELb0ELb0ELb1ELb1EEEvNS_9FwdParamsE
        .type           _ZN10layer_norm13ln_fwd_kernelINS_13Kernel_traitsI6__halfffffjLj1024ELj1ELj4ELj1ELj16ENS_18Kernel_traits_baseILj1024ES2_ffffjLj128EEEEELb0ELb0ELb1ELb1EEEvNS_9FwdParamsE,@function
        .size           _ZN10layer_norm13ln_fwd_kernelINS_13Kernel_traitsI6__halfffffjLj1024ELj1ELj4ELj1ELj16ENS_18Kernel_traits_baseILj1024ES2_ffffjLj128EEEEELb0ELb0ELb1ELb1EEEvNS_9FwdParamsE,(.L_x_37359 - _ZN10layer_norm13ln_fwd_kernelINS_13Kernel_traitsI6__halfffffjLj1024ELj1ELj4ELj1ELj16ENS_18Kernel_traits_baseILj1024ES2_ffffjLj128EEEEELb0ELb0ELb1ELb1EEEvNS_9FwdParamsE)
        .other          _ZN10layer_norm13ln_fwd_kernelINS_13Kernel_traitsI6__halfffffjLj1024ELj1ELj4ELj1ELj16ENS_18Kernel_traits_baseILj1024ES2_ffffjLj128EEEEELb0ELb0ELb1ELb1EEEvNS_9FwdParamsE,@"STO_CUDA_ENTRY STV_DEFAULT"
_ZN10layer_norm13ln_fwd_kernelINS_13Kernel_traitsI6__halfffffjLj1024ELj1ELj4ELj1ELj16ENS_18Kernel_traits_baseILj1024ES2_ffffjLj128EEEEELb0ELb0ELb1ELb1EEEvNS_9FwdParamsE:
.text._ZN10layer_norm13ln_fwd_kernelINS_13Kernel_traitsI6__halfffffjLj1024ELj1ELj4ELj1ELj16ENS_18Kernel_traits_baseILj1024ES2_ffffjLj128EEEEELb0ELb0ELb1ELb1EEEvNS_9FwdParamsE:
        /* <DEDUP_REMOVED lines=33> */
.L_x_29527:
[----:B------:R-:W0:Y:S01]  /*0210*/  LDC.64 R2, c[0x0][0x3d0] ;  /* 0x0000f400ff027b82 */ /* 0x000e220000000a00 */
[----:B------:R-:W-:Y:S02]  /*0220*/  CS2R R52, SRZ ;  /* 0x0000000000347805 */ /* 0x000fe4000001ff00 */
[----:B------:R-:W-:Y:S02]  /*0230*/  CS2R R50, SRZ ;  /* 0x0000000000327805 */ /* 0x000fe4000001ff00 */
[----:B------:R-:W-:Y:S02]  /*0240*/  CS2R R48, SRZ ;  /* 0x0000000000307805 */ /* 0x000fe4000001ff00 */
[----:B------:R-:W-:Y:S02]  /*0250*/  CS2R R46, SRZ ;  /* 0x00000000002e7805 */ /* 0x000fe4000001ff00 */
[----:B------:R-:W-:Y:S02]  /*0260*/  CS2R R44, SRZ ;  /* 0x00000000002c7805 */ /* 0x000fe4000001ff00 */
[----:B------:R-:W-:-:S02]  /*0270*/  CS2R R42, SRZ ;  /* 0x00000000002a7805 */ /* 0x000fc4000001ff00 */
[----:B------:R-:W-:Y:S01]  /*0280*/  CS2R R40, SRZ ;  /* 0x0000000000287805 */ /* 0x000fe2000001ff00 */
[----:B0-----:R-:W-:-:S05]  /*0290*/  IMAD.WIDE.U32 R2, R0, 0x8, R2 ;  /* 0x0000000800027825 */ /* 0x001fca00078e0002 */
[----:B------:R-:W5:Y:S04]  /*02a0*/  LDG.E.64 R8, desc[UR6][R2.64] ;  /* 0x0000000602087981 */ /* 0x000f68000c1e1b00 */
[----:B------:R-:W5:Y:S04]  /*02b0*/  LDG.E.64 R10, desc[UR6][R2.64+0x100] ;  /* 0x00010006020a7981 */ /* 0x000f68000c1e1b00 */
[----:B------:R-:W5:Y:S04]  /*02c0*/  LDG.E.64 R12, desc[UR6][R2.64+0x200] ;  /* 0x00020006020c7981 */ /* 0x000f68000c1e1b00 */
[----:B------:R-:W5:Y:S04]  /*02d0*/  LDG.E.64 R14, desc[UR6][R2.64+0x300] ;  /* 0x00030006020e7981 */ /* 0x000f68000c1e1b00 */
[----:B------:R-:W5:Y:S04]  /*02e0*/  LDG.E.64 R16, desc[UR6][R2.64+0x400] ;  /* 0x0004000602107981 */ /* 0x000f68000c1e1b00 */
[----:B------:R-:W5:Y:S04]  /*02f0*/  LDG.E.64 R18, desc[UR6][R2.64+0x500] ;  /* 0x0005000602127981 */ /* 0x000f68000c1e1b00 */
[----:B------:R-:W5:Y:S04]  /*0300*/  LDG.E.64 R6, desc[UR6][R2.64+0x600] ;  /* 0x0006000602067981 */ /* 0x000f68000c1e1b00 */
[----:B------:R0:W5:Y:S02]  /*0310*/  LDG.E.64 R4, desc[UR6][R2.64+0x700] ;  /* 0x0007000602047981 */ /* 0x000164000c1e1b00 */
[----:B0-----:R-:W-:-:S07]  /*0320*/  CS2R R2, SRZ ;  /* 0x0000000000027805 */ /* 0x001fce000001ff00 */
.L_x_29528:
[----:B------:R-:W1:Y:S02]  /*0330*/  LDCU UR4, c[0x0][0x384] ;  /* 0x00007080ff0477ac */ /* 0x000e640008000800 */
[----:B-1----:R-:W-:-:S13]  /*0340*/  ISETP.GE.AND P0, PT, R54, UR4, PT ;  /* 0x0000000436007c0c */ /* 0x002fda000bf06270 */
[----:B------:R-:W-:Y:S05]  /*0350*/  @P0 EXIT ;  /* 0x000000000000094d */ /* 0x000fea0003800000 */
[----:B-----5:R-:W-:Y:S01]  /*0360*/  MOV R72, R4 ;  /* 0x0000000400487202 */ /* 0x020fe20000000f00 */
[----:B------:R-:W1:Y:S01]  /*0370*/  LDCU.U8 UR4, c[0x0][0x410] ;  /* 0x00008200ff0477ac */ /* 0x000e620008000000 */
[--C-:B------:R-:W-:Y:S02]  /*0380*/  SHF.R.U64 R73, R4, 0x10, R5.reuse ;  /* 0x0000001004497819 */ /* 0x100fe40000001205 */
[----:B------:R-:W-:Y:S01]  /*0390*/  SHF.R.U32.HI R4, RZ, 0x10, R5 ;  /* 0x00000010ff047819 */ /* 0x000fe20000011605 */
[----:B------:R-:W2:Y:S01]  /*03a0*/  LDCU UR5, c[0x0][0x448] ;  /* 0x00008900ff0577ac */ /* 0x000ea20008000800 */
[----:B------:R-:W-:Y:S02]  /*03b0*/  MOV R70, R6 ;  /* 0x0000000600467202 */ /* 0x000fe40000000f00 */
[----:B------:R-:W-:Y:S01]  /*03c0*/  SHF.R.U64 R71, R6, 0x10, R7 ;  /* 0x0000001006477819 */ /* 0x000fe20000001207 */
[----:B------:R-:W3:Y:S01]  /*03d0*/  LDCU.64 UR8, c[0x0][0x3a0] ;  /* 0x00007400ff0877ac */ /* 0x000ee20008000a00 */
[----:B------:R-:W-:-:S02]  /*03e0*/  MOV R6, R5 ;  /* 0x0000000500067202 */ /* 0x000fc40000000f00 */
[----:B------:R-:W-:Y:S02]  /*03f0*/  PRMT R73, R73, 0x5410, R4 ;  /* 0x0000541049497816 */ /* 0x000fe40000000004 */
[--C-:B------:R-:W-:Y:S02]  /*0400*/  SHF.R.U64 R74, R2, 0x10, R3.reuse ;  /* 0x00000010024a7819 */ /* 0x100fe40000001203 */
[----:B------:R-:W-:Y:S02]  /*0410*/  SHF.R.U32.HI R4, RZ, 0x10, R3 ;  /* 0x00000010ff047819 */ /* 0x000fe40000011603 */
[--C-:B------:R-:W-:Y:S02]  /*0420*/  SHF.R.U64 R75, R40, 0x10, R41.reuse ;  /* 0x00000010284b7819 */ /* 0x100fe40000001229 */
[----:B------:R-:W-:Y:S02]  /*0430*/  SHF.R.U32.HI R5, RZ, 0x10, R41 ;  /* 0x00000010ff057819 */ /* 0x000fe40000011629 */
[----:B------:R-:W-:-:S02]  /*0440*/  PRMT R74, R74, 0x5410, R4 ;  /* 0x000054104a4a7816 */ /* 0x000fc40000000004 */
        /* <DEDUP_REMOVED lines=11> */
[----:B0-----:R-:W-:-:S02]  /*0500*/  MOV R20, R9 ;  /* 0x0000000900147202 */ /* 0x001fc40000000f00 */
[--C-:B------:R-:W-:Y:S02]  /*0510*/  SHF.R.U64 R56, R8, 0x10, R9.reuse ;  /* 0x0000001008387819 */ /* 0x100fe40000001209 */
[----:B------:R-:W-:Y:S02]  /*0520*/  SHF.R.U32.HI R21, RZ, 0x10, R9 ;  /* 0x00000010ff157819 */ /* 0x000fe40000011609 */
[----:B------:R-:W-:Y:S02]  /*0530*/  MOV R55, R8 ;  /* 0x0000000800377202 */ /* 0x000fe40000000f00 */
[----:B------:R-:W-:Y:S02]  /*0540*/  MOV R57, R10 ;  /* 0x0000000a00397202 */ /* 0x000fe40000000f00 */
[----:B------:R-:W-:Y:S02]  /*0550*/  SHF.R.U64 R58, R10, 0x10, R11 ;  /* 0x000000100a3a7819 */ /* 0x000fe4000000120b */
[----:B------:R-:W-:-:S02]  /*0560*/  MOV R9, R13 ;  /* 0x0000000d00097202 */ /* 0x000fc40000000f00 */
[--C-:B------:R-:W-:Y:S02]  /*0570*/  SHF.R.U64 R63, R12, 0x10, R13.reuse ;  /* 0x000000100c3f7819 */ /* 0x100fe4000000120d */
[----:B------:R-:W-:Y:S02]  /*0580*/  SHF.R.U32.HI R23, RZ, 0x10, R13 ;  /* 0x00000010ff177819 */ /* 0x000fe4000001160d */
[----:B------:R-:W-:Y:S02]  /*0590*/  MOV R64, R14 ;  /* 0x0000000e00407202 */ /* 0x000fe40000000f00 */
[----:B------:R-:W-:Y:S02]  /*05a0*/  SHF.R.U64 R65, R14, 0x10, R15 ;  /* 0x000000100e417819 */ /* 0x000fe4000000120f */
[----:B------:R-:W-:Y:S02]  /*05b0*/  MOV R8, R11 ;  /* 0x0000000b00087202 */ /* 0x000fe40000000f00 */
[----:B------:R-:W-:-:S02]  /*05c0*/  SHF.R.U32.HI R22, RZ, 0x10, R11 ;  /* 0x00000010ff167819 */ /* 0x000fc4000001160b */
[----:B------:R-:W-:Y:S02]  /*05d0*/  MOV R62, R12 ;  /* 0x0000000c003e7202 */ /* 0x000fe40000000f00 */
[----:B------:R-:W-:Y:S02]  /*05e0*/  MOV R10, R15 ;  /* 0x0000000f000a7202 */ /* 0x000fe40000000f00 */
[----:B------:R-:W-:Y:S02]  /*05f0*/  SHF.R.U32.HI R14, RZ, 0x10, R15 ;  /* 0x00000010ff0e7819 */ /* 0x000fe4000001160f */
[----:B------:R-:W-:Y:S02]  /*0600*/  MOV R66, R16 ;  /* 0x0000001000427202 */ /* 0x000fe40000000f00 */
[----:B------:R-:W-:Y:S02]  /*0610*/  SHF.R.U64 R67, R16, 0x10, R17 ;  /* 0x0000001010437819 */ /* 0x000fe40000001211 */
[----:B------:R-:W-:-:S02]  /*0620*/  MOV R13, R7 ;  /* 0x00000007000d7202 */ /* 0x000fc40000000f00 */
[----:B------:R-:W-:Y:S02]  /*0630*/  PRMT R78, R78, 0x5410, R4 ;  /* 0x000054104e4e7816 */ /* 0x000fe40000000004 */
[----:B------:R-:W-:Y:S02]  /*0640*/  PRMT R79, R79, 0x5410, R5 ;  /* 0x000054104f4f7816 */ /* 0x000fe40000000005 */
[----:B------:R-:W-:Y:S02]  /*0650*/  MOV R11, R17 ;  /* 0x00000011000b7202 */ /* 0x000fe40000000f00 */
[----:B------:R-:W-:Y:S02]  /*0660*/  SHF.R.U32.HI R15, RZ, 0x10, R17 ;  /* 0x00000010ff0f7819 */ /* 0x000fe40000011611 */
[----:B------:R-:W-:Y:S02]  /*0670*/  MOV R68, R18 ;  /* 0x0000001200447202 */ /* 0x000fe40000000f00 */
[----:B------:R-:W-:-:S02]  /*0680*/  MOV R12, R19 ;  /* 0x00000013000c7202 */ /* 0x000fc40000000f00 */
[--C-:B------:R-:W-:Y:S02]  /*0690*/  SHF.R.U64 R69, R18, 0x10, R19.reuse ;  /* 0x0000001012457819 */ /* 0x100fe40000001213 */
[----:B------:R-:W-:Y:S02]  /*06a0*/  SHF.R.U32.HI R16, RZ, 0x10, R19 ;  /* 0x00000010ff107819 */ /* 0x000fe40000011613 */
[----:B------:R-:W-:Y:S02]  /*06b0*/  SHF.R.U32.HI R7, RZ, 0x10, R7 ;  /* 0x00000010ff077819 */ /* 0x000fe40000011607 */
[--C-:B------:R-:W-:Y:S02]  /*06c0*/  SHF.R.U64 R80, R50, 0x10, R51.reuse ;  /* 0x0000001032507819 */ /* 0x100fe40000001233 */
[----:B------:R-:W-:Y:S02]  /*06d0*/  SHF.R.U32.HI R4, RZ, 0x10, R51 ;  /* 0x00000010ff047819 */ /* 0x000fe40000011633 */
[----:B------:R-:W-:-:S02]  /*06e0*/  SHF.R.U64 R81, R52, 0x10, R53 ;  /* 0x0000001034517819 */ /* 0x000fc40000001235 */
[----:B------:R-:W-:Y:S02]  /*06f0*/  SHF.R.U32.HI R5, RZ, 0x10, R53 ;  /* 0x00000010ff057819 */ /* 0x000fe40000011635 */
        /* <DEDUP_REMOVED lines=15> */
[----:B-1----:R-:W-:Y:S02]  /*07f0*/  ISETP.NE.AND P3, PT, RZ, UR4, PT ;  /* 0x00000004ff007c0c */ /* 0x002fe4000bf65270 */
[----:B------:R-:W-:-:S02]  /*0800*/  PRMT R80, R80, 0x5410, R4 ;  /* 0x0000541050507816 */ /* 0x000fc40000000004 */
[----:B--23--:R-:W-:-:S09]  /*0810*/  PRMT R81, R81, 0x5410, R5 ;  /* 0x0000541051517816 */ /* 0x00cfd20000000005 */
.L_x_29532:
[----:B------:R-:W0:Y:S01]  /*0820*/  LDC.64 R8, c[0x0][0x3f0] ;  /* 0x0000fc00ff087b82 */ /* 0x000e220000000a00 */
[----:B------:R-:W-:-:S07]  /*0830*/  ISETP.NE.U32.AND P1, PT, RZ, UR8, PT ;  /* 0x00000008ff007c0c */ /* 0x000fce000bf25070 */
[----:B------:R-:W1:Y:S01]  /*0840*/  LDC R59, c[0x0][0x388] ;  /* 0x0000e200ff3b7b82 */ /* 0x000e620000000800 */
[----:B------:R-:W-:-:S07]  /*0850*/  HFMA2 R36, -RZ, RZ, 0, 0 ;  /* 0x00000000ff247431 */ /* 0x000fce00000001ff */
[----:B------:R-:W2:Y:S01]  /*0860*/  LDC R60, c[0x0][0x40c] ;  /* 0x00010300ff3c7b82 */ /* 0x000ea20000000800 */
[----:B0-----:R-:W-:Y:S01]  /*0870*/  IMAD.WIDE R10, R54, 0x4, R8 ;  /* 0x00000004360a7825 */ /* 0x001fe200078e0208 */
[----:B------:R-:W-:-:S06]  /*0880*/  PLOP3.LUT P6, PT, PT, PT, PT, 0x8, 0x80 ;  /* 0x000000000080781c */ /* 0x000fcc0003fce170 */
[----:B------:R-:W0:Y:S01]  /*0890*/  LDC.64 R84, c[0x0][0x3a8] ;  /* 0x0000ea00ff547b82 */ /* 0x000e220000000a00 */
[----:B------:R-:W3:Y:S01]  /*08a0*/  LDG.E R10, desc[UR6][R10.64] ;  /* 0x000000060a0a7981 */ /* 0x000ee2000c1e1900 */
[----:B------:R-:W-:Y:S01]  /*08b0*/  ISETP.NE.AND.EX P1, PT, RZ, UR9, PT, P1 ;  /* 0x00000009ff007c0c */ /* 0x000fe2000bf25310 */
[----:B-1----:R-:W-:-:S05]  /*08c0*/  IMAD R12, R54, R59, RZ ;  /* 0x0000003b360c7224 */ /* 0x002fca00078e02ff */
[----:B------:R-:W-:-:S04]  /*08d0*/  SHF.R.S32.HI R13, RZ, 0x1f, R12 ;  /* 0x0000001fff0d7819 */ /* 0x000fc8000001140c */
[----:B------:R-:W-:-:S03]  /*08e0*/  LEA.HI R13, R13, R12, RZ, 0x2 ;  /* 0x0000000c0d0d7211 */ /* 0x000fc600078f10ff */
[----:B------:R-:W1:Y:S01]  /*08f0*/  @P1 LDC.64 R24, c[0x0][0x3a0] ;  /* 0x0000e800ff181b82 */ /* 0x000e620000000a00 */
[----:B------:R-:W-:Y:S02]  /*0900*/  LEA.HI.SX32 R37, R13, R0, 0x1e ;  /* 0x000000000d257211 */ /* 0x000fe400078ff2ff */
[----:B------:R-:W-:-:S05]  /*0910*/  PLOP3.LUT P5, PT, PT, PT, PT, 0x8, 0x80 ;  /* 0x000000000080781c */ /* 0x000fca0003fae170 */
[----:B------:R-:W4:Y:S08]  /*0920*/  LDC.64 R12, c[0x0][0x3f8] ;  /* 0x0000fe00ff0c7b82 */ /* 0x000f300000000a00 */
[----:B------:R-:W0:Y:S01]  /*0930*/  @P1 LDC.64 R22, c[0x0][0x3a0] ;  /* 0x0000e800ff161b82 */ /* 0x000e220000000a00 */
[----:B-1----:R-:W-:-:S07]  /*0940*/  @P1 IMAD.WIDE.U32 R24, R37, 0x10, R24 ;  /* 0x0000001025181825 */ /* 0x002fce00078e0018 */
[----:B------:R-:W1:Y:S01]  /*0950*/  @P1 LDC.64 R30, c[0x0][0x3a0] ;  /* 0x0000e800ff1e1b82 */ /* 0x000e620000000a00 */
[----:B------:R-:W2:Y:S07]  /*0960*/  @P1 LDG.E.128 R24, desc[UR6][R24.64] ;  /* 0x0000000618181981 */ /* 0x000eae000c1e1d00 */
[----:B------:R-:W1:Y:S08]  /*0970*/  @P1 LDC.64 R34, c[0x0][0x3a0] ;  /* 0x0000e800ff221b82 */ /* 0x000e700000000a00 */
[----:B------:R-:W1:Y:S01]  /*0980*/  @P1 LDC.64 R82, c[0x0][0x3a0] ;  /* 0x0000e800ff521b82 */ /* 0x000e620000000a00 */
[----:B---3--:R-:W-:-:S13]  /*0990*/  ISETP.GE.AND P4, PT, R10, 0x1, PT ;  /* 0x000000010a00780c */ /* 0x008fda0003f86270 */
[----:B------:R-:W3:Y:S01]  /*09a0*/  @P4 LDC.64 R8, c[0x0][0x390] ;  /* 0x0000e400ff084b82 */ /* 0x000ee20000000a00 */
[----:B------:R-:W-:-:S05]  /*09b0*/  @P4 IADD3 R14, PT, PT, R10, -0x1, RZ ;  /* 0xffffffff0a0e4810 */ /* 0x000fca0007ffe0ff */
[----:B------:R-:W-:Y:S01]  /*09c0*/  @P4 IMAD R14, R14, R59, RZ ;  /* 0x0000003b0e0e4224 */ /* 0x000fe200078e02ff */
[----:B------:R-:W-:Y:S01]  /*09d0*/  ISETP.GT.AND P2, PT, R10, RZ, PT ;  /* 0x000000ff0a00720c */ /* 0x000fe20003f44270 */
[----:B------:R-:W1:Y:S03]  /*09e0*/  @P4 LDC.64 R20, c[0x0][0x390] ;  /* 0x0000e400ff144b82 */ /* 0x000e660000000a00 */
[----:B------:R-:W-:-:S04]  /*09f0*/  @P4 SHF.R.S32.HI R11, RZ, 0x1f, R14 ;  /* 0x0000001fff0b4819 */ /* 0x000fc8000001140e */
[----:B------:R-:W-:Y:S01]  /*0a00*/  @P4 LEA.HI R11, R11, R14, RZ, 0x2 ;  /* 0x0000000e0b0b4211 */ /* 0x000fe200078f10ff */
[----:B------:R-:W1:Y:S03]  /*0a10*/  @P4 LDC.64 R28, c[0x0][0x390] ;  /* 0x0000e400ff1c4b82 */ /* 0x000e660000000a00 */
[----:B------:R-:W-:-:S05]  /*0a20*/  @P4 LEA.HI.SX32 R36, R11, R0, 0x1e ;  /* 0x000000000b244211 */ /* 0x000fca00078ff2ff */
[----:B---3--:R-:W-:Y:S01]  /*0a30*/  @P4 IMAD.WIDE.U32 R8, R36, 0x10, R8 ;  /* 0x0000001024084825 */ /* 0x008fe200078e0008 */
[----:B------:R-:W-:Y:S01]  /*0a40*/  @P1 PLOP3.LUT P0, PT, P2, PT, PT, 0x80, 0x8 ;  /* 0x000000000008181c */ /* 0x000fe2000170f070 */
[----:B------:R-:W3:Y:S03]  /*0a50*/  @P4 LDC.64 R10, c[0x0][0x390] ;  /* 0x0000e400ff0a4b82 */ /* 0x000ee60000000a00 */
[----:B------:R4:W2:Y:S01]  /*0a60*/  @P4 LDG.E.128 R4, desc[UR6][R8.64] ;  /* 0x0000000608044981 */ /* 0x0008a2000c1e1d00 */
[----:B------:R-:W-:Y:S02]  /*0a70*/  @P1 PLOP3.LUT P6, PT, P0, PT, PT, 0x80, 0x8 ;  /* 0x000000000008181c */ /* 0x000fe400007cf070 */
[----:B------:R-:W-:Y:S02]  /*0a80*/  @P1 PLOP3.LUT P5, PT, P0, PT, PT, 0x80, 0x8 ;  /* 0x000000000008181c */ /* 0x000fe400007af070 */
[----:B------:R-:W1:Y:S08]  /*0a90*/  @P4 LDC.64 R32, c[0x0][0x390] ;  /* 0x0000e400ff204b82 */ /* 0x000e700000000a00 */
[----:B----4-:R-:W4:Y:S08]  /*0aa0*/  @P1 LDC.64 R8, c[0x0][0x3a0] ;  /* 0x0000e800ff081b82 */ /* 0x010f300000000a00 */
[----:B------:R-:W1:Y:S08]  /*0ab0*/  @P4 LDC.64 R38, c[0x0][0x390] ;  /* 0x0000e400ff264b82 */ /* 0x000e700000000a00 */
[----:B------:R-:W1:Y:S08]  /*0ac0*/  @P4 LDC.64 R86, c[0x0][0x390] ;  /* 0x0000e400ff564b82 */ /* 0x000e700000000a00 */
[----:B------:R-:W1:Y:S01]  /*0ad0*/  @P4 LDC.64 R88, c[0x0][0x390] ;  /* 0x0000e400ff584b82 */ /* 0x000e620000000a00 */
[CC--:B--2---:R-:W-:Y:S01]  /*0ae0*/  @P6 FFMA.FTZ R24, R4.reuse, R60.reuse, R24 ;  /* 0x0000003c04186223 */ /* 0x0c4fe20000010018 */
[----:B------:R-:W-:Y:S01]  /*0af0*/  PLOP3.LUT P6, PT, PT, PT, PT, 0x8, 0x80 ;  /* 0x000000000080781c */ /* 0x000fe20003fce170 */
[-C--:B------:R-:W-:Y:S01]  /*0b00*/  @P5 FFMA.FTZ R25, R5, R60.reuse, R25 ;  /* 0x0000003c05195223 */ /* 0x080fe20000010019 */
[----:B------:R-:W-:Y:S01]  /*0b10*/  @P1 PLOP3.LUT P6, PT, P0, PT, PT, 0x80, 0x8 ;  /* 0x000000000008181c */ /* 0x000fe200007cf070 */
[----:B------:R-:W-:Y:S01]  /*0b20*/  @!P1 FMUL.FTZ R14, R4, R60 ;  /* 0x0000003c040e9220 */ /* 0x000fe20000410000 */
[----:B------:R-:W-:-:S02]  /*0b30*/  PLOP3.LUT P5, PT, PT, PT, PT, 0x8, 0x80 ;  /* 0x000000000080781c */ /* 0x000fc40003fae170 */
[----:B------:R-:W-:Y:S02]  /*0b40*/  @P1 PLOP3.LUT P5, PT, P0, PT, PT, 0x80, 0x8 ;  /* 0x000000000008181c */ /* 0x000fe400007af070 */
[----:B------:R-:W-:Y:S01]  /*0b50*/  @!P1 PLOP3.LUT P0, PT, P2, PT, PT, 0x80, 0x8 ;  /* 0x000000000008981c */ /* 0x000fe2000170f070 */
[----:B------:R-:W-:-:S03]  /*0b60*/  @!P1 FMUL.FTZ R15, R5, R60 ;  /* 0x0000003c050f9220 */ /* 0x000fc60000410000 */
[----:B------:R-:W-:Y:S01]  /*0b70*/  @!P1 FSEL R24, R14, RZ, P0 ;  /* 0x000000ff0e189208 */ /* 0x000fe20000000000 */
[CC--:B------:R-:W-:Y:S01]  /*0b80*/  @!P1 FMUL.FTZ R14, R6.reuse, R60.reuse ;  /* 0x0000003c060e9220 */ /* 0x0c0fe20000410000 */
[-C--:B------:R-:W-:Y:S01]  /*0b90*/  @!P1 FMUL.FTZ R16, R7, R60.reuse ;  /* 0x0000003c07109220 */ /* 0x080fe20000410000 */
[-C--:B------:R-:W-:Y:S01]  /*0ba0*/  @P6 FFMA.FTZ R26, R6, R60.reuse, R26 ;  /* 0x0000003c061a6223 */ /* 0x080fe2000001001a */
[----:B------:R-:W-:Y:S02]  /*0bb0*/  @!P1 FSEL R25, R15, RZ, P0 ;  /* 0x000000ff0f199208 */ /* 0x000fe40000000000 */
[----:B------:R-:W-:Y:S01]  /*0bc0*/  @!P1 FSEL R26, R14, RZ, P0 ;  /* 0x000000ff0e1a9208 */ /* 0x000fe20000000000 */
[----:B------:R-:W-:Y:S01]  /*0bd0*/  @P5 FFMA.FTZ R27, R7, R60, R27 ;  /* 0x0000003c071b5223 */ /* 0x000fe2000001001b */
[----:B------:R-:W-:Y:S02]  /*0be0*/  @P4 IADD3 R15, PT, PT, R36, 0x20, RZ ;  /* 0x00000020240f4810 */ /* 0x000fe40007ffe0ff */
[----:B------:R-:W-:-:S02]  /*0bf0*/  IADD3 R14, PT, PT, R37, 0x20, RZ ;  /* 0x00000020250e7810 */ /* 0x000fc40007ffe0ff */
[----:B------:R-:W-:Y:S01]  /*0c00*/  @!P1 FSEL R27, R16, RZ, P0 ;  /* 0x000000ff101b9208 */ /* 0x000fe20000000000 */
[----:B------:R-:W-:-:S04]  /*0c10*/  IMAD.WIDE R16, R54, 0x4, R12 ;  /* 0x0000000436107825 */ /* 0x000fc800078e020c */
[----:B0-----:R-:W-:Y:S01]  /*0c20*/  IMAD.WIDE.U32 R12, R37, 0x10, R84 ;  /* 0x00000010250c7825 */ /* 0x001fe200078e0054 */
[----:B------:R0:W5:Y:S03]  /*0c30*/  LDG.E R61, desc[UR6][R16.64] ;  /* 0x00000006103d7981 */ /* 0x000166000c1e1900 */
[----:B---3--:R-:W-:-:S04]  /*0c40*/  @P4 IMAD.WIDE.U32 R10, R15, 0x10, R10 ;  /* 0x000000100f0a4825 */ /* 0x008fc800078e000a */
[----:B----4-:R-:W-:Y:S01]  /*0c50*/  @P1 IMAD.WIDE.U32 R8, R14, 0x10, R8 ;  /* 0x000000100e081825 */ /* 0x010fe200078e0008 */
[----:B------:R2:W-:Y:S04]  /*0c60*/  STG.E.128 desc[UR6][R12.64], R24 ;  /* 0x000000180c007986 */ /* 0x0005e8000c101d06 */
[----:B------:R-:W3:Y:S04]  /*0c70*/  @P4 LDG.E.128 R4, desc[UR6][R10.64] ;  /* 0x000000060a044981 */ /* 0x000ee8000c1e1d00 */
[----:B------:R-:W4:Y:S01]  /*0c80*/  @P1 LDG.E.128 R8, desc[UR6][R8.64] ;  /* 0x0000000608081981 */ /* 0x000f22000c1e1d00 */
[----:B------:R-:W-:-:S02]  /*0c90*/  PLOP3.LUT P6, PT, PT, PT, PT, 0x8, 0x80 ;  /* 0x000000000080781c */ /* 0x000fc40003fce170 */
[----:B------:R-:W-:Y:S01]  /*0ca0*/  @P1 PLOP3.LUT P6, PT, P0, PT, PT, 0x80, 0x8 ;  /* 0x000000000008181c */ /* 0x000fe200007cf070 */
[----:B--2---:R-:W2:Y:S01]  /*0cb0*/  @P1 LDC.64 R12, c[0x0][0x3a0] ;  /* 0x0000e800ff0c1b82 */ /* 0x004ea20000000a00 */
[----:B------:R-:W-:Y:S02]  /*0cc0*/  PLOP3.LUT P5, PT, PT, PT, PT, 0x8, 0x80 ;  /* 0x000000000080781c */ /* 0x000fe40003fae170 */
[----:B------:R-:W-:Y:S02]  /*0cd0*/  @P1 PLOP3.LUT P5, PT, P0, PT, PT, 0x80, 0x8 ;  /* 0x000000000008181c */ /* 0x000fe400007af070 */
[----:B------:R-:W-:Y:S02]  /*0ce0*/  PLOP3.LUT P2, PT, PT, PT, PT, 0x8, 0x80 ;  /* 0x000000000080781c */ /* 0x000fe40003f4e170 */
[----:B------:R-:W-:Y:S02]  /*0cf0*/  @P1 PLOP3.LUT P2, PT, P0, PT, PT, 0x80, 0x8 ;  /* 0x000000000008181c */ /* 0x000fe4000074f070 */
[----:B------:R-:W-:-:S05]  /*0d00*/  @P4 IADD3 R18, PT, PT, R36, 0x40, RZ ;  /* 0x0000004024124810 */ /* 0x000fca0007ffe0ff */
[----:B-1----:R-:W-:-:S04]  /*0d10*/  @P4 IMAD.WIDE.U32 R18, R18, 0x10, R20 ;  /* 0x0000001012124825 */ /* 0x002fc800078e0014 */
[CC--:B---3--:R-:W-:Y:S01]  /*0d20*/  @!P1 FMUL.FTZ R15, R4.reuse, R60.reuse ;  /* 0x0000003c040f9220 */ /* 0x0c8fe20000410000 */
[CC--:B0-----:R-:W-:Y:S01]  /*0d30*/  @!P1 FMUL.FTZ R16, R5.reuse, R60.reuse ;  /* 0x0000003c05109220 */ /* 0x0c1fe20000410000 */
[-C--:B----4-:R-:W-:Y:S01]  /*0d40*/  @P6 FFMA.FTZ R8, R4, R60.reuse, R8 ;  /* 0x0000003c04086223 */ /* 0x090fe20000010008 */
[----:B------:R-:W-:Y:S02]  /*0d50*/  PLOP3.LUT P6, PT, PT, PT, PT, 0x8, 0x80 ;  /* 0x000000000080781c */ /* 0x000fe40003fce170 */
[----:B------:R-:W-:Y:S01]  /*0d60*/  @P1 PLOP3.LUT P6, PT, P0, PT, PT, 0x80, 0x8 ;  /* 0x000000000008181c */ /* 0x000fe200007cf070 */
[-C--:B------:R-:W-:Y:S01]  /*0d70*/  @P5 FFMA.FTZ R9, R5, R60.reuse, R9 ;  /* 0x0000003c05095223 */ /* 0x080fe20000010009 */
[----:B------:R-:W-:Y:S01]  /*0d80*/  @!P1 FSEL R8, R15, RZ, P0 ;  /* 0x000000ff0f089208 */ /* 0x000fe20000000000 */
[-C--:B------:R-:W-:Y:S01]  /*0d90*/  @!P1 FMUL.FTZ R15, R6, R60.reuse ;  /* 0x0000003c060f9220 */ /* 0x080fe20000410000 */
[----:B------:R-:W-:Y:S01]  /*0da0*/  @!P1 FSEL R9, R16, RZ, P0 ;  /* 0x000000ff10099208 */ /* 0x000fe20000000000 */
[-C--:B------:R-:W-:Y:S01]  /*0db0*/  @!P1 FMUL.FTZ R17, R7, R60.reuse ;  /* 0x0000003c07119220 */ /* 0x080fe20000410000 */
[----:B------:R-:W-:Y:S01]  /*0dc0*/  IADD3 R16, PT, PT, R37, 0x40, RZ ;  /* 0x0000004025107810 */ /* 0x000fe20007ffe0ff */
[----:B------:R-:W-:Y:S01]  /*0dd0*/  @P2 FFMA.FTZ R10, R6, R60, R10 ;  /* 0x0000003c060a2223 */ /* 0x000fe2000001000a */
[----:B------:R-:W-:Y:S01]  /*0de0*/  @!P1 FSEL R10, R15, RZ, P0 ;  /* 0x000000ff0f0a9208 */ /* 0x000fe20000000000 */
[----:B------:R-:W-:-:S04]  /*0df0*/  IMAD.WIDE.U32 R14, R14, 0x10, R84 ;  /* 0x000000100e0e7825 */ /* 0x000fc800078e0054 */
[----:B------:R-:W-:Y:S01]  /*0e00*/  @P6 FFMA.FTZ R11, R7, R60, R11 ;  /* 0x0000003c070b6223 */ /* 0x000fe2000001000b */
[----:B------:R-:W-:Y:S01]  /*0e10*/  @!P1 FSEL R11, R17, RZ, P0 ;  /* 0x000000ff110b9208 */ /* 0x000fe20000000000 */
[----:B--2---:R-:W-:-:S04]  /*0e20*/  @P1 IMAD.WIDE.U32 R12, R16, 0x10, R12 ;  /* 0x00000010100c1825 */ /* 0x004fc800078e000c */
[----:B------:R0:W-:Y:S04]  /*0e30*/  STG.E.128 desc[UR6][R14.64], R8 ;  /* 0x000000080e007986 */ /* 0x0001e8000c101d06 */
[----:B------:R1:W2:Y:S04]  /*0e40*/  @P4 LDG.E.128 R4, desc[UR6][R18.64] ;  /* 0x0000000612044981 */ /* 0x0002a8000c1e1d00 */
[----:B0-----:R-:W3:Y:S01]  /*0e50*/  @P1 LDG.E.128 R12, desc[UR6][R12.64] ;  /* 0x000000060c0c1981 */ /* 0x001ee2000c1e1d00 */
[----:B------:R-:W-:Y:S02]  /*0e60*/  PLOP3.LUT P6, PT, PT, PT, PT, 0x8, 0x80 ;  /* 0x000000000080781c */ /* 0x000fe40003fce170 */
[----:B------:R-:W-:-:S02]  /*0e70*/  @P1 PLOP3.LUT P6, PT, P0, PT, PT, 0x80, 0x8 ;  /* 0x000000000008181c */ /* 0x000fc400007cf070 */
[----:B------:R-:W-:Y:S02]  /*0e80*/  PLOP3.LUT P5, PT, PT, PT, PT, 0x8, 0x80 ;  /* 0x000000000080781c */ /* 0x000fe40003fae170 */
[----:B------:R-:W-:Y:S02]  /*0e90*/  @P1 PLOP3.LUT P5, PT, P0, PT, PT, 0x80, 0x8 ;  /* 0x000000000008181c */ /* 0x000fe400007af070 */
[----:B------:R-:W-:Y:S02]  /*0ea0*/  PLOP3.LUT P2, PT, PT, PT, PT, 0x8, 0x80 ;  /* 0x000000000080781c */ /* 0x000fe40003f4e170 */
[----:B------:R-:W-:Y:S02]  /*0eb0*/  @P1 PLOP3.LUT P2, PT, P0, PT, PT, 0x80, 0x8 ;  /* 0x000000000008181c */ /* 0x000fe4000074f070 */
[----:B-1----:R-:W-:Y:S02]  /*0ec0*/  @P4 IADD3 R19, PT, PT, R36, 0x60, RZ ;  /* 0x0000006024134810 */ /* 0x002fe40007ffe0ff */
[----:B------:R-:W-:-:S03]  /*0ed0*/  IADD3 R20, PT, PT, R37, 0x60, RZ ;  /* 0x0000006025147810 */ /* 0x000fc60007ffe0ff */
[----:B------:R-:W-:-:S04]  /*0ee0*/  @P4 IMAD.WIDE.U32 R28, R19, 0x10, R28 ;  /* 0x00000010131c4825 */ /* 0x000fc800078e001c */
[----:B------:R-:W-:-:S04]  /*0ef0*/  @P1 IMAD.WIDE.U32 R22, R20, 0x10, R22 ;  /* 0x0000001014161825 */ /* 0x000fc800078e0016 */
[CC--:B--2---:R-:W-:Y:S01]  /*0f00*/  @!P1 FMUL.FTZ R17, R4.reuse, R60.reuse ;  /* 0x0000003c04119220 */ /* 0x0c4fe20000410000 */
[CC--:B------:R-:W-:Y:S01]  /*0f10*/  @!P1 FMUL.FTZ R18, R5.reuse, R60.reuse ;  /* 0x0000003c05129220 */ /* 0x0c0fe20000410000 */
[-C--:B---3--:R-:W-:Y:S01]  /*0f20*/  @P6 FFMA.FTZ R12, R4, R60.reuse, R12 ;  /* 0x0000003c040c6223 */ /* 0x088fe2000001000c */
[----:B------:R-:W-:Y:S02]  /*0f30*/  PLOP3.LUT P6, PT, PT, PT, PT, 0x8, 0x80 ;  /* 0x000000000080781c */ /* 0x000fe40003fce170 */
[----:B------:R-:W-:Y:S01]  /*0f40*/  @P1 PLOP3.LUT P6, PT, P0, PT, PT, 0x80, 0x8 ;  /* 0x000000000008181c */ /* 0x000fe200007cf070 */
[-C--:B------:R-:W-:Y:S01]  /*0f50*/  @P5 FFMA.FTZ R13, R5, R60.reuse, R13 ;  /* 0x0000003c050d5223 */ /* 0x080fe2000001000d */
[----:B------:R-:W-:Y:S01]  /*0f60*/  @!P1 FSEL R12, R17, RZ, P0 ;  /* 0x000000ff110c9208 */ /* 0x000fe20000000000 */
[-C--:B------:R-:W-:Y:S01]  /*0f70*/  @!P1 FMUL.FTZ R17, R7, R60.reuse ;  /* 0x0000003c07119220 */ /* 0x080fe20000410000 */
[----:B------:R-:W-:Y:S01]  /*0f80*/  @!P1 FSEL R13, R18, RZ, P0 ;  /* 0x000000ff120d9208 */ /* 0x000fe20000000000 */
[CC--:B------:R-:W-:Y:S01]  /*0f90*/  @!P1 FMUL.FTZ R18, R6.reuse, R60.reuse ;  /* 0x0000003c06129220 */ /* 0x0c0fe20000410000 */
[----:B------:R-:W-:-:S04]  /*0fa0*/  @P2 FFMA.FTZ R14, R6, R60, R14 ;  /* 0x0000003c060e2223 */ /* 0x000fc8000001000e */
[----:B------:R-:W-:-:S03]  /*0fb0*/  @!P1 FSEL R14, R18, RZ, P0 ;  /* 0x000000ff120e9208 */ /* 0x000fc60000000000 */
[----:B------:R-:W-:Y:S01]  /*0fc0*/  @P6 FFMA.FTZ R15, R7, R60, R15 ;  /* 0x0000003c070f6223 */ /* 0x000fe2000001000f */
[----:B------:R-:W-:Y:S01]  /*0fd0*/  @!P1 FSEL R15, R17, RZ, P0 ;  /* 0x000000ff110f9208 */ /* 0x000fe20000000000 */
[----:B------:R-:W-:-:S05]  /*0fe0*/  IMAD.WIDE.U32 R16, R16, 0x10, R84 ;  /* 0x0000001010107825 */ /* 0x000fca00078e0054 */
[----:B------:R0:W-:Y:S04]  /*0ff0*/  STG.E.128 desc[UR6][R16.64], R12 ;  /* 0x0000000c10007986 */ /* 0x0001e8000c101d06 */
[----:B------:R-:W2:Y:S04]  /*1000*/  @P4 LDG.E.128 R4, desc[UR6][R28.64] ;  /* 0x000000061c044981 */ /* 0x000ea8000c1e1d00 */
[----:B0-----:R0:W3:Y:S01]  /*1010*/  @P1 LDG.E.128 R16, desc[UR6][R22.64] ;  /* 0x0000000616101981 */ /* 0x0010e2000c1e1d00 */
[----:B------:R-:W-:Y:S02]  /*1020*/  PLOP3.LUT P6, PT, PT, PT, PT, 0x8, 0x80 ;  /* 0x000000000080781c */ /* 0x000fe40003fce170 */
[----:B------:R-:W-:-:S02]  /*1030*/  @P1 PLOP3.LUT P6, PT, P0, PT, PT, 0x80, 0x8 ;  /* 0x000000000008181c */ /* 0x000fc400007cf070 */
[----:B------:R-:W-:Y:S02]  /*1040*/  PLOP3.LUT P5, PT, PT, PT, PT, 0x8, 0x80 ;  /* 0x000000000080781c */ /* 0x000fe40003fae170 */
[----:B------:R-:W-:Y:S02]  /*1050*/  @P1 PLOP3.LUT P5, PT, P0, PT, PT, 0x80, 0x8 ;  /* 0x000000000008181c */ /* 0x000fe400007af070 */
[----:B------:R-:W-:Y:S02]  /*1060*/  PLOP3.LUT P2, PT, PT, PT, PT, 0x8, 0x80 ;  /* 0x000000000080781c */ /* 0x000fe40003f4e170 */
[----:B------:R-:W-:Y:S02]  /*1070*/  @P1 PLOP3.LUT P2, PT, P0, PT, PT, 0x80, 0x8 ;  /* 0x000000000008181c */ /* 0x000fe4000074f070 */
[----:B0-----:R-:W-:Y:S02]  /*1080*/  @P4 IADD3 R23, PT, PT, R36, 0x80, RZ ;  /* 0x0000008024174810 */ /* 0x001fe40007ffe0ff */
        /* <DEDUP_REMOVED lines=59> */
[-C--:B--2---:R-:W-:Y:S01]  /*1440*/  @!P1 FMUL.FTZ R33, R4, R60.reuse ;  /* 0x0000003c04219220 */ /* 0x084fe20000410000 */
[-C--:B------:R-:W-:Y:S01]  /*1450*/  @!P1 FMUL.FTZ R34, R6, R60.reuse ;  /* 0x0000003c06229220 */ /* 0x080fe20000410000 */
[-C--:B---3--:R-:W-:Y:S01]  /*1460*/  @P6 FFMA.FTZ R28, R4, R60.reuse, R28 ;  /* 0x0000003c041c6223 */ /* 0x088fe2000001001c */
[----:B------:R-:W-:Y:S02]  /*1470*/  PLOP3.LUT P6, PT, PT, PT, PT, 0x8, 0x80 ;  /* 0x000000000080781c */ /* 0x000fe40003fce170 */
[----:B------:R-:W-:Y:S02]  /*1480*/  @P1 PLOP3.LUT P6, PT, P0, PT, PT, 0x80, 0x8 ;  /* 0x000000000008181c */ /* 0x000fe400007cf070 */
[----:B------:R-:W-:Y:S01]  /*1490*/  @!P1 FSEL R28, R33, RZ, P0 ;  /* 0x000000ff211c9208 */ /* 0x000fe20000000000 */
[CC--:B------:R-:W-:Y:S01]  /*14a0*/  @!P1 FMUL.FTZ R33, R5.reuse, R60.reuse ;  /* 0x0000003c05219220 */ /* 0x0c0fe20000410000 */
[----:B------:R-:W-:-:S04]  /*14b0*/  @P5 FFMA.FTZ R29, R5, R60, R29 ;  /* 0x0000003c051d5223 */ /* 0x000fc8000001001d */
[----:B------:R-:W-:Y:S01]  /*14c0*/  @!P1 FSEL R29, R33, RZ, P0 ;  /* 0x000000ff211d9208 */ /* 0x000fe20000000000 */
[CC--:B------:R-:W-:Y:S01]  /*14d0*/  @!P1 FMUL.FTZ R33, R7.reuse, R60.reuse ;  /* 0x0000003c07219220 */ /* 0x0c0fe20000410000 */
[-C--:B------:R-:W-:Y:S01]  /*14e0*/  @P2 FFMA.FTZ R30, R6, R60.reuse, R30 ;  /* 0x0000003c061e2223 */ /* 0x080fe2000001001e */
[----:B------:R-:W-:Y:S02]  /*14f0*/  @!P1 FSEL R30, R34, RZ, P0 ;  /* 0x000000ff221e9208 */ /* 0x000fe40000000000 */
[----:B------:R-:W-:Y:S01]  /*1500*/  @P6 FFMA.FTZ R31, R7, R60, R31 ;  /* 0x0000003c071f6223 */ /* 0x000fe2000001001f */
[----:B------:R-:W-:Y:S01]  /*1510*/  @!P1 FSEL R31, R33, RZ, P0 ;  /* 0x000000ff211f9208 */ /* 0x000fe20000000000 */
[----:B------:R-:W-:-:S05]  /*1520*/  IMAD.WIDE.U32 R32, R32, 0x10, R84 ;  /* 0x0000001020207825 */ /* 0x000fca00078e0054 */
[----:B------:R0:W-:Y:S04]  /*1530*/  STG.E.128 desc[UR6][R32.64], R28 ;  /* 0x0000001c20007986 */ /* 0x0001e8000c101d06 */
[----:B------:R1:W2:Y:S01]  /*1540*/  @P4 LDG.E.128 R4, desc[UR6][R86.64] ;  /* 0x0000000656044981 */ /* 0x0002a2000c1e1d00 */
[----:B------:R-:W-:-:S03]  /*1550*/  PLOP3.LUT P6, PT, PT, PT, PT, 0x8, 0x80 ;  /* 0x000000000080781c */ /* 0x000fc60003fce170 */
[----:B0-----:R0:W3:Y:S01]  /*1560*/  @P1 LDG.E.128 R32, desc[UR6][R82.64] ;  /* 0x0000000652201981 */ /* 0x0010e2000c1e1d00 */
[----:B------:R-:W-:Y:S01]  /*1570*/  @P1 PLOP3.LUT P6, PT, P0, PT, PT, 0x80, 0x8 ;  /* 0x000000000008181c */ /* 0x000fe200007cf070 */
[----:B-1----:R-:W1:Y:S01]  /*1580*/  @P1 LDC.64 R86, c[0x0][0x3a0] ;  /* 0x0000e800ff561b82 */ /* 0x002e620000000a00 */
[----:B------:R-:W-:Y:S02]  /*1590*/  PLOP3.LUT P5, PT, PT, PT, PT, 0x8, 0x80 ;  /* 0x000000000080781c */ /* 0x000fe40003fae170 */
[----:B------:R-:W-:Y:S02]  /*15a0*/  @P1 PLOP3.LUT P5, PT, P0, PT, PT, 0x80, 0x8 ;  /* 0x000000000008181c */ /* 0x000fe400007af070 */
[----:B------:R-:W-:Y:S02]  /*15b0*/  PLOP3.LUT P2, PT, PT, PT, PT, 0x8, 0x80 ;  /* 0x000000000080781c */ /* 0x000fe40003f4e170 */
[----:B------:R-:W-:Y:S02]  /*15c0*/  @P1 PLOP3.LUT P2, PT, P0, PT, PT, 0x80, 0x8 ;  /* 0x000000000008181c */ /* 0x000fe4000074f070 */
[----:B------:R-:W-:Y:S01]  /*15d0*/  @P4 IADD3 R36, PT, PT, R36, 0xe0, RZ ;  /* 0x000000e024244810 */ /* 0x000fe20007ffe0ff */
[----:B0-----:R-:W-:-:S04]  /*15e0*/  FADD.FTZ R83, RZ, R24 ;  /* 0x00000018ff537221 */ /* 0x001fc80000010000 */
[----:B------:R-:W-:-:S04]  /*15f0*/  FADD.FTZ R83, R83, R25 ;  /* 0x0000001953537221 */ /* 0x000fc80000010000 */
[----:B------:R-:W-:-:S04]  /*1600*/  FADD.FTZ R83, R83, R26 ;  /* 0x0000001a53537221 */ /* 0x000fc80000010000 */
[----:B------:R-:W-:Y:S01]  /*1610*/  FADD.FTZ R83, R83, R27 ;  /* 0x0000001b53537221 */ /* 0x000fe20000010000 */
[CC--:B--2---:R-:W-:Y:S01]  /*1620*/  @!P1 FMUL.FTZ R82, R5.reuse, R60.reuse ;  /* 0x0000003c05529220 */ /* 0x0c4fe20000410000 */
[CC--:B------:R-:W-:Y:S01]  /*1630*/  @!P1 FMUL.FTZ R39, R4.reuse, R60.reuse ;  /* 0x0000003c04279220 */ /* 0x0c0fe20000410000 */
[-C--:B---3--:R-:W-:Y:S01]  /*1640*/  @P6 FFMA.FTZ R32, R4, R60.reuse, R32 ;  /* 0x0000003c04206223 */ /* 0x088fe20000010020 */
[----:B------:R-:W-:Y:S02]  /*1650*/  PLOP3.LUT P6, PT, PT, PT, PT, 0x8, 0x80 ;  /* 0x000000000080781c */ /* 0x000fe40003fce170 */
[----:B------:R-:W-:Y:S01]  /*1660*/  @P1 PLOP3.LUT P6, PT, P0, PT, PT, 0x80, 0x8 ;  /* 0x000000000008181c */ /* 0x000fe200007cf070 */
[-C--:B------:R-:W-:Y:S01]  /*1670*/  @P5 FFMA.FTZ R33, R5, R60.reuse, R33 ;  /* 0x0000003c05215223 */ /* 0x080fe20000010021 */
[----:B------:R-:W-:Y:S01]  /*1680*/  @!P1 FSEL R33, R82, RZ, P0 ;  /* 0x000000ff52219208 */ /* 0x000fe20000000000 */
[CC--:B------:R-:W-:Y:S01]  /*1690*/  @!P1 FMUL.FTZ R82, R6.reuse, R60.reuse ;  /* 0x0000003c06529220 */ /* 0x0c0fe20000410000 */
[----:B------:R-:W-:Y:S01]  /*16a0*/  @!P1 FSEL R32, R39, RZ, P0 ;  /* 0x000000ff27209208 */ /* 0x000fe20000000000 */
[-C--:B------:R-:W-:Y:S01]  /*16b0*/  @!P1 FMUL.FTZ R39, R7, R60.reuse ;  /* 0x0000003c07279220 */ /* 0x080fe20000410000 */
[----:B------:R-:W-:-:S02]  /*16c0*/  @P2 FFMA.FTZ R34, R6, R60, R34 ;  /* 0x0000003c06222223 */ /* 0x000fc40000010022 */
[----:B------:R-:W-:Y:S02]  /*16d0*/  @!P1 FSEL R34, R82, RZ, P0 ;  /* 0x000000ff52229208 */ /* 0x000fe40000000000 */
[----:B------:R-:W-:-:S03]  /*16e0*/  IADD3 R82, PT, PT, R37, 0xe0, RZ ;  /* 0x000000e025527810 */ /* 0x000fc60007ffe0ff */
[----:B------:R-:W-:Y:S01]  /*16f0*/  @P6 FFMA.FTZ R35, R7, R60, R35 ;  /* 0x0000003c07236223 */ /* 0x000fe20000010023 */
[----:B------:R-:W-:Y:S01]  /*1700*/  @!P1 FSEL R35, R39, RZ, P0 ;  /* 0x000000ff27239208 */ /* 0x000fe20000000000 */
[----:B------:R-:W-:-:S04]  /*1710*/  IMAD.WIDE.U32 R38, R38, 0x10, R84 ;  /* 0x0000001026267825 */ /* 0x000fc800078e0054 */
[----:B------:R-:W-:Y:S01]  /*1720*/  @P4 IMAD.WIDE.U32 R36, R36, 0x10, R88 ;  /* 0x0000001024244825 */ /* 0x000fe200078e0058 */
[----:B------:R0:W-:Y:S03]  /*1730*/  STG.E.128 desc[UR6][R38.64], R32 ;  /* 0x0000002026007986 */ /* 0x0001e6000c101d06 */
[----:B-1----:R-:W-:Y:S01]  /*1740*/  @P1 IMAD.WIDE.U32 R86, R82, 0x10, R86 ;  /* 0x0000001052561825 */ /* 0x002fe200078e0056 */
[----:B------:R-:W2:Y:S04]  /*1750*/  @P4 LDG.E.128 R4, desc[UR6][R36.64] ;  /* 0x0000000624044981 */ /* 0x000ea8000c1e1d00 */
[----:B0-----:R0:W3:Y:S01]  /*1760*/  @P1 LDG.E.128 R36, desc[UR6][R86.64] ;  /* 0x0000000656241981 */ /* 0x0010e2000c1e1d00 */
        /* <DEDUP_REMOVED lines=12> */
[----:B------:R-:W-:Y:S02]  /*1830*/  PLOP3.LUT P2, PT, PT, PT, PT, 0x8, 0x80 ;  /* 0x000000000080781c */ /* 0x000fe40003f4e170 */
[----:B------:R-:W-:Y:S01]  /*1840*/  @P1 PLOP3.LUT P2, PT, P0, PT, PT, 0x80, 0x8 ;  /* 0x000000000008181c */ /* 0x000fe2000074f070 */
[----:B------:R-:W-:-:S04]  /*1850*/  FADD.FTZ R83, R83, R20 ;  /* 0x0000001453537221 */ /* 0x000fc80000010000 */
[----:B------:R-:W-:Y:S01]  /*1860*/  FADD.FTZ R83, R83, R21 ;  /* 0x0000001553537221 */ /* 0x000fe20000010000 */
[----:B0-----:R-:W-:-:S04]  /*1870*/  IMAD.WIDE.U32 R86, R82, 0x10, R84 ;  /* 0x0000001052567825 */ /* 0x001fc800078e0054 */
[----:B------:R-:W-:Y:S01]  /*1880*/  FADD.FTZ R83, R83, R22 ;  /* 0x0000001653537221 */ /* 0x000fe20000010000 */
[----:B------:R-:W-:-:S03]  /*1890*/  PLOP3.LUT P4, PT, PT, PT, PT, 0x8, 0x80 ;  /* 0x000000000080781c */ /* 0x000fc60003f8e170 */
[----:B------:R-:W-:Y:S01]  /*18a0*/  FADD.FTZ R82, R83, R23 ;  /* 0x0000001753527221 */ /* 0x000fe20000010000 */
[----:B------:R-:W-:Y:S02]  /*18b0*/  @P1 PLOP3.LUT P4, PT, P0, PT, PT, 0x80, 0x8 ;  /* 0x000000000008181c */ /* 0x000fe4000078f070 */
[----:B------:R-:W-:Y:S01]  /*18c0*/  PLOP3.LUT P5, PT, PT, PT, PT, 0x8, 0x80 ;  /* 0x000000000080781c */ /* 0x000fe20003fae170 */
[----:B------:R-:W-:Y:S01]  /*18d0*/  FADD.FTZ R82, R82, R28 ;  /* 0x0000001c52527221 */ /* 0x000fe20000010000 */
[----:B------:R-:W-:-:S03]  /*18e0*/  @P1 PLOP3.LUT P5, PT, P0, PT, PT, 0x80, 0x8 ;  /* 0x000000000008181c */ /* 0x000fc600007af070 */
[----:B------:R-:W-:-:S04]  /*18f0*/  FADD.FTZ R82, R82, R29 ;  /* 0x0000001d52527221 */ /* 0x000fc80000010000 */
[----:B------:R-:W-:-:S04]  /*1900*/  FADD.FTZ R82, R82, R30 ;  /* 0x0000001e52527221 */ /* 0x000fc80000010000 */
[----:B------:R-:W-:-:S04]  /*1910*/  FADD.FTZ R82, R82, R31 ;  /* 0x0000001f52527221 */ /* 0x000fc80000010000 */
[----:B------:R-:W-:-:S04]  /*1920*/  FADD.FTZ R82, R82, R32 ;  /* 0x0000002052527221 */ /* 0x000fc80000010000 */
[----:B------:R-:W-:-:S04]  /*1930*/  FADD.FTZ R82, R82, R33 ;  /* 0x0000002152527221 */ /* 0x000fc80000010000 */
[----:B------:R-:W-:-:S04]  /*1940*/  FADD.FTZ R82, R82, R34 ;  /* 0x0000002252527221 */ /* 0x000fc80000010000 */
[----:B------:R-:W-:Y:S01]  /*1950*/  FADD.FTZ R82, R82, R35 ;  /* 0x0000002352527221 */ /* 0x000fe20000010000 */
[----:B------:R-:W-:Y:S01]  /*1960*/  UMOV UR4, 0xffffffff ;  /* 0xffffffff00047882 */ /* 0x000fe20000000000 */
[CC--:B--2---:R-:W-:Y:S01]  /*1970*/  @!P1 FMUL.FTZ R83, R5.reuse, R60.reuse ;  /* 0x0000003c05539220 */ /* 0x0c4fe20000410000 */
[CC--:B---3--:R-:W-:Y:S01]  /*1980*/  @P2 FFMA.FTZ R36, R4.reuse, R60.reuse, R36 ;  /* 0x0000003c04242223 */ /* 0x0c8fe20000010024 */
[----:B------:R-:W-:Y:S02]  /*1990*/  PLOP3.LUT P2, PT, PT, PT, PT, 0x8, 0x80 ;  /* 0x000000000080781c */ /* 0x000fe40003f4e170 */
[----:B------:R-:W-:Y:S01]  /*19a0*/  @P1 PLOP3.LUT P2, PT, P0, PT, PT, 0x80, 0x8 ;  /* 0x000000000008181c */ /* 0x000fe2000074f070 */
[-C--:B------:R-:W-:Y:S01]  /*19b0*/  @P4 FFMA.FTZ R37, R5, R60.reuse, R37 ;  /* 0x0000003c05254223 */ /* 0x080fe20000010025 */
[----:B------:R-:W-:Y:S01]  /*19c0*/  @!P1 FSEL R37, R83, RZ, P0 ;  /* 0x000000ff53259208 */ /* 0x000fe20000000000 */
[-C--:B------:R-:W-:Y:S01]  /*19d0*/  @!P1 FMUL.FTZ R84, R4, R60.reuse ;  /* 0x0000003c04549220 */ /* 0x080fe20000410000 */
[CC--:B------:R-:W-:Y:S01]  /*19e0*/  @P5 FFMA.FTZ R38, R6.reuse, R60.reuse, R38 ;  /* 0x0000003c06265223 */ /* 0x0c0fe20000010026 */
[----:B------:R-:W-:-:S08]  /*19f0*/  @!P1 FMUL.FTZ R83, R6, R60 ;  /* 0x0000003c06539220 */ /* 0x000fd00000410000 */
[CC--:B------:R-:W-:Y:S01]  /*1a00*/  @P2 FFMA.FTZ R39, R7.reuse, R60.reuse, R39 ;  /* 0x0000003c07272223 */ /* 0x0c0fe20000010027 */
[----:B------:R-:W-:Y:S01]  /*1a10*/  @!P1 FMUL.FTZ R60, R7, R60 ;  /* 0x0000003c073c9220 */ /* 0x000fe20000410000 */
[----:B------:R-:W-:Y:S02]  /*1a20*/  @!P1 FSEL R36, R84, RZ, P0 ;  /* 0x000000ff54249208 */ /* 0x000fe40000000000 */
[----:B------:R-:W-:Y:S02]  /*1a30*/  @!P1 FSEL R38, R83, RZ, P0 ;  /* 0x000000ff53269208 */ /* 0x000fe40000000000 */
[----:B------:R-:W-:-:S05]  /*1a40*/  @!P1 FSEL R39, R60, RZ, P0 ;  /* 0x000000ff3c279208 */ /* 0x000fca0000000000 */
[----:B------:R0:W-:Y:S01]  /*1a50*/  STG.E.128 desc[UR6][R86.64], R36 ;  /* 0x0000002456007986 */ /* 0x0001e2000c101d06 */
[----:B------:R-:W-:-:S04]  /*1a60*/  FADD.FTZ R82, R82, R36 ;  /* 0x0000002452527221 */ /* 0x000fc80000010000 */
[----:B------:R-:W-:-:S04]  /*1a70*/  FADD.FTZ R82, R82, R37 ;  /* 0x0000002552527221 */ /* 0x000fc80000010000 */
[----:B------:R-:W-:Y:S01]  /*1a80*/  FADD.FTZ R82, R82, R38 ;  /* 0x0000002652527221 */ /* 0x000fe20000010000 */
[----:B------:R-:W-:-:S03]  /*1a90*/  ISETP.NE.AND P0, PT, R0, RZ, PT ;  /* 0x000000ff0000720c */ /* 0x000fc60003f05270 */
[----:B------:R-:W-:Y:S01]  /*1aa0*/  FADD.FTZ R82, R82, R39 ;  /* 0x0000002752527221 */ /* 0x000fe20000010000 */
[----:B------:R-:W-:Y:S09]  /*1ab0*/  BRA.DIV UR4, `(.L_x_29529) ;  /* 0x0000001204a07947 */ /* 0x000ff2000b800000 */
        /* <DEDUP_REMOVED lines=12> */
[C---:B------:R-:W-:Y:S01]  /*1b80*/  FADD.FTZ R60, -R82.reuse, R24 ;  /* 0x00000018523c7221 */ /* 0x040fe20000010100 */
[C---:B------:R-:W-:Y:S01]  /*1b90*/  FADD.FTZ R83, -R82.reuse, R25 ;  /* 0x0000001952537221 */ /* 0x040fe20000010100 */
[----:B0-----:R-:W-:Y:S02]  /*1ba0*/  FADD.FTZ R86, -R82, R39 ;  /* 0x0000002752567221 */ /* 0x001fe40000010100 */
        /* <DEDUP_REMOVED lines=70> */
.L_x_29544:
[----:B-1----:R-:W-:Y:S01]  /*2010*/  FADD.FTZ R60, R86, R60 ;  /* 0x0000003c563c7221 */ /* 0x002fe20000010000 */
[----:B------:R-:W1:Y:S01]  /*2020*/  @!P0 LDC.64 R88, c[0x0][0x3c8] ;  /* 0x0000f200ff588b82 */ /* 0x000e620000000a00 */
[----:B------:R-:W-:Y:S02]  /*2030*/  BSSY.RECONVERGENT B0, `(.L_x_29530) ;  /* 0x00000cb000007945 */ /* 0x000fe40003800200 */
[----:B------:R-:W-:Y:S01]  /*2040*/  FFMA.FTZ R85, R60, R85, UR5 ;  /* 0x000000053c557e23 */ /* 0x000fe20008010055 */
[----:B------:R-:W-:-:S04]  /*2050*/  FMUL.FTZ R60, R82, R82 ;  /* 0x00000052523c7220 */ /* 0x000fc80000410000 */
[----:B0-----:R-:W0:Y:S01]  /*2060*/  @!P0 LDC.64 R86, c[0x0][0x3c0] ;  /* 0x0000f000ff568b82 */ /* 0x001e220000000a00 */
[----:B------:R-:W-:-:S05]  /*2070*/  FSEL R60, R60, RZ, P3 ;  /* 0x000000ff3c3c7208 */ /* 0x000fca0001800000 */
[----:B------:R-:W-:-:S06]  /*2080*/  FADD.FTZ R60, R85, R60 ;  /* 0x0000003c553c7221 */ /* 0x000fcc0000010000 */
[----:B------:R-:W2:Y:S01]  /*2090*/  MUFU.RSQ R60, R60 ;  /* 0x0000003c003c7308 */ /* 0x000ea20000001400 */
[----:B-1----:R-:W-:-:S04]  /*20a0*/  @!P0 IMAD.WIDE R88, R54, 0x4, R88 ;  /* 0x0000000436588825 */ /* 0x002fc800078e0258 */
[----:B0-----:R-:W-:-:S05]  /*20b0*/  @!P0 IMAD.WIDE R86, R54, 0x4, R86 ;  /* 0x0000000436568825 */ /* 0x001fca00078e0256 */
[----:B------:R0:W-:Y:S04]  /*20c0*/  @!P0 STG.E desc[UR6][R86.64], R82 ;  /* 0x0000005256008986 */ /* 0x0001e8000c101906 */
[----:B--2---:R0:W-:Y:S01]  /*20d0*/  @!P0 STG.E desc[UR6][R88.64], R60 ;  /* 0x0000003c58008986 */ /* 0x0041e2000c101906 */
[----:B-----5:R-:W-:-:S13]  /*20e0*/  ISETP.GE.AND P0, PT, R61, 0x1, PT ;  /* 0x000000013d00780c */ /* 0x020fda0003f06270 */
[----:B0-----:R-:W-:Y:S05]  /*20f0*/  @!P0 BRA `(.L_x_29531) ;  /* 0x0000000800f88947 */ /* 0x001fea0003800000 */
[----:B------:R-:W-:Y:S01]  /*2100*/  IADD3 R83, PT, PT, R61, -0x1, RZ ;  /* 0xffffffff3d537810 */ /* 0x000fe20007ffe0ff */
[----:B------:R-:W-:Y:S01]  /*2110*/  HADD2.F32 R84, -RZ, R55.H0_H0 ;  /* 0x20000037ff547230 */ /* 0x000fe20000004100 */
[----:B------:R-:W-:Y:S01]  /*2120*/  FSEL R61, R82, RZ, !P3 ;  /* 0x000000ff523d7208 */ /* 0x000fe20005800000 */
[----:B------:R-:W-:Y:S02]  /*2130*/  HADD2.F32 R82, -RZ, R56.H0_H0 ;  /* 0x20000038ff527230 */ /* 0x000fe40000004100 */
[----:B------:R-:W-:Y:S02]  /*2140*/  IMAD R59, R83, R59, RZ ;  /* 0x0000003b533b7224 */ /* 0x000fe400078e02ff */
[C---:B------:R-:W-:Y:S01]  /*2150*/  FADD.FTZ R83, -R61.reuse, R25 ;  /* 0x000000193d537221 */ /* 0x040fe20000010100 */
[----:B------:R-:W-:Y:S02]  /*2160*/  HADD2.F32 R25, -RZ, R74.H0_H0 ;  /* 0x2000004aff197230 */ /* 0x000fe40000004100 */
[----:B------:R-:W-:Y:S01]  /*2170*/  FADD.FTZ R85, -R61, R24 ;  /* 0x000000183d557221 */ /* 0x000fe20000010100 */
[----:B------:R-:W-:-:S02]  /*2180*/  HADD2.F32 R24, -RZ, R2.H0_H0 ;  /* 0x20000002ff187230 */ /* 0x000fc40000004100 */
[C---:B------:R-:W-:Y:S01]  /*2190*/  FMUL.FTZ R83, R60.reuse, R83 ;  /* 0x000000533c537220 */ /* 0x040fe20000410000 */
[C---:B------:R-:W-:Y:S01]  /*21a0*/  FADD.FTZ R27, -R61.reuse, R27 ;  /* 0x0000001b3d1b7221 */ /* 0x040fe20000010100 */
[C---:B------:R-:W-:Y:S01]  /*21b0*/  FMUL.FTZ R85, R60.reuse, R85 ;  /* 0x000000553c557220 */ /* 0x040fe20000410000 */
[----:B------:R-:W-:Y:S01]  /*21c0*/  FADD.FTZ R8, -R61, R8 ;  /* 0x000000083d087221 */ /* 0x000fe20000010100 */
[----:B------:R-:W-:Y:S01]  /*21d0*/  FFMA.FTZ R25, R83, R82, R25 ;  /* 0x0000005253197223 */ /* 0x000fe20000010019 */
[----:B------:R-:W-:Y:S01]  /*21e0*/  FMUL.FTZ R27, R60, R27 ;  /* 0x0000001b3c1b7220 */ /* 0x000fe20000410000 */
[----:B------:R-:W0:Y:S01]  /*21f0*/  LDC.64 R82, c[0x0][0x428] ;  /* 0x00010a00ff527b82 */ /* 0x000e220000000a00 */
[----:B------:R-:W-:Y:S01]  /*2200*/  FFMA.FTZ R24, R85, R84, R24 ;  /* 0x0000005455187223 */ /* 0x000fe20000010018 */
[----:B------:R-:W-:Y:S01]  /*2210*/  SHF.R.S32.HI R84, RZ, 0x1f, R59 ;  /* 0x0000001fff547819 */ /* 0x000fe2000001143b */
[----:B------:R-:W-:Y:S01]  /*2220*/  FADD.FTZ R85, -R61, R26 ;  /* 0x0000001a3d557221 */ /* 0x000fe20000010100 */
[----:B------:R-:W-:-:S02]  /*2230*/  HADD2.F32 R26, -RZ, R3.H0_H0 ;  /* 0x20000003ff1a7230 */ /* 0x000fc40000004100 */
[----:B------:R-:W-:Y:S01]  /*2240*/  FMUL.FTZ R8, R60, R8 ;  /* 0x000000083c087220 */ /* 0x000fe20000410000 */
[----:B------:R-:W-:Y:S01]  /*2250*/  LEA.HI R59, R84, R59, RZ, 0x2 ;  /* 0x0000003b543b7211 */ /* 0x000fe200078f10ff */
[----:B------:R-:W-:Y:S02]  /*2260*/  HADD2.F32 R84, -RZ, R55.H1_H1 ;  /* 0x30000037ff547230 */ /* 0x000fe40000004100 */
[C---:B------:R-:W-:Y:S01]  /*2270*/  FMUL.FTZ R85, R60.reuse, R85 ;  /* 0x000000553c557220 */ /* 0x040fe20000410000 */
[----:B------:R-:W-:Y:S01]  /*2280*/  FADD.FTZ R9, -R61, R9 ;  /* 0x000000093d097221 */ /* 0x000fe20000010100 */
[----:B------:R-:W-:Y:S01]  /*2290*/  LEA.HI.SX32 R59, R59, R0, 0x1e ;  /* 0x000000003b3b7211 */ /* 0x000fe200078ff2ff */
[----:B------:R-:W-:Y:S01]  /*22a0*/  FADD.FTZ R10, -R61, R10 ;  /* 0x0000000a3d0a7221 */ /* 0x000fe20000010100 */
[----:B------:R-:W-:Y:S01]  /*22b0*/  FFMA.FTZ R26, R85, R84, R26 ;  /* 0x00000054551a7223 */ /* 0x000fe2000001001a */
[----:B------:R-:W-:Y:S02]  /*22c0*/  HADD2.F32 R85, -RZ, R56.H1_H1 ;  /* 0x30000038ff557230 */ /* 0x000fe40000004100 */
[----:B------:R-:W-:Y:S01]  /*22d0*/  FMUL.FTZ R9, R60, R9 ;  /* 0x000000093c097220 */ /* 0x000fe20000410000 */
[----:B------:R-:W-:-:S02]  /*22e0*/  HADD2.F32 R84, -RZ, R74.H1_H1 ;  /* 0x3000004aff547230 */ /* 0x000fc40000004100 */
[C---:B------:R-:W-:Y:S01]  /*22f0*/  FMUL.FTZ R10, R60.reuse, R10 ;  /* 0x0000000a3c0a7220 */ /* 0x040fe20000410000 */
[C---:B------:R-:W-:Y:S01]  /*2300*/  FADD.FTZ R11, -R61.reuse, R11 ;  /* 0x0000000b3d0b7221 */ /* 0x040fe20000010100 */
[C---:B------:R-:W-:Y:S01]  /*2310*/  FADD.FTZ R15, -R61.reuse, R15 ;  /* 0x0000000f3d0f7221 */ /* 0x040fe20000010100 */
[----:B------:R-:W-:Y:S01]  /*2320*/  FADD.FTZ R12, -R61, R12 ;  /* 0x0000000c3d0c7221 */ /* 0x000fe20000010100 */
[----:B------:R-:W-:Y:S01]  /*2330*/  FFMA.FTZ R27, R27, R85, R84 ;  /* 0x000000551b1b7223 */ /* 0x000fe20000010054 */
[C---:B------:R-:W-:Y:S01]  /*2340*/  FMUL.FTZ R11, R60.reuse, R11 ;  /* 0x0000000b3c0b7220 */ /* 0x040fe20000410000 */
[----:B------:R-:W-:Y:S01]  /*2350*/  FMUL.FTZ R15, R60, R15 ;  /* 0x0000000f3c0f7220 */ /* 0x000fe20000410000 */
[----:B------:R-:W-:Y:S01]  /*2360*/  FADD.FTZ R13, -R61, R13 ;  /* 0x0000000d3d0d7221 */ /* 0x000fe20000010100 */
[----:B0-----:R-:W-:-:S04]  /*2370*/  IMAD.WIDE.U32 R84, R59, 0x10, R82 ;  /* 0x000000103b547825 */ /* 0x001fc800078e0052 */
[C---:B------:R-:W-:Y:S01]  /*2380*/  FADD.FTZ R14, -R61.reuse, R14 ;  /* 0x0000000e3d0e7221 */ /* 0x040fe20000010100 */
[C---:B------:R-:W-:Y:S01]  /*2390*/  FADD.FTZ R16, -R61.reuse, R16 ;  /* 0x000000103d107221 */ /* 0x040fe20000010100 */
[C---:B------:R-:W-:Y:S01]  /*23a0*/  FADD.FTZ R17, -R61.reuse, R17 ;  /* 0x000000113d117221 */ /* 0x040fe20000010100 */
[C---:B------:R-:W-:Y:S01]  /*23b0*/  FADD.FTZ R28, -R61.reuse, R28 ;  /* 0x0000001c3d1c7221 */ /* 0x040fe20000010100 */
[----:B------:R0:W-:Y:S01]  /*23c0*/  STG.E.128 desc[UR6][R84.64], R24 ;  /* 0x0000001854007986 */ /* 0x0001e2000c101d06 */
[C---:B------:R-:W-:Y:S01]  /*23d0*/  FADD.FTZ R29, -R61.reuse, R29 ;  /* 0x0000001d3d1d7221 */ /* 0x040fe20000010100 */
[C---:B------:R-:W-:Y:S01]  /*23e0*/  FMUL.FTZ R12, R60.reuse, R12 ;  /* 0x0000000c3c0c7220 */ /* 0x040fe20000410000 */
[C---:B------:R-:W-:Y:S01]  /*23f0*/  FMUL.FTZ R13, R60.reuse, R13 ;  /* 0x0000000d3c0d7220 */ /* 0x040fe20000410000 */
[C---:B------:R-:W-:Y:S01]  /*2400*/  FMUL.FTZ R14, R60.reuse, R14 ;  /* 0x0000000e3c0e7220 */ /* 0x040fe20000410000 */
[C---:B------:R-:W-:Y:S01]  /*2410*/  FMUL.FTZ R89, R60.reuse, R16 ;  /* 0x000000103c597220 */ /* 0x040fe20000410000 */
        /* <DEDUP_REMOVED lines=12> */
[----:B0-----:R-:W-:-:S02]  /*24e0*/  HADD2.F32 R25, -RZ, R57.H0_H0 ;  /* 0x20000039ff197230 */ /* 0x001fc40000004100 */
[C---:B------:R-:W-:Y:S01]  /*24f0*/  FADD.FTZ R33, -R61.reuse, R33 ;  /* 0x000000213d217221 */ /* 0x040fe20000010100 */
[----:B------:R-:W-:Y:S02]  /*2500*/  HADD2.F32 R24, -RZ, R40.H0_H0 ;  /* 0x20000028ff187230 */ /* 0x000fe40000004100 */
[C---:B------:R-:W-:Y:S01]  /*2510*/  FADD.FTZ R34, -R61.reuse, R34 ;  /* 0x000000223d227221 */ /* 0x040fe20000010100 */
[----:B------:R-:W-:Y:S02]  /*2520*/  HADD2.F32 R27, -RZ, R58.H0_H0 ;  /* 0x2000003aff1b7230 */ /* 0x000fe40000004100 */
[----:B------:R-:W-:Y:S01]  /*2530*/  FADD.FTZ R35, -R61, R35 ;  /* 0x000000233d237221 */ /* 0x000fe20000010100 */
[----:B------:R-:W-:Y:S02]  /*2540*/  HADD2.F32 R26, -RZ, R75.H0_H0 ;  /* 0x2000004bff1a7230 */ /* 0x000fe40000004100 */
[----:B------:R-:W-:Y:S01]  /*2550*/  FFMA.FTZ R8, R8, R25, R24 ;  /* 0x0000001908087223 */ /* 0x000fe20000010018 */
[----:B------:R-:W-:-:S02]  /*2560*/  HADD2.F32 R25, -RZ, R57.H1_H1 ;  /* 0x30000039ff197230 */ /* 0x000fc40000004100 */
[----:B------:R-:W-:Y:S01]  /*2570*/  FADD.FTZ R36, -R61, R36 ;  /* 0x000000243d247221 */ /* 0x000fe20000010100 */
[----:B------:R-:W-:Y:S02]  /*2580*/  HADD2.F32 R24, -RZ, R41.H0_H0 ;  /* 0x20000029ff187230 */ /* 0x000fe40000004100 */
[----:B------:R-:W-:Y:S01]  /*2590*/  FFMA.FTZ R9, R9, R27, R26 ;  /* 0x0000001b09097223 */ /* 0x000fe2000001001a */
[----:B------:R-:W-:Y:S01]  /*25a0*/  IADD3 R26, PT, PT, R59, 0x20, RZ ;  /* 0x000000203b1a7810 */ /* 0x000fe20007ffe0ff */
[C---:B------:R-:W-:Y:S01]  /*25b0*/  FADD.FTZ R37, -R61.reuse, R37 ;  /* 0x000000253d257221 */ /* 0x040fe20000010100 */
[C---:B------:R-:W-:Y:S01]  /*25c0*/  FADD.FTZ R38, -R61.reuse, R38 ;  /* 0x000000263d267221 */ /* 0x040fe20000010100 */
[----:B------:R-:W-:Y:S01]  /*25d0*/  FFMA.FTZ R10, R10, R25, R24 ;  /* 0x000000190a0a7223 */ /* 0x000fe20000010018 */
[----:B------:R-:W-:Y:S02]  /*25e0*/  HADD2.F32 R25, -RZ, R58.H1_H1 ;  /* 0x3000003aff197230 */ /* 0x000fe40000004100 */
[----:B------:R-:W-:Y:S01]  /*25f0*/  FADD.FTZ R39, -R61, R39 ;  /* 0x000000273d277221 */ /* 0x000fe20000010100 */
[----:B------:R-:W-:-:S02]  /*2600*/  HADD2.F32 R24, -RZ, R75.H1_H1 ;  /* 0x3000004bff187230 */ /* 0x000fc40000004100 */
[----:B------:R-:W-:Y:S01]  /*2610*/  FMUL.FTZ R61, R60, R22 ;  /* 0x000000163c3d7220 */ /* 0x000fe20000410000 */
[----:B------:R-:W-:-:S04]  /*2620*/  IMAD.WIDE.U32 R26, R26, 0x10, R82 ;  /* 0x000000101a1a7825 */ /* 0x000fc800078e0052 */
[C---:B------:R-:W-:Y:S01]  /*2630*/  FMUL.FTZ R87, R60.reuse, R18 ;  /* 0x000000123c577220 */ /* 0x040fe20000410000 */
[C---:B------:R-:W-:Y:S01]  /*2640*/  FMUL.FTZ R86, R60.reuse, R19 ;  /* 0x000000133c567220 */ /* 0x040fe20000410000 */
[----:B------:R-:W-:Y:S01]  /*2650*/  FFMA.FTZ R11, R11, R25, R24 ;  /* 0x000000190b0b7223 */ /* 0x000fe20000010018 */
[----:B------:R-:W-:Y:S02]  /*2660*/  HADD2.F32 R24, -RZ, R63.H1_H1 ;  /* 0x3000003fff187230 */ /* 0x000fe40000004100 */
[C---:B------:R-:W-:Y:S01]  /*2670*/  FMUL.FTZ R18, R60.reuse, R30 ;  /* 0x0000001e3c127220 */ /* 0x040fe20000410000 */
[----:B------:R-:W-:Y:S02]  /*2680*/  HADD2.F32 R25, -RZ, R62.H1_H1 ;  /* 0x3000003eff197230 */ /* 0x000fe40000004100 */
[----:B------:R-:W-:Y:S01]  /*2690*/  FMUL.FTZ R19, R60, R31 ;  /* 0x0000001f3c137220 */ /* 0x000fe20000410000 */
[----:B------:R0:W-:Y:S01]  /*26a0*/  STG.E.128 desc[UR6][R26.64], R8 ;  /* 0x000000081a007986 */ /* 0x0001e2000c101d06 */
[----:B------:R-:W-:-:S02]  /*26b0*/  HADD2.F32 R31, -RZ, R64.H1_H1 ;  /* 0x30000040ff1f7230 */ /* 0x000fc40000004100 */
[C---:B------:R-:W-:Y:S01]  /*26c0*/  FMUL.FTZ R85, R60.reuse, R20 ;  /* 0x000000143c557220 */ /* 0x040fe20000410000 */
[----:B------:R-:W-:Y:S02]  /*26d0*/  HADD2.F32 R30, -RZ, R65.H1_H1 ;  /* 0x30000041ff1e7230 */ /* 0x000fe40000004100 */
[C---:B------:R-:W-:Y:S01]  /*26e0*/  FMUL.FTZ R84, R60.reuse, R21 ;  /* 0x000000153c547220 */ /* 0x040fe20000410000 */
[C---:B------:R-:W-:Y:S01]  /*26f0*/  FMUL.FTZ R22, R60.reuse, R34 ;  /* 0x000000223c167220 */ /* 0x040fe20000410000 */
[----:B------:R-:W-:Y:S02]  /*2700*/  HADD2.F32 R34, -RZ, R48.H0_H0 ;  /* 0x20000030ff227230 */ /* 0x000fe40000004100 */
[C---:B------:R-:W-:Y:S01]  /*2710*/  FMUL.FTZ R20, R60.reuse, R32 ;  /* 0x000000203c147220 */ /* 0x040fe20000410000 */
[C---:B------:R-:W-:Y:S01]  /*2720*/  FMUL.FTZ R21, R60.reuse, R33 ;  /* 0x000000213c157220 */ /* 0x040fe20000410000 */
[----:B------:R-:W-:Y:S02]  /*2730*/  HADD2.F32 R33, -RZ, R69.H0_H0 ;  /* 0x20000045ff217230 */ /* 0x000fe40000004100 */
[----:B------:R-:W-:Y:S01]  /*2740*/  FMUL.FTZ R39, R60, R39 ;  /* 0x000000273c277220 */ /* 0x000fe20000410000 */
[----:B------:R-:W-:-:S05]  /*2750*/  HADD2.F32 R32, -RZ, R79.H0_H0 ;  /* 0x2000004fff207230 */ /* 0x000fca0000004100 */
[----:B------:R-:W-:Y:S01]  /*2760*/  FFMA.FTZ R17, R17, R33, R32 ;  /* 0x0000002111117223 */ /* 0x000fe20000010020 */
[----:B------:R-:W-:Y:S02]  /*2770*/  HADD2.F32 R33, -RZ, R80.H0_H0 ;  /* 0x20000050ff217230 */ /* 0x000fe40000004100 */
[----:B0-----:R-:W-:Y:S02]  /*2780*/  HADD2.F32 R11, -RZ, R76.H1_H1 ;  /* 0x3000004cff0b7230 */ /* 0x001fe40000004100 */
[----:B------:R-:W-:Y:S02]  /*2790*/  HADD2.F32 R27, -RZ, R62.H0_H0 ;  /* 0x2000003eff1b7230 */ /* 0x000fe40000004100 */
[----:B------:R-:W-:Y:S02]  /*27a0*/  HADD2.F32 R8, -RZ, R42.H0_H0 ;  /* 0x2000002aff087230 */ /* 0x000fe40000004100 */
[----:B------:R-:W-:Y:S01]  /*27b0*/  FFMA.FTZ R11, R15, R24, R11 ;  /* 0x000000180f0b7223 */ /* 0x000fe2000001000b */
[----:B------:R-:W-:Y:S01]  /*27c0*/  HADD2.F32 R26, -RZ, R63.H0_H0 ;  /* 0x2000003fff1a7230 */ /* 0x000fe20000004100 */
[----:B------:R-:W-:Y:S01]  /*27d0*/  IADD3 R24, PT, PT, R59, 0x40, RZ ;  /* 0x000000403b187810 */ /* 0x000fe20007ffe0ff */
[----:B------:R-:W-:-:S02]  /*27e0*/  HADD2.F32 R9, -RZ, R76.H0_H0 ;  /* 0x2000004cff097230 */ /* 0x000fc40000004100 */
[----:B------:R-:W-:Y:S01]  /*27f0*/  FFMA.FTZ R8, R12, R27, R8 ;  /* 0x0000001b0c087223 */ /* 0x000fe20000010008 */
[----:B------:R-:W-:Y:S02]  /*2800*/  HADD2.F32 R10, -RZ, R43.H0_H0 ;  /* 0x2000002bff0a7230 */ /* 0x000fe40000004100 */
[----:B------:R-:W-:Y:S01]  /*2810*/  FMUL.FTZ R27, R60, R23 ;  /* 0x000000173c1b7220 */ /* 0x000fe20000410000 */
[----:B------:R-:W-:-:S04]  /*2820*/  IMAD.WIDE.U32 R28, R24, 0x10, R82 ;  /* 0x00000010181c7825 */ /* 0x000fc800078e0052 */
[----:B------:R-:W-:Y:S01]  /*2830*/  FFMA.FTZ R9, R13, R26, R9 ;  /* 0x0000001a0d097223 */ /* 0x000fe20000010009 */
[----:B------:R-:W-:Y:S01]  /*2840*/  FMUL.FTZ R23, R60, R35 ;  /* 0x000000233c177220 */ /* 0x000fe20000410000 */
[----:B------:R-:W-:Y:S01]  /*2850*/  FFMA.FTZ R10, R14, R25, R10 ;  /* 0x000000190e0a7223 */ /* 0x000fe2000001000a */
[----:B------:R-:W-:Y:S02]  /*2860*/  HADD2.F32 R15, -RZ, R64.H0_H0 ;  /* 0x20000040ff0f7230 */ /* 0x000fe40000004100 */
[C---:B------:R-:W-:Y:S01]  /*2870*/  FMUL.FTZ R24, R60.reuse, R36 ;  /* 0x000000243c187220 */ /* 0x040fe20000410000 */
[----:B------:R-:W-:Y:S02]  /*2880*/  HADD2.F32 R14, -RZ, R44.H0_H0 ;  /* 0x2000002cff0e7230 */ /* 0x000fe40000004100 */
[----:B------:R-:W-:Y:S01]  /*2890*/  FMUL.FTZ R25, R60, R37 ;  /* 0x000000253c197220 */ /* 0x000fe20000410000 */
[----:B------:R-:W-:Y:S01]  /*28a0*/  HADD2.F32 R13, -RZ, R65.H0_H0 ;  /* 0x20000041ff0d7230 */ /* 0x000fe20000004100 */
[----:B------:R0:W-:Y:S01]  /*28b0*/  STG.E.128 desc[UR6][R28.64], R8 ;  /* 0x000000081c007986 */ /* 0x0001e2000c101d06 */
[----:B------:R-:W-:-:S02]  /*28c0*/  HADD2.F32 R12, -RZ, R77.H0_H0 ;  /* 0x2000004dff0c7230 */ /* 0x000fc40000004100 */
[----:B------:R-:W-:Y:S01]  /*28d0*/  FMUL.FTZ R26, R60, R38 ;  /* 0x000000263c1a7220 */ /* 0x000fe20000410000 */
[----:B------:R-:W-:Y:S02]  /*28e0*/  HADD2.F32 R36, -RZ, R67.H1_H1 ;  /* 0x30000043ff247230 */ /* 0x000fe40000004100 */
[----:B------:R-:W-:Y:S02]  /*28f0*/  HADD2.F32 R35, -RZ, R68.H0_H0 ;  /* 0x20000044ff237230 */ /* 0x000fe40000004100 */
[----:B------:R-:W-:-:S03]  /*2900*/  HADD2.F32 R32, -RZ, R70.H1_H1 ;  /* 0x30000046ff207230 */ /* 0x000fc60000004100 */
[----:B------:R-:W-:Y:S01]  /*2910*/  FFMA.FTZ R16, R16, R35, R34 ;  /* 0x0000002310107223 */ /* 0x000fe20000010022 */
[----:B------:R-:W-:Y:S02]  /*2920*/  HADD2.F32 R35, -RZ, R50.H0_H0 ;  /* 0x20000032ff237230 */ /* 0x000fe40000004100 */
[----:B------:R-:W-:Y:S02]  /*2930*/  HADD2.F32 R34, -RZ, R71.H0_H0 ;  /* 0x20000047ff227230 */ /* 0x000fe40000004100 */
[----:B0-----:R-:W-:Y:S01]  /*2940*/  FFMA.FTZ R8, R89, R15, R14 ;  /* 0x0000000f59087223 */ /* 0x001fe2000001000e */
[----:B------:R-:W-:Y:S02]  /*2950*/  HADD2.F32 R15, -RZ, R66.H1_H1 ;  /* 0x30000042ff0f7230 */ /* 0x000fe40000004100 */
[----:B------:R-:W-:Y:S01]  /*2960*/  FFMA.FTZ R9, R88, R13, R12 ;  /* 0x0000000d58097223 */ /* 0x000fe2000001000c */
[----:B------:R-:W-:Y:S02]  /*2970*/  HADD2.F32 R14, -RZ, R47.H0_H0 ;  /* 0x2000002fff0e7230 */ /* 0x000fe40000004100 */
[----:B------:R-:W-:Y:S01]  /*2980*/  FFMA.FTZ R21, R21, R34, R33 ;  /* 0x0000002215157223 */ /* 0x000fe20000010021 */
[----:B------:R-:W-:Y:S01]  /*2990*/  HADD2.F32 R10, -RZ, R45.H0_H0 ;  /* 0x2000002dff0a7230 */ /* 0x000fe20000004100 */
[----:B------:R-:W-:Y:S01]  /*29a0*/  IADD3 R34, PT, PT, R59, 0xa0, RZ ;  /* 0x000000a03b227810 */ /* 0x000fe20007ffe0ff */
[----:B------:R-:W-:-:S02]  /*29b0*/  HADD2.F32 R11, -RZ, R77.H1_H1 ;  /* 0x3000004dff0b7230 */ /* 0x000fc40000004100 */
[----:B------:R-:W-:Y:S01]  /*29c0*/  FFMA.FTZ R14, R61, R15, R14 ;  /* 0x0000000f3d0e7223 */ /* 0x000fe2000001000e */
[----:B------:R-:W-:Y:S02]  /*29d0*/  HADD2.F32 R29, -RZ, R66.H0_H0 ;  /* 0x20000042ff1d7230 */ /* 0x000fe40000004100 */
[----:B------:R-:W-:Y:S01]  /*29e0*/  FFMA.FTZ R10, R87, R31, R10 ;  /* 0x0000001f570a7223 */ /* 0x000fe2000001000a */
[----:B------:R-:W-:Y:S02]  /*29f0*/  HADD2.F32 R12, -RZ, R46.H0_H0 ;  /* 0x2000002eff0c7230 */ /* 0x000fe40000004100 */
[----:B------:R-:W-:Y:S01]  /*2a00*/  FFMA.FTZ R11, R86, R30, R11 ;  /* 0x0000001e560b7223 */ /* 0x000fe2000001000b */
[----:B------:R-:W-:Y:S01]  /*2a10*/  HADD2.F32 R28, -RZ, R67.H0_H0 ;  /* 0x20000043ff1c7230 */ /* 0x000fe20000004100 */
[----:B------:R-:W-:Y:S01]  /*2a20*/  IADD3 R33, PT, PT, R59, 0xc0, RZ ;  /* 0x000000c03b217810 */ /* 0x000fe20007ffe0ff */
[--C-:B------:R-:W-:Y:S02]  /*2a30*/  HADD2.F32 R13, -RZ, R78.reuse.H0_H0 ;  /* 0x2000004eff0d7230 */ /* 0x100fe40000004100 */
[----:B------:R-:W-:Y:S01]  /*2a40*/  FFMA.FTZ R12, R85, R29, R12 ;  /* 0x0000001d550c7223 */ /* 0x000fe2000001000c */
[----:B------:R-:W-:-:S02]  /*2a50*/  HADD2.F32 R15, -RZ, R78.H1_H1 ;  /* 0x3000004eff0f7230 */ /* 0x000fc40000004100 */
[----:B------:R-:W-:Y:S02]  /*2a60*/  HADD2.F32 R31, -RZ, R68.H1_H1 ;  /* 0x30000044ff1f7230 */ /* 0x000fe40000004100 */
[----:B------:R-:W-:Y:S01]  /*2a70*/  FFMA.FTZ R13, R84, R28, R13 ;  /* 0x0000001c540d7223 */ /* 0x000fe2000001000d */
        /* <DEDUP_REMOVED lines=9> */
[----:B------:R-:W-:Y:S01]  /*2b10*/  FFMA.FTZ R20, R20, R36, R35 ;  /* 0x0000002414147223 */ /* 0x000fe20000010023 */
[----:B------:R-:W-:Y:S01]  /*2b20*/  HADD2.F32 R29, -RZ, R80.H1_H1 ;  /* 0x30000050ff1d7230 */ /* 0x000fe20000004100 */
[C---:B------:R-:W-:Y:S01]  /*2b30*/  IADD3 R36, PT, PT, R59.reuse, 0x60, RZ ;  /* 0x000000603b247810 */ /* 0x040fe20007ffe0ff */
[----:B------:R-:W-:Y:S01]  /*2b40*/  HADD2.F32 R28, -RZ, R72.H0_H0 ;  /* 0x20000048ff1c7230 */ /* 0x000fe20000004100 */
[----:B------:R-:W-:Y:S01]  /*2b50*/  IADD3 R35, PT, PT, R59, 0x80, RZ ;  /* 0x000000803b237810 */ /* 0x000fe20007ffe0ff */
[----:B------:R-:W-:-:S02]  /*2b60*/  HADD2.F32 R27, -RZ, R52.H0_H0 ;  /* 0x20000034ff1b7230 */ /* 0x000fc40000004100 */
[----:B------:R-:W-:Y:S01]  /*2b70*/  FFMA.FTZ R22, R22, R32, R31 ;  /* 0x0000002016167223 */ /* 0x000fe2000001001f */
[----:B------:R-:W-:Y:S01]  /*2b80*/  FFMA.FTZ R23, R23, R30, R29 ;  /* 0x0000001e17177223 */ /* 0x000fe2000001001d */
[----:B------:R-:W-:Y:S01]  /*2b90*/  HADD2.F32 R32, -RZ, R73.H0_H0 ;  /* 0x20000049ff207230 */ /* 0x000fe20000004100 */
[----:B------:R-:W-:Y:S01]  /*2ba0*/  IADD3 R59, PT, PT, R59, 0xe0, RZ ;  /* 0x000000e03b3b7810 */ /* 0x000fe20007ffe0ff */
[----:B------:R-:W-:Y:S01]  /*2bb0*/  FFMA.FTZ R24, R24, R28, R27 ;  /* 0x0000001c18187223 */ /* 0x000fe2000001001b */
[----:B------:R-:W-:Y:S02]  /*2bc0*/  HADD2.F32 R31, -RZ, R81.H0_H0 ;  /* 0x20000051ff1f7230 */ /* 0x000fe40000004100 */
[----:B------:R-:W-:Y:S02]  /*2bd0*/  HADD2.F32 R30, -RZ, R72.H1_H1 ;  /* 0x30000048ff1e7230 */ /* 0x000fe40000004100 */
[----:B------:R-:W-:Y:S02]  /*2be0*/  HADD2.F32 R29, -RZ, R53.H0_H0 ;  /* 0x20000035ff1d7230 */ /* 0x000fe40000004100 */
[----:B------:R-:W-:Y:S01]  /*2bf0*/  FFMA.FTZ R25, R25, R32, R31 ;  /* 0x0000002019197223 */ /* 0x000fe2000001001f */
[----:B------:R-:W-:-:S02]  /*2c00*/  HADD2.F32 R28, -RZ, R73.H1_H1 ;  /* 0x30000049ff1c7230 */ /* 0x000fc40000004100 */
[----:B------:R-:W-:Y:S02]  /*2c10*/  HADD2.F32 R27, -RZ, R81.H1_H1 ;  /* 0x30000051ff1b7230 */ /* 0x000fe40000004100 */
[----:B------:R-:W-:Y:S01]  /*2c20*/  FFMA.FTZ R26, R26, R30, R29 ;  /* 0x0000001e1a1a7223 */ /* 0x000fe2000001001d */
[----:B------:R-:W-:-:S04]  /*2c30*/  IMAD.WIDE.U32 R36, R36, 0x10, R82 ;  /* 0x0000001024247825 */ /* 0x000fc800078e0052 */
[----:B------:R-:W-:Y:S01]  /*2c40*/  FFMA.FTZ R27, R39, R28, R27 ;  /* 0x0000001c271b7223 */ /* 0x000fe2000001001b */
[--C-:B------:R-:W-:Y:S01]  /*2c50*/  IMAD.WIDE.U32 R60, R35, 0x10, R82.reuse ;  /* 0x00000010233c7825 */ /* 0x100fe200078e0052 */
[----:B------:R0:W-:Y:S03]  /*2c60*/  STG.E.128 desc[UR6][R36.64], R8 ;  /* 0x0000000824007986 */ /* 0x0001e6000c101d06 */
[--C-:B------:R-:W-:Y:S01]  /*2c70*/  IMAD.WIDE.U32 R34, R34, 0x10, R82.reuse ;  /* 0x0000001022227825 */ /* 0x100fe200078e0052 */
[----:B------:R0:W-:Y:S03]  /*2c80*/  STG.E.128 desc[UR6][R60.64], R12 ;  /* 0x0000000c3c007986 */ /* 0x0001e6000c101d06 */
[--C-:B------:R-:W-:Y:S01]  /*2c90*/  IMAD.WIDE.U32 R84, R33, 0x10, R82.reuse ;  /* 0x0000001021547825 */ /* 0x100fe200078e0052 */
[----:B------:R0:W-:Y:S03]  /*2ca0*/  STG.E.128 desc[UR6][R34.64], R16 ;  /* 0x0000001022007986 */ /* 0x0001e6000c101d06 */
[----:B------:R-:W-:Y:S01]  /*2cb0*/  IMAD.WIDE.U32 R82, R59, 0x10, R82 ;  /* 0x000000103b527825 */ /* 0x000fe200078e0052 */
[----:B------:R0:W-:Y:S04]  /*2cc0*/  STG.E.128 desc[UR6][R84.64], R20 ;  /* 0x0000001454007986 */ /* 0x0001e8000c101d06 */
[----:B------:R0:W-:Y:S02]  /*2cd0*/  STG.E.128 desc[UR6][R82.64], R24 ;  /* 0x0000001852007986 */ /* 0x0001e4000c101d06 */
.L_x_29531:
[----:B------:R-:W-:Y:S05]  /*2ce0*/  BSYNC.RECONVERGENT B0 ;  /* 0x0000000000007941 */ /* 0x000fea0003800200 */
.L_x_29530:
[----:B0-----:R-:W0:Y:S02]  /*2cf0*/  LDC.64 R8, c[0x0][0x380] ;  /* 0x0000e000ff087b82 */ /* 0x001e240000000a00 */
[----:B0-----:R-:W-:-:S04]  /*2d00*/  LEA R54, R8, R54, 0x2 ;  /* 0x0000003608367211 */ /* 0x001fc800078e10ff */
[----:B------:R-:W-:-:S13]  /*2d10*/  ISETP.GE.AND P0, PT, R54, R9, PT ;  /* 0x000000093600720c */ /* 0x000fda0003f06270 */
[----:B------:R-:W-:Y:S05]  /*2d20*/  @!P0 BRA `(.L_x_29532) ;  /* 0xffffffd800bc8947 */ /* 0x000fea000383ffff */
[----:B------:R-:W-:Y:S05]  /*2d30*/  EXIT ;  /* 0x000000000000794d */ /* 0x000fea0003800000 */
.L_x_29529:
[----:B------:R-:W-:Y:S01]  /*2d40*/  BSSY B0, `(.L_x_29533) ;  /* 0x0000008000007945 */ /* 0x000fe20003800000 */
[----:B0-----:R-:W-:Y:S02]  /*2d50*/  MOV R87, R82 ;  /* 0x0000005200577202 */ /* 0x001fe40000000f00 */
[----:B------:R-:W-:Y:S02]  /*2d60*/  MOV R83, 0x1 ;  /* 0x0000000100537802 */ /* 0x000fe40000000f00 */
[----:B------:R-:W-:Y:S02]  /*2d70*/  MOV R60, 0x1f ;  /* 0x0000001f003c7802 */ /* 0x000fe40000000f00 */
[----:B------:R-:W-:-:S07]  /*2d80*/  MOV R84, 0xffffffff ;  /* 0xffffffff00547802 */ /* 0x000fce0000000f00 */
[----:B-----5:R-:W-:Y:S05]  /*2d90*/  WARPSYNC.COLLECTIVE R84, `(.L_x_29534) ;  /* 0x0000000054087348 */ /* 0x020fea0003c00000 */
[----:B------:R0:W1:Y:S02]  /*2da0*/  SHFL.BFLY P1, R60, R87, R83, R60 ;  /* 0x0c000053573c7389 */ /* 0x000064000002003c */
[----:B01---5:R-:W-:Y:S05]  /*2db0*/  ENDCOLLECTIVE ;  /* 0x000000000000791b */ /* 0x023fea0003800000 */
.L_x_29534:
[----:B------:R-:W-:Y:S05]  /*2dc0*/  BSYNC B0 ;  /* 0x0000000000007941 */ /* 0x000fea0003800000 */
.L_x_29533:
[----:B------:R-:W-:Y:S01]  /*2dd0*/  FADD.FTZ R82, R82, R60 ;  /* 0x0000003c52527221 */ /* 0x000fe20000010000 */
[----:B------:R-:W-:Y:S01]  /*2de0*/  HFMA2 R83, -RZ, RZ, 0, 1.1920928955078125e-07 ;  /* 0x00000002ff537431 */ /* 0x000fe200000001ff */
[----:B------:R-:W-:Y:S01]  /*2df0*/  MOV R60, 0x1f ;  /* 0x0000001f003c7802 */ /* 0x000fe20000000f00 */
[----:B------:R-:W0:Y:S01]  /*2e00*/  LDC R85, c[0x0][0x400] ;  /* 0x00010000ff557b82 */ /* 0x000e220000000800 */
[----:B------:R-:W-:Y:S02]  /*2e10*/  MOV R84, 0xffffffff ;  /* 0xffffffff00547802 */ /* 0x000fe40000000f00 */
[----:B------:R-:W-:-:S07]  /*2e20*/  MOV R87, R82 ;  /* 0x0000005200577202 */ /* 0x000fce0000000f00 */
[----:B0-----:R-:W-:Y:S05]  /*2e30*/  WARPSYNC.COLLECTIVE R84, `(.L_x_29535) ;  /* 0x0000000054087348 */ /* 0x001fea0003c00000 */
[----:B------:R1:W2:Y:S02]  /*2e40*/  SHFL.BFLY P1, R60, R87, R83, R60 ;  /* 0x0c000053573c7389 */ /* 0x0002a4000002003c */
[----:B012---:R-:W-:Y:S05]  /*2e50*/  ENDCOLLECTIVE ;  /* 0x000000000000791b */ /* 0x007fea0003800000 */
.L_x_29535:
[----:B------:R-:W-:Y:S02]  /*2e60*/  HFMA2 R83, -RZ, RZ, 0, 2.384185791015625e-07 ;  /* 0x00000004ff537431 */ /* 0x000fe400000001ff */
[----:B------:R-:W-:Y:S01]  /*2e70*/  FADD.FTZ R82, R82, R60 ;  /* 0x0000003c52527221 */ /* 0x000fe20000010000 */
[----:B------:R-:W-:-:S04]  /*2e80*/  MOV R60, 0x1f ;  /* 0x0000001f003c7802 */ /* 0x000fc80000000f00 */
[----:B------:R-:W-:-:S07]  /*2e90*/  MOV R87, R82 ;  /* 0x0000005200577202 */ /* 0x000fce0000000f00 */
[----:B------:R-:W-:Y:S05]  /*2ea0*/  WARPSYNC.COLLECTIVE R84, `(.L_x_29536) ;  /* 0x0000000054087348 */ /* 0x000fea0003c00000 */
[----:B------:R0:W1:Y:S02]  /*2eb0*/  SHFL.BFLY P1, R60, R87, R83, R60 ;  /* 0x0c000053573c7389 */ /* 0x000064000002003c */
[----:B01----:R-:W-:Y:S05]  /*2ec0*/  ENDCOLLECTIVE ;  /* 0x000000000000791b */ /* 0x003fea0003800000 */
.L_x_29536:
[----:B------:R-:W-:Y:S02]  /*2ed0*/  HFMA2 R83, -RZ, RZ, 0, 4.76837158203125e-07 ;  /* 0x00000008ff537431 */ /* 0x000fe400000001ff */
[----:B------:R-:W-:Y:S01]  /*2ee0*/  FADD.FTZ R82, R82, R60 ;  /* 0x0000003c52527221 */ /* 0x000fe20000010000 */
[----:B------:R-:W-:-:S04]  /*2ef0*/  MOV R60, 0x1f ;  /* 0x0000001f003c7802 */ /* 0x000fc80000000f00 */
[----:B------:R-:W-:-:S07]  /*2f00*/  MOV R87, R82 ;  /* 0x0000005200577202 */ /* 0x000fce0000000f00 */
[----:B------:R-:W-:Y:S05]  /*2f10*/  WARPSYNC.COLLECTIVE R84, `(.L_x_29537) ;  /* 0x0000000054087348 */ /* 0x000fea0003c00000 */
[----:B------:R0:W1:Y:S02]  /*2f20*/  SHFL.BFLY P1, R60, R87, R83, R60 ;  /* 0x0c000053573c7389 */ /* 0x000064000002003c */
[----:B01----:R-:W-:Y:S05]  /*2f30*/  ENDCOLLECTIVE ;  /* 0x000000000000791b */ /* 0x003fea0003800000 */
.L_x_29537:
[----:B------:R-:W-:Y:S02]  /*2f40*/  HFMA2 R83, -RZ, RZ, 0, 9.5367431640625e-07 ;  /* 0x00000010ff537431 */ /* 0x000fe400000001ff */
[----:B------:R-:W-:Y:S01]  /*2f50*/  FADD.FTZ R82, R82, R60 ;  /* 0x0000003c52527221 */ /* 0x000fe20000010000 */
[----:B------:R-:W-:-:S04]  /*2f60*/  MOV R60, 0x1f ;  /* 0x0000001f003c7802 */ /* 0x000fc80000000f00 */
[----:B------:R-:W-:-:S07]  /*2f70*/  MOV R87, R82 ;  /* 0x0000005200577202 */ /* 0x000fce0000000f00 */
[----:B------:R-:W-:Y:S05]  /*2f80*/  WARPSYNC.COLLECTIVE R84, `(.L_x_29538) ;  /* 0x0000000054087348 */ /* 0x000fea0003c00000 */
[----:B------:R0:W1:Y:S02]  /*2f90*/  SHFL.BFLY P1, R60, R87, R83, R60 ;  /* 0x0c000053573c7389 */ /* 0x000064000002003c */
[----:B01----:R-:W-:Y:S05]  /*2fa0*/  ENDCOLLECTIVE ;  /* 0x000000000000791b */ /* 0x003fea0003800000 */
.L_x_29538:
        /* <DEDUP_REMOVED lines=65> */
[----:B------:R-:W-:-:S03]  /*33c0*/  HFMA2 R83, -RZ, RZ, 0, 5.9604644775390625e-08 ;  /* 0x00000001ff537431 */ /* 0x000fc600000001ff */
[----:B------:R-:W-:Y:S01]  /*33d0*/  FFMA.FTZ R86, R86, R86, R60 ;  /* 0x0000005656567223 */ /* 0x000fe2000001003c */
[----:B------:R-:W-:-:S04]  /*33e0*/  MOV R60, 0x1f ;  /* 0x0000001f003c7802 */ /* 0x000fc80000000f00 */
[----:B------:R-:W-:-:S07]  /*33f0*/  MOV R87, R86 ;  /* 0x0000005600577202 */ /* 0x000fce0000000f00 */
[----:B------:R-:W-:Y:S05]  /*3400*/  WARPSYNC.COLLECTIVE R84, `(.L_x_29539) ;  /* 0x0000000054087348 */ /* 0x000fea0003c00000 */
[----:B------:R0:W1:Y:S02]  /*3410*/  SHFL.BFLY P1, R60, R87, R83, R60 ;  /* 0x0c000053573c7389 */ /* 0x000064000002003c */
[----:B01----:R-:W-:Y:S05]  /*3420*/  ENDCOLLECTIVE ;  /* 0x000000000000791b */ /* 0x003fea0003800000 */
.L_x_29539:
[----:B------:R-:W-:Y:S02]  /*3430*/  HFMA2 R83, -RZ, RZ, 0, 1.1920928955078125e-07 ;  /* 0x00000002ff537431 */ /* 0x000fe400000001ff */
[----:B------:R-:W-:Y:S01]  /*3440*/  FADD.FTZ R86, R86, R60 ;  /* 0x0000003c56567221 */ /* 0x000fe20000010000 */
[----:B------:R-:W-:-:S04]  /*3450*/  MOV R60, 0x1f ;  /* 0x0000001f003c7802 */ /* 0x000fc80000000f00 */
[----:B------:R-:W-:-:S07]  /*3460*/  MOV R87, R86 ;  /* 0x0000005600577202 */ /* 0x000fce0000000f00 */
[----:B------:R-:W-:Y:S05]  /*3470*/  WARPSYNC.COLLECTIVE R84, `(.L_x_29540) ;  /* 0x0000000054087348 */ /* 0x000fea0003c00000 */
[----:B------:R0:W1:Y:S02]  /*3480*/  SHFL.BFLY P1, R60, R87, R83, R60 ;  /* 0x0c000053573c7389 */ /* 0x000064000002003c */
[----:B01----:R-:W-:Y:S05]  /*3490*/  ENDCOLLECTIVE ;  /* 0x000000000000791b */ /* 0x003fea0003800000 */
.L_x_29540:
[----:B------:R-:W-:Y:S02]  /*34a0*/  HFMA2 R83, -RZ, RZ, 0, 2.384185791015625e-07 ;  /* 0x00000004ff537431 */ /* 0x000fe400000001ff */
[----:B------:R-:W-:Y:S01]  /*34b0*/  FADD.FTZ R86, R86, R60 ;  /* 0x0000003c56567221 */ /* 0x000fe20000010000 */
[----:B------:R-:W-:-:S04]  /*34c0*/  MOV R60, 0x1f ;  /* 0x0000001f003c7802 */ /* 0x000fc80000000f00 */
[----:B------:R-:W-:-:S07]  /*34d0*/  MOV R87, R86 ;  /* 0x0000005600577202 */ /* 0x000fce0000000f00 */
[----:B------:R-:W-:Y:S05]  /*34e0*/  WARPSYNC.COLLECTIVE R84, `(.L_x_29541) ;  /* 0x0000000054087348 */ /* 0x000fea0003c00000 */
[----:B------:R0:W1:Y:S02]  /*34f0*/  SHFL.BFLY P1, R60, R87, R83, R60 ;  /* 0x0c000053573c7389 */ /* 0x000064000002003c */
[----:B01----:R-:W-:Y:S05]  /*3500*/  ENDCOLLECTIVE ;  /* 0x000000000000791b */ /* 0x003fea0003800000 */
.L_x_29541:
[----:B------:R-:W-:Y:S02]  /*3510*/  HFMA2 R83, -RZ, RZ, 0, 4.76837158203125e-07 ;  /* 0x00000008ff537431 */ /* 0x000fe400000001ff */
[----:B------:R-:W-:Y:S01]  /*3520*/  FADD.FTZ R86, R86, R60 ;  /* 0x0000003c56567221 */ /* 0x000fe20000010000 */
[----:B------:R-:W-:-:S04]  /*3530*/  MOV R60, 0x1f ;  /* 0x0000001f003c7802 */ /* 0x000fc80000000f00 */
[----:B------:R-:W-:-:S07]  /*3540*/  MOV R87, R86 ;  /* 0x0000005600577202 */ /* 0x000fce0000000f00 */
[----:B------:R-:W-:Y:S05]  /*3550*/  WARPSYNC.COLLECTIVE R84, `(.L_x_29542) ;  /* 0x0000000054087348 */ /* 0x000fea0003c00000 */
[----:B------:R0:W1:Y:S02]  /*3560*/  SHFL.BFLY P1, R60, R87, R83, R60 ;  /* 0x0c000053573c7389 */ /* 0x000064000002003c */
[----:B01----:R-:W-:Y:S05]  /*3570*/  ENDCOLLECTIVE ;  /* 0x000000000000791b */ /* 0x003fea0003800000 */
.L_x_29542:
[----:B------:R-:W-:Y:S02]  /*3580*/  HFMA2 R83, -RZ, RZ, 0, 9.5367431640625e-07 ;  /* 0x00000010ff537431 */ /* 0x000fe400000001ff */
[----:B------:R-:W-:Y:S01]  /*3590*/  FADD.FTZ R86, R86, R60 ;  /* 0x0000003c56567221 */ /* 0x000fe20000010000 */
[----:B------:R-:W-:-:S04]  /*35a0*/  MOV R60, 0x1f ;  /* 0x0000001f003c7802 */ /* 0x000fc80000000f00 */
[----:B------:R-:W-:-:S07]  /*35b0*/  MOV R87, R86 ;  /* 0x0000005600577202 */ /* 0x000fce0000000f00 */
[----:B------:R-:W-:Y:S05]  /*35c0*/  WARPSYNC.COLLECTIVE R84, `(.L_x_29543) ;  /* 0x0000000054087348 */ /* 0x000fea0003c00000 */
[----:B------:R0:W1:Y:S02]  /*35d0*/  SHFL.BFLY P1, R60, R87, R83, R60 ;  /* 0x0c000053573c7389 */ /* 0x000064000002003c */
[----:B01----:R-:W-:Y:S05]  /*35e0*/  ENDCOLLECTIVE ;  /* 0x000000000000791b */ /* 0x003fea0003800000 */
.L_x_29543:
[----:B------:R-:W-:Y:S05]  /*35f0*/  BRA `(.L_x_29544) ;  /* 0xffffffe800847947 */ /* 0x000fea000383ffff */
.L_x_29545:
        /* <DEDUP_REMOVED lines=16> */
.L_x_37359:


//--------------------- .text._ZN10layer_norm13ln_fwd_kernelINS_13Kernel_traitsI6__halfffffjLj1024ELj1ELj4ELj1ELj16ENS_18Kernel_traits_baseILj1024ES2_ffffjLj128EEEEELb0ELb1ELb0ELb0EEEvNS_9FwdParamsE --------------------------
	.section	.text._ZN10layer_norm13ln_fwd_kernelINS_13Kernel_traitsI6__halfffffjLj1024ELj1ELj4ELj1ELj16ENS_18Kernel_traits_baseILj1024ES2_ffffjLj128EEEEELb0ELb1ELb0ELb0EEEvNS_9FwdParamsE,"ax",@progbits
	.align	128
        .global         _ZN10layer_norm13ln_fwd_kernelINS_13Kernel_traitsI6__halfffffjLj1024ELj1ELj4ELj1ELj16ENS_18Kernel_traits_baseILj1024ES2_ffffjLj128EEEEELb0ELb1ELb0ELb0EEEvNS_9FwdParamsE
        .type           _ZN10layer_norm13ln_fwd_kernelINS_13Kernel_traitsI6__halfffffjLj1024ELj1ELj4ELj1ELj16ENS_18Kernel_traits_baseILj1024ES2_ffffjLj128EEEEELb0ELb1ELb0ELb0EEEvNS_9FwdParamsE,@function
        .size           _ZN10layer_norm13ln_fwd_kernelINS_13Kernel_traitsI6__halfffffjLj1024ELj1ELj4ELj1ELj16ENS_18Kernel_traits_baseILj1024ES2_ffffjLj128EEEEELb0ELb1ELb0ELb0EEEvNS_9FwdParamsE,(.L_x_37360 - _ZN10layer_norm13ln_fwd_kernelINS_13Kernel_traitsI6__halfffffjLj1024ELj1ELj4ELj1ELj16ENS_18Kernel_traits_baseILj1024ES2_ffffjLj128EEEEELb0ELb1ELb0ELb0EEEvNS_9FwdParamsE)
        .other          _ZN10layer_norm13ln_fwd_kernelINS_13Kernel_traitsI6__halfffffjLj1024ELj1ELj4ELj1ELj16ENS_18Kernel_traits_baseILj1024ES2_ffffjLj128EEEEELb0ELb1ELb0ELb0EEEvNS_9FwdParamsE,@"STO_CUDA_ENTRY STV_DEFAULT"
_ZN10layer_norm13ln_fwd_kernelINS_13Kernel_traitsI6__halfffffjLj1024ELj1ELj4ELj1ELj16ENS_18Kernel_traits_baseILj1024ES2_ffffjLj128EEEEELb0ELb1ELb0ELb0EEEvNS_9FwdParamsE:
.text._ZN10layer_norm13ln_fwd_kernelINS_13Kernel_traitsI6__halfffffjLj1024ELj1ELj4ELj1ELj16ENS_18Kernel_traits_baseILj1024ES2_ffffjLj128EEEEELb0ELb1ELb0ELb0EEEvNS_9FwdParamsE:
        /* <DEDUP_REMOVED lines=34> */
[----:B-1----:R-:W-:-:S05]  /*0220*/  @P2 IMAD.WIDE.U32 R6, R0, 0x8, R6 ;  /* 0x0000000800062825 */ /* 0x002fca00078e0006 */
[----:B------:R0:W5:Y:S02]  /*0230*/  @P2 LD.E.64 R52, desc[UR6][R6.64] ;  /* 0x0000000606342980 */ /* 0x000164000c101b00 */
[----:B------:R-:W1:Y:S01]  /*0240*/  @P3 LDC.64 R60, c[0x0][0x3e8] ;  /* 0x0000fa00ff3c3b82 */ /* 0x000e620000000a00 */
[C---:B--2---:R-:W-:Y:S01]  /*0250*/  @P2 IMAD.WIDE.U32 R42, R0.reuse, 0x8, R42 ;  /* 0x00000008002a2825 */ /* 0x044fe200078e002a */
[----:B------:R-:W-:-:S04]  /*0260*/  @P2 IADD3 R0, PT, PT, R0, 0x20, RZ ;  /* 0x0000002000002810 */ /* 0x000fc80007ffe0ff */
[----:B------:R0:W5:Y:S02]  /*0270*/  @P2 LDG.E.64 R30, desc[UR6][R42.64] ;  /* 0x000000062a1e2981 */ /* 0x000164000c1e1b00 */
[----:B------:R-:W2:Y:S01]  /*0280*/  @P4 LDC.64 R62, c[0x0][0x3d0] ;  /* 0x0000f400ff3e4b82 */ /* 0x000ea20000000a00 */
[----:B---3--:R-:W-:-:S05]  /*0290*/  @P3 IMAD.WIDE.U32 R56, R0, 0x8, R56 ;  /* 0x0000000800383825 */ /* 0x008fca00078e0038 */
[----:B------:R0:W5:Y:S02]  /*02a0*/  @P3 LDG.E.64 R14, desc[UR6][R56.64] ;  /* 0x00000006380e3981 */ /* 0x000164000c1e1b00 */
[----:B------:R-:W3:Y:S01]  /*02b0*/  @P4 LDC.64 R68, c[0x0][0x438] ;  /* 0x00010e00ff444b82 */ /* 0x000ee20000000a00 */
[----:B----4-:R-:W-:-:S05]  /*02c0*/  @P3 IMAD.WIDE.U32 R58, R0, 0x8, R58 ;  /* 0x00000008003a3825 */ /* 0x010fca00078e003a */
[----:B------:R0:W5:Y:S02]  /*02d0*/  @P3 LD.E.64 R50, desc[UR6][R58.64] ;  /* 0x000000063a323980 */ /* 0x000164000c101b00 */
[----:B------:R-:W4:Y:S01]  /*02e0*/  @P4 LDC.64 R70, c[0x0][0x3e8] ;  /* 0x0000fa00ff464b82 */ /* 0x000f220000000a00 */
[C---:B-1----:R-:W-:Y:S01]  /*02f0*/  @P3 IMAD.WIDE.U32 R60, R0.reuse, 0x8, R60 ;  /* 0x00000008003c3825 */ /* 0x042fe200078e003c */
[----:B------:R-:W-:-:S04]  /*0300*/  @P3 IADD3 R0, PT, PT, R0, 0x20, RZ ;  /* 0x0000002000003810 */ /* 0x000fc80007ffe0ff */
[----:B------:R0:W5:Y:S02]  /*0310*/  @P3 LDG.E.64 R28, desc[UR6][R60.64] ;  /* 0x000000063c1c3981 */ /* 0x000164000c1e1b00 */
[----:B------:R-:W1:Y:S01]  /*0320*/  @P5 LDC.64 R72, c[0x0][0x3d0] ;  /* 0x0000f400ff485b82 */ /* 0x000e620000000a00 */
[----:B--2---:R-:W-:-:S05]  /*0330*/  @P4 IMAD.WIDE.U32 R62, R0, 0x8, R62 ;  /* 0x00000008003e4825 */ /* 0x004fca00078e003e */
[----:B------:R0:W5:Y:S02]  /*0340*/  @P4 LDG.E.64 R12, desc[UR6][R62.64] ;  /* 0x000000063e0c4981 */ /* 0x000164000c1e1b00 */
[----:B------:R-:W2:Y:S01]  /*0350*/  @P5 LDC.64 R74, c[0x0][0x438] ;  /* 0x00010e00ff4a5b82 */ /* 0x000ea20000000a00 */
[----:B---3--:R-:W-:-:S05]  /*0360*/  @P4 IMAD.WIDE.U32 R68, R0, 0x8, R68 ;  /* 0x0000000800444825 */ /* 0x008fca00078e0044 */
[----:B------:R0:W5:Y:S02]  /*0370*/  @P4 LD.E.64 R48, desc[UR6][R68.64] ;  /* 0x0000000644304980 */ /* 0x000164000c101b00 */
[----:B------:R-:W3:Y:S01]  /*0380*/  @P5 LDC.64 R76, c[0x0][0x3e8] ;  /* 0x0000fa00ff4c5b82 */ /* 0x000ee20000000a00 */
[C---:B----4-:R-:W-:Y:S01]  /*0390*/  @P4 IMAD.WIDE.U32 R70, R0.reuse, 0x8, R70 ;  /* 0x0000000800464825 */ /* 0x050fe200078e0046 */
[----:B------:R-:W-:-:S04]  /*03a0*/  @P4 IADD3 R0, PT, PT, R0, 0x20, RZ ;  /* 0x0000002000004810 */ /* 0x000fc80007ffe0ff */
[----:B------:R0:W5:Y:S02]  /*03b0*/  @P4 LDG.E.64 R26, desc[UR6][R70.64] ;  /* 0x00000006461a4981 */ /* 0x000164000c1e1b00 */
[----:B------:R-:W4:Y:S08]  /*03c0*/  @P6 LDC.64 R78, c[0x0][0x3d0] ;  /* 0x0000f400ff4e6b82 */ /* 0x000f300000000a00 */
[----:B------:R-:W0:Y:S08]  /*03d0*/  @P6 LDC.64 R80, c[0x0][0x438] ;  /* 0x00010e00ff506b82 */ /* 0x000e300000000a00 */
[----:B------:R-:W0:Y:S08]  /*03e0*/  @P6 LDC.64 R82, c[0x0][0x3e8] ;  /* 0x0000fa00ff526b82 */ /* 0x000e300000000a00 */
[----:B------:R-:W0:Y:S08]  /*03f0*/  @P0 LDC.64 R84, c[0x0][0x3d0] ;  /* 0x0000f400ff540b82 */ /* 0x000e300000000a00 */
[----:B------:R-:W0:Y:S08]  /*0400*/  @P0 LDC.64 R88, c[0x0][0x3e8] ;  /* 0x0000fa00ff580b82 */ /* 0x000e300000000a00 */
[----:B------:R-:W0:Y:S01]  /*0410*/  @P0 LDC.64 R86, c[0x0][0x438] ;  /* 0x00010e00ff560b82 */ /* 0x000e220000000a00 */
[----:B-1----:R-:W-:-:S04]  /*0420*/  @P5 IMAD.WIDE.U32 R72, R0, 0x8, R72 ;  /* 0x0000000800485825 */ /* 0x002fc800078e0048 */
[C---:B--2---:R-:W-:Y:S01]  /*0430*/  @P5 IMAD.WIDE.U32 R74, R0.reuse, 0x8, R74 ;  /* 0x00000008004a5825 */ /* 0x044fe200078e004a */
[----:B------:R1:W5:Y:S02]  /*0440*/  @P5 LDG.E.64 R10, desc[UR6][R72.64] ;  /* 0x00000006480a5981 */ /* 0x000364000c1e1b00 */
[----:B------:R-:W2:Y:S01]  /*0450*/  @P1 LDC.64 R34, c[0x0][0x3d0] ;  /* 0x0000f400ff221b82 */ /* 0x000ea20000000a00 */
[C---:B---3--:R-:W-:Y:S01]  /*0460*/  @P5 IMAD.WIDE.U32 R76, R0.reuse, 0x8, R76 ;  /* 0x00000008004c5825 */ /* 0x048fe200078e004c */
[----:B------:R-:W-:Y:S01]  /*0470*/  @P5 IADD3 R0, PT, PT, R0, 0x20, RZ ;  /* 0x0000002000005810 */ /* 0x000fe20007ffe0ff */
[----:B------:R1:W5:Y:S04]  /*0480*/  @P5 LD.E.64 R46, desc[UR6][R74.64] ;  /* 0x000000064a2e5980 */ /* 0x000368000c101b00 */
[C---:B----4-:R-:W-:Y:S01]  /*0490*/  @P6 IMAD.WIDE.U32 R78, R0.reuse, 0x8, R78 ;  /* 0x00000008004e6825 */ /* 0x050fe200078e004e */
[----:B------:R1:W5:Y:S01]  /*04a0*/  @P5 LDG.E.64 R24, desc[UR6][R76.64] ;  /* 0x000000064c185981 */ /* 0x000362000c1e1b00 */
[----:B------:R-:W3:Y:S02]  /*04b0*/  @P1 LDC.64 R36, c[0x0][0x438] ;  /* 0x00010e00ff241b82 */ /* 0x000ee40000000a00 */
[C---:B0-----:R-:W-:Y:S01]  /*04c0*/  @P6 IMAD.WIDE.U32 R80, R0.reuse, 0x8, R80 ;  /* 0x0000000800506825 */ /* 0x041fe200078e0050 */
[----:B------:R1:W5:Y:S03]  /*04d0*/  @P6 LDG.E.64 R8, desc[UR6][R78.64] ;  /* 0x000000064e086981 */ /* 0x000366000c1e1b00 */
[C---:B------:R-:W-:Y:S01]  /*04e0*/  @P6 IMAD.WIDE.U32 R82, R0.reuse, 0x8, R82 ;  /* 0x0000000800526825 */ /* 0x040fe200078e0052 */
[----:B------:R-:W-:Y:S01]  /*04f0*/  @P6 IADD3 R0, PT, PT, R0, 0x20, RZ ;  /* 0x0000002000006810 */ /* 0x000fe20007ffe0ff */
[----:B------:R1:W5:Y:S01]  /*0500*/  @P6 LD.E.64 R44, desc[UR6][R80.64] ;  /* 0x00000006502c6980 */ /* 0x000362000c101b00 */
[----:B------:R-:W0:Y:S03]  /*0510*/  @P1 LDC.64 R38, c[0x0][0x3e8] ;  /* 0x0000fa00ff261b82 */ /* 0x000e260000000a00 */
[C---:B------:R-:W-:Y:S01]  /*0520*/  @P0 IMAD.WIDE.U32 R84, R0.reuse, 0x8, R84 ;  /* 0x0000000800540825 */ /* 0x040fe200078e0054 */
[----:B------:R1:W5:Y:S03]  /*0530*/  @P6 LDG.E.64 R22, desc[UR6][R82.64] ;  /* 0x0000000652166981 */ /* 0x000366000c1e1b00 */
[C---:B------:R-:W-:Y:S01]  /*0540*/  @P0 IMAD.WIDE.U32 R88, R0.reuse, 0x8, R88 ;  /* 0x0000000800580825 */ /* 0x040fe200078e0058 */
[----:B------:R1:W5:Y:S03]  /*0550*/  @P0 LDG.E.64 R4, desc[UR6][R84.64] ;  /* 0x0000000654040981 */ /* 0x000366000c1e1b00 */
[----:B------:R-:W-:Y:S01]  /*0560*/  @P0 IMAD.WIDE.U32 R86, R0, 0x8, R86 ;  /* 0x0000000800560825 */ /* 0x000fe200078e0056 */
[----:B------:R1:W5:Y:S03]  /*0570*/  @P0 LDG.E.64 R20, desc[UR6][R88.64] ;  /* 0x0000000658140981 */ /* 0x000366000c1e1b00 */
[C---:B--2---:R-:W-:Y:S01]  /*0580*/  @P1 IMAD.WIDE.U32 R34, R65.reuse, 0x8, R34 ;  /* 0x0000000841221825 */ /* 0x044fe200078e0022 */
[----:B------:R1:W5:Y:S03]  /*0590*/  @P0 LD.E.64 R2, desc[UR6][R86.64] ;  /* 0x0000000656020980 */ /* 0x000366000c101b00 */
[C---:B---3--:R-:W-:Y:S01]  /*05a0*/  @P1 IMAD.WIDE.U32 R36, R65.reuse, 0x8, R36 ;  /* 0x0000000841241825 */ /* 0x048fe200078e0024 */
[----:B------:R1:W5:Y:S03]  /*05b0*/  @P1 LDG.E.64 R18, desc[UR6][R34.64] ;  /* 0x0000000622121981 */ /* 0x000366000c1e1b00 */
[----:B0-----:R-:W-:Y:S01]  /*05c0*/  @P1 IMAD.WIDE.U32 R38, R65, 0x8, R38 ;  /* 0x0000000841261825 */ /* 0x001fe200078e0026 */
[----:B------:R1:W5:Y:S04]  /*05d0*/  @P1 LD.E.64 R54, desc[UR6][R36.64] ;  /* 0x0000000624361980 */ /* 0x000368000c101b00 */
[----:B------:R1:W5:Y:S01]  /*05e0*/  @P1 LDG.E.64 R32, desc[UR6][R38.64] ;  /* 0x0000000626201981 */ /* 0x000362000c1e1b00 */
[----:B------:R-:W-:-:S02]  /*05f0*/  ISETP.GE.U32.AND P1, PT, R66, 0x100, PT ;  /* 0x000001004200780c */ /* 0x000fc40003f26070 */
[----:B------:R-:W-:-:S11]  /*0600*/  @P0 IADD3 R0, PT, PT, R0, 0x20, RZ ;  /* 0x0000002000000810 */ /* 0x000fd60007ffe0ff */
[----:B-1----:R-:W-:Y:S05]  /*0610*/  @!P1 BRA `(.L_x_29548) ;  /* 0x0000000400489947 */ /* 0x002fea0003800000 */
[----:B------:R-:W0:Y:S08]  /*0620*/  LDC.64 R6, c[0x0][0x3d0] ;  /* 0x0000f400ff067b82 */ /* 0x000e300000000a00 */
[----:B------:R-:W1:Y:S08]  /*0630*/  LDC.64 R34, c[0x0][0x3e8] ;  /* 0x0000fa00ff227b82 */ /* 0x000e700000000a00 */
[----:B------:R-:W2:Y:S01]  /*0640*/  LDC.64 R62, c[0x0][0x438] ;  /* 0x00010e00ff3e7b82 */ /* 0x000ea20000000a00 */
[----:B0-----:R-:W-:-:S06]  /*0650*/  IMAD.WIDE.U32 R6, R0, 0x8, R6 ;  /* 0x0000000800067825 */ /* 0x001fcc00078e0006 */
[----:B------:R-:W5:Y:S01]  /*0660*/  LDG.E.64 R6, desc[UR6][R6.64] ;  /* 0x0000000606067981 */ /* 0x000f62000c1e1b00 */
[----:B-1----:R-:W-:-:S06]  /*0670*/  IMAD.WIDE.U32 R34, R0, 0x8, R34 ;  /* 0x0000000800227825 */ /* 0x002fcc00078e0022 */
[----:B------:R-:W5:Y:S01]  /*0680*/  LDG.E.64 R34, desc[UR6][R34.64] ;  /* 0x0000000622227981 */ /* 0x000f62000c1e1b00 */
[----:B--2---:R-:W-:-:S06]  /*0690*/  IMAD.WIDE.U32 R62, R0, 0x8, R62 ;  /* 0x00000008003e7825 */ /* 0x004fcc00078e003e */
[----:B------:R-:W5:Y:S01]  /*06a0*/  LD.E.64 R62, desc[UR6][R62.64] ;  /* 0x000000063e3e7980 */ /* 0x000f62000c101b00 */
[----:B------:R-:W-:Y:S05]  /*06b0*/  BRA `(.L_x_29548) ;  /* 0x0000000400207947 */ /* 0x000fea0003800000 */
.L_x_29547:
[C---:B------:R-:W-:Y:S02]  /*06c0*/  ISETP.GE.U32.AND P6, PT, R66.reuse, 0x20, PT ;  /* 0x000000204200780c */ /* 0x040fe40003fc6070 */
[C---:B------:R-:W-:Y:S02]  /*06d0*/  ISETP.GE.U32.AND P5, PT, R66.reuse, 0x40, PT ;  /* 0x000000404200780c */ /* 0x040fe40003fa6070 */
[C---:B------:R-:W-:Y:S02]  /*06e0*/  ISETP.GE.U32.AND P4, PT, R66.reuse, 0x60, PT ;  /* 0x000000604200780c */ /* 0x040fe40003f86070 */
[C---:B------:R-:W-:Y:S02]  /*06f0*/  ISETP.GE.U32.AND P3, PT, R66.reuse, 0x80, PT ;  /* 0x000000804200780c */ /* 0x040fe40003f66070 */
[C---:B------:R-:W-:Y:S02]  /*0700*/  ISETP.GE.U32.AND P2, PT, R66.reuse, 0xa0, PT ;  /* 0x000000a04200780c */ /* 0x040fe40003f46070 */
[----:B------:R-:W-:-:S02]  /*0710*/  ISETP.GE.U32.AND P1, PT, R66, 0xc0, PT ;  /* 0x000000c04200780c */ /* 0x000fc40003f26070 */
[----:B------:R-:W-:Y:S01]  /*0720*/  MOV R67, R65 ;  /* 0x0000004100437202 */ /* 0x000fe20000000f00 */
[----:B------:R-:W0:Y:S08]  /*0730*/  @P6 LDC.64 R36, c[0x0][0x3d0] ;  /* 0x0000f400ff246b82 */ /* 0x000e300000000a00 */
[----:B------:R-:W1:Y:S08]  /*0740*/  @P6 LDC.64 R38, c[0x0][0x3e8] ;  /* 0x0000fa00ff266b82 */ /* 0x000e700000000a00 */
[----:B------:R-:W2:Y:S08]  /*0750*/  @P5 LDC.64 R56, c[0x0][0x3d0] ;  /* 0x0000f400ff385b82 */ /* 0x000eb00000000a00 */
[----:B------:R-:W3:Y:S01]  /*0760*/  @P5 LDC.64 R58, c[0x0][0x3e8] ;  /* 0x0000fa00ff3a5b82 */ /* 0x000ee20000000a00 */
[----:B0-----:R-:W-:-:S07]  /*0770*/  @P6 IMAD.WIDE.U32 R40, R65, 0x8, R36 ;  /* 0x0000000841286825 */ /* 0x001fce00078e0024 */
[----:B------:R-:W0:Y:S01]  /*0780*/  @P4 LDC.64 R60, c[0x0][0x3d0] ;  /* 0x0000f400ff3c4b82 */ /* 0x000e220000000a00 */
[----:B-1----:R-:W-:-:S07]  /*0790*/  @P6 IMAD.WIDE.U32 R42, R65, 0x8, R38 ;  /* 0x00000008412a6825 */ /* 0x002fce00078e0026 */
[----:B------:R-:W1:Y:S01]  /*07a0*/  @P4 LDC.64 R68, c[0x0][0x3e8] ;  /* 0x0000fa00ff444b82 */ /* 0x000e620000000a00 */
[----:B------:R-:W-:Y:S01]  /*07b0*/  ISETP.GE.U32.AND P0, PT, R66, 0xe0, PT ;  /* 0x000000e04200780c */ /* 0x000fe20003f06070 */
[----:B------:R4:W5:Y:S06]  /*07c0*/  @P6 LDG.E.64 R18, desc[UR6][R40.64] ;  /* 0x0000000628126981 */ /* 0x00096c000c1e1b00 */
[----:B------:R-:W1:Y:S01]  /*07d0*/  @P3 LDC.64 R70, c[0x0][0x3d0] ;  /* 0x0000f400ff463b82 */ /* 0x000e620000000a00 */
[----:B------:R-:W-:Y:S01]  /*07e0*/  @P6 LOP3.LUT R67, R65, 0x20, RZ, 0xfc, !PT ;  /* 0x0000002041436812 */ /* 0x000fe200078efcff */
[----:B------:R0:W5:Y:S06]  /*07f0*/  @P6 LDG.E.64 R32, desc[UR6][R42.64] ;  /* 0x000000062a206981 */ /* 0x00016c000c1e1b00 */
[----:B------:R-:W1:Y:S01]  /*0800*/  @P3 LDC.64 R72, c[0x0][0x3e8] ;  /* 0x0000fa00ff483b82 */ /* 0x000e620000000a00 */
[----:B------:R-:W-:-:S02]  /*0810*/  @P6 CS2R R54, SRZ ;  /* 0x0000000000366805 */ /* 0x000fc4000001ff00 */
[----:B------:R-:W-:-:S05]  /*0820*/  ISETP.GE.U32.AND P6, PT, R66, 0x100, PT ;  /* 0x000001004200780c */ /* 0x000fca0003fc6070 */
[----:B------:R-:W1:Y:S01]  /*0830*/  @P2 LDC.64 R74, c[0x0][0x3d0] ;  /* 0x0000f400ff4a2b82 */ /* 0x000e620000000a00 */
[----:B--2---:R-:W-:-:S07]  /*0840*/  @P5 IMAD.WIDE.U32 R36, R67, 0x8, R56 ;  /* 0x0000000843245825 */ /* 0x004fce00078e0038 */
[----:B------:R-:W2:Y:S01]  /*0850*/  @P2 LDC.64 R76, c[0x0][0x3e8] ;  /* 0x0000fa00ff4c2b82 */ /* 0x000ea20000000a00 */
[C---:B---3--:R-:W-:Y:S01]  /*0860*/  @P5 IMAD.WIDE.U32 R38, R67.reuse, 0x8, R58 ;  /* 0x0000000843265825 */ /* 0x048fe200078e003a */
[----:B------:R-:W-:Y:S01]  /*0870*/  @P5 IADD3 R67, PT, PT, R67, 0x20, RZ ;  /* 0x0000002043435810 */ /* 0x000fe20007ffe0ff */
[----:B------:R3:W5:Y:S05]  /*0880*/  @P5 LDG.E.64 R16, desc[UR6][R36.64] ;  /* 0x0000000624105981 */ /* 0x00076a000c1e1b00 */
[----:B----4-:R-:W4:Y:S01]  /*0890*/  @P1 LDC.64 R40, c[0x0][0x3d0] ;  /* 0x0000f400ff281b82 */ /* 0x010f220000000a00 */
[C---:B0-----:R-:W-:Y:S01]  /*08a0*/  @P4 IMAD.WIDE.U32 R60, R67.reuse, 0x8, R60 ;  /* 0x00000008433c4825 */ /* 0x041fe200078e003c */
[----:B------:R0:W5:Y:S06]  /*08b0*/  @P5 LDG.E.64 R30, desc[UR6][R38.64] ;  /* 0x00000006261e5981 */ /* 0x00016c000c1e1b00 */
[----:B------:R-:W3:Y:S01]  /*08c0*/  @P1 LDC.64 R42, c[0x0][0x3e8] ;  /* 0x0000fa00ff2a1b82 */ /* 0x000ee20000000a00 */
[C---:B-1----:R-:W-:Y:S01]  /*08d0*/  @P4 IMAD.WIDE.U32 R68, R67.reuse, 0x8, R68 ;  /* 0x0000000843444825 */ /* 0x042fe200078e0044 */
[----:B------:R-:W-:Y:S01]  /*08e0*/  @P4 IADD3 R67, PT, PT, R67, 0x20, RZ ;  /* 0x0000002043434810 */ /* 0x000fe20007ffe0ff */
[----:B------:R1:W5:Y:S05]  /*08f0*/  @P4 LDG.E.64 R14, desc[UR6][R60.64] ;  /* 0x000000063c0e4981 */ /* 0x00036a000c1e1b00 */
[----:B------:R-:W0:Y:S01]  /*0900*/  @P0 LDC.64 R56, c[0x0][0x3d0] ;  /* 0x0000f400ff380b82 */ /* 0x000e220000000a00 */
[C---:B------:R-:W-:Y:S01]  /*0910*/  @P3 IMAD.WIDE.U32 R70, R67.reuse, 0x8, R70 ;  /* 0x0000000843463825 */ /* 0x040fe200078e0046 */
[----:B------:R1:W5:Y:S06]  /*0920*/  @P4 LDG.E.64 R28, desc[UR6][R68.64] ;  /* 0x00000006441c4981 */ /* 0x00036c000c1e1b00 */
[----:B------:R-:W1:Y:S01]  /*0930*/  @P0 LDC.64 R58, c[0x0][0x3e8] ;  /* 0x0000fa00ff3a0b82 */ /* 0x000e620000000a00 */
[C---:B------:R-:W-:Y:S01]  /*0940*/  @P3 IMAD.WIDE.U32 R72, R67.reuse, 0x8, R72 ;  /* 0x0000000843483825 */ /* 0x040fe200078e0048 */
[----:B------:R-:W-:Y:S01]  /*0950*/  @P3 IADD3 R67, PT, PT, R67, 0x20, RZ ;  /* 0x0000002043433810 */ /* 0x000fe20007ffe0ff */
[----:B------:R0:W5:Y:S05]  /*0960*/  @P3 LDG.E.64 R12, desc[UR6][R70.64] ;  /* 0x00000006460c3981 */ /* 0x00016a000c1e1b00 */
[----:B------:R-:W1:Y:S01]  /*0970*/  @P6 LDC.64 R78, c[0x0][0x3d0] ;  /* 0x0000f400ff4e6b82 */ /* 0x000e620000000a00 */
[C---:B------:R-:W-:Y:S01]  /*0980*/  @P2 IMAD.WIDE.U32 R74, R67.reuse, 0x8, R74 ;  /* 0x00000008434a2825 */ /* 0x040fe200078e004a */
[----:B------:R0:W5:Y:S06]  /*0990*/  @P3 LDG.E.64 R26, desc[UR6][R72.64] ;  /* 0x00000006481a3981 */ /* 0x00016c000c1e1b00 */
[----:B------:R-:W1:Y:S01]  /*09a0*/  @P6 LDC.64 R80, c[0x0][0x3e8] ;  /* 0x0000fa00ff506b82 */ /* 0x000e620000000a00 */
[C---:B--2---:R-:W-:Y:S01]  /*09b0*/  @P2 IMAD.WIDE.U32 R76, R67.reuse, 0x8, R76 ;  /* 0x00000008434c2825 */ /* 0x044fe200078e004c */
[----:B------:R-:W-:Y:S01]  /*09c0*/  @P2 IADD3 R67, PT, PT, R67, 0x20, RZ ;  /* 0x0000002043432810 */ /* 0x000fe20007ffe0ff */
[----:B------:R2:W5:Y:S04]  /*09d0*/  @P2 LDG.E.64 R10, desc[UR6][R74.64] ;  /* 0x000000064a0a2981 */ /* 0x000568000c1e1b00 */
[C---:B----4-:R-:W-:Y:S01]  /*09e0*/  @P1 IMAD.WIDE.U32 R40, R67.reuse, 0x8, R40 ;  /* 0x0000000843281825 */ /* 0x050fe200078e0028 */
[----:B------:R2:W5:Y:S03]  /*09f0*/  @P2 LDG.E.64 R24, desc[UR6][R76.64] ;  /* 0x000000064c182981 */ /* 0x000566000c1e1b00 */
[C---:B---3--:R-:W-:Y:S01]  /*0a00*/  @P1 IMAD.WIDE.U32 R42, R67.reuse, 0x8, R42 ;  /* 0x00000008432a1825 */ /* 0x048fe200078e002a */
[----:B------:R-:W-:Y:S01]  /*0a10*/  @P1 IADD3 R67, PT, PT, R67, 0x20, RZ ;  /* 0x0000002043431810 */ /* 0x000fe20007ffe0ff */
[----:B------:R2:W5:Y:S04]  /*0a20*/  @P1 LDG.E.64 R8, desc[UR6][R40.64] ;  /* 0x0000000628081981 */ /* 0x000568000c1e1b00 */
[C---:B0-----:R-:W-:Y:S01]  /*0a30*/  @P0 IMAD.WIDE.U32 R56, R67.reuse, 0x8, R56 ;  /* 0x0000000843380825 */ /* 0x041fe200078e0038 */
[----:B------:R2:W5:Y:S03]  /*0a40*/  @P1 LDG.E.64 R22, desc[UR6][R42.64] ;  /* 0x000000062a161981 */ /* 0x000566000c1e1b00 */
[C---:B-1----:R-:W-:Y:S01]  /*0a50*/  @P0 IMAD.WIDE.U32 R58, R67.reuse, 0x8, R58 ;  /* 0x00000008433a0825 */ /* 0x042fe200078e003a */
[----:B------:R-:W-:Y:S01]  /*0a60*/  @P0 IADD3 R67, PT, PT, R67, 0x20, RZ ;  /* 0x0000002043430810 */ /* 0x000fe20007ffe0ff */
[----:B------:R2:W5:Y:S04]  /*0a70*/  @P0 LDG.E.64 R4, desc[UR6][R56.64] ;  /* 0x0000000638040981 */ /* 0x000568000c1e1b00 */
[C---:B------:R-:W-:Y:S01]  /*0a80*/  @P6 IMAD.WIDE.U32 R36, R67.reuse, 0x8, R78 ;  /* 0x0000000843246825 */ /* 0x040fe200078e004e */
[----:B------:R2:W5:Y:S03]  /*0a90*/  @P0 LDG.E.64 R20, desc[UR6][R58.64] ;  /* 0x000000063a140981 */ /* 0x000566000c1e1b00 */
[----:B------:R-:W-:Y:S01]  /*0aa0*/  @P6 IMAD.WIDE.U32 R38, R67, 0x8, R80 ;  /* 0x0000000843266825 */ /* 0x000fe200078e0050 */
[----:B------:R2:W5:Y:S04]  /*0ab0*/  @P6 LDG.E.64 R6, desc[UR6][R36.64] ;  /* 0x0000000624066981 */ /* 0x000568000c1e1b00 */
[----:B------:R2:W5:Y:S01]  /*0ac0*/  @P6 LDG.E.64 R34, desc[UR6][R38.64] ;  /* 0x0000000626226981 */ /* 0x000562000c1e1b00 */
[----:B------:R-:W-:-:S02]  /*0ad0*/  @P5 CS2R R52, SRZ ;  /* 0x0000000000345805 */ /* 0x000fc4000001ff00 */
[----:B------:R-:W-:Y:S02]  /*0ae0*/  @P4 CS2R R50, SRZ ;  /* 0x0000000000324805 */ /* 0x000fe4000001ff00 */
[----:B------:R-:W-:Y:S02]  /*0af0*/  @P3 CS2R R48, SRZ ;  /* 0x0000000000303805 */ /* 0x000fe4000001ff00 */
[----:B------:R-:W-:Y:S02]  /*0b00*/  @P2 CS2R R46, SRZ ;  /* 0x00000000002e2805 */ /* 0x000fe4000001ff00 */
[----:B------:R-:W-:Y:S02]  /*0b10*/  @P1 CS2R R44, SRZ ;  /* 0x00000000002c1805 */ /* 0x000fe4000001ff00 */
[----:B------:R-:W-:Y:S02]  /*0b20*/  @P0 CS2R R2, SRZ ;  /* 0x0000000000020805 */ /* 0x000fe4000001ff00 */
[----:B--2---:R-:W-:-:S07]  /*0b30*/  @P6 CS2R R62, SRZ ;  /* 0x00000000003e6805 */ /* 0x004fce000001ff00 */
.L_x_29548:
[----:B------:R-:W-:Y:S05]  /*0b40*/  BSYNC.RECONVERGENT B0 ;  /* 0x0000000000007941 */ /* 0x000fea0003800200 */
.L_x_29546:
[----:B------:R-:W0:Y:S02]  /*0b50*/  LDCU UR4, c[0x0][0x384] ;  /* 0x00007080ff0477ac */ /* 0x000e240008000800 */
[----:B0-----:R-:W-:-:S13]  /*0b60*/  ISETP.GE.AND P0, PT, R64, UR4, PT ;  /* 0x0000000440007c0c */ /* 0x001fda000bf06270 */
[----:B------:R-:W-:Y:S05]  /*0b70*/  @P0 EXIT ;  /* 0x000000000000094d */ /* 0x000fea0003800000 */
[----:B------:R-:W0:Y:S01]  /*0b80*/  LDCU.64 UR8, c[0x0][0x3e0] ;  /* 0x00007c00ff0877ac */ /* 0x000e220008000a00 */
[----:B-----5:R-:W-:Y:S02]  /*0b90*/  MOV R107, R4 ;  /* 0x00000004006b7202 */ /* 0x020fe40000000f00 */
[--C-:B------:R-:W-:Y:S01]  /*0ba0*/  SHF.R.U64 R108, R4, 0x10, R5.reuse ;  /* 0x00000010046c7819 */ /* 0x100fe20000001205 */
[----:B------:R-:W1:Y:S01]  /*0bb0*/  LDCU.U8 UR4, c[0x0][0x410] ;  /* 0x00008200ff0477ac */ /* 0x000e620008000000 */
[----:B------:R-:W-:Y:S02]  /*0bc0*/  SHF.R.U32.HI R4, RZ, 0x10, R5 ;  /* 0x00000010ff047819 */ /* 0x000fe40000011605 */
[--C-:B------:R-:W-:Y:S01]  /*0bd0*/  SHF.R.U64 R110, R52, 0x10, R53.reuse ;  /* 0x00000010346e7819 */ /* 0x100fe20000001235 */
[----:B------:R-:W2:Y:S01]  /*0be0*/  LDCU UR12, c[0x0][0x388] ;  /* 0x00007100ff0c77ac */ /* 0x000ea20008000800 */
[----:B------:R-:W-:Y:S02]  /*0bf0*/  PRMT R108, R108, 0x5410, R4 ;  /* 0x000054106c6c7816 */ /* 0x000fe40000000004 */
[----:B------:R-:W-:Y:S01]  /*0c00*/  SHF.R.U32.HI R4, RZ, 0x10, R53 ;  /* 0x00000010ff047819 */ /* 0x000fe20000011635 */
[----:B------:R-:W3:Y:S01]  /*0c10*/  LDCU UR5, c[0x0][0x448] ;  /* 0x00008900ff0577ac */ /* 0x000ee20008000800 */
[----:B------:R-:W-:-:S02]  /*0c20*/  MOV R0, R6 ;  /* 0x0000000600007202 */ /* 0x000fc40000000f00 */
[----:B------:R-:W-:Y:S01]  /*0c30*/  SHF.R.U64 R58, R6, 0x10, R7 ;  /* 0x00000010063a7819 */ /* 0x000fe20000001207 */
[----:B------:R-:W4:Y:S01]  /*0c40*/  LDCU.64 UR10, c[0x0][0x3a0] ;  /* 0x00007400ff0a77ac */ /* 0x000f220008000a00 */
[----:B------:R-:W-:Y:S01]  /*0c50*/  PRMT R110, R110, 0x5410, R4 ;  /* 0x000054106e6e7816 */ /* 0x000fe20000000004 */
[----:B------:R-:W-:Y:S01]  /*0c60*/  HADD2.F32 R61, -RZ, R0.H0_H0 ;  /* 0x20000000ff3d7230 */ /* 0x000fe20000004100 */
[--C-:B------:R-:W-:Y:S01]  /*0c70*/  SHF.R.U64 R109, R54, 0x10, R55.reuse ;  /* 0x00000010366d7819 */ /* 0x100fe20000001237 */
[----:B------:R-:W-:Y:S01]  /*0c80*/  HADD2.F32 R58, -RZ, R58.H0_H0 ;  /* 0x2000003aff3a7230 */ /* 0x000fe20000004100 */
[----:B------:R-:W-:Y:S02]  /*0c90*/  SHF.R.U32.HI R6, RZ, 0x10, R55 ;  /* 0x00000010ff067819 */ /* 0x000fe40000011637 */
[--C-:B------:R-:W-:Y:S02]  /*0ca0*/  SHF.R.U64 R112, R48, 0x10, R49.reuse ;  /* 0x0000001030707819 */ /* 0x100fe40000001231 */
[----:B------:R-:W-:-:S02]  /*0cb0*/  SHF.R.U32.HI R4, RZ, 0x10, R49 ;  /* 0x00000010ff047819 */ /* 0x000fc40000011631 */
[----:B------:R-:W-:Y:S02]  /*0cc0*/  PRMT R109, R109, 0x5410, R6 ;  /* 0x000054106d6d7816 */ /* 0x000fe40000000006 */
[----:B------:R-:W-:Y:S02]  /*0cd0*/  PRMT R112, R112, 0x5410, R4 ;  /* 0x0000541070707816 */ /* 0x000fe40000000004 */
[----:B------:R-:W-:Y:S02]  /*0ce0*/  MOV R73, R28 ;  /* 0x0000001c00497202 */ /* 0x000fe40000000f00 */
[----:B------:R-:W-:Y:S02]  /*0cf0*/  SHF.R.U64 R74, R28, 0x10, R29 ;  /* 0x000000101c4a7819 */ /* 0x000fe4000000121d */
[--C-:B------:R-:W-:Y:S02]  /*0d00*/  SHF.R.U64 R111, R50, 0x10, R51.reuse ;  /* 0x00000010326f7819 */ /* 0x100fe40000001233 */
[----:B------:R-:W-:-:S02]  /*0d10*/  SHF.R.U32.HI R6, RZ, 0x10, R51 ;  /* 0x00000010ff067819 */ /* 0x000fc40000011633 */
[--C-:B------:R-:W-:Y:S02]  /*0d20*/  SHF.R.U64 R113, R46, 0x10, R47.reuse ;  /* 0x000000102e717819 */ /* 0x100fe4000000122f */
[----:B------:R-:W-:Y:S02]  /*0d30*/  SHF.R.U32.HI R4, RZ, 0x10, R47 ;  /* 0x00000010ff047819 */ /* 0x000fe4000001162f */
[----:B0-----:R-:W-:Y:S02]  /*0d40*/  ISETP.NE.U32.AND P0, PT, RZ, UR8, PT ;  /* 0x00000008ff007c0c */ /* 0x001fe4000bf05070 */
[----:B------:R-:W-:Y:S02]  /*0d50*/  MOV R28, R27 ;  /* 0x0000001b001c7202 */ /* 0x000fe40000000f00 */
[--C-:B------:R-:W-:Y:S02]  /*0d60*/  SHF.R.U64 R76, R26, 0x10, R27.reuse ;  /* 0x000000101a4c7819 */ /* 0x100fe4000000121b */
[----:B------:R-:W-:-:S02]  /*0d70*/  SHF.R.U32.HI R37, RZ, 0x10, R27 ;  /* 0x00000010ff257819 */ /* 0x000fc4000001161b */
[----:B------:R-:W-:Y:S02]  /*0d80*/  MOV R75, R26 ;  /* 0x0000001a004b7202 */ /* 0x000fe40000000f00 */
[----:B------:R-:W-:Y:S02]  /*0d90*/  MOV R27, R25 ;  /* 0x00000019001b7202 */ /* 0x000fe40000000f00 */
[--C-:B------:R-:W-:Y:S02]  /*0da0*/  SHF.R.U64 R78, R24, 0x10, R25.reuse ;  /* 0x00000010184e7819 */ /* 0x100fe40000001219 */
[----:B------:R-:W-:Y:S02]  /*0db0*/  SHF.R.U32.HI R38, RZ, 0x10, R25 ;  /* 0x00000010ff267819 */ /* 0x000fe40000011619 */
[----:B------:R-:W-:Y:S02]  /*0dc0*/  MOV R105, R8 ;  /* 0x0000000800697202 */ /* 0x000fe40000000f00 */
[----:B------:R-:W-:-:S02]  /*0dd0*/  SHF.R.U64 R106, R8, 0x10, R9 ;  /* 0x00000010086a7819 */ /* 0x000fc40000001209 */
[----:B------:R-:W-:Y:S02]  /*0de0*/  MOV R68, R32 ;  /* 0x0000002000447202 */ /* 0x000fe40000000f00 */
[----:B------:R-:W-:Y:S02]  /*0df0*/  SHF.R.U64 R70, R32, 0x10, R33 ;  /* 0x0000001020467819 */ /* 0x000fe40000001221 */
[----:B------:R-:W-:Y:S02]  /*0e00*/  MOV R71, R30 ;  /* 0x0000001e00477202 */ /* 0x000fe40000000f00 */
[----:B------:R-:W-:Y:S02]  /*0e10*/  SHF.R.U64 R72, R30, 0x10, R31 ;  /* 0x000000101e487819 */ /* 0x000fe4000000121f */
[----:B------:R-:W-:Y:S02]  /*0e20*/  MOV R77, R24 ;  /* 0x00000018004d7202 */ /* 0x000fe40000000f00 */
[----:B------:R-:W-:-:S02]  /*0e30*/  MOV R25, R23 ;  /* 0x0000001700197202 */ /* 0x000fc40000000f00 */
[--C-:B------:R-:W-:Y:S02]  /*0e40*/  SHF.R.U64 R80, R22, 0x10, R23.reuse ;  /* 0x0000001016507819 */ /* 0x100fe40000001217 */
[----:B------:R-:W-:Y:S02]  /*0e50*/  SHF.R.U32.HI R26, RZ, 0x10, R23 ;  /* 0x00000010ff1a7819 */ /* 0x000fe40000011617 */
[----:B------:R-:W-:Y:S02]  /*0e60*/  MOV R81, R20 ;  /* 0x0000001400517202 */ /* 0x000fe40000000f00 */
[----:B------:R-:W-:Y:S02]  /*0e70*/  SHF.R.U64 R82, R20, 0x10, R21 ;  /* 0x0000001014527819 */ /* 0x000fe40000001215 */
[----:B------:R-:W-:Y:S02]  /*0e80*/  MOV R87, R18 ;  /* 0x0000001200577202 */ /* 0x000fe40000000f00 */
[----:B------:R-:W-:-:S02]  /*0e90*/  SHF.R.U64 R88, R18, 0x10, R19 ;  /* 0x0000001012587819 */ /* 0x000fc40000001213 */
[----:B------:R-:W-:Y:S02]  /*0ea0*/  MOV R89, R16 ;  /* 0x0000001000597202 */ /* 0x000fe40000000f00 */
[----:B------:R-:W-:Y:S02]  /*0eb0*/  SHF.R.U64 R90, R16, 0x10, R17 ;  /* 0x00000010105a7819 */ /* 0x000fe40000001211 */
[----:B------:R-:W-:Y:S02]  /*0ec0*/  MOV R91, R14 ;  /* 0x0000000e005b7202 */ /* 0x000fe40000000f00 */
[----:B------:R-:W-:Y:S02]  /*0ed0*/  SHF.R.U64 R92, R14, 0x10, R15 ;  /* 0x000000100e5c7819 */ /* 0x000fe4000000120f */
[----:B------:R-:W-:Y:S02]  /*0ee0*/  MOV R93, R12 ;  /* 0x0000000c005d7202 */ /* 0x000fe40000000f00 */
[----:B------:R-:W-:-:S02]  /*0ef0*/  SHF.R.U64 R94, R12, 0x10, R13 ;  /* 0x000000100c5e7819 */ /* 0x000fc4000000120d */
[----:B------:R-:W-:Y:S02]  /*0f00*/  MOV R95, R10 ;  /* 0x0000000a005f7202 */ /* 0x000fe40000000f00 */
[----:B------:R-:W-:Y:S02]  /*0f10*/  SHF.R.U64 R103, R10, 0x10, R11 ;  /* 0x000000100a677819 */ /* 0x000fe4000000120b */
[----:B------:R-:W-:Y:S02]  /*0f20*/  MOV R8, R5 ;  /* 0x0000000500087202 */ /* 0x000fe40000000f00 */
[----:B------:R-:W-:Y:S02]  /*0f30*/  MOV R36, R33 ;  /* 0x0000002100247202 */ /* 0x000fe40000000f00 */
[----:B------:R-:W-:Y:S02]  /*0f40*/  MOV R32, R31 ;  /* 0x0000001f00207202 */ /* 0x000fe40000000f00 */
[----:B------:R-:W-:-:S02]  /*0f50*/  MOV R30, R29 ;  /* 0x0000001d001e7202 */ /* 0x000fc40000000f00 */
[----:B------:R-:W-:Y:S02]  /*0f60*/  MOV R79, R22 ;  /* 0x00000016004f7202 */ /* 0x000fe40000000f00 */
[----:B------:R-:W-:Y:S02]  /*0f70*/  MOV R23, R21 ;  /* 0x0000001500177202 */ /* 0x000fe40000000f00 */
[----:B------:R-:W-:Y:S02]  /*0f80*/  SHF.R.U32.HI R24, RZ, 0x10, R21 ;  /* 0x00000010ff187819 */ /* 0x000fe40000011615 */
[----:B------:R-:W-:Y:S02]  /*0f90*/  MOV R20, R19 ;  /* 0x0000001300147202 */ /* 0x000fe40000000f00 */
[----:B------:R-:W-:Y:S02]  /*0fa0*/  MOV R18, R17 ;  /* 0x0000001100127202 */ /* 0x000fe40000000f00 */
[----:B------:R-:W-:-:S02]  /*0fb0*/  MOV R16, R15 ;  /* 0x0000000f00107202 */ /* 0x000fc40000000f00 */
[----:B------:R-:W-:Y:S02]  /*0fc0*/  MOV R14, R13 ;  /* 0x0000000d000e7202 */ /* 0x000fe40000000f00 */
[----:B------:R-:W-:Y:S02]  /*0fd0*/  MOV R12, R11 ;  /* 0x0000000b000c7202 */ /* 0x000fe40000000f00 */
[----:B------:R-:W-:Y:S02]  /*0fe0*/  MOV R10, R9 ;  /* 0x00000009000a7202 */ /* 0x000fe40000000f00 */
[----:B------:R-:W-:Y:S02]  /*0ff0*/  MOV R5, R7 ;  /* 0x0000000700057202 */ /* 0x000fe40000000f00 */
[----:B------:R-:W-:Y:S02]  /*1000*/  SHF.R.U32.HI R59, RZ, 0x10, R7 ;  /* 0x00000010ff3b7819 */ /* 0x000fe40000011607 */
[----:B------:R-:W-:Y:S01]  /*1010*/  PRMT R111, R111, 0x5410, R6 ;  /* 0x000054106f6f7816 */ /* 0x000fe20000000006 */
[----:B------:R-:W-:Y:S01]  /*1020*/  HADD2.F32 R60, -RZ, R5.H0_H0 ;  /* 0x20000005ff3c7230 */ /* 0x000fe20000004100 */
[----:B------:R-:W-:Y:S01]  /*1030*/  PRMT R113, R113, 0x5410, R4 ;  /* 0x0000541071717816 */ /* 0x000fe20000000004 */
[----:B------:R-:W-:Y:S01]  /*1040*/  HADD2.F32 R59, -RZ, R59.H0_H0 ;  /* 0x2000003bff3b7230 */ /* 0x000fe20000004100 */
[--C-:B------:R-:W-:Y:S01]  /*1050*/  SHF.R.U64 R57, R62, 0x10, R63.reuse ;  /* 0x000000103e397819 */ /* 0x100fe2000000123f */
[----:B------:R-:W-:Y:S01]  /*1060*/  HADD2.F32 R62, -RZ, R62.H0_H0 ;  /* 0x2000003eff3e7230 */ /* 0x000fe20000004100 */
[----:B------:R-:W-:Y:S01]  /*1070*/  SHF.R.U32.HI R56, RZ, 0x10, R63 ;  /* 0x00000010ff387819 */ /* 0x000fe2000001163f */
[----:B------:R-:W-:Y:S01]  /*1080*/  HADD2.F32 R63, -RZ, R63.H0_H0 ;  /* 0x2000003fff3f7230 */ /* 0x000fe20000004100 */
[----:B------:R-:W-:Y:S01]  /*1090*/  ISETP.NE.AND.EX P1, PT, RZ, UR9, PT, P0 ;  /* 0x00000009ff007c0c */ /* 0x000fe2000bf25300 */
[----:B------:R-:W-:Y:S01]  /*10a0*/  HADD2.F32 R57, -RZ, R57.H0_H0 ;  /* 0x20000039ff397230 */ /* 0x000fe20000004100 */
[----:B------:R-:W-:Y:S01]  /*10b0*/  SHF.R.U32.HI R33, RZ, 0x10, R33 ;  /* 0x00000010ff217819 */ /* 0x000fe20000011621 */
[----:B------:R-:W-:Y:S01]  /*10c0*/  HADD2.F32 R56, -RZ, R56.H0_H0 ;  /* 0x20000038ff387230 */ /* 0x000fe20000004100 */
[----:B------:R-:W-:-:S02]  /*10d0*/  SHF.R.U32.HI R31, RZ, 0x10, R31 ;  /* 0x00000010ff1f7819 */ /* 0x000fc4000001161f */
[----:B------:R-:W-:Y:S02]  /*10e0*/  SHF.R.U32.HI R29, RZ, 0x10, R29 ;  /* 0x00000010ff1d7819 */ /* 0x000fe4000001161d */
[----:B------:R-:W-:Y:S02]  /*10f0*/  MOV R84, R34 ;  /* 0x0000002200547202 */ /* 0x000fe40000000f00 */
[----:B------:R-:W-:Y:S02]  /*1100*/  MOV R21, R35 ;  /* 0x0000002300157202 */ /* 0x000fe40000000f00 */
[--C-:B------:R-:W-:Y:S02]  /*1110*/  SHF.R.U64 R85, R34, 0x10, R35.reuse ;  /* 0x0000001022557819 */ /* 0x100fe40000001223 */
[----:B------:R-:W-:Y:S02]  /*1120*/  SHF.R.U32.HI R22, RZ, 0x10, R35 ;  /* 0x00000010ff167819 */ /* 0x000fe40000011623 */
[----:B------:R-:W-:-:S02]  /*1130*/  SHF.R.U32.HI R19, RZ, 0x10, R19 ;  /* 0x00000010ff137819 */ /* 0x000fc40000011613 */
[----:B------:R-:W-:Y:S02]  /*1140*/  SHF.R.U32.HI R17, RZ, 0x10, R17 ;  /* 0x00000010ff117819 */ /* 0x000fe40000011611 */
[----:B------:R-:W-:Y:S02]  /*1150*/  SHF.R.U32.HI R15, RZ, 0x10, R15 ;  /* 0x00000010ff0f7819 */ /* 0x000fe4000001160f */
[----:B------:R-:W-:Y:S02]  /*1160*/  SHF.R.U32.HI R13, RZ, 0x10, R13 ;  /* 0x00000010ff0d7819 */ /* 0x000fe4000001160d */
[----:B------:R-:W-:Y:S02]  /*1170*/  SHF.R.U32.HI R11, RZ, 0x10, R11 ;  /* 0x00000010ff0b7819 */ /* 0x000fe4000001160b */
[----:B------:R-:W-:Y:S02]  /*1180*/  SHF.R.U32.HI R9, RZ, 0x10, R9 ;  /* 0x00000010ff097819 */ /* 0x000fe40000011609 */
[----:B------:R-:W-:-:S02]  /*1190*/  SHF.R.U64 R114, R44, 0x10, R45 ;  /* 0x000000102c727819 */ /* 0x000fc4000000122d */
[----:B------:R-:W-:Y:S02]  /*11a0*/  SHF.R.U32.HI R4, RZ, 0x10, R45 ;  /* 0x00000010ff047819 */ /* 0x000fe4000001162d */
[--C-:B------:R-:W-:Y:S02]  /*11b0*/  SHF.R.U64 R115, R2, 0x10, R3.reuse ;  /* 0x0000001002737819 */ /* 0x100fe40000001203 */
[----:B------:R-:W-:Y:S02]  /*11c0*/  SHF.R.U32.HI R6, RZ, 0x10, R3 ;  /* 0x00000010ff067819 */ /* 0x000fe40000011603 */
[----:B-1----:R-:W-:Y:S02]  /*11d0*/  ISETP.NE.AND P0, PT, RZ, UR4, PT ;  /* 0x00000004ff007c0c */ /* 0x002fe4000bf05270 */
        /* <DEDUP_REMOVED lines=32> */
[----:B--234-:R-:W-:-:S07]  /*13e0*/  P2R R67, PR, RZ, 0x1 ;  /* 0x00000001ff437803 */ /* 0x01cfce0000000000 */
.L_x_29597:
[----:B------:R-:W-:Y:S01]  /*13f0*/  ISETP.NE.AND P0, PT, R0, RZ, PT ;  /* 0x000000ff0000720c */ /* 0x000fe20003f05270 */
[----:B------:R-:W-:-:S12]  /*1400*/  HFMA2 R83, -RZ, RZ, 1.875, 0 ;  /* 0x3f800000ff537431 */ /* 0x000fd800000001ff */
[----:B------:R-:W0:Y:S02]  /*1410*/  @P0 LDC.64 R40, c[0x0][0x3e0] ;  /* 0x0000f800ff280b82 */ /* 0x000e240000000a00 */
[----:B0-----:R-:W-:-:S05]  /*1420*/  @P0 IMAD.WIDE R42, R64, 0x4, R40 ;  /* 0x00000004402a0825 */ /* 0x001fca00078e0228 */
[----:B------:R0:W5:Y:S01]  /*1430*/  @P0 LDG.E R83, desc[UR6][R42.64] ;  /* 0x000000062a530981 */ /* 0x000162000c1e1900 */
[----:B------:R-:W-:Y:S01]  /*1440*/  IMAD R41, R64, UR12, RZ ;  /* 0x0000000c40297c24 */ /* 0x000fe2000f8e02ff */
[----:B------:R-:W-:Y:S01]  /*1450*/  ISETP.GE.U32.AND P4, PT, R66, 0x20, PT ;  /* 0x000000204200780c */ /* 0x000fe20003f86070 */
[----:B------:R-:W-:Y:S03]  /*1460*/  BSSY.RECONVERGENT B0, `(.L_x_29549) ;  /* 0x000002b000007945 */ /* 0x000fe60003800200 */
[----:B------:R-:W-:-:S04]  /*1470*/  SHF.R.S32.HI R40, RZ, 0x1f, R41 ;  /* 0x0000001fff287819 */ /* 0x000fc80000011429 */
[----:B------:R-:W-:-:S04]  /*1480*/  LEA.HI R40, R40, R41, RZ, 0x2 ;  /* 0x0000002928287211 */ /* 0x000fc800078f10ff */
[----:B------:R-:W-:-:S04]  /*1490*/  LEA.HI.SX32 R69, R40, R65, 0x1e ;  /* 0x0000004128457211 */ /* 0x000fc800078ff2ff */
[----:B------:R-:W-:Y:S01]  /*14a0*/  MOV R40, R69 ;  /* 0x0000004500287202 */ /* 0x000fe20000000f00 */
[----:B0-----:R-:W-:Y:S06]  /*14b0*/  @!P4 BRA `(.L_x_29550) ;  /* 0x000000000094c947 */ /* 0x001fec0003800000 */
[----:B------:R-:W-:Y:S01]  /*14c0*/  ISETP.NE.U32.AND P0, PT, RZ, UR10, PT ;  /* 0x0000000aff007c0c */ /* 0x000fe2000bf05070 */
[----:B------:R-:W0:Y:S03]  /*14d0*/  LDC.64 R40, c[0x0][0x390] ;  /* 0x0000e400ff287b82 */ /* 0x000e260000000a00 */
[----:B------:R-:W-:-:S05]  /*14e0*/  ISETP.NE.AND.EX P0, PT, RZ, UR11, PT, P0 ;  /* 0x0000000bff007c0c */ /* 0x000fca000bf05300 */
[----:B------:R-:W1:Y:S08]  /*14f0*/  LDC.64 R100, c[0x0][0x3a8] ;  /* 0x0000ea00ff647b82 */ /* 0x000e700000000a00 */
[----:B------:R-:W2:Y:S01]  /*1500*/  @P0 LDC.64 R116, c[0x0][0x3a0] ;  /* 0x0000e800ff740b82 */ /* 0x000ea20000000a00 */
[----:B0-----:R-:W-:-:S06]  /*1510*/  IMAD.WIDE.U32 R40, R69, 0x10, R40 ;  /* 0x0000001045287825 */ /* 0x001fcc00078e0028 */
[----:B------:R-:W3:Y:S01]  /*1520*/  LDG.E.128 R40, desc[UR6][R40.64] ;  /* 0x0000000628287981 */ /* 0x000ee2000c1e1d00 */
[----:B--2---:R-:W-:-:S05]  /*1530*/  @P0 IMAD.WIDE.U32 R116, R69, 0x10, R116 ;  /* 0x0000001045740825 */ /* 0x004fca00078e0074 */
[----:B------:R-:W2:Y:S01]  /*1540*/  @P0 LDG.E.128 R4, desc[UR6][R116.64] ;  /* 0x0000000674040981 */ /* 0x000ea2000c1e1d00 */
[----:B------:R-:W-:Y:S02]  /*1550*/  @P0 HADD2.F32 R9, -RZ, R68.H0_H0 ;  /* 0x20000044ff090230 */ /* 0x000fe40000004100 */
[--C-:B------:R-:W-:Y:S02]  /*1560*/  @P0 HADD2.F32 R10, -RZ, R70.reuse.H0_H0 ;  /* 0x20000046ff0a0230 */ /* 0x100fe40000004100 */
[----:B------:R-:W-:Y:S02]  /*1570*/  @P0 HADD2.F32 R86, -RZ, R70.H1_H1 ;  /* 0x30000046ff560230 */ /* 0x000fe40000004100 */
[-C--:B---3-5:R-:W-:Y:S01]  /*1580*/  @P0 FMUL.FTZ R11, R40, R83.reuse ;  /* 0x00000053280b0220 */ /* 0x0a8fe20000410000 */
[-C--:B------:R-:W-:Y:S01]  /*1590*/  @P0 FMUL.FTZ R98, R41, R83.reuse ;  /* 0x0000005329620220 */ /* 0x080fe20000410000 */
[-C--:B------:R-:W-:Y:S01]  /*15a0*/  @P0 FMUL.FTZ R97, R42, R83.reuse ;  /* 0x000000532a610220 */ /* 0x080fe20000410000 */
[----:B------:R-:W-:Y:S01]  /*15b0*/  @P0 FMUL.FTZ R96, R43, R83 ;  /* 0x000000532b600220 */ /* 0x000fe20000410000 */
[----:B--2---:R-:W-:Y:S01]  /*15c0*/  @P0 FFMA.FTZ R8, R11, R9, R4 ;  /* 0x000000090b080223 */ /* 0x004fe20000010004 */
[----:B------:R-:W-:-:S02]  /*15d0*/  @P0 HADD2.F32 R11, -RZ, R68.H1_H1 ;  /* 0x30000044ff0b0230 */ /* 0x000fc40000004100 */
[----:B------:R-:W-:Y:S01]  /*15e0*/  @P0 FFMA.FTZ R9, R98, R10, R5 ;  /* 0x0000000a62090223 */ /* 0x000fe20000010005 */
[----:B-1----:R-:W-:-:S04]  /*15f0*/  IMAD.WIDE.U32 R98, R69, 0x10, R100 ;  /* 0x0000001045627825 */ /* 0x002fc800078e0064 */
[----:B------:R-:W-:Y:S01]  /*1600*/  @P0 FFMA.FTZ R10, R97, R11, R6 ;  /* 0x0000000b610a0223 */ /* 0x000fe20000010006 */
[----:B------:R-:W-:Y:S01]  /*1610*/  @P0 FFMA.FTZ R11, R96, R86, R7 ;  /* 0x00000056600b0223 */ /* 0x000fe20000010007 */
[----:B------:R-:W-:Y:S06]  /*1620*/  @P0 BRA `(.L_x_29551) ;  /* 0x0000000000300947 */ /* 0x000fec0003800000 */
[-C--:B------:R-:W-:Y:S01]  /*1630*/  FMUL.FTZ R9, R41, R83.reuse ;  /* 0x0000005329097220 */ /* 0x080fe20000410000 */
[-C--:B------:R-:W-:Y:S01]  /*1640*/  FMUL.FTZ R41, R42, R83.reuse ;  /* 0x000000532a297220 */ /* 0x080fe20000410000 */
[-C--:B------:R-:W-:Y:S01]  /*1650*/  FMUL.FTZ R8, R40, R83.reuse ;  /* 0x0000005328087220 */ /* 0x080fe20000410000 */
[----:B------:R-:W-:Y:S02]  /*1660*/  HADD2.F32 R97, -RZ, R68.H0_H0 ;  /* 0x20000044ff617230 */ /* 0x000fe40000004100 */
[----:B------:R-:W-:Y:S01]  /*1670*/  FMUL.FTZ R40, R43, R83 ;  /* 0x000000532b287220 */ /* 0x000fe20000410000 */
[----:B------:R-:W-:Y:S02]  /*1680*/  HADD2.F32 R42, -RZ, R70.H0_H0 ;  /* 0x20000046ff2a7230 */ /* 0x000fe40000004100 */
[----:B------:R-:W-:Y:S02]  /*1690*/  HADD2.F32 R10, -RZ, R68.H1_H1 ;  /* 0x30000044ff0a7230 */ /* 0x000fe40000004100 */
[----:B------:R-:W-:Y:S01]  /*16a0*/  FMUL.FTZ R8, R8, R97 ;  /* 0x0000006108087220 */ /* 0x000fe20000410000 */
[----:B------:R-:W-:-:S02]  /*16b0*/  HADD2.F32 R11, -RZ, R70.H1_H1 ;  /* 0x30000046ff0b7230 */ /* 0x000fc40000004100 */
[----:B------:R-:W-:Y:S01]  /*16c0*/  FMUL.FTZ R9, R9, R42 ;  /* 0x0000002a09097220 */ /* 0x000fe20000410000 */
[----:B------:R-:W-:Y:S02]  /*16d0*/  FMUL.FTZ R10, R41, R10 ;  /* 0x0000000a290a7220 */ /* 0x000fe40000410000 */
[----:B------:R-:W-:-:S07]  /*16e0*/  FMUL.FTZ R11, R40, R11 ;  /* 0x0000000b280b7220 */ /* 0x000fce0000410000 */
.L_x_29551:
[----:B------:R0:W-:Y:S01]  /*16f0*/  STG.E.128 desc[UR6][R98.64], R8 ;  /* 0x0000000862007986 */ /* 0x0001e2000c101d06 */
[----:B------:R-:W-:-:S07]  /*1700*/  IADD3 R40, PT, PT, R69, 0x20, RZ ;  /* 0x0000002045287810 */ /* 0x000fce0007ffe0ff */
.L_x_29550:
[----:B------:R-:W-:Y:S05]  /*1710*/  BSYNC.RECONVERGENT B0 ;  /* 0x0000000000007941 */ /* 0x000fea0003800200 */
.L_x_29549:
        /* <DEDUP_REMOVED lines=11> */
[----:B------:R1:W5:Y:S01]  /*17d0*/  @P0 LDG.E.128 R4, desc[UR6][R42.64] ;  /* 0x000000062a040981 */ /* 0x000362000c1e1d00 */
[----:B------:R-:W-:Y:S05]  /*17e0*/  @!P0 BRA `(.L_x_29554) ;  /* 0x0000000000348947 */ /* 0x000fea0003800000 */
[-C--:B-----5:R-:W-:Y:S01]  /*17f0*/  FMUL.FTZ R97, R12, R83.reuse ;  /* 0x000000530c617220 */ /* 0x0a0fe20000410000 */
[-C--:B------:R-:W-:Y:S01]  /*1800*/  FMUL.FTZ R96, R13, R83.reuse ;  /* 0x000000530d607220 */ /* 0x080fe20000410000 */
[--C-:B------:R-:W-:Y:S02]  /*1810*/  HADD2.F32 R12, -RZ, R71.reuse.H0_H0 ;  /* 0x20000047ff0c7230 */ /* 0x100fe40000004100 */
[-C--:B-1----:R-:W-:Y:S01]  /*1820*/  FMUL.FTZ R43, R14, R83.reuse ;  /* 0x000000530e2b7220 */ /* 0x082fe20000410000 */
[--C-:B------:R-:W-:Y:S02]  /*1830*/  HADD2.F32 R13, -RZ, R72.reuse.H0_H0 ;  /* 0x20000048ff0d7230 */ /* 0x100fe40000004100 */
[----:B------:R-:W-:Y:S01]  /*1840*/  FMUL.FTZ R86, R15, R83 ;  /* 0x000000530f567220 */ /* 0x000fe20000410000 */
[----:B------:R-:W-:Y:S02]  /*1850*/  HADD2.F32 R41, -RZ, R71.H1_H1 ;  /* 0x30000047ff297230 */ /* 0x000fe40000004100 */
[----:B------:R-:W-:Y:S01]  /*1860*/  FFMA.FTZ R12, R97, R12, R4 ;  /* 0x0000000c610c7223 */ /* 0x000fe20000010004 */
[----:B------:R-:W-:-:S02]  /*1870*/  HADD2.F32 R42, -RZ, R72.H1_H1 ;  /* 0x30000048ff2a7230 */ /* 0x000fc40000004100 */
[----:B------:R-:W-:Y:S01]  /*1880*/  FFMA.FTZ R13, R96, R13, R5 ;  /* 0x0000000d600d7223 */ /* 0x000fe20000010005 */
[----:B------:R-:W-:Y:S02]  /*1890*/  FFMA.FTZ R14, R43, R41, R6 ;  /* 0x000000292b0e7223 */ /* 0x000fe40000010006 */
[----:B------:R-:W-:Y:S01]  /*18a0*/  FFMA.FTZ R15, R86, R42, R7 ;  /* 0x0000002a560f7223 */ /* 0x000fe20000010007 */
[----:B------:R-:W-:Y:S06]  /*18b0*/  BRA `(.L_x_29555) ;  /* 0x0000000000307947 */ /* 0x000fec0003800000 */
.L_x_29554:
[-C--:B-1---5:R-:W-:Y:S01]  /*18c0*/  FMUL.FTZ R43, R14, R83.reuse ;  /* 0x000000530e2b7220 */ /* 0x0a2fe20000410000 */
        /* <DEDUP_REMOVED lines=8> */
[----:B------:R-:W-:Y:S01]  /*1950*/  FMUL.FTZ R13, R13, R86 ;  /* 0x000000560d0d7220 */ /* 0x000fe20000410000 */
[----:B------:R-:W-:Y:S01]  /*1960*/  FMUL.FTZ R14, R43, R14 ;  /* 0x0000000e2b0e7220 */ /* 0x000fe20000410000 */
[----:B------:R-:W-:-:S07]  /*1970*/  FMUL.FTZ R15, R42, R41 ;  /* 0x000000292a0f7220 */ /* 0x000fce0000410000 */
.L_x_29555:
[----:B------:R-:W1:Y:S02]  /*1980*/  LDC.64 R42, c[0x0][0x3a8] ;  /* 0x0000ea00ff2a7b82 */ /* 0x000e640000000a00 */
[C---:B-1----:R-:W-:Y:S01]  /*1990*/  IMAD.WIDE.U32 R42, R40.reuse, 0x10, R42 ;  /* 0x00000010282a7825 */ /* 0x042fe200078e002a */
[----:B------:R-:W-:-:S04]  /*19a0*/  IADD3 R40, PT, PT, R40, 0x20, RZ ;  /* 0x0000002028287810 */ /* 0x000fc80007ffe0ff */
[----:B------:R1:W-:Y:S03]  /*19b0*/  STG.E.128 desc[UR6][R42.64], R12 ;  /* 0x0000000c2a007986 */ /* 0x0003e6000c101d06 */
.L_x_29553:
[----:B------:R-:W-:Y:S05]  /*19c0*/  BSYNC.RECONVERGENT B0 ;  /* 0x0000000000007941 */ /* 0x000fea0003800200 */
.L_x_29552:
[----:B------:R-:W-:Y:S01]  /*19d0*/  ISETP.GE.U32.AND P0, PT, R66, 0x60, PT ;  /* 0x000000604200780c */ /* 0x000fe20003f06070 */
[----:B------:R-:W-:Y:S03]  /*19e0*/  BSSY.RECONVERGENT B0, `(.L_x_29556) ;  /* 0x0000029000007945 */ /* 0x000fe60003800200 */
[----:B------:R-:W-:-:S09]  /*19f0*/  P2R R41, PR, RZ, 0x1 ;  /* 0x00000001ff297803 */ /* 0x000fd20000000000 */
[----:B------:R-:W-:Y:S05]  /*1a00*/  @!P0 BRA `(.L_x_29557) ;  /* 0x0000000000988947 */ /* 0x000fea0003800000 */
[----:B------:R-:W-:Y:S01]  /*1a10*/  ISETP.NE.U32.AND P0, PT, RZ, UR10, PT ;  /* 0x0000000aff007c0c */ /* 0x000fe2000bf05070 */
[----:B------:R-:W2:Y:S03]  /*1a20*/  LDC.64 R16, c[0x0][0x390] ;  /* 0x0000e400ff107b82 */ /* 0x000ea60000000a00 */
[----:B------:R-:W-:-:S13]  /*1a30*/  ISETP.NE.AND.EX P0, PT, RZ, UR11, PT, P0 ;  /* 0x0000000bff007c0c */ /* 0x000fda000bf05300 */
[----:B-1----:R-:W1:Y:S01]  /*1a40*/  @P0 LDC.64 R42, c[0x0][0x3a0] ;  /* 0x0000e800ff2a0b82 */ /* 0x002e620000000a00 */
[----:B--2---:R-:W-:-:S06]  /*1a50*/  IMAD.WIDE.U32 R16, R40, 0x10, R16 ;  /* 0x0000001028107825 */ /* 0x004fcc00078e0010 */
[----:B------:R-:W5:Y:S01]  /*1a60*/  LDG.E.128 R16, desc[UR6][R16.64] ;  /* 0x0000000610107981 */ /* 0x000f62000c1e1d00 */
[----:B-1----:R-:W-:-:S05]  /*1a70*/  @P0 IMAD.WIDE.U32 R42, R40, 0x10, R42 ;  /* 0x00000010282a0825 */ /* 0x002fca00078e002a */
        /* <DEDUP_REMOVED lines=15> */
.L_x_29558:
        /* <DEDUP_REMOVED lines=12> */
.L_x_29559:
[----:B------:R-:W1:Y:S02]  /*1c30*/  LDC.64 R42, c[0x0][0x3a8] ;  /* 0x0000ea00ff2a7b82 */ /* 0x000e640000000a00 */
[C---:B-1----:R-:W-:Y:S01]  /*1c40*/  IMAD.WIDE.U32 R42, R40.reuse, 0x10, R42 ;  /* 0x00000010282a7825 */ /* 0x042fe200078e002a */
[----:B------:R-:W-:-:S04]  /*1c50*/  IADD3 R40, PT, PT, R40, 0x20, RZ ;  /* 0x0000002028287810 */ /* 0x000fc80007ffe0ff */
[----:B------:R2:W-:Y:S03]  /*1c60*/  STG.E.128 desc[UR6][R42.64], R16 ;  /* 0x000000102a007986 */ /* 0x0005e6000c101d06 */
.L_x_29557:
[----:B------:R-:W-:Y:S05]  /*1c70*/  BSYNC.RECONVERGENT B0 ;  /* 0x0000000000007941 */ /* 0x000fea0003800200 */
.L_x_29556:
[----:B------:R-:W-:Y:S01]  /*1c80*/  ISETP.GE.U32.AND P0, PT, R66, 0x80, PT ;  /* 0x000000804200780c */ /* 0x000fe20003f06070 */
[----:B------:R-:W-:Y:S03]  /*1c90*/  BSSY.RECONVERGENT B0, `(.L_x_29560) ;  /* 0x0000029000007945 */ /* 0x000fe60003800200 */
[----:B------:R-:W-:-:S09]  /*1ca0*/  P2R R41, PR, RZ, 0x1 ;  /* 0x00000001ff297803 */ /* 0x000fd20000000000 */
[----:B------:R-:W-:Y:S05]  /*1cb0*/  @!P0 BRA `(.L_x_29561) ;  /* 0x0000000000988947 */ /* 0x000fea0003800000 */
[----:B------:R-:W-:Y:S01]  /*1cc0*/  ISETP.NE.U32.AND P0, PT, RZ, UR10, PT ;  /* 0x0000000aff007c0c */ /* 0x000fe2000bf05070 */
[----:B------:R-:W3:Y:S03]  /*1cd0*/  LDC.64 R20, c[0x0][0x390] ;  /* 0x0000e400ff147b82 */ /* 0x000ee60000000a00 */
[----:B------:R-:W-:-:S13]  /*1ce0*/  ISETP.NE.AND.EX P0, PT, RZ, UR11, PT, P0 ;  /* 0x0000000bff007c0c */ /* 0x000fda000bf05300 */
[----:B-12---:R-:W1:Y:S01]  /*1cf0*/  @P0 LDC.64 R42, c[0x0][0x3a0] ;  /* 0x0000e800ff2a0b82 */ /* 0x006e620000000a00 */
[----:B---3--:R-:W-:-:S06]  /*1d00*/  IMAD.WIDE.U32 R20, R40, 0x10, R20 ;  /* 0x0000001028147825 */ /* 0x008fcc00078e0014 */
        /* <DEDUP_REMOVED lines=17> */
.L_x_29562:
        /* <DEDUP_REMOVED lines=12> */
.L_x_29563:
[----:B------:R-:W1:Y:S02]  /*1ee0*/  LDC.64 R42, c[0x0][0x3a8] ;  /* 0x0000ea00ff2a7b82 */ /* 0x000e640000000a00 */
[C---:B-1----:R-:W-:Y:S01]  /*1ef0*/  IMAD.WIDE.U32 R42, R40.reuse, 0x10, R42 ;  /* 0x00000010282a7825 */ /* 0x042fe200078e002a */
[----:B------:R-:W-:-:S04]  /*1f00*/  IADD3 R40, PT, PT, R40, 0x20, RZ ;  /* 0x0000002028287810 */ /* 0x000fc80007ffe0ff */
[----:B------:R3:W-:Y:S03]  /*1f10*/  STG.E.128 desc[UR6][R42.64], R20 ;  /* 0x000000142a007986 */ /* 0x0007e6000c101d06 */
.L_x_29561:
[----:B------:R-:W-:Y:S05]  /*1f20*/  BSYNC.RECONVERGENT B0 ;  /* 0x0000000000007941 */ /* 0x000fea0003800200 */
.L_x_29560:
[----:B------:R-:W-:Y:S01]  /*1f30*/  ISETP.GE.U32.AND P0, PT, R66, 0xa0, PT ;  /* 0x000000a04200780c */ /* 0x000fe20003f06070 */
[----:B------:R-:W-:Y:S03]  /*1f40*/  BSSY.RECONVERGENT B0, `(.L_x_29564) ;  /* 0x0000029000007945 */ /* 0x000fe60003800200 */
[----:B------:R-:W-:-:S09]  /*1f50*/  P2R R41, PR, RZ, 0x1 ;  /* 0x00000001ff297803 */ /* 0x000fd20000000000 */
[----:B------:R-:W-:Y:S05]  /*1f60*/  @!P0 BRA `(.L_x_29565) ;  /* 0x0000000000988947 */ /* 0x000fea0003800000 */
[----:B------:R-:W-:Y:S01]  /*1f70*/  ISETP.NE.U32.AND P0, PT, RZ, UR10, PT ;  /* 0x0000000aff007c0c */ /* 0x000fe2000bf05070 */
[----:B------:R-:W4:Y:S03]  /*1f80*/  LDC.64 R24, c[0x0][0x390] ;  /* 0x0000e400ff187b82 */ /* 0x000f260000000a00 */
[----:B------:R-:W-:-:S13]  /*1f90*/  ISETP.NE.AND.EX P0, PT, RZ, UR11, PT, P0 ;  /* 0x0000000bff007c0c */ /* 0x000fda000bf05300 */
[----:B-123--:R-:W1:Y:S01]  /*1fa0*/  @P0 LDC.64 R42, c[0x0][0x3a0] ;  /* 0x0000e800ff2a0b82 */ /* 0x00ee620000000a00 */
[----:B----4-:R-:W-:-:S06]  /*1fb0*/  IMAD.WIDE.U32 R24, R40, 0x10, R24 ;  /* 0x0000001028187825 */ /* 0x010fcc00078e0018 */
        /* <DEDUP_REMOVED lines=17> */
.L_x_29566:
        /* <DEDUP_REMOVED lines=12> */
.L_x_29567:
[----:B------:R-:W1:Y:S02]  /*2190*/  LDC.64 R42, c[0x0][0x3a8] ;  /* 0x0000ea00ff2a7b82 */ /* 0x000e640000000a00 */
[C---:B-1----:R-:W-:Y:S01]  /*21a0*/  IMAD.WIDE.U32 R42, R40.reuse, 0x10, R42 ;  /* 0x00000010282a7825 */ /* 0x042fe200078e002a */
[----:B------:R-:W-:-:S04]  /*21b0*/  IADD3 R40, PT, PT, R40, 0x20, RZ ;  /* 0x0000002028287810 */ /* 0x000fc80007ffe0ff */
[----:B------:R4:W-:Y:S03]  /*21c0*/  STG.E.128 desc[UR6][R42.64], R24 ;  /* 0x000000182a007986 */ /* 0x0009e6000c101d06 */
.L_x_29565:
[----:B------:R-:W-:Y:S05]  /*21d0*/  BSYNC.RECONVERGENT B0 ;  /* 0x0000000000007941 */ /* 0x000fea0003800200 */
.L_x_29564:
[----:B------:R-:W-:Y:S01]  /*21e0*/  ISETP.GE.U32.AND P0, PT, R66, 0xc0, PT ;  /* 0x000000c04200780c */ /* 0x000fe20003f06070 */
[----:B------:R-:W-:Y:S03]  /*21f0*/  BSSY.RECONVERGENT B0, `(.L_x_29568) ;  /* 0x0000029000007945 */ /* 0x000fe60003800200 */
[----:B------:R-:W-:-:S09]  /*2200*/  P2R R41, PR, RZ, 0x1 ;  /* 0x00000001ff297803 */ /* 0x000fd20000000000 */
[----:B------:R-:W-:Y:S05]  /*2210*/  @!P0 BRA `(.L_x_29569) ;  /* 0x0000000000988947 */ /* 0x000fea0003800000 */
[----:B------:R-:W-:Y:S01]  /*2220*/  ISETP.NE.U32.AND P0, PT, RZ, UR10, PT ;  /* 0x0000000aff007c0c */ /* 0x000fe2000bf05070 */
[----:B------:R-:W0:Y:S03]  /*2230*/  LDC.64 R28, c[0x0][0x390] ;  /* 0x0000e400ff1c7b82 */ /* 0x000e260000000a00 */
[----:B------:R-:W-:-:S13]  /*2240*/  ISETP.NE.AND.EX P0, PT, RZ, UR11, PT, P0 ;  /* 0x0000000bff007c0c */ /* 0x000fda000bf05300 */
[----:B-1234-:R-:W1:Y:S01]  /*2250*/  @P0 LDC.64 R42, c[0x0][0x3a0] ;  /* 0x0000e800ff2a0b82 */ /* 0x01ee620000000a00 */
[----:B0-----:R-:W-:-:S06]  /*2260*/  IMAD.WIDE.U32 R28, R40, 0x10, R28 ;  /* 0x00000010281c7825 */ /* 0x001fcc00078e001c */
[----:B------:R-:W5:Y:S01]  /*2270*/  LDG.E.128 R28, desc[UR6][R28.64] ;  /* 0x000000061c1c7981 */ /* 0x000f62000c1e1d00 */
[----:B-1----:R-:W-:-:S05]  /*2280*/  @P0 IMAD.WIDE.U32 R42, R40, 0x10, R42 ;  /* 0x00000010282a0825 */ /* 0x002fca00078e002a */
[----:B------:R0:W5:Y:S01]  /*2290*/  @P0 LDG.E.128 R4, desc[UR6][R42.64] ;  /* 0x000000062a040981 */ /* 0x000162000c1e1d00 */
[----:B------:R-:W-:Y:S05]  /*22a0*/  @!P0 BRA `(.L_x_29570) ;  /* 0x0000000000348947 */ /* 0x000fea0003800000 */
[-C--:B-----5:R-:W-:Y:S01]  /*22b0*/  FMUL.FTZ R97, R28, R83.reuse ;  /* 0x000000531c617220 */ /* 0x0a0fe20000410000 */
[-C--:B------:R-:W-:Y:S01]  /*22c0*/  FMUL.FTZ R96, R29, R83.reuse ;  /* 0x000000531d607220 */ /* 0x080fe20000410000 */
[--C-:B------:R-:W-:Y:S02]  /*22d0*/  HADD2.F32 R28, -RZ, R79.reuse.H0_H0 ;  /* 0x2000004fff1c7230 */ /* 0x100fe40000004100 */
[-C--:B0-----:R-:W-:Y:S01]  /*22e0*/  FMUL.FTZ R43, R30, R83.reuse ;  /* 0x000000531e2b7220 */ /* 0x081fe20000410000 */
        /* <DEDUP_REMOVED lines=9> */
.L_x_29570:
[-C--:B0----5:R-:W-:Y:S01]  /*2380*/  FMUL.FTZ R43, R30, R83.reuse ;  /* 0x000000531e2b7220 */ /* 0x0a1fe20000410000 */
        /* <DEDUP_REMOVED lines=11> */
.L_x_29571:
[----:B------:R-:W0:Y:S02]  /*2440*/  LDC.64 R42, c[0x0][0x3a8] ;  /* 0x0000ea00ff2a7b82 */ /* 0x000e240000000a00 */
[C---:B0-----:R-:W-:Y:S01]  /*2450*/  IMAD.WIDE.U32 R42, R40.reuse, 0x10, R42 ;  /* 0x00000010282a7825 */ /* 0x041fe200078e002a */
[----:B------:R-:W-:-:S04]  /*2460*/  IADD3 R40, PT, PT, R40, 0x20, RZ ;  /* 0x0000002028287810 */ /* 0x000fc80007ffe0ff */
[----:B------:R0:W-:Y:S03]  /*2470*/  STG.E.128 desc[UR6][R42.64], R28 ;  /* 0x0000001c2a007986 */ /* 0x0001e6000c101d06 */
.L_x_29569:
[----:B------:R-:W-:Y:S05]  /*2480*/  BSYNC.RECONVERGENT B0 ;  /* 0x0000000000007941 */ /* 0x000fea0003800200 */
.L_x_29568:
[----:B------:R-:W-:Y:S01]  /*2490*/  ISETP.GE.U32.AND P0, PT, R66, 0xe0, PT ;  /* 0x000000e04200780c */ /* 0x000fe20003f06070 */
[----:B------:R-:W-:Y:S03]  /*24a0*/  BSSY.RECONVERGENT B0, `(.L_x_29572) ;  /* 0x0000029000007945 */ /* 0x000fe60003800200 */
[----:B------:R-:W-:-:S09]  /*24b0*/  P2R R41, PR, RZ, 0x1 ;  /* 0x00000001ff297803 */ /* 0x000fd20000000000 */
[----:B------:R-:W-:Y:S05]  /*24c0*/  @!P0 BRA `(.L_x_29573) ;  /* 0x0000000000988947 */ /* 0x000fea0003800000 */
[----:B------:R-:W-:Y:S01]  /*24d0*/  ISETP.NE.U32.AND P0, PT, RZ, UR10, PT ;  /* 0x0000000aff007c0c */ /* 0x000fe2000bf05070 */
[----:B------:R-:W0:Y:S03]  /*24e0*/  LDC.64 R32, c[0x0][0x390] ;  /* 0x0000e400ff207b82 */ /* 0x000e260000000a00 */
[----:B------:R-:W-:-:S13]  /*24f0*/  ISETP.NE.AND.EX P0, PT, RZ, UR11, PT, P0 ;  /* 0x0000000bff007c0c */ /* 0x000fda000bf05300 */
[----:B01234-:R-:W0:Y:S01]  /*2500*/  @P0 LDC.64 R42, c[0x0][0x3a0] ;  /* 0x0000e800ff2a0b82 */ /* 0x01fe220000000a00 */
[----:B------:R-:W-:-:S06]  /*2510*/  IMAD.WIDE.U32 R32, R40, 0x10, R32 ;  /* 0x0000001028207825 */ /* 0x000fcc00078e0020 */
[----:B------:R-:W5:Y:S01]  /*2520*/  LDG.E.128 R32, desc[UR6][R32.64] ;  /* 0x0000000620207981 */ /* 0x000f62000c1e1d00 */
[----:B0-----:R-:W-:-:S05]  /*2530*/  @P0 IMAD.WIDE.U32 R42, R40, 0x10, R42 ;  /* 0x00000010282a0825 */ /* 0x001fca00078e002a */
        /* <DEDUP_REMOVED lines=15> */
.L_x_29574:
        /* <DEDUP_REMOVED lines=12> */
.L_x_29575:
[----:B------:R-:W0:Y:S02]  /*26f0*/  LDC.64 R42, c[0x0][0x3a8] ;  /* 0x0000ea00ff2a7b82 */ /* 0x000e240000000a00 */
[C---:B0-----:R-:W-:Y:S01]  /*2700*/  IMAD.WIDE.U32 R42, R40.reuse, 0x10, R42 ;  /* 0x00000010282a7825 */ /* 0x041fe200078e002a */
[----:B------:R-:W-:-:S04]  /*2710*/  IADD3 R40, PT, PT, R40, 0x20, RZ ;  /* 0x0000002028287810 */ /* 0x000fc80007ffe0ff */
[----:B------:R0:W-:Y:S03]  /*2720*/  STG.E.128 desc[UR6][R42.64], R32 ;  /* 0x000000202a007986 */ /* 0x0001e6000c101d06 */
.L_x_29573:
[----:B------:R-:W-:Y:S05]  /*2730*/  BSYNC.RECONVERGENT B0 ;  /* 0x0000000000007941 */ /* 0x000fea0003800200 */
.L_x_29572:
        /* <DEDUP_REMOVED lines=26> */
.L_x_29578:
        /* <DEDUP_REMOVED lines=12> */
.L_x_29579:
[----:B------:R-:W0:Y:S02]  /*29a0*/  LDC.64 R42, c[0x0][0x3a8] ;  /* 0x0000ea00ff2a7b82 */ /* 0x000e240000000a00 */
[----:B0-----:R-:W-:-:S05]  /*29b0*/  IMAD.WIDE.U32 R42, R40, 0x10, R42 ;  /* 0x00000010282a7825 */ /* 0x001fca00078e002a */
[----:B------:R0:W-:Y:S02]  /*29c0*/  STG.E.128 desc[UR6][R42.64], R36 ;  /* 0x000000242a007986 */ /* 0x0001e4000c101d06 */
.L_x_29577:
[----:B------:R-:W-:Y:S05]  /*29d0*/  BSYNC.RECONVERGENT B0 ;  /* 0x0000000000007941 */ /* 0x000fea0003800200 */
.L_x_29576:
        /* <DEDUP_REMOVED lines=46> */
[----:B0-----:R-:W0:Y:S01]  /*2cc0*/  SHFL.BFLY PT, R98, R101, 0x1, 0x1f ;  /* 0x0c201f0065627f89 */ /* 0x001e2200000e0000 */
[----:B-----5:R-:W1:Y:S01]  /*2cd0*/  LDC R83, c[0x0][0x400] ;  /* 0x00010000ff537b82 */ /* 0x020e620000000800 */
[----:B------:R-:W-:Y:S01]  /*2ce0*/  ISETP.GT.U32.AND P6, PT, R66, 0xbf, PT ;  /* 0x000000bf4200780c */ /* 0x000fe20003fc4070 */
        /* <DEDUP_REMOVED lines=11> */
[--C-:B--234-:R-:W-:Y:S01]  /*2da0*/  FADD.FTZ R43, R9, -R40.reuse ;  /* 0x80000028092b7221 */ /* 0x11cfe20000010000 */
[--C-:B------:R-:W-:Y:S01]  /*2db0*/  FADD.FTZ R42, R10, -R40.reuse ;  /* 0x800000280a2a7221 */ /* 0x100fe20000010000 */
[----:B------:R-:W-:Y:S01]  /*2dc0*/  FADD.FTZ R41, R11, -R40 ;  /* 0x800000280b297221 */ /* 0x000fe20000010000 */
[----:B------:R-:W-:-:S04]  /*2dd0*/  FFMA.FTZ R96, R96, R96, RZ ;  /* 0x0000006060607223 */ /* 0x000fc800000100ff */
[----:B------:R-:W-:-:S04]  /*2de0*/  FFMA.FTZ R43, R43, R43, R96 ;  /* 0x0000002b2b2b7223 */ /* 0x000fc80000010060 */
[----:B------:R-:W-:Y:S01]  /*2df0*/  FFMA.FTZ R42, R42, R42, R43 ;  /* 0x0000002a2a2a7223 */ /* 0x000fe2000001002b */
[----:B------:R-:W-:-:S03]  /*2e00*/  FADD.FTZ R43, R13, -R40 ;  /* 0x800000280d2b7221 */ /* 0x000fc60000010000 */
[----:B------:R-:W-:Y:S01]  /*2e10*/  FFMA.FTZ R42, R41, R41, R42 ;  /* 0x00000029292a7223 */ /* 0x000fe2000001002a */
[----:B------:R-:W-:-:S04]  /*2e20*/  FADD.FTZ R41, R12, -R40 ;  /* 0x800000280c297221 */ /* 0x000fc80000010000 */
[----:B------:R-:W-:Y:S01]  /*2e30*/  FSEL R100, R42, RZ, P4 ;  /* 0x000000ff2a647208 */ /* 0x000fe20002000000 */
[----:B------:R-:W-:-:S04]  /*2e40*/  FADD.FTZ R42, R14, -R40 ;  /* 0x800000280e2a7221 */ /* 0x000fc80000010000 */
[----:B------:R-:W-:Y:S01]  /*2e50*/  FFMA.FTZ R86, R41, R41, R100 ;  /* 0x0000002929567223 */ /* 0x000fe20000010064 */
[----:B------:R-:W-:-:S03]  /*2e60*/  FADD.FTZ R41, R15, -R40 ;  /* 0x800000280f297221 */ /* 0x000fc60000010000 */
[----:B------:R-:W-:-:S04]  /*2e70*/  FFMA.FTZ R43, R43, R43, R86 ;  /* 0x0000002b2b2b7223 */ /* 0x000fc80000010056 */
[----:B------:R-:W-:Y:S01]  /*2e80*/  FFMA.FTZ R42, R42, R42, R43 ;  /* 0x0000002a2a2a7223 */ /* 0x000fe2000001002b */
[----:B------:R-:W-:-:S03]  /*2e90*/  FADD.FTZ R43, R17, -R40 ;  /* 0x80000028112b7221 */ /* 0x000fc60000010000 */
[----:B------:R-:W-:Y:S01]  /*2ea0*/  @P3 FFMA.FTZ R100, R41, R41, R42 ;  /* 0x0000002929643223 */ /* 0x000fe2000001002a */
[--C-:B------:R-:W-:Y:S01]  /*2eb0*/  FADD.FTZ R41, R16, -R40.reuse ;  /* 0x8000002810297221 */ /* 0x100fe20000010000 */
[----:B------:R-:W-:-:S03]  /*2ec0*/  FADD.FTZ R42, R18, -R40 ;  /* 0x80000028122a7221 */ /* 0x000fc60000010000 */
        /* <DEDUP_REMOVED lines=31> */
[----:B------:R-:W-:Y:S01]  /*30c0*/  ISETP.GT.U32.AND P6, PT, R66, 0xdf, PT ;  /* 0x000000df4200780c */ /* 0x000fe20003fc4070 */
[----:B------:R-:W-:Y:S02]  /*30d0*/  FADD.FTZ R42, R34, -R40 ;  /* 0x80000028222a7221 */ /* 0x000fe40000010000 */
        /* <DEDUP_REMOVED lines=23> */
.L_x_29609:
[----:B------:R-:W-:Y:S01]  /*3250*/  FMUL.FTZ R41, R40, R40 ;  /* 0x0000002828297220 */ /* 0x000fe20000410000 */
[----:B------:R-:W-:Y:S01]  /*3260*/  ISETP.NE.AND P0, PT, R67, RZ, PT ;  /* 0x000000ff4300720c */ /* 0x000fe20003f05270 */
[----:B------:R-:W2:Y:S01]  /*3270*/  @!P5 LDC.64 R96, c[0x0][0x3c0] ;  /* 0x0000f000ff60db82 */ /* 0x000ea20000000a00 */
[----:B01----:R-:W-:Y:S01]  /*3280*/  FADD.FTZ R86, R86, R98 ;  /* 0x0000006256567221 */ /* 0x003fe20000010000 */
[----:B------:R-:W-:Y:S01]  /*3290*/  BSSY.RECONVERGENT B0, `(.L_x_29581) ;  /* 0x0000024000007945 */ /* 0x000fe20003800200 */
[----:B------:R-:W-:Y:S02]  /*32a0*/  FSEL R41, R41, RZ, P0 ;  /* 0x000000ff29297208 */ /* 0x000fe40000000000 */
[----:B------:R-:W-:-:S03]  /*32b0*/  FFMA.FTZ R86, R86, R83, UR5 ;  /* 0x0000000556567e23 */ /* 0x000fc60008010053 */
[----:B------:R-:W0:Y:S01]  /*32c0*/  @!P5 LDC.64 R42, c[0x0][0x3c8] ;  /* 0x0000f200ff2adb82 */ /* 0x000e220000000a00 */
[----:B------:R-:W-:Y:S01]  /*32d0*/  FADD.FTZ R41, R86, R41 ;  /* 0x0000002956297221 */ /* 0x000fe20000010000 */
[----:B------:R-:W-:-:S03]  /*32e0*/  FSEL R86, R40, RZ, !P0 ;  /* 0x000000ff28567208 */ /* 0x000fc60004000000 */
[----:B------:R-:W1:Y:S01]  /*32f0*/  MUFU.RSQ R83, R41 ;  /* 0x0000002900537308 */ /* 0x000e620000001400 */
[----:B--2---:R-:W-:-:S05]  /*3300*/  @!P5 IMAD.WIDE R96, R64, 0x4, R96 ;  /* 0x000000044060d825 */ /* 0x004fca00078e0260 */
[----:B------:R2:W-:Y:S01]  /*3310*/  @!P5 STG.E desc[UR6][R96.64], R40 ;  /* 0x000000286000d986 */ /* 0x0005e2000c101906 */
[----:B0-----:R-:W-:-:S05]  /*3320*/  @!P5 IMAD.WIDE R42, R64, 0x4, R42 ;  /* 0x00000004402ad825 */ /* 0x001fca00078e022a */
[----:B-1----:R2:W-:Y:S01]  /*3330*/  @!P5 STG.E desc[UR6][R42.64], R83 ;  /* 0x000000532a00d986 */ /* 0x0025e2000c101906 */
[----:B------:R-:W-:Y:S05]  /*3340*/  @!P4 BRA `(.L_x_29582) ;  /* 0x000000000060c947 */ /* 0x000fea0003800000 */
[----:B------:R-:W0:Y:S01]  /*3350*/  LDC.64 R116, c[0x0][0x428] ;  /* 0x00010a00ff747b82 */ /* 0x000e220000000a00 */
[--C-:B--2---:R-:W-:Y:S01]  /*3360*/  FADD.FTZ R42, R8, -R86.reuse ;  /* 0x80000056082a7221 */ /* 0x104fe20000010000 */
[----:B------:R-:W-:Y:S02]  /*3370*/  HADD2.F32 R41, -RZ, R87.H0_H0 ;  /* 0x20000057ff297230 */ /* 0x000fe40000004100 */
[--C-:B------:R-:W-:Y:S01]  /*3380*/  FADD.FTZ R102, R9, -R86.reuse ;  /* 0x8000005609667221 */ /* 0x100fe20000010000 */
[----:B------:R-:W-:Y:S02]  /*3390*/  HADD2.F32 R40, -RZ, R54.H0_H0 ;  /* 0x20000036ff287230 */ /* 0x000fe40000004100 */
[----:B------:R-:W-:Y:S01]  /*33a0*/  FMUL.FTZ R43, R83, R42 ;  /* 0x0000002a532b7220 */ /* 0x000fe20000410000 */
[--C-:B------:R-:W-:Y:S01]  /*33b0*/  FADD.FTZ R104, R10, -R86.reuse ;  /* 0x800000560a687221 */ /* 0x100fe20000010000 */
[----:B------:R-:W-:Y:S01]  /*33c0*/  FADD.FTZ R98, R11, -R86 ;  /* 0x800000560b627221 */ /* 0x000fe20000010000 */
[----:B------:R-:W-:-:S02]  /*33d0*/  HADD2.F32 R100, -RZ, R88.H0_H0 ;  /* 0x20000058ff647230 */ /* 0x000fc40000004100 */
[----:B------:R-:W-:Y:S01]  /*33e0*/  FFMA.FTZ R40, R43, R41, R40 ;  /* 0x000000292b287223 */ /* 0x000fe20000010028 */
[----:B------:R-:W-:Y:S02]  /*33f0*/  HADD2.F32 R41, -RZ, R109.H0_H0 ;  /* 0x2000006dff297230 */ /* 0x000fe40000004100 */
[C---:B------:R-:W-:Y:S01]  /*3400*/  FMUL.FTZ R102, R83.reuse, R102 ;  /* 0x0000006653667220 */ /* 0x040fe20000410000 */
[----:B------:R-:W-:Y:S02]  /*3410*/  HADD2.F32 R97, -RZ, R87.H1_H1 ;  /* 0x30000057ff617230 */ /* 0x000fe40000004100 */
[C---:B------:R-:W-:Y:S01]  /*3420*/  FMUL.FTZ R99, R83.reuse, R104 ;  /* 0x0000006853637220 */ /* 0x040fe20000410000 */
[----:B------:R-:W-:Y:S02]  /*3430*/  HADD2.F32 R42, -RZ, R55.H0_H0 ;  /* 0x20000037ff2a7230 */ /* 0x000fe40000004100 */
[----:B------:R-:W-:Y:S01]  /*3440*/  FMUL.FTZ R98, R83, R98 ;  /* 0x0000006253627220 */ /* 0x000fe20000410000 */
[----:B------:R-:W-:-:S02]  /*3450*/  HADD2.F32 R96, -RZ, R88.H1_H1 ;  /* 0x30000058ff607230 */ /* 0x000fc40000004100 */
[----:B------:R-:W-:Y:S01]  /*3460*/  FFMA.FTZ R41, R102, R100, R41 ;  /* 0x0000006466297223 */ /* 0x000fe20000010029 */
[----:B------:R-:W-:Y:S02]  /*3470*/  HADD2.F32 R43, -RZ, R109.H1_H1 ;  /* 0x3000006dff2b7230 */ /* 0x000fe40000004100 */
[----:B------:R-:W-:-:S03]  /*3480*/  FFMA.FTZ R42, R99, R97, R42 ;  /* 0x00000061632a7223 */ /* 0x000fc6000001002a */
[----:B------:R-:W-:Y:S01]  /*3490*/  FFMA.FTZ R43, R98, R96, R43 ;  /* 0x00000060622b7223 */ /* 0x000fe2000001002b */
[C---:B0-----:R-:W-:Y:S01]  /*34a0*/  IMAD.WIDE.U32 R116, R69.reuse, 0x10, R116 ;  /* 0x0000001045747825 */ /* 0x041fe200078e0074 */
[----:B------:R-:W-:-:S04]  /*34b0*/  IADD3 R69, PT, PT, R69, 0x20, RZ ;  /* 0x0000002045457810 */ /* 0x000fc80007ffe0ff */
[----:B------:R0:W-:Y:S03]  /*34c0*/  STG.E.128 desc[UR6][R116.64], R40 ;  /* 0x0000002874007986 */ /* 0x0001e6000c101d06 */
.L_x_29582:
[----:B------:R-:W-:Y:S05]  /*34d0*/  BSYNC.RECONVERGENT B0 ;  /* 0x0000000000007941 */ /* 0x000fea0003800200 */
.L_x_29581:
[----:B------:R-:W-:Y:S01]  /*34e0*/  ISETP.GE.U32.AND P0, PT, R66, 0x40, PT ;  /* 0x000000404200780c */ /* 0x000fe20003f06070 */
[----:B------:R-:W-:-:S12]  /*34f0*/  BSSY.RECONVERGENT B0, `(.L_x_29583) ;  /* 0x000001a000007945 */ /* 0x000fd80003800200 */
[----:B------:R-:W-:Y:S05]  /*3500*/  @!P0 BRA `(.L_x_29584) ;  /* 0x0000000000608947 */ /* 0x000fea0003800000 */
[----:B0-----:R-:W0:Y:S01]  /*3510*/  LDC.64 R116, c[0x0][0x428] ;  /* 0x00010a00ff747b82 */ /* 0x001e220000000a00 */
        /* <DEDUP_REMOVED lines=23> */
.L_x_29584:
[----:B------:R-:W-:Y:S05]  /*3690*/  BSYNC.RECONVERGENT B0 ;  /* 0x0000000000007941 */ /* 0x000fea0003800200 */
.L_x_29583:
[----:B------:R-:W-:Y:S01]  /*36a0*/  ISETP.GE.U32.AND P0, PT, R66, 0x60, PT ;  /* 0x000000604200780c */ /* 0x000fe20003f06070 */
[----:B------:R-:W-:-:S12]  /*36b0*/  BSSY.RECONVERGENT B0, `(.L_x_29585) ;  /* 0x000001a000007945 */ /* 0x000fd80003800200 */
[----:B------:R-:W-:Y:S05]  /*36c0*/  @!P0 BRA `(.L_x_29586) ;  /* 0x0000000000608947 */ /* 0x000fea0003800000 */
[----:B01----:R-:W0:Y:S01]  /*36d0*/  LDC.64 R116, c[0x0][0x428] ;  /* 0x00010a00ff747b82 */ /* 0x003e220000000a00 */
        /* <DEDUP_REMOVED lines=23> */
.L_x_29586:
[----:B------:R-:W-:Y:S05]  /*3850*/  BSYNC.RECONVERGENT B0 ;  /* 0x0000000000007941 */ /* 0x000fea0003800200 */
.L_x_29585:
[----:B------:R-:W-:Y:S01]  /*3860*/  ISETP.GE.U32.AND P0, PT, R66, 0x80, PT ;  /* 0x000000804200780c */ /* 0x000fe20003f06070 */
[----:B------:R-:W-:-:S12]  /*3870*/  BSSY.RECONVERGENT B0, `(.L_x_29587) ;  /* 0x000001a000007945 */ /* 0x000fd80003800200 */
[----:B------:R-:W-:Y:S05]  /*3880*/  @!P0 BRA `(.L_x_29588) ;  /* 0x0000000000608947 */ /* 0x000fea0003800000 */
[----:B01-3--:R-:W0:Y:S01]  /*3890*/  LDC.64 R116, c[0x0][0x428] ;  /* 0x00010a00ff747b82 */ /* 0x00be220000000a00 */
        /* <DEDUP_REMOVED lines=23> */
.L_x_29588:
[----:B------:R-:W-:Y:S05]  /*3a10*/  BSYNC.RECONVERGENT B0 ;  /* 0x0000000000007941 */ /* 0x000fea0003800200 */
.L_x_29587:
[----:B------:R-:W-:Y:S01]  /*3a20*/  ISETP.GE.U32.AND P0, PT, R66, 0xa0, PT ;  /* 0x000000a04200780c */ /* 0x000fe20003f06070 */
[----:B------:R-:W-:-:S12]  /*3a30*/  BSSY.RECONVERGENT B0, `(.L_x_29589) ;  /* 0x000001a000007945 */ /* 0x000fd80003800200 */
[----:B------:R-:W-:Y:S05]  /*3a40*/  @!P0 BRA `(.L_x_29590) ;  /* 0x0000000000608947 */ /* 0x000fea0003800000 */
[----:B01-34-:R-:W0:Y:S01]  /*3a50*/  LDC.64 R116, c[0x0][0x428] ;  /* 0x00010a00ff747b82 */ /* 0x01be220000000a00 */
        /* <DEDUP_REMOVED lines=23> */
.L_x_29590:
[----:B------:R-:W-:Y:S05]  /*3bd0*/  BSYNC.RECONVERGENT B0 ;  /* 0x0000000000007941 */ /* 0x000fea0003800200 */
.L_x_29589:
        /* <DEDUP_REMOVED lines=27> */
.L_x_29592:
[----:B------:R-:W-:Y:S05]  /*3d90*/  BSYNC.RECONVERGENT B0 ;  /* 0x0000000000007941 */ /* 0x000fea0003800200 */
.L_x_29591:
        /* <DEDUP_REMOVED lines=27> */
.L_x_29594:
[----:B------:R-:W-:Y:S05]  /*3f50*/  BSYNC.RECONVERGENT B0 ;  /* 0x0000000000007941 */ /* 0x000fea0003800200 */
.L_x_29593:
[----:B------:R-:W-:Y:S01]  /*3f60*/  ISETP.GE.U32.AND P0, PT, R66, 0x100, PT ;  /* 0x000001004200780c */ /* 0x000fe20003f06070 */
[----:B------:R-:W-:-:S12]  /*3f70*/  BSSY.RECONVERGENT B0, `(.L_x_29595) ;  /* 0x0000011000007945 */ /* 0x000fd80003800200 */
[----:B------:R-:W-:Y:S05]  /*3f80*/  @!P0 BRA `(.L_x_29596) ;  /* 0x00000000003c8947 */ /* 0x000fea0003800000 */
[----:B------:R-:W5:Y:S01]  /*3f90*/  LDC.64 R100, c[0x0][0x428] ;  /* 0x00010a00ff647b82 */ /* 0x000f620000000a00 */
[--C-:B------:R-:W-:Y:S01]  /*3fa0*/  FADD.FTZ R98, R36, -R86.reuse ;  /* 0x8000005624627221 */ /* 0x100fe20000010000 */
[--C-:B--2---:R-:W-:Y:S01]  /*3fb0*/  FADD.FTZ R96, R37, -R86.reuse ;  /* 0x8000005625607221 */ /* 0x104fe20000010000 */
[--C-:B01-34-:R-:W-:Y:S01]  /*3fc0*/  FADD.FTZ R42, R38, -R86.reuse ;  /* 0x80000056262a7221 */ /* 0x11bfe20000010000 */
        /* <DEDUP_REMOVED lines=9> */
[----:B-----5:R-:W-:-:S05]  /*4060*/  IMAD.WIDE.U32 R100, R69, 0x10, R100 ;  /* 0x0000001045647825 */ /* 0x020fca00078e0064 */
[----:B------:R0:W-:Y:S02]  /*4070*/  STG.E.128 desc[UR6][R100.64], R40 ;  /* 0x0000002864007986 */ /* 0x0001e4000c101d06 */
.L_x_29596:
[----:B------:R-:W-:Y:S05]  /*4080*/  BSYNC.RECONVERGENT B0 ;  /* 0x0000000000007941 */ /* 0x000fea0003800200 */
.L_x_29595:
[----:B01234-:R-:W0:Y:S02]  /*4090*/  LDC.64 R40, c[0x0][0x380] ;  /* 0x0000e000ff287b82 */ /* 0x01fe240000000a00 */
[----:B0-----:R-:W-:-:S04]  /*40a0*/  LEA R64, R40, R64, 0x2 ;  /* 0x0000004028407211 */ /* 0x001fc800078e10ff */
[----:B------:R-:W-:-:S13]  /*40b0*/  ISETP.GE.AND P0, PT, R64, R41, PT ;  /* 0x000000294000720c */ /* 0x000fda0003f06270 */
[----:B------:R-:W-:Y:S05]  /*40c0*/  @!P0 BRA `(.L_x_29597) ;  /* 0xffffffd000c88947 */ /* 0x000fea000383ffff */
[----:B------:R-:W-:Y:S05]  /*40d0*/  EXIT ;  /* 0x000000000000794d */ /* 0x000fea0003800000 */
.L_x_29580:
[----:B01234-:R-:W-:Y:S01]  /*40e0*/  HFMA2 R42, -RZ, RZ, 0, 5.9604644775390625e-08 ;  /* 0x00000001ff2a7431 */ /* 0x01ffe200000001ff */
[----:B------:R-:W-:Y:S01]  /*40f0*/  BSSY B0, `(.L_x_29598) ;  /* 0x0000007000007945 */ /* 0x000fe20003800000 */
[----:B------:R-:W-:Y:S02]  /*4100*/  MOV R100, R101 ;  /* 0x0000006500647202 */ /* 0x000fe40000000f00 */
[----:B------:R-:W-:Y:S02]  /*4110*/  MOV R41, 0x1f ;  /* 0x0000001f00297802 */ /* 0x000fe40000000f00 */
[----:B------:R-:W-:-:S07]  /*4120*/  MOV R43, 0xffffffff ;  /* 0xffffffff002b7802 */ /* 0x000fce0000000f00 */
[----:B-----5:R-:W-:Y:S05]  /*4130*/  WARPSYNC.COLLECTIVE R43, `(.L_x_29599) ;  /* 0x000000002b087348 */ /* 0x020fea0003c00000 */
[----:B------:R0:W1:Y:S02]  /*4140*/  SHFL.BFLY P6, R98, R100, R42, R41 ;  /* 0x0c00002a64627389 */ /* 0x00006400000c0029 */
[----:B01---5:R-:W-:Y:S05]  /*4150*/  ENDCOLLECTIVE ;  /* 0x000000000000791b */ /* 0x023fea0003800000 */
.L_x_29599:
[----:B------:R-:W-:Y:S05]  /*4160*/  BSYNC B0 ;  /* 0x0000000000007941 */ /* 0x000fea0003800000 */
.L_x_29598:
        /* <DEDUP_REMOVED lines=8> */
.L_x_29600:
[----:B------:R-:W-:Y:S02]  /*41f0*/  HFMA2 R42, -RZ, RZ, 0, 2.384185791015625e-07 ;  /* 0x00000004ff2a7431 */ /* 0x000fe400000001ff */
[----:B------:R-:W-:-:S05]  /*4200*/  FADD.FTZ R99, R100, R98 ;  /* 0x0000006264637221 */ /* 0x000fca0000010000 */
[----:B------:R-:W-:-:S07]  /*4210*/  MOV R100, R99 ;  /* 0x0000006300647202 */ /* 0x000fce0000000f00 */
[----:B------:R-:W-:Y:S05]  /*4220*/  WARPSYNC.COLLECTIVE R43, `(.L_x_29601) ;  /* 0x000000002b087348 */ /* 0x000fea0003c00000 */
[----:B------:R0:W1:Y:S02]  /*4230*/  SHFL.BFLY P6, R98, R100, R42, R41 ;  /* 0x0c00002a64627389 */ /* 0x00006400000c0029 */
[----:B01----:R-:W-:Y:S05]  /*4240*/  ENDCOLLECTIVE ;  /* 0x000000000000791b */ /* 0x003fea0003800000 */
.L_x_29601:
[----:B------:R-:W-:Y:S02]  /*4250*/  HFMA2 R42, -RZ, RZ, 0, 4.76837158203125e-07 ;  /* 0x00000008ff2a7431 */ /* 0x000fe400000001ff */
[----:B------:R-:W-:-:S05]  /*4260*/  FADD.FTZ R97, R99, R98 ;  /* 0x0000006263617221 */ /* 0x000fca0000010000 */
[----:B------:R-:W-:-:S07]  /*4270*/  MOV R100, R97 ;  /* 0x0000006100647202 */ /* 0x000fce0000000f00 */
[----:B------:R-:W-:Y:S05]  /*4280*/  WARPSYNC.COLLECTIVE R43, `(.L_x_29602) ;  /* 0x000000002b087348 */ /* 0x000fea0003c00000 */
[----:B------:R0:W1:Y:S02]  /*4290*/  SHFL.BFLY P6, R98, R100, R42, R41 ;  /* 0x0c00002a64627389 */ /* 0x00006400000c0029 */
[----:B01----:R-:W-:Y:S05]  /*42a0*/  ENDCOLLECTIVE ;  /* 0x000000000000791b */ /* 0x003fea0003800000 */
.L_x_29602:
[----:B------:R-:W-:Y:S02]  /*42b0*/  HFMA2 R42, -RZ, RZ, 0, 9.5367431640625e-07 ;  /* 0x00000010ff2a7431 */ /* 0x000fe400000001ff */
[----:B------:R-:W-:-:S05]  /*42c0*/  FADD.FTZ R86, R97, R98 ;  /* 0x0000006261567221 */ /* 0x000fca0000010000 */
[----:B------:R-:W-:-:S07]  /*42d0*/  MOV R100, R86 ;  /* 0x0000005600647202 */ /* 0x000fce0000000f00 */
[----:B------:R-:W-:Y:S05]  /*42e0*/  WARPSYNC.COLLECTIVE R43, `(.L_x_29603) ;  /* 0x000000002b087348 */ /* 0x000fea0003c00000 */
[----:B------:R0:W1:Y:S02]  /*42f0*/  SHFL.BFLY P6, R98, R100, R42, R41 ;  /* 0x0c00002a64627389 */ /* 0x00006400000c0029 */
[----:B01----:R-:W-:Y:S05]  /*4300*/  ENDCOLLECTIVE ;  /* 0x000000000000791b */ /* 0x003fea0003800000 */
.L_x_29603:
[----:B------:R-:W-:Y:S01]  /*4310*/  FADD.FTZ R40, R86, R98 ;  /* 0x0000006256287221 */ /* 0x000fe20000010000 */
[----:B------:R-:W-:-:S03]  /*4320*/  ISETP.GT.U32.AND P6, PT, R66, 0xbf, PT ;  /* 0x000000bf4200780c */ /* 0x000fc60003fc4070 */
[----:B------:R-:W-:-:S04]  /*4330*/  FMUL.FTZ R40, R40, R83 ;  /* 0x0000005328287220 */ /* 0x000fc80000410000 */
[--C-:B------:R-:W-:Y:S01]  /*4340*/  FADD.FTZ R86, R8, -R40.reuse ;  /* 0x8000002808567221 */ /* 0x100fe20000010000 */
[--C-:B------:R-:W-:Y:S01]  /*4350*/  FADD.FTZ R97, R9, -R40.reuse ;  /* 0x8000002809617221 */ /* 0x100fe20000010000 */
[----:B------:R-:W-:Y:S02]  /*4360*/  FADD.FTZ R41, R11, -R40 ;  /* 0x800000280b297221 */ /* 0x000fe40000010000 */
[----:B------:R-:W-:-:S04]  /*4370*/  FFMA.FTZ R86, R86, R86, RZ ;  /* 0x0000005656567223 */ /* 0x000fc800000100ff */
[----:B------:R-:W-:Y:S01]  /*4380*/  FFMA.FTZ R97, R97, R97, R86 ;  /* 0x0000006161617223 */ /* 0x000fe20000010056 */
[----:B------:R-:W-:-:S04]  /*4390*/  FADD.FTZ R86, R10, -R40 ;  /* 0x800000280a567221 */ /* 0x000fc80000010000 */
[----:B------:R-:W-:-:S04]  /*43a0*/  FFMA.FTZ R86, R86, R86, R97 ;  /* 0x0000005656567223 */ /* 0x000fc80000010061 */
[----:B------:R-:W-:Y:S01]  /*43b0*/  FFMA.FTZ R86, R41, R41, R86 ;  /* 0x0000002929567223 */ /* 0x000fe20000010056 */
[----:B------:R-:W-:-:S04]  /*43c0*/  FADD.FTZ R41, R12, -R40 ;  /* 0x800000280c297221 */ /* 0x000fc80000010000 */
[----:B------:R-:W-:-:S05]  /*43d0*/  FSEL R100, R86, RZ, P4 ;  /* 0x000000ff56647208 */ /* 0x000fca0002000000 */
[----:B------:R-:W-:Y:S01]  /*43e0*/  FFMA.FTZ R42, R41, R41, R100 ;  /* 0x00000029292a7223 */ /* 0x000fe20000010064 */
[----:B------:R-:W-:-:S04]  /*43f0*/  FADD.FTZ R41, R13, -R40 ;  /* 0x800000280d297221 */ /* 0x000fc80000010000 */
[----:B------:R-:W-:Y:S01]  /*4400*/  FFMA.FTZ R41, R41, R41, R42 ;  /* 0x0000002929297223 */ /* 0x000fe2000001002a */
[----:B------:R-:W-:-:S04]  /*4410*/  FADD.FTZ R42, R14, -R40 ;  /* 0x800000280e2a7221 */ /* 0x000fc80000010000 */
[----:B------:R-:W-:Y:S01]  /*4420*/  FFMA.FTZ R42, R42, R42, R41 ;  /* 0x0000002a2a2a7223 */ /* 0x000fe20000010029 */
[----:B------:R-:W-:-:S04]  /*4430*/  FADD.FTZ R41, R15, -R40 ;  /* 0x800000280f297221 */ /* 0x000fc80000010000 */
[----:B------:R-:W-:Y:S01]  /*4440*/  @P3 FFMA.FTZ R100, R41, R41, R42 ;  /* 0x0000002929643223 */ /* 0x000fe2000001002a */
        /* <DEDUP_REMOVED lines=32> */
[----:B------:R-:W-:Y:S01]  /*4650*/  FADD.FTZ R41, R32, -R40 ;  /* 0x8000002820297221 */ /* 0x000fe20000010000 */
[----:B------:R-:W-:-:S03]  /*4660*/  ISETP.GT.U32.AND P6, PT, R66, 0xdf, PT ;  /* 0x000000df4200780c */ /* 0x000fc60003fc4070 */
        /* <DEDUP_REMOVED lines=16> */
[----:B------:R-:W-:Y:S01]  /*4770*/  HFMA2 R41, -RZ, RZ, 0, 1.847743988037109375e-06 ;  /* 0x0000001fff297431 */ /* 0x000fe200000001ff */
[----:B------:R-:W-:-:S07]  /*4780*/  MOV R42, 0x1 ;  /* 0x00000001002a7802 */ /* 0x000fce0000000f00 */
[----:B------:R-:W-:Y:S05]  /*4790*/  WARPSYNC.COLLECTIVE R43, `(.L_x_29604) ;  /* 0x000000002b087348 */ /* 0x000fea0003c00000 */
[----:B------:R0:W1:Y:S02]  /*47a0*/  SHFL.BFLY P6, R98, R100, R42, R41 ;  /* 0x0c00002a64627389 */ /* 0x00006400000c0029 */
[----:B01----:R-:W-:Y:S05]  /*47b0*/  ENDCOLLECTIVE ;  /* 0x000000000000791b */ /* 0x003fea0003800000 */
.L_x_29604:
[----:B------:R-:W-:Y:S02]  /*47c0*/  HFMA2 R42, -RZ, RZ, 0, 1.1920928955078125e-07 ;  /* 0x00000002ff2a7431 */ /* 0x000fe400000001ff */
[----:B------:R-:W-:-:S05]  /*47d0*/  FADD.FTZ R99, R100, R98 ;  /* 0x0000006264637221 */ /* 0x000fca0000010000 */
[----:B------:R-:W-:-:S07]  /*47e0*/  MOV R100, R99 ;  /* 0x0000006300647202 */ /* 0x000fce0000000f00 */
[----:B------:R-:W-:Y:S05]  /*47f0*/  WARPSYNC.COLLECTIVE R43, `(.L_x_29605) ;  /* 0x000000002b087348 */ /* 0x000fea0003c00000 */
[----:B------:R0:W1:Y:S02]  /*4800*/  SHFL.BFLY P6, R98, R100, R42, R41 ;  /* 0x0c00002a64627389 */ /* 0x00006400000c0029 */
[----:B01----:R-:W-:Y:S05]  /*4810*/  ENDCOLLECTIVE ;  /* 0x000000000000791b */ /* 0x003fea0003800000 */
.L_x_29605:
[----:B------:R-:W-:Y:S02]  /*4820*/  HFMA2 R42, -RZ, RZ, 0, 2.384185791015625e-07 ;  /* 0x00000004ff2a7431 */ /* 0x000fe400000001ff */
[----:B------:R-:W-:-:S05]  /*4830*/  FADD.FTZ R97, R99, R98 ;  /* 0x0000006263617221 */ /* 0x000fca0000010000 */
[----:B------:R-:W-:-:S07]  /*4840*/  MOV R100, R97 ;  /* 0x0000006100647202 */ /* 0x000fce0000000f00 */
[----:B------:R-:W-:Y:S05]  /*4850*/  WARPSYNC.COLLECTIVE R43, `(.L_x_29606) ;  /* 0x000000002b087348 */ /* 0x000fea0003c00000 */
[----:B------:R0:W1:Y:S02]  /*4860*/  SHFL.BFLY P6, R98, R100, R42, R41 ;  /* 0x0c00002a64627389 */ /* 0x00006400000c0029 */
[----:B01----:R-:W-:Y:S05]  /*4870*/  ENDCOLLECTIVE ;  /* 0x000000000000791b */ /* 0x003fea0003800000 */
.L_x_29606:
[----:B------:R-:W-:Y:S02]  /*4880*/  HFMA2 R42, -RZ, RZ, 0, 4.76837158203125e-07 ;  /* 0x00000008ff2a7431 */ /* 0x000fe400000001ff */
[----:B------:R-:W-:-:S05]  /*4890*/  FADD.FTZ R96, R97, R98 ;  /* 0x0000006261607221 */ /* 0x000fca0000010000 */
[----:B------:R-:W-:-:S07]  /*48a0*/  MOV R100, R96 ;  /* 0x0000006000647202 */ /* 0x000fce0000000f00 */
[----:B------:R-:W-:Y:S05]  /*48b0*/  WARPSYNC.COLLECTIVE R43, `(.L_x_29607) ;  /* 0x000000002b087348 */ /* 0x000fea0003c00000 */
[----:B------:R0:W1:Y:S02]  /*48c0*/  SHFL.BFLY P6, R98, R100, R42, R41 ;  /* 0x0c00002a64627389 */ /* 0x00006400000c0029 */
[----:B01----:R-:W-:Y:S05]  /*48d0*/  ENDCOLLECTIVE ;  /* 0x000000000000791b */ /* 0x003fea0003800000 */
.L_x_29607:
[----:B------:R-:W-:Y:S02]  /*48e0*/  HFMA2 R42, -RZ, RZ, 0, 9.5367431640625e-07 ;  /* 0x00000010ff2a7431 */ /* 0x000fe400000001ff */
[----:B------:R-:W-:-:S05]  /*48f0*/  FADD.FTZ R86, R96, R98 ;  /* 0x0000006260567221 */ /* 0x000fca0000010000 */
[----:B------:R-:W-:-:S07]  /*4900*/  MOV R100, R86 ;  /* 0x0000005600647202 */ /* 0x000fce0000000f00 */
[----:B------:R-:W-:Y:S05]  /*4910*/  WARPSYNC.COLLECTIVE R43, `(.L_x_29608) ;  /* 0x000000002b087348 */ /* 0x000fea0003c00000 */
[----:B------:R0:W1:Y:S02]  /*4920*/  SHFL.BFLY P6, R98, R100, R42, R41 ;  /* 0x0c00002a64627389 */ /* 0x00006400000c0029 */
[----:B01----:R-:W-:Y:S05]  /*4930*/  ENDCOLLECTIVE ;  /* 0x000000000000791b */ /* 0x003fea0003800000 */
.L_x_29608:
[----:B------:R-:W-:Y:S05]  /*4940*/  BRA `(.L_x_29609) ;  /* 0xffffffe800407947 */ /* 0x000fea000383ffff */
.L_x_29610:
        /* <DEDUP_REMOVED lines=11> */
.L_x_37360:


//--------------------- .text._ZN10layer_norm13ln_fwd_kernelINS_13Kernel_traitsI6__halfffffjLj1024ELj1ELj4ELj1ELj16ENS_18Kernel_traits_baseILj1024ES2_ffffjLj128EEEEELb0ELb1ELb0ELb1EEEvNS_9FwdParamsE --------------------------
	.section	.text._ZN10layer_norm13ln_fwd_kernelINS_13Kernel_traitsI6__halfffffjLj1024ELj1ELj4ELj1ELj16ENS_18Kernel_traits_baseILj1024ES2_ffffjLj128EEEEELb0ELb1ELb0ELb1EEEvNS_9FwdParamsE,"ax",@progbits
	.align	128
        .global         _ZN10layer_norm13ln_fwd_kernelINS_13Kernel_traitsI6__halfffffjLj1024ELj1ELj4ELj1ELj16ENS_18Kernel_traits_baseILj1024ES2_ffffjLj128EEEEELb0ELb1ELb0ELb1EEEvNS_9FwdParamsE
        .type           _ZN10layer_norm13ln_fwd_kernelINS_13Kernel_traitsI6__halfffffjLj1024ELj1ELj4ELj1ELj16ENS_18Kernel_traits_baseILj1024ES2_ffffjLj128EEEEELb0ELb1ELb0ELb1EEEvNS_9FwdParamsE,@function
        .size           _ZN10layer_norm13ln_fwd_kernelINS_13Kernel_traitsI6__halfffffjLj1024ELj1ELj4ELj1ELj16ENS_18Kernel_traits_baseILj1024ES2_ffffjLj128EEEEELb0ELb1ELb0ELb1EEEvNS_9FwdParamsE,(.L_x_37361 - _ZN10layer_norm13ln_fwd_kernelINS_13Kernel_traitsI6__halfffffjLj1024ELj1ELj4ELj1ELj16ENS_18Kernel_traits_baseILj1024ES2_ffffjLj128EEEEELb0ELb1ELb0ELb1EEEvNS_9FwdParamsE)
        .other          _ZN10layer_norm13ln_fwd_kernelINS_13Kernel_traitsI6__halfffffjLj1024ELj1ELj4ELj1ELj16ENS_18Kernel_traits_baseILj1024ES2_ffffjLj128EEEEELb0ELb1ELb0ELb1EEEvNS_9FwdParamsE,@"STO_CUDA_ENTRY STV_DEFAULT"
_ZN10layer_norm13ln_fwd_kernelINS_13Kernel_traitsI6__halfffffjLj1024ELj1ELj4ELj1ELj16ENS_18Kernel_traits_baseILj1024ES2_ffffjLj128EEEEELb0ELb1ELb0ELb1EEEvNS_9FwdParamsE:
.text._ZN10layer_norm13ln_fwd_kernelINS_13Kernel_traitsI6__halfffffjLj1024ELj1ELj4ELj1ELj16ENS_18Kernel_traits_baseILj1024ES2_ffffjLj128EEEEELb0ELb1ELb0ELb1EEEvNS_9FwdParamsE:
        /* <DEDUP_REMOVED lines=16> */
[----:B------:R0:W5:Y:S01]  /*0100*/  LDG.E.64 R46, desc[UR6][R6.64] ;  /* 0x00000006062e7981 */ /* 0x000162000c1e1b00 */
[----:B-1----:R-:W-:-:S03]  /*0110*/  IMAD.WIDE.U32 R18, R102, 0x8, R18 ;  /* 0x0000000866127825 */ /* 0x002fc600078e0012 */
[----:B------:R0:W5:Y:S04]  /*0120*/  LDG.E.64 R44, desc[UR6][R6.64+0x100] ;  /* 0x00010006062c7981 */ /* 0x000168000c1e1b00 */
[----:B------:R0:W5:Y:S01]  /*0130*/  LDG.E.64 R42, desc[UR6][R6.64+0x200] ;  /* 0x00020006062a7981 */ /* 0x000162000c1e1b00 */
[----:B--2---:R-:W-:-:S03]  /*0140*/  IMAD.WIDE.U32 R20, R102, 0x8, R20 ;  /* 0x0000000866147825 */ /* 0x004fc600078e0014 */
        /* <DEDUP_REMOVED lines=22> */
.L_x_29611:
[----:B------:R-:W0:Y:S08]  /*02b0*/  LDC.64 R2, c[0x0][0x3d0] ;  /* 0x0000f400ff027b82 */ /* 0x000e300000000a00 */
[----:B------:R-:W1:Y:S01]  /*02c0*/  LDC.64 R4, c[0x0][0x3e8] ;  /* 0x0000fa00ff047b82 */ /* 0x000e620000000a00 */
[----:B------:R-:W-:Y:S02]  /*02d0*/  CS2R R16, SRZ ;  /* 0x0000000000107805 */ /* 0x000fe4000001ff00 */
[----:B------:R-:W-:-:S02]  /*02e0*/  CS2R R14, SRZ ;  /* 0x00000000000e7805 */ /* 0x000fc4000001ff00 */
[----:B------:R-:W-:Y:S02]  /*02f0*/  CS2R R12, SRZ ;  /* 0x00000000000c7805 */ /* 0x000fe4000001ff00 */
[----:B------:R-:W-:Y:S02]  /*0300*/  CS2R R10, SRZ ;  /* 0x00000000000a7805 */ /* 0x000fe4000001ff00 */
[----:B------:R-:W-:Y:S02]  /*0310*/  CS2R R8, SRZ ;  /* 0x0000000000087805 */ /* 0x000fe4000001ff00 */
[----:B------:R-:W-:Y:S01]  /*0320*/  CS2R R6, SRZ ;  /* 0x0000000000067805 */ /* 0x000fe2000001ff00 */
[----:B0-----:R-:W-:-:S05]  /*0330*/  IMAD.WIDE.U32 R2, R102, 0x8, R2 ;  /* 0x0000000866027825 */ /* 0x001fca00078e0002 */
[----:B------:R-:W5:Y:S01]  /*0340*/  LDG.E.64 R46, desc[UR6][R2.64] ;  /* 0x00000006022e7981 */ /* 0x000f62000c1e1b00 */
[----:B-1----:R-:W-:-:S03]  /*0350*/  IMAD.WIDE.U32 R4, R102, 0x8, R4 ;  /* 0x0000000866047825 */ /* 0x002fc600078e0004 */
[----:B------:R-:W5:Y:S04]  /*0360*/  LDG.E.64 R44, desc[UR6][R2.64+0x100] ;  /* 0x00010006022c7981 */ /* 0x000f68000c1e1b00 */
[----:B------:R-:W5:Y:S04]  /*0370*/  LDG.E.64 R42, desc[UR6][R2.64+0x200] ;  /* 0x00020006022a7981 */ /* 0x000f68000c1e1b00 */
[----:B------:R-:W5:Y:S04]  /*0380*/  LDG.E.64 R40, desc[UR6][R2.64+0x300] ;  /* 0x0003000602287981 */ /* 0x000f68000c1e1b00 */
[----:B------:R-:W5:Y:S04]  /*0390*/  LDG.E.64 R38, desc[UR6][R2.64+0x400] ;  /* 0x0004000602267981 */ /* 0x000f68000c1e1b00 */
[----:B------:R-:W5:Y:S04]  /*03a0*/  LDG.E.64 R36, desc[UR6][R2.64+0x500] ;  /* 0x0005000602247981 */ /* 0x000f68000c1e1b00 */
[----:B------:R-:W5:Y:S04]  /*03b0*/  LDG.E.64 R32, desc[UR6][R2.64+0x600] ;  /* 0x0006000602207981 */ /* 0x000f68000c1e1b00 */
[----:B------:R0:W5:Y:S04]  /*03c0*/  LDG.E.64 R34, desc[UR6][R2.64+0x700] ;  /* 0x0007000602227981 */ /* 0x000168000c1e1b00 */
[----:B------:R-:W5:Y:S04]  /*03d0*/  LDG.E.64 R48, desc[UR6][R4.64] ;  /* 0x0000000604307981 */ /* 0x000f68000c1e1b00 */
[----:B------:R-:W5:Y:S01]  /*03e0*/  LDG.E.64 R50, desc[UR6][R4.64+0x100] ;  /* 0x0001000604327981 */ /* 0x000f62000c1e1b00 */
[----:B0-----:R-:W-:-:S03]  /*03f0*/  CS2R R2, SRZ ;  /* 0x0000000000027805 */ /* 0x001fc6000001ff00 */
[----:B------:R-:W5:Y:S04]  /*0400*/  LDG.E.64 R52, desc[UR6][R4.64+0x200] ;  /* 0x0002000604347981 */ /* 0x000f68000c1e1b00 */
[----:B------:R-:W5:Y:S04]  /*0410*/  LDG.E.64 R54, desc[UR6][R4.64+0x300] ;  /* 0x0003000604367981 */ /* 0x000f68000c1e1b00 */
[----:B------:R-:W5:Y:S04]  /*0420*/  LDG.E.64 R56, desc[UR6][R4.64+0x400] ;  /* 0x0004000604387981 */ /* 0x000f68000c1e1b00 */
[----:B------:R-:W5:Y:S04]  /*0430*/  LDG.E.64 R58, desc[UR6][R4.64+0x500] ;  /* 0x00050006043a7981 */ /* 0x000f68000c1e1b00 */
[----:B------:R-:W5:Y:S04]  /*0440*/  LDG.E.64 R62, desc[UR6][R4.64+0x600] ;  /* 0x00060006043e7981 */ /* 0x000f68000c1e1b00 */
[----:B------:R0:W5:Y:S02]  /*0450*/  LDG.E.64 R64, desc[UR6][R4.64+0x700] ;  /* 0x0007000604407981 */ /* 0x000164000c1e1b00 */
[----:B0-----:R-:W-:-:S07]  /*0460*/  CS2R R4, SRZ ;  /* 0x0000000000047805 */ /* 0x001fce000001ff00 */
.L_x_29612:
[----:B------:R-:W1:Y:S02]  /*0470*/  LDCU UR4, c[0x0][0x384] ;  /* 0x00007080ff0477ac */ /* 0x000e640008000800 */
[----:B-1----:R-:W-:-:S13]  /*0480*/  ISETP.GE.AND P0, PT, R0, UR4, PT ;  /* 0x0000000400007c0c */ /* 0x002fda000bf06270 */
[----:B------:R-:W-:Y:S05]  /*0490*/  @P0 EXIT ;  /* 0x000000000000094d */ /* 0x000fea0003800000 */
[----:B0----5:R-:W-:Y:S01]  /*04a0*/  MOV R21, R48 ;  /* 0x0000003000157202 */ /* 0x021fe20000000f00 */
[----:B------:R-:W0:Y:S01]  /*04b0*/  LDCU.64 UR4, c[0x0][0x3e0] ;  /* 0x00007c00ff0477ac */ /* 0x000e220008000a00 */
[----:B------:R-:W-:Y:S02]  /*04c0*/  MOV R22, R49 ;  /* 0x0000003100167202 */ /* 0x000fe40000000f00 */
[----:B------:R-:W-:Y:S02]  /*04d0*/  MOV R23, R44 ;  /* 0x0000002c00177202 */ /* 0x000fe40000000f00 */
[--C-:B------:R-:W-:Y:S02]  /*04e0*/  PRMT R110, R22, 0x5410, R21.reuse ;  /* 0x00005410166e7816 */ /* 0x100fe40000000015 */
[----:B------:R-:W-:Y:S02]  /*04f0*/  PRMT R21, R23, 0x7610, R21 ;  /* 0x0000761017157816 */ /* 0x000fe40000000015 */
[----:B------:R-:W-:-:S02]  /*0500*/  MOV R22, R50 ;  /* 0x0000003200167202 */ /* 0x000fc40000000f00 */
[----:B------:R-:W-:Y:S02]  /*0510*/  MOV R23, R51 ;  /* 0x0000003300177202 */ /* 0x000fe40000000f00 */
[----:B------:R-:W-:Y:S02]  /*0520*/  MOV R24, R42 ;  /* 0x0000002a00187202 */ /* 0x000fe40000000f00 */
[----:B------:R-:W-:Y:S02]  /*0530*/  PRMT R109, R23, 0x5410, R22 ;  /* 0x00005410176d7816 */ /* 0x000fe40000000016 */
[----:B------:R-:W-:Y:S01]  /*0540*/  PRMT R23, R24, 0x7610, R23 ;  /* 0x0000761018177816 */ /* 0x000fe20000000017 */
[----:B0-----:R-:W-:Y:S01]  /*0550*/  UISETP.NE.U32.AND UP0, UPT, UR4, URZ, UPT ;  /* 0x000000ff0400728c */ /* 0x001fe2000bf05070 */
[----:B------:R-:W-:Y:S01]  /*0560*/  MOV R24, R52 ;  /* 0x0000003400187202 */ /* 0x000fe20000000f00 */
[----:B------:R-:W0:Y:S01]  /*0570*/  LDCU.U8 UR4, c[0x0][0x410] ;  /* 0x00008200ff0477ac */ /* 0x000e220008000000 */
[----:B------:R-:W-:-:S02]  /*0580*/  MOV R25, R53 ;  /* 0x0000003500197202 */ /* 0x000fc40000000f00 */
[----:B------:R-:W-:Y:S01]  /*0590*/  MOV R26, R40 ;  /* 0x00000028001a7202 */ /* 0x000fe20000000f00 */
[----:B------:R-:W-:Y:S01]  /*05a0*/  UISETP.NE.AND.EX UP0, UPT, UR5, URZ, UPT, UP0 ;  /* 0x000000ff0500728c */ /* 0x000fe2000bf05300 */
[----:B------:R-:W-:Y:S02]  /*05b0*/  PRMT R108, R25, 0x5410, R24 ;  /* 0x00005410196c7816 */ /* 0x000fe40000000018 */
[----:B------:R-:W-:Y:S02]  /*05c0*/  PRMT R25, R26, 0x7610, R25 ;  /* 0x000076101a197816 */ /* 0x000fe40000000019 */
[----:B------:R-:W-:Y:S02]  /*05d0*/  MOV R26, R54 ;  /* 0x00000036001a7202 */ /* 0x000fe40000000f00 */
[----:B------:R-:W-:Y:S02]  /*05e0*/  MOV R27, R55 ;  /* 0x00000037001b7202 */ /* 0x000fe40000000f00 */
[----:B------:R-:W-:-:S02]  /*05f0*/  MOV R28, R38 ;  /* 0x00000026001c7202 */ /* 0x000fc40000000f00 */
[----:B------:R-:W-:Y:S02]  /*0600*/  PRMT R107, R27, 0x5410, R26 ;  /* 0x000054101b6b7816 */ /* 0x000fe4000000001a */
[----:B------:R-:W-:Y:S02]  /*0610*/  PRMT R27, R28, 0x7610, R27 ;  /* 0x000076101c1b7816 */ /* 0x000fe4000000001b */
[----:B------:R-:W-:Y:S02]  /*0620*/  MOV R28, R56 ;  /* 0x00000038001c7202 */ /* 0x000fe40000000f00 */
[----:B------:R-:W-:Y:S02]  /*0630*/  MOV R29, R57 ;  /* 0x00000039001d7202 */ /* 0x000fe40000000f00 */
[----:B------:R-:W-:Y:S02]  /*0640*/  MOV R30, R36 ;  /* 0x00000024001e7202 */ /* 0x000fe40000000f00 */
[----:B------:R-:W-:-:S02]  /*0650*/  PRMT R106, R29, 0x5410, R28 ;  /* 0x000054101d6a7816 */ /* 0x000fc4000000001c */
[----:B------:R-:W-:Y:S02]  /*0660*/  PRMT R29, R30, 0x7610, R29 ;  /* 0x000076101e1d7816 */ /* 0x000fe4000000001d */
[----:B------:R-:W-:Y:S02]  /*0670*/  MOV R30, R58 ;  /* 0x0000003a001e7202 */ /* 0x000fe40000000f00 */
[----:B------:R-:W-:Y:S02]  /*0680*/  MOV R31, R59 ;  /* 0x0000003b001f7202 */ /* 0x000fe40000000f00 */
[----:B------:R-:W-:Y:S02]  /*0690*/  MOV R60, R32 ;  /* 0x00000020003c7202 */ /* 0x000fe40000000f00 */
[----:B------:R-:W-:Y:S02]  /*06a0*/  PRMT R105, R31, 0x5410, R30 ;  /* 0x000054101f697816 */ /* 0x000fe4000000001e */
[----:B------:R-:W-:-:S02]  /*06b0*/  PRMT R31, R60, 0x7610, R31 ;  /* 0x000076103c1f7816 */ /* 0x000fc4000000001f */
[----:B------:R-:W-:Y:S02]  /*06c0*/  MOV R60, R62 ;  /* 0x0000003e003c7202 */ /* 0x000fe40000000f00 */
[----:B------:R-:W-:Y:S02]  /*06d0*/  MOV R61, R63 ;  /* 0x0000003f003d7202 */ /* 0x000fe40000000f00 */
[----:B------:R-:W-:Y:S02]  /*06e0*/  MOV R18, R46 ;  /* 0x0000002e00127202 */ /* 0x000fe40000000f00 */
[----:B------:R-:W-:Y:S02]  /*06f0*/  PRMT R104, R61, 0x5410, R60 ;  /* 0x000054103d687816 */ /* 0x000fe4000000003c */
[----:B------:R-:W-:Y:S02]  /*0700*/  MOV R20, R47 ;  /* 0x0000002f00147202 */ /* 0x000fe40000000f00 */
[----:B------:R-:W-:-:S02]  /*0710*/  MOV R60, R34 ;  /* 0x00000022003c7202 */ /* 0x000fc40000000f00 */
[----:B------:R-:W-:Y:S02]  /*0720*/  MOV R66, R35 ;  /* 0x0000002300427202 */ /* 0x000fe40000000f00 */
[----:B------:R-:W-:Y:S02]  /*0730*/  MOV R67, R64 ;  /* 0x0000004000437202 */ /* 0x000fe40000000f00 */
[----:B------:R-:W-:Y:S02]  /*0740*/  MOV R68, R65 ;  /* 0x0000004100447202 */ /* 0x000fe40000000f00 */
[----:B------:R-:W-:Y:S02]  /*0750*/  PRMT R19, R18, 0x7610, R19 ;  /* 0x0000761012137816 */ /* 0x000fe40000000013 */
[----:B------:R-:W-:Y:S02]  /*0760*/  PRMT R18, R20, 0x7610, R18 ;  /* 0x0000761014127816 */ /* 0x000fe40000000012 */
[----:B------:R-:W-:-:S02]  /*0770*/  PRMT R61, R60, 0x7610, R61 ;  /* 0x000076103c3d7816 */ /* 0x000fc4000000003d */
[----:B------:R-:W-:Y:S02]  /*0780*/  MOV R20, R45 ;  /* 0x0000002d00147202 */ /* 0x000fe40000000f00 */
[----:B------:R-:W-:Y:S02]  /*0790*/  MOV R22, R43 ;  /* 0x0000002b00167202 */ /* 0x000fe40000000f00 */
[----:B------:R-:W-:Y:S02]  /*07a0*/  MOV R24, R41 ;  /* 0x0000002900187202 */ /* 0x000fe40000000f00 */
[----:B------:R-:W-:Y:S02]  /*07b0*/  MOV R26, R39 ;  /* 0x00000027001a7202 */ /* 0x000fe40000000f00 */
[----:B------:R-:W-:Y:S02]  /*07c0*/  MOV R28, R37 ;  /* 0x00000025001c7202 */ /* 0x000fe40000000f00 */
[----:B------:R-:W-:-:S02]  /*07d0*/  MOV R30, R33 ;  /* 0x00000021001e7202 */ /* 0x000fc40000000f00 */
[----:B------:R-:W-:Y:S02]  /*07e0*/  PRMT R60, R66, 0x7610, R60 ;  /* 0x00007610423c7816 */ /* 0x000fe4000000003c */
[----:B------:R-:W-:Y:S01]  /*07f0*/  PRMT R103, R68, 0x5410, R67 ;  /* 0x0000541044677816 */ /* 0x000fe20000000043 */
[----:B0-----:R-:W-:Y:S06]  /*0800*/  BRA.U UP0, `(.L_x_29613) ;  /* 0x00000021007c7547 */ /* 0x001fec000b800000 */
[----:B------:R-:W0:Y:S01]  /*0810*/  LDCU.64 UR8, c[0x0][0x3a0] ;  /* 0x00007400ff0877ac */ /* 0x000e220008000a00 */
[----:B------:R-:W-:Y:S01]  /*0820*/  SHF.R.U64 R152, R48, 0x10, R49 ;  /* 0x0000001030987819 */ /* 0x000fe20000001231 */
[----:B------:R-:W-:Y:S01]  /*0830*/  HADD2.F32 R118, -RZ, R2.H0_H0 ;  /* 0x20000002ff767230 */ /* 0x000fe20000004100 */
[----:B------:R-:W-:Y:S01]  /*0840*/  SHF.R.U64 R154, R50, 0x10, R51 ;  /* 0x00000010329a7819 */ /* 0x000fe20000001233 */
[----:B------:R-:W-:Y:S01]  /*0850*/  HADD2.F32 R100, -RZ, R3.H0_H0 ;  /* 0x20000003ff647230 */ /* 0x000fe20000004100 */
[----:B------:R-:W-:Y:S01]  /*0860*/  SHF.R.U32.HI R48, RZ, 0x10, R49 ;  /* 0x00000010ff307819 */ /* 0x000fe20000011631 */
[----:B------:R-:W-:Y:S01]  /*0870*/  HADD2.F32 R96, -RZ, R4.H0_H0 ;  /* 0x20000004ff607230 */ /* 0x000fe20000004100 */
[----:B------:R-:W-:Y:S01]  /*0880*/  SHF.R.U32.HI R50, RZ, 0x10, R51 ;  /* 0x00000010ff327819 */ /* 0x000fe20000011633 */
[----:B------:R-:W-:Y:S01]  /*0890*/  HADD2.F32 R92, -RZ, R5.H0_H0 ;  /* 0x20000005ff5c7230 */ /* 0x000fe20000004100 */
[----:B------:R-:W-:Y:S01]  /*08a0*/  SHF.R.U64 R157, R56, 0x10, R57 ;  /* 0x00000010389d7819 */ /* 0x000fe20000001239 */
[----:B------:R-:W-:Y:S01]  /*08b0*/  HADD2.F32 R88, -RZ, R6.H0_H0 ;  /* 0x20000006ff587230 */ /* 0x000fe20000004100 */
[----:B------:R-:W-:Y:S01]  /*08c0*/  SHF.R.U64 R158, R58, 0x10, R59 ;  /* 0x000000103a9e7819 */ /* 0x000fe2000000123b */
        /* <DEDUP_REMOVED lines=83> */
[----:B------:R-:W-:Y:S01]  /*0e00*/  SHF.R.U32.HI R54, RZ, 0x10, R55 ;  /* 0x00000010ff367819 */ /* 0x000fe20000011637 */
[----:B------:R-:W-:Y:S01]  /*0e10*/  HADD2.F32 R73, -RZ, R73.H0_H0 ;  /* 0x20000049ff497230 */ /* 0x000fe20000004100 */
[----:B0-----:R-:W-:Y:S01]  /*0e20*/  ISETP.NE.U32.AND P0, PT, RZ, UR8, PT ;  /* 0x00000008ff007c0c */ /* 0x001fe2000bf05070 */
[----:B------:R-:W-:Y:S01]  /*0e30*/  HADD2.F32 R74, -RZ, R74.H0_H0 ;  /* 0x2000004aff4a7230 */ /* 0x000fe20000004100 */
[----:B------:R-:W-:Y:S01]  /*0e40*/  PRMT R152, R152, 0x5410, R48 ;  /* 0x0000541098987816 */ /* 0x000fe20000000030 */
        /* <DEDUP_REMOVED lines=15> */
[----:B------:R-:W-:Y:S01]  /*0f40*/  ISETP.NE.AND.EX P0, PT, RZ, UR9, PT, P0 ;  /* 0x00000009ff007c0c */ /* 0x000fe2000bf05300 */
[----:B------:R-:W-:Y:S01]  /*0f50*/  HADD2.F32 R77, -RZ, R77.H0_H0 ;  /* 0x2000004dff4d7230 */ /* 0x000fe20000004100 */
[----:B------:R-:W0:Y:S01]  /*0f60*/  LDCU UR5, c[0x0][0x388] ;  /* 0x00007100ff0577ac */ /* 0x000e220008000800 */
[----:B------:R-:W-:-:S02]  /*0f70*/  HADD2.F32 R78, -RZ, R78.H0_H0 ;  /* 0x2000004eff4e7230 */ /* 0x000fc40000004100 */
[----:B------:R-:W-:Y:S01]  /*0f80*/  HADD2.F32 R79, -RZ, R79.H0_H0 ;  /* 0x2000004fff4f7230 */ /* 0x000fe20000004100 */
[----:B------:R-:W1:Y:S01]  /*0f90*/  LDCU UR8, c[0x0][0x448] ;  /* 0x00008900ff0877ac */ /* 0x000e620008000800 */
[----:B------:R-:W-:Y:S02]  /*0fa0*/  HADD2.F32 R80, -RZ, R80.H0_H0 ;  /* 0x20000050ff507230 */ /* 0x000fe40000004100 */
[----:B------:R-:W-:Y:S02]  /*0fb0*/  HADD2.F32 R81, -RZ, R81.H0_H0 ;  /* 0x20000051ff517230 */ /* 0x000fe40000004100 */
[----:B------:R-:W-:Y:S02]  /*0fc0*/  HADD2.F32 R82, -RZ, R82.H0_H0 ;  /* 0x20000052ff527230 */ /* 0x000fe40000004100 */
[----:B------:R-:W-:-:S07]  /*0fd0*/  HADD2.F32 R83, -RZ, R83.H0_H0 ;  /* 0x20000053ff537230 */ /* 0x000fce0000004100 */
.L_x_29615:
[----:B--2---:R-:W2:Y:S01]  /*0fe0*/  LDC.64 R52, c[0x0][0x390] ;  /* 0x0000e400ff347b82 */ /* 0x004ea20000000a00 */
[----:B0-----:R-:W-:-:S05]  /*0ff0*/  IMAD R16, R0, UR5, RZ ;  /* 0x0000000500107c24 */ /* 0x001fca000f8e02ff */
[----:B------:R-:W-:Y:S02]  /*1000*/  SHF.R.S32.HI R17, RZ, 0x1f, R16 ;  /* 0x0000001fff117819 */ /* 0x000fe40000011410 */
[----:B------:R-:W0:Y:S02]  /*1010*/  @P0 LDC.64 R18, c[0x0][0x3a0] ;  /* 0x0000e800ff120b82 */ /* 0x000e240000000a00 */
[----:B------:R-:W-:-:S04]  /*1020*/  LEA.HI R17, R17, R16, RZ, 0x2 ;  /* 0x0000001011117211 */ /* 0x000fc800078f10ff */
[----:B------:R-:W-:Y:S02]  /*1030*/  LEA.HI.SX32 R125, R17, R102, 0x1e ;  /* 0x00000066117d7211 */ /* 0x000fe400078ff2ff */
[----:B------:R-:W3:Y:S03]  /*1040*/  @P0 LDC.64 R24, c[0x0][0x3a0] ;  /* 0x0000e800ff180b82 */ /* 0x000ee60000000a00 */
[----:B--2---:R-:W-:-:S05]  /*1050*/  IMAD.WIDE.U32 R20, R125, 0x10, R52 ;  /* 0x000000107d147825 */ /* 0x004fca00078e0034 */
[----:B------:R-:W2:Y:S01]  /*1060*/  LDC.64 R112, c[0x0][0x3a8] ;  /* 0x0000ea00ff707b82 */ /* 0x000ea20000000a00 */
[----:B------:R-:W4:Y:S01]  /*1070*/  LDG.E.128 R20, desc[UR6][R20.64] ;  /* 0x0000000614147981 */ /* 0x000f22000c1e1d00 */
[----:B0-----:R-:W-:-:S05]  /*1080*/  @P0 IMAD.WIDE.U32 R18, R125, 0x10, R18 ;  /* 0x000000107d120825 */ /* 0x001fca00078e0012 */
[----:B------:R-:W4:Y:S01]  /*1090*/  @P0 LDG.E.128 R12, desc[UR6][R18.64] ;  /* 0x00000006120c0981 */ /* 0x000f22000c1e1d00 */
[--C-:B------:R-:W-:Y:S01]  /*10a0*/  HADD2.F32 R17, -RZ, R110.reuse.H1_H1 ;  /* 0x3000006eff117230 */ /* 0x100fe20000004100 */
[----:B------:R-:W-:Y:S01]  /*10b0*/  IADD3 R123, PT, PT, R125, 0x20, RZ ;  /* 0x000000207d7b7810 */ /* 0x000fe20007ffe0ff */
[----:B------:R-:W-:Y:S02]  /*10c0*/  HADD2.F32 R27, -RZ, R110.H0_H0 ;  /* 0x2000006eff1b7230 */ /* 0x000fe40000004100 */
[--C-:B------:R-:W-:Y:S02]  /*10d0*/  HADD2.F32 R28, -RZ, R152.reuse.H1_H1 ;  /* 0x30000098ff1c7230 */ /* 0x100fe40000004100 */
[----:B------:R-:W-:Y:S02]  /*10e0*/  HADD2.F32 R26, -RZ, R152.H0_H0 ;  /* 0x20000098ff1a7230 */ /* 0x000fe40000004100 */
[----:B---3--:R-:W-:-:S04]  /*10f0*/  @P0 IMAD.WIDE.U32 R30, R123, 0x10, R24 ;  /* 0x000000107b1e0825 */ /* 0x008fc800078e0018 */
[----:B------:R-:W-:-:S04]  /*1100*/  IMAD.WIDE.U32 R24, R123, 0x10, R52 ;  /* 0x000000107b187825 */ /* 0x000fc800078e0034 */
[CC--:B----4-:R-:W-:Y:S01]  /*1110*/  @P0 FFMA.FTZ R16, R20.reuse, R17.reuse, R12 ;  /* 0x0000001114100223 */ /* 0x0d0fe2000001000c */
[----:B------:R-:W-:Y:S01]  /*1120*/  @!P0 FMUL.FTZ R16, R20, R17 ;  /* 0x0000001114108220 */ /* 0x000fe20000410000 */
[CC--:B------:R-:W-:Y:S01]  /*1130*/  @P0 FFMA.FTZ R18, R22.reuse, R27.reuse, R14 ;  /* 0x0000001b16120223 */ /* 0x0c0fe2000001000e */
[----:B------:R-:W-:Y:S01]  /*1140*/  @P0 FFMA.FTZ R19, R23, R28, R15 ;  /* 0x0000001c17130223 */ /* 0x000fe2000001000f */
[----:B------:R-:W-:Y:S01]  /*1150*/  @P0 FFMA.FTZ R17, R21, R26, R13 ;  /* 0x0000001a15110223 */ /* 0x000fe2000001000d */
[----:B------:R-:W-:Y:S01]  /*1160*/  @!P0 FMUL.FTZ R18, R22, R27 ;  /* 0x0000001b16128220 */ /* 0x000fe20000410000 */
[----:B------:R-:W-:Y:S01]  /*1170*/  @!P0 FMUL.FTZ R19, R23, R28 ;  /* 0x0000001c17138220 */ /* 0x000fe20000410000 */
[----:B------:R-:W-:Y:S01]  /*1180*/  @!P0 FMUL.FTZ R17, R21, R26 ;  /* 0x0000001a15118220 */ /* 0x000fe20000410000 */
[----:B--2---:R-:W-:Y:S01]  /*1190*/  IMAD.WIDE.U32 R22, R125, 0x10, R112 ;  /* 0x000000107d167825 */ /* 0x004fe200078e0070 */
[----:B------:R-:W0:Y:S04]  /*11a0*/  @P0 LDC.64 R28, c[0x0][0x3a0] ;  /* 0x0000e800ff1c0b82 */ /* 0x000e280000000a00 */
[----:B------:R2:W-:Y:S04]  /*11b0*/  STG.E.128 desc[UR6][R22.64], R16 ;  /* 0x0000001016007986 */ /* 0x0005e8000c101d06 */
[----:B------:R-:W3:Y:S04]  /*11c0*/  @P0 LDG.E.128 R12, desc[UR6][R30.64] ;  /* 0x000000061e0c0981 */ /* 0x000ee8000c1e1d00 */
[----:B------:R-:W3:Y:S01]  /*11d0*/  LDG.E.128 R24, desc[UR6][R24.64] ;  /* 0x0000000618187981 */ /* 0x000ee2000c1e1d00 */
[----:B------:R-:W-:-:S02]  /*11e0*/  HADD2.F32 R21, -RZ, R109.H1_H1 ;  /* 0x3000006dff157230 */ /* 0x000fc40000004100 */
[--C-:B------:R-:W-:Y:S01]  /*11f0*/  HADD2.F32 R34, -RZ, R154.reuse.H1_H1 ;  /* 0x3000009aff227230 */ /* 0x100fe20000004100 */
[----:B------:R-:W-:Y:S01]  /*1200*/  IADD3 R127, PT, PT, R125, 0x40, RZ ;  /* 0x000000407d7f7810 */ /* 0x000fe20007ffe0ff */
[----:B------:R-:W-:Y:S02]  /*1210*/  HADD2.F32 R33, -RZ, R109.H0_H0 ;  /* 0x2000006dff217230 */ /* 0x000fe40000004100 */
[----:B------:R-:W-:Y:S02]  /*1220*/  HADD2.F32 R32, -RZ, R154.H0_H0 ;  /* 0x2000009aff207230 */ /* 0x000fe40000004100 */
[CC--:B---3--:R-:W-:Y:S01]  /*1230*/  @P0 FFMA.FTZ R20, R24.reuse, R21.reuse, R12 ;  /* 0x0000001518140223 */ /* 0x0c8fe2000001000c */
[CC--:B--2---:R-:W-:Y:S01]  /*1240*/  @P0 FFMA.FTZ R23, R27.reuse, R34.reuse, R15 ;  /* 0x000000221b170223 */ /* 0x0c4fe2000001000f */
[----:B------:R-:W-:Y:S01]  /*1250*/  @!P0 FMUL.FTZ R20, R24, R21 ;  /* 0x0000001518148220 */ /* 0x000fe20000410000 */
[CC--:B------:R-:W-:Y:S01]  /*1260*/  @P0 FFMA.FTZ R22, R26.reuse, R33.reuse, R14 ;  /* 0x000000211a160223 */ /* 0x0c0fe2000001000e */
[----:B------:R-:W-:Y:S01]  /*1270*/  @!P0 FMUL.FTZ R23, R27, R34 ;  /* 0x000000221b178220 */ /* 0x000fe20000410000 */
[----:B------:R-:W-:Y:S01]  /*1280*/  @P0 FFMA.FTZ R21, R25, R32, R13 ;  /* 0x0000002019150223 */ /* 0x000fe2000001000d */
[----:B------:R-:W-:Y:S01]  /*1290*/  @!P0 FMUL.FTZ R22, R26, R33 ;  /* 0x000000211a168220 */ /* 0x000fe20000410000 */
[----:B0-----:R-:W-:-:S04]  /*12a0*/  @P0 IMAD.WIDE.U32 R34, R127, 0x10, R28 ;  /* 0x000000107f220825 */ /* 0x001fc800078e001c */
[----:B------:R-:W-:Y:S02]  /*12b0*/  @!P0 FMUL.FTZ R21, R25, R32 ;  /* 0x0000002019158220 */ /* 0x000fe40000410000 */
[----:B------:R-:W0:Y:S01]  /*12c0*/  @P0 LDC.64 R32, c[0x0][0x3a0] ;  /* 0x0000e800ff200b82 */ /* 0x000e220000000a00 */
[----:B------:R-:W-:-:S04]  /*12d0*/  IMAD.WIDE.U32 R26, R123, 0x10, R112 ;  /* 0x000000107b1a7825 */ /* 0x000fc800078e0070 */
[----:B------:R-:W-:Y:S01]  /*12e0*/  IMAD.WIDE.U32 R28, R127, 0x10, R52 ;  /* 0x000000107f1c7825 */ /* 0x000fe200078e0034 */
        /* <DEDUP_REMOVED lines=81> */
[----:B------:R3:W4:Y:S04]  /*1800*/  @P0 LDG.E.128 R12, desc[UR6][R114.64] ;  /* 0x00000006720c0981 */ /* 0x000728000c1e1d00 */
[----:B------:R-:W4:Y:S01]  /*1810*/  LDG.E.128 R44, desc[UR6][R44.64] ;  /* 0x000000062c2c7981 */ /* 0x000f22000c1e1d00 */
[----:B------:R-:W-:-:S02]  /*1820*/  HADD2.F32 R41, -RZ, R104.H1_H1 ;  /* 0x30000068ff297230 */ /* 0x000fc40000004100 */
[--C-:B------:R-:W-:Y:S01]  /*1830*/  HADD2.F32 R120, -RZ, R159.reuse.H0_H0 ;  /* 0x2000009fff787230 */ /* 0x100fe20000004100 */
[----:B------:R-:W-:Y:S01]  /*1840*/  IADD3 R129, PT, PT, R125, 0xe0, RZ ;  /* 0x000000e07d817810 */ /* 0x000fe20007ffe0ff */
[----:B------:R-:W-:Y:S02]  /*1850*/  HADD2.F32 R111, -RZ, R104.H0_H0 ;  /* 0x20000068ff6f7230 */ /* 0x000fe40000004100 */
[----:B------:R-:W-:Y:S02]  /*1860*/  HADD2.F32 R122, -RZ, R159.H1_H1 ;  /* 0x3000009fff7a7230 */ /* 0x000fe40000004100 */
[----:B------:R-:W-:-:S04]  /*1870*/  IMAD.WIDE.U32 R52, R129, 0x10, R52 ;  /* 0x0000001081347825 */ /* 0x000fc800078e0034 */
[----:B---3--:R-:W-:Y:S01]  /*1880*/  FADD.FTZ R114, RZ, R16 ;  /* 0x00000010ff727221 */ /* 0x008fe20000010000 */
[CC--:B----4-:R-:W-:Y:S01]  /*1890*/  @P0 FFMA.FTZ R40, R44.reuse, R41.reuse, R12 ;  /* 0x000000292c280223 */ /* 0x0d0fe2000001000c */
[----:B------:R-:W-:Y:S01]  /*18a0*/  @!P0 FMUL.FTZ R40, R44, R41 ;  /* 0x000000292c288220 */ /* 0x000fe20000410000 */
[----:B------:R-:W-:Y:S01]  /*18b0*/  @P0 FFMA.FTZ R41, R45, R120, R13 ;  /* 0x000000782d290223 */ /* 0x000fe2000001000d */
[CC--:B--2---:R-:W-:Y:S01]  /*18c0*/  @P0 FFMA.FTZ R42, R46.reuse, R111.reuse, R14 ;  /* 0x0000006f2e2a0223 */ /* 0x0c4fe2000001000e */
[----:B------:R-:W-:Y:S01]  /*18d0*/  @P0 FFMA.FTZ R43, R47, R122, R15 ;  /* 0x0000007a2f2b0223 */ /* 0x000fe2000001000f */
[----:B------:R-:W-:Y:S01]  /*18e0*/  @!P0 FMUL.FTZ R41, R45, R120 ;  /* 0x000000782d298220 */ /* 0x000fe20000410000 */
[----:B------:R-:W-:Y:S01]  /*18f0*/  @!P0 FMUL.FTZ R42, R46, R111 ;  /* 0x0000006f2e2a8220 */ /* 0x000fe20000410000 */
[----:B------:R-:W-:Y:S01]  /*1900*/  @!P0 FMUL.FTZ R43, R47, R122 ;  /* 0x0000007a2f2b8220 */ /* 0x000fe20000410000 */
[----:B------:R-:W-:-:S04]  /*1910*/  IMAD.WIDE.U32 R44, R121, 0x10, R112 ;  /* 0x00000010792c7825 */ /* 0x000fc800078e0070 */
[----:B0-----:R-:W-:Y:S01]  /*1920*/  @P0 IMAD.WIDE.U32 R46, R129, 0x10, R54 ;  /* 0x00000010812e0825 */ /* 0x001fe200078e0036 */
[----:B------:R0:W-:Y:S04]  /*1930*/  STG.E.128 desc[UR6][R44.64], R40 ;  /* 0x000000282c007986 */ /* 0x0001e8000c101d06 */
[----:B------:R2:W3:Y:S04]  /*1940*/  @P0 LDG.E.128 R12, desc[UR6][R46.64] ;  /* 0x000000062e0c0981 */ /* 0x0004e8000c1e1d00 */
[----:B------:R-:W3:Y:S01]  /*1950*/  LDG.E.128 R52, desc[UR6][R52.64] ;  /* 0x0000000634347981 */ /* 0x000ee2000c1e1d00 */
[----:B------:R-:W-:-:S04]  /*1960*/  FADD.FTZ R111, R114, R17 ;  /* 0x00000011726f7221 */ /* 0x000fc80000010000 */
[----:B------:R-:W-:-:S04]  /*1970*/  FADD.FTZ R114, R111, R18 ;  /* 0x000000126f727221 */ /* 0x000fc80000010000 */
[----:B------:R-:W-:-:S04]  /*1980*/  FADD.FTZ R111, R114, R19 ;  /* 0x00000013726f7221 */ /* 0x000fc80000010000 */
[----:B------:R-:W-:-:S04]  /*1990*/  FADD.FTZ R114, R111, R20 ;  /* 0x000000146f727221 */ /* 0x000fc80000010000 */
[----:B------:R-:W-:-:S04]  /*19a0*/  FADD.FTZ R111, R114, R21 ;  /* 0x00000015726f7221 */ /* 0x000fc80000010000 */
[----:B------:R-:W-:-:S04]  /*19b0*/  FADD.FTZ R114, R111, R22 ;  /* 0x000000166f727221 */ /* 0x000fc80000010000 */
[----:B------:R-:W-:-:S04]  /*19c0*/  FADD.FTZ R111, R114, R23 ;  /* 0x00000017726f7221 */ /* 0x000fc80000010000 */
[----:B0-----:R-:W-:-:S04]  /*19d0*/  FADD.FTZ R44, R111, R24 ;  /* 0x000000186f2c7221 */ /* 0x001fc80000010000 */
        /* <DEDUP_REMOVED lines=12> */
[----:B--2---:R-:W-:Y:S01]  /*1aa0*/  FADD.FTZ R47, R44, R37 ;  /* 0x000000252c2f7221 */ /* 0x004fe20000010000 */
[----:B------:R-:W-:-:S03]  /*1ab0*/  HADD2.F32 R45, -RZ, R103.H1_H1 ;  /* 0x30000067ff2d7230 */ /* 0x000fc60000004100 */
[----:B------:R-:W-:Y:S01]  /*1ac0*/  FADD.FTZ R46, R47, R38 ;  /* 0x000000262f2e7221 */ /* 0x000fe20000010000 */
[--C-:B------:R-:W-:Y:S02]  /*1ad0*/  HADD2.F32 R114, -RZ, R160.reuse.H0_H0 ;  /* 0x200000a0ff727230 */ /* 0x100fe40000004100 */
[----:B------:R-:W-:Y:S02]  /*1ae0*/  HADD2.F32 R111, -RZ, R103.H0_H0 ;  /* 0x20000067ff6f7230 */ /* 0x000fe40000004100 */
[----:B------:R-:W-:Y:S01]  /*1af0*/  FADD.FTZ R47, R46, R39 ;  /* 0x000000272e2f7221 */ /* 0x000fe20000010000 */
[----:B------:R-:W-:Y:S02]  /*1b00*/  HADD2.F32 R120, -RZ, R160.H1_H1 ;  /* 0x300000a0ff787230 */ /* 0x000fe40000004100 */
[----:B------:R-:W-:Y:S01]  /*1b10*/  IMAD.WIDE.U32 R112, R129, 0x10, R112 ;  /* 0x0000001081707825 */ /* 0x000fe200078e0070 */
[----:B------:R-:W-:Y:S01]  /*1b20*/  UMOV UR9, 0xffffffff ;  /* 0xffffffff00097882 */ /* 0x000fe20000000000 */
[----:B------:R-:W-:-:S02]  /*1b30*/  ISETP.NE.AND P2, PT, R102, RZ, PT ;  /* 0x000000ff6600720c */ /* 0x000fc40003f45270 */
[CC--:B---3--:R-:W-:Y:S01]  /*1b40*/  @P0 FFMA.FTZ R44, R52.reuse, R45.reuse, R12 ;  /* 0x0000002d342c0223 */ /* 0x0c8fe2000001000c */
[----:B------:R-:W-:Y:S01]  /*1b50*/  @!P0 FMUL.FTZ R44, R52, R45 ;  /* 0x0000002d342c8220 */ /* 0x000fe20000410000 */
[----:B------:R-:W-:Y:S01]  /*1b60*/  FADD.FTZ R52, R47, R40 ;  /* 0x000000282f347221 */ /* 0x000fe20000010000 */
[----:B------:R-:W-:Y:S01]  /*1b70*/  @P0 FFMA.FTZ R45, R53, R114, R13 ;  /* 0x00000072352d0223 */ /* 0x000fe2000001000d */
[CC--:B------:R-:W-:Y:S01]  /*1b80*/  @P0 FFMA.FTZ R46, R54.reuse, R111.reuse, R14 ;  /* 0x0000006f362e0223 */ /* 0x0c0fe2000001000e */
[----:B------:R-:W-:Y:S01]  /*1b90*/  @P0 FFMA.FTZ R47, R55, R120, R15 ;  /* 0x00000078372f0223 */ /* 0x000fe2000001000f */
[----:B------:R-:W-:Y:S01]  /*1ba0*/  @!P0 FMUL.FTZ R45, R53, R114 ;  /* 0x00000072352d8220 */ /* 0x000fe20000410000 */
[----:B------:R-:W-:Y:S01]  /*1bb0*/  @!P0 FMUL.FTZ R46, R54, R111 ;  /* 0x0000006f362e8220 */ /* 0x000fe20000410000 */
[----:B------:R-:W-:Y:S01]  /*1bc0*/  @!P0 FMUL.FTZ R47, R55, R120 ;  /* 0x00000078372f8220 */ /* 0x000fe20000410000 */
[----:B------:R-:W-:-:S04]  /*1bd0*/  FADD.FTZ R53, R52, R41 ;  /* 0x0000002934357221 */ /* 0x000fc80000010000 */
[----:B------:R-:W-:Y:S01]  /*1be0*/  FADD.FTZ R52, R53, R42 ;  /* 0x0000002a35347221 */ /* 0x000fe20000010000 */
[----:B------:R0:W-:Y:S03]  /*1bf0*/  STG.E.128 desc[UR6][R112.64], R44 ;  /* 0x0000002c70007986 */ /* 0x0001e6000c101d06 */
        /* <DEDUP_REMOVED lines=91> */
.L_x_29644:
[----:B--2---:R-:W-:Y:S01]  /*21b0*/  FADD.FTZ R115, R122, R115 ;  /* 0x000000737a737221 */ /* 0x004fe20000010000 */
[C---:B------:R-:W-:Y:S01]  /*21c0*/  FMUL.FTZ R53, R52.reuse, R52 ;  /* 0x0000003434357220 */ /* 0x040fe20000410000 */
[----:B------:R-:W-:Y:S02]  /*21d0*/  ISETP.NE.AND P1, PT, RZ, UR4, PT ;  /* 0x00000004ff007c0c */ /* 0x000fe4000bf25270 */
[----:B-1----:R-:W-:Y:S02]  /*21e0*/  FFMA.FTZ R147, R115, R54, UR8 ;  /* 0x0000000873937e23 */ /* 0x002fe40008010036 */
[----:B------:R-:W-:Y:S02]  /*21f0*/  FSEL R54, R53, RZ, P1 ;  /* 0x000000ff35367208 */ /* 0x000fe40000800000 */
[----:B------:R-:W-:Y:S02]  /*2200*/  FSEL R53, R52, RZ, !P1 ;  /* 0x000000ff34357208 */ /* 0x000fe40004800000 */
[----:B------:R-:W-:Y:S01]  /*2210*/  ISETP.NE.AND P1, PT, R102, RZ, PT ;  /* 0x000000ff6600720c */ /* 0x000fe20003f25270 */
[----:B------:R-:W-:-:S02]  /*2220*/  FADD.FTZ R147, R147, R54 ;  /* 0x0000003693937221 */ /* 0x000fc40000010000 */
[C---:B------:R-:W-:Y:S01]  /*2230*/  FADD.FTZ R54, -R53.reuse, R16 ;  /* 0x0000001035367221 */ /* 0x040fe20000010100 */
[C---:B------:R-:W-:Y:S01]  /*2240*/  FADD.FTZ R112, -R53.reuse, R17 ;  /* 0x0000001135707221 */ /* 0x040fe20000010100 */
[C---:B------:R-:W-:Y:S01]  /*2250*/  FADD.FTZ R144, -R53.reuse, R18 ;  /* 0x0000001235907221 */ /* 0x040fe20000010100 */
[----:B------:R-:W1:Y:S01]  /*2260*/  @!P2 LDC.64 R16, c[0x0][0x3c0] ;  /* 0x0000f000ff10ab82 */ /* 0x000e620000000a00 */
[----:B------:R-:W2:Y:S01]  /*2270*/  MUFU.RSQ R147, R147 ;  /* 0x0000009300937308 */ /* 0x000ea20000001400 */
[C---:B------:R-:W-:Y:S01]  /*2280*/  FADD.FTZ R146, -R53.reuse, R19 ;  /* 0x0000001335927221 */ /* 0x040fe20000010100 */
[C---:B------:R-:W-:Y:S01]  /*2290*/  FADD.FTZ R130, -R53.reuse, R26 ;  /* 0x0000001a35827221 */ /* 0x040fe20000010100 */
[C---:B------:R-:W-:Y:S01]  /*22a0*/  FADD.FTZ R134, -R53.reuse, R28 ;  /* 0x0000001c35867221 */ /* 0x040fe20000010100 */
        /* <DEDUP_REMOVED lines=18> */
[----:B------:R-:W-:Y:S01]  /*23d0*/  FADD.FTZ R142, -R53, R25 ;  /* 0x00000019358e7221 */ /* 0x000fe20000010100 */
[----:B-1----:R-:W-:-:S04]  /*23e0*/  @!P2 IMAD.WIDE R36, R0, 0x4, R16 ;  /* 0x000000040024a825 */ /* 0x002fc800078e0210 */
[C---:B------:R-:W-:Y:S01]  /*23f0*/  FADD.FTZ R20, -R53.reuse, R29 ;  /* 0x0000001d35147221 */ /* 0x040fe20000010100 */
[----:B------:R-:W1:Y:S01]  /*2400*/  LDC.64 R16, c[0x0][0x428] ;  /* 0x00010a00ff107b82 */ /* 0x000e620000000a00 */
[C---:B------:R-:W-:Y:S01]  /*2410*/  FADD.FTZ R128, -R53.reuse, R30 ;  /* 0x0000001e35807221 */ /* 0x040fe20000010100 */
[C---:B------:R-:W-:Y:S01]  /*2420*/  FADD.FTZ R30, -R53.reuse, R31 ;  /* 0x0000001f351e7221 */ /* 0x040fe20000010100 */
[----:B------:R2:W-:Y:S01]  /*2430*/  @!P2 STG.E desc[UR6][R36.64], R52 ;  /* 0x000000342400a986 */ /* 0x0005e2000c101906 */
[C---:B------:R-:W-:Y:S01]  /*2440*/  FADD.FTZ R24, -R53.reuse, R41 ;  /* 0x0000002935187221 */ /* 0x040fe20000010100 */
[C---:B------:R-:W-:Y:S01]  /*2450*/  FADD.FTZ R120, -R53.reuse, R42 ;  /* 0x0000002a35787221 */ /* 0x040fe20000010100 */
[----:B------:R-:W-:Y:S01]  /*2460*/  FADD.FTZ R46, -R53, R46 ;  /* 0x0000002e352e7221 */ /* 0x000fe20000010100 */
[C---:B------:R-:W-:Y:S01]  /*2470*/  FMUL.FTZ R153, R147.reuse, R54 ;  /* 0x0000003693997220 */ /* 0x040fe20000410000 */
[C---:B------:R-:W-:Y:S01]  /*2480*/  FMUL.FTZ R25, R147.reuse, R112 ;  /* 0x0000007093197220 */ /* 0x040fe20000410000 */
[C---:B------:R-:W-:Y:S01]  /*2490*/  FMUL.FTZ R151, R147.reuse, R144 ;  /* 0x0000009093977220 */ /* 0x040fe20000410000 */
[----:B------:R-:W-:Y:S01]  /*24a0*/  FMUL.FTZ R27, R147, R146 ;  /* 0x00000092931b7220 */ /* 0x000fe20000410000 */
[C---:B------:R-:W-:Y:S01]  /*24b0*/  FADD.FTZ R124, -R53.reuse, R38 ;  /* 0x00000026357c7221 */ /* 0x040fe20000010100 */
[C---:B------:R-:W-:Y:S01]  /*24c0*/  FADD.FTZ R40, -R53.reuse, R40 ;  /* 0x0000002835287221 */ /* 0x040fe20000010100 */
[C---:B------:R-:W-:Y:S01]  /*24d0*/  FADD.FTZ R44, -R53.reuse, R44 ;  /* 0x0000002c352c7221 */ /* 0x040fe20000010100 */
[----:B------:R-:W-:Y:S01]  /*24e0*/  FADD.FTZ R42, -R53, R47 ;  /* 0x0000002f352a7221 */ /* 0x000fe20000010100 */
[C---:B--2---:R-:W-:Y:S01]  /*24f0*/  FMUL.FTZ R37, R147.reuse, R140 ;  /* 0x0000008c93257220 */ /* 0x044fe20000410000 */
[----:B------:R-:W-:Y:S01]  /*2500*/  FMUL.FTZ R36, R147, R132 ;  /* 0x0000008493247220 */ /* 0x000fe20000410000 */
[----:B---3--:R-:W-:-:S04]  /*2510*/  @!P1 IMAD.WIDE R18, R0, 0x4, R18 ;  /* 0x0000000400129825 */ /* 0x008fc800078e0212 */
[----:B------:R-:W-:Y:S01]  /*2520*/  FMUL.FTZ R149, R147, R148 ;  /* 0x0000009493957220 */ /* 0x000fe20000410000 */
[----:B------:R-:W-:Y:S01]  /*2530*/  FFMA.FTZ R32, R37, R89, R88 ;  /* 0x0000005925207223 */ /* 0x000fe20000010058 */
[----:B------:R-:W-:Y:S01]  /*2540*/  FFMA.FTZ R35, R36, R62, R73 ;  /* 0x0000003e24237223 */ /* 0x000fe20000010049 */
[C---:B------:R-:W-:Y:S01]  /*2550*/  FMUL.FTZ R29, R147.reuse, R150 ;  /* 0x00000096931d7220 */ /* 0x040fe20000410000 */
[----:B------:R-:W2:Y:S01]  /*2560*/  LDC.64 R36, c[0x0][0x380] ;  /* 0x0000e000ff247b82 */ /* 0x000ea20000000a00 */
[C---:B------:R-:W-:Y:S01]  /*2570*/  FMUL.FTZ R145, R147.reuse, R136 ;  /* 0x0000008893917220 */ /* 0x040fe20000410000 */
[----:B------:R-:W-:Y:S01]  /*2580*/  FMUL.FTZ R31, R147, R138 ;  /* 0x0000008a931f7220 */ /* 0x000fe20000410000 */
[C---:B0-----:R-:W-:Y:S01]  /*2590*/  FADD.FTZ R122, -R53.reuse, R39 ;  /* 0x00000027357a7221 */ /* 0x041fe20000010100 */
[----:B------:R-:W-:Y:S01]  /*25a0*/  FADD.FTZ R38, -R53, R45 ;  /* 0x0000002d35267221 */ /* 0x000fe20000010100 */
[C---:B------:R-:W-:Y:S01]  /*25b0*/  FMUL.FTZ R33, R147.reuse, R142 ;  /* 0x0000008e93217220 */ /* 0x040fe20000410000 */
        /* <DEDUP_REMOVED lines=8> */
[----:B------:R-:W-:Y:S01]  /*2640*/  FMUL.FTZ R112, R147, R46 ;  /* 0x0000002e93707220 */ /* 0x000fe20000410000 */
[----:B-1----:R-:W-:-:S04]  /*2650*/  IMAD.WIDE.U32 R52, R125, 0x10, R16 ;  /* 0x000000107d347825 */ /* 0x002fc800078e0010 */
[----:B------:R-:W-:Y:S01]  /*2660*/  FFMA.FTZ R24, R153, R119, R118 ;  /* 0x0000007799187223 */ /* 0x000fe20000010076 */
[----:B------:R-:W-:Y:S01]  /*2670*/  FFMA.FTZ R25, R25, R117, R116 ;  /* 0x0000007519197223 */ /* 0x000fe20000010074 */
[----:B------:R-:W-:Y:S01]  /*2680*/  FFMA.FTZ R26, R151, R101, R100 ;  /* 0x00000065971a7223 */ /* 0x000fe20000010064 */
[----:B------:R-:W-:Y:S01]  /*2690*/  FFMA.FTZ R27, R27, R99, R98 ;  /* 0x000000631b1b7223 */ /* 0x000fe20000010062 */
        /* <DEDUP_REMOVED lines=11> */
[----:B------:R-:W-:Y:S01]  /*2750*/  FMUL.FTZ R55, R147, R38 ;  /* 0x0000002693377220 */ /* 0x000fe20000410000 */
[----:B------:R0:W-:Y:S01]  /*2760*/  @!P1 STG.E desc[UR6][R18.64], R147 ;  /* 0x0000009312009986 */ /* 0x0001e2000c101906 */
[----:B------:R-:W-:-:S04]  /*2770*/  IMAD.WIDE.U32 R44, R127, 0x10, R16 ;  /* 0x000000107f2c7825 */ /* 0x000fc800078e0010 */
[----:B------:R-:W-:Y:S01]  /*2780*/  FFMA.FTZ R33, R33, R87, R86 ;  /* 0x0000005721217223 */ /* 0x000fe20000010056 */
[C---:B------:R-:W-:Y:S01]  /*2790*/  FMUL.FTZ R120, R147.reuse, R120 ;  /* 0x0000007893787220 */ /* 0x040fe20000410000 */
[----:B------:R-:W-:Y:S01]  /*27a0*/  FMUL.FTZ R114, R147, R114 ;  /* 0x0000007293727220 */ /* 0x000fe20000410000 */
[----:B------:R-:W-:Y:S01]  /*27b0*/  IMAD.WIDE.U32 R42, R131, 0x10, R16 ;  /* 0x00000010832a7825 */ /* 0x000fe200078e0010 */
[----:B------:R1:W-:Y:S03]  /*27c0*/  STG.E.128 desc[UR6][R52.64], R24 ;  /* 0x0000001834007986 */ /* 0x0003e6000c101d06 */
[----:B------:R-:W-:Y:S01]  /*27d0*/  FFMA.FTZ R21, R21, R65, R76 ;  /* 0x0000004115157223 */ /* 0x000fe2000001004c */
[----:B------:R-:W-:Y:S01]  /*27e0*/  FFMA.FTZ R22, R22, R50, R5 ;  /* 0x0000003216167223 */ /* 0x000fe20000010005 */
[----:B------:R-:W-:Y:S01]  /*27f0*/  IMAD.WIDE.U32 R40, R133, 0x10, R16 ;  /* 0x0000001085287825 */ /* 0x000fe200078e0010 */
[----:B------:R3:W-:Y:S01]  /*2800*/  STG.E.128 desc[UR6][R46.64], R28 ;  /* 0x0000001c2e007986 */ /* 0x0007e2000c101d06 */
[----:B--2---:R-:W-:-:S02]  /*2810*/  LEA R0, R36, R0, 0x2 ;  /* 0x0000000024007211 */ /* 0x004fc400078e10ff */
[----:B0-----:R-:W-:Y:S01]  /*2820*/  FFMA.FTZ R19, R20, R64, R75 ;  /* 0x0000004014137223 */ /* 0x001fe2000001004b */
[----:B------:R-:W-:-:S04]  /*2830*/  IMAD.WIDE.U32 R38, R135, 0x10, R16 ;  /* 0x0000001087267825 */ /* 0x000fc800078e0010 */
[----:B------:R-:W-:Y:S01]  /*2840*/  FFMA.FTZ R18, R128, R48, R3 ;  /* 0x0000003080127223 */ /* 0x000fe20000010003 */
[----:B------:R-:W-:Y:S01]  /*2850*/  FFMA.FTZ R20, R23, R51, R4 ;  /* 0x0000003317147223 */ /* 0x000fe20000010004 */
[----:B------:R-:W-:Y:S01]  /*2860*/  FFMA.FTZ R23, R126, R66, R77 ;  /* 0x000000427e177223 */ /* 0x000fe2000001004d */
[--C-:B------:R-:W-:Y:S01]  /*2870*/  IMAD.WIDE.U32 R130, R121, 0x10, R16.reuse ;  /* 0x0000001079827825 */ /* 0x100fe200078e0010 */
[----:B------:R0:W-:Y:S01]  /*2880*/  STG.E.128 desc[UR6][R44.64], R32 ;  /* 0x000000202c007986 */ /* 0x0001e2000c101d06 */
[----:B------:R-:W-:Y:S02]  /*2890*/  ISETP.GE.AND P1, PT, R0, R37, PT ;  /* 0x000000250000720c */ /* 0x000fe40003f26270 */
[----:B------:R-:W-:-:S04]  /*28a0*/  IMAD.WIDE.U32 R132, R129, 0x10, R16 ;  /* 0x0000001081847825 */ /* 0x000fc800078e0010 */
[----:B------:R-:W-:Y:S01]  /*28b0*/  FFMA.FTZ R16, R143, R49, R2 ;  /* 0x000000318f107223 */ /* 0x000fe20000010002 */
[----:B------:R-:W-:Y:S01]  /*28c0*/  FFMA.FTZ R17, R141, R63, R74 ;  /* 0x0000003f8d117223 */ /* 0x000fe2000001004a */
[----:B-1----:R-:W-:Y:S01]  /*28d0*/  FFMA.FTZ R24, R139, R57, R6 ;  /* 0x000000398b187223 */ /* 0x002fe20000010006 */
[----:B------:R-:W-:Y:S01]  /*28e0*/  FFMA.FTZ R25, R137, R67, R78 ;  /* 0x0000004389197223 */ /* 0x000fe2000001004e */
[----:B------:R-:W-:Y:S01]  /*28f0*/  FFMA.FTZ R26, R124, R56, R7 ;  /* 0x000000387c1a7223 */ /* 0x000fe20000010007 */
[----:B------:R-:W-:Y:S01]  /*2900*/  FFMA.FTZ R27, R122, R68, R79 ;  /* 0x000000447a1b7223 */ /* 0x000fe2000001004f */
[----:B---3--:R-:W-:Y:S01]  /*2910*/  FFMA.FTZ R28, R115, R59, R8 ;  /* 0x0000003b731c7223 */ /* 0x008fe20000010008 */
[----:B------:R-:W-:Y:S01]  /*2920*/  FFMA.FTZ R29, R113, R69, R80 ;  /* 0x00000045711d7223 */ /* 0x000fe20000010050 */
[----:B------:R-:W-:Y:S01]  /*2930*/  FFMA.FTZ R30, R120, R58, R9 ;  /* 0x0000003a781e7223 */ /* 0x000fe20000010009 */
[----:B------:R-:W-:Y:S01]  /*2940*/  FFMA.FTZ R31, R114, R70, R81 ;  /* 0x00000046721f7223 */ /* 0x000fe20000010051 */
[----:B------:R2:W-:Y:S01]  /*2950*/  STG.E.128 desc[UR6][R42.64], R16 ;  /* 0x000000102a007986 */ /* 0x0005e2000c101d06 */
[----:B0-----:R-:W-:Y:S01]  /*2960*/  FFMA.FTZ R32, R111, R61, R10 ;  /* 0x0000003d6f207223 */ /* 0x001fe2000001000a */
[----:B------:R-:W-:Y:S01]  /*2970*/  FFMA.FTZ R33, R55, R71, R82 ;  /* 0x0000004737217223 */ /* 0x000fe20000010052 */
[----:B------:R-:W-:Y:S01]  /*2980*/  FFMA.FTZ R34, R112, R60, R11 ;  /* 0x0000003c70227223 */ /* 0x000fe2000001000b */
[----:B------:R-:W-:Y:S01]  /*2990*/  FFMA.FTZ R35, R54, R72, R83 ;  /* 0x0000004836237223 */ /* 0x000fe20000010053 */
[----:B------:R2:W-:Y:S04]  /*29a0*/  STG.E.128 desc[UR6][R40.64], R20 ;  /* 0x0000001428007986 */ /* 0x0005e8000c101d06 */
[----:B------:R2:W-:Y:S04]  /*29b0*/  STG.E.128 desc[UR6][R38.64], R24 ;  /* 0x0000001826007986 */ /* 0x0005e8000c101d06 */
[----:B------:R2:W-:Y:S04]  /*29c0*/  STG.E.128 desc[UR6][R130.64], R28 ;  /* 0x0000001c82007986 */ /* 0x0005e8000c101d06 */
[----:B------:R2:W-:Y:S01]  /*29d0*/  STG.E.128 desc[UR6][R132.64], R32 ;  /* 0x0000002084007986 */ /* 0x0005e2000c101d06 */
[----:B------:R-:W-:Y:S05]  /*29e0*/  @!P1 BRA `(.L_x_29615) ;  /* 0xffffffe4007c9947 */ /* 0x000fea000383ffff */
[----:B------:R-:W-:Y:S05]  /*29f0*/  EXIT ;  /* 0x000000000000794d */ /* 0x000fea0003800000 */
.L_x_29613:
[----:B------:R-:W0:Y:S01]  /*2a00*/  LDCU.64 UR8, c[0x0][0x3a0] ;  /* 0x00007400ff0877ac */ /* 0x000e220008000a00 */
[----:B------:R-:W-:Y:S01]  /*2a10*/  SHF.R.U64 R145, R48, 0x10, R49 ;  /* 0x0000001030917819 */ /* 0x000fe20000001231 */
[----:B------:R-:W-:Y:S01]  /*2a20*/  HADD2.F32 R19, -RZ, R19.H0_H0 ;  /* 0x20000013ff137230 */ /* 0x000fe20000004100 */
        /* <DEDUP_REMOVED lines=122> */
.L_x_29632:
[----:B--2---:R-:W2:Y:S01]  /*31d0*/  LDC.64 R64, c[0x0][0x390] ;  /* 0x0000e400ff407b82 */ /* 0x004ea20000000a00 */
[----:B0-----:R-:W-:-:S05]  /*31e0*/  IMAD R32, R0, UR5, RZ ;  /* 0x0000000500207c24 */ /* 0x001fca000f8e02ff */
[----:B------:R-:W-:Y:S02]  /*31f0*/  SHF.R.S32.HI R33, RZ, 0x1f, R32 ;  /* 0x0000001fff217819 */ /* 0x000fe40000011420 */
[----:B------:R-:W0:Y:S02]  /*3200*/  LDC.64 R40, c[0x0][0x3e0] ;  /* 0x0000f800ff287b82 */ /* 0x000e240000000a00 */
[----:B------:R-:W-:-:S04]  /*3210*/  LEA.HI R33, R33, R32, RZ, 0x2 ;  /* 0x0000002021217211 */ /* 0x000fc800078f10ff */
[----:B------:R-:W-:Y:S02]  /*3220*/  LEA.HI.SX32 R121, R33, R102, 0x1e ;  /* 0x0000006621797211 */ /* 0x000fe400078ff2ff */
[----:B------:R-:W3:Y:S03]  /*3230*/  @P0 LDC.64 R38, c[0x0][0x3a0] ;  /* 0x0000e800ff260b82 */ /* 0x000ee60000000a00 */
[----:B--2---:R-:W-:-:S05]  /*3240*/  IMAD.WIDE.U32 R32, R121, 0x10, R64 ;  /* 0x0000001079207825 */ /* 0x004fca00078e0040 */
[----:B------:R-:W2:Y:S01]  /*3250*/  LDC.64 R112, c[0x0][0x3a8] ;  /* 0x0000ea00ff707b82 */ /* 0x000ea20000000a00 */
[----:B------:R-:W4:Y:S01]  /*3260*/  LDG.E.128 R32, desc[UR6][R32.64] ;  /* 0x0000000620207981 */ /* 0x000f22000c1e1d00 */
[----:B0-----:R-:W-:-:S06]  /*3270*/  IMAD.WIDE R40, R0, 0x4, R40 ;  /* 0x0000000400287825 */ /* 0x001fcc00078e0228 */
[----:B------:R-:W0:Y:S01]  /*3280*/  @P0 LDC.64 R36, c[0x0][0x3a0] ;  /* 0x0000e800ff240b82 */ /* 0x000e220000000a00 */
[----:B------:R-:W4:Y:S01]  /*3290*/  LDG.E R111, desc[UR6][R40.64] ;  /* 0x00000006286f7981 */ /* 0x000f22000c1e1900 */
[----:B---3--:R-:W-:-:S05]  /*32a0*/  @P0 IMAD.WIDE.U32 R38, R121, 0x10, R38 ;  /* 0x0000001079260825 */ /* 0x008fca00078e0026 */
[----:B------:R3:W5:Y:S01]  /*32b0*/  @P0 LDG.E.128 R60, desc[UR6][R38.64] ;  /* 0x00000006263c0981 */ /* 0x000762000c1e1d00 */
[--C-:B------:R-:W-:Y:S01]  /*32c0*/  @P0 HADD2.F32 R57, -RZ, R145.reuse.H0_H0 ;  /* 0x20000091ff390230 */ /* 0x100fe20000004100 */
[----:B------:R-:W-:Y:S01]  /*32d0*/  IADD3 R117, PT, PT, R121, 0x20, RZ ;  /* 0x0000002079757810 */ /* 0x000fe20007ffe0ff */
[--C-:B------:R-:W-:Y:S02]  /*32e0*/  @P0 HADD2.F32 R47, -RZ, R110.reuse.H0_H0 ;  /* 0x2000006eff2f0230 */ /* 0x100fe40000004100 */
[----:B------:R-:W-:Y:S02]  /*32f0*/  @P0 HADD2.F32 R45, -RZ, R110.H1_H1 ;  /* 0x3000006eff2d0230 */ /* 0x000fe40000004100 */
[----:B------:R-:W-:Y:S02]  /*3300*/  @P0 HADD2.F32 R59, -RZ, R145.H1_H1 ;  /* 0x30000091ff3b0230 */ /* 0x000fe40000004100 */
[----:B---3--:R-:W-:-:S04]  /*3310*/  IMAD.WIDE.U32 R38, R117, 0x10, R64 ;  /* 0x0000001075267825 */ /* 0x008fc800078e0040 */
[----:B0-----:R-:W-:-:S04]  /*3320*/  @P0 IMAD.WIDE.U32 R36, R117, 0x10, R36 ;  /* 0x0000001075240825 */ /* 0x001fc800078e0024 */
[C---:B----4-:R-:W-:Y:S01]  /*3330*/  @P0 FMUL.FTZ R42, R111.reuse, R33 ;  /* 0x000000216f2a0220 */ /* 0x050fe20000410000 */
[C---:B------:R-:W-:Y:S01]  /*3340*/  @P0 FMUL.FTZ R41, R111.reuse, R34 ;  /* 0x000000226f290220 */ /* 0x040fe20000410000 */
[C---:B------:R-:W-:Y:S02]  /*3350*/  @P0 FMUL.FTZ R43, R111.reuse, R32 ;  /* 0x000000206f2b0220 */ /* 0x040fe40000410000 */
[----:B-----5:R-:W-:Y:S01]  /*3360*/  @P0 FFMA.FTZ R57, R42, R57, R61 ;  /* 0x000000392a390223 */ /* 0x020fe2000001003d */
[----:B------:R-:W-:Y:S01]  /*3370*/  @P0 FMUL.FTZ R42, R111, R35 ;  /* 0x000000236f2a0220 */ /* 0x000fe20000410000 */
[----:B------:R-:W-:Y:S01]  /*3380*/  @P0 FFMA.FTZ R58, R47, R41, R62 ;  /* 0x000000292f3a0223 */ /* 0x000fe2000001003e */
[----:B------:R-:W-:Y:S01]  /*3390*/  @P0 FFMA.FTZ R56, R45, R43, R60 ;  /* 0x0000002b2d380223 */ /* 0x000fe2000001003c */
[----:B--2---:R-:W-:-:S04]  /*33a0*/  IMAD.WIDE.U32 R40, R121, 0x10, R112 ;  /* 0x0000001079287825 */ /* 0x004fc800078e0070 */
[----:B------:R-:W-:Y:S01]  /*33b0*/  @P0 FFMA.FTZ R59, R42, R59, R63 ;  /* 0x0000003b2a3b0223 */ /* 0x000fe2000001003f */
[----:B------:R-:W-:Y:S06]  /*33c0*/  @P0 BRA `(.L_x_29616) ;  /* 0x0000000000300947 */ /* 0x000fec0003800000 */
[C---:B------:R-:W-:Y:S01]  /*33d0*/  FMUL.FTZ R57, R111.reuse, R33 ;  /* 0x000000216f397220 */ /* 0x040fe20000410000 */
[C---:B------:R-:W-:Y:S01]  /*33e0*/  FMUL.FTZ R58, R111.reuse, R34 ;  /* 0x000000226f3a7220 */ /* 0x040fe20000410000 */
[--C-:B------:R-:W-:Y:S02]  /*33f0*/  HADD2.F32 R33, -RZ, R110.reuse.H1_H1 ;  /* 0x3000006eff217230 */ /* 0x100fe40000004100 */
[C---:B------:R-:W-:Y:S01]  /*3400*/  FMUL.FTZ R32, R111.reuse, R32 ;  /* 0x000000206f207220 */ /* 0x040fe20000410000 */
[--C-:B------:R-:W-:Y:S02]  /*3410*/  HADD2.F32 R34, -RZ, R145.reuse.H0_H0 ;  /* 0x20000091ff227230 */ /* 0x100fe40000004100 */
[----:B------:R-:W-:Y:S01]  /*3420*/  FMUL.FTZ R35, R111, R35 ;  /* 0x000000236f237220 */ /* 0x000fe20000410000 */
[----:B------:R-:W-:Y:S02]  /*3430*/  HADD2.F32 R43, -RZ, R110.H0_H0 ;  /* 0x2000006eff2b7230 */ /* 0x000fe40000004100 */
[----:B------:R-:W-:Y:S01]  /*3440*/  FMUL.FTZ R56, R33, R32 ;  /* 0x0000002021387220 */ /* 0x000fe20000410000 */
[----:B------:R-:W-:-:S02]  /*3450*/  HADD2.F32 R42, -RZ, R145.H1_H1 ;  /* 0x30000091ff2a7230 */ /* 0x000fc40000004100 */
[----:B------:R-:W-:Y:S01]  /*3460*/  FMUL.FTZ R57, R57, R34 ;  /* 0x0000002239397220 */ /* 0x000fe20000410000 */
[----:B------:R-:W-:Y:S02]  /*3470*/  FMUL.FTZ R58, R43, R58 ;  /* 0x0000003a2b3a7220 */ /* 0x000fe40000410000 */
[----:B------:R-:W-:-:S07]  /*3480*/  FMUL.FTZ R59, R35, R42 ;  /* 0x0000002a233b7220 */ /* 0x000fce0000410000 */
.L_x_29616:
[----:B------:R0:W-:Y:S04]  /*3490*/  STG.E.128 desc[UR6][R40.64], R56 ;  /* 0x0000003828007986 */ /* 0x0001e8000c101d06 */
[----:B------:R0:W5:Y:S04]  /*34a0*/  @P0 LDG.E.128 R60, desc[UR6][R36.64] ;  /* 0x00000006243c0981 */ /* 0x000168000c1e1d00 */
[----:B------:R0:W5:Y:S01]  /*34b0*/  LDG.E.128 R32, desc[UR6][R38.64] ;  /* 0x0000000626207981 */ /* 0x000162000c1e1d00 */
[----:B------:R-:W-:Y:S05]  /*34c0*/  @!P0 BRA `(.L_x_29617) ;  /* 0x0000000000348947 */ /* 0x000fea0003800000 */
[C---:B0----5:R-:W-:Y:S01]  /*34d0*/  FMUL.FTZ R37, R111.reuse, R32 ;  /* 0x000000206f257220 */ /* 0x061fe20000410000 */
[C---:B------:R-:W-:Y:S01]  /*34e0*/  FMUL.FTZ R32, R111.reuse, R33 ;  /* 0x000000216f207220 */ /* 0x040fe20000410000 */
[C---:B------:R-:W-:Y:S01]  /*34f0*/  FMUL.FTZ R33, R111.reuse, R34 ;  /* 0x000000226f217220 */ /* 0x040fe20000410000 */
[----:B------:R-:W-:Y:S02]  /*3500*/  HADD2.F32 R39, -RZ, R109.H1_H1 ;  /* 0x3000006dff277230 */ /* 0x000fe40000004100 */
[----:B------:R-:W-:Y:S01]  /*3510*/  FMUL.FTZ R34, R111, R35 ;  /* 0x000000236f227220 */ /* 0x000fe20000410000 */
[----:B------:R-:W-:Y:S02]  /*3520*/  HADD2.F32 R53, -RZ, R147.H0_H0 ;  /* 0x20000093ff357230 */ /* 0x000fe40000004100 */
[----:B------:R-:W-:Y:S02]  /*3530*/  HADD2.F32 R41, -RZ, R109.H0_H0 ;  /* 0x2000006dff297230 */ /* 0x000fe40000004100 */
[----:B------:R-:W-:Y:S01]  /*3540*/  FFMA.FTZ R52, R39, R37, R60 ;  /* 0x0000002527347223 */ /* 0x000fe2000001003c */
[----:B------:R-:W-:-:S02]  /*3550*/  HADD2.F32 R55, -RZ, R147.H1_H1 ;  /* 0x30000093ff377230 */ /* 0x000fc40000004100 */
[----:B------:R-:W-:Y:S01]  /*3560*/  FFMA.FTZ R53, R32, R53, R61 ;  /* 0x0000003520357223 */ /* 0x000fe2000001003d */
[----:B------:R-:W-:Y:S02]  /*3570*/  FFMA.FTZ R54, R41, R33, R62 ;  /* 0x0000002129367223 */ /* 0x000fe4000001003e */
[----:B------:R-:W-:Y:S01]  /*3580*/  FFMA.FTZ R55, R34, R55, R63 ;  /* 0x0000003722377223 */ /* 0x000fe2000001003f */
[----:B------:R-:W-:Y:S06]  /*3590*/  BRA `(.L_x_29618) ;  /* 0x0000000000307947 */ /* 0x000fec0003800000 */
.L_x_29617:
[C---:B-----5:R-:W-:Y:S01]  /*35a0*/  FMUL.FTZ R53, R111.reuse, R33 ;  /* 0x000000216f357220 */ /* 0x060fe20000410000 */
[C---:B------:R-:W-:Y:S01]  /*35b0*/  FMUL.FTZ R54, R111.reuse, R34 ;  /* 0x000000226f367220 */ /* 0x040fe20000410000 */
[----:B------:R-:W-:Y:S02]  /*35c0*/  HADD2.F32 R33, -RZ, R109.H1_H1 ;  /* 0x3000006dff217230 */ /* 0x000fe40000004100 */
[C---:B------:R-:W-:Y:S01]  /*35d0*/  FMUL.FTZ R32, R111.reuse, R32 ;  /* 0x000000206f207220 */ /* 0x040fe20000410000 */
[----:B------:R-:W-:Y:S02]  /*35e0*/  HADD2.F32 R34, -RZ, R147.H0_H0 ;  /* 0x20000093ff227230 */ /* 0x000fe40000004100 */
[----:B------:R-:W-:Y:S01]  /*35f0*/  FMUL.FTZ R35, R111, R35 ;  /* 0x000000236f237220 */ /* 0x000fe20000410000 */
[----:B0-----:R-:W-:Y:S02]  /*3600*/  HADD2.F32 R37, -RZ, R109.H0_H0 ;  /* 0x2000006dff257230 */ /* 0x001fe40000004100 */
[----:B------:R-:W-:Y:S01]  /*3610*/  FMUL.FTZ R52, R33, R32 ;  /* 0x0000002021347220 */ /* 0x000fe20000410000 */
[----:B------:R-:W-:-:S02]  /*3620*/  HADD2.F32 R36, -RZ, R147.H1_H1 ;  /* 0x30000093ff247230 */ /* 0x000fc40000004100 */
[----:B------:R-:W-:Y:S01]  /*3630*/  FMUL.FTZ R53, R53, R34 ;  /* 0x0000002235357220 */ /* 0x000fe20000410000 */
[----:B------:R-:W-:Y:S02]  /*3640*/  FMUL.FTZ R54, R37, R54 ;  /* 0x0000003625367220 */ /* 0x000fe40000410000 */
[----:B------:R-:W-:-:S07]  /*3650*/  FMUL.FTZ R55, R35, R36 ;  /* 0x0000002423377220 */ /* 0x000fce0000410000 */
.L_x_29618:
        /* <DEDUP_REMOVED lines=9> */
[C---:B--2--5:R-:W-:Y:S01]  /*36f0*/  FMUL.FTZ R37, R111.reuse, R32 ;  /* 0x000000206f257220 */ /* 0x064fe20000410000 */
[C---:B------:R-:W-:Y:S01]  /*3700*/  FMUL.FTZ R32, R111.reuse, R33 ;  /* 0x000000216f207220 */ /* 0x040fe20000410000 */
[C---:B------:R-:W-:Y:S01]  /*3710*/  FMUL.FTZ R33, R111.reuse, R34 ;  /* 0x000000226f217220 */ /* 0x040fe20000410000 */
[--C-:B------:R-:W-:Y:S02]  /*3720*/  HADD2.F32 R39, -RZ, R108.reuse.H1_H1 ;  /* 0x3000006cff277230 */ /* 0x100fe40000004100 */
[----:B------:R-:W-:Y:S01]  /*3730*/  FMUL.FTZ R34, R111, R35 ;  /* 0x000000236f227220 */ /* 0x000fe20000410000 */
[--C-:B------:R-:W-:Y:S02]  /*3740*/  HADD2.F32 R49, -RZ, R149.reuse.H0_H0 ;  /* 0x20000095ff317230 */ /* 0x100fe40000004100 */
[----:B------:R-:W-:Y:S02]  /*3750*/  HADD2.F32 R41, -RZ, R108.H0_H0 ;  /* 0x2000006cff297230 */ /* 0x000fe40000004100 */
[----:B------:R-:W-:Y:S01]  /*3760*/  FFMA.FTZ R48, R39, R37, R60 ;  /* 0x0000002527307223 */ /* 0x000fe2000001003c */
[----:B------:R-:W-:-:S02]  /*3770*/  HADD2.F32 R51, -RZ, R149.H1_H1 ;  /* 0x30000095ff337230 */ /* 0x000fc40000004100 */
[----:B------:R-:W-:Y:S01]  /*3780*/  FFMA.FTZ R49, R32, R49, R61 ;  /* 0x0000003120317223 */ /* 0x000fe2000001003d */
[----:B------:R-:W-:Y:S02]  /*3790*/  FFMA.FTZ R50, R41, R33, R62 ;  /* 0x0000002129327223 */ /* 0x000fe4000001003e */
[----:B------:R-:W-:Y:S01]  /*37a0*/  FFMA.FTZ R51, R34, R51, R63 ;  /* 0x0000003322337223 */ /* 0x000fe2000001003f */
[----:B------:R-:W-:Y:S06]  /*37b0*/  BRA `(.L_x_29620) ;  /* 0x0000000000307947 */ /* 0x000fec0003800000 */
.L_x_29619:
[C---:B-----5:R-:W-:Y:S01]  /*37c0*/  FMUL.FTZ R49, R111.reuse, R33 ;  /* 0x000000216f317220 */ /* 0x060fe20000410000 */
[C---:B------:R-:W-:Y:S01]  /*37d0*/  FMUL.FTZ R50, R111.reuse, R34 ;  /* 0x000000226f327220 */ /* 0x040fe20000410000 */
[--C-:B------:R-:W-:Y:S02]  /*37e0*/  HADD2.F32 R33, -RZ, R108.reuse.H1_H1 ;  /* 0x3000006cff217230 */ /* 0x100fe40000004100 */
[C---:B------:R-:W-:Y:S01]  /*37f0*/  FMUL.FTZ R32, R111.reuse, R32 ;  /* 0x000000206f207220 */ /* 0x040fe20000410000 */
[--C-:B------:R-:W-:Y:S02]  /*3800*/  HADD2.F32 R34, -RZ, R149.reuse.H0_H0 ;  /* 0x20000095ff227230 */ /* 0x100fe40000004100 */
[----:B------:R-:W-:Y:S01]  /*3810*/  FMUL.FTZ R35, R111, R35 ;  /* 0x000000236f237220 */ /* 0x000fe20000410000 */
[----:B--2---:R-:W-:Y:S02]  /*3820*/  HADD2.F32 R37, -RZ, R108.H0_H0 ;  /* 0x2000006cff257230 */ /* 0x004fe40000004100 */
[----:B------:R-:W-:Y:S01]  /*3830*/  FMUL.FTZ R48, R33, R32 ;  /* 0x0000002021307220 */ /* 0x000fe20000410000 */
[----:B------:R-:W-:-:S02]  /*3840*/  HADD2.F32 R36, -RZ, R149.H1_H1 ;  /* 0x30000095ff247230 */ /* 0x000fc40000004100 */
[----:B------:R-:W-:Y:S01]  /*3850*/  FMUL.FTZ R49, R49, R34 ;  /* 0x0000002231317220 */ /* 0x000fe20000410000 */
[----:B------:R-:W-:Y:S02]  /*3860*/  FMUL.FTZ R50, R37, R50 ;  /* 0x0000003225327220 */ /* 0x000fe40000410000 */
[----:B------:R-:W-:-:S07]  /*3870*/  FMUL.FTZ R51, R35, R36 ;  /* 0x0000002423337220 */ /* 0x000fce0000410000 */
.L_x_29620:
        /* <DEDUP_REMOVED lines=22> */
.L_x_29621:
[C---:B-----5:R-:W-:Y:S01]  /*39e0*/  FMUL.FTZ R45, R111.reuse, R33 ;  /* 0x000000216f2d7220 */ /* 0x060fe20000410000 */
[C---:B------:R-:W-:Y:S01]  /*39f0*/  FMUL.FTZ R46, R111.reuse, R34 ;  /* 0x000000226f2e7220 */ /* 0x040fe20000410000 */
[----:B------:R-:W-:Y:S02]  /*3a00*/  HADD2.F32 R33, -RZ, R107.H1_H1 ;  /* 0x3000006bff217230 */ /* 0x000fe40000004100 */
[C---:B------:R-:W-:Y:S01]  /*3a10*/  FMUL.FTZ R32, R111.reuse, R32 ;  /* 0x000000206f207220 */ /* 0x040fe20000410000 */
[----:B------:R-:W-:Y:S02]  /*3a20*/  HADD2.F32 R34, -RZ, R151.H0_H0 ;  /* 0x20000097ff227230 */ /* 0x000fe40000004100 */
[----:B------:R-:W-:Y:S01]  /*3a30*/  FMUL.FTZ R35, R111, R35 ;  /* 0x000000236f237220 */ /* 0x000fe20000410000 */
[----:B--2---:R-:W-:Y:S02]  /*3a40*/  HADD2.F32 R37, -RZ, R107.H0_H0 ;  /* 0x2000006bff257230 */ /* 0x004fe40000004100 */
[----:B------:R-:W-:Y:S01]  /*3a50*/  FMUL.FTZ R44, R33, R32 ;  /* 0x00000020212c7220 */ /* 0x000fe20000410000 */
[----:B------:R-:W-:-:S02]  /*3a60*/  HADD2.F32 R36, -RZ, R151.H1_H1 ;  /* 0x30000097ff247230 */ /* 0x000fc40000004100 */
[----:B------:R-:W-:Y:S01]  /*3a70*/  FMUL.FTZ R45, R45, R34 ;  /* 0x000000222d2d7220 */ /* 0x000fe20000410000 */
[----:B------:R-:W-:Y:S02]  /*3a80*/  FMUL.FTZ R46, R37, R46 ;  /* 0x0000002e252e7220 */ /* 0x000fe40000410000 */
[----:B------:R-:W-:-:S07]  /*3a90*/  FMUL.FTZ R47, R35, R36 ;  /* 0x00000024232f7220 */ /* 0x000fce0000410000 */
.L_x_29622:
        /* <DEDUP_REMOVED lines=22> */
.L_x_29623:
        /* <DEDUP_REMOVED lines=12> */
.L_x_29624:
        /* <DEDUP_REMOVED lines=11> */
[--C-:B------:R-:W-:Y:S02]  /*3d70*/  HADD2.F32 R67, -RZ, R105.reuse.H1_H1 ;  /* 0x30000069ff437230 */ /* 0x100fe40000004100 */
[C---:B------:R-:W-:Y:S01]  /*3d80*/  FMUL.FTZ R39, R111.reuse, R34 ;  /* 0x000000226f277220 */ /* 0x040fe20000410000 */
[----:B------:R-:W-:Y:S02]  /*3d90*/  HADD2.F32 R115, -RZ, R105.H0_H0 ;  /* 0x20000069ff737230 */ /* 0x000fe40000004100 */
[----:B------:R-:W-:Y:S01]  /*3da0*/  FMUL.FTZ R34, R111, R35 ;  /* 0x000000236f227220 */ /* 0x000fe20000410000 */
[--C-:B------:R-:W-:Y:S02]  /*3db0*/  HADD2.F32 R33, -RZ, R155.reuse.H0_H0 ;  /* 0x2000009bff217230 */ /* 0x100fe40000004100 */
[----:B------:R-:W-:Y:S01]  /*3dc0*/  FFMA.FTZ R36, R67, R37, R60 ;  /* 0x0000002543247223 */ /* 0x000fe2000001003c */
[----:B------:R-:W-:-:S02]  /*3dd0*/  HADD2.F32 R66, -RZ, R155.H1_H1 ;  /* 0x3000009bff427230 */ /* 0x000fc40000004100 */
[----:B------:R-:W-:Y:S01]  /*3de0*/  FFMA.FTZ R38, R115, R39, R62 ;  /* 0x0000002773267223 */ /* 0x000fe2000001003e */
[----:B------:R-:W-:Y:S02]  /*3df0*/  FFMA.FTZ R37, R32, R33, R61 ;  /* 0x0000002120257223 */ /* 0x000fe4000001003d */
[----:B------:R-:W-:Y:S01]  /*3e00*/  FFMA.FTZ R39, R34, R66, R63 ;  /* 0x0000004222277223 */ /* 0x000fe2000001003f */
[----:B------:R-:W-:Y:S06]  /*3e10*/  BRA `(.L_x_29626) ;  /* 0x0000000000307947 */ /* 0x000fec0003800000 */
.L_x_29625:
[C---:B--2--5:R-:W-:Y:S01]  /*3e20*/  FMUL.FTZ R37, R111.reuse, R33 ;  /* 0x000000216f257220 */ /* 0x064fe20000410000 */
[C---:B------:R-:W-:Y:S01]  /*3e30*/  FMUL.FTZ R38, R111.reuse, R34 ;  /* 0x000000226f267220 */ /* 0x040fe20000410000 */
[--C-:B------:R-:W-:Y:S02]  /*3e40*/  HADD2.F32 R39, -RZ, R105.reuse.H0_H0 ;  /* 0x20000069ff277230 */ /* 0x100fe40000004100 */
[C---:B------:R-:W-:Y:S01]  /*3e50*/  FMUL.FTZ R32, R111.reuse, R32 ;  /* 0x000000206f207220 */ /* 0x040fe20000410000 */
[----:B------:R-:W-:Y:S02]  /*3e60*/  HADD2.F32 R33, -RZ, R105.H1_H1 ;  /* 0x30000069ff217230 */ /* 0x000fe40000004100 */
[----:B------:R-:W-:Y:S01]  /*3e70*/  FMUL.FTZ R35, R111, R35 ;  /* 0x000000236f237220 */ /* 0x000fe20000410000 */
[--C-:B------:R-:W-:Y:S02]  /*3e80*/  HADD2.F32 R34, -RZ, R155.reuse.H0_H0 ;  /* 0x2000009bff227230 */ /* 0x100fe40000004100 */
[----:B------:R-:W-:Y:S01]  /*3e90*/  FMUL.FTZ R38, R39, R38 ;  /* 0x0000002627267220 */ /* 0x000fe20000410000 */
[----:B------:R-:W-:-:S02]  /*3ea0*/  HADD2.F32 R66, -RZ, R155.H1_H1 ;  /* 0x3000009bff427230 */ /* 0x000fc40000004100 */
[----:B------:R-:W-:Y:S01]  /*3eb0*/  FMUL.FTZ R36, R33, R32 ;  /* 0x0000002021247220 */ /* 0x000fe20000410000 */
[----:B------:R-:W-:Y:S02]  /*3ec0*/  FMUL.FTZ R37, R37, R34 ;  /* 0x0000002225257220 */ /* 0x000fe40000410000 */
[----:B------:R-:W-:-:S07]  /*3ed0*/  FMUL.FTZ R39, R35, R66 ;  /* 0x0000004223277220 */ /* 0x000fce0000410000 */
.L_x_29626:
        /* <DEDUP_REMOVED lines=10> */
[--C-:B------:R-:W-:Y:S02]  /*3f80*/  HADD2.F32 R125, -RZ, R104.reuse.H1_H1 ;  /* 0x30000068ff7d7230 */ /* 0x100fe40000004100 */
[C---:B------:R-:W-:Y:S01]  /*3f90*/  FMUL.FTZ R67, R111.reuse, R32 ;  /* 0x000000206f437220 */ /* 0x040fe20000410000 */
[--C-:B------:R-:W-:Y:S02]  /*3fa0*/  HADD2.F32 R33, -RZ, R157.reuse.H0_H0 ;  /* 0x2000009dff217230 */ /* 0x100fe40000004100 */
[C---:B------:R-:W-:Y:S01]  /*3fb0*/  FMUL.FTZ R115, R111.reuse, R34 ;  /* 0x000000226f737220 */ /* 0x040fe20000410000 */
[----:B------:R-:W-:Y:S02]  /*3fc0*/  HADD2.F32 R133, -RZ, R104.H0_H0 ;  /* 0x20000068ff857230 */ /* 0x000fe40000004100 */
[----:B------:R-:W-:Y:S01]  /*3fd0*/  FMUL.FTZ R114, R111, R35 ;  /* 0x000000236f727220 */ /* 0x000fe20000410000 */
[----:B------:R-:W-:-:S02]  /*3fe0*/  HADD2.F32 R116, -RZ, R157.H1_H1 ;  /* 0x3000009dff747230 */ /* 0x000fc40000004100 */
[----:B------:R-:W-:Y:S01]  /*3ff0*/  FFMA.FTZ R32, R125, R67, R60 ;  /* 0x000000437d207223 */ /* 0x000fe2000001003c */
[----:B------:R-:W-:Y:S01]  /*4000*/  FFMA.FTZ R33, R66, R33, R61 ;  /* 0x0000002142217223 */ /* 0x000fe2000001003d */
[----:B------:R-:W-:Y:S01]  /*4010*/  FFMA.FTZ R34, R133, R115, R62 ;  /* 0x0000007385227223 */ /* 0x000fe2000001003e */
[----:B------:R-:W-:Y:S01]  /*4020*/  FFMA.FTZ R35, R114, R116, R63 ;  /* 0x0000007472237223 */ /* 0x000fe2000001003f */
[----:B------:R-:W-:Y:S06]  /*4030*/  BRA `(.L_x_29628) ;  /* 0x0000000000307947 */ /* 0x000fec0003800000 */
.L_x_29627:
        /* <DEDUP_REMOVED lines=8> */
[----:B------:R-:W-:Y:S01]  /*40c0*/  FMUL.FTZ R32, R33, R32 ;  /* 0x0000002021207220 */ /* 0x000fe20000410000 */
[----:B------:R-:W-:Y:S01]  /*40d0*/  FMUL.FTZ R33, R66, R67 ;  /* 0x0000004342217220 */ /* 0x000fe20000410000 */
[----:B------:R-:W-:Y:S01]  /*40e0*/  FMUL.FTZ R34, R115, R34 ;  /* 0x0000002273227220 */ /* 0x000fe20000410000 */
[----:B------:R-:W-:-:S07]  /*40f0*/  FMUL.FTZ R35, R35, R114 ;  /* 0x0000007223237220 */ /* 0x000fce0000410000 */
.L_x_29628:
[----:B------:R-:W0:Y:S01]  /*4100*/  @P0 LDC.64 R66, c[0x0][0x3a0] ;  /* 0x0000e800ff420b82 */ /* 0x000e220000000a00 */
[----:B------:R-:W-:Y:S01]  /*4110*/  IADD3 R125, PT, PT, R121, 0xe0, RZ ;  /* 0x000000e0797d7810 */ /* 0x000fe20007ffe0ff */
[----:B------:R-:W-:-:S04]  /*4120*/  IMAD.WIDE.U32 R114, R119, 0x10, R112 ;  /* 0x0000001077727825 */ /* 0x000fc800078e0070 */
[C---:B------:R-:W-:Y:S01]  /*4130*/  IMAD.WIDE.U32 R64, R125.reuse, 0x10, R64 ;  /* 0x000000107d407825 */ /* 0x040fe200078e0040 */
[----:B------:R2:W-:Y:S03]  /*4140*/  STG.E.128 desc[UR6][R114.64], R32 ;  /* 0x0000002072007986 */ /* 0x0005e6000c101d06 */
[----:B0-----:R-:W-:Y:S02]  /*4150*/  @P0 IMAD.WIDE.U32 R132, R125, 0x10, R66 ;  /* 0x000000107d840825 */ /* 0x001fe400078e0042 */
[----:B------:R-:W5:Y:S04]  /*4160*/  LDG.E.128 R64, desc[UR6][R64.64] ;  /* 0x0000000640407981 */ /* 0x000f68000c1e1d00 */
[----:B------:R2:W5:Y:S01]  /*4170*/  @P0 LDG.E.128 R60, desc[UR6][R132.64] ;  /* 0x00000006843c0981 */ /* 0x000562000c1e1d00 */
[----:B------:R-:W-:Y:S05]  /*4180*/  @!P0 BRA `(.L_x_29629) ;  /* 0x0000000000348947 */ /* 0x000fea0003800000 */
[C---:B--2--5:R-:W-:Y:S01]  /*4190*/  FMUL.FTZ R114, R111.reuse, R65 ;  /* 0x000000416f727220 */ /* 0x064fe20000410000 */
        /* <DEDUP_REMOVED lines=12> */
.L_x_29629:
        /* <DEDUP_REMOVED lines=12> */
.L_x_29630:
        /* <DEDUP_REMOVED lines=122> */
.L_x_29656:
[----:B------:R-:W-:Y:S01]  /*4ac0*/  FMUL.FTZ R112, R116, R116 ;  /* 0x0000007474707220 */ /* 0x000fe20000410000 */
[----:B------:R-:W-:Y:S01]  /*4ad0*/  ISETP.NE.AND P1, PT, RZ, UR4, PT ;  /* 0x00000004ff007c0c */ /* 0x000fe2000bf25270 */
[----:B--2---:R-:W-:-:S03]  /*4ae0*/  FADD.FTZ R111, R126, R115 ;  /* 0x000000737e6f7221 */ /* 0x004fc60000010000 */
[----:B------:R-:W-:Y:S01]  /*4af0*/  FSEL R112, R112, RZ, P1 ;  /* 0x000000ff70707208 */ /* 0x000fe20000800000 */
[----:B-1----:R-:W-:Y:S01]  /*4b00*/  FFMA.FTZ R111, R111, R118, UR8 ;  /* 0x000000086f6f7e23 */ /* 0x002fe20008010076 */
[----:B------:R-:W-:-:S03]  /*4b10*/  FSEL R160, R116, RZ, !P1 ;  /* 0x000000ff74a07208 */ /* 0x000fc60004800000 */
[----:B------:R-:W-:Y:S02]  /*4b20*/  FADD.FTZ R111, R111, R112 ;  /* 0x000000706f6f7221 */ /* 0x000fe40000010000 */
[C---:B------:R-:W-:Y:S01]  /*4b30*/  FADD.FTZ R112, -R160.reuse, R56 ;  /* 0x00000038a0707221 */ /* 0x040fe20000010100 */
[C---:B------:R-:W-:Y:S01]  /*4b40*/  FADD.FTZ R124, -R160.reuse, R57 ;  /* 0x00000039a07c7221 */ /* 0x040fe20000010100 */
[C---:B------:R-:W-:Y:S01]  /*4b50*/  FADD.FTZ R150, -R160.reuse, R48 ;  /* 0x00000030a0967221 */ /* 0x040fe20000010100 */
[----:B------:R-:W1:Y:S01]  /*4b60*/  @!P2 LDC.64 R56, c[0x0][0x3c0] ;  /* 0x0000f000ff38ab82 */ /* 0x000e620000000a00 */
[C---:B------:R-:W-:Y:S01]  /*4b70*/  FADD.FTZ R152, -R160.reuse, R49 ;  /* 0x00000031a0987221 */ /* 0x040fe20000010100 */
[C---:B------:R-:W-:Y:S01]  /*4b80*/  FADD.FTZ R156, -R160.reuse, R52 ;  /* 0x00000034a09c7221 */ /* 0x040fe20000010100 */
[C---:B------:R-:W-:Y:S01]  /*4b90*/  FADD.FTZ R52, -R160.reuse, R54 ;  /* 0x00000036a0347221 */ /* 0x040fe20000010100 */
[C---:B------:R-:W-:Y:S01]  /*4ba0*/  FADD.FTZ R54, -R160.reuse, R45 ;  /* 0x0000002da0367221 */ /* 0x040fe20000010100 */
[C---:B------:R-:W-:Y:S01]  /*4bb0*/  FADD.FTZ R114, -R160.reuse, R32 ;  /* 0x00000020a0727221 */ /* 0x040fe20000010100 */
[----:B------:R-:W2:Y:S01]  /*4bc0*/  MUFU.RSQ R45, R111 ;  /* 0x0000006f002d7308 */ /* 0x000ea20000001400 */
        /* <DEDUP_REMOVED lines=9> */
[----:B------:R-:W4:Y:S01]  /*4c60*/  LDC.64 R32, c[0x0][0x428] ;  /* 0x00010a00ff207b82 */ /* 0x000f220000000a00 */
[C---:B------:R-:W-:Y:S01]  /*4c70*/  FADD.FTZ R148, -R160.reuse, R55 ;  /* 0x00000037a0947221 */ /* 0x040fe20000010100 */
[C---:B------:R-:W-:Y:S01]  /*4c80*/  FADD.FTZ R50, -R160.reuse, R50 ;  /* 0x00000032a0327221 */ /* 0x040fe20000010100 */
[C---:B------:R-:W-:Y:S01]  /*4c90*/  FADD.FTZ R144, -R160.reuse, R51 ;  /* 0x00000033a0907221 */ /* 0x040fe20000010100 */
[C---:B0-----:R-:W-:Y:S01]  /*4ca0*/  FADD.FTZ R126, -R160.reuse, R41 ;  /* 0x00000029a07e7221 */ /* 0x041fe20000010100 */
[C---:B------:R-:W-:Y:S01]  /*4cb0*/  FADD.FTZ R146, -R160.reuse, R44 ;  /* 0x0000002ca0927221 */ /* 0x040fe20000010100 */
[----:B------:R-:W-:Y:S01]  /*4cc0*/  FADD.FTZ R140, -R160, R47 ;  /* 0x0000002fa08c7221 */ /* 0x000fe20000010100 */
[----:B--2---:R-:W-:Y:S01]  /*4cd0*/  FMUL.FTZ R46, R45, R52 ;  /* 0x000000342d2e7220 */ /* 0x004fe20000410000 */
[----:B-1----:R-:W-:-:S04]  /*4ce0*/  @!P2 IMAD.WIDE R34, R0, 0x4, R56 ;  /* 0x000000040022a825 */ /* 0x002fc800078e0238 */
[C---:B------:R-:W-:Y:S01]  /*4cf0*/  FMUL.FTZ R53, R45.reuse, R150 ;  /* 0x000000962d357220 */ /* 0x040fe20000410000 */
[----:B------:R-:W-:Y:S01]  /*4d00*/  FMUL.FTZ R52, R45, R152 ;  /* 0x000000982d347220 */ /* 0x000fe20000410000 */
[C---:B------:R-:W-:Y:S01]  /*4d10*/  FADD.FTZ R130, -R160.reuse, R42 ;  /* 0x0000002aa0827221 */ /* 0x040fe20000010100 */
[C---:B------:R-:W-:Y:S01]  /*4d20*/  FADD.FTZ R132, -R160.reuse, R43 ;  /* 0x0000002ba0847221 */ /* 0x040fe20000010100 */
[----:B------:R-:W-:Y:S01]  /*4d30*/  @!P2 STG.E desc[UR6][R34.64], R116 ;  /* 0x000000742200a986 */ /* 0x000fe2000c101906 */
[C---:B------:R-:W-:Y:S01]  /*4d40*/  FADD.FTZ R134, -R160.reuse, R36 ;  /* 0x00000024a0867221 */ /* 0x040fe20000010100 */
[----:B------:R-:W-:Y:S01]  /*4d50*/  FADD.FTZ R136, -R160, R37 ;  /* 0x00000025a0887221 */ /* 0x000fe20000010100 */
[----:B---3--:R-:W-:-:S04]  /*4d60*/  @!P2 IMAD.WIDE R48, R0, 0x4, R48 ;  /* 0x000000040030a825 */ /* 0x008fc800078e0230 */
[C---:B------:R-:W-:Y:S01]  /*4d70*/  FADD.FTZ R122, -R160.reuse, R38 ;  /* 0x00000026a07a7221 */ /* 0x040fe20000010100 */
[C---:B------:R-:W-:Y:S01]  /*4d80*/  FADD.FTZ R58, -R160.reuse, R39 ;  /* 0x00000027a03a7221 */ /* 0x040fe20000010100 */
[C---:B------:R-:W-:Y:S01]  /*4d90*/  FADD.FTZ R64, -R160.reuse, R64 ;  /* 0x00000040a0407221 */ /* 0x040fe20000010100 */
[C---:B------:R-:W-:Y:S01]  /*4da0*/  FADD.FTZ R56, -R160.reuse, R65 ;  /* 0x00000041a0387221 */ /* 0x040fe20000010100 */
[----:B------:R0:W-:Y:S01]  /*4db0*/  @!P2 STG.E desc[UR6][R48.64], R45 ;  /* 0x0000002d3000a986 */ /* 0x0001e2000c101906 */
[C---:B------:R-:W-:Y:S01]  /*4dc0*/  FADD.FTZ R66, -R160.reuse, R66 ;  /* 0x00000042a0427221 */ /* 0x040fe20000010100 */
[C---:B------:R-:W-:Y:S01]  /*4dd0*/  FMUL.FTZ R41, R45.reuse, R112 ;  /* 0x000000702d297220 */ /* 0x040fe20000410000 */
        /* <DEDUP_REMOVED lines=10> */
[----:B------:R-:W-:Y:S01]  /*4e80*/  FFMA.FTZ R49, R52, R74, R91 ;  /* 0x0000004a34317223 */ /* 0x000fe2000001005b */
[C---:B------:R-:W-:Y:S01]  /*4e90*/  FMUL.FTZ R133, R45.reuse, R40 ;  /* 0x000000282d857220 */ /* 0x040fe20000410000 */
[----:B------:R-:W0:Y:S01]  /*4ea0*/  LDC.64 R52, c[0x0][0x380] ;  /* 0x0000e000ff347b82 */ /* 0x000e220000000a00 */
        /* <DEDUP_REMOVED lines=20> */
[----:B----4-:R-:W-:-:S04]  /*4ff0*/  IMAD.WIDE.U32 R112, R121, 0x10, R32 ;  /* 0x0000001079707825 */ /* 0x010fc800078e0020 */
        /* <DEDUP_REMOVED lines=14> */
[----:B------:R1:W-:Y:S01]  /*50e0*/  STG.E.128 desc[UR6][R112.64], R40 ;  /* 0x0000002870007986 */ /* 0x0003e2000c101d06 */
[----:B------:R-:W-:-:S04]  /*50f0*/  IMAD.WIDE.U32 R64, R123, 0x10, R32 ;  /* 0x000000107b407825 */ /* 0x000fc800078e0020 */
[----:B------:R-:W-:Y:S01]  /*5100*/  FFMA.FTZ R38, R38, R26, R11 ;  /* 0x0000001a26267223 */ /* 0x000fe2000001000b */
[----:B------:R-:W-:Y:S01]  /*5110*/  FFMA.FTZ R39, R39, R79, R94 ;  /* 0x0000004f27277223 */ /* 0x000fe2000001005e */
[----:B------:R2:W-:Y:S01]  /*5120*/  STG.E.128 desc[UR6][R66.64], R44 ;  /* 0x0000002c42007986 */ /* 0x0005e2000c101d06 */
[--C-:B------:R-:W-:Y:S01]  /*5130*/  IMAD.WIDE.U32 R58, R127, 0x10, R32.reuse ;  /* 0x000000107f3a7825 */ /* 0x100fe200078e0020 */
[----:B0-----:R-:W-:Y:S02]  /*5140*/  LEA R0, R52, R0, 0x2 ;  /* 0x0000000034007211 */ /* 0x001fe400078e10ff */
[----:B------:R0:W-:Y:S01]  /*5150*/  STG.E.128 desc[UR6][R64.64], R48 ;  /* 0x0000003040007986 */ /* 0x0001e2000c101d06 */
[----:B------:R-:W-:Y:S01]  /*5160*/  IMAD.WIDE.U32 R128, R119, 0x10, R32 ;  /* 0x0000001077807825 */ /* 0x000fe200078e0020 */
[----:B------:R-:W-:-:S03]  /*5170*/  ISETP.GE.AND P1, PT, R0, R53, PT ;  /* 0x000000350000720c */ /* 0x000fc60003f26270 */
[----:B------:R-:W-:-:S04]  /*5180*/  IMAD.WIDE.U32 R130, R125, 0x10, R32 ;  /* 0x000000107d827825 */ /* 0x000fc800078e0020 */
[----:B------:R-:W-:Y:S01]  /*5190*/  FFMA.FTZ R33, R36, R76, R93 ;  /* 0x0000004c24217223 */ /* 0x000fe2000001005d */
[----:B------:R-:W-:Y:S01]  /*51a0*/  FFMA.FTZ R32, R141, R25, R8 ;  /* 0x000000198d207223 */ /* 0x000fe20000010008 */
[----:B------:R-:W-:Y:S01]  /*51b0*/  FFMA.FTZ R36, R37, R27, R10 ;  /* 0x0000001b25247223 */ /* 0x000fe2000001000a */
[----:B------:R-:W-:Y:S01]  /*51c0*/  FFMA.FTZ R37, R126, R78, R95 ;  /* 0x0000004e7e257223 */ /* 0x000fe2000001005f */
        /* <DEDUP_REMOVED lines=8> */
[----:B0-----:R-:W-:Y:S01]  /*5250*/  FFMA.FTZ R48, R115, R69, R16 ;  /* 0x0000004573307223 */ /* 0x001fe20000010010 */
[----:B------:R-:W-:Y:S01]  /*5260*/  FFMA.FTZ R49, R116, R84, R101 ;  /* 0x0000005474317223 */ /* 0x000fe20000010065 */
[----:B------:R-:W-:Y:S01]  /*5270*/  FFMA.FTZ R50, R114, R68, R17 ;  /* 0x0000004472327223 */ /* 0x000fe20000010011 */
[----:B------:R-:W-:Y:S01]  /*5280*/  FFMA.FTZ R51, R111, R85, R100 ;  /* 0x000000556f337223 */ /* 0x000fe20000010064 */
[----:B------:R2:W-:Y:S04]  /*5290*/  STG.E.128 desc[UR6][R58.64], R32 ;  /* 0x000000203a007986 */ /* 0x0005e8000c101d06 */
[----:B------:R2:W-:Y:S04]  /*52a0*/  STG.E.128 desc[UR6][R56.64], R36 ;  /* 0x0000002438007986 */ /* 0x0005e8000c101d06 */
[----:B------:R2:W-:Y:S04]  /*52b0*/  STG.E.128 desc[UR6][R54.64], R40 ;  /* 0x0000002836007986 */ /* 0x0005e8000c101d06 */
[----:B------:R2:W-:Y:S04]  /*52c0*/  STG.E.128 desc[UR6][R128.64], R44 ;  /* 0x0000002c80007986 */ /* 0x0005e8000c101d06 */
[----:B------:R2:W-:Y:S01]  /*52d0*/  STG.E.128 desc[UR6][R130.64], R48 ;  /* 0x0000003082007986 */ /* 0x0005e2000c101d06 */
[----:B------:R-:W-:Y:S05]  /*52e0*/  @!P1 BRA `(.L_x_29632) ;  /* 0xffffffdc00b89947 */ /* 0x000fea000383ffff */
[----:B------:R-:W-:Y:S05]  /*52f0*/  EXIT ;  /* 0x000000000000794d */ /* 0x000fea0003800000 */
.L_x_29614:
[----:B------:R-:W-:Y:S01]  /*5300*/  HFMA2 R112, -RZ, RZ, 0, 5.9604644775390625e-08 ;  /* 0x00000001ff707431 */ /* 0x000fe200000001ff */
[----:B------:R-:W-:Y:S01]  /*5310*/  BSSY B0, `(.L_x_29633) ;  /* 0x0000006000007945 */ /* 0x000fe20003800000 */
[----:B------:R-:W-:Y:S02]  /*5320*/  MOV R113, 0x1f ;  /* 0x0000001f00717802 */ /* 0x000fe40000000f00 */
[----:B------:R-:W-:-:S07]  /*5330*/  MOV R114, 0xffffffff ;  /* 0xffffffff00727802 */ /* 0x000fce0000000f00 */
[----:B-1----:R-:W-:Y:S05]  /*5340*/  WARPSYNC.COLLECTIVE R114, `(.L_x_29634) ;  /* 0x0000000072087348 */ /* 0x002fea0003c00000 */
[----:B------:R0:W2:Y:S02]  /*5350*/  SHFL.BFLY P1, R115, R111, R112, R113 ;  /* 0x0c0000706f737389 */ /* 0x0000a40000020071 */
[----:B012---:R-:W-:Y:S05]  /*5360*/  ENDCOLLECTIVE ;  /* 0x000000000000791b */ /* 0x007fea0003800000 */
.L_x_29634:
[----:B------:R-:W-:Y:S05]  /*5370*/  BSYNC B0 ;  /* 0x0000000000007941 */ /* 0x000fea0003800000 */
.L_x_29633:
        /* <DEDUP_REMOVED lines=8> */
.L_x_29635:
[----:B------:R-:W-:Y:S02]  /*5400*/  HFMA2 R112, -RZ, RZ, 0, 2.384185791015625e-07 ;  /* 0x00000004ff707431 */ /* 0x000fe400000001ff */
[----:B------:R-:W-:-:S05]  /*5410*/  FADD.FTZ R55, R111, R115 ;  /* 0x000000736f377221 */ /* 0x000fca0000010000 */
[----:B------:R-:W-:-:S07]  /*5420*/  MOV R111, R55 ;  /* 0x00000037006f7202 */ /* 0x000fce0000000f00 */
[----:B------:R-:W-:Y:S05]  /*5430*/  WARPSYNC.COLLECTIVE R114, `(.L_x_29636) ;  /* 0x0000000072087348 */ /* 0x000fea0003c00000 */
[----:B------:R0:W1:Y:S02]  /*5440*/  SHFL.BFLY P1, R115, R111, R112, R113 ;  /* 0x0c0000706f737389 */ /* 0x0000640000020071 */
[----:B01----:R-:W-:Y:S05]  /*5450*/  ENDCOLLECTIVE ;  /* 0x000000000000791b */ /* 0x003fea0003800000 */
.L_x_29636:
[----:B------:R-:W-:Y:S02]  /*5460*/  HFMA2 R112, -RZ, RZ, 0, 4.76837158203125e-07 ;  /* 0x00000008ff707431 */ /* 0x000fe400000001ff */
[----:B------:R-:W-:-:S05]  /*5470*/  FADD.FTZ R120, R55, R115 ;  /* 0x0000007337787221 */ /* 0x000fca0000010000 */
[----:B------:R-:W-:-:S07]  /*5480*/  MOV R111, R120 ;  /* 0x00000078006f7202 */ /* 0x000fce0000000f00 */
[----:B------:R-:W-:Y:S05]  /*5490*/  WARPSYNC.COLLECTIVE R114, `(.L_x_29637) ;  /* 0x0000000072087348 */ /* 0x000fea0003c00000 */
[----:B------:R0:W1:Y:S02]  /*54a0*/  SHFL.BFLY P1, R115, R111, R112, R113 ;  /* 0x0c0000706f737389 */ /* 0x0000640000020071 */
[----:B01----:R-:W-:Y:S05]  /*54b0*/  ENDCOLLECTIVE ;  /* 0x000000000000791b */ /* 0x003fea0003800000 */
.L_x_29637:
[----:B------:R-:W-:Y:S02]  /*54c0*/  HFMA2 R112, -RZ, RZ, 0, 9.5367431640625e-07 ;  /* 0x00000010ff707431 */ /* 0x000fe400000001ff */
[----:B------:R-:W-:-:S05]  /*54d0*/  FADD.FTZ R122, R120, R115 ;  /* 0x00000073787a7221 */ /* 0x000fca0000010000 */
[----:B------:R-:W-:-:S07]  /*54e0*/  MOV R111, R122 ;  /* 0x0000007a006f7202 */ /* 0x000fce0000000f00 */
[----:B------:R-:W-:Y:S05]  /*54f0*/  WARPSYNC.COLLECTIVE R114, `(.L_x_29638) ;  /* 0x0000000072087348 */ /* 0x000fea0003c00000 */
[----:B------:R0:W1:Y:S02]  /*5500*/  SHFL.BFLY P1, R115, R111, R112, R113 ;  /* 0x0c0000706f737389 */ /* 0x0000640000020071 */
[----:B01----:R-:W-:Y:S05]  /*5510*/  ENDCOLLECTIVE ;  /* 0x000000000000791b */ /* 0x003fea0003800000 */
.L_x_29638:
        /* <DEDUP_REMOVED lines=70> */
.L_x_29639:
[----:B------:R-:W-:Y:S02]  /*5980*/  HFMA2 R112, -RZ, RZ, 0, 1.1920928955078125e-07 ;  /* 0x00000002ff707431 */ /* 0x000fe400000001ff */
[----:B------:R-:W-:-:S05]  /*5990*/  FADD.FTZ R53, R111, R115 ;  /* 0x000000736f357221 */ /* 0x000fca0000010000 */
[----:B------:R-:W-:-:S07]  /*59a0*/  MOV R111, R53 ;  /* 0x00000035006f7202 */ /* 0x000fce0000000f00 */
[----:B------:R-:W-:Y:S05]  /*59b0*/  WARPSYNC.COLLECTIVE R114, `(.L_x_29640) ;  /* 0x0000000072087348 */ /* 0x000fea0003c00000 */
[----:B------:R0:W1:Y:S02]  /*59c0*/  SHFL.BFLY P1, R115, R111, R112, R113 ;  /* 0x0c0000706f737389 */ /* 0x0000640000020071 */
[----:B01----:R-:W-:Y:S05]  /*59d0*/  ENDCOLLECTIVE ;  /* 0x000000000000791b */ /* 0x003fea0003800000 */
.L_x_29640:
[----:B------:R-:W-:Y:S02]  /*59e0*/  HFMA2 R112, -RZ, RZ, 0, 2.384185791015625e-07 ;  /* 0x00000004ff707431 */ /* 0x000fe400000001ff */
[----:B------:R-:W-:-:S05]  /*59f0*/  FADD.FTZ R55, R53, R115 ;  /* 0x0000007335377221 */ /* 0x000fca0000010000 */
[----:B------:R-:W-:-:S07]  /*5a00*/  MOV R111, R55 ;  /* 0x00000037006f7202 */ /* 0x000fce0000000f00 */
[----:B------:R-:W-:Y:S05]  /*5a10*/  WARPSYNC.COLLECTIVE R114, `(.L_x_29641) ;  /* 0x0000000072087348 */ /* 0x000fea0003c00000 */
[----:B------:R0:W1:Y:S02]  /*5a20*/  SHFL.BFLY P1, R115, R111, R112, R113 ;  /* 0x0c0000706f737389 */ /* 0x0000640000020071 */
[----:B01----:R-:W-:Y:S05]  /*5a30*/  ENDCOLLECTIVE ;  /* 0x000000000000791b */ /* 0x003fea0003800000 */
.L_x_29641:
[----:B------:R-:W-:Y:S02]  /*5a40*/  HFMA2 R112, -RZ, RZ, 0, 4.76837158203125e-07 ;  /* 0x00000008ff707431 */ /* 0x000fe400000001ff */
[----:B------:R-:W-:-:S05]  /*5a50*/  FADD.FTZ R120, R55, R115 ;  /* 0x0000007337787221 */ /* 0x000fca0000010000 */
[----:B------:R-:W-:-:S07]  /*5a60*/  MOV R111, R120 ;  /* 0x00000078006f7202 */ /* 0x000fce0000000f00 */
[----:B------:R-:W-:Y:S05]  /*5a70*/  WARPSYNC.COLLECTIVE R114, `(.L_x_29642) ;  /* 0x0000000072087348 */ /* 0x000fea0003c00000 */
[----:B------:R0:W1:Y:S02]  /*5a80*/  SHFL.BFLY P1, R115, R111, R112, R113 ;  /* 0x0c0000706f737389 */ /* 0x0000640000020071 */
[----:B01----:R-:W-:Y:S05]  /*5a90*/  ENDCOLLECTIVE ;  /* 0x000000000000791b */ /* 0x003fea0003800000 */
.L_x_29642:
[----:B------:R-:W-:Y:S02]  /*5aa0*/  HFMA2 R112, -RZ, RZ, 0, 9.5367431640625e-07 ;  /* 0x00000010ff707431 */ /* 0x000fe400000001ff */
[----:B------:R-:W-:-:S05]  /*5ab0*/  FADD.FTZ R122, R120, R115 ;  /* 0x00000073787a7221 */ /* 0x000fca0000010000 */
[----:B------:R-:W-:-:S07]  /*5ac0*/  MOV R111, R122 ;  /* 0x0000007a006f7202 */ /* 0x000fce0000000f00 */
[----:B------:R-:W-:Y:S05]  /*5ad0*/  WARPSYNC.COLLECTIVE R114, `(.L_x_29643) ;  /* 0x0000000072087348 */ /* 0x000fea0003c00000 */
[----:B------:R0:W1:Y:S02]  /*5ae0*/  SHFL.BFLY P1, R115, R111, R112, R113 ;  /* 0x0c0000706f737389 */ /* 0x0000640000020071 */
[----:B01----:R-:W-:Y:S05]  /*5af0*/  ENDCOLLECTIVE ;  /* 0x000000000000791b */ /* 0x003fea0003800000 */
.L_x_29643:
[----:B------:R-:W-:Y:S05]  /*5b00*/  BRA `(.L_x_29644) ;  /* 0xffffffc400a87947 */ /* 0x000fea000383ffff */
.L_x_29631:
[----:B------:R-:W-:Y:S01]  /*5b10*/  HFMA2 R113, -RZ, RZ, 0, 1.847743988037109375e-06 ;  /* 0x0000001fff717431 */ /* 0x000fe200000001ff */
[----:B------:R-:W-:Y:S01]  /*5b20*/  BSSY B0, `(.L_x_29645) ;  /* 0x0000006000007945 */ /* 0x000fe20003800000 */
[----:B------:R-:W-:Y:S02]  /*5b30*/  MOV R112, 0x1 ;  /* 0x0000000100707802 */ /* 0x000fe40000000f00 */
[----:B------:R-:W-:-:S07]  /*5b40*/  MOV R114, 0xffffffff ;  /* 0xffffffff00727802 */ /* 0x000fce0000000f00 */
[----:B-1----:R-:W-:Y:S05]  /*5b50*/  WARPSYNC.COLLECTIVE R114, `(.L_x_29646) ;  /* 0x0000000072087348 */ /* 0x002fea0003c00000 */
[----:B------:R0:W2:Y:S02]  /*5b60*/  SHFL.BFLY P1, R115, R111, R112, R113 ;  /* 0x0c0000706f737389 */ /* 0x0000a40000020071 */
[----:B012---:R-:W-:Y:S05]  /*5b70*/  ENDCOLLECTIVE ;  /* 0x000000000000791b */ /* 0x007fea0003800000 */
.L_x_29646:
[----:B------:R-:W-:Y:S05]  /*5b80*/  BSYNC B0 ;  /* 0x0000000000007941 */ /* 0x000fea0003800000 */
.L_x_29645:
        /* <DEDUP_REMOVED lines=9> */
.L_x_29647:
[----:B------:R-:W-:Y:S02]  /*5c20*/  HFMA2 R112, -RZ, RZ, 0, 2.384185791015625e-07 ;  /* 0x00000004ff707431 */ /* 0x000fe400000001ff */
[----:B------:R-:W-:-:S05]  /*5c30*/  FADD.FTZ R122, R120, R115 ;  /* 0x00000073787a7221 */ /* 0x000fca0000010000 */
[----:B------:R-:W-:-:S07]  /*5c40*/  MOV R111, R122 ;  /* 0x0000007a006f7202 */ /* 0x000fce0000000f00 */
[----:B------:R-:W-:Y:S05]  /*5c50*/  WARPSYNC.COLLECTIVE R114, `(.L_x_29648) ;  /* 0x0000000072087348 */ /* 0x000fea0003c00000 */
[----:B------:R0:W1:Y:S02]  /*5c60*/  SHFL.BFLY P1, R115, R111, R112, R113 ;  /* 0x0c0000706f737389 */ /* 0x0000640000020071 */
[----:B01----:R-:W-:Y:S05]  /*5c70*/  ENDCOLLECTIVE ;  /* 0x000000000000791b */ /* 0x003fea0003800000 */
.L_x_29648:
[----:B------:R-:W-:Y:S02]  /*5c80*/  HFMA2 R112, -RZ, RZ, 0, 4.76837158203125e-07 ;  /* 0x00000008ff707431 */ /* 0x000fe400000001ff */
[----:B------:R-:W-:-:S05]  /*5c90*/  FADD.FTZ R124, R122, R115 ;  /* 0x000000737a7c7221 */ /* 0x000fca0000010000 */
[----:B------:R-:W-:-:S07]  /*5ca0*/  MOV R111, R124 ;  /* 0x0000007c006f7202 */ /* 0x000fce0000000f00 */
[----:B------:R-:W-:Y:S05]  /*5cb0*/  WARPSYNC.COLLECTIVE R114, `(.L_x_29649) ;  /* 0x0000000072087348 */ /* 0x000fea0003c00000 */
[----:B------:R0:W1:Y:S02]  /*5cc0*/  SHFL.BFLY P1, R115, R111, R112, R113 ;  /* 0x0c0000706f737389 */ /* 0x0000640000020071 */
[----:B01----:R-:W-:Y:S05]  /*5cd0*/  ENDCOLLECTIVE ;  /* 0x000000000000791b */ /* 0x003fea0003800000 */
.L_x_29649:
[----:B------:R-:W-:Y:S02]  /*5ce0*/  HFMA2 R112, -RZ, RZ, 0, 9.5367431640625e-07 ;  /* 0x00000010ff707431 */ /* 0x000fe400000001ff */
[----:B------:R-:W-:-:S05]  /*5cf0*/  FADD.FTZ R126, R124, R115 ;  /* 0x000000737c7e7221 */ /* 0x000fca0000010000 */
[----:B------:R-:W-:-:S07]  /*5d00*/  MOV R111, R126 ;  /* 0x0000007e006f7202 */ /* 0x000fce0000000f00 */
[----:B------:R-:W-:Y:S05]  /*5d10*/  WARPSYNC.COLLECTIVE R114, `(.L_x_29650) ;  /* 0x0000000072087348 */ /* 0x000fea0003c00000 */
[----:B------:R0:W1:Y:S02]  /*5d20*/  SHFL.BFLY P1, R115, R111, R112, R113 ;  /* 0x0c0000706f737389 */ /* 0x0000640000020071 */
[----:B01----:R-:W-:Y:S05]  /*5d30*/  ENDCOLLECTIVE ;  /* 0x000000000000791b */ /* 0x003fea0003800000 */
.L_x_29650:
        /* <DEDUP_REMOVED lines=70> */
.L_x_29651:
[----:B------:R-:W-:Y:S02]  /*61a0*/  HFMA2 R112, -RZ, RZ, 0, 1.1920928955078125e-07 ;  /* 0x00000002ff707431 */ /* 0x000fe400000001ff */
[----:B------:R-:W-:-:S05]  /*61b0*/  FADD.FTZ R120, R111, R115 ;  /* 0x000000736f787221 */ /* 0x000fca0000010000 */
[----:B------:R-:W-:-:S07]  /*61c0*/  MOV R111, R120 ;  /* 0x00000078006f7202 */ /* 0x000fce0000000f00 */
[----:B------:R-:W-:Y:S05]  /*61d0*/  WARPSYNC.COLLECTIVE R114, `(.L_x_29652) ;  /* 0x0000000072087348 */ /* 0x000fea0003c00000 */
[----:B------:R0:W1:Y:S02]  /*61e0*/  SHFL.BFLY P1, R115, R111, R112, R113 ;  /* 0x0c0000706f737389 */ /* 0x0000640000020071 */
[----:B01----:R-:W-:Y:S05]  /*61f0*/  ENDCOLLECTIVE ;  /* 0x000000000000791b */ /* 0x003fea0003800000 */
.L_x_29652:
[----:B------:R-:W-:Y:S02]  /*6200*/  HFMA2 R112, -RZ, RZ, 0, 2.384185791015625e-07 ;  /* 0x00000004ff707431 */ /* 0x000fe400000001ff */
[----:B------:R-:W-:-:S05]  /*6210*/  FADD.FTZ R122, R120, R115 ;  /* 0x00000073787a7221 */ /* 0x000fca0000010000 */
[----:B------:R-:W-:-:S07]  /*6220*/  MOV R111, R122 ;  /* 0x0000007a006f7202 */ /* 0x000fce0000000f00 */
[----:B------:R-:W-:Y:S05]  /*6230*/  WARPSYNC.COLLECTIVE R114, `(.L_x_29653) ;  /* 0x0000000072087348 */ /* 0x000fea0003c00000 */
[----:B------:R0:W1:Y:S02]  /*6240*/  SHFL.BFLY P1, R115, R111, R112, R113 ;  /* 0x0c0000706f737389 */ /* 0x0000640000020071 */
[----:B01----:R-:W-:Y:S05]  /*6250*/  ENDCOLLECTIVE ;  /* 0x000000000000791b */ /* 0x003fea0003800000 */
.L_x_29653:
[----:B------:R-:W-:Y:S02]  /*6260*/  HFMA2 R112, -RZ, RZ, 0, 4.76837158203125e-07 ;  /* 0x00000008ff707431 */ /* 0x000fe400000001ff */
[----:B------:R-:W-:-:S05]  /*6270*/  FADD.FTZ R124, R122, R115 ;  /* 0x000000737a7c7221 */ /* 0x000fca0000010000 */
[----:B------:R-:W-:-:S07]  /*6280*/  MOV R111, R124 ;  /* 0x0000007c006f7202 */ /* 0x000fce0000000f00 */
[----:B------:R-:W-:Y:S05]  /*6290*/  WARPSYNC.COLLECTIVE R114, `(.L_x_29654) ;  /* 0x0000000072087348 */ /* 0x000fea0003c00000 */
[----:B------:R0:W1:Y:S02]  /*62a0*/  SHFL.BFLY P1, R115, R111, R112, R113 ;  /* 0x0c0000706f737389 */ /* 0x0000640000020071 */
[----:B01----:R-:W-:Y:S05]  /*62b0*/  ENDCOLLECTIVE ;  /* 0x000000000000791b */ /* 0x003fea0003800000 */
.L_x_29654:
[----:B------:R-:W-:Y:S02]  /*62c0*/  HFMA2 R112, -RZ, RZ, 0, 9.5367431640625e-07 ;  /* 0x00000010ff707431 */ /* 0x000fe400000001ff */
[----:B------:R-:W-:-:S05]  /*62d0*/  FADD.FTZ R126, R124, R115 ;  /* 0x000000737c7e7221 */ /* 0x000fca0000010000 */
[----:B------:R-:W-:-:S07]  /*62e0*/  MOV R111, R126 ;  /* 0x0000007e006f7202 */ /* 0x000fce0000000f00 */
[----:B------:R-:W-:Y:S05]  /*62f0*/  WARPSYNC.COLLECTIVE R114, `(.L_x_29655) ;  /* 0x0000000072087348 */ /* 0x000fea0003c00000 */
[----:B------:R0:W1:Y:S02]  /*6300*/  SHFL.BFLY P1, R115, R111, R112, R113 ;  /* 0x0c0000706f737389 */ /* 0x0000640000020071 */
[----:B01----:R-:W-:Y:S05]  /*6310*/  ENDCOLLECTIVE ;  /* 0x000000000000791b */ /* 0x003fea0003800000 */
.L_x_29655:
[----:B------:R-:W-:Y:S05]  /*6320*/  BRA `(.L_x_29656) ;  /* 0xffffffe400e47947 */ /* 0x000fea000383ffff */
.L_x_29657:
        /* <DEDUP_REMOVED lines=13> */
.L_x_37361:


//--------------------- .text._ZN10layer_norm13ln_fwd_kernelINS_13Kernel_traitsI6__halfffffjLj1024ELj1ELj4ELj1ELj16ENS_18Kernel_traits_baseILj1024ES2_ffffjLj128EEEEELb0ELb1ELb1ELb0EEEvNS_9FwdParamsE --------------------------
	.section	.text._ZN10layer_norm13ln_fwd_kernelINS_13Kernel_traitsI6__halfffffjLj1024ELj1ELj4ELj1ELj16ENS_18Kernel_traits_baseILj1024ES2_ffffjLj128EEEEELb0ELb1ELb1ELb0EEEvNS_9FwdParamsE,"ax",@progbits
	.align	128
        .global         _ZN10layer_norm13ln_fwd_kernelINS_13Kernel_traitsI6__halfffffjLj1024ELj1ELj4ELj1ELj16ENS_18Kernel_traits_baseILj1024ES2_ffffjLj128EEEEELb0ELb1ELb1ELb0EEEvNS_9FwdParamsE
        .type           _ZN10layer_norm13ln_fwd_kernelINS_13Kernel_traitsI6__halfffffjLj1024ELj1ELj4ELj1ELj16ENS_18Kernel_traits_baseILj1024ES2_ffffjLj128EEEEELb0ELb1ELb1ELb0EEEvNS_9FwdParamsE,@function
        .size           _ZN10layer_norm13ln_fwd_kernelINS_13Kernel_traitsI6__halfffffjLj1024ELj1ELj4ELj1ELj16ENS_18Kernel_traits_baseILj1024ES2_ffffjLj128EEEEELb0ELb1ELb1ELb0EEEvNS_9FwdParamsE,(.L_x_37362 - _ZN10layer_norm13ln_fwd_kernelINS_13Kernel_traitsI6__halfffffjLj1024ELj1ELj4ELj1ELj16ENS_18Kernel_traits_baseILj1024ES2_ffffjLj128EEEEELb0ELb1ELb1ELb0EEEvNS_9FwdParamsE)
        .other          _ZN10layer_norm13ln_fwd_kernelINS_13Kernel_traitsI6__halfffffjLj1024ELj1ELj4ELj1ELj16ENS_18Kernel_traits_baseILj1024ES2_ffffjLj128EEEEELb0ELb1ELb1ELb0EEEvNS_9FwdParamsE,@"STO_CUDA_ENTRY STV_DEFAULT"
_ZN10layer_norm13ln_fwd_kernelINS_13Kernel_traitsI6__halfffffjLj1024ELj1ELj4ELj1ELj16ENS_18Kernel_traits_baseILj1024ES2_ffffjLj128EEEEELb0ELb1ELb1ELb0EEEvNS_9FwdParamsE:
.text._ZN10layer_norm13ln_fwd_kernelINS_13Kernel_traitsI6__halfffffjLj1024ELj1ELj4ELj1ELj16ENS_18Kernel_traits_baseILj1024ES2_ffffjLj128EEEEELb0ELb1ELb1ELb0EEEvNS_9FwdParamsE:
        /* <DEDUP_REMOVED lines=104> */
[----:B------:R-:W5:Y:S01]  /*0680*/  LD.E.64 R62, desc[UR6][R62.64] ;  /* 0x000000063e3e7980 */ /* 0x000f62000c101b00 */
[----:B--2---:R-:W-:-:S05]  /*0690*/  IMAD.WIDE.U32 R36, R6, 0x8, R36 ;  /* 0x0000000806247825 */ /* 0x004fca00078e0024 */
[----:B------:R0:W5:Y:S01]  /*06a0*/  LDG.E.64 R6, desc[UR6][R36.64] ;  /* 0x0000000624067981 */ /* 0x000162000c1e1b00 */
[----:B------:R-:W-:Y:S05]  /*06b0*/  BRA `(.L_x_29660) ;  /* 0x0000000400207947 */ /* 0x000fea0003800000 */
.L_x_29659:
        /* <DEDUP_REMOVED lines=72> */
.L_x_29660:
[----:B------:R-:W-:Y:S05]  /*0b40*/  BSYNC.RECONVERGENT B0 ;  /* 0x0000000000007941 */ /* 0x000fea0003800200 */
.L_x_29658:
[----:B------:R-:W1:Y:S02]  /*0b50*/  LDCU UR4, c[0x0][0x384] ;  /* 0x00007080ff0477ac */ /* 0x000e640008000800 */
[----:B-1----:R-:W-:-:S13]  /*0b60*/  ISETP.GE.AND P0, PT, R0, UR4, PT ;  /* 0x0000000400007c0c */ /* 0x002fda000bf06270 */
[----:B------:R-:W-:Y:S05]  /*0b70*/  @P0 EXIT ;  /* 0x000000000000094d */ /* 0x000fea0003800000 */
[----:B-----5:R-:W-:Y:S01]  /*0b80*/  MOV R79, R28 ;  /* 0x0000001c004f7202 */ /* 0x020fe20000000f00 */
[----:B------:R-:W1:Y:S01]  /*0b90*/  LDCU.U8 UR4, c[0x0][0x410] ;  /* 0x00008200ff0477ac */ /* 0x000e620008000000 */
[----:B------:R-:W-:Y:S02]  /*0ba0*/  SHF.R.U64 R78, R28, 0x10, R29 ;  /* 0x000000101c4e7819 */ /* 0x000fe4000000121d */
[----:B------:R-:W-:Y:S01]  /*0bb0*/  MOV R28, R27 ;  /* 0x0000001b001c7202 */ /* 0x000fe20000000f00 */
[----:B------:R-:W2:Y:S01]  /*0bc0*/  LDCU UR10, c[0x0][0x40c] ;  /* 0x00008180ff0a77ac */ /* 0x000ea20008000800 */
[--C-:B------:R-:W-:Y:S02]  /*0bd0*/  SHF.R.U64 R76, R26, 0x10, R27.reuse ;  /* 0x000000101a4c7819 */ /* 0x100fe4000000121b */
[----:B------:R-:W-:Y:S01]  /*0be0*/  SHF.R.U32.HI R38, RZ, 0x10, R27 ;  /* 0x00000010ff267819 */ /* 0x000fe2000001161b */
[----:B------:R-:W3:Y:S01]  /*0bf0*/  LDCU UR5, c[0x0][0x448] ;  /* 0x00008900ff0577ac */ /* 0x000ee20008000800 */
[----:B------:R-:W-:-:S02]  /*0c00*/  MOV R75, R24 ;  /* 0x00000018004b7202 */ /* 0x000fc40000000f00 */
[----:B------:R-:W-:Y:S01]  /*0c10*/  MOV R27, R25 ;  /* 0x00000019001b7202 */ /* 0x000fe20000000f00 */
[----:B------:R-:W4:Y:S01]  /*0c20*/  LDCU.64 UR8, c[0x0][0x3a0] ;  /* 0x00007400ff0877ac */ /* 0x000f220008000a00 */
[--C-:B------:R-:W-:Y:S02]  /*0c30*/  SHF.R.U64 R74, R24, 0x10, R25.reuse ;  /* 0x00000010184a7819 */ /* 0x100fe40000001219 */
[----:B------:R-:W-:Y:S02]  /*0c40*/  SHF.R.U32.HI R39, RZ, 0x10, R25 ;  /* 0x00000010ff277819 */ /* 0x000fe40000011619 */
[----:B------:R-:W-:Y:S02]  /*0c50*/  MOV R25, R20 ;  /* 0x0000001400197202 */ /* 0x000fe40000000f00 */
[----:B------:R-:W-:Y:S02]  /*0c60*/  MOV R71, R21 ;  /* 0x0000001500477202 */ /* 0x000fe40000000f00 */
[----:B------:R-:W-:-:S02]  /*0c70*/  SHF.R.U64 R84, R20, 0x10, R21 ;  /* 0x0000001014547819 */ /* 0x000fc40000001215 */
[----:B------:R-:W-:Y:S02]  /*0c80*/  SHF.R.U32.HI R24, RZ, 0x10, R21 ;  /* 0x00000010ff187819 */ /* 0x000fe40000011615 */
[----:B------:R-:W-:Y:S02]  /*0c90*/  MOV R90, R18 ;  /* 0x00000012005a7202 */ /* 0x000fe40000000f00 */
[----:B------:R-:W-:Y:S02]  /*0ca0*/  MOV R20, R19 ;  /* 0x0000001300147202 */ /* 0x000fe40000000f00 */
[--C-:B------:R-:W-:Y:S02]  /*0cb0*/  SHF.R.U64 R91, R18, 0x10, R19.reuse ;  /* 0x00000010125b7819 */ /* 0x100fe40000001213 */
[----:B------:R-:W-:Y:S02]  /*0cc0*/  SHF.R.U32.HI R21, RZ, 0x10, R19 ;  /* 0x00000010ff157819 */ /* 0x000fe40000011613 */
[----:B------:R-:W-:-:S02]  /*0cd0*/  MOV R92, R16 ;  /* 0x00000010005c7202 */ /* 0x000fc40000000f00 */
[----:B------:R-:W-:Y:S02]  /*0ce0*/  MOV R18, R17 ;  /* 0x0000001100127202 */ /* 0x000fe40000000f00 */
[--C-:B------:R-:W-:Y:S02]  /*0cf0*/  SHF.R.U64 R93, R16, 0x10, R17.reuse ;  /* 0x00000010105d7819 */ /* 0x100fe40000001211 */
[----:B------:R-:W-:Y:S02]  /*0d00*/  SHF.R.U32.HI R19, RZ, 0x10, R17 ;  /* 0x00000010ff137819 */ /* 0x000fe40000011611 */
[----:B------:R-:W-:Y:S02]  /*0d10*/  MOV R107, R4 ;  /* 0x00000004006b7202 */ /* 0x000fe40000000f00 */
[----:B------:R-:W-:Y:S02]  /*0d20*/  SHF.R.U64 R108, R4, 0x10, R5 ;  /* 0x00000010046c7819 */ /* 0x000fe40000001205 */
[----:B------:R-:W-:-:S02]  /*0d30*/  MOV R94, R14 ;  /* 0x0000000e005e7202 */ /* 0x000fc40000000f00 */
[----:B------:R-:W-:Y:S02]  /*0d40*/  MOV R16, R15 ;  /* 0x0000000f00107202 */ /* 0x000fe40000000f00 */
[--C-:B------:R-:W-:Y:S02]  /*0d50*/  SHF.R.U64 R95, R14, 0x10, R15.reuse ;  /* 0x000000100e5f7819 */ /* 0x100fe4000000120f */
[----:B------:R-:W-:Y:S02]  /*0d60*/  SHF.R.U32.HI R17, RZ, 0x10, R15 ;  /* 0x00000010ff117819 */ /* 0x000fe4000001160f */
[----:B------:R-:W-:Y:S02]  /*0d70*/  MOV R4, R6 ;  /* 0x0000000600047202 */ /* 0x000fe40000000f00 */
[----:B------:R-:W-:Y:S02]  /*0d80*/  SHF.R.U64 R66, R6, 0x10, R7 ;  /* 0x0000001006427819 */ /* 0x000fe40000001207 */
[----:B------:R-:W-:Y:S01]  /*0d90*/  MOV R96, R12 ;  /* 0x0000000c00607202 */ /* 0x000fe20000000f00 */
[----:B------:R-:W-:Y:S01]  /*0da0*/  HADD2.F32 R65, -RZ, R4.H0_H0 ;  /* 0x20000004ff417230 */ /* 0x000fe20000004100 */
[----:B------:R-:W-:Y:S01]  /*0db0*/  MOV R14, R13 ;  /* 0x0000000d000e7202 */ /* 0x000fe20000000f00 */
[----:B------:R-:W-:Y:S01]  /*0dc0*/  HADD2.F32 R66, -RZ, R66.H0_H0 ;  /* 0x20000042ff427230 */ /* 0x000fe20000004100 */
[----:B------:R-:W-:-:S02]  /*0dd0*/  SHF.R.U64 R97, R12, 0x10, R13 ;  /* 0x000000100c617819 */ /* 0x000fc4000000120d */
[----:B------:R-:W-:Y:S02]  /*0de0*/  SHF.R.U32.HI R15, RZ, 0x10, R13 ;  /* 0x00000010ff0f7819 */ /* 0x000fe4000001160d */
        /* <DEDUP_REMOVED lines=11> */
[----:B------:R-:W-:Y:S02]  /*0ea0*/  SHF.R.U32.HI R9, RZ, 0x10, R5 ;  /* 0x00000010ff097819 */ /* 0x000fe40000011605 */
[----:B------:R-:W-:Y:S02]  /*0eb0*/  MOV R5, R7 ;  /* 0x0000000700057202 */ /* 0x000fe40000000f00 */
[----:B------:R-:W-:Y:S02]  /*0ec0*/  SHF.R.U32.HI R67, RZ, 0x10, R7 ;  /* 0x00000010ff437819 */ /* 0x000fe40000011607 */
[----:B------:R-:W-:Y:S01]  /*0ed0*/  PRMT R109, R109, 0x5410, R6 ;  /* 0x000054106d6d7816 */ /* 0x000fe20000000006 */
[----:B------:R-:W-:Y:S01]  /*0ee0*/  HADD2.F32 R64, -RZ, R5.H0_H0 ;  /* 0x20000005ff407230 */ /* 0x000fe20000004100 */
[--C-:B------:R-:W-:Y:S01]  /*0ef0*/  SHF.R.U64 R110, R56, 0x10, R57.reuse ;  /* 0x00000010386e7819 */ /* 0x100fe20000001239 */
[----:B------:R-:W-:Y:S01]  /*0f00*/  HADD2.F32 R67, -RZ, R67.H0_H0 ;  /* 0x20000043ff437230 */ /* 0x000fe20000004100 */
        /* <DEDUP_REMOVED lines=10> */
[----:B------:R-:W-:Y:S02]  /*0fb0*/  SHF.R.U64 R80, R30, 0x10, R31 ;  /* 0x000000101e507819 */ /* 0x000fe4000000121f */
[----:B------:R-:W-:Y:S02]  /*0fc0*/  MOV R83, R32 ;  /* 0x0000002000537202 */ /* 0x000fe40000000f00 */
[----:B------:R-:W-:-:S02]  /*0fd0*/  SHF.R.U64 R82, R32, 0x10, R33 ;  /* 0x0000001020527819 */ /* 0x000fc40000001221 */
[----:B------:R-:W-:Y:S02]  /*0fe0*/  MOV R30, R29 ;  /* 0x0000001d001e7202 */ /* 0x000fe40000000f00 */
[----:B0-----:R-:W-:Y:S02]  /*0ff0*/  SHF.R.U32.HI R37, RZ, 0x10, R29 ;  /* 0x00000010ff257819 */ /* 0x001fe4000001161d */
[----:B------:R-:W-:Y:S02]  /*1000*/  MOV R77, R26 ;  /* 0x0000001a004d7202 */ /* 0x000fe40000000f00 */
[----:B------:R-:W-:Y:S02]  /*1010*/  MOV R36, R33 ;  /* 0x0000002100247202 */ /* 0x000fe40000000f00 */
[----:B------:R-:W-:Y:S02]  /*1020*/  MOV R32, R31 ;  /* 0x0000001f00207202 */ /* 0x000fe40000000f00 */
[----:B------:R-:W-:-:S02]  /*1030*/  MOV R29, R22 ;  /* 0x00000016001d7202 */ /* 0x000fc40000000f00 */
[----:B------:R-:W-:Y:S02]  /*1040*/  MOV R73, R23 ;  /* 0x0000001700497202 */ /* 0x000fe40000000f00 */
[--C-:B------:R-:W-:Y:S02]  /*1050*/  SHF.R.U64 R72, R22, 0x10, R23.reuse ;  /* 0x0000001016487819 */ /* 0x100fe40000001217 */
[----:B------:R-:W-:Y:S02]  /*1060*/  SHF.R.U32.HI R26, RZ, 0x10, R23 ;  /* 0x00000010ff1a7819 */ /* 0x000fe40000011617 */
[----:B------:R-:W-:Y:S02]  /*1070*/  PRMT R112, R112, 0x5410, R6 ;  /* 0x0000541070707816 */ /* 0x000fe40000000006 */
[----:B------:R-:W-:Y:S02]  /*1080*/  PRMT R113, R113, 0x5410, R7 ;  /* 0x0000541071717816 */ /* 0x000fe40000000007 */
        /* <DEDUP_REMOVED lines=8> */
[----:B------:R-:W-:-:S02]  /*1110*/  MOV R88, R34 ;  /* 0x0000002200587202 */ /* 0x000fc40000000f00 */
[----:B------:R-:W-:Y:S02]  /*1120*/  MOV R22, R35 ;  /* 0x0000002300167202 */ /* 0x000fe40000000f00 */
[--C-:B------:R-:W-:Y:S02]  /*1130*/  SHF.R.U64 R89, R34, 0x10, R35.reuse ;  /* 0x0000001022597819 */ /* 0x100fe40000001223 */
[----:B------:R-:W-:Y:S02]  /*1140*/  SHF.R.U32.HI R23, RZ, 0x10, R35 ;  /* 0x00000010ff177819 */ /* 0x000fe40000011623 */
[--C-:B------:R-:W-:Y:S02]  /*1150*/  SHF.R.U64 R114, R48, 0x10, R49.reuse ;  /* 0x0000001030727819 */ /* 0x100fe40000001231 */
[----:B------:R-:W-:Y:S02]  /*1160*/  SHF.R.U32.HI R6, RZ, 0x10, R49 ;  /* 0x00000010ff067819 */ /* 0x000fe40000011631 */
[----:B------:R-:W-:-:S02]  /*1170*/  SHF.R.U64 R115, R2, 0x10, R3 ;  /* 0x0000001002737819 */ /* 0x000fc40000001203 */
[----:B------:R-:W-:Y:S02]  /*1180*/  SHF.R.U32.HI R7, RZ, 0x10, R3 ;  /* 0x00000010ff077819 */ /* 0x000fe40000011603 */
[----:B-1----:R-:W-:Y:S02]  /*1190*/  ISETP.NE.AND P0, PT, RZ, UR4, PT ;  /* 0x00000004ff007c0c */ /* 0x002fe4000bf05270 */
        /* <DEDUP_REMOVED lines=32> */
[----:B--234-:R-:W-:-:S07]  /*13a0*/  P2R R70, PR, RZ, 0x1 ;  /* 0x00000001ff467803 */ /* 0x01cfce0000000000 */
.L_x_29720:
[----:B------:R-:W0:Y:S02]  /*13b0*/  LDC.64 R44, c[0x0][0x3f0] ;  /* 0x0000fc00ff2c7b82 */ /* 0x000e240000000a00 */
[----:B0-----:R-:W-:-:S06]  /*13c0*/  IMAD.WIDE R46, R0, 0x4, R44 ;  /* 0x00000004002e7825 */ /* 0x001fcc00078e022c */
[----:B------:R-:W0:Y:S01]  /*13d0*/  LDC.64 R44, c[0x0][0x3f8] ;  /* 0x0000fe00ff2c7b82 */ /* 0x000e220000000a00 */
[----:B------:R1:W2:Y:S01]  /*13e0*/  LDG.E R46, desc[UR6][R46.64] ;  /* 0x000000062e2e7981 */ /* 0x0002a2000c1e1900 */
[----:B0-----:R-:W-:-:S06]  /*13f0*/  IMAD.WIDE R100, R0, 0x4, R44 ;  /* 0x0000000400647825 */ /* 0x001fcc00078e022c */
[----:B------:R-:W0:Y:S01]  /*1400*/  LDC R45, c[0x0][0x388] ;  /* 0x0000e200ff2d7b82 */ /* 0x000e220000000800 */
[----:B------:R3:W5:Y:S01]  /*1410*/  LDG.E R44, desc[UR6][R100.64] ;  /* 0x00000006642c7981 */ /* 0x000762000c1e1900 */
[----:B------:R-:W-:Y:S01]  /*1420*/  ISETP.GE.U32.AND P4, PT, R61, 0x20, PT ;  /* 0x000000203d00780c */ /* 0x000fe20003f86070 */
[----:B-1----:R-:W-:Y:S01]  /*1430*/  HFMA2 R47, -RZ, RZ, 0, 0 ;  /* 0x00000000ff2f7431 */ /* 0x002fe200000001ff */
[----:B------:R-:W-:Y:S01]  /*1440*/  BSSY.RECONVERGENT B0, `(.L_x_29661) ;  /* 0x0000048000007945 */ /* 0x000fe20003800200 */
[----:B0-----:R-:W-:-:S05]  /*1450*/  IMAD R87, R0, R45, RZ ;  /* 0x0000002d00577224 */ /* 0x001fca00078e02ff */
[----:B------:R-:W-:-:S04]  /*1460*/  SHF.R.S32.HI R86, RZ, 0x1f, R87 ;  /* 0x0000001fff567819 */ /* 0x000fc80000011457 */
[----:B------:R-:W-:Y:S02]  /*1470*/  LEA.HI R87, R86, R87, RZ, 0x2 ;  /* 0x0000005756577211 */ /* 0x000fe400078f10ff */
[----:B--2---:R-:W-:-:S13]  /*1480*/  ISETP.GE.AND P0, PT, R46, 0x1, PT ;  /* 0x000000012e00780c */ /* 0x004fda0003f06270 */
[----:B------:R-:W-:-:S05]  /*1490*/  @P0 IADD3 R98, PT, PT, R46, -0x1, RZ ;  /* 0xffffffff2e620810 */ /* 0x000fca0007ffe0ff */
[----:B------:R-:W-:-:S05]  /*14a0*/  @P0 IMAD R98, R98, R45, RZ ;  /* 0x0000002d62620224 */ /* 0x000fca00078e02ff */
[----:B------:R-:W-:-:S04]  /*14b0*/  @P0 SHF.R.S32.HI R85, RZ, 0x1f, R98 ;  /* 0x0000001fff550819 */ /* 0x000fc80000011462 */
[----:B------:R-:W-:-:S04]  /*14c0*/  @P0 LEA.HI R85, R85, R98, RZ, 0x2 ;  /* 0x0000006255550211 */ /* 0x000fc800078f10ff */
        /* <DEDUP_REMOVED lines=8> */
.L_x_29664:
[----:B------:R-:W-:Y:S05]  /*1550*/  BSYNC.RECONVERGENT B1 ;  /* 0x0000000000017941 */ /* 0x000fea0003800200 */
.L_x_29663:
[----:B------:R-:W-:Y:S01]  /*1560*/  UISETP.NE.U32.AND UP0, UPT, UR8, URZ, UPT ;  /* 0x000000ff0800728c */ /* 0x000fe2000bf05070 */
[----:B------:R-:W-:Y:S03]  /*1570*/  BSSY.RECONVERGENT B1, `(.L_x_29665) ;  /* 0x000002f000017945 */ /* 0x000fe60003800200 */
[----:B------:R-:W-:-:S09]  /*1580*/  UISETP.NE.AND.EX UP0, UPT, UR9, URZ, UPT, UP0 ;  /* 0x000000ff0900728c */ /* 0x000fd2000bf05300 */
[----:B------:R-:W-:Y:S05]  /*1590*/  BRA.U !UP0, `(.L_x_29666) ;  /* 0x0000000108647547 */ /* 0x000fea000b800000 */
[----:B------:R-:W0:Y:S02]  /*15a0*/  LDC.64 R8, c[0x0][0x3a0] ;  /* 0x0000e800ff087b82 */ /* 0x000e240000000a00 */
[----:B0-----:R-:W-:-:S06]  /*15b0*/  IMAD.WIDE.U32 R8, R85, 0x10, R8 ;  /* 0x0000001055087825 */ /* 0x001fcc00078e0008 */
[----:B------:R-:W2:Y:S01]  /*15c0*/  LDG.E.128 R8, desc[UR6][R8.64] ;  /* 0x0000000608087981 */ /* 0x000ea2000c1e1d00 */
[----:B------:R-:W-:-:S13]  /*15d0*/  ISETP.GT.AND P1, PT, R46, RZ, PT ;  /* 0x000000ff2e00720c */ /* 0x000fda0003f24270 */
[----:B------:R-:W0:Y:S01]  /*15e0*/  @P1 LDC R15, c[0x0][0x40c] ;  /* 0x00010300ff0f1b82 */ /* 0x000e220000000800 */
[--C-:B------:R-:W-:Y:S02]  /*15f0*/  @P1 HADD2.F32 R87, -RZ, R83.reuse.H0_H0 ;  /* 0x20000053ff571230 */ /* 0x100fe40000004100 */
[----:B------:R-:W-:Y:S02]  /*1600*/  @P1 HADD2.F32 R99, -RZ, R83.H1_H1 ;  /* 0x30000053ff631230 */ /* 0x000fe40000004100 */
[----:B------:R-:W-:-:S03]  /*1610*/  @P1 HADD2.F32 R86, -RZ, R82.H1_H1 ;  /* 0x30000052ff561230 */ /* 0x000fc60000004100 */
[----:B------:R-:W1:Y:S08]  /*1620*/  @P1 LDC R101, c[0x0][0x40c] ;  /* 0x00010300ff651b82 */ /* 0x000e700000000800 */
[----:B------:R-:W3:Y:S01]  /*1630*/  @P1 LDC R98, c[0x0][0x40c] ;  /* 0x00010300ff621b82 */ /* 0x000ee20000000800 */
[----:B0----5:R-:W-:Y:S01]  /*1640*/  @P1 FMUL.FTZ R15, R6, R15 ;  /* 0x0000000f060f1220 */ /* 0x021fe20000410000 */
[----:B-1----:R-:W-:Y:S01]  /*1650*/  @P1 FMUL.FTZ R101, R4, R101 ;  /* 0x0000006504651220 */ /* 0x002fe20000410000 */
[----:B---3--:R-:W-:Y:S01]  /*1660*/  @P1 FMUL.FTZ R98, R5, R98 ;  /* 0x0000006205621220 */ /* 0x008fe20000410000 */
[----:B--2---:R-:W-:Y:S01]  /*1670*/  MOV R14, R10 ;  /* 0x0000000a000e7202 */ /* 0x004fe20000000f00 */
[----:B------:R-:W-:Y:S01]  /*1680*/  @P1 FFMA.FTZ R14, R15, R87, R10 ;  /* 0x000000570f0e1223 */ /* 0x000fe2000001000a */
[----:B------:R-:W-:Y:S01]  /*1690*/  @!P1 MOV R12, R8 ;  /* 0x00000008000c9202 */ /* 0x000fe20000000f00 */
[----:B------:R-:W-:Y:S01]  /*16a0*/  @P1 FFMA.FTZ R12, R101, R99, R8 ;  /* 0x00000063650c1223 */ /* 0x000fe20000010008 */
[----:B------:R-:W-:Y:S01]  /*16b0*/  MOV R13, R9 ;  /* 0x00000009000d7202 */ /* 0x000fe20000000f00 */
[----:B------:R-:W-:Y:S01]  /*16c0*/  @P1 FFMA.FTZ R13, R98, R86, R9 ;  /* 0x00000056620d1223 */ /* 0x000fe20000010009 */
[----:B------:R-:W-:Y:S01]  /*16d0*/  MOV R15, R11 ;  /* 0x0000000b000f7202 */ /* 0x000fe20000000f00 */
[----:B------:R-:W-:Y:S06]  /*16e0*/  @!P1 BRA `(.L_x_29667) ;  /* 0x00000000005c9947 */ /* 0x000fec0003800000 */
[----:B------:R-:W-:Y:S02]  /*16f0*/  HADD2.F32 R86, -RZ, R82.H0_H0 ;  /* 0x20000052ff567230 */ /* 0x000fe40000004100 */
[----:B------:R-:W-:-:S04]  /*1700*/  FMUL.FTZ R98, R7, UR10 ;  /* 0x0000000a07627c20 */ /* 0x000fc80008410000 */
[----:B------:R-:W-:Y:S01]  /*1710*/  FFMA.FTZ R15, R98, R86, R11 ;  /* 0x00000056620f7223 */ /* 0x000fe2000001000b */
[----:B------:R-:W-:Y:S06]  /*1720*/  BRA `(.L_x_29667) ;  /* 0x00000000004c7947 */ /* 0x000fec0003800000 */
.L_x_29666:
[----:B------:R-:W0:Y:S01]  /*1730*/  @P0 LDC R15, c[0x0][0x40c] ;  /* 0x00010300ff0f0b82 */ /* 0x000e220000000800 */
[----:B------:R-:W-:Y:S02]  /*1740*/  HFMA2 R12, -RZ, RZ, 0, 0 ;  /* 0x00000000ff0c7431 */ /* 0x000fe400000001ff */
[--C-:B------:R-:W-:Y:S02]  /*1750*/  @P0 HADD2.F32 R13, -RZ, R83.reuse.H1_H1 ;  /* 0x30000053ff0d0230 */ /* 0x100fe40000004100 */
[--C-:B------:R-:W-:Y:S02]  /*1760*/  @P0 HADD2.F32 R100, -RZ, R82.reuse.H1_H1 ;  /* 0x30000052ff640230 */ /* 0x100fe40000004100 */
[----:B------:R-:W-:Y:S01]  /*1770*/  @P0 HADD2.F32 R98, -RZ, R83.H0_H0 ;  /* 0x20000053ff620230 */ /* 0x000fe20000004100 */
[----:B------:R-:W1:Y:S01]  /*1780*/  @P0 LDC R116, c[0x0][0x40c] ;  /* 0x00010300ff740b82 */ /* 0x000e620000000800 */
[----:B------:R-:W-:-:S07]  /*1790*/  @P0 HADD2.F32 R86, -RZ, R82.H0_H0 ;  /* 0x20000052ff560230 */ /* 0x000fce0000004100 */
[----:B------:R-:W2:Y:S08]  /*17a0*/  @P0 LDC R99, c[0x0][0x40c] ;  /* 0x00010300ff630b82 */ /* 0x000eb00000000800 */
[----:B------:R-:W3:Y:S01]  /*17b0*/  @P0 LDC R102, c[0x0][0x40c] ;  /* 0x00010300ff660b82 */ /* 0x000ee20000000800 */
[----:B0----5:R-:W-:-:S04]  /*17c0*/  @P0 FMUL.FTZ R14, R4, R15 ;  /* 0x0000000f040e0220 */ /* 0x021fc80000410000 */
[----:B------:R-:W-:Y:S01]  /*17d0*/  @P0 FMUL.FTZ R12, R14, R13 ;  /* 0x0000000d0e0c0220 */ /* 0x000fe20000410000 */
[----:B------:R-:W-:Y:S02]  /*17e0*/  CS2R R14, SRZ ;  /* 0x00000000000e7805 */ /* 0x000fe4000001ff00 */
[----:B------:R-:W-:Y:S01]  /*17f0*/  MOV R13, RZ ;  /* 0x000000ff000d7202 */ /* 0x000fe20000000f00 */
[----:B-1----:R-:W-:-:S04]  /*1800*/  @P0 FMUL.FTZ R101, R5, R116 ;  /* 0x0000007405650220 */ /* 0x002fc80000410000 */
[----:B------:R-:W-:Y:S01]  /*1810*/  @P0 FMUL.FTZ R13, R101, R100 ;  /* 0x00000064650d0220 */ /* 0x000fe20000410000 */
[----:B--2---:R-:W-:-:S04]  /*1820*/  @P0 FMUL.FTZ R99, R6, R99 ;  /* 0x0000006306630220 */ /* 0x004fc80000410000 */
[----:B------:R-:W-:Y:S01]  /*1830*/  @P0 FMUL.FTZ R14, R99, R98 ;  /* 0x00000062630e0220 */ /* 0x000fe20000410000 */
[----:B---3--:R-:W-:-:S04]  /*1840*/  @P0 FMUL.FTZ R87, R7, R102 ;  /* 0x0000006607570220 */ /* 0x008fc80000410000 */
[----:B------:R-:W-:-:S07]  /*1850*/  @P0 FMUL.FTZ R15, R87, R86 ;  /* 0x00000056570f0220 */ /* 0x000fce0000410000 */
.L_x_29667:
[----:B------:R-:W-:Y:S05]  /*1860*/  BSYNC.RECONVERGENT B1 ;  /* 0x0000000000017941 */ /* 0x000fea0003800200 */
.L_x_29665:
[----:B------:R-:W0:Y:S01]  /*1870*/  LDC.64 R86, c[0x0][0x3a8] ;  /* 0x0000ea00ff567b82 */ /* 0x000e220000000a00 */
[----:B------:R-:W-:Y:S01]  /*1880*/  IADD3 R47, PT, PT, R47, 0x20, RZ ;  /* 0x000000202f2f7810 */ /* 0x000fe20007ffe0ff */
[C---:B0-----:R-:W-:Y:S01]  /*1890*/  IMAD.WIDE.U32 R86, R85.reuse, 0x10, R86 ;  /* 0x0000001055567825 */ /* 0x041fe200078e0056 */
[----:B------:R-:W-:-:S04]  /*18a0*/  IADD3 R85, PT, PT, R85, 0x20, RZ ;  /* 0x0000002055557810 */ /* 0x000fc80007ffe0ff */
[----:B------:R0:W-:Y:S03]  /*18b0*/  STG.E.128 desc[UR6][R86.64], R12 ;  /* 0x0000000c56007986 */ /* 0x0001e6000c101d06 */
.L_x_29662:
[----:B------:R-:W-:Y:S05]  /*18c0*/  BSYNC.RECONVERGENT B0 ;  /* 0x0000000000007941 */ /* 0x000fea0003800200 */
.L_x_29661:
        /* <DEDUP_REMOVED lines=12> */
[----:B------:R-:W-:Y:S04]  /*1990*/  BSSY.RECONVERGENT B1, `(.L_x_29670) ;  /* 0x000002b000017945 */ /* 0x000fe80003800200 */
[----:B------:R-:W-:Y:S05]  /*19a0*/  @!P1 BRA `(.L_x_29671) ;  /* 0x0000000000589947 */ /* 0x000fea0003800000 */
[----:B------:R-:W-:Y:S02]  /*19b0*/  ISETP.GT.AND P1, PT, R46, RZ, PT ;  /* 0x000000ff2e00720c */ /* 0x000fe40003f24270 */
[----:B0----5:R-:W-:Y:S02]  /*19c0*/  MOV R18, R10 ;  /* 0x0000000a00127202 */ /* 0x021fe40000000f00 */
[----:B------:R-:W-:Y:S02]  /*19d0*/  MOV R16, R8 ;  /* 0x0000000800107202 */ /* 0x000fe40000000f00 */
[----:B------:R-:W-:-:S07]  /*19e0*/  MOV R17, R9 ;  /* 0x0000000900117202 */ /* 0x000fce0000000f00 */
[----:B------:R-:W0:Y:S01]  /*19f0*/  @P1 LDC R19, c[0x0][0x40c] ;  /* 0x00010300ff131b82 */ /* 0x000e220000000800 */
[--C-:B------:R-:W-:Y:S02]  /*1a00*/  @P1 HADD2.F32 R98, -RZ, R81.reuse.H0_H0 ;  /* 0x20000051ff621230 */ /* 0x100fe40000004100 */
[----:B------:R-:W-:Y:S02]  /*1a10*/  @P1 HADD2.F32 R100, -RZ, R81.H1_H1 ;  /* 0x30000051ff641230 */ /* 0x000fe40000004100 */
[----:B------:R-:W-:-:S03]  /*1a20*/  @P1 HADD2.F32 R99, -RZ, R80.H1_H1 ;  /* 0x30000050ff631230 */ /* 0x000fc60000004100 */
[----:B------:R-:W1:Y:S08]  /*1a30*/  @P1 LDC R87, c[0x0][0x40c] ;  /* 0x00010300ff571b82 */ /* 0x000e700000000800 */
[----:B------:R-:W2:Y:S01]  /*1a40*/  @P1 LDC R86, c[0x0][0x40c] ;  /* 0x00010300ff561b82 */ /* 0x000ea20000000800 */
[----:B0-----:R-:W-:-:S04]  /*1a50*/  @P1 FMUL.FTZ R19, R6, R19 ;  /* 0x0000001306131220 */ /* 0x001fc80000410000 */
[----:B------:R-:W-:Y:S01]  /*1a60*/  @P1 FFMA.FTZ R18, R19, R98, R10 ;  /* 0x0000006213121223 */ /* 0x000fe2000001000a */
[----:B------:R-:W-:Y:S01]  /*1a70*/  MOV R19, R11 ;  /* 0x0000000b00137202 */ /* 0x000fe20000000f00 */
[----:B-1----:R-:W-:-:S04]  /*1a80*/  @P1 FMUL.FTZ R87, R4, R87 ;  /* 0x0000005704571220 */ /* 0x002fc80000410000 */
[----:B------:R-:W-:Y:S01]  /*1a90*/  @P1 FFMA.FTZ R16, R87, R100, R8 ;  /* 0x0000006457101223 */ /* 0x000fe20000010008 */
[----:B--2---:R-:W-:-:S04]  /*1aa0*/  @P1 FMUL.FTZ R86, R5, R86 ;  /* 0x0000005605561220 */ /* 0x004fc80000410000 */
[----:B------:R-:W-:Y:S01]  /*1ab0*/  @P1 FFMA.FTZ R17, R86, R99, R9 ;  /* 0x0000006356111223 */ /* 0x000fe20000010009 */
[----:B------:R-:W-:Y:S06]  /*1ac0*/  @!P1 BRA `(.L_x_29672) ;  /* 0x00000000005c9947 */ /* 0x000fec0003800000 */
[----:B------:R-:W-:Y:S02]  /*1ad0*/  HADD2.F32 R19, -RZ, R80.H0_H0 ;  /* 0x20000050ff137230 */ /* 0x000fe40000004100 */
[----:B------:R-:W-:-:S04]  /*1ae0*/  FMUL.FTZ R86, R7, UR10 ;  /* 0x0000000a07567c20 */ /* 0x000fc80008410000 */
[----:B------:R-:W-:Y:S01]  /*1af0*/  FFMA.FTZ R19, R86, R19, R11 ;  /* 0x0000001356137223 */ /* 0x000fe2000001000b */
[----:B------:R-:W-:Y:S06]  /*1b00*/  BRA `(.L_x_29672) ;  /* 0x00000000004c7947 */ /* 0x000fec0003800000 */
.L_x_29671:
[----:B0-----:R-:W0:Y:S01]  /*1b10*/  @P0 LDC R19, c[0x0][0x40c] ;  /* 0x00010300ff130b82 */ /* 0x001e220000000800 */
        /* <DEDUP_REMOVED lines=18> */
.L_x_29672:
[----:B------:R-:W-:Y:S05]  /*1c40*/  BSYNC.RECONVERGENT B1 ;  /* 0x0000000000017941 */ /* 0x000fea0003800200 */
.L_x_29670:
[----:B------:R-:W0:Y:S01]  /*1c50*/  LDC.64 R86, c[0x0][0x3a8] ;  /* 0x0000ea00ff567b82 */ /* 0x000e220000000a00 */
[----:B------:R-:W-:Y:S01]  /*1c60*/  IADD3 R47, PT, PT, R47, 0x20, RZ ;  /* 0x000000202f2f7810 */ /* 0x000fe20007ffe0ff */
[C---:B0-----:R-:W-:Y:S01]  /*1c70*/  IMAD.WIDE.U32 R86, R85.reuse, 0x10, R86 ;  /* 0x0000001055567825 */ /* 0x041fe200078e0056 */
[----:B------:R-:W-:-:S04]  /*1c80*/  IADD3 R85, PT, PT, R85, 0x20, RZ ;  /* 0x0000002055557810 */ /* 0x000fc80007ffe0ff */
[----:B------:R0:W-:Y:S03]  /*1c90*/  STG.E.128 desc[UR6][R86.64], R16 ;  /* 0x0000001056007986 */ /* 0x0001e6000c101d06 */
.L_x_29669:
[----:B------:R-:W-:Y:S05]  /*1ca0*/  BSYNC.RECONVERGENT B0 ;  /* 0x0000000000007941 */ /* 0x000fea0003800200 */
.L_x_29668:
        /* <DEDUP_REMOVED lines=36> */
.L_x_29676:
        /* <DEDUP_REMOVED lines=19> */
.L_x_29677:
[----:B------:R-:W-:Y:S05]  /*2020*/  BSYNC.RECONVERGENT B1 ;  /* 0x0000000000017941 */ /* 0x000fea0003800200 */
.L_x_29675:
[----:B------:R-:W0:Y:S01]  /*2030*/  LDC.64 R86, c[0x0][0x3a8] ;  /* 0x0000ea00ff567b82 */ /* 0x000e220000000a00 */
[----:B------:R-:W-:Y:S01]  /*2040*/  IADD3 R47, PT, PT, R47, 0x20, RZ ;  /* 0x000000202f2f7810 */ /* 0x000fe20007ffe0ff */
[C---:B0-----:R-:W-:Y:S01]  /*2050*/  IMAD.WIDE.U32 R86, R85.reuse, 0x10, R86 ;  /* 0x0000001055567825 */ /* 0x041fe200078e0056 */
[----:B------:R-:W-:-:S04]  /*2060*/  IADD3 R85, PT, PT, R85, 0x20, RZ ;  /* 0x0000002055557810 */ /* 0x000fc80007ffe0ff */
[----:B------:R0:W-:Y:S03]  /*2070*/  STG.E.128 desc[UR6][R86.64], R20 ;  /* 0x0000001456007986 */ /* 0x0001e6000c101d06 */
.L_x_29674:
[----:B------:R-:W-:Y:S05]  /*2080*/  BSYNC.RECONVERGENT B0 ;  /* 0x0000000000007941 */ /* 0x000fea0003800200 */
.L_x_29673:
        /* <DEDUP_REMOVED lines=36> */
.L_x_29681:
        /* <DEDUP_REMOVED lines=19> */
.L_x_29682:
[----:B------:R-:W-:Y:S05]  /*2400*/  BSYNC.RECONVERGENT B1 ;  /* 0x0000000000017941 */ /* 0x000fea0003800200 */
.L_x_29680:
[----:B------:R-:W0:Y:S01]  /*2410*/  LDC.64 R86, c[0x0][0x3a8] ;  /* 0x0000ea00ff567b82 */ /* 0x000e220000000a00 */
[----:B------:R-:W-:Y:S01]  /*2420*/  IADD3 R47, PT, PT, R47, 0x20, RZ ;  /* 0x000000202f2f7810 */ /* 0x000fe20007ffe0ff */
[C---:B0-----:R-:W-:Y:S01]  /*2430*/  IMAD.WIDE.U32 R86, R85.reuse, 0x10, R86 ;  /* 0x0000001055567825 */ /* 0x041fe200078e0056 */
[----:B------:R-:W-:-:S04]  /*2440*/  IADD3 R85, PT, PT, R85, 0x20, RZ ;  /* 0x0000002055557810 */ /* 0x000fc80007ffe0ff */
[----:B------:R0:W-:Y:S03]  /*2450*/  STG.E.128 desc[UR6][R86.64], R24 ;  /* 0x0000001856007986 */ /* 0x0001e6000c101d06 */
.L_x_29679:
[----:B------:R-:W-:Y:S05]  /*2460*/  BSYNC.RECONVERGENT B0 ;  /* 0x0000000000007941 */ /* 0x000fea0003800200 */
.L_x_29678:
        /* <DEDUP_REMOVED lines=36> */
.L_x_29686:
        /* <DEDUP_REMOVED lines=19> */
.L_x_29687:
[----:B------:R-:W-:Y:S05]  /*27e0*/  BSYNC.RECONVERGENT B1 ;  /* 0x0000000000017941 */ /* 0x000fea0003800200 */
.L_x_29685:
[----:B------:R-:W0:Y:S01]  /*27f0*/  LDC.64 R86, c[0x0][0x3a8] ;  /* 0x0000ea00ff567b82 */ /* 0x000e220000000a00 */
[----:B------:R-:W-:Y:S01]  /*2800*/  IADD3 R47, PT, PT, R47, 0x20, RZ ;  /* 0x000000202f2f7810 */ /* 0x000fe20007ffe0ff */
[C---:B0-----:R-:W-:Y:S01]  /*2810*/  IMAD.WIDE.U32 R86, R85.reuse, 0x10, R86 ;  /* 0x0000001055567825 */ /* 0x041fe200078e0056 */
[----:B------:R-:W-:-:S04]  /*2820*/  IADD3 R85, PT, PT, R85, 0x20, RZ ;  /* 0x0000002055557810 */ /* 0x000fc80007ffe0ff */
[----:B------:R0:W-:Y:S03]  /*2830*/  STG.E.128 desc[UR6][R86.64], R28 ;  /* 0x0000001c56007986 */ /* 0x0001e6000c101d06 */
.L_x_29684:
[----:B------:R-:W-:Y:S05]  /*2840*/  BSYNC.RECONVERGENT B0 ;  /* 0x0000000000007941 */ /* 0x000fea0003800200 */
.L_x_29683:
        /* <DEDUP_REMOVED lines=36> */
.L_x_29691:
        /* <DEDUP_REMOVED lines=19> */
.L_x_29692:
[----:B------:R-:W-:Y:S05]  /*2bc0*/  BSYNC.RECONVERGENT B1 ;  /* 0x0000000000017941 */ /* 0x000fea0003800200 */
.L_x_29690:
[----:B------:R-:W0:Y:S01]  /*2bd0*/  LDC.64 R86, c[0x0][0x3a8] ;  /* 0x0000ea00ff567b82 */ /* 0x000e220000000a00 */
[----:B------:R-:W-:Y:S01]  /*2be0*/  IADD3 R47, PT, PT, R47, 0x20, RZ ;  /* 0x000000202f2f7810 */ /* 0x000fe20007ffe0ff */
[C---:B0-----:R-:W-:Y:S01]  /*2bf0*/  IMAD.WIDE.U32 R86, R85.reuse, 0x10, R86 ;  /* 0x0000001055567825 */ /* 0x041fe200078e0056 */
[----:B------:R-:W-:-:S04]  /*2c00*/  IADD3 R85, PT, PT, R85, 0x20, RZ ;  /* 0x0000002055557810 */ /* 0x000fc80007ffe0ff */
[----:B------:R0:W-:Y:S03]  /*2c10*/  STG.E.128 desc[UR6][R86.64], R32 ;  /* 0x0000002056007986 */ /* 0x0001e6000c101d06 */
.L_x_29689:
[----:B------:R-:W-:Y:S05]  /*2c20*/  BSYNC.RECONVERGENT B0 ;  /* 0x0000000000007941 */ /* 0x000fea0003800200 */
.L_x_29688:
        /* <DEDUP_REMOVED lines=21> */
[----:B------:R-:W-:-:S03]  /*2d80*/  @P1 HADD2.F32 R99, -RZ, R84.H0_H0 ;  /* 0x20000054ff631230 */ /* 0x000fc60000004100 */
        /* <DEDUP_REMOVED lines=10> */
[----:B------:R-:W-:Y:S02]  /*2e30*/  HADD2.F32 R39, -RZ, R84.H1_H1 ;  /* 0x30000054ff277230 */ /* 0x000fe40000004100 */
[----:B------:R-:W-:-:S04]  /*2e40*/  FMUL.FTZ R86, R7, UR10 ;  /* 0x0000000a07567c20 */ /* 0x000fc80008410000 */
[----:B------:R-:W-:Y:S01]  /*2e50*/  FFMA.FTZ R39, R86, R39, R11 ;  /* 0x0000002756277223 */ /* 0x000fe2000001000b */
[----:B------:R-:W-:Y:S06]  /*2e60*/  BRA `(.L_x_29697) ;  /* 0x00000000004c7947 */ /* 0x000fec0003800000 */
.L_x_29696:
[----:B0-----:R-:W0:Y:S01]  /*2e70*/  @P0 LDC R39, c[0x0][0x40c] ;  /* 0x00010300ff270b82 */ /* 0x001e220000000800 */
[----:B------:R-:W-:Y:S02]  /*2e80*/  HFMA2 R36, -RZ, RZ, 0, 0 ;  /* 0x00000000ff247431 */ /* 0x000fe400000001ff */
[--C-:B------:R-:W-:Y:S02]  /*2e90*/  @P0 HADD2.F32 R37, -RZ, R71.reuse.H1_H1 ;  /* 0x30000047ff250230 */ /* 0x100fe40000004100 */
[--C-:B------:R-:W-:Y:S02]  /*2ea0*/  @P0 HADD2.F32 R86, -RZ, R84.reuse.H0_H0 ;  /* 0x20000054ff560230 */ /* 0x100fe40000004100 */
[----:B------:R-:W-:Y:S01]  /*2eb0*/  @P0 HADD2.F32 R98, -RZ, R71.H0_H0 ;  /* 0x20000047ff620230 */ /* 0x000fe20000004100 */
[----:B------:R-:W1:Y:S01]  /*2ec0*/  @P0 LDC R102, c[0x0][0x40c] ;  /* 0x00010300ff660b82 */ /* 0x000e620000000800 */
[----:B------:R-:W-:-:S07]  /*2ed0*/  @P0 HADD2.F32 R87, -RZ, R84.H1_H1 ;  /* 0x30000054ff570230 */ /* 0x000fce0000004100 */
        /* <DEDUP_REMOVED lines=12> */
.L_x_29697:
[----:B------:R-:W-:Y:S05]  /*2fa0*/  BSYNC.RECONVERGENT B1 ;  /* 0x0000000000017941 */ /* 0x000fea0003800200 */
.L_x_29695:
[----:B------:R-:W0:Y:S01]  /*2fb0*/  LDC.64 R86, c[0x0][0x3a8] ;  /* 0x0000ea00ff567b82 */ /* 0x000e220000000a00 */
[----:B------:R-:W-:Y:S01]  /*2fc0*/  IADD3 R47, PT, PT, R47, 0x20, RZ ;  /* 0x000000202f2f7810 */ /* 0x000fe20007ffe0ff */
[C---:B0-----:R-:W-:Y:S01]  /*2fd0*/  IMAD.WIDE.U32 R86, R85.reuse, 0x10, R86 ;  /* 0x0000001055567825 */ /* 0x041fe200078e0056 */
[----:B------:R-:W-:-:S04]  /*2fe0*/  IADD3 R85, PT, PT, R85, 0x20, RZ ;  /* 0x0000002055557810 */ /* 0x000fc80007ffe0ff */
[----:B------:R0:W-:Y:S03]  /*2ff0*/  STG.E.128 desc[UR6][R86.64], R36 ;  /* 0x0000002456007986 */ /* 0x0001e6000c101d06 */
.L_x_29694:
[----:B------:R-:W-:Y:S05]  /*3000*/  BSYNC.RECONVERGENT B0 ;  /* 0x0000000000007941 */ /* 0x000fea0003800200 */
.L_x_29693:
        /* <DEDUP_REMOVED lines=19> */
[--C-:B------:R-:W-:Y:S02]  /*3140*/  @P0 HADD2.F32 R86, -RZ, R88.reuse.H1_H1 ;  /* 0x30000058ff560230 */ /* 0x100fe40000004100 */
[----:B------:R-:W-:Y:S02]  /*3150*/  @P0 HADD2.F32 R98, -RZ, R88.H0_H0 ;  /* 0x20000058ff620230 */ /* 0x000fe40000004100 */
        /* <DEDUP_REMOVED lines=15> */
.L_x_29701:
[----:B------:R-:W1:Y:S01]  /*3250*/  @P0 LDC R101, c[0x0][0x40c] ;  /* 0x00010300ff650b82 */ /* 0x000e620000000800 */
[--C-:B------:R-:W-:Y:S01]  /*3260*/  @P0 HADD2.F32 R86, -RZ, R88.reuse.H0_H0 ;  /* 0x20000058ff560230 */ /* 0x100fe20000004100 */
[----:B0-----:R-:W-:Y:S01]  /*3270*/  CS2R R40, SRZ ;  /* 0x0000000000287805 */ /* 0x001fe2000001ff00 */
[--C-:B------:R-:W-:Y:S01]  /*3280*/  @P0 HADD2.F32 R87, -RZ, R89.reuse.H0_H0 ;  /* 0x20000059ff570230 */ /* 0x100fe20000004100 */
[----:B------:R-:W-:Y:S01]  /*3290*/  CS2R R42, SRZ ;  /* 0x00000000002a7805 */ /* 0x000fe2000001ff00 */
[----:B------:R-:W-:Y:S02]  /*32a0*/  @P0 HADD2.F32 R98, -RZ, R88.H1_H1 ;  /* 0x30000058ff620230 */ /* 0x000fe40000004100 */
[----:B------:R-:W-:Y:S01]  /*32b0*/  @P0 HADD2.F32 R99, -RZ, R89.H1_H1 ;  /* 0x30000059ff630230 */ /* 0x000fe20000004100 */
[----:B------:R-:W0:Y:S08]  /*32c0*/  @P0 LDC R100, c[0x0][0x40c] ;  /* 0x00010300ff640b82 */ /* 0x000e300000000800 */
[----:B------:R-:W2:Y:S08]  /*32d0*/  @P0 LDC R47, c[0x0][0x40c] ;  /* 0x00010300ff2f0b82 */ /* 0x000eb00000000800 */
[----:B------:R-:W3:Y:S01]  /*32e0*/  @P0 LDC R46, c[0x0][0x40c] ;  /* 0x00010300ff2e0b82 */ /* 0x000ee20000000800 */
[----:B-1---5:R-:W-:-:S04]  /*32f0*/  @P0 FMUL.FTZ R101, R4, R101 ;  /* 0x0000006504650220 */ /* 0x022fc80000410000 */
[----:B------:R-:W-:Y:S01]  /*3300*/  @P0 FMUL.FTZ R40, R101, R86 ;  /* 0x0000005665280220 */ /* 0x000fe20000410000 */
[----:B0-----:R-:W-:-:S04]  /*3310*/  @P0 FMUL.FTZ R100, R5, R100 ;  /* 0x0000006405640220 */ /* 0x001fc80000410000 */
[----:B------:R-:W-:Y:S01]  /*3320*/  @P0 FMUL.FTZ R41, R100, R87 ;  /* 0x0000005764290220 */ /* 0x000fe20000410000 */
[----:B--2---:R-:W-:-:S04]  /*3330*/  @P0 FMUL.FTZ R47, R6, R47 ;  /* 0x0000002f062f0220 */ /* 0x004fc80000410000 */
[----:B------:R-:W-:Y:S01]  /*3340*/  @P0 FMUL.FTZ R42, R47, R98 ;  /* 0x000000622f2a0220 */ /* 0x000fe20000410000 */
[----:B---3--:R-:W-:-:S04]  /*3350*/  @P0 FMUL.FTZ R46, R7, R46 ;  /* 0x0000002e072e0220 */ /* 0x008fc80000410000 */
[----:B------:R-:W-:-:S07]  /*3360*/  @P0 FMUL.FTZ R43, R46, R99 ;  /* 0x000000632e2b0220 */ /* 0x000fce0000410000 */
.L_x_29702:
[----:B------:R-:W-:Y:S05]  /*3370*/  BSYNC.RECONVERGENT B1 ;  /* 0x0000000000017941 */ /* 0x000fea0003800200 */
.L_x_29700:
[----:B------:R-:W0:Y:S02]  /*3380*/  LDC.64 R46, c[0x0][0x3a8] ;  /* 0x0000ea00ff2e7b82 */ /* 0x000e240000000a00 */
[----:B0-----:R-:W-:-:S05]  /*3390*/  IMAD.WIDE.U32 R46, R85, 0x10, R46 ;  /* 0x00000010552e7825 */ /* 0x001fca00078e002e */
[----:B------:R0:W-:Y:S02]  /*33a0*/  STG.E.128 desc[UR6][R46.64], R40 ;  /* 0x000000282e007986 */ /* 0x0001e4000c101d06 */
.L_x_29699:
[----:B------:R-:W-:Y:S05]  /*33b0*/  BSYNC.RECONVERGENT B0 ;  /* 0x0000000000007941 */ /* 0x000fea0003800200 */
.L_x_29698:
[----:B0-----:R-:W-:Y:S01]  /*33c0*/  FADD.FTZ R46, RZ, R12 ;  /* 0x0000000cff2e7221 */ /* 0x001fe20000010000 */
[C---:B------:R-:W-:Y:S01]  /*33d0*/  ISETP.GT.U32.AND P3, PT, R61.reuse, 0x3f, PT ;  /* 0x0000003f3d00780c */ /* 0x040fe20003f64070 */
[----:B------:R-:W-:Y:S01]  /*33e0*/  UMOV UR4, 0xffffffff ;  /* 0xffffffff00047882 */ /* 0x000fe20000000000 */
[----:B------:R-:W-:Y:S01]  /*33f0*/  ISETP.GT.U32.AND P2, PT, R61, 0x5f, PT ;  /* 0x0000005f3d00780c */ /* 0x000fe20003f44070 */
[----:B------:R-:W-:Y:S01]  /*3400*/  FADD.FTZ R47, R13, R46 ;  /* 0x0000002e0d2f7221 */ /* 0x000fe20000010000 */
[C---:B------:R-:W-:Y:S02]  /*3410*/  ISETP.GT.U32.AND P1, PT, R61.reuse, 0x7f, PT ;  /* 0x0000007f3d00780c */ /* 0x040fe40003f24070 */
[C---:B------:R-:W-:Y:S01]  /*3420*/  ISETP.GT.U32.AND P0, PT, R61.reuse, 0x9f, PT ;  /* 0x0000009f3d00780c */ /* 0x040fe20003f04070 */
        /* <DEDUP_REMOVED lines=40> */
[----:B------:R-:W1:Y:S01]  /*36b0*/  LDC R87, c[0x0][0x400] ;  /* 0x00010000ff577b82 */ /* 0x000e620000000800 */
        /* <DEDUP_REMOVED lines=22> */
[----:B------:R-:W-:Y:S01]  /*3820*/  FSEL R116, R47, RZ, P4 ;  /* 0x000000ff2f747208 */ /* 0x000fe20002000000 */
[----:B------:R-:W-:-:S04]  /*3830*/  FADD.FTZ R47, R18, -R86 ;  /* 0x80000056122f7221 */ /* 0x000fc80000010000 */
[----:B------:R-:W-:-:S04]  /*3840*/  FFMA.FTZ R85, R85, R85, R116 ;  /* 0x0000005555557223 */ /* 0x000fc80000010074 */
[----:B------:R-:W-:Y:S01]  /*3850*/  FFMA.FTZ R98, R98, R98, R85 ;  /* 0x0000006262627223 */ /* 0x000fe20000010055 */
[----:B------:R-:W-:-:S03]  /*3860*/  FADD.FTZ R85, R20, -R86 ;  /* 0x8000005614557221 */ /* 0x000fc60000010000 */
[----:B------:R-:W-:Y:S01]  /*3870*/  FFMA.FTZ R47, R47, R47, R98 ;  /* 0x0000002f2f2f7223 */ /* 0x000fe20000010062 */
[----:B------:R-:W-:-:S03]  /*3880*/  FADD.FTZ R98, R21, -R86 ;  /* 0x8000005615627221 */ /* 0x000fc60000010000 */
[----:B------:R-:W-:Y:S01]  /*3890*/  @P3 FFMA.FTZ R116, R46, R46, R47 ;  /* 0x0000002e2e743223 */ /* 0x000fe2000001002f */
[--C-:B------:R-:W-:Y:S01]  /*38a0*/  FADD.FTZ R47, R22, -R86.reuse ;  /* 0x80000056162f7221 */ /* 0x100fe20000010000 */
        /* <DEDUP_REMOVED lines=31> */
[----:B------:R-:W-:Y:S01]  /*3aa0*/  ISETP.GT.U32.AND P6, PT, R61, 0xdf, PT ;  /* 0x000000df3d00780c */ /* 0x000fe20003fc4070 */
[--C-:B------:R-:W-:Y:S01]  /*3ab0*/  FADD.FTZ R47, R38, -R86.reuse ;  /* 0x80000056262f7221 */ /* 0x100fe20000010000 */
[----:B------:R-:W-:Y:S01]  /*3ac0*/  FADD.FTZ R46, R39, -R86 ;  /* 0x80000056272e7221 */ /* 0x000fe20000010000 */
        /* <DEDUP_REMOVED lines=22> */
.L_x_29732:
[----:B------:R-:W-:Y:S01]  /*3c30*/  FMUL.FTZ R46, R86, R86 ;  /* 0x00000056562e7220 */ /* 0x000fe20000410000 */
[----:B------:R-:W-:Y:S01]  /*3c40*/  ISETP.NE.AND P1, PT, R70, RZ, PT ;  /* 0x000000ff4600720c */ /* 0x000fe20003f25270 */
[----:B01----:R-:W-:Y:S01]  /*3c50*/  FADD.FTZ R98, R98, R101 ;  /* 0x0000006562627221 */ /* 0x003fe20000010000 */
[----:B------:R-:W0:Y:S01]  /*3c60*/  @!P5 LDC.64 R116, c[0x0][0x3c0] ;  /* 0x0000f000ff74db82 */ /* 0x000e220000000a00 */
[----:B-----5:R-:W-:Y:S01]  /*3c70*/  ISETP.GE.AND P0, PT, R44, 0x1, PT ;  /* 0x000000012c00780c */ /* 0x020fe20003f06270 */
[----:B------:R-:W-:Y:S01]  /*3c80*/  BSSY.RECONVERGENT B0, `(.L_x_29704) ;  /* 0x00000e5000007945 */ /* 0x000fe20003800200 */
[----:B------:R-:W-:Y:S01]  /*3c90*/  FSEL R46, R46, RZ, P1 ;  /* 0x000000ff2e2e7208 */ /* 0x000fe20000800000 */
[----:B------:R-:W-:-:S04]  /*3ca0*/  FFMA.FTZ R87, R98, R87, UR5 ;  /* 0x0000000562577e23 */ /* 0x000fc80008010057 */
[----:B------:R-:W1:Y:S01]  /*3cb0*/  @!P5 LDC.64 R100, c[0x0][0x3c8] ;  /* 0x0000f200ff64db82 */ /* 0x000e620000000a00 */
[----:B------:R-:W-:-:S04]  /*3cc0*/  FADD.FTZ R46, R87, R46 ;  /* 0x0000002e572e7221 */ /* 0x000fc80000010000 */
        /* <DEDUP_REMOVED lines=14> */
[----:B------:R-:W0:Y:S01]  /*3db0*/  LDC.64 R116, c[0x0][0x428] ;  /* 0x00010a00ff747b82 */ /* 0x000e220000000a00 */
        /* <DEDUP_REMOVED lines=10> */
[----:B------:R-:W-:Y:S01]  /*3e60*/  FADD.FTZ R100, R15, -R86 ;  /* 0x800000560f647221 */ /* 0x000fe20000010000 */
[----:B------:R-:W-:Y:S02]  /*3e70*/  HADD2.F32 R46, -RZ, R59.H0_H0 ;  /* 0x2000003bff2e7230 */ /* 0x000fe40000004100 */
[----:B------:R-:W-:Y:S01]  /*3e80*/  FFMA.FTZ R44, R99, R47, R44 ;  /* 0x0000002f632c7223 */ /* 0x000fe2000001002c */
[C---:B------:R-:W-:Y:S01]  /*3e90*/  FMUL.FTZ R101, R85.reuse, R98 ;  /* 0x0000006255657220 */ /* 0x040fe20000410000 */
[----:B------:R-:W-:Y:S02]  /*3ea0*/  HADD2.F32 R99, -RZ, R90.H1_H1 ;  /* 0x3000005aff637230 */ /* 0x000fe40000004100 */
[----:B------:R-:W-:Y:S01]  /*3eb0*/  FMUL.FTZ R100, R85, R100 ;  /* 0x0000006455647220 */ /* 0x000fe20000410000 */
[----:B------:R-:W-:-:S02]  /*3ec0*/  HADD2.F32 R98, -RZ, R91.H1_H1 ;  /* 0x3000005bff627230 */ /* 0x000fc40000004100 */
[----:B------:R-:W-:Y:S02]  /*3ed0*/  HADD2.F32 R47, -RZ, R109.H1_H1 ;  /* 0x3000006dff2f7230 */ /* 0x000fe40000004100 */
[----:B------:R-:W-:-:S03]  /*3ee0*/  FFMA.FTZ R46, R101, R99, R46 ;  /* 0x00000063652e7223 */ /* 0x000fc6000001002e */
[----:B------:R-:W-:Y:S01]  /*3ef0*/  FFMA.FTZ R47, R100, R98, R47 ;  /* 0x00000062642f7223 */ /* 0x000fe2000001002f */
[C---:B0-----:R-:W-:Y:S01]  /*3f00*/  IMAD.WIDE.U32 R116, R87.reuse, 0x10, R116 ;  /* 0x0000001057747825 */ /* 0x041fe200078e0074 */
[----:B------:R-:W-:-:S04]  /*3f10*/  IADD3 R87, PT, PT, R87, 0x20, RZ ;  /* 0x0000002057577810 */ /* 0x000fc80007ffe0ff */
[----:B------:R0:W-:Y:S03]  /*3f20*/  STG.E.128 desc[UR6][R116.64], R44 ;  /* 0x0000002c74007986 */ /* 0x0001e6000c101d06 */
.L_x_29707:
[----:B------:R-:W-:Y:S05]  /*3f30*/  BSYNC.RECONVERGENT B1 ;  /* 0x0000000000017941 */ /* 0x000fea0003800200 */
.L_x_29706:
[----:B------:R-:W-:Y:S01]  /*3f40*/  ISETP.GE.U32.AND P0, PT, R61, 0x40, PT ;  /* 0x000000403d00780c */ /* 0x000fe20003f06070 */
[----:B------:R-:W-:-:S12]  /*3f50*/  BSSY.RECONVERGENT B1, `(.L_x_29708) ;  /* 0x000001a000017945 */ /* 0x000fd80003800200 */
[----:B------:R-:W-:Y:S05]  /*3f60*/  @!P0 BRA `(.L_x_29709) ;  /* 0x0000000000608947 */ /* 0x000fea0003800000 */
[----:B0-----:R-:W0:Y:S01]  /*3f70*/  LDC.64 R116, c[0x0][0x428] ;  /* 0x00010a00ff747b82 */ /* 0x001e220000000a00 */
        /* <DEDUP_REMOVED lines=23> */
.L_x_29709:
[----:B------:R-:W-:Y:S05]  /*40f0*/  BSYNC.RECONVERGENT B1 ;  /* 0x0000000000017941 */ /* 0x000fea0003800200 */
.L_x_29708:
[----:B------:R-:W-:Y:S01]  /*4100*/  ISETP.GE.U32.AND P0, PT, R61, 0x60, PT ;  /* 0x000000603d00780c */ /* 0x000fe20003f06070 */
[----:B------:R-:W-:-:S12]  /*4110*/  BSSY.RECONVERGENT B1, `(.L_x_29710) ;  /* 0x000001a000017945 */ /* 0x000fd80003800200 */
[----:B------:R-:W-:Y:S05]  /*4120*/  @!P0 BRA `(.L_x_29711) ;  /* 0x0000000000608947 */ /* 0x000fea0003800000 */
[----:B01----:R-:W0:Y:S01]  /*4130*/  LDC.64 R116, c[0x0][0x428] ;  /* 0x00010a00ff747b82 */ /* 0x003e220000000a00 */
        /* <DEDUP_REMOVED lines=23> */
.L_x_29711:
[----:B------:R-:W-:Y:S05]  /*42b0*/  BSYNC.RECONVERGENT B1 ;  /* 0x0000000000017941 */ /* 0x000fea0003800200 */
.L_x_29710:
[----:B------:R-:W-:Y:S01]  /*42c0*/  ISETP.GE.U32.AND P0, PT, R61, 0x80, PT ;  /* 0x000000803d00780c */ /* 0x000fe20003f06070 */
[----:B------:R-:W-:-:S12]  /*42d0*/  BSSY.RECONVERGENT B1, `(.L_x_29712) ;  /* 0x000001a000017945 */ /* 0x000fd80003800200 */
[----:B------:R-:W-:Y:S05]  /*42e0*/  @!P0 BRA `(.L_x_29713) ;  /* 0x0000000000608947 */ /* 0x000fea0003800000 */
[----:B012---:R-:W0:Y:S01]  /*42f0*/  LDC.64 R116, c[0x0][0x428] ;  /* 0x00010a00ff747b82 */ /* 0x007e220000000a00 */
        /* <DEDUP_REMOVED lines=23> */
.L_x_29713:
[----:B------:R-:W-:Y:S05]  /*4470*/  BSYNC.RECONVERGENT B1 ;  /* 0x0000000000017941 */ /* 0x000fea0003800200 */
.L_x_29712:
[----:B------:R-:W-:Y:S01]  /*4480*/  ISETP.GE.U32.AND P0, PT, R61, 0xa0, PT ;  /* 0x000000a03d00780c */ /* 0x000fe20003f06070 */
[----:B------:R-:W-:-:S12]  /*4490*/  BSSY.RECONVERGENT B1, `(.L_x_29714) ;  /* 0x000001a000017945 */ /* 0x000fd80003800200 */
[----:B------:R-:W-:Y:S05]  /*44a0*/  @!P0 BRA `(.L_x_29715) ;  /* 0x0000000000608947 */ /* 0x000fea0003800000 */
[----:B0123--:R-:W0:Y:S01]  /*44b0*/  LDC.64 R116, c[0x0][0x428] ;  /* 0x00010a00ff747b82 */ /* 0x00fe220000000a00 */
        /* <DEDUP_REMOVED lines=23> */
.L_x_29715:
[----:B------:R-:W-:Y:S05]  /*4630*/  BSYNC.RECONVERGENT B1 ;  /* 0x0000000000017941 */ /* 0x000fea0003800200 */
.L_x_29714:
[----:B------:R-:W-:Y:S01]  /*4640*/  ISETP.GE.U32.AND P0, PT, R61, 0xc0, PT ;  /* 0x000000c03d00780c */ /* 0x000fe20003f06070 */
[----:B------:R-:W-:-:S12]  /*4650*/  BSSY.RECONVERGENT B1, `(.L_x_29716) ;  /* 0x000001a000017945 */ /* 0x000fd80003800200 */
[----:B------:R-:W-:Y:S05]  /*4660*/  @!P0 BRA `(.L_x_29717) ;  /* 0x0000000000608947 */ /* 0x000fea0003800000 */
[----:B01234-:R-:W0:Y:S01]  /*4670*/  LDC.64 R116, c[0x0][0x428] ;  /* 0x00010a00ff747b82 */ /* 0x01fe220000000a00 */
        /* <DEDUP_REMOVED lines=23> */
.L_x_29717:
[----:B------:R-:W-:Y:S05]  /*47f0*/  BSYNC.RECONVERGENT B1 ;  /* 0x0000000000017941 */ /* 0x000fea0003800200 */
.L_x_29716:
        /* <DEDUP_REMOVED lines=27> */
.L_x_29719:
[----:B------:R-:W-:Y:S05]  /*49b0*/  BSYNC.RECONVERGENT B1 ;  /* 0x0000000000017941 */ /* 0x000fea0003800200 */
.L_x_29718:
[----:B------:R-:W-:-:S13]  /*49c0*/  ISETP.GE.U32.AND P0, PT, R61, 0x100, PT ;  /* 0x000001003d00780c */ /* 0x000fda0003f06070 */
[----:B------:R-:W-:Y:S05]  /*49d0*/  @!P0 BRA `(.L_x_29705) ;  /* 0x00000000003c8947 */ /* 0x000fea0003800000 */
[----:B01234-:R-:W0:Y:S01]  /*49e0*/  LDC.64 R116, c[0x0][0x428] ;  /* 0x00010a00ff747b82 */ /* 0x01fe220000000a00 */
        /* <DEDUP_REMOVED lines=14> */
.L_x_29705:
[----:B------:R-:W-:Y:S05]  /*4ad0*/  BSYNC.RECONVERGENT B0 ;  /* 0x0000000000007941 */ /* 0x000fea0003800200 */
.L_x_29704:
[----:B01234-:R-:W0:Y:S02]  /*4ae0*/  LDC.64 R44, c[0x0][0x380] ;  /* 0x0000e000ff2c7b82 */ /* 0x01fe240000000a00 */
[----:B0-----:R-:W-:-:S04]  /*4af0*/  LEA R0, R44, R0, 0x2 ;  /* 0x000000002c007211 */ /* 0x001fc800078e10ff */
[----:B------:R-:W-:-:S13]  /*4b00*/  ISETP.GE.AND P0, PT, R0, R45, PT ;  /* 0x0000002d0000720c */ /* 0x000fda0003f06270 */
[----:B------:R-:W-:Y:S05]  /*4b10*/  @!P0 BRA `(.L_x_29720) ;  /* 0xffffffc800248947 */ /* 0x000fea000383ffff */
[----:B------:R-:W-:Y:S05]  /*4b20*/  EXIT ;  /* 0x000000000000794d */ /* 0x000fea0003800000 */
.L_x_29703:
        /* <DEDUP_REMOVED lines=8> */
.L_x_29722:
[----:B------:R-:W-:Y:S05]  /*4bb0*/  BSYNC B0 ;  /* 0x0000000000007941 */ /* 0x000fea0003800000 */
.L_x_29721:
        /* <DEDUP_REMOVED lines=8> */
.L_x_29723:
[----:B------:R-:W-:Y:S02]  /*4c40*/  HFMA2 R47, -RZ, RZ, 0, 2.384185791015625e-07 ;  /* 0x00000004ff2f7431 */ /* 0x000fe400000001ff */
[----:B------:R-:W-:-:S05]  /*4c50*/  FADD.FTZ R102, R116, R101 ;  /* 0x0000006574667221 */ /* 0x000fca0000010000 */
[----:B------:R-:W-:-:S07]  /*4c60*/  MOV R116, R102 ;  /* 0x0000006600747202 */ /* 0x000fce0000000f00 */
[----:B------:R-:W-:Y:S05]  /*4c70*/  WARPSYNC.COLLECTIVE R85, `(.L_x_29724) ;  /* 0x0000000055087348 */ /* 0x000fea0003c00000 */
[----:B------:R0:W1:Y:S02]  /*4c80*/  SHFL.BFLY P6, R101, R116, R47, R46 ;  /* 0x0c00002f74657389 */ /* 0x00006400000c002e */
[----:B01----:R-:W-:Y:S05]  /*4c90*/  ENDCOLLECTIVE ;  /* 0x000000000000791b */ /* 0x003fea0003800000 */
.L_x_29724:
[----:B------:R-:W-:Y:S02]  /*4ca0*/  HFMA2 R47, -RZ, RZ, 0, 4.76837158203125e-07 ;  /* 0x00000008ff2f7431 */ /* 0x000fe400000001ff */
[----:B------:R-:W-:-:S05]  /*4cb0*/  FADD.FTZ R99, R102, R101 ;  /* 0x0000006566637221 */ /* 0x000fca0000010000 */
[----:B------:R-:W-:-:S07]  /*4cc0*/  MOV R116, R99 ;  /* 0x0000006300747202 */ /* 0x000fce0000000f00 */
[----:B------:R-:W-:Y:S05]  /*4cd0*/  WARPSYNC.COLLECTIVE R85, `(.L_x_29725) ;  /* 0x0000000055087348 */ /* 0x000fea0003c00000 */
[----:B------:R0:W1:Y:S02]  /*4ce0*/  SHFL.BFLY P6, R101, R116, R47, R46 ;  /* 0x0c00002f74657389 */ /* 0x00006400000c002e */
[----:B01----:R-:W-:Y:S05]  /*4cf0*/  ENDCOLLECTIVE ;  /* 0x000000000000791b */ /* 0x003fea0003800000 */
.L_x_29725:
[----:B------:R-:W-:Y:S02]  /*4d00*/  HFMA2 R47, -RZ, RZ, 0, 9.5367431640625e-07 ;  /* 0x00000010ff2f7431 */ /* 0x000fe400000001ff */
[----:B------:R-:W-:-:S05]  /*4d10*/  FADD.FTZ R98, R99, R101 ;  /* 0x0000006563627221 */ /* 0x000fca0000010000 */
[----:B------:R-:W-:-:S07]  /*4d20*/  MOV R116, R98 ;  /* 0x0000006200747202 */ /* 0x000fce0000000f00 */
[----:B------:R-:W-:Y:S05]  /*4d30*/  WARPSYNC.COLLECTIVE R85, `(.L_x_29726) ;  /* 0x0000000055087348 */ /* 0x000fea0003c00000 */
[----:B------:R0:W1:Y:S02]  /*4d40*/  SHFL.BFLY P6, R101, R116, R47, R46 ;  /* 0x0c00002f74657389 */ /* 0x00006400000c002e */
[----:B01----:R-:W-:Y:S05]  /*4d50*/  ENDCOLLECTIVE ;  /* 0x000000000000791b */ /* 0x003fea0003800000 */
.L_x_29726:
[----:B------:R-:W-:Y:S01]  /*4d60*/  FADD.FTZ R86, R98, R101 ;  /* 0x0000006562567221 */ /* 0x000fe20000010000 */
[----:B------:R-:W-:-:S03]  /*4d70*/  ISETP.GT.U32.AND P6, PT, R61, 0xbf, PT ;  /* 0x000000bf3d00780c */ /* 0x000fc60003fc4070 */
        /* <DEDUP_REMOVED lines=73> */
.L_x_29727:
[----:B------:R-:W-:Y:S02]  /*5210*/  HFMA2 R47, -RZ, RZ, 0, 1.1920928955078125e-07 ;  /* 0x00000002ff2f7431 */ /* 0x000fe400000001ff */
[----:B------:R-:W-:-:S05]  /*5220*/  FADD.FTZ R102, R116, R101 ;  /* 0x0000006574667221 */ /* 0x000fca0000010000 */
[----:B------:R-:W-:-:S07]  /*5230*/  MOV R116, R102 ;  /* 0x0000006600747202 */ /* 0x000fce0000000f00 */
[----:B------:R-:W-:Y:S05]  /*5240*/  WARPSYNC.COLLECTIVE R85, `(.L_x_29728) ;  /* 0x0000000055087348 */ /* 0x000fea0003c00000 */
[----:B------:R0:W1:Y:S02]  /*5250*/  SHFL.BFLY P6, R101, R116, R47, R46 ;  /* 0x0c00002f74657389 */ /* 0x00006400000c002e */
[----:B01----:R-:W-:Y:S05]  /*5260*/  ENDCOLLECTIVE ;  /* 0x000000000000791b */ /* 0x003fea0003800000 */
.L_x_29728:
[----:B------:R-:W-:Y:S02]  /*5270*/  HFMA2 R47, -RZ, RZ, 0, 2.384185791015625e-07 ;  /* 0x00000004ff2f7431 */ /* 0x000fe400000001ff */
[----:B------:R-:W-:-:S05]  /*5280*/  FADD.FTZ R100, R102, R101 ;  /* 0x0000006566647221 */ /* 0x000fca0000010000 */
[----:B------:R-:W-:-:S07]  /*5290*/  MOV R116, R100 ;  /* 0x0000006400747202 */ /* 0x000fce0000000f00 */
[----:B------:R-:W-:Y:S05]  /*52a0*/  WARPSYNC.COLLECTIVE R85, `(.L_x_29729) ;  /* 0x0000000055087348 */ /* 0x000fea0003c00000 */
[----:B------:R0:W1:Y:S02]  /*52b0*/  SHFL.BFLY P6, R101, R116, R47, R46 ;  /* 0x0c00002f74657389 */ /* 0x00006400000c002e */
[----:B01----:R-:W-:Y:S05]  /*52c0*/  ENDCOLLECTIVE ;  /* 0x000000000000791b */ /* 0x003fea0003800000 */
.L_x_29729:
[----:B------:R-:W-:Y:S02]  /*52d0*/  HFMA2 R47, -RZ, RZ, 0, 4.76837158203125e-07 ;  /* 0x00000008ff2f7431 */ /* 0x000fe400000001ff */
[----:B------:R-:W-:-:S05]  /*52e0*/  FADD.FTZ R99, R100, R101 ;  /* 0x0000006564637221 */ /* 0x000fca0000010000 */
[----:B------:R-:W-:-:S07]  /*52f0*/  MOV R116, R99 ;  /* 0x0000006300747202 */ /* 0x000fce0000000f00 */
[----:B------:R-:W-:Y:S05]  /*5300*/  WARPSYNC.COLLECTIVE R85, `(.L_x_29730) ;  /* 0x0000000055087348 */ /* 0x000fea0003c00000 */
[----:B------:R0:W1:Y:S02]  /*5310*/  SHFL.BFLY P6, R101, R116, R47, R46 ;  /* 0x0c00002f74657389 */ /* 0x00006400000c002e */
[----:B01----:R-:W-:Y:S05]  /*5320*/  ENDCOLLECTIVE ;  /* 0x000000000000791b */ /* 0x003fea0003800000 */
.L_x_29730:
[----:B------:R-:W-:Y:S02]  /*5330*/  HFMA2 R47, -RZ, RZ, 0, 9.5367431640625e-07 ;  /* 0x00000010ff2f7431 */ /* 0x000fe400000001ff */
[----:B------:R-:W-:-:S05]  /*5340*/  FADD.FTZ R98, R99, R101 ;  /* 0x0000006563627221 */ /* 0x000fca0000010000 */
[----:B------:R-:W-:-:S07]  /*5350*/  MOV R116, R98 ;  /* 0x0000006200747202 */ /* 0x000fce0000000f00 */
[----:B------:R-:W-:Y:S05]  /*5360*/  WARPSYNC.COLLECTIVE R85, `(.L_x_29731) ;  /* 0x0000000055087348 */ /* 0x000fea0003c00000 */
[----:B------:R0:W1:Y:S02]  /*5370*/  SHFL.BFLY P6, R101, R116, R47, R46 ;  /* 0x0c00002f74657389 */ /* 0x00006400000c002e */
[----:B01----:R-:W-:Y:S05]  /*5380*/  ENDCOLLECTIVE ;  /* 0x000000000000791b */ /* 0x003fea0003800000 */
.L_x_29731:
[----:B------:R-:W-:Y:S05]  /*5390*/  BRA `(.L_x_29732) ;  /* 0xffffffe800247947 */ /* 0x000fea000383ffff */
.L_x_29733:
        /* <DEDUP_REMOVED lines=14> */
.L_x_37362:


//--------------------- .text._ZN10layer_norm13ln_fwd_kernelINS_13Kernel_traitsI6__halfffffjLj1024ELj1ELj4ELj1ELj16ENS_18Kernel_traits_baseILj1024ES2_ffffjLj128EEEEELb0ELb1ELb1ELb1EEEvNS_9FwdParamsE --------------------------
	.section	.text._ZN10layer_norm13ln_fwd_kernelINS_13Kernel_traitsI6__halfffffjLj1024ELj1ELj4ELj1ELj16ENS_18Kernel_traits_baseILj1024ES2_ffffjLj128EEEEELb0ELb1ELb1ELb1EEEvNS_9FwdParamsE,"ax",@progbits
	.align	128
        .global         _ZN10layer_norm13ln_fwd_kernelINS_13Kernel_traitsI6__halfffffjLj1024ELj1ELj4ELj1ELj16ENS_18Kernel_traits_baseILj1024ES2_ffffjLj128EEEEELb0ELb1ELb1ELb1EEEvNS_9FwdParamsE
        .type           _ZN10layer_norm13ln_fwd_kernelINS_13Kernel_traitsI6__halfffffjLj1024ELj1ELj4ELj1ELj16ENS_18Kernel_traits_baseILj1024ES2_ffffjLj128EEEEELb0ELb1ELb1ELb1EEEvNS_9FwdParamsE,@function
        .size           _ZN10layer_norm13ln_fwd_kernelINS_13Kernel_traitsI6__halfffffjLj1024ELj1ELj4ELj1ELj16ENS_18Kernel_traits_baseILj1024ES2_ffffjLj128EEEEELb0ELb1ELb1ELb1EEEvNS_9FwdParamsE,(.L_x_37363 - _ZN10layer_norm13ln_fwd_kernelINS_13Kernel_traitsI6__halfffffjLj1024ELj1ELj4ELj1ELj16ENS_18Kernel_traits_baseILj1024ES2_ffffjLj128EEEEELb0ELb1ELb1ELb1EEEvNS_9FwdParamsE)
        .other          _ZN10layer_norm13ln_fwd_kernelINS_13Kernel_traitsI6__halfffffjLj1024ELj1ELj4ELj1ELj16ENS_18Kernel_traits_baseILj1024ES2_ffffjLj128EEEEELb0ELb1ELb1ELb1EEEvNS_9FwdParamsE,@"STO_CUDA_ENTRY STV_DEFAULT"
_ZN10layer_norm13ln_fwd_kernelINS_13Kernel_traitsI6__halfffffjLj1024ELj1ELj4ELj1ELj16ENS_18Kernel_traits_baseILj1024ES2_ffffjLj128EEEEELb0ELb1ELb1ELb1EEEvNS_9FwdParamsE:
.text._ZN10layer_norm13ln_fwd_kernelINS_13Kernel_traitsI6__halfffffjLj1024ELj1ELj4ELj1ELj16ENS_18Kernel_traits_baseILj1024ES2_ffffjLj128EEEEELb0ELb1ELb1ELb1EEEvNS_9FwdParamsE:
        /* <DEDUP_REMOVED lines=43> */
.L_x_29734:
        /* <DEDUP_REMOVED lines=28> */
.L_x_29735:
        /* <DEDUP_REMOVED lines=8> */
[--C-:B------:R-:W-:Y:S02]  /*04f0*/  SHF.R.U64 R110, R56, 0x10, R57.reuse ;  /* 0x00000010386e7819 */ /* 0x100fe40000001239 */
[----:B------:R-:W-:Y:S01]  /*0500*/  PRMT R109, R109, 0x5410, R4 ;  /* 0x000054106d6d7816 */ /* 0x000fe20000000004 */
[----:B------:R-:W3:Y:S01]  /*0510*/  LDCU UR5, c[0x0][0x448] ;  /* 0x00008900ff0577ac */ /* 0x000ee20008000800 */
[----:B------:R-:W-:-:S02]  /*0520*/  SHF.R.U32.HI R4, RZ, 0x10, R57 ;  /* 0x00000010ff047819 */ /* 0x000fc40000011639 */
[--C-:B------:R-:W-:Y:S01]  /*0530*/  SHF.R.U64 R112, R52, 0x10, R53.reuse ;  /* 0x0000001034707819 */ /* 0x100fe20000001235 */
[----:B------:R-:W4:Y:S01]  /*0540*/  LDCU.64 UR8, c[0x0][0x3a0] ;  /* 0x00007400ff0877ac */ /* 0x000f220008000a00 */
[----:B------:R-:W-:Y:S02]  /*0550*/  PRMT R110, R110, 0x5410, R4 ;  /* 0x000054106e6e7816 */ /* 0x000fe40000000004 */
[----:B------:R-:W-:Y:S02]  /*0560*/  SHF.R.U32.HI R4, RZ, 0x10, R53 ;  /* 0x00000010ff047819 */ /* 0x000fe40000011635 */
[----:B------:R-:W-:Y:S02]  /*0570*/  MOV R106, R6 ;  /* 0x00000006006a7202 */ /* 0x000fe40000000f00 */
[----:B------:R-:W-:Y:S02]  /*0580*/  SHF.R.U64 R107, R6, 0x10, R7 ;  /* 0x00000010066b7819 */ /* 0x000fe40000001207 */
        /* <DEDUP_REMOVED lines=12> */
[----:B------:R-:W-:-:S02]  /*0650*/  MOV R59, R18 ;  /* 0x00000012003b7202 */ /* 0x000fc40000000f00 */
[----:B------:R-:W-:Y:S02]  /*0660*/  SHF.R.U64 R60, R18, 0x10, R19 ;  /* 0x00000010123c7819 */ /* 0x000fe40000001213 */
[----:B0-----:R-:W-:Y:S02]  /*0670*/  MOV R39, R27 ;  /* 0x0000001b00277202 */ /* 0x001fe40000000f00 */
        /* <DEDUP_REMOVED lines=13> */
[----:B------:R-:W-:Y:S02]  /*0750*/  SHF.R.U32.HI R40, RZ, 0x10, R19 ;  /* 0x00000010ff287819 */ /* 0x000fe40000011613 */
[----:B------:R-:W-:Y:S02]  /*0760*/  MOV R61, R22 ;  /* 0x00000016003d7202 */ /* 0x000fe40000000f00 */
[----:B------:R-:W-:-:S02]  /*0770*/  MOV R37, R23 ;  /* 0x0000001700257202 */ /* 0x000fc40000000f00 */
        /* <DEDUP_REMOVED lines=8> */
[----:B------:R-:W-:Y:S02]  /*0800*/  MOV R27, R29 ;  /* 0x0000001d001b7202 */ /* 0x000fe40000000f00 */
[--C-:B------:R-:W-:Y:S02]  /*0810*/  SHF.R.U64 R68, R28, 0x10, R29.reuse ;  /* 0x000000101c447819 */ /* 0x100fe4000000121d */
[----:B------:R-:W-:Y:S02]  /*0820*/  SHF.R.U32.HI R71, RZ, 0x10, R29 ;  /* 0x00000010ff477819 */ /* 0x000fe4000001161d */
[----:B------:R-:W-:-:S02]  /*0830*/  MOV R69, R30 ;  /* 0x0000001e00457202 */ /* 0x000fc40000000f00 */
[----:B------:R-:W-:Y:S02]  /*0840*/  SHF.R.U64 R70, R30, 0x10, R31 ;  /* 0x000000101e467819 */ /* 0x000fe4000000121f */
[----:B------:R-:W-:Y:S02]  /*0850*/  MOV R92, R20 ;  /* 0x00000014005c7202 */ /* 0x000fe40000000f00 */
[----:B------:R-:W-:Y:S02]  /*0860*/  SHF.R.U64 R93, R20, 0x10, R21 ;  /* 0x00000010145d7819 */ /* 0x000fe40000001215 */
[----:B------:R-:W-:Y:S02]  /*0870*/  MOV R18, R17 ;  /* 0x0000001100127202 */ /* 0x000fe40000000f00 */
[----:B------:R-:W-:Y:S02]  /*0880*/  MOV R16, R15 ;  /* 0x0000000f00107202 */ /* 0x000fe40000000f00 */
[----:B------:R-:W-:-:S02]  /*0890*/  MOV R14, R13 ;  /* 0x0000000d000e7202 */ /* 0x000fc40000000f00 */
[----:B------:R-:W-:Y:S02]  /*08a0*/  MOV R12, R11 ;  /* 0x0000000b000c7202 */ /* 0x000fe40000000f00 */
[----:B------:R-:W-:Y:S02]  /*08b0*/  MOV R10, R9 ;  /* 0x00000009000a7202 */ /* 0x000fe40000000f00 */
[----:B------:R-:W-:Y:S02]  /*08c0*/  MOV R8, R7 ;  /* 0x0000000700087202 */ /* 0x000fe40000000f00 */
[----:B------:R-:W-:Y:S02]  /*08d0*/  PRMT R114, R114, 0x5410, R4 ;  /* 0x0000541072727816 */ /* 0x000fe40000000004 */
[----:B------:R-:W-:Y:S02]  /*08e0*/  PRMT R115, R115, 0x5410, R5 ;  /* 0x0000541073737816 */ /* 0x000fe40000000005 */
[----:B------:R-:W-:-:S02]  /*08f0*/  MOV R29, R31 ;  /* 0x0000001f001d7202 */ /* 0x000fc40000000f00 */
        /* <DEDUP_REMOVED lines=54> */
[----:B--234-:R-:W-:-:S09]  /*0c60*/  PRMT R117, R117, 0x5410, R5 ;  /* 0x0000541075757816 */ /* 0x01cfd20000000005 */
.L_x_29763:
[----:B------:R-:W0:Y:S08]  /*0c70*/  LDC.64 R12, c[0x0][0x3f0] ;  /* 0x0000fc00ff0c7b82 */ /* 0x000e300000000a00 */
[----:B------:R-:W1:Y:S08]  /*0c80*/  LDC R94, c[0x0][0x388] ;  /* 0x0000e200ff5e7b82 */ /* 0x000e700000000800 */
[----:B------:R-:W2:Y:S01]  /*0c90*/  LDC.64 R76, c[0x0][0x3f8] ;  /* 0x0000fe00ff4c7b82 */ /* 0x000ea20000000a00 */
[----:B0-----:R-:W-:-:S05]  /*0ca0*/  IMAD.WIDE R14, R58, 0x4, R12 ;  /* 0x000000043a0e7825 */ /* 0x001fca00078e020c */
[----:B------:R-:W3:Y:S01]  /*0cb0*/  LDG.E R41, desc[UR6][R14.64] ;  /* 0x000000060e297981 */ /* 0x000ee2000c1e1900 */
[----:B------:R-:W-:Y:S02]  /*0cc0*/  HFMA2 R82, -RZ, RZ, 0, 0 ;  /* 0x00000000ff527431 */ /* 0x000fe400000001ff */
[----:B--2---:R-:W-:-:S06]  /*0cd0*/  IMAD.WIDE R76, R58, 0x4, R76 ;  /* 0x000000043a4c7825 */ /* 0x004fcc00078e024c */
[----:B------:R0:W5:Y:S01]  /*0ce0*/  LDG.E R76, desc[UR6][R76.64] ;  /* 0x000000064c4c7981 */ /* 0x000162000c1e1900 */
        /* <DEDUP_REMOVED lines=22> */
[--C-:B------:R-:W-:Y:S02]  /*0e50*/  @P3 HADD2.F32 R16, -RZ, R59.reuse.H0_H0 ;  /* 0x2000003bff103230 */ /* 0x100fe40000004100 */
[----:B------:R-:W-:Y:S02]  /*0e60*/  @P3 HADD2.F32 R17, -RZ, R60.H0_H0 ;  /* 0x2000003cff113230 */ /* 0x000fe40000004100 */
[----:B------:R-:W-:-:S03]  /*0e70*/  @P3 HADD2.F32 R20, -RZ, R59.H1_H1 ;  /* 0x3000003bff143230 */ /* 0x000fc60000004100 */
[----:B------:R-:W1:Y:S08]  /*0e80*/  @P3 LDC R18, c[0x0][0x40c] ;  /* 0x00010300ff123b82 */ /* 0x000e700000000800 */
[----:B------:R-:W3:Y:S01]  /*0e90*/  @P3 LDC R19, c[0x0][0x40c] ;  /* 0x00010300ff133b82 */ /* 0x000ee20000000800 */
[----:B0----5:R-:W-:Y:S01]  /*0ea0*/  @P3 FMUL.FTZ R15, R4, R15 ;  /* 0x0000000f040f3220 */ /* 0x021fe20000410000 */
        /* <DEDUP_REMOVED lines=11> */
[----:B------:R-:W-:-:S04]  /*0f60*/  FMUL.FTZ R16, R7, UR10 ;  /* 0x0000000a07107c20 */ /* 0x000fc80008410000 */
[----:B------:R-:W-:Y:S01]  /*0f70*/  FFMA.FTZ R15, R16, R15, R11 ;  /* 0x0000000f100f7223 */ /* 0x000fe2000001000b */
[----:B------:R-:W-:Y:S06]  /*0f80*/  BRA `(.L_x_29738) ;  /* 0x0000000000487947 */ /* 0x000fec0003800000 */
.L_x_29737:
[----:B------:R-:W0:Y:S01]  /*0f90*/  @P2 LDC R21, c[0x0][0x40c] ;  /* 0x00010300ff152b82 */ /* 0x000e220000000800 */
[--C-:B------:R-:W-:Y:S01]  /*0fa0*/  @P2 HADD2.F32 R16, -RZ, R59.reuse.H0_H0 ;  /* 0x2000003bff102230 */ /* 0x100fe20000004100 */
[----:B------:R-:W-:Y:S01]  /*0fb0*/  CS2R R12, SRZ ;  /* 0x00000000000c7805 */ /* 0x000fe2000001ff00 */
[--C-:B------:R-:W-:Y:S01]  /*0fc0*/  @P2 HADD2.F32 R19, -RZ, R60.reuse.H0_H0 ;  /* 0x2000003cff132230 */ /* 0x100fe20000004100 */
[----:B------:R-:W-:Y:S01]  /*0fd0*/  CS2R R14, SRZ ;  /* 0x00000000000e7805 */ /* 0x000fe2000001ff00 */
[----:B------:R-:W-:Y:S02]  /*0fe0*/  @P2 HADD2.F32 R18, -RZ, R59.H1_H1 ;  /* 0x3000003bff122230 */ /* 0x000fe40000004100 */
[----:B------:R-:W-:Y:S01]  /*0ff0*/  @P2 HADD2.F32 R17, -RZ, R60.H1_H1 ;  /* 0x3000003cff112230 */ /* 0x000fe20000004100 */
[----:B------:R-:W1:Y:S08]  /*1000*/  @P2 LDC R22, c[0x0][0x40c] ;  /* 0x00010300ff162b82 */ /* 0x000e700000000800 */
[----:B------:R-:W2:Y:S08]  /*1010*/  @P2 LDC R23, c[0x0][0x40c] ;  /* 0x00010300ff172b82 */ /* 0x000eb00000000800 */
[----:B------:R-:W3:Y:S01]  /*1020*/  @P2 LDC R20, c[0x0][0x40c] ;  /* 0x00010300ff142b82 */ /* 0x000ee20000000800 */
[----:B0----5:R-:W-:-:S04]  /*1030*/  @P2 FMUL.FTZ R21, R4, R21 ;  /* 0x0000001504152220 */ /* 0x021fc80000410000 */
[----:B------:R-:W-:Y:S01]  /*1040*/  @P2 FMUL.FTZ R12, R21, R16 ;  /* 0x00000010150c2220 */ /* 0x000fe20000410000 */
[----:B-1----:R-:W-:-:S04]  /*1050*/  @P2 FMUL.FTZ R22, R5, R22 ;  /* 0x0000001605162220 */ /* 0x002fc80000410000 */
[----:B------:R-:W-:Y:S01]  /*1060*/  @P2 FMUL.FTZ R13, R22, R19 ;  /* 0x00000013160d2220 */ /* 0x000fe20000410000 */
[----:B--2---:R-:W-:-:S04]  /*1070*/  @P2 FMUL.FTZ R23, R6, R23 ;  /* 0x0000001706172220 */ /* 0x004fc80000410000 */
[----:B------:R-:W-:Y:S01]  /*1080*/  @P2 FMUL.FTZ R14, R23, R18 ;  /* 0x00000012170e2220 */ /* 0x000fe20000410000 */
[----:B---3--:R-:W-:-:S04]  /*1090*/  @P2 FMUL.FTZ R20, R7, R20 ;  /* 0x0000001407142220 */ /* 0x008fc80000410000 */
[----:B------:R-:W-:-:S07]  /*10a0*/  @P2 FMUL.FTZ R15, R20, R17 ;  /* 0x00000011140f2220 */ /* 0x000fce0000410000 */
.L_x_29738:
[----:B------:R-:W-:Y:S05]  /*10b0*/  BSYNC.RECONVERGENT B0 ;  /* 0x0000000000007941 */ /* 0x000fea0003800200 */
.L_x_29736:
        /* <DEDUP_REMOVED lines=35> */
.L_x_29740:
        /* <DEDUP_REMOVED lines=18> */
.L_x_29741:
[----:B------:R-:W-:Y:S05]  /*1410*/  BSYNC.RECONVERGENT B0 ;  /* 0x0000000000007941 */ /* 0x000fea0003800200 */
.L_x_29739:
[----:B------:R-:W0:Y:S01]  /*1420*/  @P2 LDC.64 R26, c[0x0][0x390] ;  /* 0x0000e400ff1a2b82 */ /* 0x000e220000000a00 */
[----:B------:R-:W-:Y:S01]  /*1430*/  @P2 IADD3 R21, PT, PT, R82, 0x40, RZ ;  /* 0x0000004052152810 */ /* 0x000fe20007ffe0ff */
[----:B------:R-:W-:Y:S01]  /*1440*/  IMAD.WIDE.U32 R28, R20, 0x10, R86 ;  /* 0x00000010141c7825 */ /* 0x000fe200078e0056 */
[----:B------:R-:W-:-:S04]  /*1450*/  IADD3 R24, PT, PT, R84, 0x40, RZ ;  /* 0x0000004054187810 */ /* 0x000fc80007ffe0ff */
[----:B------:R1:W-:Y:S01]  /*1460*/  STG.E.128 desc[UR6][R28.64], R16 ;  /* 0x000000101c007986 */ /* 0x0003e2000c101d06 */
[----:B------:R-:W2:Y:S01]  /*1470*/  @P0 LDC.64 R22, c[0x0][0x3a0] ;  /* 0x0000e800ff160b82 */ /* 0x000ea20000000a00 */
[----:B0-----:R-:W-:-:S05]  /*1480*/  @P2 IMAD.WIDE.U32 R26, R21, 0x10, R26 ;  /* 0x00000010151a2825 */ /* 0x001fca00078e001a */
[----:B------:R1:W5:Y:S01]  /*1490*/  @P2 LDG.E.128 R4, desc[UR6][R26.64] ;  /* 0x000000061a042981 */ /* 0x000362000c1e1d00 */
[----:B--2---:R-:W-:-:S05]  /*14a0*/  @P0 IMAD.WIDE.U32 R22, R24, 0x10, R22 ;  /* 0x0000001018160825 */ /* 0x004fca00078e0016 */
[----:B------:R1:W5:Y:S01]  /*14b0*/  @P0 LDG.E.128 R8, desc[UR6][R22.64] ;  /* 0x0000000616080981 */ /* 0x000362000c1e1d00 */
[----:B------:R-:W-:Y:S04]  /*14c0*/  BSSY.RECONVERGENT B0, `(.L_x_29742) ;  /* 0x000002a000007945 */ /* 0x000fe80003800200 */
[----:B------:R-:W-:Y:S05]  /*14d0*/  @!P0 BRA `(.L_x_29743) ;  /* 0x0000000000588947 */ /* 0x000fea0003800000 */
[----:B------:R-:W-:Y:S02]  /*14e0*/  ISETP.GT.AND P3, PT, R41, RZ, PT ;  /* 0x000000ff2900720c */ /* 0x000fe40003f64270 */
[----:B-1---5:R-:W-:Y:S02]  /*14f0*/  MOV R22, R10 ;  /* 0x0000000a00167202 */ /* 0x022fe40000000f00 */
        /* <DEDUP_REMOVED lines=20> */
.L_x_29743:
[----:B------:R-:W0:Y:S01]  /*1640*/  @P2 LDC R32, c[0x0][0x40c] ;  /* 0x00010300ff202b82 */ /* 0x000e220000000800 */
[--C-:B------:R-:W-:Y:S01]  /*1650*/  @P2 HADD2.F32 R31, -RZ, R63.reuse.H0_H0 ;  /* 0x2000003fff1f2230 */ /* 0x100fe20000004100 */
[----:B------:R-:W-:Y:S01]  /*1660*/  CS2R R20, SRZ ;  /* 0x0000000000147805 */ /* 0x000fe2000001ff00 */
[--C-:B-1----:R-:W-:Y:S01]  /*1670*/  @P2 HADD2.F32 R29, -RZ, R64.reuse.H0_H0 ;  /* 0x20000040ff1d2230 */ /* 0x102fe20000004100 */
        /* <DEDUP_REMOVED lines=14> */
.L_x_29744:
[----:B------:R-:W-:Y:S05]  /*1760*/  BSYNC.RECONVERGENT B0 ;  /* 0x0000000000007941 */ /* 0x000fea0003800200 */
.L_x_29742:
        /* <DEDUP_REMOVED lines=34> */
.L_x_29746:
        /* <DEDUP_REMOVED lines=18> */
.L_x_29747:
[----:B------:R-:W-:Y:S05]  /*1ab0*/  BSYNC.RECONVERGENT B0 ;  /* 0x0000000000007941 */ /* 0x000fea0003800200 */
.L_x_29745:
        /* <DEDUP_REMOVED lines=34> */
.L_x_29749:
        /* <DEDUP_REMOVED lines=18> */
.L_x_29750:
[----:B------:R-:W-:Y:S05]  /*1e00*/  BSYNC.RECONVERGENT B0 ;  /* 0x0000000000007941 */ /* 0x000fea0003800200 */
.L_x_29748:
        /* <DEDUP_REMOVED lines=34> */
.L_x_29752:
        /* <DEDUP_REMOVED lines=18> */
.L_x_29753:
[----:B------:R-:W-:Y:S05]  /*2150*/  BSYNC.RECONVERGENT B0 ;  /* 0x0000000000007941 */ /* 0x000fea0003800200 */
.L_x_29751:
        /* <DEDUP_REMOVED lines=34> */
.L_x_29755:
        /* <DEDUP_REMOVED lines=18> */
.L_x_29756:
[----:B------:R-:W-:Y:S05]  /*24a0*/  BSYNC.RECONVERGENT B0 ;  /* 0x0000000000007941 */ /* 0x000fea0003800200 */
.L_x_29754:
        /* <DEDUP_REMOVED lines=34> */
.L_x_29758:
        /* <DEDUP_REMOVED lines=18> */
.L_x_29759:
[----:B------:R-:W-:Y:S05]  /*27f0*/  BSYNC.RECONVERGENT B0 ;  /* 0x0000000000007941 */ /* 0x000fea0003800200 */
.L_x_29757:
        /* <DEDUP_REMOVED lines=122> */
.L_x_29775:
        /* <DEDUP_REMOVED lines=16> */
[----:B------:R-:W-:-:S03]  /*30a0*/  IADD3 R76, PT, PT, R76, -0x1, RZ ;  /* 0xffffffff4c4c7810 */ /* 0x000fc60007ffe0ff */
[C---:B------:R-:W-:Y:S01]  /*30b0*/  FADD.FTZ R13, -R95.reuse, R13 ;  /* 0x0000000d5f0d7221 */ /* 0x040fe20000010100 */
[C---:B------:R-:W-:Y:S01]  /*30c0*/  FADD.FTZ R14, -R95.reuse, R14 ;  /* 0x0000000e5f0e7221 */ /* 0x040fe20000010100 */
[----:B------:R-:W-:Y:S02]  /*30d0*/  IMAD R94, R76, R94, RZ ;  /* 0x0000005e4c5e7224 */ /* 0x000fe400078e02ff */
[C---:B------:R-:W-:Y:S01]  /*30e0*/  FADD.FTZ R89, -R95.reuse, R19 ;  /* 0x000000135f597221 */ /* 0x040fe20000010100 */
[C---:B------:R-:W-:Y:S01]  /*30f0*/  FADD.FTZ R86, -R95.reuse, R20 ;  /* 0x000000145f567221 */ /* 0x040fe20000010100 */
[C---:B------:R-:W-:Y:S01]  /*3100*/  FADD.FTZ R85, -R95.reuse, R21 ;  /* 0x000000155f557221 */ /* 0x040fe20000010100 */
[----:B------:R-:W-:Y:S01]  /*3110*/  FADD.FTZ R76, -R95, R22 ;  /* 0x000000165f4c7221 */ /* 0x000fe20000010100 */
[----:B------:R-:W-:Y:S02]  /*3120*/  HADD2.F32 R21, -RZ, R93.H0_H0 ;  /* 0x2000005dff157230 */ /* 0x000fe40000004100 */
[----:B------:R-:W-:Y:S01]  /*3130*/  FMUL.FTZ R13, R75, R13 ;  /* 0x0000000d4b0d7220 */ /* 0x000fe20000410000 */
[----:B------:R-:W-:-:S02]  /*3140*/  HADD2.F32 R22, -RZ, R110.H0_H0 ;  /* 0x2000006eff167230 */ /* 0x000fc40000004100 */
[----:B------:R-:W-:Y:S01]  /*3150*/  FMUL.FTZ R14, R75, R14 ;  /* 0x0000000e4b0e7220 */ /* 0x000fe20000410000 */
[--C-:B------:R-:W-:Y:S02]  /*3160*/  HADD2.F32 R19, -RZ, R92.reuse.H1_H1 ;  /* 0x3000005cff137230 */ /* 0x100fe40000004100 */
[----:B------:R-:W-:Y:S01]  /*3170*/  FADD.FTZ R91, -R95, R17 ;  /* 0x000000115f5b7221 */ /* 0x000fe20000010100 */
[----:B------:R-:W-:Y:S02]  /*3180*/  HADD2.F32 R20, -RZ, R57.H0_H0 ;  /* 0x20000039ff147230 */ /* 0x000fe40000004100 */
[----:B------:R-:W-:Y:S01]  /*3190*/  FFMA.FTZ R13, R13, R21, R22 ;  /* 0x000000150d0d7223 */ /* 0x000fe20000010016 */
[----:B------:R-:W-:Y:S01]  /*31a0*/  SHF.R.S32.HI R17, RZ, 0x1f, R94 ;  /* 0x0000001fff117819 */ /* 0x000fe2000001145e */
[C---:B------:R-:W-:Y:S01]  /*31b0*/  FADD.FTZ R12, -R95.reuse, R12 ;  /* 0x0000000c5f0c7221 */ /* 0x040fe20000010100 */
[----:B------:R-:W-:Y:S01]  /*31c0*/  FADD.FTZ R15, -R95, R15 ;  /* 0x0000000f5f0f7221 */ /* 0x000fe20000010100 */
[----:B------:R-:W-:Y:S01]  /*31d0*/  FFMA.FTZ R14, R14, R19, R20 ;  /* 0x000000130e0e7223 */ /* 0x000fe20000010014 */
[----:B------:R-:W-:Y:S01]  /*31e0*/  LEA.HI R94, R17, R94, RZ, 0x2 ;  /* 0x0000005e115e7211 */ /* 0x000fe200078f10ff */
[----:B------:R-:W0:Y:S01]  /*31f0*/  LDC.64 R20, c[0x0][0x428] ;  /* 0x00010a00ff147b82 */ /* 0x000e220000000a00 */
[C---:B------:R-:W-:Y:S01]  /*3200*/  FADD.FTZ R84, -R95.reuse, R29 ;  /* 0x0000001d5f547221 */ /* 0x040fe20000010100 */
[C---:B------:R-:W-:Y:S01]  /*3210*/  FADD.FTZ R82, -R95.reuse, R25 ;  /* 0x000000195f527221 */ /* 0x040fe20000010100 */
[C---:B------:R-:W-:Y:S01]  /*3220*/  FADD.FTZ R29, -R95.reuse, R33 ;  /* 0x000000215f1d7221 */ /* 0x040fe20000010100 */
[C---:B------:R-:W-:Y:S01]  /*3230*/  FADD.FTZ R90, -R95.reuse, R18 ;  /* 0x000000125f5a7221 */ /* 0x040fe20000010100 */
[C---:B------:R-:W-:Y:S01]  /*3240*/  FADD.FTZ R33, -R95.reuse, R34 ;  /* 0x000000225f217221 */ /* 0x040fe20000010100 */
[----:B------:R-:W-:Y:S01]  /*3250*/  FADD.FTZ R25, -R95, R35 ;  /* 0x000000235f197221 */ /* 0x000fe20000010100 */
[----:B------:R-:W-:Y:S01]  /*3260*/  HADD2.F32 R35, -RZ, R92.H0_H0 ;  /* 0x2000005cff237230 */ /* 0x000fe20000004100 */
[----:B------:R-:W-:Y:S01]  /*3270*/  LEA.HI.SX32 R94, R94, R0, 0x1e ;  /* 0x000000005e5e7211 */ /* 0x000fe200078ff2ff */
[----:B------:R-:W-:-:S02]  /*3280*/  HADD2.F32 R34, -RZ, R56.H0_H0 ;  /* 0x20000038ff227230 */ /* 0x000fc40000004100 */
[C---:B------:R-:W-:Y:S01]  /*3290*/  FMUL.FTZ R12, R75.reuse, R12 ;  /* 0x0000000c4b0c7220 */ /* 0x040fe20000410000 */
[----:B------:R-:W-:Y:S02]  /*32a0*/  HADD2.F32 R17, -RZ, R93.H1_H1 ;  /* 0x3000005dff117230 */ /* 0x000fe40000004100 */
[----:B------:R-:W-:Y:S01]  /*32b0*/  FMUL.FTZ R15, R75, R15 ;  /* 0x0000000f4b0f7220 */ /* 0x000fe20000410000 */
[----:B------:R-:W-:Y:S02]  /*32c0*/  HADD2.F32 R18, -RZ, R110.H1_H1 ;  /* 0x3000006eff127230 */ /* 0x000fe40000004100 */
        /* <DEDUP_REMOVED lines=8> */
[----:B------:R-:W-:-:S02]  /*3350*/  HADD2.F32 R18, -RZ, R96.H1_H1 ;  /* 0x30000060ff127230 */ /* 0x000fc40000004100 */
[----:B------:R-:W-:Y:S01]  /*3360*/  FMUL.FTZ R90, R75, R90 ;  /* 0x0000005a4b5a7220 */ /* 0x000fe20000410000 */
[----:B0-----:R-:W-:-:S04]  /*3370*/  IMAD.WIDE.U32 R40, R94, 0x10, R20 ;  /* 0x000000105e287825 */ /* 0x001fc800078e0014 */
[----:B------:R-:W-:Y:S01]  /*3380*/  FADD.FTZ R16, -R95, R16 ;  /* 0x000000105f107221 */ /* 0x000fe20000010100 */
[----:B------:R-:W-:Y:S01]  /*3390*/  FMUL.FTZ R91, R75, R91 ;  /* 0x0000005b4b5b7220 */ /* 0x000fe20000410000 */
[----:B------:R-:W-:Y:S01]  /*33a0*/  FADD.FTZ R79, -R95, R30 ;  /* 0x0000001e5f4f7221 */ /* 0x000fe20000010100 */
[----:B------:R-:W-:Y:S02]  /*33b0*/  HADD2.F32 R17, -RZ, R55.H0_H0 ;  /* 0x20000037ff117230 */ /* 0x000fe40000004100 */
[----:B------:R-:W-:Y:S01]  /*33c0*/  FMUL.FTZ R36, R75, R32 ;  /* 0x000000204b247220 */ /* 0x000fe20000410000 */
[----:B------:R-:W-:Y:S01]  /*33d0*/  HADD2.F32 R22, -RZ, R97.H0_H0 ;  /* 0x20000061ff167230 */ /* 0x000fe20000004100 */
[----:B------:R0:W-:Y:S01]  /*33e0*/  STG.E.128 desc[UR6][R40.64], R12 ;  /* 0x0000000c28007986 */ /* 0x0001e2000c101d06 */
[----:B------:R-:W-:Y:S02]  /*33f0*/  HADD2.F32 R19, -RZ, R111.H0_H0 ;  /* 0x2000006fff137230 */ /* 0x000fe40000004100 */
[C---:B------:R-:W-:Y:S01]  /*3400*/  FADD.FTZ R78, -R95.reuse, R31 ;  /* 0x0000001f5f4e7221 */ /* 0x040fe20000010100 */
[----:B------:R-:W-:Y:S01]  /*3410*/  FADD.FTZ R30, -R95, R39 ;  /* 0x000000275f1e7221 */ /* 0x000fe20000010100 */
[----:B------:R-:W-:-:S02]  /*3420*/  HADD2.F32 R34, -RZ, R96.H0_H0 ;  /* 0x20000060ff227230 */ /* 0x000fc40000004100 */
[----:B------:R-:W-:Y:S01]  /*3430*/  FMUL.FTZ R32, R75, R23 ;  /* 0x000000174b207220 */ /* 0x000fe20000410000 */
[----:B------:R-:W-:Y:S02]  /*3440*/  HADD2.F32 R35, -RZ, R54.H0_H0 ;  /* 0x20000036ff237230 */ /* 0x000fe40000004100 */
[C---:B------:R-:W-:Y:S01]  /*3450*/  FADD.FTZ R81, -R95.reuse, R26 ;  /* 0x0000001a5f517221 */ /* 0x040fe20000010100 */
[C---:B------:R-:W-:Y:S01]  /*3460*/  FADD.FTZ R83, -R95.reuse, R28 ;  /* 0x0000001c5f537221 */ /* 0x040fe20000010100 */
[----:B------:R-:W-:Y:S01]  /*3470*/  FADD.FTZ R31, -R95, R37 ;  /* 0x000000255f1f7221 */ /* 0x000fe20000010100 */
[----:B------:R-:W-:Y:S01]  /*3480*/  FMUL.FTZ R39, R75, R16 ;  /* 0x000000104b277220 */ /* 0x000fe20000410000 */
[----:B------:R-:W-:Y:S02]  /*3490*/  HADD2.F32 R23, -RZ, R98.H1_H1 ;  /* 0x30000062ff177230 */ /* 0x000fe40000004100 */
[C---:B------:R-:W-:Y:S01]  /*34a0*/  FADD.FTZ R88, -R95.reuse, R24 ;  /* 0x000000185f587221 */ /* 0x040fe20000010100 */
[C---:B------:R-:W-:Y:S01]  /*34b0*/  FADD.FTZ R26, -R95.reuse, R38 ;  /* 0x000000265f1a7221 */ /* 0x040fe20000010100 */
[----:B------:R-:W-:Y:S01]  /*34c0*/  FADD.FTZ R28, -R95, R42 ;  /* 0x0000002a5f1c7221 */ /* 0x000fe20000010100 */
[----:B------:R-:W-:Y:S01]  /*34d0*/  FMUL.FTZ R76, R75, R76 ;  /* 0x0000004c4b4c7220 */ /* 0x000fe20000410000 */
[----:B------:R-:W-:Y:S01]  /*34e0*/  FADD.FTZ R24, -R95, R43 ;  /* 0x0000002b5f187221 */ /* 0x000fe20000010100 */
[----:B------:R-:W-:Y:S01]  /*34f0*/  FMUL.FTZ R87, R75, R87 ;  /* 0x000000574b577220 */ /* 0x000fe20000410000 */
[----:B0-----:R-:W-:Y:S01]  /*3500*/  FFMA.FTZ R14, R90, R18, R17 ;  /* 0x000000125a0e7223 */ /* 0x001fe20000010011 */
[----:B------:R-:W-:Y:S01]  /*3510*/  FFMA.FTZ R13, R91, R22, R19 ;  /* 0x000000165b0d7223 */ /* 0x000fe20000010013 */
[----:B------:R-:W-:-:S02]  /*3520*/  HADD2.F32 R18, -RZ, R53.H0_H0 ;  /* 0x20000035ff127230 */ /* 0x000fc40000004100 */
[C---:B------:R-:W-:Y:S01]  /*3530*/  FMUL.FTZ R37, R75.reuse, R25 ;  /* 0x000000194b257220 */ /* 0x040fe20000410000 */
[----:B------:R-:W-:Y:S02]  /*3540*/  HADD2.F32 R22, -RZ, R99.H1_H1 ;  /* 0x30000063ff167230 */ /* 0x000fe40000004100 */
[C---:B------:R-:W-:Y:S01]  /*3550*/  FMUL.FTZ R38, R75.reuse, R29 ;  /* 0x0000001d4b267220 */ /* 0x040fe20000410000 */
[----:B------:R-:W-:Y:S02]  /*3560*/  HADD2.F32 R19, -RZ, R112.H1_H1 ;  /* 0x30000070ff137230 */ /* 0x000fe40000004100 */
        /* <DEDUP_REMOVED lines=20> */
[----:B------:R-:W-:Y:S01]  /*36b0*/  FFMA.FTZ R18, R76, R23, R18 ;  /* 0x000000174c127223 */ /* 0x000fe20000010012 */
[----:B------:R-:W-:Y:S02]  /*36c0*/  HADD2.F32 R15, -RZ, R111.H1_H1 ;  /* 0x3000006fff0f7230 */ /* 0x000fe40000004100 */
[----:B------:R-:W-:Y:S01]  /*36d0*/  FMUL.FTZ R75, R75, R24 ;  /* 0x000000184b4b7220 */ /* 0x000fe20000410000 */
[----:B------:R-:W-:Y:S01]  /*36e0*/  FFMA.FTZ R19, R87, R22, R19 ;  /* 0x0000001657137223 */ /* 0x000fe20000010013 */
[C---:B------:R-:W-:Y:S01]  /*36f0*/  IADD3 R23, PT, PT, R94.reuse, 0x20, RZ ;  /* 0x000000205e177810 */ /* 0x040fe20007ffe0ff */
[----:B------:R-:W-:Y:S01]  /*3700*/  HADD2.F32 R28, -RZ, R98.H0_H0 ;  /* 0x20000062ff1c7230 */ /* 0x000fe20000004100 */
[C---:B------:R-:W-:Y:S01]  /*3710*/  IADD3 R22, PT, PT, R94.reuse, 0x40, RZ ;  /* 0x000000405e167810 */ /* 0x040fe20007ffe0ff */
[----:B------:R-:W-:Y:S02]  /*3720*/  HADD2.F32 R27, -RZ, R52.H0_H0 ;  /* 0x20000034ff1b7230 */ /* 0x000fe40000004100 */
[----:B------:R-:W-:Y:S01]  /*3730*/  FFMA.FTZ R15, R89, R34, R15 ;  /* 0x00000022590f7223 */ /* 0x000fe2000001000f */
[----:B------:R-:W-:Y:S01]  /*3740*/  HADD2.F32 R24, -RZ, R99.H0_H0 ;  /* 0x20000063ff187230 */ /* 0x000fe20000004100 */
[C---:B------:R-:W-:Y:S01]  /*3750*/  IADD3 R90, PT, PT, R94.reuse, 0x60, RZ ;  /* 0x000000605e5a7810 */ /* 0x040fe20007ffe0ff */
[----:B------:R-:W-:Y:S01]  /*3760*/  HADD2.F32 R17, -RZ, R112.H0_H0 ;  /* 0x20000070ff117230 */ /* 0x000fe20000004100 */
[C---:B------:R-:W-:Y:S01]  /*3770*/  IADD3 R86, PT, PT, R94.reuse, 0x80, RZ ;  /* 0x000000805e567810 */ /* 0x040fe20007ffe0ff */
[----:B------:R-:W-:Y:S01]  /*3780*/  IMAD.WIDE.U32 R34, R23, 0x10, R20 ;  /* 0x0000001017227825 */ /* 0x000fe200078e0014 */
[----:B------:R-:W-:-:S03]  /*3790*/  IADD3 R42, PT, PT, R94, 0xa0, RZ ;  /* 0x000000a05e2a7810 */ /* 0x000fc60007ffe0ff */
[----:B------:R-:W-:Y:S01]  /*37a0*/  FFMA.FTZ R16, R16, R28, R27 ;  /* 0x0000001c10107223 */ /* 0x000fe2000001001b */
[C---:B------:R-:W-:Y:S01]  /*37b0*/  IADD3 R40, PT, PT, R94.reuse, 0xc0, RZ ;  /* 0x000000c05e287810 */ /* 0x040fe20007ffe0ff */
[----:B------:R-:W-:Y:S01]  /*37c0*/  FFMA.FTZ R17, R85, R24, R17 ;  /* 0x0000001855117223 */ /* 0x000fe20000010011 */
[----:B------:R-:W-:Y:S01]  /*37d0*/  IADD3 R94, PT, PT, R94, 0xe0, RZ ;  /* 0x000000e05e5e7810 */ /* 0x000fe20007ffe0ff */
[--C-:B------:R-:W-:Y:S01]  /*37e0*/  IMAD.WIDE.U32 R22, R22, 0x10, R20.reuse ;  /* 0x0000001016167825 */ /* 0x100fe200078e0014 */
[----:B------:R0:W-:Y:S03]  /*37f0*/  STG.E.128 desc[UR6][R34.64], R12 ;  /* 0x0000000c22007986 */ /* 0x0001e6000c101d06 */
[--C-:B------:R-:W-:Y:S01]  /*3800*/  IMAD.WIDE.U32 R90, R90, 0x10, R20.reuse ;  /* 0x000000105a5a7825 */ /* 0x100fe200078e0014 */
[----:B------:R1:W-:Y:S03]  /*3810*/  STG.E.128 desc[UR6][R22.64], R16 ;  /* 0x0000001016007986 */ /* 0x0003e6000c101d06 */
[----:B------:R-:W-:-:S04]  /*3820*/  IMAD.WIDE.U32 R86, R86, 0x10, R20 ;  /* 0x0000001056567825 */ /* 0x000fc800078e0014 */
[----:B------:R-:W-:-:S04]  /*3830*/  IMAD.WIDE.U32 R42, R42, 0x10, R20 ;  /* 0x000000102a2a7825 */ /* 0x000fc800078e0014 */
[----:B------:R-:W-:-:S04]  /*3840*/  IMAD.WIDE.U32 R40, R40, 0x10, R20 ;  /* 0x0000001028287825 */ /* 0x000fc800078e0014 */
[----:B------:R-:W-:-:S04]  /*3850*/  IMAD.WIDE.U32 R94, R94, 0x10, R20 ;  /* 0x000000105e5e7825 */ /* 0x000fc800078e0014 */
[----:B------:R-:W-:Y:S02]  /*3860*/  HADD2.F32 R21, -RZ, R100.H0_H0 ;  /* 0x20000064ff157230 */ /* 0x000fe40000004100 */
[----:B0-----:R-:W-:Y:S02]  /*3870*/  HADD2.F32 R12, -RZ, R50.H0_H0 ;  /* 0x20000032ff0c7230 */ /* 0x001fe40000004100 */
[----:B-1----:R-:W-:Y:S02]  /*3880*/  HADD2.F32 R18, -RZ, R101.H1_H1 ;  /* 0x30000065ff127230 */ /* 0x002fe40000004100 */
[----:B------:R-:W-:Y:S02]  /*3890*/  HADD2.F32 R15, -RZ, R113.H1_H1 ;  /* 0x30000071ff0f7230 */ /* 0x000fe40000004100 */
[----:B------:R-:W-:Y:S01]  /*38a0*/  FFMA.FTZ R12, R88, R21, R12 ;  /* 0x00000015580c7223 */ /* 0x000fe2000001000c */
[----:B------:R-:W-:Y:S02]  /*38b0*/  HADD2.F32 R17, -RZ, R102.H0_H0 ;  /* 0x20000066ff117230 */ /* 0x000fe40000004100 */
[----:B------:R-:W-:-:S02]  /*38c0*/  HADD2.F32 R16, -RZ, R48.H0_H0 ;  /* 0x20000030ff107230 */ /* 0x000fc40000004100 */
[----:B------:R-:W-:Y:S01]  /*38d0*/  FFMA.FTZ R15, R80, R18, R15 ;  /* 0x00000012500f7223 */ /* 0x000fe2000001000f */
[----:B------:R-:W-:Y:S02]  /*38e0*/  HADD2.F32 R20, -RZ, R101.H0_H0 ;  /* 0x20000065ff147230 */ /* 0x000fe40000004100 */
[----:B------:R-:W-:Y:S02]  /*38f0*/  HADD2.F32 R13, -RZ, R113.H0_H0 ;  /* 0x20000071ff0d7230 */ /* 0x000fe40000004100 */
[----:B------:R-:W-:Y:S01]  /*3900*/  FFMA.FTZ R16, R83, R17, R16 ;  /* 0x0000001153107223 */ /* 0x000fe20000010010 */
[----:B------:R-:W-:Y:S02]  /*3910*/  HADD2.F32 R19, -RZ, R100.H1_H1 ;  /* 0x30000064ff137230 */ /* 0x000fe40000004100 */
[----:B------:R-:W-:Y:S02]  /*3920*/  HADD2.F32 R14, -RZ, R51.H0_H0 ;  /* 0x20000033ff0e7230 */ /* 0x000fe40000004100 */
[----:B------:R-:W-:Y:S01]  /*3930*/  FFMA.FTZ R13, R82, R20, R13 ;  /* 0x00000014520d7223 */ /* 0x000fe2000001000d */
[----:B------:R-:W-:-:S02]  /*3940*/  HADD2.F32 R28, -RZ, R103.H0_H0 ;  /* 0x20000067ff1c7230 */ /* 0x000fc40000004100 */
[----:B------:R-:W-:Y:S02]  /*3950*/  HADD2.F32 R17, -RZ, R114.H0_H0 ;  /* 0x20000072ff117230 */ /* 0x000fe40000004100 */
[----:B------:R-:W-:Y:S01]  /*3960*/  FFMA.FTZ R14, R81, R19, R14 ;  /* 0x00000013510e7223 */ /* 0x000fe2000001000e */
[----:B------:R-:W-:Y:S02]  /*3970*/  HADD2.F32 R27, -RZ, R102.H1_H1 ;  /* 0x30000066ff1b7230 */ /* 0x000fe40000004100 */
[----:B------:R-:W-:Y:S02]  /*3980*/  HADD2.F32 R18, -RZ, R49.H0_H0 ;  /* 0x20000031ff127230 */ /* 0x000fe40000004100 */
[----:B------:R-:W-:Y:S01]  /*3990*/  FFMA.FTZ R17, R84, R28, R17 ;  /* 0x0000001c54117223 */ /* 0x000fe20000010011 */
[----:B------:R-:W-:Y:S01]  /*39a0*/  HADD2.F32 R22, -RZ, R105.H0_H0 ;  /* 0x20000069ff167230 */ /* 0x000fe20000004100 */
[----:B------:R0:W-:Y:S01]  /*39b0*/  STG.E.128 desc[UR6][R90.64], R12 ;  /* 0x0000000c5a007986 */ /* 0x0001e2000c101d06 */
        /* <DEDUP_REMOVED lines=9> */
[----:B------:R-:W-:Y:S02]  /*3a50*/  HADD2.F32 R22, -RZ, R47.H0_H0 ;  /* 0x2000002fff167230 */ /* 0x000fe40000004100 */
[----:B------:R-:W-:Y:S01]  /*3a60*/  FFMA.FTZ R20, R77, R23, R20 ;  /* 0x000000174d147223 */ /* 0x000fe20000010014 */
[----:B------:R-:W-:Y:S01]  /*3a70*/  HADD2.F32 R28, -RZ, R106.H1_H1 ;  /* 0x3000006aff1c7230 */ /* 0x000fe20000004100 */
[----:B------:R0:W-:Y:S01]  /*3a80*/  STG.E.128 desc[UR6][R86.64], R16 ;  /* 0x0000001056007986 */ /* 0x0001e2000c101d06 */
        /* <DEDUP_REMOVED lines=12> */
[----:B------:R0:W-:Y:S01]  /*3b50*/  STG.E.128 desc[UR6][R42.64], R20 ;  /* 0x000000142a007986 */ /* 0x0001e2000c101d06 */
        /* <DEDUP_REMOVED lines=14> */
[----:B------:R-:W-:-:S03]  /*3c40*/  FFMA.FTZ R29, R32, R38, R37 ;  /* 0x00000026201d7223 */ /* 0x000fc60000010025 */
[----:B------:R-:W-:-:S05]  /*3c50*/  FFMA.FTZ R31, R75, R34, R33 ;  /* 0x000000224b1f7223 */ /* 0x000fca0000010021 */
[----:B------:R0:W-:Y:S02]  /*3c60*/  STG.E.128 desc[UR6][R94.64], R28 ;  /* 0x0000001c5e007986 */ /* 0x0001e4000c101d06 */
.L_x_29762:
[----:B------:R-:W-:Y:S05]  /*3c70*/  BSYNC.RECONVERGENT B0 ;  /* 0x0000000000007941 */ /* 0x000fea0003800200 */
.L_x_29761:
[----:B0-----:R-:W0:Y:S02]  /*3c80*/  LDC.64 R12, c[0x0][0x380] ;  /* 0x0000e000ff0c7b82 */ /* 0x001e240000000a00 */
[----:B0-----:R-:W-:-:S04]  /*3c90*/  LEA R58, R12, R58, 0x2 ;  /* 0x0000003a0c3a7211 */ /* 0x001fc800078e10ff */
[----:B------:R-:W-:-:S13]  /*3ca0*/  ISETP.GE.AND P0, PT, R58, R13, PT ;  /* 0x0000000d3a00720c */ /* 0x000fda0003f06270 */
[----:B------:R-:W-:Y:S05]  /*3cb0*/  @!P0 BRA `(.L_x_29763) ;  /* 0xffffffcc00ec8947 */ /* 0x000fea000383ffff */
[----:B------:R-:W-:Y:S05]  /*3cc0*/  EXIT ;  /* 0x000000000000794d */ /* 0x000fea0003800000 */
.L_x_29760:
        /* <DEDUP_REMOVED lines=8> */
.L_x_29765:
[----:B------:R-:W-:Y:S05]  /*3d50*/  BSYNC B0 ;  /* 0x0000000000007941 */ /* 0x000fea0003800000 */
.L_x_29764:
        /* <DEDUP_REMOVED lines=9> */
.L_x_29766:
[----:B------:R-:W-:Y:S02]  /*3df0*/  HFMA2 R77, -RZ, RZ, 0, 2.384185791015625e-07 ;  /* 0x00000004ff4d7431 */ /* 0x000fe400000001ff */
[----:B------:R-:W-:Y:S01]  /*3e00*/  FADD.FTZ R80, R80, R75 ;  /* 0x0000004b50507221 */ /* 0x000fe20000010000 */
[----:B------:R-:W-:-:S04]  /*3e10*/  MOV R75, 0x1f ;  /* 0x0000001f004b7802 */ /* 0x000fc80000000f00 */
[----:B------:R-:W-:-:S07]  /*3e20*/  MOV R82, R80 ;  /* 0x0000005000527202 */ /* 0x000fce0000000f00 */
[----:B------:R-:W-:Y:S05]  /*3e30*/  WARPSYNC.COLLECTIVE R78, `(.L_x_29767) ;  /* 0x000000004e087348 */ /* 0x000fea0003c00000 */
[----:B------:R0:W1:Y:S02]  /*3e40*/  SHFL.BFLY P2, R75, R82, R77, R75 ;  /* 0x0c00004d524b7389 */ /* 0x000064000004004b */
[----:B01----:R-:W-:Y:S05]  /*3e50*/  ENDCOLLECTIVE ;  /* 0x000000000000791b */ /* 0x003fea0003800000 */
.L_x_29767:
[----:B------:R-:W-:Y:S02]  /*3e60*/  HFMA2 R77, -RZ, RZ, 0, 4.76837158203125e-07 ;  /* 0x00000008ff4d7431 */ /* 0x000fe400000001ff */
[----:B------:R-:W-:Y:S01]  /*3e70*/  FADD.FTZ R80, R80, R75 ;  /* 0x0000004b50507221 */ /* 0x000fe20000010000 */
[----:B------:R-:W-:-:S04]  /*3e80*/  MOV R75, 0x1f ;  /* 0x0000001f004b7802 */ /* 0x000fc80000000f00 */
[----:B------:R-:W-:-:S07]  /*3e90*/  MOV R82, R80 ;  /* 0x0000005000527202 */ /* 0x000fce0000000f00 */
[----:B------:R-:W-:Y:S05]  /*3ea0*/  WARPSYNC.COLLECTIVE R78, `(.L_x_29768) ;  /* 0x000000004e087348 */ /* 0x000fea0003c00000 */
[----:B------:R0:W1:Y:S02]  /*3eb0*/  SHFL.BFLY P2, R75, R82, R77, R75 ;  /* 0x0c00004d524b7389 */ /* 0x000064000004004b */
[----:B01----:R-:W-:Y:S05]  /*3ec0*/  ENDCOLLECTIVE ;  /* 0x000000000000791b */ /* 0x003fea0003800000 */
.L_x_29768:
[----:B------:R-:W-:Y:S02]  /*3ed0*/  HFMA2 R77, -RZ, RZ, 0, 9.5367431640625e-07 ;  /* 0x00000010ff4d7431 */ /* 0x000fe400000001ff */
[----:B------:R-:W-:Y:S01]  /*3ee0*/  FADD.FTZ R80, R80, R75 ;  /* 0x0000004b50507221 */ /* 0x000fe20000010000 */
[----:B------:R-:W-:-:S04]  /*3ef0*/  MOV R75, 0x1f ;  /* 0x0000001f004b7802 */ /* 0x000fc80000000f00 */
[----:B------:R-:W-:-:S07]  /*3f00*/  MOV R82, R80 ;  /* 0x0000005000527202 */ /* 0x000fce0000000f00 */
[----:B------:R-:W-:Y:S05]  /*3f10*/  WARPSYNC.COLLECTIVE R78, `(.L_x_29769) ;  /* 0x000000004e087348 */ /* 0x000fea0003c00000 */
[----:B------:R0:W1:Y:S02]  /*3f20*/  SHFL.BFLY P2, R75, R82, R77, R75 ;  /* 0x0c00004d524b7389 */ /* 0x000064000004004b */
[----:B01----:R-:W-:Y:S05]  /*3f30*/  ENDCOLLECTIVE ;  /* 0x000000000000791b */ /* 0x003fea0003800000 */
.L_x_29769:
        /* <DEDUP_REMOVED lines=72> */
.L_x_29770:
[----:B------:R-:W-:Y:S02]  /*43c0*/  HFMA2 R77, -RZ, RZ, 0, 1.1920928955078125e-07 ;  /* 0x00000002ff4d7431 */ /* 0x000fe400000001ff */
[----:B------:R-:W-:Y:S01]  /*43d0*/  FADD.FTZ R80, R80, R75 ;  /* 0x0000004b50507221 */ /* 0x000fe20000010000 */
[----:B------:R-:W-:-:S04]  /*43e0*/  MOV R75, 0x1f ;  /* 0x0000001f004b7802 */ /* 0x000fc80000000f00 */
[----:B------:R-:W-:-:S07]  /*43f0*/  MOV R82, R80 ;  /* 0x0000005000527202 */ /* 0x000fce0000000f00 */
[----:B------:R-:W-:Y:S05]  /*4400*/  WARPSYNC.COLLECTIVE R78, `(.L_x_29771) ;  /* 0x000000004e087348 */ /* 0x000fea0003c00000 */
[----:B------:R0:W1:Y:S02]  /*4410*/  SHFL.BFLY P2, R75, R82, R77, R75 ;  /* 0x0c00004d524b7389 */ /* 0x000064000004004b */
[----:B01----:R-:W-:Y:S05]  /*4420*/  ENDCOLLECTIVE ;  /* 0x000000000000791b */ /* 0x003fea0003800000 */
.L_x_29771:
[----:B------:R-:W-:Y:S02]  /*4430*/  HFMA2 R77, -RZ, RZ, 0, 2.384185791015625e-07 ;  /* 0x00000004ff4d7431 */ /* 0x000fe400000001ff */
[----:B------:R-:W-:Y:S01]  /*4440*/  FADD.FTZ R80, R80, R75 ;  /* 0x0000004b50507221 */ /* 0x000fe20000010000 */
[----:B------:R-:W-:-:S04]  /*4450*/  MOV R75, 0x1f ;  /* 0x0000001f004b7802 */ /* 0x000fc80000000f00 */
[----:B------:R-:W-:-:S07]  /*4460*/  MOV R82, R80 ;  /* 0x0000005000527202 */ /* 0x000fce0000000f00 */
[----:B------:R-:W-:Y:S05]  /*4470*/  WARPSYNC.COLLECTIVE R78, `(.L_x_29772) ;  /* 0x000000004e087348 */ /* 0x000fea0003c00000 */
[----:B------:R0:W1:Y:S02]  /*4480*/  SHFL.BFLY P2, R75, R82, R77, R75 ;  /* 0x0c00004d524b7389 */ /* 0x000064000004004b */
[----:B01----:R-:W-:Y:S05]  /*4490*/  ENDCOLLECTIVE ;  /* 0x000000000000791b */ /* 0x003fea0003800000 */
.L_x_29772:
[----:B------:R-:W-:Y:S02]  /*44a0*/  HFMA2 R77, -RZ, RZ, 0, 4.76837158203125e-07 ;  /* 0x00000008ff4d7431 */ /* 0x000fe400000001ff */
[----:B------:R-:W-:Y:S01]  /*44b0*/  FADD.FTZ R80, R80, R75 ;  /* 0x0000004b50507221 */ /* 0x000fe20000010000 */
[----:B------:R-:W-:-:S04]  /*44c0*/  MOV R75, 0x1f ;  /* 0x0000001f004b7802 */ /* 0x000fc80000000f00 */
[----:B------:R-:W-:-:S07]  /*44d0*/  MOV R82, R80 ;  /* 0x0000005000527202 */ /* 0x000fce0000000f00 */
[----:B------:R-:W-:Y:S05]  /*44e0*/  WARPSYNC.COLLECTIVE R78, `(.L_x_29773) ;  /* 0x000000004e087348 */ /* 0x000fea0003c00000 */
[----:B------:R0:W1:Y:S02]  /*44f0*/  SHFL.BFLY P2, R75, R82, R77, R75 ;  /* 0x0c00004d524b7389 */ /* 0x000064000004004b */
[----:B01----:R-:W-:Y:S05]  /*4500*/  ENDCOLLECTIVE ;  /* 0x000000000000791b */ /* 0x003fea0003800000 */
.L_x_29773:
[----:B------:R-:W-:Y:S02]  /*4510*/  HFMA2 R77, -RZ, RZ, 0, 9.5367431640625e-07 ;  /* 0x00000010ff4d7431 */ /* 0x000fe400000001ff */
[----:B------:R-:W-:Y:S01]  /*4520*/  FADD.FTZ R80, R80, R75 ;  /* 0x0000004b50507221 */ /* 0x000fe20000010000 */
[----:B------:R-:W-:-:S04]  /*4530*/  MOV R75, 0x1f ;  /* 0x0000001f004b7802 */ /* 0x000fc80000000f00 */
[----:B------:R-:W-:-:S07]  /*4540*/  MOV R82, R80 ;  /* 0x0000005000527202 */ /* 0x000fce0000000f00 */
[----:B------:R-:W-:Y:S05]  /*4550*/  WARPSYNC.COLLECTIVE R78, `(.L_x_29774) ;  /* 0x000000004e087348 */ /* 0x000fea0003c00000 */
[----:B------:R0:W1:Y:S02]  /*4560*/  SHFL.BFLY P2, R75, R82, R77, R75 ;  /* 0x0c00004d524b7389 */ /* 0x000064000004004b */
[----:B01----:R-:W-:Y:S05]  /*4570*/  ENDCOLLECTIVE ;  /* 0x000000000000791b */ /* 0x003fea0003800000 */
.L_x_29774:
[----:B------:R-:W-:Y:S05]  /*4580*/  BRA `(.L_x_29775) ;  /* 0xffffffe800847947 */ /* 0x000fea000383ffff */
.L_x_29776:
        /* <DEDUP_REMOVED lines=15> */
.L_x_37363:


//--------------------- .text._ZN10layer_norm13ln_fwd_kernelINS_13Kernel_traitsI6__halfffffjLj1024ELj1ELj4ELj1ELj16ENS_18Kernel_traits_baseILj1024ES2_ffffjLj128EEEEELb1ELb0ELb0ELb0EEEvNS_9FwdParamsE --------------------------
	.section	.text._ZN10layer_norm13ln_fwd_kernelINS_13Kernel_traitsI6__halfffffjLj1024ELj1ELj4ELj1ELj16ENS_18Kernel_traits_baseILj1024ES2_ffffjLj128EEEEELb1ELb0ELb0ELb0EEEvNS_9FwdParamsE,"ax",@progbits
	.align	128
        .global         _ZN10layer_norm13ln_fwd_kernelINS_13Kernel_traitsI6__halfffffjLj1024ELj1ELj4ELj1ELj16ENS_18Kernel_traits_baseILj1024ES2_ffffjLj128EEEEELb1ELb0ELb0ELb0EEEvNS_9FwdParamsE
        .type           _ZN10layer_norm13ln_fwd_kernelINS_13Kernel_traitsI6__halfffffjLj1024ELj1ELj4ELj1ELj16ENS_18Kernel_traits_baseILj1024ES2_ffffjLj128EEEEELb1ELb0ELb0ELb0EEEvNS_9FwdParamsE,@function
        .size           _ZN10layer_norm13ln_fwd_kernelINS_13Kernel_traitsI6__halfffffjLj1024ELj1ELj4ELj1ELj16ENS_18Kernel_traits_baseILj1024ES2_ffffjLj128EEEEELb1ELb0ELb0ELb0EEEvNS_9FwdParamsE,(.L_x_37364 - _ZN10layer_norm13ln_fwd_kernelINS_13Kernel_traitsI6__halfffffjLj1024ELj1ELj4ELj1ELj16ENS_18Kernel_traits_baseILj1024ES2_ffffjLj128EEEEELb1ELb0ELb0ELb0EEEvNS_9FwdParamsE)
        .other          _ZN10layer_norm13ln_fwd_kernelINS_13Kernel_traitsI6__halfffffjLj1024ELj1ELj4ELj1ELj16ENS_18Kernel_traits_baseILj1024ES2_ffffjLj128EEEEELb1ELb0ELb0ELb0EEEvNS_9FwdParamsE,@"STO_CUDA_ENTRY STV_DEFAULT"
_ZN10layer_norm13ln_fwd_kernelINS_13Kernel_traitsI6__halfffffjLj1024ELj1ELj4ELj1ELj16ENS_18Kernel_traits_baseILj1024ES2_ffffjLj128EEEEELb1ELb0ELb0ELb0EEEvNS_9FwdParamsE:
.text._ZN10layer_norm13ln_fwd_kernelINS_13Kernel_traitsI6__halfffffjLj1024ELj1ELj4ELj1ELj16ENS_18Kernel_traits_baseILj1024ES2_ffffjLj128EEEEELb1ELb0ELb0ELb0EEEvNS_9FwdParamsE:
        /* <DEDUP_REMOVED lines=36> */
[----:B------:R-:W-:Y:S01]  /*0240*/  UIADD3 UR16, UPT, UPT, UR4, 0x3c6ef372, URZ ;  /* 0x3c6ef37204107890 */ /* 0x000fe2000fffe0ff */
[----:B------:R-:W-:Y:S01]  /*0250*/  SHF.R.U32.HI R30, RZ, 0x2, R9 ;  /* 0x00000002ff1e7819 */ /* 0x000fe20000011609 */
[----:B------:R-:W-:Y:S02]  /*0260*/  UIADD3 UR11, UPT, UPT, UR5, 0x76cf5d0a, URZ ;  /* 0x76cf5d0a050b7890 */ /* 0x000fe4000fffe0ff */
[----:B------:R-:W-:Y:S02]  /*0270*/  UIADD3 UR18, UPT, UPT, UR4, -0x255992d5, URZ ;  /* 0xdaa66d2b04127890 */ /* 0x000fe4000fffe0ff */
[----:B------:R-:W-:Y:S02]  /*0280*/  UIADD3 UR19, UPT, UPT, UR5, 0x32370b8f, URZ ;  /* 0x32370b8f05137890 */ /* 0x000fe4000fffe0ff */
[----:B------:R-:W-:-:S02]  /*0290*/  UIADD3 UR20, UPT, UPT, UR5, -0x126145ec, URZ ;  /* 0xed9eba1405147890 */ /* 0x000fc4000fffe0ff */
[----:B------:R-:W-:Y:S02]  /*02a0*/  UIADD3 UR12, UPT, UPT, UR4, 0x1715609d, URZ ;  /* 0x1715609d040c7890 */ /* 0x000fe4000fffe0ff */
[----:B------:R-:W-:Y:S02]  /*02b0*/  UIADD3 UR13, UPT, UPT, UR5, -0x56f99767, URZ ;  /* 0xa9066899050d7890 */ /* 0x000fe4000fffe0ff */
[----:B------:R-:W-:Y:S02]  /*02c0*/  UIADD3 UR21, UPT, UPT, UR4, -0x4ab325aa, URZ ;  /* 0xb54cda5604157890 */ /* 0x000fe4000fffe0ff */
[----:B------:R-:W-:Y:S02]  /*02d0*/  UIADD3 UR22, UPT, UPT, UR5, 0x646e171e, URZ ;  /* 0x646e171e05167890 */ /* 0x000fe4000fffe0ff */
[----:B------:R-:W-:Y:S02]  /*02e0*/  UIADD3 UR23, UPT, UPT, UR4, 0x5384540f, URZ ;  /* 0x5384540f04177890 */ /* 0x000fe4000fffe0ff */
[----:B------:R-:W-:-:S02]  /*02f0*/  UIADD3 UR9, UPT, UPT, UR5, 0x1fd5c5a3, URZ ;  /* 0x1fd5c5a305097890 */ /* 0x000fc4000fffe0ff */
[----:B------:R-:W-:Y:S02]  /*0300*/  UIADD3 UR24, UPT, UPT, UR4, -0xe443238, URZ ;  /* 0xf1bbcdc804187890 */ /* 0x000fe4000fffe0ff */
[----:B------:R-:W-:Y:S02]  /*0310*/  UIADD3 UR14, UPT, UPT, UR4, -0x700cb87f, URZ ;  /* 0x8ff34781040e7890 */ /* 0x000fe4000fffe0ff */
[----:B------:R-:W-:Y:S01]  /*0320*/  UIADD3 UR15, UPT, UPT, UR5, -0x695add53, URZ ;  /* 0x96a522ad050f7890 */ /* 0x000fe2000fffe0ff */
[----:B------:R-:W-:Y:S11]  /*0330*/  BRA.U !UP0, `(.L_x_29778) ;  /* 0x0000000508047547 */ /* 0x000ff6000b800000 */
[C---:B------:R-:W-:Y:S02]  /*0340*/  ISETP.GE.U32.AND P1, PT, R0.reuse, 0x20, PT ;  /* 0x000000200000780c */ /* 0x040fe40003f26070 */
[C---:B------:R-:W-:Y:S02]  /*0350*/  ISETP.GE.U32.AND P2, PT, R0.reuse, 0x40, PT ;  /* 0x000000400000780c */ /* 0x040fe40003f46070 */
[C---:B------:R-:W-:Y:S02]  /*0360*/  ISETP.GE.U32.AND P3, PT, R0.reuse, 0x60, PT ;  /* 0x000000600000780c */ /* 0x040fe40003f66070 */
[C---:B------:R-:W-:Y:S02]  /*0370*/  ISETP.GE.U32.AND P4, PT, R0.reuse, 0x80, PT ;  /* 0x000000800000780c */ /* 0x040fe40003f86070 */
[C---:B------:R-:W-:Y:S02]  /*0380*/  ISETP.GE.U32.AND P5, PT, R0.reuse, 0xa0, PT ;  /* 0x000000a00000780c */ /* 0x040fe40003fa6070 */
[----:B------:R-:W-:-:S02]  /*0390*/  ISETP.GE.U32.AND P6, PT, R0, 0xc0, PT ;  /* 0x000000c00000780c */ /* 0x000fc40003fc6070 */
[----:B------:R-:W-:Y:S01]  /*03a0*/  ISETP.GE.U32.AND P0, PT, R0, 0xe0, PT ;  /* 0x000000e00000780c */ /* 0x000fe20003f06070 */
[----:B------:R-:W0:Y:S08]  /*03b0*/  @P1 LDC.64 R4, c[0x0][0x3d0] ;  /* 0x0000f400ff041b82 */ /* 0x000e300000000a00 */
[----:B------:R-:W1:Y:S08]  /*03c0*/  @P1 LDC.64 R12, c[0x0][0x438] ;  /* 0x00010e00ff0c1b82 */ /* 0x000e700000000a00 */
[----:B------:R-:W2:Y:S08]  /*03d0*/  @P2 LDC.64 R14, c[0x0][0x3d0] ;  /* 0x0000f400ff0e2b82 */ /* 0x000eb00000000a00 */
[----:B------:R-:W3:Y:S01]  /*03e0*/  @P2 LDC.64 R32, c[0x0][0x438] ;  /* 0x00010e00ff202b82 */ /* 0x000ee20000000a00 */
[----:B0-----:R-:W-:-:S05]  /*03f0*/  @P1 IMAD.WIDE.U32 R4, R7, 0x8, R4 ;  /* 0x0000000807041825 */ /* 0x001fca00078e0004 */
[----:B------:R0:W5:Y:S02]  /*0400*/  @P1 LDG.E.64 R2, desc[UR6][R4.64] ;  /* 0x0000000604021981 */ /* 0x000164000c1e1b00 */
[----:B------:R-:W4:Y:S01]  /*0410*/  @P3 LDC.64 R34, c[0x0][0x3d0] ;  /* 0x0000f400ff223b82 */ /* 0x000f220000000a00 */
[C---:B-1----:R-:W-:Y:S01]  /*0420*/  @P1 IMAD.WIDE.U32 R12, R7.reuse, 0x8, R12 ;  /* 0x00000008070c1825 */ /* 0x042fe200078e000c */
[----:B------:R-:W-:-:S04]  /*0430*/  @P1 LOP3.LUT R7, R7, 0x20, RZ, 0xfc, !PT ;  /* 0x0000002007071812 */ /* 0x000fc800078efcff */
[----:B------:R0:W5:Y:S02]  /*0440*/  @P1 LD.E.64 R28, desc[UR6][R12.64] ;  /* 0x000000060c1c1980 */ /* 0x000164000c101b00 */
[----:B------:R-:W1:Y:S01]  /*0450*/  @P3 LDC.64 R36, c[0x0][0x438] ;  /* 0x00010e00ff243b82 */ /* 0x000e620000000a00 */
[----:B--2---:R-:W-:-:S05]  /*0460*/  @P2 IMAD.WIDE.U32 R14, R7, 0x8, R14 ;  /* 0x00000008070e2825 */ /* 0x004fca00078e000e */
[----:B------:R0:W5:Y:S02]  /*0470*/  @P2 LDG.E.64 R8, desc[UR6][R14.64] ;  /* 0x000000060e082981 */ /* 0x000164000c1e1b00 */
[----:B------:R-:W2:Y:S01]  /*0480*/  @P4 LDC.64 R38, c[0x0][0x3d0] ;  /* 0x0000f400ff264b82 */ /* 0x000ea20000000a00 */
[----:B---3--:R-:W-:-:S04]  /*0490*/  @P2 IMAD.WIDE.U32 R32, R7, 0x8, R32 ;  /* 0x0000000807202825 */ /* 0x008fc800078e0020 */
[----:B------:R-:W-:Y:S01]  /*04a0*/  @P2 VIADD R7, R7, 0x20 ;  /* 0x0000002007072836 */ /* 0x000fe20000000000 */
        /* <DEDUP_REMOVED lines=19> */
[----:B-1----:R-:W-:-:S04]  /*05e0*/  @P5 IMAD.WIDE.U32 R44, R7, 0x8, R44 ;  /* 0x00000008072c5825 */ /* 0x002fc800078e002c */
[----:B------:R-:W-:Y:S01]  /*05f0*/  @P5 VIADD R7, R7, 0x20 ;  /* 0x0000002007075836 */ /* 0x000fe20000000000 */
[----:B------:R0:W5:Y:S02]  /*0600*/  @P5 LD.E.64 R20, desc[UR6][R44.64] ;  /* 0x000000062c145980 */ /* 0x000164000c101b00 */
[----:B------:R-:W1:Y:S01]  /*0610*/  @P0 LDC.64 R52, c[0x0][0x438] ;  /* 0x00010e00ff340b82 */ /* 0x000e620000000a00 */
[----:B--2---:R-:W-:-:S05]  /*0620*/  @P6 IMAD.WIDE.U32 R46, R7, 0x8, R46 ;  /* 0x00000008072e6825 */ /* 0x004fca00078e002e */
[----:B------:R0:W5:Y:S01]  /*0630*/  @P6 LDG.E.64 R78, desc[UR6][R46.64] ;  /* 0x000000062e4e6981 */ /* 0x000162000c1e1b00 */
[C---:B---3--:R-:W-:Y:S01]  /*0640*/  @P6 IMAD.WIDE.U32 R48, R7.reuse, 0x8, R48 ;  /* 0x0000000807306825 */ /* 0x048fe200078e0030 */
[----:B------:R-:W-:-:S04]  /*0650*/  @P6 IADD3 R7, PT, PT, R7, 0x20, RZ ;  /* 0x0000002007076810 */ /* 0x000fc80007ffe0ff */
[----:B------:R0:W5:Y:S01]  /*0660*/  @P6 LD.E.64 R18, desc[UR6][R48.64] ;  /* 0x0000000630126980 */ /* 0x000162000c101b00 */
[----:B----4-:R-:W-:-:S05]  /*0670*/  @P0 IMAD.WIDE.U32 R50, R7, 0x8, R50 ;  /* 0x0000000807320825 */ /* 0x010fca00078e0032 */
[----:B------:R0:W5:Y:S01]  /*0680*/  @P0 LDG.E.64 R10, desc[UR6][R50.64] ;  /* 0x00000006320a0981 */ /* 0x000162000c1e1b00 */
[----:B-1----:R-:W-:-:S05]  /*0690*/  @P0 IMAD.WIDE.U32 R52, R7, 0x8, R52 ;  /* 0x0000000807340825 */ /* 0x002fca00078e0034 */
[----:B------:R0:W5:Y:S01]  /*06a0*/  @P0 LD.E.64 R16, desc[UR6][R52.64] ;  /* 0x0000000634100980 */ /* 0x000162000c101b00 */
[----:B------:R-:W-:Y:S01]  /*06b0*/  ISETP.GE.U32.AND P1, PT, R0, 0x100, PT ;  /* 0x000001000000780c */ /* 0x000fe20003f26070 */
[----:B------:R-:W-:-:S12]  /*06c0*/  @P0 VIADD R7, R7, 0x20 ;  /* 0x0000002007070836 */ /* 0x000fd80000000000 */
        /* <DEDUP_REMOVED lines=8> */
.L_x_29778:
        /* <DEDUP_REMOVED lines=9> */
[----:B------:R-:W2:Y:S01]  /*07e0*/  @P4 LDC.64 R34, c[0x0][0x3d0] ;  /* 0x0000f400ff224b82 */ /* 0x000ea20000000a00 */
[----:B------:R-:W-:-:S07]  /*07f0*/  @P6 CS2R R28, SRZ ;  /* 0x00000000001c6805 */ /* 0x000fce000001ff00 */
[----:B------:R-:W3:Y:S01]  /*0800*/  @P3 LDC.64 R36, c[0x0][0x3d0] ;  /* 0x0000f400ff243b82 */ /* 0x000ee20000000a00 */
[C---:B0-----:R-:W-:Y:S01]  /*0810*/  @P6 IMAD.WIDE.U32 R12, R7.reuse, 0x8, R12 ;  /* 0x00000008070c6825 */ /* 0x041fe200078e000c */
[----:B------:R-:W-:-:S04]  /*0820*/  @P6 LOP3.LUT R7, R7, 0x20, RZ, 0xfc, !PT ;  /* 0x0000002007076812 */ /* 0x000fc800078efcff */
[----:B------:R0:W5:Y:S01]  /*0830*/  @P6 LDG.E.64 R2, desc[UR6][R12.64] ;  /* 0x000000060c026981 */ /* 0x000162000c1e1b00 */
[----:B------:R-:W-:Y:S01]  /*0840*/  ISETP.GE.U32.AND P6, PT, R0, 0x100, PT ;  /* 0x000001000000780c */ /* 0x000fe20003fc6070 */
[----:B------:R-:W4:Y:S01]  /*0850*/  @P2 LDC.64 R38, c[0x0][0x3d0] ;  /* 0x0000f400ff262b82 */ /* 0x000f220000000a00 */
[----:B-1----:R-:W-:-:S04]  /*0860*/  @P5 IMAD.WIDE.U32 R32, R7, 0x8, R32 ;  /* 0x0000000807205825 */ /* 0x002fc800078e0020 */
[----:B------:R-:W-:Y:S01]  /*0870*/  @P5 VIADD R7, R7, 0x20 ;  /* 0x0000002007075836 */ /* 0x000fe20000000000 */
[----:B------:R1:W5:Y:S02]  /*0880*/  @P5 LDG.E.64 R8, desc[UR6][R32.64] ;  /* 0x0000000620085981 */ /* 0x000364000c1e1b00 */
[----:B------:R-:W1:Y:S01]  /*0890*/  @P1 LDC.64 R40, c[0x0][0x3d0] ;  /* 0x0000f400ff281b82 */ /* 0x000e620000000a00 */
[C---:B--2---:R-:W-:Y:S01]  /*08a0*/  @P4 IMAD.WIDE.U32 R34, R7.reuse, 0x8, R34 ;  /* 0x0000000807224825 */ /* 0x044fe200078e0022 */
[----:B------:R-:W-:-:S04]  /*08b0*/  @P4 IADD3 R7, PT, PT, R7, 0x20, RZ ;  /* 0x0000002007074810 */ /* 0x000fc80007ffe0ff */
[----:B------:R2:W5:Y:S02]  /*08c0*/  @P4 LDG.E.64 R86, desc[UR6][R34.64] ;  /* 0x0000000622564981 */ /* 0x000564000c1e1b00 */
[----:B------:R-:W2:Y:S01]  /*08d0*/  @P0 LDC.64 R42, c[0x0][0x3d0] ;  /* 0x0000f400ff2a0b82 */ /* 0x000ea20000000a00 */
[----:B---3--:R-:W-:-:S04]  /*08e0*/  @P3 IMAD.WIDE.U32 R36, R7, 0x8, R36 ;  /* 0x0000000807243825 */ /* 0x008fc800078e0024 */
[----:B------:R-:W-:Y:S01]  /*08f0*/  @P3 VIADD R7, R7, 0x20 ;  /* 0x0000002007073836 */ /* 0x000fe20000000000 */
[----:B------:R3:W5:Y:S02]  /*0900*/  @P3 LDG.E.64 R82, desc[UR6][R36.64] ;  /* 0x0000000624523981 */ /* 0x000764000c1e1b00 */
[----:B0-----:R-:W0:Y:S01]  /*0910*/  @P6 LDC.64 R12, c[0x0][0x3d0] ;  /* 0x0000f400ff0c6b82 */ /* 0x001e220000000a00 */
[----:B----4-:R-:W-:-:S04]  /*0920*/  @P2 IMAD.WIDE.U32 R38, R7, 0x8, R38 ;  /* 0x0000000807262825 */ /* 0x010fc800078e0026 */
[----:B------:R-:W-:Y:S01]  /*0930*/  @P2 VIADD R7, R7, 0x20 ;  /* 0x0000002007072836 */ /* 0x000fe20000000000 */
[----:B------:R3:W5:Y:S03]  /*0940*/  @P2 LDG.E.64 R80, desc[UR6][R38.64] ;  /* 0x0000000626502981 */ /* 0x000766000c1e1b00 */
[C---:B-1----:R-:W-:Y:S01]  /*0950*/  @P1 IMAD.WIDE.U32 R40, R7.reuse, 0x8, R40 ;  /* 0x0000000807281825 */ /* 0x042fe200078e0028 */
[----:B------:R-:W-:-:S04]  /*0960*/  @P1 IADD3 R7, PT, PT, R7, 0x20, RZ ;  /* 0x0000002007071810 */ /* 0x000fc80007ffe0ff */
[----:B------:R3:W5:Y:S01]  /*0970*/  @P1 LDG.E.64 R78, desc[UR6][R40.64] ;  /* 0x00000006284e1981 */ /* 0x000762000c1e1b00 */
[----:B--2---:R-:W-:-:S04]  /*0980*/  @P0 IMAD.WIDE.U32 R42, R7, 0x8, R42 ;  /* 0x00000008072a0825 */ /* 0x004fc800078e002a */
[----:B------:R-:W-:Y:S01]  /*0990*/  @P0 VIADD R7, R7, 0x20 ;  /* 0x0000002007070836 */ /* 0x000fe20000000000 */
[----:B------:R3:W5:Y:S03]  /*09a0*/  @P0 LDG.E.64 R10, desc[UR6][R42.64] ;  /* 0x000000062a0a0981 */ /* 0x000766000c1e1b00 */
        /* <DEDUP_REMOVED lines=9> */
.L_x_29779:
[----:B------:R-:W-:Y:S05]  /*0a40*/  BSYNC.RECONVERGENT B0 ;  /* 0x0000000000007941 */ /* 0x000fea0003800200 */
.L_x_29777:
[----:B------:R-:W0:Y:S02]  /*0a50*/  LDCU UR8, c[0x0][0x384] ;  /* 0x00007080ff0877ac */ /* 0x000e240008000800 */
[----:B0-----:R-:W-:-:S13]  /*0a60*/  ISETP.GE.AND P0, PT, R69, UR8, PT ;  /* 0x0000000845007c0c */ /* 0x001fda000bf06270 */
[----:B------:R-:W-:Y:S05]  /*0a70*/  @P0 EXIT ;  /* 0x000000000000094d */ /* 0x000fea0003800000 */
[----:B-----5:R-:W-:Y:S01]  /*0a80*/  MOV R32, R3 ;  /* 0x0000000300207202 */ /* 0x020fe20000000f00 */
[----:B------:R-:W-:Y:S01]  /*0a90*/  IMAD.MOV.U32 R98, RZ, RZ, R2 ;  /* 0x000000ffff627224 */ /* 0x000fe200078e0002 */
[--C-:B------:R-:W-:Y:S01]  /*0aa0*/  SHF.R.U64 R99, R2, 0x10, R3.reuse ;  /* 0x0000001002637819 */ /* 0x100fe20000001203 */
[C---:B------:R-:W-:Y:S01]  /*0ab0*/  IMAD.HI.U32 R2, R31.reuse, -0x2daee0ad, RZ ;  /* 0xd2511f531f027827 */ /* 0x040fe200078e00ff */
[----:B------:R-:W-:Y:S01]  /*0ac0*/  SHF.R.U32.HI R35, RZ, 0x10, R3 ;  /* 0x00000010ff237819 */ /* 0x000fe20000011603 */
[----:B------:R-:W-:Y:S01]  /*0ad0*/  UIADD3 UR8, UPT, UPT, UR5, -0x4498517b, URZ ;  /* 0xbb67ae8505087890 */ /* 0x000fe2000fffe0ff */
[--C-:B------:R-:W-:Y:S01]  /*0ae0*/  SHF.R.U64 R101, R8, 0x10, R9.reuse ;  /* 0x0000001008657819 */ /* 0x100fe20000001209 */
[----:B------:R-:W-:Y:S01]  /*0af0*/  IMAD.HI.U32 R3, R68, -0x326172a9, RZ ;  /* 0xcd9e8d5744037827 */ /* 0x000fe200078e00ff */
[----:B------:R-:W-:Y:S01]  /*0b00*/  LOP3.LUT R2, R2, UR5, RZ, 0x3c, !PT ;  /* 0x0000000502027c12 */ /* 0x000fe2000f8e3cff */
[----:B------:R-:W-:Y:S01]  /*0b10*/  BSSY B0, `(.L_x_29780) ;  /* 0x0001985000007945 */ /* 0x000fe20003800000 */
[----:B------:R-:W-:Y:S01]  /*0b20*/  SHF.R.U32.HI R36, RZ, 0x10, R9 ;  /* 0x00000010ff247819 */ /* 0x000fe20000011609 */
[----:B------:R-:W-:Y:S01]  /*0b30*/  IMAD.MOV.U32 R100, RZ, RZ, R8 ;  /* 0x000000ffff647224 */ /* 0x000fe200078e0008 */
[----:B------:R-:W-:Y:S01]  /*0b40*/  LOP3.LUT R3, R30, UR4, R3, 0x96, !PT ;  /* 0x000000041e037c12 */ /* 0x000fe2000f8e9603 */
[----:B------:R-:W-:Y:S01]  /*0b50*/  IMAD.MOV.U32 R33, RZ, RZ, R9 ;  /* 0x000000ffff217224 */ /* 0x000fe200078e0009 */
[----:B------:R-:W-:Y:S01]  /*0b60*/  SHF.R.U64 R9, R14, 0x10, R15 ;  /* 0x000000100e097819 */ /* 0x000fe2000000120f */
[----:B------:R-:W-:Y:S01]  /*0b70*/  IMAD.MOV.U32 R8, RZ, RZ, R14 ;  /* 0x000000ffff087224 */ /* 0x000fe200078e000e */
[--C-:B------:R-:W-:Y:S01]  /*0b80*/  SHF.R.U64 R103, R10, 0x10, R11.reuse ;  /* 0x000000100a677819 */ /* 0x100fe2000000120b */
[--C-:B------:R-:W-:Y:S01]  /*0b90*/  IMAD.MOV.U32 R34, RZ, RZ, R11.reuse ;  /* 0x000000ffff227224 */ /* 0x100fe200078e000b */
[----:B------:R-:W-:Y:S01]  /*0ba0*/  SHF.R.U32.HI R37, RZ, 0x10, R11 ;  /* 0x00000010ff257819 */ /* 0x000fe2000001160b */
[----:B------:R-:W-:Y:S01]  /*0bb0*/  IMAD R14, R31, -0x2daee0ad, RZ ;  /* 0xd2511f531f0e7824 */ /* 0x000fe200078e02ff */
[----:B------:R-:W-:Y:S01]  /*0bc0*/  MOV R102, R10 ;  /* 0x0000000a00667202 */ /* 0x000fe20000000f00 */
[----:B------:R-:W-:Y:S01]  /*0bd0*/  IMAD.HI.U32 R13, R3, -0x2daee0ad, RZ ;  /* 0xd2511f53030d7827 */ /* 0x000fe200078e00ff */
[----:B------:R-:W-:Y:S01]  /*0be0*/  MOV R7, R15 ;  /* 0x0000000f00077202 */ /* 0x000fe20000000f00 */
[----:B------:R-:W0:Y:S01]  /*0bf0*/  LDCU.U8 UR17, c[0x0][0x410] ;  /* 0x00008200ff1177ac */ /* 0x000e220008000000 */
[----:B------:R-:W-:Y:S01]  /*0c00*/  SHF.R.U32.HI R10, RZ, 0x10, R15 ;  /* 0x00000010ff0a7819 */ /* 0x000fe2000001160f */
[----:B------:R-:W-:Y:S01]  /*0c10*/  IMAD R12, R68, -0x326172a9, RZ ;  /* 0xcd9e8d57440c7824 */ /* 0x000fe200078e02ff */
[----:B------:R-:W-:Y:S01]  /*0c20*/  LOP3.LUT R13, R14, UR8, R13, 0x96, !PT ;  /* 0x000000080e0d7c12 */ /* 0x000fe2000f8e960d */
[----:B------:R-:W-:Y:S01]  /*0c30*/  IMAD.HI.U32 R11, R2, -0x326172a9, RZ ;  /* 0xcd9e8d57020b7827 */ /* 0x000fe200078e00ff */
[----:B------:R-:W-:Y:S01]  /*0c40*/  UIADD3 UR8, UPT, UPT, UR4, 0x78dde6e4, URZ ;  /* 0x78dde6e404087890 */ /* 0x000fe2000fffe0ff */
[----:B------:R-:W-:-:S02]  /*0c50*/  PRMT R98, R98, 0x5410, R32 ;  /* 0x0000541062627816 */ /* 0x000fc40000000020 */
[----:B------:R-:W-:Y:S01]  /*0c60*/  IMAD R15, R2, -0x326172a9, RZ ;  /* 0xcd9e8d57020f7824 */ /* 0x000fe200078e02ff */
[----:B------:R-:W-:Y:S01]  /*0c70*/  LOP3.LUT R11, R12, UR10, R11, 0x96, !PT ;  /* 0x0000000a0c0b7c12 */ /* 0x000fe2000f8e960b */
[----:B------:R-:W-:Y:S01]  /*0c80*/  IMAD R12, R3, -0x2daee0ad, RZ ;  /* 0xd2511f53030c7824 */ /* 0x000fe200078e02ff */
[----:B------:R-:W-:Y:S01]  /*0c90*/  PRMT R100, R100, 0x5410, R33 ;  /* 0x0000541064647816 */ /* 0x000fe20000000021 */
[----:B------:R-:W-:Y:S01]  /*0ca0*/  IMAD.HI.U32 R2, R13, -0x326172a9, RZ ;  /* 0xcd9e8d570d027827 */ /* 0x000fe200078e00ff */
[----:B------:R-:W-:Y:S02]  /*0cb0*/  MOV R33, R82 ;  /* 0x0000005200217202 */ /* 0x000fe40000000f00 */
[----:B------:R-:W-:Y:S01]  /*0cc0*/  SHF.R.U64 R108, R28, 0x10, R29 ;  /* 0x000000101c6c7819 */ /* 0x000fe2000000121d */
[----:B------:R-:W-:Y:S01]  /*0cd0*/  IMAD.HI.U32 R3, R11, -0x2daee0ad, RZ ;  /* 0xd2511f530b037827 */ /* 0x000fe200078e00ff */
[----:B------:R-:W-:Y:S01]  /*0ce0*/  LOP3.LUT R2, R15, UR16, R2, 0x96, !PT ;  /* 0x000000100f027c12 */ /* 0x000fe2000f8e9602 */
[----:B------:R-:W1:Y:S01]  /*0cf0*/  LDCU UR16, c[0x0][0x388] ;  /* 0x00007100ff1077ac */ /* 0x000e620008000800 */
[----:B------:R-:W-:Y:S01]  /*0d00*/  PRMT R105, R33, 0x7610, R105 ;  /* 0x0000761021697816 */ /* 0x000fe20000000069 */
[----:B------:R-:W-:Y:S01]  /*0d10*/  IMAD R14, R11, -0x2daee0ad, RZ ;  /* 0xd2511f530b0e7824 */ /* 0x000fe200078e02ff */
[----:B------:R-:W-:Y:S01]  /*0d20*/  LOP3.LUT R3, R12, UR11, R3, 0x96, !PT ;  /* 0x0000000b0c037c12 */ /* 0x000fe2000f8e9603 */
[----:B------:R-:W-:Y:S01]  /*0d30*/  IMAD R12, R13, -0x326172a9, RZ ;  /* 0xcd9e8d570d0c7824 */ /* 0x000fe200078e02ff */
[----:B------:R-:W-:Y:S01]  /*0d40*/  SHF.R.U64 R109, R26, 0x10, R27 ;  /* 0x000000101a6d7819 */ /* 0x000fe2000000121b */
[----:B------:R-:W-:Y:S01]  /*0d50*/  IMAD.HI.U32 R13, R2, -0x2daee0ad, RZ ;  /* 0xd2511f53020d7827 */ /* 0x000fe200078e00ff */
[----:B------:R-:W-:-:S02]  /*0d60*/  PRMT R102, R102, 0x5410, R34 ;  /* 0x0000541066667816 */ /* 0x000fc40000000022 */
[----:B------:R-:W-:Y:S01]  /*0d70*/  MOV R34, R81 ;  /* 0x0000005100227202 */ /* 0x000fe20000000f00 */
[C---:B------:R-:W-:Y:S01]  /*0d80*/  IMAD.HI.U32 R11, R3.reuse, -0x326172a9, RZ ;  /* 0xcd9e8d57030b7827 */ /* 0x040fe200078e00ff */
[----:B------:R-:W-:Y:S02]  /*0d90*/  LOP3.LUT R13, R14, UR19, R13, 0x96, !PT ;  /* 0x000000130e0d7c12 */ /* 0x000fe4000f8e960d */
[----:B------:R-:W-:Y:S01]  /*0da0*/  SHF.R.U32.HI R110, RZ, 0x10, R19 ;  /* 0x00000010ff6e7819 */ /* 0x000fe20000011613 */
[----:B------:R-:W-:Y:S01]  /*0db0*/  IMAD R15, R2, -0x2daee0ad, RZ ;  /* 0xd2511f53020f7824 */ /* 0x000fe200078e02ff */
[----:B------:R-:W-:Y:S01]  /*0dc0*/  LOP3.LUT R11, R12, UR18, R11, 0x96, !PT ;  /* 0x000000120c0b7c12 */ /* 0x000fe2000f8e960b */
        /* <DEDUP_REMOVED lines=8> */
[----:B------:R-:W-:Y:S01]  /*0e50*/  UIADD3 UR8, UPT, UPT, UR5, -0x24c28bd8, URZ ;  /* 0xdb3d742805087890 */ /* 0x000fe2000fffe0ff */
[----:B------:R-:W-:Y:S01]  /*0e60*/  SHF.R.U32.HI R111, RZ, 0x10, R17 ;  /* 0x00000010ff6f7819 */ /* 0x000fe20000011611 */
[----:B------:R-:W-:Y:S01]  /*0e70*/  IMAD.MOV.U32 R14, RZ, RZ, R86 ;  /* 0x000000ffff0e7224 */ /* 0x000fe200078e0056 */
[----:B------:R-:W-:Y:S01]  /*0e80*/  LOP3.LUT R12, R15, UR20, R12, 0x96, !PT ;  /* 0x000000140f0c7c12 */ /* 0x000fe2000f8e960c */
[----:B------:R-:W-:-:S02]  /*0e90*/  IMAD.MOV.U32 R32, RZ, RZ, R87 ;  /* 0x000000ffff207224 */ /* 0x000fc400078e0057 */
[----:B------:R-:W-:Y:S02]  /*0ea0*/  IMAD.MOV.U32 R15, RZ, RZ, R83 ;  /* 0x000000ffff0f7224 */ /* 0x000fe400078e0053 */
[----:B------:R-:W-:Y:S01]  /*0eb0*/  IMAD.HI.U32 R3, R12, -0x326172a9, RZ ;  /* 0xcd9e8d570c037827 */ /* 0x000fe200078e00ff */
[----:B------:R-:W-:Y:S02]  /*0ec0*/  PRMT R104, R14, 0x5410, R32 ;  /* 0x000054100e687816 */ /* 0x000fe40000000020 */
[----:B------:R-:W-:Y:S01]  /*0ed0*/  PRMT R105, R105, 0x5410, R15 ;  /* 0x0000541069697816 */ /* 0x000fe2000000000f */
[----:B------:R-:W-:Y:S02]  /*0ee0*/  IMAD R32, R11, -0x2daee0ad, RZ ;  /* 0xd2511f530b207824 */ /* 0x000fe400078e02ff */
[----:B------:R-:W-:-:S04]  /*0ef0*/  IMAD.HI.U32 R11, R2, -0x2daee0ad, RZ ;  /* 0xd2511f53020b7827 */ /* 0x000fc800078e00ff */
[----:B------:R-:W-:Y:S01]  /*0f00*/  IMAD R14, R13, -0x326172a9, RZ ;  /* 0xcd9e8d570d0e7824 */ /* 0x000fe200078e02ff */
[----:B------:R-:W-:Y:S01]  /*0f10*/  LOP3.LUT R11, R32, UR13, R11, 0x96, !PT ;  /* 0x0000000d200b7c12 */ /* 0x000fe2000f8e960b */
[----:B------:R-:W-:Y:S02]  /*0f20*/  IMAD R15, R2, -0x2daee0ad, RZ ;  /* 0xd2511f53020f7824 */ /* 0x000fe400078e02ff */
[----:B------:R-:W-:Y:S01]  /*0f30*/  IMAD R13, R12, -0x326172a9, RZ ;  /* 0xcd9e8d570c0d7824 */ /* 0x000fe200078e02ff */
[----:B------:R-:W-:Y:S01]  /*0f40*/  LOP3.LUT R3, R14, UR12, R3, 0x96, !PT ;  /* 0x0000000c0e037c12 */ /* 0x000fe2000f8e9603 */
[----:B------:R-:W-:-:S04]  /*0f50*/  IMAD.HI.U32 R2, R11, -0x326172a9, RZ ;  /* 0xcd9e8d570b027827 */ /* 0x000fc800078e00ff */
[----:B------:R-:W-:Y:S01]  /*0f60*/  IMAD.HI.U32 R12, R3, -0x2daee0ad, RZ ;  /* 0xd2511f53030c7827 */ /* 0x000fe200078e00ff */
[----:B------:R-:W-:Y:S01]  /*0f70*/  LOP3.LUT R2, R13, UR21, R2, 0x96, !PT ;  /* 0x000000150d027c12 */ /* 0x000fe2000f8e9602 */
[----:B------:R-:W3:Y:S01]  /*0f80*/  LDCU.64 UR20, c[0x0][0x3e0] ;  /* 0x00007c00ff1477ac */ /* 0x000ee20008000a00 */
[----:B------:R-:W-:Y:S01]  /*0f90*/  SHF.R.U32.HI R13, RZ, 0x10, R29 ;  /* 0x00000010ff0d7819 */ /* 0x000fe2000001161d */
[----:B------:R-:W-:Y:S01]  /*0fa0*/  IMAD.MOV.U32 R14, RZ, RZ, R78 ;  /* 0x000000ffff0e7224 */ /* 0x000fe200078e004e */
[----:B------:R-:W-:Y:S01]  /*0fb0*/  LOP3.LUT R12, R15, UR22, R12, 0x96, !PT ;  /* 0x000000160f0c7c12 */ /* 0x000fe2000f8e960c */
[----:B------:R-:W-:Y:S01]  /*0fc0*/  IMAD.MOV.U32 R32, RZ, RZ, R79 ;  /* 0x000000ffff207224 */ /* 0x000fe200078e004f */
[----:B------:R-:W-:Y:S01]  /*0fd0*/  PRMT R108, R108, 0x5410, R13 ;  /* 0x000054106c6c7816 */ /* 0x000fe2000000000d */
[----:B------:R-:W-:Y:S02]  /*0fe0*/  IMAD R15, R2, -0x2daee0ad, RZ ;  /* 0xd2511f53020f7824 */ /* 0x000fe400078e02ff */
[----:B------:R-:W-:Y:S01]  /*0ff0*/  IMAD R13, R12, -0x326172a9, RZ ;  /* 0xcd9e8d570c0d7824 */ /* 0x000fe200078e02ff */
[----:B------:R-:W-:Y:S01]  /*1000*/  PRMT R107, R14, 0x5410, R32 ;  /* 0x000054100e6b7816 */ /* 0x000fe20000000020 */
[----:B------:R-:W-:-:S02]  /*1010*/  IMAD R32, R3, -0x2daee0ad, RZ ;  /* 0xd2511f5303207824 */ /* 0x000fc400078e02ff */
[----:B------:R-:W-:Y:S02]  /*1020*/  IMAD R14, R11, -0x326172a9, RZ ;  /* 0xcd9e8d570b0e7824 */ /* 0x000fe400078e02ff */
[----:B------:R-:W-:-:S04]  /*1030*/  IMAD.HI.U32 R3, R2, -0x2daee0ad, RZ ;  /* 0xd2511f5302037827 */ /* 0x000fc800078e00ff */
[----:B------:R-:W-:Y:S01]  /*1040*/  IMAD.HI.U32 R11, R12, -0x326172a9, RZ ;  /* 0xcd9e8d570c0b7827 */ /* 0x000fe200078e00ff */
[----:B------:R-:W-:Y:S01]  /*1050*/  LOP3.LUT R3, R32, UR9, R3, 0x96, !PT ;  /* 0x0000000920037c12 */ /* 0x000fe2000f8e9603 */
[----:B---3--:R-:W-:Y:S01]  /*1060*/  UISETP.NE.U32.AND UP0, UPT, UR20, URZ, UPT ;  /* 0x000000ff1400728c */ /* 0x008fe2000bf05070 */
[----:B------:R-:W-:Y:S01]  /*1070*/  SHF.R.U64 R32, R16, 0x10, R17 ;  /* 0x0000001010207819 */ /* 0x000fe20000001211 */
[----:B------:R-:W-:Y:S01]  /*1080*/  IMAD.MOV.U32 R33, RZ, RZ, R80 ;  /* 0x000000ffff217224 */ /* 0x000fe200078e0050 */
[----:B------:R-:W-:Y:S01]  /*1090*/  LOP3.LUT R11, R14, UR23, R11, 0x96, !PT ;  /* 0x000000170e0b7c12 */ /* 0x000fe2000f8e960b */
[----:B------:R-:W-:Y:S01]  /*10a0*/  IMAD.HI.U32 R2, R3, -0x326172a9, RZ ;  /* 0xcd9e8d5703027827 */ /* 0x000fe200078e00ff */
[----:B------:R-:W-:Y:S01]  /*10b0*/  SHF.R.U32.HI R14, RZ, 0x10, R27 ;  /* 0x00000010ff0e7819 */ /* 0x000fe2000001161b */
[----:B------:R-:W-:Y:S01]  /*10c0*/  UISETP.NE.AND.EX UP0, UPT, UR21, URZ, UPT, UP0 ;  /* 0x000000ff1500728c */ /* 0x000fe2000bf05300 */
[----:B------:R-:W-:Y:S01]  /*10d0*/  PRMT R106, R33, 0x5410, R34 ;  /* 0x00005410216a7816 */ /* 0x000fe20000000022 */
[----:B------:R-:W-:Y:S01]  /*10e0*/  IMAD.HI.U32 R12, R11, -0x2daee0ad, RZ ;  /* 0xd2511f530b0c7827 */ /* 0x000fe200078e00ff */
[----:B------:R-:W-:-:S02]  /*10f0*/  PRMT R109, R109, 0x5410, R14 ;  /* 0x000054106d6d7816 */ /* 0x000fc4000000000e */
[----:B------:R-:W-:Y:S01]  /*1100*/  LOP3.LUT R13, R13, UR24, R2, 0x96, !PT ;  /* 0x000000180d0d7c12 */ /* 0x000fe2000f8e9602 */
[----:B------:R-:W-:Y:S01]  /*1110*/  IMAD R2, R11, -0x2daee0ad, RZ ;  /* 0xd2511f530b027824 */ /* 0x000fe200078e02ff */
[----:B------:R-:W-:Y:S01]  /*1120*/  LOP3.LUT R14, R15, UR8, R12, 0x96, !PT ;  /* 0x000000080f0e7c12 */ /* 0x000fe2000f8e960c */
[----:B------:R-:W-:Y:S01]  /*1130*/  IMAD R12, R3, -0x326172a9, RZ ;  /* 0xcd9e8d57030c7824 */ /* 0x000fe200078e02ff */
[----:B------:R-:W-:Y:S01]  /*1140*/  SHF.R.U32.HI R11, RZ, 0x10, R5 ;  /* 0x00000010ff0b7819 */ /* 0x000fe20000011605 */
[----:B------:R-:W-:Y:S01]  /*1150*/  IMAD.HI.U32 R15, R13, -0x2daee0ad, RZ ;  /* 0xd2511f530d0f7827 */ /* 0x000fe200078e00ff */
[----:B------:R-:W-:Y:S01]  /*1160*/  PRMT R110, R110, 0x5410, R32 ;  /* 0x000054106e6e7816 */ /* 0x000fe20000000020 */
[----:B------:R-:W3:Y:S02]  /*1170*/  LDCU.64 UR8, c[0x0][0x3a0] ;  /* 0x00007400ff0877ac */ /* 0x000ee40008000a00 */
[----:B------:R-:W-:Y:S01]  /*1180*/  IMAD.HI.U32 R3, R14, -0x326172a9, RZ ;  /* 0xcd9e8d570e037827 */ /* 0x000fe200078e00ff */
[----:B------:R-:W-:-:S03]  /*1190*/  LOP3.LUT R15, R2, UR15, R15, 0x96, !PT ;  /* 0x0000000f020f7c12 */ /* 0x000fc6000f8e960f */
[----:B------:R-:W-:Y:S01]  /*11a0*/  HADD2.F32 R8, -RZ, R8.H0_H0 ;  /* 0x20000008ff087230 */ /* 0x000fe20000004100 */
[----:B------:R-:W-:Y:S01]  /*11b0*/  LOP3.LUT R2, R12, UR14, R3, 0x96, !PT ;  /* 0x0000000e0c027c12 */ /* 0x000fe2000f8e9603 */
[----:B------:R-:W-:Y:S01]  /*11c0*/  HADD2.F32 R3, -RZ, R4.H0_H0 ;  /* 0x20000004ff037230 */ /* 0x000fe20000004100 */
[----:B------:R-:W-:Y:S01]  /*11d0*/  SHF.R.U64 R12, R4, 0x10, R5 ;  /* 0x00000010040c7819 */ /* 0x000fe20000001205 */
[----:B------:R-:W-:Y:S01]  /*11e0*/  HADD2.F32 R4, -RZ, R5.H0_H0 ;  /* 0x20000005ff047230 */ /* 0x000fe20000004100 */
[----:B------:R-:W-:Y:S01]  /*11f0*/  LOP3.LUT R5, R6, 0x3, RZ, 0xc0, !PT ;  /* 0x0000000306057812 */ /* 0x000fe200078ec0ff */
[----:B------:R-:W-:Y:S02]  /*1200*/  HFMA2 R6, -RZ, RZ, 0, 0 ;  /* 0x00000000ff067431 */ /* 0x000fe400000001ff */
[----:B------:R-:W-:Y:S02]  /*1210*/  HADD2.F32 R7, -RZ, R7.H0_H0 ;  /* 0x20000007ff077230 */ /* 0x000fe40000004100 */
[----:B------:R-:W-:-:S02]  /*1220*/  HADD2.F32 R9, -RZ, R9.H0_H0 ;  /* 0x20000009ff097230 */ /* 0x000fc40000004100 */
[----:B------:R-:W-:Y:S02]  /*1230*/  HADD2.F32 R10, -RZ, R10.H0_H0 ;  /* 0x2000000aff0a7230 */ /* 0x000fe40000004100 */
[----:B------:R-:W-:Y:S02]  /*1240*/  HADD2.F32 R12, -RZ, R12.H0_H0 ;  /* 0x2000000cff0c7230 */ /* 0x000fe40000004100 */
[----:B------:R-:W-:Y:S02]  /*1250*/  HADD2.F32 R11, -RZ, R11.H0_H0 ;  /* 0x2000000bff0b7230 */ /* 0x000fe40000004100 */
[----:B------:R-:W-:Y:S02]  /*1260*/  IMAD R13, R13, -0x2daee0ad, RZ ;  /* 0xd2511f530d0d7824 */ /* 0x000fe400078e02ff */
[----:B0123--:R-:W-:-:S07]  /*1270*/  IMAD R14, R14, -0x326172a9, RZ ;  /* 0xcd9e8d570e0e7824 */ /* 0x00ffce00078e02ff */
.L_x_30149:
[----:B------:R-:W0:Y:S01]  /*1280*/  @UP0 LDCU.64 UR20, c[0x0][0x3e0] ;  /* 0x00007c00ff1407ac */ /* 0x000e220008000a00 */
[----:B------:R-:W-:Y:S01]  /*1290*/  PLOP3.LUT P0, PT, PT, PT, UP0, 0x80, 0x8 ;  /* 0x000000000008781c */ /* 0x000fe20003f0f008 */
[----:B------:R-:W-:Y:S01]  /*12a0*/  IMAD.MOV.U32 R60, RZ, RZ, 0x4 ;  /* 0x00000004ff3c7424 */ /* 0x000fe200078e00ff */
[----:B------:R-:W-:Y:S01]  /*12b0*/  PLOP3.LUT P1, PT, PT, PT, UP0, 0x80, 0x8 ;  /* 0x000000000008781c */ /* 0x000fe20003f2f008 */
[----:B------:R-:W-:-:S10]  /*12c0*/  IMAD.MOV.U32 R72, RZ, RZ, 0x3f800000 ;  /* 0x3f800000ff487424 */ /* 0x000fd400078e00ff */
[----:B0-----:R-:W-:-:S05]  /*12d0*/  @P0 IMAD.WIDE R60, R69, R60, UR20 ;  /* 0x00000014453c0e25 */ /* 0x001fca000f8e023c */
[----:B------:R0:W5:Y:S01]  /*12e0*/  @P1 LDG.E R72, desc[UR6][R60.64] ;  /* 0x000000063c481981 */ /* 0x000162000c1e1900 */
[----:B------:R-:W-:Y:S01]  /*12f0*/  IMAD R62, R69, UR16, RZ ;  /* 0x00000010453e7c24 */ /* 0x000fe2000f8e02ff */
[----:B------:R-:W-:Y:S01]  /*1300*/  ISETP.GE.U32.AND P5, PT, R0, 0x20, PT ;  /* 0x000000200000780c */ /* 0x000fe20003fa6070 */
[----:B------:R-:W-:Y:S01]  /*1310*/  BSSY.RECONVERGENT B1, `(.L_x_29781) ;  /* 0x00002f7000017945 */ /* 0x000fe20003800200 */
[----:B------:R-:W1:Y:S02]  /*1320*/  S2R R71, SR_TID.X ;  /* 0x0000000000477919 */ /* 0x000e640000002100 */
[----:B------:R-:W-:-:S04]  /*1330*/  SHF.R.S32.HI R63, RZ, 0x1f, R62 ;  /* 0x0000001fff3f7819 */ /* 0x000fc8000001143e */
[----:B------:R-:W-:Y:S02]  /*1340*/  LEA.HI R63, R63, R62, RZ, 0x2 ;  /* 0x0000003e3f3f7211 */ /* 0x000fe400078f10ff */
[----:B-1----:R-:W-:-:S04]  /*1350*/  LOP3.LUT R70, R71, 0x1f, RZ, 0xc0, !PT ;  /* 0x0000001f47467812 */ /* 0x002fc800078ec0ff */
[----:B------:R-:W-:-:S04]  /*1360*/  LEA.HI.SX32 R70, R63, R70, 0x1e ;  /* 0x000000463f467211 */ /* 0x000fc800078ff2ff */
[----:B------:R-:W-:Y:S01]  /*1370*/  MOV R74, R70 ;  /* 0x00000046004a7202 */ /* 0x000fe20000000f00 */
[----:B0-----:R-:W-:Y:S06]  /*1380*/  @!P5 BRA `(.L_x_29782) ;  /* 0x0000002c00bcd947 */ /* 0x001fec0003800000 */
        /* <DEDUP_REMOVED lines=20> */
.L_x_37196:
[----:B------:R-:W-:Y:S05]  /*14d0*/  BRX R74 -0x14e0                                        (*"BRANCH_TARGETS .L_x_37197,.L_x_37198,.L_x_37199"*) ;  /* 0xffffffe84ac87949 */ /* 0x000fea000383ffff */
.L_x_37199:
[----:B------:R-:W-:Y:S01]  /*14e0*/  IADD3 R74, PT, PT, R5, 0x1, RZ ;  /* 0x00000001054a7810 */ /* 0x000fe20007ffe0ff */
[----:B------:R-:W-:Y:S02]  /*14f0*/  IMAD.MOV.U32 R88, RZ, RZ, R13 ;  /* 0x000000ffff587224 */ /* 0x000fe400078e000d */
[----:B------:R-:W-:Y:S01]  /*1500*/  IMAD.MOV.U32 R75, RZ, RZ, R2 ;  /* 0x000000ffff4b7224 */ /* 0x000fe200078e0002 */
[----:B------:R-:W-:Y:S06]  /*1510*/  BRA `(.L_x_29785) ;  /* 0x00000004001c7947 */ /* 0x000fec0003800000 */
.L_x_37197:
[----:B------:R-:W-:Y:S01]  /*1520*/  MOV R88, R13 ;  /* 0x0000000d00587202 */ /* 0x000fe20000000f00 */
[----:B------:R-:W-:Y:S02]  /*1530*/  IMAD.MOV.U32 R74, RZ, RZ, 0x3 ;  /* 0x00000003ff4a7424 */ /* 0x000fe400078e00ff */
[----:B------:R-:W-:Y:S01]  /*1540*/  IMAD.MOV.U32 R75, RZ, RZ, R15 ;  /* 0x000000ffff4b7224 */ /* 0x000fe200078e000f */
[----:B------:R-:W-:Y:S06]  /*1550*/  BRA `(.L_x_29785) ;  /* 0x00000004000c7947 */ /* 0x000fec0003800000 */
.L_x_37198:
        /* <DEDUP_REMOVED lines=13> */
.L_x_29787:
[----:B------:R-:W-:Y:S05]  /*1630*/  BSYNC.RECONVERGENT B3 ;  /* 0x0000000000037941 */ /* 0x000fea0003800200 */
.L_x_29786:
        /* <DEDUP_REMOVED lines=52> */
[----:B------:R-:W-:-:S07]  /*1980*/  IMAD.MOV.U32 R74, RZ, RZ, RZ ;  /* 0x000000ffff4a7224 */ /* 0x000fce00078e00ff */
.L_x_29785:
[----:B------:R-:W-:Y:S05]  /*1990*/  BSYNC.RECONVERGENT B2 ;  /* 0x0000000000027941 */ /* 0x000fea0003800200 */
.L_x_29784:
[----:B------:R-:W0:Y:S01]  /*19a0*/  LDC R13, c[0x0][0x408] ;  /* 0x00010200ff0d7b82 */ /* 0x000e220000000800 */
[----:B------:R-:W-:Y:S01]  /*19b0*/  HFMA2 R89, -RZ, RZ, 0.1171875, 0 ;  /* 0x2f800000ff597431 */ /* 0x000fe200000001ff */
[----:B------:R-:W-:Y:S01]  /*19c0*/  I2FP.F32.U32 R76, R75 ;  /* 0x0000004b004c7245 */ /* 0x000fe20000201000 */
[----:B-----5:R-:W-:Y:S01]  /*19d0*/  FMUL.FTZ R60, R60, R72 ;  /* 0x000000483c3c7220 */ /* 0x020fe20000410000 */
[----:B------:R-:W-:Y:S01]  /*19e0*/  ISETP.NE.AND P1, PT, R74, 0x1, PT ;  /* 0x000000014a00780c */ /* 0x000fe20003f25270 */
[----:B------:R-:W-:Y:S01]  /*19f0*/  BSSY.RECONVERGENT B2, `(.L_x_29788) ;  /* 0x0000057000027945 */ /* 0x000fe20003800200 */
[----:B------:R-:W-:Y:S02]  /*1a00*/  IMAD.MOV.U32 R75, RZ, RZ, 0x2 ;  /* 0x00000002ff4b7424 */ /* 0x000fe400078e00ff */
[----:B------:R-:W1:Y:S01]  /*1a10*/  LDC R73, c[0x0][0x404] ;  /* 0x00010100ff497b82 */ /* 0x000e620000000800 */
[----:B------:R-:W-:Y:S01]  /*1a20*/  FFMA.FTZ R76, R76, R89, 1.1641532182693481445e-10 ;  /* 0x2f0000004c4c7423 */ /* 0x000fe20000010059 */
[----:B0-----:R-:W-:-:S04]  /*1a30*/  FMUL.FTZ R60, R60, R13 ;  /* 0x0000000d3c3c7220 */ /* 0x001fc80000410000 */
[----:B-1----:R-:W-:-:S04]  /*1a40*/  FSETP.GTU.FTZ.AND P0, PT, R76, R73, PT ;  /* 0x000000494c00720b */ /* 0x002fc80003f1c000 */
        /* <DEDUP_REMOVED lines=13> */
.L_x_29790:
        /* <DEDUP_REMOVED lines=13> */
.L_x_29792:
[----:B------:R-:W-:Y:S05]  /*1bf0*/  BSYNC.RECONVERGENT B3 ;  /* 0x0000000000037941 */ /* 0x000fea0003800200 */
.L_x_29791:
        /* <DEDUP_REMOVED lines=54> */
.L_x_29789:
[----:B------:R-:W-:Y:S05]  /*1f60*/  BSYNC.RECONVERGENT B2 ;  /* 0x0000000000027941 */ /* 0x000fea0003800200 */
.L_x_29788:
[----:B------:R-:W-:Y:S01]  /*1f70*/  I2FP.F32.U32 R60, R5 ;  /* 0x00000005003c7245 */ /* 0x000fe20000201000 */
[----:B------:R-:W-:Y:S01]  /*1f80*/  FMUL.FTZ R74, R61, R72 ;  /* 0x000000483d4a7220 */ /* 0x000fe20000410000 */
[----:B------:R-:W-:Y:S01]  /*1f90*/  ISETP.NE.AND P2, PT, R75, 0x1, PT ;  /* 0x000000014b00780c */ /* 0x000fe20003f45270 */
[----:B------:R-:W-:Y:S01]  /*1fa0*/  BSSY.RECONVERGENT B2, `(.L_x_29793) ;  /* 0x0000056000027945 */ /* 0x000fe20003800200 */
[----:B------:R-:W-:Y:S01]  /*1fb0*/  MOV R5, R14 ;  /* 0x0000000e00057202 */ /* 0x000fe20000000f00 */
[----:B------:R-:W-:Y:S01]  /*1fc0*/  FFMA.FTZ R60, R60, R89, 1.1641532182693481445e-10 ;  /* 0x2f0000003c3c7423 */ /* 0x000fe20000010059 */
[----:B------:R-:W-:-:S04]  /*1fd0*/  FMUL.FTZ R74, R74, R13 ;  /* 0x0000000d4a4a7220 */ /* 0x000fc80000410000 */
        /* <DEDUP_REMOVED lines=14> */
.L_x_29795:
        /* <DEDUP_REMOVED lines=13> */
.L_x_29797:
[----:B------:R-:W-:Y:S05]  /*2190*/  BSYNC.RECONVERGENT B3 ;  /* 0x0000000000037941 */ /* 0x000fea0003800200 */
.L_x_29796:
        /* <DEDUP_REMOVED lines=54> */
.L_x_29794:
[----:B------:R-:W-:Y:S05]  /*2500*/  BSYNC.RECONVERGENT B2 ;  /* 0x0000000000027941 */ /* 0x000fea0003800200 */
.L_x_29793:
[----:B------:R-:W-:Y:S01]  /*2510*/  I2FP.F32.U32 R60, R5 ;  /* 0x00000005003c7245 */ /* 0x000fe20000201000 */
[----:B------:R-:W-:Y:S01]  /*2520*/  FMUL.FTZ R62, R62, R72 ;  /* 0x000000483e3e7220 */ /* 0x000fe20000410000 */
[----:B------:R-:W-:Y:S01]  /*2530*/  ISETP.NE.AND P3, PT, R74, 0x1, PT ;  /* 0x000000014a00780c */ /* 0x000fe20003f65270 */
[----:B------:R-:W-:Y:S01]  /*2540*/  BSSY.RECONVERGENT B2, `(.L_x_29798) ;  /* 0x0000056000027945 */ /* 0x000fe20003800200 */
[----:B------:R-:W-:Y:S02]  /*2550*/  IMAD.MOV.U32 R61, RZ, RZ, R14 ;  /* 0x000000ffff3d7224 */ /* 0x000fe400078e000e */
[----:B------:R-:W-:Y:S01]  /*2560*/  FFMA.FTZ R60, R60, R89, 1.1641532182693481445e-10 ;  /* 0x2f0000003c3c7423 */ /* 0x000fe20000010059 */
[----:B------:R-:W-:-:S04]  /*2570*/  FMUL.FTZ R62, R62, R13 ;  /* 0x0000000d3e3e7220 */ /* 0x000fc80000410000 */
        /* <DEDUP_REMOVED lines=14> */
.L_x_29800:
        /* <DEDUP_REMOVED lines=13> */
.L_x_29802:
[----:B------:R-:W-:Y:S05]  /*2730*/  BSYNC.RECONVERGENT B3 ;  /* 0x0000000000037941 */ /* 0x000fea0003800200 */
.L_x_29801:
        /* <DEDUP_REMOVED lines=54> */
.L_x_29799:
[----:B------:R-:W-:Y:S05]  /*2aa0*/  BSYNC.RECONVERGENT B2 ;  /* 0x0000000000027941 */ /* 0x000fea0003800200 */
.L_x_29798:
[----:B------:R-:W-:Y:S01]  /*2ab0*/  I2FP.F32.U32 R60, R61 ;  /* 0x0000003d003c7245 */ /* 0x000fe20000201000 */
[----:B------:R-:W-:-:S04]  /*2ac0*/  FMUL.FTZ R62, R63, R72 ;  /* 0x000000483f3e7220 */ /* 0x000fc80000410000 */
[----:B------:R-:W-:Y:S01]  /*2ad0*/  FFMA.FTZ R60, R60, R89, 1.1641532182693481445e-10 ;  /* 0x2f0000003c3c7423 */ /* 0x000fe20000010059 */
[----:B------:R-:W-:-:S04]  /*2ae0*/  FMUL.FTZ R62, R62, R13 ;  /* 0x0000000d3e3e7220 */ /* 0x000fc80000410000 */
[----:B------:R-:W-:-:S04]  /*2af0*/  FSETP.GTU.FTZ.AND P4, PT, R60, R73, PT ;  /* 0x000000493c00720b */ /* 0x000fc80003f9c000 */
[----:B------:R-:W-:Y:S02]  /*2b00*/  FSEL R62, R62, RZ, !P4 ;  /* 0x000000ff3e3e7208 */ /* 0x000fe40006000000 */
[----:B------:R-:W-:-:S03]  /*2b10*/  PLOP3.LUT P3, PT, P4, PT, PT, 0x8, 0x80 ;  /* 0x000000000080781c */ /* 0x000fc6000276e170 */
[----:B------:R-:W-:Y:S01]  /*2b20*/  FADD.FTZ R67, R67, R62 ;  /* 0x0000003e43437221 */ /* 0x000fe20000010000 */
[----:B------:R-:W-:Y:S09]  /*2b30*/  BRA `(.L_x_29803) ;  /* 0x0000001400987947 */ /* 0x000ff20003800000 */
.L_x_29783:
        /* <DEDUP_REMOVED lines=16> */
.L_x_29806:
        /* <DEDUP_REMOVED lines=13> */
.L_x_29808:
[----:B------:R-:W-:Y:S05]  /*2d10*/  BSYNC.RECONVERGENT B3 ;  /* 0x0000000000037941 */ /* 0x000fea0003800200 */
.L_x_29807:
        /* <DEDUP_REMOVED lines=53> */
.L_x_29805:
[----:B------:R-:W-:Y:S05]  /*3070*/  BSYNC.RECONVERGENT B2 ;  /* 0x0000000000027941 */ /* 0x000fea0003800200 */
.L_x_29804:
[----:B------:R-:W0:Y:S01]  /*3080*/  LDC R13, c[0x0][0x404] ;  /* 0x00010100ff0d7b82 */ /* 0x000e220000000800 */
[----:B------:R-:W-:Y:S01]  /*3090*/  ISETP.NE.AND P1, PT, R65, 0x1, PT ;  /* 0x000000014100780c */ /* 0x000fe20003f25270 */
[----:B------:R-:W-:Y:S01]  /*30a0*/  IMAD.MOV.U32 R74, RZ, RZ, 0x2f800000 ;  /* 0x2f800000ff4a7424 */ /* 0x000fe200078e00ff */
[----:B------:R-:W-:Y:S01]  /*30b0*/  I2FP.F32.U32 R5, R64 ;  /* 0x0000004000057245 */ /* 0x000fe20000201000 */
[----:B-----5:R-:W-:Y:S01]  /*30c0*/  FMUL.FTZ R60, R60, R72 ;  /* 0x000000483c3c7220 */ /* 0x020fe20000410000 */
[----:B------:R-:W-:Y:S03]  /*30d0*/  BSSY.RECONVERGENT B2, `(.L_x_29809) ;  /* 0x0000054000027945 */ /* 0x000fe60003800200 */
[----:B------:R-:W1:Y:S01]  /*30e0*/  LDC R73, c[0x0][0x408] ;  /* 0x00010200ff497b82 */ /* 0x000e620000000800 */
[----:B------:R-:W-:Y:S01]  /*30f0*/  FFMA.FTZ R64, R5, R74, 1.1641532182693481445e-10 ;  /* 0x2f00000005407423 */ /* 0x000fe2000001004a */
[----:B------:R-:W-:-:S04]  /*3100*/  MOV R5, R14 ;  /* 0x0000000e00057202 */ /* 0x000fc80000000f00 */
[----:B0-----:R-:W-:Y:S01]  /*3110*/  FSETP.LE.FTZ.AND P0, PT, R64, R13, PT ;  /* 0x0000000d4000720b */ /* 0x001fe20003f13000 */
[----:B------:R-:W-:Y:S02]  /*3120*/  IMAD.MOV.U32 R64, RZ, RZ, 0x2 ;  /* 0x00000002ff407424 */ /* 0x000fe400078e00ff */
[----:B-1----:R-:W-:Y:S01]  /*3130*/  FMUL.FTZ R75, R60, R73 ;  /* 0x000000493c4b7220 */ /* 0x002fe20000410000 */
        /* <DEDUP_REMOVED lines=9> */
.L_x_29811:
        /* <DEDUP_REMOVED lines=13> */
.L_x_29813:
[----:B------:R-:W-:Y:S05]  /*32a0*/  BSYNC.RECONVERGENT B3 ;  /* 0x0000000000037941 */ /* 0x000fea0003800200 */
.L_x_29812:
        /* <DEDUP_REMOVED lines=54> */
.L_x_29810:
[----:B------:R-:W-:Y:S05]  /*3610*/  BSYNC.RECONVERGENT B2 ;  /* 0x0000000000027941 */ /* 0x000fea0003800200 */
.L_x_29809:
[----:B------:R-:W-:Y:S01]  /*3620*/  ISETP.NE.AND P2, PT, R64, 0x1, PT ;  /* 0x000000014000780c */ /* 0x000fe20003f45270 */
[----:B------:R-:W-:Y:S01]  /*3630*/  FMUL.FTZ R76, R61, R72 ;  /* 0x000000483d4c7220 */ /* 0x000fe20000410000 */
[----:B------:R-:W-:Y:S01]  /*3640*/  I2FP.F32.U32 R5, R5 ;  /* 0x0000000500057245 */ /* 0x000fe20000201000 */
[----:B------:R-:W-:Y:S01]  /*3650*/  BSSY.RECONVERGENT B2, `(.L_x_29814) ;  /* 0x0000053000027945 */ /* 0x000fe20003800200 */
[----:B------:R-:W-:Y:S02]  /*3660*/  HFMA2 R65, -RZ, RZ, 0, 1.1920928955078125e-07 ;  /* 0x00000002ff417431 */ /* 0x000fe400000001ff */
[----:B------:R-:W-:Y:S01]  /*3670*/  FMUL.FTZ R76, R76, R73 ;  /* 0x000000494c4c7220 */ /* 0x000fe20000410000 */
[----:B------:R-:W-:Y:S01]  /*3680*/  FFMA.FTZ R60, R5, R74, 1.1641532182693481445e-10 ;  /* 0x2f000000053c7423 */ /* 0x000fe2000001004a */
[----:B------:R-:W-:-:S04]  /*3690*/  IMAD.MOV.U32 R5, RZ, RZ, R14 ;  /* 0x000000ffff057224 */ /* 0x000fc800078e000e */
        /* <DEDUP_REMOVED lines=10> */
.L_x_29816:
        /* <DEDUP_REMOVED lines=13> */
.L_x_29818:
[----:B------:R-:W-:Y:S05]  /*3810*/  BSYNC.RECONVERGENT B3 ;  /* 0x0000000000037941 */ /* 0x000fea0003800200 */
.L_x_29817:
        /* <DEDUP_REMOVED lines=54> */
.L_x_29815:
[----:B------:R-:W-:Y:S05]  /*3b80*/  BSYNC.RECONVERGENT B2 ;  /* 0x0000000000027941 */ /* 0x000fea0003800200 */
.L_x_29814:
[----:B------:R-:W-:Y:S01]  /*3b90*/  ISETP.NE.AND P3, PT, R65, 0x1, PT ;  /* 0x000000014100780c */ /* 0x000fe20003f65270 */
[----:B------:R-:W-:Y:S01]  /*3ba0*/  FMUL.FTZ R62, R62, R72 ;  /* 0x000000483e3e7220 */ /* 0x000fe20000410000 */
[----:B------:R-:W-:Y:S01]  /*3bb0*/  I2FP.F32.U32 R5, R5 ;  /* 0x0000000500057245 */ /* 0x000fe20000201000 */
[----:B------:R-:W-:Y:S01]  /*3bc0*/  BSSY.RECONVERGENT B2, `(.L_x_29819) ;  /* 0x0000053000027945 */ /* 0x000fe20003800200 */
[----:B------:R-:W-:Y:S02]  /*3bd0*/  IMAD.MOV.U32 R61, RZ, RZ, R14 ;  /* 0x000000ffff3d7224 */ /* 0x000fe400078e000e */
[----:B------:R-:W-:Y:S01]  /*3be0*/  FMUL.FTZ R62, R62, R73 ;  /* 0x000000493e3e7220 */ /* 0x000fe20000410000 */
[----:B------:R-:W-:Y:S01]  /*3bf0*/  FFMA.FTZ R60, R5, R74, 1.1641532182693481445e-10 ;  /* 0x2f000000053c7423 */ /* 0x000fe2000001004a */
[----:B------:R-:W-:-:S04]  /*3c00*/  IMAD.MOV.U32 R5, RZ, RZ, 0x2 ;  /* 0x00000002ff057424 */ /* 0x000fc800078e00ff */
        /* <DEDUP_REMOVED lines=10> */
.L_x_29821:
        /* <DEDUP_REMOVED lines=13> */
.L_x_29823:
[----:B------:R-:W-:Y:S05]  /*3d80*/  BSYNC.RECONVERGENT B3 ;  /* 0x0000000000037941 */ /* 0x000fea0003800200 */
.L_x_29822:
        /* <DEDUP_REMOVED lines=54> */
.L_x_29820:
[----:B------:R-:W-:Y:S05]  /*40f0*/  BSYNC.RECONVERGENT B2 ;  /* 0x0000000000027941 */ /* 0x000fea0003800200 */
.L_x_29819:
[----:B------:R-:W-:Y:S01]  /*4100*/  I2FP.F32.U32 R61, R61 ;  /* 0x0000003d003d7245 */ /* 0x000fe20000201000 */
[----:B------:R-:W-:Y:S01]  /*4110*/  FMUL.FTZ R60, R63, R72 ;  /* 0x000000483f3c7220 */ /* 0x000fe20000410000 */
[----:B------:R-:W-:Y:S02]  /*4120*/  FSEL R64, R75, RZ, P0 ;  /* 0x000000ff4b407208 */ /* 0x000fe40000000000 */
[----:B------:R-:W-:Y:S01]  /*4130*/  FSEL R65, R76, RZ, P1 ;  /* 0x000000ff4c417208 */ /* 0x000fe20000800000 */
[----:B------:R-:W-:Y:S01]  /*4140*/  FFMA.FTZ R74, R61, R74, 1.1641532182693481445e-10 ;  /* 0x2f0000003d4a7423 */ /* 0x000fe2000001004a */
[----:B------:R-:W-:Y:S01]  /*4150*/  FMUL.FTZ R60, R60, R73 ;  /* 0x000000493c3c7220 */ /* 0x000fe20000410000 */
[----:B------:R-:W-:-:S03]  /*4160*/  FSEL R66, R62, RZ, P2 ;  /* 0x000000ff3e427208 */ /* 0x000fc60001000000 */
[----:B------:R-:W-:-:S04]  /*4170*/  FSETP.GTU.FTZ.AND P4, PT, R74, R13, PT ;  /* 0x0000000d4a00720b */ /* 0x000fc80003f9c000 */
[----:B------:R-:W-:Y:S02]  /*4180*/  PLOP3.LUT P3, PT, P4, PT, PT, 0x8, 0x80 ;  /* 0x000000000080781c */ /* 0x000fe4000276e170 */
[----:B------:R-:W-:-:S11]  /*4190*/  FSEL R67, R60, RZ, !P4 ;  /* 0x000000ff3c437208 */ /* 0x000fd60006000000 */
.L_x_29803:
[----:B------:R-:W0:Y:S01]  /*41a0*/  LDC.64 R62, c[0x0][0x3a8] ;  /* 0x0000ea00ff3e7b82 */ /* 0x000e220000000a00 */
[----:B------:R-:W-:Y:S02]  /*41b0*/  SEL R13, RZ, 0x1000000, !P3 ;  /* 0x01000000ff0d7807 */ /* 0x000fe40005800000 */
[----:B------:R-:W-:Y:S02]  /*41c0*/  SEL R74, RZ, 0x10000, !P2 ;  /* 0x00010000ff4a7807 */ /* 0x000fe40005000000 */
[----:B------:R-:W-:-:S03]  /*41d0*/  SEL R73, RZ, 0x100, !P1 ;  /* 0x00000100ff497807 */ /* 0x000fc60004800000 */
[----:B------:R-:W1:Y:S01]  /*41e0*/  LDC.64 R60, c[0x0][0x3b0] ;  /* 0x0000ec00ff3c7b82 */ /* 0x000e620000000a00 */
[----:B------:R-:W-:Y:S02]  /*41f0*/  IADD3 R13, PT, PT, R73, R13, R74 ;  /* 0x0000000d490d7210 */ /* 0x000fe40007ffe04a */
[----:B------:R-:W-:-:S05]  /*4200*/  SEL R74, RZ, 0x1, !P0 ;  /* 0x00000001ff4a7807 */ /* 0x000fca0004000000 */
[----:B------:R-:W-:Y:S01]  /*4210*/  IMAD.IADD R73, R13, 0x1, R74 ;  /* 0x000000010d497824 */ /* 0x000fe200078e024a */
[----:B------:R-:W-:Y:S01]  /*4220*/  MOV R13, R88 ;  /* 0x00000058000d7202 */ /* 0x000fe20000000f00 */
[C---:B------:R-:W-:Y:S02]  /*4230*/  VIADD R74, R70.reuse, 0x20 ;  /* 0x00000020464a7836 */ /* 0x040fe40000000000 */
[----:B0-----:R-:W-:-:S05]  /*4240*/  IMAD.WIDE.U32 R62, R70, 0x10, R62 ;  /* 0x00000010463e7825 */ /* 0x001fca00078e003e */
[----:B------:R0:W-:Y:S01]  /*4250*/  STG.E.128 desc[UR6][R62.64], R64 ;  /* 0x000000403e007986 */ /* 0x0001e2000c101d06 */
[----:B-1----:R-:W-:-:S05]  /*4260*/  IMAD.WIDE.U32 R60, R70, 0x4, R60 ;  /* 0x00000004463c7825 */ /* 0x002fca00078e003c */
[----:B------:R0:W-:Y:S02]  /*4270*/  STG.E desc[UR6][R60.64], R73 ;  /* 0x000000493c007986 */ /* 0x0001e4000c101906 */
.L_x_29782:
[----:B------:R-:W-:Y:S05]  /*4280*/  BSYNC.RECONVERGENT B1 ;  /* 0x0000000000017941 */ /* 0x000fea0003800200 */
.L_x_29781:
        /* <DEDUP_REMOVED lines=29> */
.L_x_29829:
        /* <DEDUP_REMOVED lines=13> */
.L_x_29831:
[----:B------:R-:W-:Y:S05]  /*4530*/  BSYNC.RECONVERGENT B3 ;  /* 0x0000000000037941 */ /* 0x000fea0003800200 */
.L_x_29830:
        /* <DEDUP_REMOVED lines=52> */
[----:B------:R-:W-:-:S07]  /*4880*/  IMAD.MOV.U32 R76, RZ, RZ, RZ ;  /* 0x000000ffff4c7224 */ /* 0x000fce00078e00ff */
.L_x_29828:
[----:B------:R-:W-:Y:S05]  /*4890*/  BSYNC.RECONVERGENT B2 ;  /* 0x0000000000027941 */ /* 0x000fea0003800200 */
.L_x_29827:
[----:B------:R-:W0:Y:S01]  /*48a0*/  LDC R13, c[0x0][0x408] ;  /* 0x00010200ff0d7b82 */ /* 0x000e220000000800 */
[----:B------:R-:W-:Y:S01]  /*48b0*/  I2FP.F32.U32 R84, R77 ;  /* 0x0000004d00547245 */ /* 0x000fe20000201000 */
[----:B------:R-:W-:Y:S02]  /*48c0*/  IMAD.MOV.U32 R91, RZ, RZ, 0x2f800000 ;  /* 0x2f800000ff5b7424 */ /* 0x000fe400078e00ff */
[----:B-----5:R-:W-:Y:S01]  /*48d0*/  FMUL.FTZ R32, R32, R72 ;  /* 0x0000004820207220 */ /* 0x020fe20000410000 */
[----:B------:R-:W-:Y:S01]  /*48e0*/  ISETP.NE.AND P1, PT, R76, 0x1, PT ;  /* 0x000000014c00780c */ /* 0x000fe20003f25270 */
[----:B------:R-:W-:Y:S01]  /*48f0*/  BSSY.RECONVERGENT B2, `(.L_x_29832) ;  /* 0x0000057000027945 */ /* 0x000fe20003800200 */
[----:B------:R-:W-:Y:S01]  /*4900*/  FFMA.FTZ R84, R84, R91, 1.1641532182693481445e-10 ;  /* 0x2f00000054547423 */ /* 0x000fe2000001005b */
[----:B------:R-:W-:Y:S01]  /*4910*/  HFMA2 R77, -RZ, RZ, 0, 1.1920928955078125e-07 ;  /* 0x00000002ff4d7431 */ /* 0x000fe200000001ff */
[----:B------:R-:W1:Y:S01]  /*4920*/  LDC R75, c[0x0][0x404] ;  /* 0x00010100ff4b7b82 */ /* 0x000e620000000800 */
[----:B0-----:R-:W-:-:S02]  /*4930*/  FMUL.FTZ R32, R32, R13 ;  /* 0x0000000d20207220 */ /* 0x001fc40000410000 */
        /* <DEDUP_REMOVED lines=14> */
.L_x_29834:
        /* <DEDUP_REMOVED lines=13> */
.L_x_29836:
[----:B------:R-:W-:Y:S05]  /*4af0*/  BSYNC.RECONVERGENT B3 ;  /* 0x0000000000037941 */ /* 0x000fea0003800200 */
.L_x_29835:
        /* <DEDUP_REMOVED lines=54> */
.L_x_29833:
[----:B------:R-:W-:Y:S05]  /*4e60*/  BSYNC.RECONVERGENT B2 ;  /* 0x0000000000027941 */ /* 0x000fea0003800200 */
.L_x_29832:
        /* <DEDUP_REMOVED lines=21> */
.L_x_29839:
        /* <DEDUP_REMOVED lines=13> */
.L_x_29841:
[----:B------:R-:W-:Y:S05]  /*5090*/  BSYNC.RECONVERGENT B3 ;  /* 0x0000000000037941 */ /* 0x000fea0003800200 */
.L_x_29840:
        /* <DEDUP_REMOVED lines=54> */
.L_x_29838:
[----:B------:R-:W-:Y:S05]  /*5400*/  BSYNC.RECONVERGENT B2 ;  /* 0x0000000000027941 */ /* 0x000fea0003800200 */
.L_x_29837:
        /* <DEDUP_REMOVED lines=21> */
.L_x_29844:
        /* <DEDUP_REMOVED lines=13> */
.L_x_29846:
[----:B------:R-:W-:Y:S05]  /*5630*/  BSYNC.RECONVERGENT B3 ;  /* 0x0000000000037941 */ /* 0x000fea0003800200 */
.L_x_29845:
        /* <DEDUP_REMOVED lines=54> */
.L_x_29843:
[----:B------:R-:W-:Y:S05]  /*59a0*/  BSYNC.RECONVERGENT B2 ;  /* 0x0000000000027941 */ /* 0x000fea0003800200 */
.L_x_29842:
        /* <DEDUP_REMOVED lines=9> */
.L_x_29826:
        /* <DEDUP_REMOVED lines=16> */
.L_x_29850:
        /* <DEDUP_REMOVED lines=13> */
.L_x_29852:
[----:B------:R-:W-:Y:S05]  /*5c10*/  BSYNC.RECONVERGENT B3 ;  /* 0x0000000000037941 */ /* 0x000fea0003800200 */
.L_x_29851:
        /* <DEDUP_REMOVED lines=53> */
.L_x_29849:
[----:B------:R-:W-:Y:S05]  /*5f70*/  BSYNC.RECONVERGENT B2 ;  /* 0x0000000000027941 */ /* 0x000fea0003800200 */
.L_x_29848:
[----:B------:R-:W0:Y:S01]  /*5f80*/  LDC R13, c[0x0][0x404] ;  /* 0x00010100ff0d7b82 */ /* 0x000e220000000800 */
[----:B------:R-:W-:Y:S01]  /*5f90*/  HFMA2 R76, -RZ, RZ, 0.1171875, 0 ;  /* 0x2f800000ff4c7431 */ /* 0x000fe200000001ff */
[----:B------:R-:W-:Y:S01]  /*5fa0*/  ISETP.NE.AND P1, PT, R61, 0x1, PT ;  /* 0x000000013d00780c */ /* 0x000fe20003f25270 */
[----:B-----5:R-:W-:Y:S01]  /*5fb0*/  FMUL.FTZ R32, R32, R72 ;  /* 0x0000004820207220 */ /* 0x020fe20000410000 */
[----:B------:R-:W-:Y:S01]  /*5fc0*/  I2FP.F32.U32 R5, R60 ;  /* 0x0000003c00057245 */ /* 0x000fe20000201000 */
[----:B------:R-:W-:Y:S03]  /*5fd0*/  BSSY.RECONVERGENT B2, `(.L_x_29853) ;  /* 0x0000054000027945 */ /* 0x000fe60003800200 */
[----:B------:R-:W1:Y:S01]  /*5fe0*/  LDC R75, c[0x0][0x408] ;  /* 0x00010200ff4b7b82 */ /* 0x000e620000000800 */
[----:B------:R-:W-:Y:S01]  /*5ff0*/  FFMA.FTZ R60, R5, R76, 1.1641532182693481445e-10 ;  /* 0x2f000000053c7423 */ /* 0x000fe2000001004c */
[----:B------:R-:W-:-:S04]  /*6000*/  IMAD.MOV.U32 R5, RZ, RZ, R14 ;  /* 0x000000ffff057224 */ /* 0x000fc800078e000e */
[----:B0-----:R-:W-:Y:S01]  /*6010*/  FSETP.LE.FTZ.AND P0, PT, R60, R13, PT ;  /* 0x0000000d3c00720b */ /* 0x001fe20003f13000 */
[----:B------:R-:W-:Y:S02]  /*6020*/  IMAD.MOV.U32 R60, RZ, RZ, 0x2 ;  /* 0x00000002ff3c7424 */ /* 0x000fe400078e00ff */
[----:B-1----:R-:W-:Y:S01]  /*6030*/  FMUL.FTZ R77, R32, R75 ;  /* 0x0000004b204d7220 */ /* 0x002fe20000410000 */
        /* <DEDUP_REMOVED lines=9> */
.L_x_29855:
        /* <DEDUP_REMOVED lines=13> */
.L_x_29857:
[----:B------:R-:W-:Y:S05]  /*61a0*/  BSYNC.RECONVERGENT B3 ;  /* 0x0000000000037941 */ /* 0x000fea0003800200 */
.L_x_29856:
        /* <DEDUP_REMOVED lines=54> */
.L_x_29854:
[----:B------:R-:W-:Y:S05]  /*6510*/  BSYNC.RECONVERGENT B2 ;  /* 0x0000000000027941 */ /* 0x000fea0003800200 */
.L_x_29853:
[----:B------:R-:W-:Y:S01]  /*6520*/  ISETP.NE.AND P2, PT, R60, 0x1, PT ;  /* 0x000000013c00780c */ /* 0x000fe20003f45270 */
[----:B------:R-:W-:Y:S01]  /*6530*/  FMUL.FTZ R84, R33, R72 ;  /* 0x0000004821547220 */ /* 0x000fe20000410000 */
[----:B------:R-:W-:Y:S01]  /*6540*/  I2FP.F32.U32 R5, R5 ;  /* 0x0000000500057245 */ /* 0x000fe20000201000 */
[----:B------:R-:W-:Y:S01]  /*6550*/  BSSY.RECONVERGENT B2, `(.L_x_29858) ;  /* 0x0000053000027945 */ /* 0x000fe20003800200 */
[----:B------:R-:W-:Y:S02]  /*6560*/  IMAD.MOV.U32 R61, RZ, RZ, 0x2 ;  /* 0x00000002ff3d7424 */ /* 0x000fe400078e00ff */
[----:B------:R-:W-:Y:S01]  /*6570*/  FMUL.FTZ R84, R84, R75 ;  /* 0x0000004b54547220 */ /* 0x000fe20000410000 */
[----:B------:R-:W-:Y:S01]  /*6580*/  FFMA.FTZ R32, R5, R76, 1.1641532182693481445e-10 ;  /* 0x2f00000005207423 */ /* 0x000fe2000001004c */
[----:B------:R-:W-:-:S04]  /*6590*/  MOV R5, R14 ;  /* 0x0000000e00057202 */ /* 0x000fc80000000f00 */
        /* <DEDUP_REMOVED lines=10> */
.L_x_29860:
        /* <DEDUP_REMOVED lines=13> */
.L_x_29862:
[----:B------:R-:W-:Y:S05]  /*6710*/  BSYNC.RECONVERGENT B3 ;  /* 0x0000000000037941 */ /* 0x000fea0003800200 */
.L_x_29861:
        /* <DEDUP_REMOVED lines=54> */
.L_x_29859:
[----:B------:R-:W-:Y:S05]  /*6a80*/  BSYNC.RECONVERGENT B2 ;  /* 0x0000000000027941 */ /* 0x000fea0003800200 */
.L_x_29858:
[----:B------:R-:W-:Y:S01]  /*6a90*/  ISETP.NE.AND P3, PT, R61, 0x1, PT ;  /* 0x000000013d00780c */ /* 0x000fe20003f65270 */
[----:B------:R-:W-:Y:S01]  /*6aa0*/  FMUL.FTZ R34, R34, R72 ;  /* 0x0000004822227220 */ /* 0x000fe20000410000 */
[----:B------:R-:W-:Y:S01]  /*6ab0*/  I2FP.F32.U32 R5, R5 ;  /* 0x0000000500057245 */ /* 0x000fe20000201000 */
[----:B------:R-:W-:Y:S01]  /*6ac0*/  BSSY.RECONVERGENT B2, `(.L_x_29863) ;  /* 0x0000053000027945 */ /* 0x000fe20003800200 */
[----:B------:R-:W-:Y:S02]  /*6ad0*/  IMAD.MOV.U32 R33, RZ, RZ, R14 ;  /* 0x000000ffff217224 */ /* 0x000fe400078e000e */
[----:B------:R-:W-:Y:S01]  /*6ae0*/  FMUL.FTZ R34, R34, R75 ;  /* 0x0000004b22227220 */ /* 0x000fe20000410000 */
[----:B------:R-:W-:Y:S01]  /*6af0*/  FFMA.FTZ R32, R5, R76, 1.1641532182693481445e-10 ;  /* 0x2f00000005207423 */ /* 0x000fe2000001004c */
[----:B------:R-:W-:-:S04]  /*6b00*/  HFMA2 R5, -RZ, RZ, 0, 1.1920928955078125e-07 ;  /* 0x00000002ff057431 */ /* 0x000fc800000001ff */
        /* <DEDUP_REMOVED lines=10> */
.L_x_29865:
        /* <DEDUP_REMOVED lines=13> */
.L_x_29867:
[----:B------:R-:W-:Y:S05]  /*6c80*/  BSYNC.RECONVERGENT B3 ;  /* 0x0000000000037941 */ /* 0x000fea0003800200 */
.L_x_29866:
        /* <DEDUP_REMOVED lines=54> */
.L_x_29864:
[----:B------:R-:W-:Y:S05]  /*6ff0*/  BSYNC.RECONVERGENT B2 ;  /* 0x0000000000027941 */ /* 0x000fea0003800200 */
.L_x_29863:
[----:B------:R-:W-:Y:S01]  /*7000*/  I2FP.F32.U32 R33, R33 ;  /* 0x0000002100217245 */ /* 0x000fe20000201000 */
[----:B------:R-:W-:Y:S01]  /*7010*/  FMUL.FTZ R32, R35, R72 ;  /* 0x0000004823207220 */ /* 0x000fe20000410000 */
[----:B------:R-:W-:-:S03]  /*7020*/  FSEL R34, R34, RZ, P2 ;  /* 0x000000ff22227208 */ /* 0x000fc60001000000 */
[----:B------:R-:W-:Y:S01]  /*7030*/  FFMA.FTZ R76, R33, R76, 1.1641532182693481445e-10 ;  /* 0x2f000000214c7423 */ /* 0x000fe2000001004c */
[----:B------:R-:W-:Y:S01]  /*7040*/  FMUL.FTZ R35, R32, R75 ;  /* 0x0000004b20237220 */ /* 0x000fe20000410000 */
[----:B------:R-:W-:Y:S02]  /*7050*/  FSEL R32, R77, RZ, P0 ;  /* 0x000000ff4d207208 */ /* 0x000fe40000000000 */
[----:B------:R-:W-:Y:S02]  /*7060*/  FSEL R33, R84, RZ, P1 ;  /* 0x000000ff54217208 */ /* 0x000fe40000800000 */
[----:B------:R-:W-:-:S04]  /*7070*/  FSETP.GTU.FTZ.AND P4, PT, R76, R13, PT ;  /* 0x0000000d4c00720b */ /* 0x000fc80003f9c000 */
[----:B------:R-:W-:Y:S02]  /*7080*/  PLOP3.LUT P3, PT, P4, PT, PT, 0x8, 0x80 ;  /* 0x000000000080781c */ /* 0x000fe4000276e170 */
[----:B------:R-:W-:-:S11]  /*7090*/  FSEL R35, R35, RZ, !P4 ;  /* 0x000000ff23237208 */ /* 0x000fd60006000000 */
.L_x_29847:
[----:B------:R-:W0:Y:S01]  /*70a0*/  LDC.64 R62, c[0x0][0x3a8] ;  /* 0x0000ea00ff3e7b82 */ /* 0x000e220000000a00 */
[----:B------:R-:W-:Y:S02]  /*70b0*/  SEL R13, RZ, 0x1000000, !P3 ;  /* 0x01000000ff0d7807 */ /* 0x000fe40005800000 */
[----:B------:R-:W-:Y:S02]  /*70c0*/  SEL R76, RZ, 0x10000, !P2 ;  /* 0x00010000ff4c7807 */ /* 0x000fe40005000000 */
[----:B------:R-:W-:-:S03]  /*70d0*/  SEL R75, RZ, 0x100, !P1 ;  /* 0x00000100ff4b7807 */ /* 0x000fc60004800000 */
[----:B------:R-:W1:Y:S01]  /*70e0*/  LDC.64 R60, c[0x0][0x3b0] ;  /* 0x0000ec00ff3c7b82 */ /* 0x000e620000000a00 */
[----:B------:R-:W-:Y:S02]  /*70f0*/  IADD3 R13, PT, PT, R75, R13, R76 ;  /* 0x0000000d4b0d7210 */ /* 0x000fe40007ffe04c */
[----:B------:R-:W-:-:S05]  /*7100*/  SEL R76, RZ, 0x1, !P0 ;  /* 0x00000001ff4c7807 */ /* 0x000fca0004000000 */
[----:B------:R-:W-:Y:S02]  /*7110*/  IMAD.IADD R75, R13, 0x1, R76 ;  /* 0x000000010d4b7824 */ /* 0x000fe400078e024c */
[----:B------:R-:W-:Y:S02]  /*7120*/  IMAD.MOV.U32 R13, RZ, RZ, R90 ;  /* 0x000000ffff0d7224 */ /* 0x000fe400078e005a */
[----:B0-----:R-:W-:-:S05]  /*7130*/  IMAD.WIDE.U32 R62, R74, 0x10, R62 ;  /* 0x000000104a3e7825 */ /* 0x001fca00078e003e */
[----:B------:R0:W-:Y:S01]  /*7140*/  STG.E.128 desc[UR6][R62.64], R32 ;  /* 0x000000203e007986 */ /* 0x0001e2000c101d06 */
[C---:B-1----:R-:W-:Y:S01]  /*7150*/  IMAD.WIDE.U32 R60, R74.reuse, 0x4, R60 ;  /* 0x000000044a3c7825 */ /* 0x042fe200078e003c */
[----:B------:R-:W-:-:S04]  /*7160*/  IADD3 R74, PT, PT, R74, 0x20, RZ ;  /* 0x000000204a4a7810 */ /* 0x000fc80007ffe0ff */
[----:B------:R0:W-:Y:S03]  /*7170*/  STG.E desc[UR6][R60.64], R75 ;  /* 0x0000004b3c007986 */ /* 0x0001e6000c101906 */
.L_x_29825:
[----:B------:R-:W-:Y:S05]  /*7180*/  BSYNC.RECONVERGENT B1 ;  /* 0x0000000000017941 */ /* 0x000fea0003800200 */
.L_x_29824:
        /* <DEDUP_REMOVED lines=29> */
.L_x_29873:
        /* <DEDUP_REMOVED lines=13> */
.L_x_29875:
[----:B------:R-:W-:Y:S05]  /*7430*/  BSYNC.RECONVERGENT B3 ;  /* 0x0000000000037941 */ /* 0x000fea0003800200 */
.L_x_29874:
        /* <DEDUP_REMOVED lines=52> */
[----:B------:R-:W-:-:S07]  /*7780*/  HFMA2 R76, -RZ, RZ, 0, 0 ;  /* 0x00000000ff4c7431 */ /* 0x000fce00000001ff */
.L_x_29872:
[----:B------:R-:W-:Y:S05]  /*7790*/  BSYNC.RECONVERGENT B2 ;  /* 0x0000000000027941 */ /* 0x000fea0003800200 */
.L_x_29871:
[----:B------:R-:W0:Y:S01]  /*77a0*/  LDC R13, c[0x0][0x408] ;  /* 0x00010200ff0d7b82 */ /* 0x000e220000000800 */
[----:B------:R-:W-:Y:S01]  /*77b0*/  I2FP.F32.U32 R5, R77 ;  /* 0x0000004d00057245 */ /* 0x000fe20000201000 */
[----:B------:R-:W-:Y:S02]  /*77c0*/  IMAD.MOV.U32 R92, RZ, RZ, 0x2f800000 ;  /* 0x2f800000ff5c7424 */ /* 0x000fe400078e00ff */
[----:B-----5:R-:W-:Y:S01]  /*77d0*/  FMUL.FTZ R84, R36, R72 ;  /* 0x0000004824547220 */ /* 0x020fe20000410000 */
[----:B------:R-:W-:Y:S01]  /*77e0*/  ISETP.NE.AND P1, PT, R76, 0x1, PT ;  /* 0x000000014c00780c */ /* 0x000fe20003f25270 */
[----:B------:R-:W-:Y:S01]  /*77f0*/  BSSY.RECONVERGENT B2, `(.L_x_29876) ;  /* 0x0000057000027945 */ /* 0x000fe20003800200 */
[----:B------:R-:W-:Y:S01]  /*7800*/  FFMA.FTZ R36, R5, R92, 1.1641532182693481445e-10 ;  /* 0x2f00000005247423 */ /* 0x000fe2000001005c */
[----:B------:R-:W-:Y:S01]  /*7810*/  IMAD.MOV.U32 R77, RZ, RZ, 0x2 ;  /* 0x00000002ff4d7424 */ /* 0x000fe200078e00ff */
[----:B------:R-:W1:Y:S01]  /*7820*/  LDC R91, c[0x0][0x404] ;  /* 0x00010100ff5b7b82 */ /* 0x000e620000000800 */
[----:B0-----:R-:W-:-:S02]  /*7830*/  FMUL.FTZ R84, R84, R13 ;  /* 0x0000000d54547220 */ /* 0x001fc40000410000 */
[----:B-1----:R-:W-:-:S04]  /*7840*/  FSETP.GTU.FTZ.AND P0, PT, R36, R91, PT ;  /* 0x0000005b2400720b */ /* 0x002fc80003f1c000 */
        /* <DEDUP_REMOVED lines=13> */
.L_x_29878:
        /* <DEDUP_REMOVED lines=13> */
.L_x_29880:
[----:B------:R-:W-:Y:S05]  /*79f0*/  BSYNC.RECONVERGENT B3 ;  /* 0x0000000000037941 */ /* 0x000fea0003800200 */
.L_x_29879:
        /* <DEDUP_REMOVED lines=54> */
.L_x_29877:
[----:B------:R-:W-:Y:S05]  /*7d60*/  BSYNC.RECONVERGENT B2 ;  /* 0x0000000000027941 */ /* 0x000fea0003800200 */
.L_x_29876:
[----:B------:R-:W-:Y:S01]  /*7d70*/  I2FP.F32.U32 R5, R5 ;  /* 0x0000000500057245 */ /* 0x000fe20000201000 */
[----:B------:R-:W-:Y:S01]  /*7d80*/  FMUL.FTZ R76, R37, R72 ;  /* 0x00000048254c7220 */ /* 0x000fe20000410000 */
[----:B------:R-:W-:Y:S01]  /*7d90*/  ISETP.NE.AND P2, PT, R77, 0x1, PT ;  /* 0x000000014d00780c */ /* 0x000fe20003f45270 */
[----:B------:R-:W-:Y:S02]  /*7da0*/  BSSY.RECONVERGENT B2, `(.L_x_29881) ;  /* 0x0000056000027945 */ /* 0x000fe40003800200 */
[----:B------:R-:W-:Y:S01]  /*7db0*/  FFMA.FTZ R60, R5, R92, 1.1641532182693481445e-10 ;  /* 0x2f000000053c7423 */ /* 0x000fe2000001005c */
[----:B------:R-:W-:Y:S01]  /*7dc0*/  FMUL.FTZ R76, R76, R13 ;  /* 0x0000000d4c4c7220 */ /* 0x000fe20000410000 */
[----:B------:R-:W-:-:S03]  /*7dd0*/  IMAD.MOV.U32 R5, RZ, RZ, R14 ;  /* 0x000000ffff057224 */ /* 0x000fc600078e000e */
        /* <DEDUP_REMOVED lines=14> */
.L_x_29883:
        /* <DEDUP_REMOVED lines=13> */
.L_x_29885:
[----:B------:R-:W-:Y:S05]  /*7f90*/  BSYNC.RECONVERGENT B3 ;  /* 0x0000000000037941 */ /* 0x000fea0003800200 */
.L_x_29884:
        /* <DEDUP_REMOVED lines=54> */
.L_x_29882:
[----:B------:R-:W-:Y:S05]  /*8300*/  BSYNC.RECONVERGENT B2 ;  /* 0x0000000000027941 */ /* 0x000fea0003800200 */
.L_x_29881:
        /* <DEDUP_REMOVED lines=21> */
.L_x_29888:
        /* <DEDUP_REMOVED lines=13> */
.L_x_29890:
[----:B------:R-:W-:Y:S05]  /*8530*/  BSYNC.RECONVERGENT B3 ;  /* 0x0000000000037941 */ /* 0x000fea0003800200 */
.L_x_29889:
        /* <DEDUP_REMOVED lines=54> */
.L_x_29887:
[----:B------:R-:W-:Y:S05]  /*88a0*/  BSYNC.RECONVERGENT B2 ;  /* 0x0000000000027941 */ /* 0x000fea0003800200 */
.L_x_29886:
        /* <DEDUP_REMOVED lines=9> */
.L_x_29870:
        /* <DEDUP_REMOVED lines=16> */
.L_x_29894:
        /* <DEDUP_REMOVED lines=13> */
.L_x_29896:
[----:B------:R-:W-:Y:S05]  /*8b10*/  BSYNC.RECONVERGENT B3 ;  /* 0x0000000000037941 */ /* 0x000fea0003800200 */
.L_x_29895:
        /* <DEDUP_REMOVED lines=53> */
.L_x_29893:
[----:B------:R-:W-:Y:S05]  /*8e70*/  BSYNC.RECONVERGENT B2 ;  /* 0x0000000000027941 */ /* 0x000fea0003800200 */
.L_x_29892:
[----:B------:R-:W0:Y:S01]  /*8e80*/  LDC R13, c[0x0][0x404] ;  /* 0x00010100ff0d7b82 */ /* 0x000e220000000800 */
[----:B------:R-:W-:Y:S01]  /*8e90*/  ISETP.NE.AND P1, PT, R62, 0x1, PT ;  /* 0x000000013e00780c */ /* 0x000fe20003f25270 */
[----:B------:R-:W-:Y:S01]  /*8ea0*/  IMAD.MOV.U32 R77, RZ, RZ, 0x2f800000 ;  /* 0x2f800000ff4d7424 */ /* 0x000fe200078e00ff */
[----:B------:R-:W-:Y:S01]  /*8eb0*/  I2FP.F32.U32 R60, R60 ;  /* 0x0000003c003c7245 */ /* 0x000fe20000201000 */
[----:B-----5:R-:W-:Y:S01]  /*8ec0*/  FMUL.FTZ R61, R36, R72 ;  /* 0x00000048243d7220 */ /* 0x020fe20000410000 */
[----:B------:R-:W-:Y:S01]  /*8ed0*/  BSSY.RECONVERGENT B2, `(.L_x_29897) ;  /* 0x0000054000027945 */ /* 0x000fe20003800200 */
[----:B------:R-:W-:Y:S02]  /*8ee0*/  IMAD.MOV.U32 R5, RZ, RZ, R14 ;  /* 0x000000ffff057224 */ /* 0x000fe400078e000e */
[----:B------:R-:W1:Y:S01]  /*8ef0*/  LDC R76, c[0x0][0x408] ;  /* 0x00010200ff4c7b82 */ /* 0x000e620000000800 */
[----:B------:R-:W-:-:S05]  /*8f00*/  FFMA.FTZ R60, R60, R77, 1.1641532182693481445e-10 ;  /* 0x2f0000003c3c7423 */ /* 0x000fca000001004d */
[----:B0-----:R-:W-:Y:S01]  /*8f10*/  FSETP.LE.FTZ.AND P0, PT, R60, R13, PT ;  /* 0x0000000d3c00720b */ /* 0x001fe20003f13000 */
[----:B------:R-:W-:Y:S02]  /*8f20*/  HFMA2 R60, -RZ, RZ, 0, 1.1920928955078125e-07 ;  /* 0x00000002ff3c7431 */ /* 0x000fe400000001ff */
[----:B-1----:R-:W-:Y:S01]  /*8f30*/  FMUL.FTZ R84, R61, R76 ;  /* 0x0000004c3d547220 */ /* 0x002fe20000410000 */
        /* <DEDUP_REMOVED lines=9> */
.L_x_29899:
        /* <DEDUP_REMOVED lines=13> */
.L_x_29901:
[----:B------:R-:W-:Y:S05]  /*90a0*/  BSYNC.RECONVERGENT B3 ;  /* 0x0000000000037941 */ /* 0x000fea0003800200 */
.L_x_29900:
        /* <DEDUP_REMOVED lines=54> */
.L_x_29898:
[----:B------:R-:W-:Y:S05]  /*9410*/  BSYNC.RECONVERGENT B2 ;  /* 0x0000000000027941 */ /* 0x000fea0003800200 */
.L_x_29897:
[----:B------:R-:W-:Y:S01]  /*9420*/  ISETP.NE.AND P2, PT, R60, 0x1, PT ;  /* 0x000000013c00780c */ /* 0x000fe20003f45270 */
[----:B------:R-:W-:Y:S01]  /*9430*/  FMUL.FTZ R85, R37, R72 ;  /* 0x0000004825557220 */ /* 0x000fe20000410000 */
[----:B------:R-:W-:Y:S01]  /*9440*/  I2FP.F32.U32 R36, R5 ;  /* 0x0000000500247245 */ /* 0x000fe20000201000 */
[----:B------:R-:W-:Y:S01]  /*9450*/  BSSY.RECONVERGENT B2, `(.L_x_29902) ;  /* 0x0000053000027945 */ /* 0x000fe20003800200 */
[----:B------:R-:W-:Y:S01]  /*9460*/  IMAD.MOV.U32 R62, RZ, RZ, 0x2 ;  /* 0x00000002ff3e7424 */ /* 0x000fe200078e00ff */
[----:B------:R-:W-:Y:S01]  /*9470*/  MOV R5, R14 ;  /* 0x0000000e00057202 */ /* 0x000fe20000000f00 */
[----:B------:R-:W-:Y:S01]  /*9480*/  FMUL.FTZ R85, R85, R76 ;  /* 0x0000004c55557220 */ /* 0x000fe20000410000 */
[----:B------:R-:W-:-:S05]  /*9490*/  FFMA.FTZ R36, R36, R77, 1.1641532182693481445e-10 ;  /* 0x2f00000024247423 */ /* 0x000fca000001004d */
        /* <DEDUP_REMOVED lines=10> */
.L_x_29904:
        /* <DEDUP_REMOVED lines=13> */
.L_x_29906:
[----:B------:R-:W-:Y:S05]  /*9610*/  BSYNC.RECONVERGENT B3 ;  /* 0x0000000000037941 */ /* 0x000fea0003800200 */
.L_x_29905:
        /* <DEDUP_REMOVED lines=54> */
.L_x_29903:
[----:B------:R-:W-:Y:S05]  /*9980*/  BSYNC.RECONVERGENT B2 ;  /* 0x0000000000027941 */ /* 0x000fea0003800200 */
.L_x_29902:
        /* <DEDUP_REMOVED lines=18> */
.L_x_29909:
        /* <DEDUP_REMOVED lines=13> */
.L_x_29911:
[----:B------:R-:W-:Y:S05]  /*9b80*/  BSYNC.RECONVERGENT B3 ;  /* 0x0000000000037941 */ /* 0x000fea0003800200 */
.L_x_29910:
        /* <DEDUP_REMOVED lines=54> */
.L_x_29908:
[----:B------:R-:W-:Y:S05]  /*9ef0*/  BSYNC.RECONVERGENT B2 ;  /* 0x0000000000027941 */ /* 0x000fea0003800200 */
.L_x_29907:
[----:B------:R-:W-:Y:S01]  /*9f00*/  I2FP.F32.U32 R36, R37 ;  /* 0x0000002500247245 */ /* 0x000fe20000201000 */
[----:B------:R-:W-:Y:S01]  /*9f10*/  FMUL.FTZ R39, R39, R72 ;  /* 0x0000004827277220 */ /* 0x000fe20000410000 */
[----:B------:R-:W-:Y:S02]  /*9f20*/  FSEL R37, R85, RZ, P1 ;  /* 0x000000ff55257208 */ /* 0x000fe40000800000 */
[----:B------:R-:W-:Y:S01]  /*9f30*/  FSEL R38, R38, RZ, P2 ;  /* 0x000000ff26267208 */ /* 0x000fe20001000000 */
[----:B------:R-:W-:Y:S01]  /*9f40*/  FFMA.FTZ R36, R36, R77, 1.1641532182693481445e-10 ;  /* 0x2f00000024247423 */ /* 0x000fe2000001004d */
[----:B------:R-:W-:-:S04]  /*9f50*/  FMUL.FTZ R39, R39, R76 ;  /* 0x0000004c27277220 */ /* 0x000fc80000410000 */
[----:B------:R-:W-:Y:S02]  /*9f60*/  FSETP.GTU.FTZ.AND P3, PT, R36, R13, PT ;  /* 0x0000000d2400720b */ /* 0x000fe40003f7c000 */
[----:B------:R-:W-:Y:S02]  /*9f70*/  FSEL R36, R84, RZ, P0 ;  /* 0x000000ff54247208 */ /* 0x000fe40000000000 */
[----:B------:R-:W-:Y:S02]  /*9f80*/  FSEL R39, R39, RZ, !P3 ;  /* 0x000000ff27277208 */ /* 0x000fe40005800000 */
[----:B------:R-:W-:-:S13]  /*9f90*/  PLOP3.LUT P3, PT, P3, PT, PT, 0x8, 0x80 ;  /* 0x000000000080781c */ /* 0x000fda0001f6e170 */
.L_x_29891:
        /* <DEDUP_REMOVED lines=9> */
[----:B0-----:R-:W-:-:S05]  /*a030*/  IMAD.WIDE.U32 R62, R74, 0x10, R62 ;  /* 0x000000104a3e7825 */ /* 0x001fca00078e003e */
[----:B------:R0:W-:Y:S01]  /*a040*/  STG.E.128 desc[UR6][R62.64], R36 ;  /* 0x000000243e007986 */ /* 0x0001e2000c101d06 */
[----:B-1----:R-:W-:-:S04]  /*a050*/  IMAD.WIDE.U32 R60, R74, 0x4, R60 ;  /* 0x000000044a3c7825 */ /* 0x002fc800078e003c */
[----:B------:R-:W-:Y:S01]  /*a060*/  VIADD R74, R74, 0x20 ;  /* 0x000000204a4a7836 */ /* 0x000fe20000000000 */
[----:B------:R0:W-:Y:S06]  /*a070*/  STG.E desc[UR6][R60.64], R77 ;  /* 0x0000004d3c007986 */ /* 0x0001ec000c101906 */
.L_x_29869:
[----:B------:R-:W-:Y:S05]  /*a080*/  BSYNC.RECONVERGENT B1 ;  /* 0x0000000000017941 */ /* 0x000fea0003800200 */
.L_x_29868:
        /* <DEDUP_REMOVED lines=29> */
.L_x_29917:
        /* <DEDUP_REMOVED lines=13> */
.L_x_29919:
[----:B------:R-:W-:Y:S05]  /*a330*/  BSYNC.RECONVERGENT B3 ;  /* 0x0000000000037941 */ /* 0x000fea0003800200 */
.L_x_29918:
        /* <DEDUP_REMOVED lines=53> */
.L_x_29916:
[----:B------:R-:W-:Y:S05]  /*a690*/  BSYNC.RECONVERGENT B2 ;  /* 0x0000000000027941 */ /* 0x000fea0003800200 */
.L_x_29915:
        /* <DEDUP_REMOVED lines=24> */
.L_x_29922:
        /* <DEDUP_REMOVED lines=13> */
.L_x_29924:
[----:B------:R-:W-:Y:S05]  /*a8f0*/  BSYNC.RECONVERGENT B3 ;  /* 0x0000000000037941 */ /* 0x000fea0003800200 */
.L_x_29923:
        /* <DEDUP_REMOVED lines=54> */
.L_x_29921:
[----:B------:R-:W-:Y:S05]  /*ac60*/  BSYNC.RECONVERGENT B2 ;  /* 0x0000000000027941 */ /* 0x000fea0003800200 */
.L_x_29920:
[----:B------:R-:W-:Y:S01]  /*ac70*/  I2FP.F32.U32 R60, R5 ;  /* 0x00000005003c7245 */ /* 0x000fe20000201000 */
[----:B------:R-:W-:Y:S01]  /*ac80*/  FMUL.FTZ R84, R41, R72 ;  /* 0x0000004829547220 */ /* 0x000fe20000410000 */
[----:B------:R-:W-:Y:S01]  /*ac90*/  ISETP.NE.AND P2, PT, R85, 0x1, PT ;  /* 0x000000015500780c */ /* 0x000fe20003f45270 */
[----:B------:R-:W-:Y:S01]  /*aca0*/  BSSY.RECONVERGENT B2, `(.L_x_29925) ;  /* 0x0000056000027945 */ /* 0x000fe20003800200 */
[----:B------:R-:W-:Y:S02]  /*acb0*/  IMAD.MOV.U32 R88, RZ, RZ, 0x2 ;  /* 0x00000002ff587424 */ /* 0x000fe400078e00ff */
[----:B------:R-:W-:Y:S01]  /*acc0*/  FFMA.FTZ R60, R60, R93, 1.1641532182693481445e-10 ;  /* 0x2f0000003c3c7423 */ /* 0x000fe2000001005d */
[----:B------:R-:W-:Y:S01]  /*acd0*/  FMUL.FTZ R84, R84, R13 ;  /* 0x0000000d54547220 */ /* 0x000fe20000410000 */
[----:B------:R-:W-:-:S03]  /*ace0*/  MOV R5, R14 ;  /* 0x0000000e00057202 */ /* 0x000fc60000000f00 */
        /* <DEDUP_REMOVED lines=13> */
.L_x_29927:
        /* <DEDUP_REMOVED lines=13> */
.L_x_29929:
[----:B------:R-:W-:Y:S05]  /*ae90*/  BSYNC.RECONVERGENT B3 ;  /* 0x0000000000037941 */ /* 0x000fea0003800200 */
.L_x_29928:
        /* <DEDUP_REMOVED lines=54> */
.L_x_29926:
[----:B------:R-:W-:Y:S05]  /*b200*/  BSYNC.RECONVERGENT B2 ;  /* 0x0000000000027941 */ /* 0x000fea0003800200 */
.L_x_29925:
        /* <DEDUP_REMOVED lines=21> */
.L_x_29932:
        /* <DEDUP_REMOVED lines=13> */
.L_x_29934:
[----:B------:R-:W-:Y:S05]  /*b430*/  BSYNC.RECONVERGENT B3 ;  /* 0x0000000000037941 */ /* 0x000fea0003800200 */
.L_x_29933:
        /* <DEDUP_REMOVED lines=54> */
.L_x_29931:
[----:B------:R-:W-:Y:S05]  /*b7a0*/  BSYNC.RECONVERGENT B2 ;  /* 0x0000000000027941 */ /* 0x000fea0003800200 */
.L_x_29930:
        /* <DEDUP_REMOVED lines=9> */
.L_x_29914:
        /* <DEDUP_REMOVED lines=16> */
.L_x_29938:
        /* <DEDUP_REMOVED lines=13> */
.L_x_29940:
[----:B------:R-:W-:Y:S05]  /*ba10*/  BSYNC.RECONVERGENT B3 ;  /* 0x0000000000037941 */ /* 0x000fea0003800200 */
.L_x_29939:
        /* <DEDUP_REMOVED lines=53> */
.L_x_29937:
[----:B------:R-:W-:Y:S05]  /*bd70*/  BSYNC.RECONVERGENT B2 ;  /* 0x0000000000027941 */ /* 0x000fea0003800200 */
.L_x_29936:
        /* <DEDUP_REMOVED lines=8> */
[----:B------:R-:W-:-:S04]  /*be00*/  IMAD.MOV.U32 R5, RZ, RZ, R14 ;  /* 0x000000ffff057224 */ /* 0x000fc800078e000e */
[----:B0-----:R-:W-:Y:S02]  /*be10*/  FSETP.LE.FTZ.AND P0, PT, R60, R13, PT ;  /* 0x0000000d3c00720b */ /* 0x001fe40003f13000 */
[----:B------:R-:W-:Y:S01]  /*be20*/  MOV R60, 0x2 ;  /* 0x00000002003c7802 */ /* 0x000fe20000000f00 */
[----:B-1----:R-:W-:Y:S01]  /*be30*/  FMUL.FTZ R85, R40, R77 ;  /* 0x0000004d28557220 */ /* 0x002fe20000410000 */
        /* <DEDUP_REMOVED lines=9> */
.L_x_29943:
        /* <DEDUP_REMOVED lines=13> */
.L_x_29945:
[----:B------:R-:W-:Y:S05]  /*bfa0*/  BSYNC.RECONVERGENT B3 ;  /* 0x0000000000037941 */ /* 0x000fea0003800200 */
.L_x_29944:
        /* <DEDUP_REMOVED lines=54> */
.L_x_29942:
[----:B------:R-:W-:Y:S05]  /*c310*/  BSYNC.RECONVERGENT B2 ;  /* 0x0000000000027941 */ /* 0x000fea0003800200 */
.L_x_29941:
        /* <DEDUP_REMOVED lines=18> */
.L_x_29948:
        /* <DEDUP_REMOVED lines=13> */
.L_x_29950:
[----:B------:R-:W-:Y:S05]  /*c510*/  BSYNC.RECONVERGENT B3 ;  /* 0x0000000000037941 */ /* 0x000fea0003800200 */
.L_x_29949:
        /* <DEDUP_REMOVED lines=54> */
.L_x_29947:
[----:B------:R-:W-:Y:S05]  /*c880*/  BSYNC.RECONVERGENT B2 ;  /* 0x0000000000027941 */ /* 0x000fea0003800200 */
.L_x_29946:
        /* <DEDUP_REMOVED lines=18> */
.L_x_29953:
        /* <DEDUP_REMOVED lines=13> */
.L_x_29955:
[----:B------:R-:W-:Y:S05]  /*ca80*/  BSYNC.RECONVERGENT B3 ;  /* 0x0000000000037941 */ /* 0x000fea0003800200 */
.L_x_29954:
        /* <DEDUP_REMOVED lines=54> */
.L_x_29952:
[----:B------:R-:W-:Y:S05]  /*cdf0*/  BSYNC.RECONVERGENT B2 ;  /* 0x0000000000027941 */ /* 0x000fea0003800200 */
.L_x_29951:
[----:B------:R-:W-:Y:S01]  /*ce00*/  I2FP.F32.U32 R41, R41 ;  /* 0x0000002900297245 */ /* 0x000fe20000201000 */
[----:B------:R-:W-:Y:S01]  /*ce10*/  FMUL.FTZ R40, R43, R72 ;  /* 0x000000482b287220 */ /* 0x000fe20000410000 */
[----:B------:R-:W-:-:S03]  /*ce20*/  FSEL R42, R42, RZ, P2 ;  /* 0x000000ff2a2a7208 */ /* 0x000fc60001000000 */
[----:B------:R-:W-:Y:S01]  /*ce30*/  FFMA.FTZ R84, R41, R84, 1.1641532182693481445e-10 ;  /* 0x2f00000029547423 */ /* 0x000fe20000010054 */
[----:B------:R-:W-:Y:S01]  /*ce40*/  FMUL.FTZ R40, R40, R77 ;  /* 0x0000004d28287220 */ /* 0x000fe20000410000 */
[----:B------:R-:W-:-:S03]  /*ce50*/  FSEL R41, R88, RZ, P1 ;  /* 0x000000ff58297208 */ /* 0x000fc60000800000 */
[----:B------:R-:W-:-:S04]  /*ce60*/  FSETP.GTU.FTZ.AND P3, PT, R84, R13, PT ;  /* 0x0000000d5400720b */ /* 0x000fc80003f7c000 */
[----:B------:R-:W-:Y:S02]  /*ce70*/  FSEL R43, R40, RZ, !P3 ;  /* 0x000000ff282b7208 */ /* 0x000fe40005800000 */
[----:B------:R-:W-:Y:S02]  /*ce80*/  PLOP3.LUT P3, PT, P3, PT, PT, 0x8, 0x80 ;  /* 0x000000000080781c */ /* 0x000fe40001f6e170 */
[----:B------:R-:W-:-:S11]  /*ce90*/  FSEL R40, R85, RZ, P0 ;  /* 0x000000ff55287208 */ /* 0x000fd60000000000 */
.L_x_29935:
[----:B------:R-:W0:Y:S01]  /*cea0*/  LDC.64 R62, c[0x0][0x3a8] ;  /* 0x0000ea00ff3e7b82 */ /* 0x000e220000000a00 */
[----:B------:R-:W-:Y:S02]  /*ceb0*/  SEL R13, RZ, 0x1000000, !P3 ;  /* 0x01000000ff0d7807 */ /* 0x000fe40005800000 */
[----:B------:R-:W-:Y:S02]  /*cec0*/  SEL R84, RZ, 0x10000, !P2 ;  /* 0x00010000ff547807 */ /* 0x000fe40005000000 */
[----:B------:R-:W-:-:S03]  /*ced0*/  SEL R77, RZ, 0x100, !P1 ;  /* 0x00000100ff4d7807 */ /* 0x000fc60004800000 */
[----:B------:R-:W1:Y:S01]  /*cee0*/  LDC.64 R60, c[0x0][0x3b0] ;  /* 0x0000ec00ff3c7b82 */ /* 0x000e620000000a00 */
[----:B------:R-:W-:Y:S02]  /*cef0*/  IADD3 R13, PT, PT, R77, R13, R84 ;  /* 0x0000000d4d0d7210 */ /* 0x000fe40007ffe054 */
[----:B------:R-:W-:-:S04]  /*cf00*/  SEL R84, RZ, 0x1, !P0 ;  /* 0x00000001ff547807 */ /* 0x000fc80004000000 */
[----:B------:R-:W-:Y:S01]  /*cf10*/  IADD3 R77, PT, PT, R13, R84, RZ ;  /* 0x000000540d4d7210 */ /* 0x000fe20007ffe0ff */
[----:B------:R-:W-:Y:S02]  /*cf20*/  IMAD.MOV.U32 R13, RZ, RZ, R92 ;  /* 0x000000ffff0d7224 */ /* 0x000fe400078e005c */
[----:B0-----:R-:W-:-:S05]  /*cf30*/  IMAD.WIDE.U32 R62, R74, 0x10, R62 ;  /* 0x000000104a3e7825 */ /* 0x001fca00078e003e */
[----:B------:R2:W-:Y:S01]  /*cf40*/  STG.E.128 desc[UR6][R62.64], R40 ;  /* 0x000000283e007986 */ /* 0x0005e2000c101d06 */
[C---:B-1----:R-:W-:Y:S01]  /*cf50*/  IMAD.WIDE.U32 R60, R74.reuse, 0x4, R60 ;  /* 0x000000044a3c7825 */ /* 0x042fe200078e003c */
[----:B------:R-:W-:-:S04]  /*cf60*/  IADD3 R74, PT, PT, R74, 0x20, RZ ;  /* 0x000000204a4a7810 */ /* 0x000fc80007ffe0ff */
[----:B------:R2:W-:Y:S03]  /*cf70*/  STG.E desc[UR6][R60.64], R77 ;  /* 0x0000004d3c007986 */ /* 0x0005e6000c101906 */
.L_x_29913:
[----:B------:R-:W-:Y:S05]  /*cf80*/  BSYNC.RECONVERGENT B1 ;  /* 0x0000000000017941 */ /* 0x000fea0003800200 */
.L_x_29912:
[----:B------:R-:W-:Y:S01]  /*cf90*/  ISETP.GE.U32.AND P0, PT, R0, 0xa0, PT ;  /* 0x000000a00000780c */ /* 0x000fe20003f06070 */
[----:B------:R-:W-:Y:S03]  /*cfa0*/  BSSY.RECONVERGENT B1, `(.L_x_29956) ;  /* 0x00002ee000017945 */ /* 0x000fe60003800200 */
[----:B0-2---:R-:W-:-:S09]  /*cfb0*/  P2R R77, PR, RZ, 0x1 ;  /* 0x00000001ff4d7803 */ /* 0x005fd20000000000 */
        /* <DEDUP_REMOVED lines=26> */
.L_x_29961:
        /* <DEDUP_REMOVED lines=13> */
.L_x_29963:
[----:B------:R-:W-:Y:S05]  /*d230*/  BSYNC.RECONVERGENT B3 ;  /* 0x0000000000037941 */ /* 0x000fea0003800200 */
.L_x_29962:
        /* <DEDUP_REMOVED lines=53> */
.L_x_29960:
[----:B------:R-:W-:Y:S05]  /*d590*/  BSYNC.RECONVERGENT B2 ;  /* 0x0000000000027941 */ /* 0x000fea0003800200 */
.L_x_29959:
        /* <DEDUP_REMOVED lines=24> */
.L_x_29966:
        /* <DEDUP_REMOVED lines=13> */
.L_x_29968:
[----:B------:R-:W-:Y:S05]  /*d7f0*/  BSYNC.RECONVERGENT B3 ;  /* 0x0000000000037941 */ /* 0x000fea0003800200 */
.L_x_29967:
        /* <DEDUP_REMOVED lines=54> */
.L_x_29965:
[----:B------:R-:W-:Y:S05]  /*db60*/  BSYNC.RECONVERGENT B2 ;  /* 0x0000000000027941 */ /* 0x000fea0003800200 */
.L_x_29964:
[----:B------:R-:W-:Y:S01]  /*db70*/  I2FP.F32.U32 R5, R5 ;  /* 0x0000000500057245 */ /* 0x000fe20000201000 */
[----:B------:R-:W-:Y:S01]  /*db80*/  FMUL.FTZ R84, R45, R72 ;  /* 0x000000482d547220 */ /* 0x000fe20000410000 */
[----:B------:R-:W-:Y:S01]  /*db90*/  ISETP.NE.AND P2, PT, R85, 0x1, PT ;  /* 0x000000015500780c */ /* 0x000fe20003f45270 */
[----:B------:R-:W-:Y:S01]  /*dba0*/  BSSY.RECONVERGENT B2, `(.L_x_29969) ;  /* 0x0000056000027945 */ /* 0x000fe20003800200 */
[----:B------:R-:W-:Y:S02]  /*dbb0*/  HFMA2 R88, -RZ, RZ, 0, 1.1920928955078125e-07 ;  /* 0x00000002ff587431 */ /* 0x000fe400000001ff */
[----:B------:R-:W-:Y:S01]  /*dbc0*/  FFMA.FTZ R60, R5, R92, 1.1641532182693481445e-10 ;  /* 0x2f000000053c7423 */ /* 0x000fe2000001005c */
[----:B------:R-:W-:Y:S01]  /*dbd0*/  FMUL.FTZ R84, R84, R13 ;  /* 0x0000000d54547220 */ /* 0x000fe20000410000 */
[----:B------:R-:W-:-:S03]  /*dbe0*/  IMAD.MOV.U32 R5, RZ, RZ, R14 ;  /* 0x000000ffff057224 */ /* 0x000fc600078e000e */
        /* <DEDUP_REMOVED lines=13> */
.L_x_29971:
        /* <DEDUP_REMOVED lines=13> */
.L_x_29973:
[----:B------:R-:W-:Y:S05]  /*dd90*/  BSYNC.RECONVERGENT B3 ;  /* 0x0000000000037941 */ /* 0x000fea0003800200 */
.L_x_29972:
        /* <DEDUP_REMOVED lines=54> */
.L_x_29970:
[----:B------:R-:W-:Y:S05]  /*e100*/  BSYNC.RECONVERGENT B2 ;  /* 0x0000000000027941 */ /* 0x000fea0003800200 */
.L_x_29969:
[----:B------:R-:W-:Y:S01]  /*e110*/  I2FP.F32.U32 R5, R5 ;  /* 0x0000000500057245 */ /* 0x000fe20000201000 */
[----:B------:R-:W-:Y:S01]  /*e120*/  FMUL.FTZ R60, R46, R72 ;  /* 0x000000482e3c7220 */ /* 0x000fe20000410000 */
[----:B------:R-:W-:Y:S01]  /*e130*/  ISETP.NE.AND P3, PT, R88, 0x1, PT ;  /* 0x000000015800780c */ /* 0x000fe20003f65270 */
[----:B------:R-:W-:Y:S01]  /*e140*/  BSSY.RECONVERGENT B2, `(.L_x_29974) ;  /* 0x0000056000027945 */ /* 0x000fe20003800200 */
[----:B------:R-:W-:Y:S02]  /*e150*/  IMAD.MOV.U32 R84, RZ, RZ, R14 ;  /* 0x000000ffff547224 */ /* 0x000fe400078e000e */
[----:B------:R-:W-:Y:S01]  /*e160*/  FFMA.FTZ R46, R5, R92, 1.1641532182693481445e-10 ;  /* 0x2f000000052e7423 */ /* 0x000fe2000001005c */
[----:B------:R-:W-:Y:S01]  /*e170*/  FMUL.FTZ R60, R60, R13 ;  /* 0x0000000d3c3c7220 */ /* 0x000fe20000410000 */
[----:B------:R-:W-:-:S03]  /*e180*/  HFMA2 R5, -RZ, RZ, 0, 1.1920928955078125e-07 ;  /* 0x00000002ff057431 */ /* 0x000fc600000001ff */
        /* <DEDUP_REMOVED lines=13> */
.L_x_29976:
        /* <DEDUP_REMOVED lines=13> */
.L_x_29978:
[----:B------:R-:W-:Y:S05]  /*e330*/  BSYNC.RECONVERGENT B3 ;  /* 0x0000000000037941 */ /* 0x000fea0003800200 */
.L_x_29977:
        /* <DEDUP_REMOVED lines=54> */
.L_x_29975:
[----:B------:R-:W-:Y:S05]  /*e6a0*/  BSYNC.RECONVERGENT B2 ;  /* 0x0000000000027941 */ /* 0x000fea0003800200 */
.L_x_29974:
        /* <DEDUP_REMOVED lines=9> */
.L_x_29958:
        /* <DEDUP_REMOVED lines=16> */
.L_x_29982:
        /* <DEDUP_REMOVED lines=13> */
.L_x_29984:
[----:B------:R-:W-:Y:S05]  /*e910*/  BSYNC.RECONVERGENT B3 ;  /* 0x0000000000037941 */ /* 0x000fea0003800200 */
.L_x_29983:
        /* <DEDUP_REMOVED lines=53> */
.L_x_29981:
[----:B------:R-:W-:Y:S05]  /*ec70*/  BSYNC.RECONVERGENT B2 ;  /* 0x0000000000027941 */ /* 0x000fea0003800200 */
.L_x_29980:
[----:B------:R-:W0:Y:S01]  /*ec80*/  LDC R13, c[0x0][0x404] ;  /* 0x00010100ff0d7b82 */ /* 0x000e220000000800 */
[----:B------:R-:W-:Y:S01]  /*ec90*/  HFMA2 R85, -RZ, RZ, 0.1171875, 0 ;  /* 0x2f800000ff557431 */ /* 0x000fe200000001ff */
[----:B------:R-:W-:Y:S01]  /*eca0*/  ISETP.NE.AND P1, PT, R62, 0x1, PT ;  /* 0x000000013e00780c */ /* 0x000fe20003f25270 */
[----:B-----5:R-:W-:Y:S01]  /*ecb0*/  FMUL.FTZ R61, R44, R72 ;  /* 0x000000482c3d7220 */ /* 0x020fe20000410000 */
[----:B------:R-:W-:Y:S01]  /*ecc0*/  I2FP.F32.U32 R60, R60 ;  /* 0x0000003c003c7245 */ /* 0x000fe20000201000 */
[----:B------:R-:W-:Y:S01]  /*ecd0*/  BSSY.RECONVERGENT B2, `(.L_x_29985) ;  /* 0x0000054000027945 */ /* 0x000fe20003800200 */
[----:B------:R-:W-:Y:S02]  /*ece0*/  MOV R5, R14 ;  /* 0x0000000e00057202 */ /* 0x000fe40000000f00 */
[----:B------:R-:W1:Y:S01]  /*ecf0*/  LDC R84, c[0x0][0x408] ;  /* 0x00010200ff547b82 */ /* 0x000e620000000800 */
[----:B------:R-:W-:-:S05]  /*ed00*/  FFMA.FTZ R60, R60, R85, 1.1641532182693481445e-10 ;  /* 0x2f0000003c3c7423 */ /* 0x000fca0000010055 */
        /* <DEDUP_REMOVED lines=12> */
.L_x_29987:
        /* <DEDUP_REMOVED lines=13> */
.L_x_29989:
[----:B------:R-:W-:Y:S05]  /*eea0*/  BSYNC.RECONVERGENT B3 ;  /* 0x0000000000037941 */ /* 0x000fea0003800200 */
.L_x_29988:
        /* <DEDUP_REMOVED lines=54> */
.L_x_29986:
[----:B------:R-:W-:Y:S05]  /*f210*/  BSYNC.RECONVERGENT B2 ;  /* 0x0000000000027941 */ /* 0x000fea0003800200 */
.L_x_29985:
        /* <DEDUP_REMOVED lines=18> */
.L_x_29992:
        /* <DEDUP_REMOVED lines=13> */
.L_x_29994:
[----:B------:R-:W-:Y:S05]  /*f410*/  BSYNC.RECONVERGENT B3 ;  /* 0x0000000000037941 */ /* 0x000fea0003800200 */
.L_x_29993:
        /* <DEDUP_REMOVED lines=54> */
.L_x_29991:
[----:B------:R-:W-:Y:S05]  /*f780*/  BSYNC.RECONVERGENT B2 ;  /* 0x0000000000027941 */ /* 0x000fea0003800200 */
.L_x_29990:
        /* <DEDUP_REMOVED lines=18> */
.L_x_29997:
        /* <DEDUP_REMOVED lines=13> */
.L_x_29999:
[----:B------:R-:W-:Y:S05]  /*f980*/  BSYNC.RECONVERGENT B3 ;  /* 0x0000000000037941 */ /* 0x000fea0003800200 */
.L_x_29998:
        /* <DEDUP_REMOVED lines=54> */
.L_x_29996:
[----:B------:R-:W-:Y:S05]  /*fcf0*/  BSYNC.RECONVERGENT B2 ;  /* 0x0000000000027941 */ /* 0x000fea0003800200 */
.L_x_29995:
        /* <DEDUP_REMOVED lines=10> */
.L_x_29979:
        /* <DEDUP_REMOVED lines=14> */
.L_x_29957:
[----:B------:R-:W-:Y:S05]  /*fe80*/  BSYNC.RECONVERGENT B1 ;  /* 0x0000000000017941 */ /* 0x000fea0003800200 */
.L_x_29956:
        /* <DEDUP_REMOVED lines=29> */
.L_x_30005:
        /* <DEDUP_REMOVED lines=13> */
.L_x_30007:
[----:B------:R-:W-:Y:S05]  /*10130*/  BSYNC.RECONVERGENT B3 ;  /* 0x0000000000037941 */ /* 0x000fea0003800200 */
.L_x_30006:
        /* <DEDUP_REMOVED lines=53> */
.L_x_30004:
[----:B------:R-:W-:Y:S05]  /*10490*/  BSYNC.RECONVERGENT B2 ;  /* 0x0000000000027941 */ /* 0x000fea0003800200 */
.L_x_30003:
[----:B------:R-:W0:Y:S01]  /*104a0*/  LDC R13, c[0x0][0x408] ;  /* 0x00010200ff0d7b82 */ /* 0x000e220000000800 */
[----:B------:R-:W-:Y:S01]  /*104b0*/  HFMA2 R93, -RZ, RZ, 0.1171875, 0 ;  /* 0x2f800000ff5d7431 */ /* 0x000fe200000001ff */
[----:B------:R-:W-:Y:S01]  /*104c0*/  I2FP.F32.U32 R90, R89 ;  /* 0x00000059005a7245 */ /* 0x000fe20000201000 */
[----:B-----5:R-:W-:Y:S01]  /*104d0*/  FMUL.FTZ R48, R48, R72 ;  /* 0x0000004830307220 */ /* 0x020fe20000410000 */
[----:B------:R-:W-:Y:S01]  /*104e0*/  ISETP.NE.AND P1, PT, R88, 0x1, PT ;  /* 0x000000015800780c */ /* 0x000fe20003f25270 */
[----:B------:R-:W-:Y:S01]  /*104f0*/  BSSY.RECONVERGENT B2, `(.L_x_30008) ;  /* 0x0000057000027945 */ /* 0x000fe20003800200 */
[----:B------:R-:W-:Y:S02]  /*10500*/  MOV R89, R14 ;  /* 0x0000000e00597202 */ /* 0x000fe40000000f00 */
[----:B------:R-:W1:Y:S01]  /*10510*/  LDC R85, c[0x0][0x404] ;  /* 0x00010100ff557b82 */ /* 0x000e620000000800 */
[----:B------:R-:W-:Y:S01]  /*10520*/  FFMA.FTZ R90, R90, R93, 1.1641532182693481445e-10 ;  /* 0x2f0000005a5a7423 */ /* 0x000fe2000001005d */
[----:B0-----:R-:W-:-:S04]  /*10530*/  FMUL.FTZ R48, R48, R13 ;  /* 0x0000000d30307220 */ /* 0x001fc80000410000 */
[----:B-1----:R-:W-:Y:S01]  /*10540*/  FSETP.GTU.FTZ.AND P0, PT, R90, R85, PT ;  /* 0x000000555a00720b */ /* 0x002fe20003f1c000 */
        /* <DEDUP_REMOVED lines=13> */
.L_x_30010:
        /* <DEDUP_REMOVED lines=13> */
.L_x_30012:
[----:B------:R-:W-:Y:S05]  /*106f0*/  BSYNC.RECONVERGENT B3 ;  /* 0x0000000000037941 */ /* 0x000fea0003800200 */
.L_x_30011:
        /* <DEDUP_REMOVED lines=52> */
[----:B------:R-:W-:Y:S01]  /*10a40*/  MOV R89, R92 ;  /* 0x0000005c00597202 */ /* 0x000fe20000000f00 */
[----:B------:R-:W-:-:S07]  /*10a50*/  IMAD.MOV.U32 R92, RZ, RZ, R88 ;  /* 0x000000ffff5c7224 */ /* 0x000fce00078e0058 */
.L_x_30009:
[----:B------:R-:W-:Y:S05]  /*10a60*/  BSYNC.RECONVERGENT B2 ;  /* 0x0000000000027941 */ /* 0x000fea0003800200 */
.L_x_30008:
        /* <DEDUP_REMOVED lines=21> */
.L_x_30015:
        /* <DEDUP_REMOVED lines=13> */
.L_x_30017:
[----:B------:R-:W-:Y:S05]  /*10c90*/  BSYNC.RECONVERGENT B3 ;  /* 0x0000000000037941 */ /* 0x000fea0003800200 */
.L_x_30016:
        /* <DEDUP_REMOVED lines=54> */
.L_x_30014:
[----:B------:R-:W-:Y:S05]  /*11000*/  BSYNC.RECONVERGENT B2 ;  /* 0x0000000000027941 */ /* 0x000fea0003800200 */
.L_x_30013:
        /* <DEDUP_REMOVED lines=21> */
.L_x_30020:
        /* <DEDUP_REMOVED lines=13> */
.L_x_30022:
[----:B------:R-:W-:Y:S05]  /*11230*/  BSYNC.RECONVERGENT B3 ;  /* 0x0000000000037941 */ /* 0x000fea0003800200 */
.L_x_30021:
        /* <DEDUP_REMOVED lines=54> */
.L_x_30019:
[----:B------:R-:W-:Y:S05]  /*115a0*/  BSYNC.RECONVERGENT B2 ;  /* 0x0000000000027941 */ /* 0x000fea0003800200 */
.L_x_30018:
        /* <DEDUP_REMOVED lines=9> */
.L_x_30002:
        /* <DEDUP_REMOVED lines=16> */
.L_x_30026:
        /* <DEDUP_REMOVED lines=13> */
.L_x_30028:
[----:B------:R-:W-:Y:S05]  /*11810*/  BSYNC.RECONVERGENT B3 ;  /* 0x0000000000037941 */ /* 0x000fea0003800200 */
.L_x_30027:
        /* <DEDUP_REMOVED lines=53> */
.L_x_30025:
[----:B------:R-:W-:Y:S05]  /*11b70*/  BSYNC.RECONVERGENT B2 ;  /* 0x0000000000027941 */ /* 0x000fea0003800200 */
.L_x_30024:
        /* <DEDUP_REMOVED lines=21> */
.L_x_30031:
        /* <DEDUP_REMOVED lines=13> */
.L_x_30033:
[----:B------:R-:W-:Y:S05]  /*11da0*/  BSYNC.RECONVERGENT B3 ;  /* 0x0000000000037941 */ /* 0x000fea0003800200 */
.L_x_30032:
        /* <DEDUP_REMOVED lines=54> */
.L_x_30030:
[----:B------:R-:W-:Y:S05]  /*12110*/  BSYNC.RECONVERGENT B2 ;  /* 0x0000000000027941 */ /* 0x000fea0003800200 */
.L_x_30029:
        /* <DEDUP_REMOVED lines=18> */
.L_x_30036:
        /* <DEDUP_REMOVED lines=13> */
.L_x_30038:
[----:B------:R-:W-:Y:S05]  /*12310*/  BSYNC.RECONVERGENT B3 ;  /* 0x0000000000037941 */ /* 0x000fea0003800200 */
.L_x_30037:
        /* <DEDUP_REMOVED lines=54> */
.L_x_30035:
[----:B------:R-:W-:Y:S05]  /*12680*/  BSYNC.RECONVERGENT B2 ;  /* 0x0000000000027941 */ /* 0x000fea0003800200 */
.L_x_30034:
        /* <DEDUP_REMOVED lines=18> */
.L_x_30041:
        /* <DEDUP_REMOVED lines=13> */
.L_x_30043:
[----:B------:R-:W-:Y:S05]  /*12880*/  BSYNC.RECONVERGENT B3 ;  /* 0x0000000000037941 */ /* 0x000fea0003800200 */
.L_x_30042:
        /* <DEDUP_REMOVED lines=54> */
.L_x_30040:
[----:B------:R-:W-:Y:S05]  /*12bf0*/  BSYNC.RECONVERGENT B2 ;  /* 0x0000000000027941 */ /* 0x000fea0003800200 */
.L_x_30039:
        /* <DEDUP_REMOVED lines=10> */
.L_x_30023:
        /* <DEDUP_REMOVED lines=14> */
.L_x_30001:
[----:B------:R-:W-:Y:S05]  /*12d80*/  BSYNC.RECONVERGENT B1 ;  /* 0x0000000000017941 */ /* 0x000fea0003800200 */
.L_x_30000:
        /* <DEDUP_REMOVED lines=29> */
.L_x_30049:
        /* <DEDUP_REMOVED lines=13> */
.L_x_30051:
[----:B------:R-:W-:Y:S05]  /*13030*/  BSYNC.RECONVERGENT B3 ;  /* 0x0000000000037941 */ /* 0x000fea0003800200 */
.L_x_30050:
        /* <DEDUP_REMOVED lines=53> */
.L_x_30048:
[----:B------:R-:W-:Y:S05]  /*13390*/  BSYNC.RECONVERGENT B2 ;  /* 0x0000000000027941 */ /* 0x000fea0003800200 */
.L_x_30047:
[----:B------:R-:W0:Y:S01]  /*133a0*/  LDC R13, c[0x0][0x408] ;  /* 0x00010200ff0d7b82 */ /* 0x000e220000000800 */
[----:B------:R-:W-:Y:S01]  /*133b0*/  I2FP.F32.U32 R5, R89 ;  /* 0x0000005900057245 */ /* 0x000fe20000201000 */
[----:B------:R-:W-:Y:S02]  /*133c0*/  IMAD.MOV.U32 R94, RZ, RZ, 0x2f800000 ;  /* 0x2f800000ff5e7424 */ /* 0x000fe400078e00ff */
[----:B-----5:R-:W-:Y:S01]  /*133d0*/  FMUL.FTZ R90, R52, R72 ;  /* 0x00000048345a7220 */ /* 0x020fe20000410000 */
[----:B------:R-:W-:Y:S01]  /*133e0*/  ISETP.NE.AND P1, PT, R88, 0x1, PT ;  /* 0x000000015800780c */ /* 0x000fe20003f25270 */
[----:B------:R-:W-:Y:S01]  /*133f0*/  BSSY.RECONVERGENT B2, `(.L_x_30052) ;  /* 0x0000057000027945 */ /* 0x000fe20003800200 */
[----:B------:R-:W-:Y:S01]  /*13400*/  FFMA.FTZ R52, R5, R94, 1.1641532182693481445e-10 ;  /* 0x2f00000005347423 */ /* 0x000fe2000001005e */
[----:B------:R-:W-:Y:S01]  /*13410*/  IMAD.MOV.U32 R89, RZ, RZ, R14 ;  /* 0x000000ffff597224 */ /* 0x000fe200078e000e */
[----:B------:R-:W1:Y:S01]  /*13420*/  LDC R93, c[0x0][0x404] ;  /* 0x00010100ff5d7b82 */ /* 0x000e620000000800 */
[----:B0-----:R-:W-:-:S02]  /*13430*/  FMUL.FTZ R90, R90, R13 ;  /* 0x0000000d5a5a7220 */ /* 0x001fc40000410000 */
[----:B-1----:R-:W-:-:S04]  /*13440*/  FSETP.GTU.FTZ.AND P0, PT, R52, R93, PT ;  /* 0x0000005d3400720b */ /* 0x002fc80003f1c000 */
[----:B------:R-:W-:Y:S02]  /*13450*/  FSEL R5, R90, RZ, !P0 ;  /* 0x000000ff5a057208 */ /* 0x000fe40004000000 */
[----:B------:R-:W-:Y:S02]  /*13460*/  MOV R90, 0x2 ;  /* 0x00000002005a7802 */ /* 0x000fe40000000f00 */
        /* <DEDUP_REMOVED lines=11> */
.L_x_30054:
        /* <DEDUP_REMOVED lines=13> */
.L_x_30056:
[----:B------:R-:W-:Y:S05]  /*135f0*/  BSYNC.RECONVERGENT B3 ;  /* 0x0000000000037941 */ /* 0x000fea0003800200 */
.L_x_30055:
        /* <DEDUP_REMOVED lines=54> */
.L_x_30053:
[----:B------:R-:W-:Y:S05]  /*13960*/  BSYNC.RECONVERGENT B2 ;  /* 0x0000000000027941 */ /* 0x000fea0003800200 */
.L_x_30052:
        /* <DEDUP_REMOVED lines=21> */
.L_x_30059:
        /* <DEDUP_REMOVED lines=13> */
.L_x_30061:
[----:B------:R-:W-:Y:S05]  /*13b90*/  BSYNC.RECONVERGENT B3 ;  /* 0x0000000000037941 */ /* 0x000fea0003800200 */
.L_x_30060:
        /* <DEDUP_REMOVED lines=54> */
.L_x_30058:
[----:B------:R-:W-:Y:S05]  /*13f00*/  BSYNC.RECONVERGENT B2 ;  /* 0x0000000000027941 */ /* 0x000fea0003800200 */
.L_x_30057:
        /* <DEDUP_REMOVED lines=21> */
.L_x_30064:
        /* <DEDUP_REMOVED lines=13> */
.L_x_30066:
[----:B------:R-:W-:Y:S05]  /*14130*/  BSYNC.RECONVERGENT B3 ;  /* 0x0000000000037941 */ /* 0x000fea0003800200 */
.L_x_30065:
        /* <DEDUP_REMOVED lines=54> */
.L_x_30063:
[----:B------:R-:W-:Y:S05]  /*144a0*/  BSYNC.RECONVERGENT B2 ;  /* 0x0000000000027941 */ /* 0x000fea0003800200 */
.L_x_30062:
        /* <DEDUP_REMOVED lines=9> */
.L_x_30046:
        /* <DEDUP_REMOVED lines=16> */
.L_x_30070:
        /* <DEDUP_REMOVED lines=13> */
.L_x_30072:
[----:B------:R-:W-:Y:S05]  /*14710*/  BSYNC.RECONVERGENT B3 ;  /* 0x0000000000037941 */ /* 0x000fea0003800200 */
.L_x_30071:
        /* <DEDUP_REMOVED lines=53> */
.L_x_30069:
[----:B------:R-:W-:Y:S05]  /*14a70*/  BSYNC.RECONVERGENT B2 ;  /* 0x0000000000027941 */ /* 0x000fea0003800200 */
.L_x_30068:
[----:B------:R-:W0:Y:S01]  /*14a80*/  LDC R13, c[0x0][0x408] ;  /* 0x00010200ff0d7b82 */ /* 0x000e220000000800 */
[----:B------:R-:W-:Y:S01]  /*14a90*/  HFMA2 R89, -RZ, RZ, 0.1171875, 0 ;  /* 0x2f800000ff597431 */ /* 0x000fe200000001ff */
[----:B------:R-:W-:Y:S01]  /*14aa0*/  ISETP.NE.AND P1, PT, R61, 0x1, PT ;  /* 0x000000013d00780c */ /* 0x000fe20003f25270 */
[----:B-----5:R-:W-:Y:S01]  /*14ab0*/  FMUL.FTZ R90, R52, R72 ;  /* 0x00000048345a7220 */ /* 0x020fe20000410000 */
[----:B------:R-:W-:Y:S01]  /*14ac0*/  I2FP.F32.U32 R60, R60 ;  /* 0x0000003c003c7245 */ /* 0x000fe20000201000 */
[----:B------:R-:W-:Y:S01]  /*14ad0*/  BSSY.RECONVERGENT B2, `(.L_x_30073) ;  /* 0x0000054000027945 */ /* 0x000fe20003800200 */
[----:B------:R-:W-:Y:S01]  /*14ae0*/  IMAD.MOV.U32 R62, RZ, RZ, 0x2 ;  /* 0x00000002ff3e7424 */ /* 0x000fe200078e00ff */
[----:B------:R-:W-:Y:S01]  /*14af0*/  MOV R52, R14 ;  /* 0x0000000e00347202 */ /* 0x000fe20000000f00 */
[----:B------:R-:W1:Y:S01]  /*14b00*/  LDC R88, c[0x0][0x404] ;  /* 0x00010100ff587b82 */ /* 0x000e620000000800 */
[----:B------:R-:W-:Y:S01]  /*14b10*/  FFMA.FTZ R5, R60, R89, 1.1641532182693481445e-10 ;  /* 0x2f0000003c057423 */ /* 0x000fe20000010059 */
[----:B0-----:R-:W-:-:S04]  /*14b20*/  FMUL.FTZ R90, R90, R13 ;  /* 0x0000000d5a5a7220 */ /* 0x001fc80000410000 */
[----:B-1----:R-:W-:Y:S01]  /*14b30*/  FSETP.LE.FTZ.AND P0, PT, R5, R88, PT ;  /* 0x000000580500720b */ /* 0x002fe20003f13000 */
        /* <DEDUP_REMOVED lines=9> */
.L_x_30075:
        /* <DEDUP_REMOVED lines=13> */
.L_x_30077:
[----:B------:R-:W-:Y:S05]  /*14ca0*/  BSYNC.RECONVERGENT B3 ;  /* 0x0000000000037941 */ /* 0x000fea0003800200 */
.L_x_30076:
        /* <DEDUP_REMOVED lines=54> */
.L_x_30074:
[----:B------:R-:W-:Y:S05]  /*15010*/  BSYNC.RECONVERGENT B2 ;  /* 0x0000000000027941 */ /* 0x000fea0003800200 */
.L_x_30073:
        /* <DEDUP_REMOVED lines=18> */
.L_x_30080:
        /* <DEDUP_REMOVED lines=13> */
.L_x_30082:
[----:B------:R-:W-:Y:S05]  /*15210*/  BSYNC.RECONVERGENT B3 ;  /* 0x0000000000037941 */ /* 0x000fea0003800200 */
.L_x_30081:
        /* <DEDUP_REMOVED lines=51> */
[----:B------:R-:W-:Y:S02]  /*15550*/  LOP3.LUT R15, R60, UR15, R53, 0x96, !PT ;  /* 0x0000000f3c0f7c12 */ /* 0x000fe4000f8e9635 */
[----:B------:R-:W-:Y:S01]  /*15560*/  MOV R53, R92 ;  /* 0x0000005c00357202 */ /* 0x000fe20000000f00 */
[----:B------:R-:W-:-:S07]  /*15570*/  IMAD.MOV.U32 R92, RZ, RZ, R52 ;  /* 0x000000ffff5c7224 */ /* 0x000fce00078e0034 */
.L_x_30079:
[----:B------:R-:W-:Y:S05]  /*15580*/  BSYNC.RECONVERGENT B2 ;  /* 0x0000000000027941 */ /* 0x000fea0003800200 */
.L_x_30078:
        /* <DEDUP_REMOVED lines=18> */
.L_x_30085:
        /* <DEDUP_REMOVED lines=13> */
.L_x_30087:
[----:B------:R-:W-:Y:S05]  /*15780*/  BSYNC.RECONVERGENT B3 ;  /* 0x0000000000037941 */ /* 0x000fea0003800200 */
.L_x_30086:
        /* <DEDUP_REMOVED lines=54> */
.L_x_30084:
[----:B------:R-:W-:Y:S05]  /*15af0*/  BSYNC.RECONVERGENT B2 ;  /* 0x0000000000027941 */ /* 0x000fea0003800200 */
.L_x_30083:
        /* <DEDUP_REMOVED lines=8> */
[----:B------:R-:W-:Y:S02]  /*15b80*/  FSEL R55, R60, RZ, !P3 ;  /* 0x000000ff3c377208 */ /* 0x000fe40005800000 */
[----:B------:R-:W-:-:S13]  /*15b90*/  PLOP3.LUT P3, PT, P3, PT, PT, 0x8, 0x80 ;  /* 0x000000000080781c */ /* 0x000fda0001f6e170 */
.L_x_30067:
[----:B------:R-:W0:Y:S01]  /*15ba0*/  LDC.64 R62, c[0x0][0x3a8] ;  /* 0x0000ea00ff3e7b82 */ /* 0x000e220000000a00 */
[----:B------:R-:W-:Y:S02]  /*15bb0*/  SEL R13, RZ, 0x1000000, !P3 ;  /* 0x01000000ff0d7807 */ /* 0x000fe40005800000 */
[----:B------:R-:W-:Y:S02]  /*15bc0*/  SEL R88, RZ, 0x10000, !P2 ;  /* 0x00010000ff587807 */ /* 0x000fe40005000000 */
[----:B------:R-:W-:Y:S02]  /*15bd0*/  SEL R89, RZ, 0x100, !P1 ;  /* 0x00000100ff597807 */ /* 0x000fe40004800000 */
[----:B------:R-:W-:Y:S01]  /*15be0*/  SEL R90, RZ, 0x1, !P0 ;  /* 0x00000001ff5a7807 */ /* 0x000fe20004000000 */
[----:B------:R-:W1:Y:S01]  /*15bf0*/  LDC.64 R60, c[0x0][0x3b0] ;  /* 0x0000ec00ff3c7b82 */ /* 0x000e620000000a00 */
[----:B------:R-:W-:-:S05]  /*15c00*/  IADD3 R13, PT, PT, R89, R13, R88 ;  /* 0x0000000d590d7210 */ /* 0x000fca0007ffe058 */
[----:B------:R-:W-:Y:S01]  /*15c10*/  IMAD.IADD R89, R13, 0x1, R90 ;  /* 0x000000010d597824 */ /* 0x000fe200078e025a */
[----:B------:R-:W-:Y:S01]  /*15c20*/  MOV R13, R92 ;  /* 0x0000005c000d7202 */ /* 0x000fe20000000f00 */
[----:B0-----:R-:W-:-:S05]  /*15c30*/  IMAD.WIDE.U32 R62, R74, 0x10, R62 ;  /* 0x000000104a3e7825 */ /* 0x001fca00078e003e */
[----:B------:R0:W-:Y:S01]  /*15c40*/  STG.E.128 desc[UR6][R62.64], R52 ;  /* 0x000000343e007986 */ /* 0x0001e2000c101d06 */
[----:B-1----:R-:W-:-:S04]  /*15c50*/  IMAD.WIDE.U32 R60, R74, 0x4, R60 ;  /* 0x000000044a3c7825 */ /* 0x002fc800078e003c */
[----:B------:R-:W-:Y:S01]  /*15c60*/  VIADD R74, R74, 0x20 ;  /* 0x000000204a4a7836 */ /* 0x000fe20000000000 */
[----:B------:R0:W-:Y:S06]  /*15c70*/  STG.E desc[UR6][R60.64], R89 ;  /* 0x000000593c007986 */ /* 0x0001ec000c101906 */
.L_x_30045:
[----:B------:R-:W-:Y:S05]  /*15c80*/  BSYNC.RECONVERGENT B1 ;  /* 0x0000000000017941 */ /* 0x000fea0003800200 */
.L_x_30044:
        /* <DEDUP_REMOVED lines=29> */
.L_x_30093:
        /* <DEDUP_REMOVED lines=13> */
.L_x_30095:
[----:B------:R-:W-:Y:S05]  /*15f30*/  BSYNC.RECONVERGENT B3 ;  /* 0x0000000000037941 */ /* 0x000fea0003800200 */
.L_x_30094:
        /* <DEDUP_REMOVED lines=53> */
.L_x_30092:
[----:B------:R-:W-:Y:S05]  /*16290*/  BSYNC.RECONVERGENT B2 ;  /* 0x0000000000027941 */ /* 0x000fea0003800200 */
.L_x_30091:
[----:B------:R-:W0:Y:S01]  /*162a0*/  LDC R13, c[0x0][0x408] ;  /* 0x00010200ff0d7b82 */ /* 0x000e220000000800 */
[----:B------:R-:W-:Y:S01]  /*162b0*/  I2FP.F32.U32 R94, R91 ;  /* 0x0000005b005e7245 */ /* 0x000fe20000201000 */
[----:B------:R-:W-:Y:S01]  /*162c0*/  HFMA2 R91, -RZ, RZ, 0.1171875, 0 ;  /* 0x2f800000ff5b7431 */ /* 0x000fe200000001ff */
[----:B------:R-:W-:Y:S01]  /*162d0*/  ISETP.NE.AND P1, PT, R92, 0x1, PT ;  /* 0x000000015c00780c */ /* 0x000fe20003f25270 */
[----:B-----5:R-:W-:Y:S01]  /*162e0*/  FMUL.FTZ R56, R56, R72 ;  /* 0x0000004838387220 */ /* 0x020fe20000410000 */
        /* <DEDUP_REMOVED lines=19> */
.L_x_30098:
        /* <DEDUP_REMOVED lines=13> */
.L_x_30100:
[----:B------:R-:W-:Y:S05]  /*164f0*/  BSYNC.RECONVERGENT B3 ;  /* 0x0000000000037941 */ /* 0x000fea0003800200 */
.L_x_30099:
        /* <DEDUP_REMOVED lines=54> */
.L_x_30097:
[----:B------:R-:W-:Y:S05]  /*16860*/  BSYNC.RECONVERGENT B2 ;  /* 0x0000000000027941 */ /* 0x000fea0003800200 */
.L_x_30096:
        /* <DEDUP_REMOVED lines=21> */
.L_x_30103:
        /* <DEDUP_REMOVED lines=13> */
.L_x_30105:
[----:B------:R-:W-:Y:S05]  /*16a90*/  BSYNC.RECONVERGENT B3 ;  /* 0x0000000000037941 */ /* 0x000fea0003800200 */
.L_x_30104:
        /* <DEDUP_REMOVED lines=54> */
.L_x_30102:
[----:B------:R-:W-:Y:S05]  /*16e00*/  BSYNC.RECONVERGENT B2 ;  /* 0x0000000000027941 */ /* 0x000fea0003800200 */
.L_x_30101:
        /* <DEDUP_REMOVED lines=21> */
.L_x_30108:
        /* <DEDUP_REMOVED lines=13> */
.L_x_30110:
[----:B------:R-:W-:Y:S05]  /*17030*/  BSYNC.RECONVERGENT B3 ;  /* 0x0000000000037941 */ /* 0x000fea0003800200 */
.L_x_30109:
        /* <DEDUP_REMOVED lines=54> */
.L_x_30107:
[----:B------:R-:W-:Y:S05]  /*173a0*/  BSYNC.RECONVERGENT B2 ;  /* 0x0000000000027941 */ /* 0x000fea0003800200 */
.L_x_30106:
        /* <DEDUP_REMOVED lines=9> */
.L_x_30090:
        /* <DEDUP_REMOVED lines=16> */
.L_x_30114:
        /* <DEDUP_REMOVED lines=13> */
.L_x_30116:
[----:B------:R-:W-:Y:S05]  /*17610*/  BSYNC.RECONVERGENT B3 ;  /* 0x0000000000037941 */ /* 0x000fea0003800200 */
.L_x_30115:
        /* <DEDUP_REMOVED lines=53> */
.L_x_30113:
[----:B------:R-:W-:Y:S05]  /*17970*/  BSYNC.RECONVERGENT B2 ;  /* 0x0000000000027941 */ /* 0x000fea0003800200 */
.L_x_30112:
[----:B------:R-:W0:Y:S01]  /*17980*/  LDC R13, c[0x0][0x408] ;  /* 0x00010200ff0d7b82 */ /* 0x000e220000000800 */
[----:B------:R-:W-:Y:S01]  /*17990*/  ISETP.NE.AND P1, PT, R61, 0x1, PT ;  /* 0x000000013d00780c */ /* 0x000fe20003f25270 */
[----:B------:R-:W-:Y:S01]  /*179a0*/  IMAD.MOV.U32 R91, RZ, RZ, 0x2f800000 ;  /* 0x2f800000ff5b7424 */ /* 0x000fe200078e00ff */
[----:B------:R-:W-:Y:S01]  /*179b0*/  I2FP.F32.U32 R60, R60 ;  /* 0x0000003c003c7245 */ /* 0x000fe20000201000 */
[----:B-----5:R-:W-:Y:S01]  /*179c0*/  FMUL.FTZ R92, R56, R72 ;  /* 0x00000048385c7220 */ /* 0x020fe20000410000 */
[----:B------:R-:W-:Y:S01]  /*179d0*/  BSSY.RECONVERGENT B2, `(.L_x_30117) ;  /* 0x0000054000027945 */ /* 0x000fe20003800200 */
[----:B------:R-:W-:Y:S01]  /*179e0*/  MOV R62, 0x2 ;  /* 0x00000002003e7802 */ /* 0x000fe20000000f00 */
[----:B------:R-:W-:Y:S01]  /*179f0*/  IMAD.MOV.U32 R5, RZ, RZ, R14 ;  /* 0x000000ffff057224 */ /* 0x000fe200078e000e */
        /* <DEDUP_REMOVED lines=13> */
.L_x_30119:
        /* <DEDUP_REMOVED lines=13> */
.L_x_30121:
[----:B------:R-:W-:Y:S05]  /*17ba0*/  BSYNC.RECONVERGENT B3 ;  /* 0x0000000000037941 */ /* 0x000fea0003800200 */
.L_x_30120:
        /* <DEDUP_REMOVED lines=54> */
.L_x_30118:
[----:B------:R-:W-:Y:S05]  /*17f10*/  BSYNC.RECONVERGENT B2 ;  /* 0x0000000000027941 */ /* 0x000fea0003800200 */
.L_x_30117:
[----:B------:R-:W-:Y:S01]  /*17f20*/  ISETP.NE.AND P2, PT, R62, 0x1, PT ;  /* 0x000000013e00780c */ /* 0x000fe20003f45270 */
[----:B------:R-:W-:Y:S01]  /*17f30*/  FMUL.FTZ R60, R57, R72 ;  /* 0x00000048393c7220 */ /* 0x000fe20000410000 */
[----:B------:R-:W-:Y:S01]  /*17f40*/  I2FP.F32.U32 R56, R5 ;  /* 0x0000000500387245 */ /* 0x000fe20000201000 */
[----:B------:R-:W-:Y:S01]  /*17f50*/  BSSY.RECONVERGENT B2, `(.L_x_30122) ;  /* 0x0000053000027945 */ /* 0x000fe20003800200 */
[----:B------:R-:W-:Y:S02]  /*17f60*/  HFMA2 R61, -RZ, RZ, 0, 1.1920928955078125e-07 ;  /* 0x00000002ff3d7431 */ /* 0x000fe400000001ff */
[----:B------:R-:W-:Y:S02]  /*17f70*/  IMAD.MOV.U32 R5, RZ, RZ, R14 ;  /* 0x000000ffff057224 */ /* 0x000fe400078e000e */
[----:B------:R-:W-:Y:S01]  /*17f80*/  FMUL.FTZ R93, R60, R13 ;  /* 0x0000000d3c5d7220 */ /* 0x000fe20000410000 */
[----:B------:R-:W-:-:S05]  /*17f90*/  FFMA.FTZ R56, R56, R91, 1.1641532182693481445e-10 ;  /* 0x2f00000038387423 */ /* 0x000fca000001005b */
        /* <DEDUP_REMOVED lines=10> */
.L_x_30124:
        /* <DEDUP_REMOVED lines=13> */
.L_x_30126:
[----:B------:R-:W-:Y:S05]  /*18110*/  BSYNC.RECONVERGENT B3 ;  /* 0x0000000000037941 */ /* 0x000fea0003800200 */
.L_x_30125:
        /* <DEDUP_REMOVED lines=54> */
.L_x_30123:
[----:B------:R-:W-:Y:S05]  /*18480*/  BSYNC.RECONVERGENT B2 ;  /* 0x0000000000027941 */ /* 0x000fea0003800200 */
.L_x_30122:
        /* <DEDUP_REMOVED lines=18> */
.L_x_30129:
        /* <DEDUP_REMOVED lines=13> */
.L_x_30131:
[----:B------:R-:W-:Y:S05]  /*18680*/  BSYNC.RECONVERGENT B3 ;  /* 0x0000000000037941 */ /* 0x000fea0003800200 */
.L_x_30130:
        /* <DEDUP_REMOVED lines=54> */
.L_x_30128:
[----:B------:R-:W-:Y:S05]  /*189f0*/  BSYNC.RECONVERGENT B2 ;  /* 0x0000000000027941 */ /* 0x000fea0003800200 */
.L_x_30127:
        /* <DEDUP_REMOVED lines=10> */
.L_x_30111:
[----:B------:R-:W0:Y:S01]  /*18aa0*/  LDC.64 R62, c[0x0][0x3a8] ;  /* 0x0000ea00ff3e7b82 */ /* 0x000e220000000a00 */
[----:B------:R-:W-:Y:S02]  /*18ab0*/  SEL R13, RZ, 0x1000000, !P3 ;  /* 0x01000000ff0d7807 */ /* 0x000fe40005800000 */
[----:B------:R-:W-:Y:S02]  /*18ac0*/  SEL R72, RZ, 0x10000, !P2 ;  /* 0x00010000ff487807 */ /* 0x000fe40005000000 */
[----:B------:R-:W-:Y:S02]  /*18ad0*/  SEL R89, RZ, 0x100, !P1 ;  /* 0x00000100ff597807 */ /* 0x000fe40004800000 */
[----:B------:R-:W-:Y:S01]  /*18ae0*/  SEL R92, RZ, 0x1, !P0 ;  /* 0x00000001ff5c7807 */ /* 0x000fe20004000000 */
[----:B------:R-:W1:Y:S01]  /*18af0*/  LDC.64 R60, c[0x0][0x3b0] ;  /* 0x0000ec00ff3c7b82 */ /* 0x000e620000000a00 */
[----:B------:R-:W-:-:S04]  /*18b00*/  IADD3 R13, PT, PT, R89, R13, R72 ;  /* 0x0000000d590d7210 */ /* 0x000fc80007ffe048 */
[----:B------:R-:W-:Y:S01]  /*18b10*/  IADD3 R89, PT, PT, R13, R92, RZ ;  /* 0x0000005c0d597210 */ /* 0x000fe20007ffe0ff */
[----:B------:R-:W-:Y:S02]  /*18b20*/  IMAD.MOV.U32 R13, RZ, RZ, R90 ;  /* 0x000000ffff0d7224 */ /* 0x000fe400078e005a */
[----:B0-----:R-:W-:-:S05]  /*18b30*/  IMAD.WIDE.U32 R62, R74, 0x10, R62 ;  /* 0x000000104a3e7825 */ /* 0x001fca00078e003e */
[----:B------:R2:W-:Y:S01]  /*18b40*/  STG.E.128 desc[UR6][R62.64], R56 ;  /* 0x000000383e007986 */ /* 0x0005e2000c101d06 */
[----:B-1----:R-:W-:-:S05]  /*18b50*/  IMAD.WIDE.U32 R60, R74, 0x4, R60 ;  /* 0x000000044a3c7825 */ /* 0x002fca00078e003c */
[----:B------:R2:W-:Y:S02]  /*18b60*/  STG.E desc[UR6][R60.64], R89 ;  /* 0x000000593c007986 */ /* 0x0005e4000c101906 */
.L_x_30089:
[----:B------:R-:W-:Y:S05]  /*18b70*/  BSYNC.RECONVERGENT B1 ;  /* 0x0000000000017941 */ /* 0x000fea0003800200 */
.L_x_30088:
[----:B0-2---:R-:W-:Y:S01]  /*18b80*/  FADD.FTZ R60, RZ, R64 ;  /* 0x00000040ff3c7221 */ /* 0x005fe20000010000 */
[C---:B------:R-:W-:Y:S01]  /*18b90*/  ISETP.GT.U32.AND P4, PT, R0.reuse, 0x3f, PT ;  /* 0x0000003f0000780c */ /* 0x040fe20003f84070 */
[----:B------:R-:W-:Y:S01]  /*18ba0*/  UMOV UR19, 0xffffffff ;  /* 0xffffffff00137882 */ /* 0x000fe20000000000 */
[C---:B------:R-:W-:Y:S01]  /*18bb0*/  ISETP.GT.U32.AND P3, PT, R0.reuse, 0x5f, PT ;  /* 0x0000005f0000780c */ /* 0x040fe20003f64070 */
[----:B------:R-:W-:Y:S01]  /*18bc0*/  FADD.FTZ R61, R65, R60 ;  /* 0x0000003c413d7221 */ /* 0x000fe20000010000 */
[C---:B------:R-:W-:Y:S02]  /*18bd0*/  ISETP.GT.U32.AND P2, PT, R0.reuse, 0x7f, PT ;  /* 0x0000007f0000780c */ /* 0x040fe40003f44070 */
[----:B------:R-:W-:Y:S01]  /*18be0*/  ISETP.GT.U32.AND P1, PT, R0, 0x9f, PT ;  /* 0x0000009f0000780c */ /* 0x000fe20003f24070 */
[----:B------:R-:W-:Y:S01]  /*18bf0*/  FADD.FTZ R60, R66, R61 ;  /* 0x0000003d423c7221 */ /* 0x000fe20000010000 */
[C---:B------:R-:W-:Y:S02]  /*18c00*/  ISETP.GT.U32.AND P0, PT, R0.reuse, 0xbf, PT ;  /* 0x000000bf0000780c */ /* 0x040fe40003f04070 */
[----:B------:R-:W-:Y:S01]  /*18c10*/  ISETP.GT.U32.AND P6, PT, R0, 0xdf, PT ;  /* 0x000000df0000780c */ /* 0x000fe20003fc4070 */
[----:B------:R-:W-:-:S03]  /*18c20*/  FADD.FTZ R60, R67, R60 ;  /* 0x0000003c433c7221 */ /* 0x000fc60000010000 */
[----:B------:R-:W-:Y:S02]  /*18c30*/  P2R R91, PR, RZ, 0x40 ;  /* 0x00000040ff5b7803 */ /* 0x000fe40000000000 */
        /* <DEDUP_REMOVED lines=25> */
[----:B------:R-:W-:-:S03]  /*18dd0*/  ISETP.GT.U32.AND P6, PT, R0, 0xff, PT ;  /* 0x000000ff0000780c */ /* 0x000fc60003fc4070 */
[----:B------:R-:W-:Y:S01]  /*18de0*/  FADD.FTZ R60, R56, R61 ;  /* 0x0000003d383c7221 */ /* 0x000fe20000010000 */
[----:B-----5:R-:W-:-:S03]  /*18df0*/  P2R R72, PR, RZ, 0x40 ;  /* 0x00000040ff487803 */ /* 0x020fc60000000000 */
[----:B------:R-:W-:-:S04]  /*18e00*/  FADD.FTZ R63, R57, R60 ;  /* 0x0000003c393f7221 */ /* 0x000fc80000010000 */
[----:B------:R-:W-:-:S04]  /*18e10*/  FADD.FTZ R60, R58, R63 ;  /* 0x0000003f3a3c7221 */ /* 0x000fc80000010000 */
[----:B------:R-:W-:Y:S01]  /*18e20*/  @P6 FADD.FTZ R61, R59, R60 ;  /* 0x0000003c3b3d6221 */ /* 0x000fe20000010000 */
[----:B------:R-:W-:-:S04]  /*18e30*/  LOP3.LUT P6, RZ, R71, 0x1f, RZ, 0xc0, !PT ;  /* 0x0000001f47ff7812 */ /* 0x000fc800078cc0ff */
[----:B------:R-:W-:Y:S01]  /*18e40*/  P2R R60, PR, RZ, 0x40 ;  /* 0x00000040ff3c7803 */ /* 0x000fe20000000000 */
[----:B------:R-:W-:Y:S08]  /*18e50*/  BRA.DIV UR19, `(.L_x_30132) ;  /* 0x0000001613487947 */ /* 0x000ff0000b800000 */
[----:B------:R-:W0:Y:S01]  /*18e60*/  SHFL.BFLY PT, R60, R61, 0x1, 0x1f ;  /* 0x0c201f003d3c7f89 */ /* 0x000e2200000e0000 */
[----:B------:R-:W-:Y:S02]  /*18e70*/  ISETP.NE.AND P6, PT, R72, RZ, PT ;  /* 0x000000ff4800720c */ /* 0x000fe40003fc5270 */
        /* <DEDUP_REMOVED lines=30> */
[----:B------:R-:W-:Y:S01]  /*19060*/  FADD.FTZ R62, R37, -R89 ;  /* 0x80000059253e7221 */ /* 0x000fe20000010000 */
[----:B------:R-:W-:Y:S02]  /*19070*/  ISETP.NE.AND P4, PT, R91, RZ, PT ;  /* 0x000000ff5b00720c */ /* 0x000fe40003f85270 */
        /* <DEDUP_REMOVED lines=54> */
.L_x_30161:
[----:B------:R-:W-:Y:S01]  /*193e0*/  LOP3.LUT P1, RZ, R71, 0x1f, RZ, 0xc0, !PT ;  /* 0x0000001f47ff7812 */ /* 0x000fe2000782c0ff */
[----:B------:R-:W-:Y:S01]  /*193f0*/  FMUL.FTZ R60, R89, R89 ;  /* 0x00000059593c7220 */ /* 0x000fe20000410000 */
[----:B------:R-:W-:Y:S01]  /*19400*/  ISETP.NE.AND P0, PT, RZ, UR17, PT ;  /* 0x00000011ff007c0c */ /* 0x000fe2000bf05270 */
[----:B-1----:R-:W-:Y:S01]  /*19410*/  FADD.FTZ R93, R92, R93 ;  /* 0x0000005d5c5d7221 */ /* 0x002fe20000010000 */
[----:B------:R-:W-:Y:S02]  /*19420*/  BSSY.RECONVERGENT B1, `(.L_x_30133) ;  /* 0x0000025000017945 */ /* 0x000fe40003800200 */
[----:B------:R-:W-:Y:S01]  /*19430*/  FSEL R91, R60, RZ, P0 ;  /* 0x000000ff3c5b7208 */ /* 0x000fe20000000000 */
[----:B------:R-:W-:Y:S01]  /*19440*/  FFMA.FTZ R72, R93, R72, UR18 ;  /* 0x000000125d487e23 */ /* 0x000fe20008010048 */
[----:B------:R-:W-:-:S03]  /*19450*/  FSEL R71, R89, RZ, !P0 ;  /* 0x000000ff59477208 */ /* 0x000fc60004000000 */
        /* <DEDUP_REMOVED lines=8> */
[----:B------:R-:W-:Y:S05]  /*194e0*/  @!P5 BRA `(.L_x_30134) ;  /* 0x000000000060d947 */ /* 0x000fea0003800000 */
[----:B------:R-:W2:Y:S01]  /*194f0*/  LDC.64 R90, c[0x0][0x428] ;  /* 0x00010a00ff5a7b82 */ /* 0x000ea20000000a00 */
[--C-:B------:R-:W-:Y:S01]  /*19500*/  FADD.FTZ R113, R64, -R71.reuse ;  /* 0x8000004740717221 */ /* 0x100fe20000010000 */
[--C-:B------:R-:W-:Y:S01]  /*19510*/  FADD.FTZ R115, R65, -R71.reuse ;  /* 0x8000004741737221 */ /* 0x100fe20000010000 */
[--C-:B------:R-:W-:Y:S01]  /*19520*/  FADD.FTZ R95, R66, -R71.reuse ;  /* 0x80000047425f7221 */ /* 0x100fe20000010000 */
[----:B-1----:R-:W-:Y:S01]  /*19530*/  FADD.FTZ R89, R67, -R71 ;  /* 0x8000004743597221 */ /* 0x002fe20000010000 */
[----:B------:R-:W-:Y:S02]  /*19540*/  HADD2.F32 R97, -RZ, R98.H0_H0 ;  /* 0x20000062ff617230 */ /* 0x000fe40000004100 */
[C---:B------:R-:W-:Y:S01]  /*19550*/  FMUL.FTZ R113, R72.reuse, R113 ;  /* 0x0000007148717220 */ /* 0x040fe20000410000 */
[----:B------:R-:W-:Y:S02]  /*19560*/  HADD2.F32 R60, -RZ, R28.H0_H0 ;  /* 0x2000001cff3c7230 */ /* 0x000fe40000004100 */
[----:B------:R-:W-:Y:S01]  /*19570*/  FMUL.FTZ R94, R72, R115 ;  /* 0x00000073485e7220 */ /* 0x000fe20000410000 */
[----:B0-----:R-:W-:-:S02]  /*19580*/  HADD2.F32 R92, -RZ, R99.H0_H0 ;  /* 0x20000063ff5c7230 */ /* 0x001fc40000004100 */
        /* <DEDUP_REMOVED lines=11> */
[C---:B--2---:R-:W-:Y:S01]  /*19640*/  IMAD.WIDE.U32 R90, R70.reuse, 0x10, R90 ;  /* 0x00000010465a7825 */ /* 0x044fe200078e005a */
[----:B------:R-:W-:-:S04]  /*19650*/  IADD3 R70, PT, PT, R70, 0x20, RZ ;  /* 0x0000002046467810 */ /* 0x000fc80007ffe0ff */
[----:B------:R2:W-:Y:S03]  /*19660*/  STG.E.128 desc[UR6][R90.64], R60 ;  /* 0x0000003c5a007986 */ /* 0x0005e6000c101d06 */
.L_x_30134:
[----:B------:R-:W-:Y:S05]  /*19670*/  BSYNC.RECONVERGENT B1 ;  /* 0x0000000000017941 */ /* 0x000fea0003800200 */
.L_x_30133:
[----:B------:R-:W-:Y:S01]  /*19680*/  ISETP.NE.AND P0, PT, R73, RZ, PT ;  /* 0x000000ff4900720c */ /* 0x000fe20003f05270 */
[----:B------:R-:W-:-:S12]  /*19690*/  BSSY.RECONVERGENT B1, `(.L_x_30135) ;  /* 0x000001a000017945 */ /* 0x000fd80003800200 */
[----:B------:R-:W-:Y:S05]  /*196a0*/  @!P0 BRA `(.L_x_30136) ;  /* 0x0000000000608947 */ /* 0x000fea0003800000 */
[----:B--2---:R-:W2:Y:S01]  /*196b0*/  LDC.64 R90, c[0x0][0x428] ;  /* 0x00010a00ff5a7b82 */ /* 0x004ea20000000a00 */
[--C-:B-1----:R-:W-:Y:S01]  /*196c0*/  FADD.FTZ R89, R32, -R71.reuse ;  /* 0x8000004720597221 */ /* 0x102fe20000010000 */
[--C-:B------:R-:W-:Y:S01]  /*196d0*/  FADD.FTZ R97, R33, -R71.reuse ;  /* 0x8000004721617221 */ /* 0x100fe20000010000 */
[--C-:B------:R-:W-:Y:S01]  /*196e0*/  FADD.FTZ R113, R34, -R71.reuse ;  /* 0x8000004722717221 */ /* 0x100fe20000010000 */
[----:B------:R-:W-:Y:S01]  /*196f0*/  FADD.FTZ R95, R35, -R71 ;  /* 0x80000047235f7221 */ /* 0x000fe20000010000 */
[----:B------:R-:W-:Y:S02]  /*19700*/  HADD2.F32 R60, -RZ, R100.H0_H0 ;  /* 0x20000064ff3c7230 */ /* 0x000fe40000004100 */
[C---:B------:R-:W-:Y:S01]  /*19710*/  FMUL.FTZ R96, R72.reuse, R89 ;  /* 0x0000005948607220 */ /* 0x040fe20000410000 */
[----:B------:R-:W-:Y:S02]  /*19720*/  HADD2.F32 R93, -RZ, R26.H0_H0 ;  /* 0x2000001aff5d7230 */ /* 0x000fe40000004100 */
[----:B------:R-:W-:Y:S01]  /*19730*/  FMUL.FTZ R97, R72, R97 ;  /* 0x0000006148617220 */ /* 0x000fe20000410000 */
[----:B------:R-:W-:-:S02]  /*19740*/  HADD2.F32 R61, -RZ, R101.H0_H0 ;  /* 0x20000065ff3d7230 */ /* 0x000fc40000004100 */
[C---:B------:R-:W-:Y:S01]  /*19750*/  FMUL.FTZ R89, R72.reuse, R113 ;  /* 0x0000007148597220 */ /* 0x040fe20000410000 */
[----:B------:R-:W-:Y:S02]  /*19760*/  HADD2.F32 R94, -RZ, R109.H0_H0 ;  /* 0x2000006dff5e7230 */ /* 0x000fe40000004100 */
[----:B0-----:R-:W-:Y:S01]  /*19770*/  FMUL.FTZ R92, R72, R95 ;  /* 0x0000005f485c7220 */ /* 0x001fe20000410000 */
        /* <DEDUP_REMOVED lines=8> */
[----:B--2---:R-:W-:-:S04]  /*19800*/  IMAD.WIDE.U32 R90, R70, 0x10, R90 ;  /* 0x00000010465a7825 */ /* 0x004fc800078e005a */
[----:B------:R-:W-:Y:S01]  /*19810*/  VIADD R70, R70, 0x20 ;  /* 0x0000002046467836 */ /* 0x000fe20000000000 */
[----:B------:R3:W-:Y:S06]  /*19820*/  STG.E.128 desc[UR6][R90.64], R60 ;  /* 0x0000003c5a007986 */ /* 0x0007ec000c101d06 */
.L_x_30136:
[----:B------:R-:W-:Y:S05]  /*19830*/  BSYNC.RECONVERGENT B1 ;  /* 0x0000000000017941 */ /* 0x000fea0003800200 */
.L_x_30135:
[----:B------:R-:W-:Y:S01]  /*19840*/  ISETP.NE.AND P0, PT, R75, RZ, PT ;  /* 0x000000ff4b00720c */ /* 0x000fe20003f05270 */
[----:B------:R-:W-:-:S12]  /*19850*/  BSSY.RECONVERGENT B1, `(.L_x_30137) ;  /* 0x000001e000017945 */ /* 0x000fd80003800200 */
[----:B------:R-:W-:Y:S05]  /*19860*/  @!P0 BRA `(.L_x_30138) ;  /* 0x0000000000708947 */ /* 0x000fea0003800000 */
[----:B------:R-:W4:Y:S01]  /*19870*/  LDC.64 R74, c[0x0][0x428] ;  /* 0x00010a00ff4a7b82 */ /* 0x000f220000000a00 */
[----:B--23--:R-:W-:Y:S01]  /*19880*/  SHF.R.U64 R90, R86, 0x10, R87 ;  /* 0x00000010565a7819 */ /* 0x00cfe20000001257 */
[----:B-1----:R-:W-:Y:S01]  /*19890*/  FADD.FTZ R61, R36, -R71 ;  /* 0x80000047243d7221 */ /* 0x002fe20000010000 */
[----:B0-----:R-:W-:Y:S01]  /*198a0*/  SHF.R.U64 R92, R24, 0x10, R25 ;  /* 0x00000010185c7819 */ /* 0x001fe20000001219 */
[----:B------:R-:W-:Y:S01]  /*198b0*/  FADD.FTZ R95, R37, -R71 ;  /* 0x80000047255f7221 */ /* 0x000fe20000010000 */
[----:B------:R-:W-:Y:S01]  /*198c0*/  SHF.R.U32.HI R63, RZ, 0x10, R87 ;  /* 0x00000010ff3f7819 */ /* 0x000fe20000011657 */
[----:B------:R-:W-:Y:S01]  /*198d0*/  FADD.FTZ R89, R38, -R71 ;  /* 0x8000004726597221 */ /* 0x000fe20000010000 */
[----:B------:R-:W-:Y:S01]  /*198e0*/  SHF.R.U32.HI R94, RZ, 0x10, R25 ;  /* 0x00000010ff5e7819 */ /* 0x000fe20000011619 */
        /* <DEDUP_REMOVED lines=14> */
[----:B------:R-:W-:Y:S02]  /*199d0*/  HADD2.F32 R94, -RZ, R94.H0_H0 ;  /* 0x2000005eff5e7230 */ /* 0x000fe40000004100 */
[----:B------:R-:W-:Y:S01]  /*199e0*/  FFMA.FTZ R61, R61, R90, R92 ;  /* 0x0000005a3d3d7223 */ /* 0x000fe2000001005c */
[C---:B----4-:R-:W-:Y:S01]  /*199f0*/  IMAD.WIDE.U32 R74, R70.reuse, 0x10, R74 ;  /* 0x00000010464a7825 */ /* 0x050fe200078e004a */
[----:B------:R-:W-:-:S03]  /*19a00*/  IADD3 R70, PT, PT, R70, 0x20, RZ ;  /* 0x0000002046467810 */ /* 0x000fc60007ffe0ff */
[----:B------:R-:W-:-:S05]  /*19a10*/  FFMA.FTZ R63, R93, R63, R94 ;  /* 0x0000003f5d3f7223 */ /* 0x000fca000001005e */
[----:B------:R4:W-:Y:S02]  /*19a20*/  STG.E.128 desc[UR6][R74.64], R60 ;  /* 0x0000003c4a007986 */ /* 0x0009e4000c101d06 */
.L_x_30138:
[----:B------:R-:W-:Y:S05]  /*19a30*/  BSYNC.RECONVERGENT B1 ;  /* 0x0000000000017941 */ /* 0x000fea0003800200 */
.L_x_30137:
[----:B------:R-:W-:Y:S01]  /*19a40*/  ISETP.NE.AND P0, PT, R76, RZ, PT ;  /* 0x000000ff4c00720c */ /* 0x000fe20003f05270 */
[----:B------:R-:W-:-:S12]  /*19a50*/  BSSY.RECONVERGENT B1, `(.L_x_30139) ;  /* 0x000001e000017945 */ /* 0x000fd80003800200 */
[----:B------:R-:W-:Y:S05]  /*19a60*/  @!P0 BRA `(.L_x_30140) ;  /* 0x0000000000708947 */ /* 0x000fea0003800000 */
[----:B----4-:R-:W4:Y:S01]  /*19a70*/  LDC.64 R74, c[0x0][0x428] ;  /* 0x00010a00ff4a7b82 */ /* 0x010f220000000a00 */
[--C-:B------:R-:W-:Y:S01]  /*19a80*/  FADD.FTZ R73, R40, -R71.reuse ;  /* 0x8000004728497221 */ /* 0x100fe20000010000 */
[----:B-1----:R-:W-:Y:S01]  /*19a90*/  FADD.FTZ R89, R41, -R71 ;  /* 0x8000004729597221 */ /* 0x002fe20000010000 */
[----:B--23--:R-:W-:Y:S01]  /*19aa0*/  SHF.R.U64 R90, R82, 0x10, R83 ;  /* 0x00000010525a7819 */ /* 0x00cfe20000001253 */
[----:B------:R-:W-:Y:S01]  /*19ab0*/  FADD.FTZ R95, R42, -R71 ;  /* 0x800000472a5f7221 */ /* 0x000fe20000010000 */
[----:B------:R-:W-:Y:S01]  /*19ac0*/  SHF.R.U64 R96, R22, 0x10, R23 ;  /* 0x0000001016607819 */ /* 0x000fe20000001217 */
[----:B------:R-:W-:Y:S01]  /*19ad0*/  FADD.FTZ R91, R43, -R71 ;  /* 0x800000472b5b7221 */ /* 0x000fe20000010000 */
[----:B------:R-:W-:Y:S01]  /*19ae0*/  SHF.R.U32.HI R76, RZ, 0x10, R83 ;  /* 0x00000010ff4c7819 */ /* 0x000fe20000011653 */
[C---:B------:R-:W-:Y:S01]  /*19af0*/  FMUL.FTZ R94, R72.reuse, R73 ;  /* 0x00000049485e7220 */ /* 0x040fe20000410000 */
[----:B------:R-:W-:Y:S01]  /*19b00*/  SHF.R.U32.HI R93, RZ, 0x10, R23 ;  /* 0x00000010ff5d7819 */ /* 0x000fe20000011617 */
[----:B0-----:R-:W-:Y:S01]  /*19b10*/  FMUL.FTZ R92, R72, R89 ;  /* 0x00000059485c7220 */ /* 0x001fe20000410000 */
[----:B------:R-:W-:-:S02]  /*19b20*/  HADD2.F32 R60, -RZ, R105.H0_H0 ;  /* 0x20000069ff3c7230 */ /* 0x000fc40000004100 */
[----:B------:R-:W-:Y:S01]  /*19b30*/  FMUL.FTZ R91, R72, R91 ;  /* 0x0000005b485b7220 */ /* 0x000fe20000410000 */
[----:B------:R-:W-:Y:S02]  /*19b40*/  HADD2.F32 R61, -RZ, R22.H0_H0 ;  /* 0x20000016ff3d7230 */ /* 0x000fe40000004100 */
[----:B------:R-:W-:Y:S02]  /*19b50*/  HADD2.F32 R62, -RZ, R105.H1_H1 ;  /* 0x30000069ff3e7230 */ /* 0x000fe40000004100 */
[----:B------:R-:W-:Y:S02]  /*19b60*/  HADD2.F32 R63, -RZ, R23.H0_H0 ;  /* 0x20000017ff3f7230 */ /* 0x000fe40000004100 */
[----:B------:R-:W-:Y:S01]  /*19b70*/  FFMA.FTZ R60, R94, R60, R61 ;  /* 0x0000003c5e3c7223 */ /* 0x000fe2000001003d */
[----:B------:R-:W-:Y:S02]  /*19b80*/  HADD2.F32 R89, -RZ, R90.H0_H0 ;  /* 0x2000005aff597230 */ /* 0x000fe40000004100 */
[----:B------:R-:W-:Y:S01]  /*19b90*/  FMUL.FTZ R90, R72, R95 ;  /* 0x0000005f485a7220 */ /* 0x000fe20000410000 */
[----:B------:R-:W-:-:S02]  /*19ba0*/  HADD2.F32 R73, -RZ, R96.H0_H0 ;  /* 0x20000060ff497230 */ /* 0x000fc40000004100 */
[----:B------:R-:W-:Y:S02]  /*19bb0*/  HADD2.F32 R76, -RZ, R76.H0_H0 ;  /* 0x2000004cff4c7230 */ /* 0x000fe40000004100 */
[----:B------:R-:W-:Y:S01]  /*19bc0*/  FFMA.FTZ R62, R90, R62, R63 ;  /* 0x0000003e5a3e7223 */ /* 0x000fe2000001003f */
[----:B------:R-:W-:Y:S02]  /*19bd0*/  HADD2.F32 R96, -RZ, R93.H0_H0 ;  /* 0x2000005dff607230 */ /* 0x000fe40000004100 */
[----:B------:R-:W-:Y:S01]  /*19be0*/  FFMA.FTZ R61, R92, R89, R73 ;  /* 0x000000595c3d7223 */ /* 0x000fe20000010049 */
[----:B----4-:R-:W-:-:S04]  /*19bf0*/  IMAD.WIDE.U32 R74, R70, 0x10, R74 ;  /* 0x00000010464a7825 */ /* 0x010fc800078e004a */
[----:B------:R-:W-:Y:S01]  /*19c00*/  FFMA.FTZ R63, R91, R76, R96 ;  /* 0x0000004c5b3f7223 */ /* 0x000fe20000010060 */
[----:B------:R-:W-:-:S04]  /*19c10*/  VIADD R70, R70, 0x20 ;  /* 0x0000002046467836 */ /* 0x000fc80000000000 */
[----:B------:R0:W-:Y:S03]  /*19c20*/  STG.E.128 desc[UR6][R74.64], R60 ;  /* 0x0000003c4a007986 */ /* 0x0001e6000c101d06 */
.L_x_30140:
[----:B------:R-:W-:Y:S05]  /*19c30*/  BSYNC.RECONVERGENT B1 ;  /* 0x0000000000017941 */ /* 0x000fea0003800200 */
.L_x_30139:
[----:B------:R-:W-:Y:S01]  /*19c40*/  ISETP.NE.AND P0, PT, R77, RZ, PT ;  /* 0x000000ff4d00720c */ /* 0x000fe20003f05270 */
[----:B------:R-:W-:-:S12]  /*19c50*/  BSSY.RECONVERGENT B1, `(.L_x_30141) ;  /* 0x000001e000017945 */ /* 0x000fd80003800200 */
[----:B------:R-:W-:Y:S05]  /*19c60*/  @!P0 BRA `(.L_x_30142) ;  /* 0x0000000000708947 */ /* 0x000fea0003800000 */
[----:B0---4-:R-:W0:Y:S01]  /*19c70*/  LDC.64 R74, c[0x0][0x428] ;  /* 0x00010a00ff4a7b82 */ /* 0x011e220000000a00 */
[----:B--23--:R-:W-:Y:S01]  /*19c80*/  SHF.R.U64 R90, R80, 0x10, R81 ;  /* 0x00000010505a7819 */ /* 0x00cfe20000001251 */
[----:B------:R-:W-:Y:S01]  /*19c90*/  FADD.FTZ R77, R44, -R71 ;  /* 0x800000472c4d7221 */ /* 0x000fe20000010000 */
[----:B------:R-:W-:Y:S01]  /*19ca0*/  SHF.R.U64 R92, R20, 0x10, R21 ;  /* 0x00000010145c7819 */ /* 0x000fe20000001215 */
[----:B------:R-:W-:Y:S01]  /*19cb0*/  FADD.FTZ R93, R46, -R71 ;  /* 0x800000472e5d7221 */ /* 0x000fe20000010000 */
[----:B------:R-:W-:Y:S01]  /*19cc0*/  SHF.R.U32.HI R94, RZ, 0x10, R81 ;  /* 0x00000010ff5e7819 */ /* 0x000fe20000011651 */
[----:B------:R-:W-:Y:S01]  /*19cd0*/  FADD.FTZ R91, R45, -R71 ;  /* 0x800000472d5b7221 */ /* 0x000fe20000010000 */
[----:B-1----:R-:W-:Y:S01]  /*19ce0*/  SHF.R.U32.HI R89, RZ, 0x10, R21 ;  /* 0x00000010ff597819 */ /* 0x002fe20000011615 */
        /* <DEDUP_REMOVED lines=20> */
.L_x_30142:
[----:B------:R-:W-:Y:S05]  /*19e30*/  BSYNC.RECONVERGENT B1 ;  /* 0x0000000000017941 */ /* 0x000fea0003800200 */
.L_x_30141:
[----:B------:R-:W-:Y:S01]  /*19e40*/  ISETP.NE.AND P0, PT, R84, RZ, PT ;  /* 0x000000ff5400720c */ /* 0x000fe20003f05270 */
[----:B------:R-:W-:-:S12]  /*19e50*/  BSSY.RECONVERGENT B1, `(.L_x_30143) ;  /* 0x000001d000017945 */ /* 0x000fd80003800200 */
[----:B------:R-:W-:Y:S05]  /*19e60*/  @!P0 BRA `(.L_x_30144) ;  /* 0x00000000006c8947 */ /* 0x000fea0003800000 */
[----:B0---4-:R-:W0:Y:S01]  /*19e70*/  LDC.64 R74, c[0x0][0x428] ;  /* 0x00010a00ff4a7b82 */ /* 0x011e220000000a00 */
[----:B------:R-:W-:Y:S01]  /*19e80*/  SHF.R.U64 R76, R78, 0x10, R79 ;  /* 0x000000104e4c7819 */ /* 0x000fe2000000124f */
[----:B--23--:R-:W-:Y:S01]  /*19e90*/  FADD.FTZ R91, R50, -R71 ;  /* 0x80000047325b7221 */ /* 0x00cfe20000010000 */
[----:B------:R-:W-:Y:S01]  /*19ea0*/  SHF.R.U64 R84, R18, 0x10, R19 ;  /* 0x0000001012547819 */ /* 0x000fe20000001213 */
[----:B------:R-:W-:Y:S01]  /*19eb0*/  FADD.FTZ R77, R48, -R71 ;  /* 0x80000047304d7221 */ /* 0x000fe20000010000 */
[----:B------:R-:W-:Y:S01]  /*19ec0*/  SHF.R.U32.HI R92, RZ, 0x10, R79 ;  /* 0x00000010ff5c7819 */ /* 0x000fe2000001164f */
[--C-:B-1----:R-:W-:Y:S01]  /*19ed0*/  FADD.FTZ R89, R49, -R71.reuse ;  /* 0x8000004731597221 */ /* 0x102fe20000010000 */
[----:B------:R-:W-:Y:S01]  /*19ee0*/  FADD.FTZ R93, R51, -R71 ;  /* 0x80000047335d7221 */ /* 0x000fe20000010000 */
[----:B------:R-:W-:Y:S02]  /*19ef0*/  HADD2.F32 R61, -RZ, R107.H0_H0 ;  /* 0x2000006bff3d7230 */ /* 0x000fe40000004100 */
[----:B------:R-:W-:Y:S01]  /*19f00*/  FMUL.FTZ R90, R72, R91 ;  /* 0x0000005b485a7220 */ /* 0x000fe20000410000 */
[----:B------:R-:W-:-:S02]  /*19f10*/  HADD2.F32 R60, -RZ, R18.H0_H0 ;  /* 0x20000012ff3c7230 */ /* 0x000fc40000004100 */
[C---:B------:R-:W-:Y:S01]  /*19f20*/  FMUL.FTZ R77, R72.reuse, R77 ;  /* 0x0000004d484d7220 */ /* 0x040fe20000410000 */
[----:B------:R-:W-:Y:S02]  /*19f30*/  HADD2.F32 R62, -RZ, R107.H1_H1 ;  /* 0x3000006bff3e7230 */ /* 0x000fe40000004100 */
[----:B------:R-:W-:Y:S01]  /*19f40*/  FMUL.FTZ R89, R72, R89 ;  /* 0x0000005948597220 */ /* 0x000fe20000410000 */
[----:B------:R-:W-:Y:S02]  /*19f50*/  HADD2.F32 R73, -RZ, R19.H0_H0 ;  /* 0x20000013ff497230 */ /* 0x000fe40000004100 */
[----:B------:R-:W-:Y:S01]  /*19f60*/  FFMA.FTZ R60, R77, R61, R60 ;  /* 0x0000003d4d3c7223 */ /* 0x000fe2000001003c */
[----:B------:R-:W-:Y:S02]  /*19f70*/  HADD2.F32 R63, -RZ, R110.H0_H0 ;  /* 0x2000006eff3f7230 */ /* 0x000fe40000004100 */
[----:B------:R-:W-:Y:S02]  /*19f80*/  HADD2.F32 R76, -RZ, R76.H0_H0 ;  /* 0x2000004cff4c7230 */ /* 0x000fe40000004100 */
[----:B------:R-:W-:Y:S01]  /*19f90*/  FFMA.FTZ R62, R90, R62, R73 ;  /* 0x0000003e5a3e7223 */ /* 0x000fe20000010049 */
[----:B------:R-:W-:-:S02]  /*19fa0*/  HADD2.F32 R84, -RZ, R84.H0_H0 ;  /* 0x20000054ff547230 */ /* 0x000fc40000004100 */
[----:B------:R-:W-:Y:S02]  /*19fb0*/  HADD2.F32 R91, -RZ, R92.H0_H0 ;  /* 0x2000005cff5b7230 */ /* 0x000fe40000004100 */
[----:B------:R-:W-:Y:S01]  /*19fc0*/  FMUL.FTZ R92, R72, R93 ;  /* 0x0000005d485c7220 */ /* 0x000fe20000410000 */
[----:B0-----:R-:W-:-:S04]  /*19fd0*/  IMAD.WIDE.U32 R74, R70, 0x10, R74 ;  /* 0x00000010464a7825 */ /* 0x001fc800078e004a */
[----:B------:R-:W-:Y:S01]  /*19fe0*/  FFMA.FTZ R61, R89, R76, R84 ;  /* 0x0000004c593d7223 */ /* 0x000fe20000010054 */
[----:B------:R-:W-:Y:S01]  /*19ff0*/  FFMA.FTZ R63, R92, R91, R63 ;  /* 0x0000005b5c3f7223 */ /* 0x000fe2000001003f */
[----:B------:R-:W-:-:S04]  /*1a000*/  VIADD R70, R70, 0x20 ;  /* 0x0000002046467836 */ /* 0x000fc80000000000 */
[----:B------:R0:W-:Y:S03]  /*1a010*/  STG.E.128 desc[UR6][R74.64], R60 ;  /* 0x0000003c4a007986 */ /* 0x0001e6000c101d06 */
.L_x_30144:
[----:B------:R-:W-:Y:S05]  /*1a020*/  BSYNC.RECONVERGENT B1 ;  /* 0x0000000000017941 */ /* 0x000fea0003800200 */
.L_x_30143:
[----:B------:R-:W-:Y:S01]  /*1a030*/  ISETP.NE.AND P0, PT, R85, RZ, PT ;  /* 0x000000ff5500720c */ /* 0x000fe20003f05270 */
[----:B------:R-:W-:-:S12]  /*1a040*/  BSSY.RECONVERGENT B1, `(.L_x_30145) ;  /* 0x000001a000017945 */ /* 0x000fd80003800200 */
[----:B------:R-:W-:Y:S05]  /*1a050*/  @!P0 BRA `(.L_x_30146) ;  /* 0x0000000000608947 */ /* 0x000fea0003800000 */
[----:B0---4-:R-:W0:Y:S01]  /*1a060*/  LDC.64 R74, c[0x0][0x428] ;  /* 0x00010a00ff4a7b82 */ /* 0x011e220000000a00 */
[--C-:B-123--:R-:W-:Y:S01]  /*1a070*/  FADD.FTZ R61, R52, -R71.reuse ;  /* 0x80000047343d7221 */ /* 0x10efe20000010000 */
        /* <DEDUP_REMOVED lines=9> */
[----:B------:R-:W-:Y:S02]  /*1a110*/  HADD2.F32 R76, -RZ, R110.H1_H1 ;  /* 0x3000006eff4c7230 */ /* 0x000fe40000004100 */
[----:B------:R-:W-:Y:S01]  /*1a120*/  FMUL.FTZ R89, R72, R89 ;  /* 0x0000005948597220 */ /* 0x000fe20000410000 */
[----:B------:R-:W-:Y:S02]  /*1a130*/  HADD2.F32 R84, -RZ, R102.H1_H1 ;  /* 0x30000066ff547230 */ /* 0x000fe40000004100 */
[----:B------:R-:W-:Y:S01]  /*1a140*/  FFMA.FTZ R60, R60, R63, R73 ;  /* 0x0000003f3c3c7223 */ /* 0x000fe20000010049 */
[----:B------:R-:W-:Y:S02]  /*1a150*/  HADD2.F32 R90, -RZ, R17.H0_H0 ;  /* 0x20000011ff5a7230 */ /* 0x000fe40000004100 */
[----:B------:R-:W-:Y:S01]  /*1a160*/  FFMA.FTZ R61, R61, R62, R76 ;  /* 0x0000003e3d3d7223 */ /* 0x000fe2000001004c */
[----:B------:R-:W-:-:S02]  /*1a170*/  HADD2.F32 R92, -RZ, R103.H1_H1 ;  /* 0x30000067ff5c7230 */ /* 0x000fc40000004100 */
[----:B------:R-:W-:Y:S02]  /*1a180*/  HADD2.F32 R94, -RZ, R111.H0_H0 ;  /* 0x2000006fff5e7230 */ /* 0x000fe40000004100 */
[----:B------:R-:W-:-:S03]  /*1a190*/  FFMA.FTZ R62, R85, R84, R90 ;  /* 0x00000054553e7223 */ /* 0x000fc6000001005a */
[----:B------:R-:W-:Y:S01]  /*1a1a0*/  FFMA.FTZ R63, R89, R92, R94 ;  /* 0x0000005c593f7223 */ /* 0x000fe2000001005e */
[C---:B0-----:R-:W-:Y:S01]  /*1a1b0*/  IMAD.WIDE.U32 R74, R70.reuse, 0x10, R74 ;  /* 0x00000010464a7825 */ /* 0x041fe200078e004a */
[----:B------:R-:W-:-:S04]  /*1a1c0*/  IADD3 R70, PT, PT, R70, 0x20, RZ ;  /* 0x0000002046467810 */ /* 0x000fc80007ffe0ff */
[----:B------:R0:W-:Y:S03]  /*1a1d0*/  STG.E.128 desc[UR6][R74.64], R60 ;  /* 0x0000003c4a007986 */ /* 0x0001e6000c101d06 */
.L_x_30146:
[----:B------:R-:W-:Y:S05]  /*1a1e0*/  BSYNC.RECONVERGENT B1 ;  /* 0x0000000000017941 */ /* 0x000fea0003800200 */
.L_x_30145:
[----:B------:R-:W-:Y:S01]  /*1a1f0*/  ISETP.NE.AND P0, PT, R88, RZ, PT ;  /* 0x000000ff5800720c */ /* 0x000fe20003f05270 */
[----:B------:R-:W-:-:S12]  /*1a200*/  BSSY.RECONVERGENT B1, `(.L_x_30147) ;  /* 0x0000011000017945 */ /* 0x000fd80003800200 */
        /* <DEDUP_REMOVED lines=9> */
[----:B------:R-:W-:-:S04]  /*1a2a0*/  FMUL.FTZ R72, R72, R71 ;  /* 0x0000004748487220 */ /* 0x000fc80000410000 */
[----:B------:R-:W-:Y:S01]  /*1a2b0*/  FFMA.FTZ R63, R72, R10, R11 ;  /* 0x0000000a483f7223 */ /* 0x000fe2000001000b */
[----:B0-----:R-:W-:-:S04]  /*1a2c0*/  IMAD.WIDE.U32 R70, R70, 0x10, R60 ;  /* 0x0000001046467825 */ /* 0x001fc800078e003c */
[----:B------:R-:W-:Y:S01]  /*1a2d0*/  FFMA.FTZ R60, R62, R8, R3 ;  /* 0x000000083e3c7223 */ /* 0x000fe20000010003 */
[----:B------:R-:W-:Y:S01]  /*1a2e0*/  FFMA.FTZ R61, R73, R9, R12 ;  /* 0x00000009493d7223 */ /* 0x000fe2000001000c */
[----:B------:R-:W-:-:S05]  /*1a2f0*/  FFMA.FTZ R62, R75, R7, R4 ;  /* 0x000000074b3e7223 */ /* 0x000fca0000010004 */
[----:B------:R0:W-:Y:S02]  /*1a300*/  STG.E.128 desc[UR6][R70.64], R60 ;  /* 0x0000003c46007986 */ /* 0x0001e4000c101d06 */
.L_x_30148:
[----:B------:R-:W-:Y:S05]  /*1a310*/  BSYNC.RECONVERGENT B1 ;  /* 0x0000000000017941 */ /* 0x000fea0003800200 */
.L_x_30147:
[----:B01234-:R-:W0:Y:S02]  /*1a320*/  LDC.64 R60, c[0x0][0x380] ;  /* 0x0000e000ff3c7b82 */ /* 0x01fe240000000a00 */
[----:B0-----:R-:W-:-:S05]  /*1a330*/  IMAD R69, R60, 0x4, R69 ;  /* 0x000000043c457824 */ /* 0x001fca00078e0245 */
[----:B------:R-:W-:-:S13]  /*1a340*/  ISETP.GE.AND P0, PT, R69, R61, PT ;  /* 0x0000003d4500720c */ /* 0x000fda0003f06270 */
[----:B------:R-:W-:Y:S05]  /*1a350*/  @!P0 BRA `(.L_x_30149) ;  /* 0xfffffe6c00c88947 */ /* 0x000fea000383ffff */
[----:B------:R-:W-:Y:S05]  /*1a360*/  BSYNC B0 ;  /* 0x0000000000007941 */ /* 0x000fea0003800000 */
.L_x_29780:
[----:B------:R-:W-:Y:S05]  /*1a370*/  EXIT ;  /* 0x000000000000794d */ /* 0x000fea0003800000 */
.L_x_30132:
        /* <DEDUP_REMOVED lines=8> */
.L_x_30151:
[----:B------:R-:W-:Y:S05]  /*1a400*/  BSYNC B1 ;  /* 0x0000000000017941 */ /* 0x000fea0003800000 */
.L_x_30150:
        /* <DEDUP_REMOVED lines=9> */
.L_x_30152:
[----:B------:R-:W-:Y:S02]  /*1a4a0*/  IMAD.MOV.U32 R74, RZ, RZ, 0x4 ;  /* 0x00000004ff4a7424 */ /* 0x000fe400078e00ff */
[----:B------:R-:W-:-:S04]  /*1a4b0*/  IMAD.MOV.U32 R89, RZ, RZ, R95 ;  /* 0x000000ffff597224 */ /* 0x000fc800078e005f */
[----:B------:R-:W-:-:S05]  /*1a4c0*/  FADD.FTZ R92, R90, R89 ;  /* 0x000000595a5c7221 */ /* 0x000fca0000010000 */
[----:B------:R-:W-:-:S07]  /*1a4d0*/  MOV R97, R92 ;  /* 0x0000005c00617202 */ /* 0x000fce0000000f00 */
[----:B------:R-:W-:Y:S05]  /*1a4e0*/  WARPSYNC.COLLECTIVE R62, `(.L_x_30153) ;  /* 0x000000003e087348 */ /* 0x000fea0003c00000 */
[----:B------:R0:W1:Y:S02]  /*1a4f0*/  SHFL.BFLY P6, R95, R97, R74, R63 ;  /* 0x0c00004a615f7389 */ /* 0x00006400000c003f */
[----:B01----:R-:W-:Y:S05]  /*1a500*/  ENDCOLLECTIVE ;  /* 0x000000000000791b */ /* 0x003fea0003800000 */
.L_x_30153:
[----:B------:R-:W-:Y:S01]  /*1a510*/  HFMA2 R74, -RZ, RZ, 0, 4.76837158203125e-07 ;  /* 0x00000008ff4a7431 */ /* 0x000fe200000001ff */
[----:B------:R-:W-:-:S05]  /*1a520*/  MOV R89, R95 ;  /* 0x0000005f00597202 */ /* 0x000fca0000000f00 */
[----:B------:R-:W-:-:S04]  /*1a530*/  FADD.FTZ R93, R92, R89 ;  /* 0x000000595c5d7221 */ /* 0x000fc80000010000 */
[----:B------:R-:W-:-:S07]  /*1a540*/  IMAD.MOV.U32 R97, RZ, RZ, R93 ;  /* 0x000000ffff617224 */ /* 0x000fce00078e005d */
[----:B------:R-:W-:Y:S05]  /*1a550*/  WARPSYNC.COLLECTIVE R62, `(.L_x_30154) ;  /* 0x000000003e087348 */ /* 0x000fea0003c00000 */
[----:B------:R0:W1:Y:S02]  /*1a560*/  SHFL.BFLY P6, R95, R97, R74, R63 ;  /* 0x0c00004a615f7389 */ /* 0x00006400000c003f */
[----:B01----:R-:W-:Y:S05]  /*1a570*/  ENDCOLLECTIVE ;  /* 0x000000000000791b */ /* 0x003fea0003800000 */
.L_x_30154:
[----:B------:R-:W-:Y:S02]  /*1a580*/  IMAD.MOV.U32 R74, RZ, RZ, 0x10 ;  /* 0x00000010ff4a7424 */ /* 0x000fe400078e00ff */
[----:B------:R-:W-:-:S04]  /*1a590*/  IMAD.MOV.U32 R60, RZ, RZ, R95 ;  /* 0x000000ffff3c7224 */ /* 0x000fc800078e005f */
[----:B------:R-:W-:-:S05]  /*1a5a0*/  FADD.FTZ R94, R93, R60 ;  /* 0x0000003c5d5e7221 */ /* 0x000fca0000010000 */
[----:B------:R-:W-:-:S07]  /*1a5b0*/  MOV R97, R94 ;  /* 0x0000005e00617202 */ /* 0x000fce0000000f00 */
[----:B------:R-:W-:Y:S05]  /*1a5c0*/  WARPSYNC.COLLECTIVE R62, `(.L_x_30155) ;  /* 0x000000003e087348 */ /* 0x000fea0003c00000 */
[----:B------:R0:W1:Y:S02]  /*1a5d0*/  SHFL.BFLY P6, R95, R97, R74, R63 ;  /* 0x0c00004a615f7389 */ /* 0x00006400000c003f */
[----:B01----:R-:W-:Y:S05]  /*1a5e0*/  ENDCOLLECTIVE ;  /* 0x000000000000791b */ /* 0x003fea0003800000 */
.L_x_30155:
[----:B------:R-:W-:Y:S02]  /*1a5f0*/  ISETP.NE.AND P6, PT, R72, RZ, PT ;  /* 0x000000ff4800720c */ /* 0x000fe40003fc5270 */
[----:B------:R-:W0:Y:S01]  /*1a600*/  LDC R72, c[0x0][0x400] ;  /* 0x00010000ff487b82 */ /* 0x000e220000000800 */
[----:B------:R-:W-:-:S05]  /*1a610*/  MOV R89, R95 ;  /* 0x0000005f00597202 */ /* 0x000fca0000000f00 */
[----:B------:R-:W-:-:S04]  /*1a620*/  FADD.FTZ R89, R94, R89 ;  /* 0x000000595e597221 */ /* 0x000fc80000010000 */
        /* <DEDUP_REMOVED lines=66> */
[----:B------:R-:W-:-:S03]  /*1aa50*/  HFMA2 R74, -RZ, RZ, 0, 5.9604644775390625e-08 ;  /* 0x00000001ff4a7431 */ /* 0x000fc600000001ff */
[----:B------:R-:W-:Y:S01]  /*1aa60*/  @P6 FFMA.FTZ R60, R62, R62, R61 ;  /* 0x0000003e3e3c6223 */ /* 0x000fe2000001003d */
[----:B------:R-:W-:-:S03]  /*1aa70*/  IMAD.MOV.U32 R62, RZ, RZ, -0x1 ;  /* 0xffffffffff3e7424 */ /* 0x000fc600078e00ff */
[----:B------:R-:W-:-:S07]  /*1aa80*/  IMAD.MOV.U32 R97, RZ, RZ, R60 ;  /* 0x000000ffff617224 */ /* 0x000fce00078e003c */
[----:B------:R-:W-:Y:S05]  /*1aa90*/  WARPSYNC.COLLECTIVE R62, `(.L_x_30156) ;  /* 0x000000003e087348 */ /* 0x000fea0003c00000 */
[----:B------:R0:W1:Y:S02]  /*1aaa0*/  SHFL.BFLY P6, R95, R97, R74, R63 ;  /* 0x0c00004a615f7389 */ /* 0x00006400000c003f */
[----:B01----:R-:W-:Y:S05]  /*1aab0*/  ENDCOLLECTIVE ;  /* 0x000000000000791b */ /* 0x003fea0003800000 */
.L_x_30156:
[----:B------:R-:W-:Y:S01]  /*1aac0*/  HFMA2 R74, -RZ, RZ, 0, 1.1920928955078125e-07 ;  /* 0x00000002ff4a7431 */ /* 0x000fe200000001ff */
[----:B------:R-:W-:-:S05]  /*1aad0*/  MOV R61, R95 ;  /* 0x0000005f003d7202 */ /* 0x000fca0000000f00 */
[----:B------:R-:W-:-:S04]  /*1aae0*/  FADD.FTZ R61, R60, R61 ;  /* 0x0000003d3c3d7221 */ /* 0x000fc80000010000 */
[----:B------:R-:W-:-:S07]  /*1aaf0*/  IMAD.MOV.U32 R97, RZ, RZ, R61 ;  /* 0x000000ffff617224 */ /* 0x000fce00078e003d */
[----:B------:R-:W-:Y:S05]  /*1ab00*/  WARPSYNC.COLLECTIVE R62, `(.L_x_30157) ;  /* 0x000000003e087348 */ /* 0x000fea0003c00000 */
[----:B------:R0:W1:Y:S02]  /*1ab10*/  SHFL.BFLY P6, R95, R97, R74, R63 ;  /* 0x0c00004a615f7389 */ /* 0x00006400000c003f */
[----:B01----:R-:W-:Y:S05]  /*1ab20*/  ENDCOLLECTIVE ;  /* 0x000000000000791b */ /* 0x003fea0003800000 */
.L_x_30157:
[----:B------:R-:W-:Y:S02]  /*1ab30*/  IMAD.MOV.U32 R74, RZ, RZ, 0x4 ;  /* 0x00000004ff4a7424 */ /* 0x000fe400078e00ff */
[----:B------:R-:W-:-:S04]  /*1ab40*/  IMAD.MOV.U32 R90, RZ, RZ, R95 ;  /* 0x000000ffff5a7224 */ /* 0x000fc800078e005f */
[----:B------:R-:W-:-:S05]  /*1ab50*/  FADD.FTZ R90, R61, R90 ;  /* 0x0000005a3d5a7221 */ /* 0x000fca0000010000 */
[----:B------:R-:W-:-:S07]  /*1ab60*/  MOV R97, R90 ;  /* 0x0000005a00617202 */ /* 0x000fce0000000f00 */
[----:B------:R-:W-:Y:S05]  /*1ab70*/  WARPSYNC.COLLECTIVE R62, `(.L_x_30158) ;  /* 0x000000003e087348 */ /* 0x000fea0003c00000 */
[----:B------:R0:W1:Y:S02]  /*1ab80*/  SHFL.BFLY P6, R95, R97, R74, R63 ;  /* 0x0c00004a615f7389 */ /* 0x00006400000c003f */
[----:B01----:R-:W-:Y:S05]  /*1ab90*/  ENDCOLLECTIVE ;  /* 0x000000000000791b */ /* 0x003fea0003800000 */
.L_x_30158:
[----:B------:R-:W-:Y:S01]  /*1aba0*/  HFMA2 R74, -RZ, RZ, 0, 4.76837158203125e-07 ;  /* 0x00000008ff4a7431 */ /* 0x000fe200000001ff */
[----:B------:R-:W-:-:S05]  /*1abb0*/  MOV R91, R95 ;  /* 0x0000005f005b7202 */ /* 0x000fca0000000f00 */
[----:B------:R-:W-:-:S04]  /*1abc0*/  FADD.FTZ R91, R90, R91 ;  /* 0x0000005b5a5b7221 */ /* 0x000fc80000010000 */
[----:B------:R-:W-:-:S07]  /*1abd0*/  IMAD.MOV.U32 R97, RZ, RZ, R91 ;  /* 0x000000ffff617224 */ /* 0x000fce00078e005b */
[----:B------:R-:W-:Y:S05]  /*1abe0*/  WARPSYNC.COLLECTIVE R62, `(.L_x_30159) ;  /* 0x000000003e087348 */ /* 0x000fea0003c00000 */
[----:B------:R0:W1:Y:S02]  /*1abf0*/  SHFL.BFLY P6, R95, R97, R74, R63 ;  /* 0x0c00004a615f7389 */ /* 0x00006400000c003f */
[----:B01----:R-:W-:Y:S05]  /*1ac00*/  ENDCOLLECTIVE ;  /* 0x000000000000791b */ /* 0x003fea0003800000 */
.L_x_30159:
[----:B------:R-:W-:Y:S02]  /*1ac10*/  IMAD.MOV.U32 R74, RZ, RZ, 0x10 ;  /* 0x00000010ff4a7424 */ /* 0x000fe400078e00ff */
[----:B------:R-:W-:-:S04]  /*1ac20*/  IMAD.MOV.U32 R92, RZ, RZ, R95 ;  /* 0x000000ffff5c7224 */ /* 0x000fc800078e005f */
[----:B------:R-:W-:-:S05]  /*1ac30*/  FADD.FTZ R92, R91, R92 ;  /* 0x0000005c5b5c7221 */ /* 0x000fca0000010000 */
[----:B------:R-:W-:-:S07]  /*1ac40*/  MOV R97, R92 ;  /* 0x0000005c00617202 */ /* 0x000fce0000000f00 */
[----:B------:R-:W-:Y:S05]  /*1ac50*/  WARPSYNC.COLLECTIVE R62, `(.L_x_30160) ;  /* 0x000000003e087348 */ /* 0x000fea0003c00000 */
[----:B------:R0:W1:Y:S02]  /*1ac60*/  SHFL.BFLY P6, R95, R97, R74, R63 ;  /* 0x0c00004a615f7389 */ /* 0x00006400000c003f */
[----:B01----:R-:W-:Y:S05]  /*1ac70*/  ENDCOLLECTIVE ;  /* 0x000000000000791b */ /* 0x003fea0003800000 */
.L_x_30160:
[----:B------:R-:W-:Y:S01]  /*1ac80*/  MOV R93, R95 ;  /* 0x0000005f005d7202 */ /* 0x000fe20000000f00 */
[----:B------:R-:W-:Y:S06]  /*1ac90*/  BRA `(.L_x_30161) ;  /* 0xffffffe400d07947 */ /* 0x000fec000383ffff */
.L_x_30162:
        /* <DEDUP_REMOVED lines=14> */
.L_x_37364:


//--------------------- .text._ZN10layer_norm13ln_fwd_kernelINS_13Kernel_traitsI6__halfffffjLj1024ELj1ELj4ELj1ELj16ENS_18Kernel_traits_baseILj1024ES2_ffffjLj128EEEEELb1ELb0ELb0ELb1EEEvNS_9FwdParamsE --------------------------
	.section	.text._ZN10layer_norm13ln_fwd_kernelINS_13Kernel_traitsI6__halfffffjLj1024ELj1ELj4ELj1ELj16ENS_18Kernel_traits_baseILj1024ES2_ffffjLj128EEEEELb1ELb0ELb0ELb1EEEvNS_9FwdParamsE,"ax",@progbits
	.align	128
        .global         _ZN10layer_norm13ln_fwd_kernelINS_13Kernel_traitsI6__halfffffjLj1024ELj1ELj4ELj1ELj16ENS_18Kernel_traits_baseILj1024ES2_ffffjLj128EEEEELb1ELb0ELb0ELb1EEEvNS_9FwdParamsE
        .type           _ZN10layer_norm13ln_fwd_kernelINS_13Kernel_traitsI6__halfffffjLj1024ELj1ELj4ELj1ELj16ENS_18Kernel_traits_baseILj1024ES2_ffffjLj128EEEEELb1ELb0ELb0ELb1EEEvNS_9FwdParamsE,@function
        .size           _ZN10layer_norm13ln_fwd_kernelINS_13Kernel_traitsI6__halfffffjLj1024ELj1ELj4ELj1ELj16ENS_18Kernel_traits_baseILj1024ES2_ffffjLj128EEEEELb1ELb0ELb0ELb1EEEvNS_9FwdParamsE,(.L_x_37365 - _ZN10layer_norm13ln_fwd_kernelINS_13Kernel_traitsI6__halfffffjLj1024ELj1ELj4ELj1ELj16ENS_18Kernel_traits_baseILj1024ES2_ffffjLj128EEEEELb1ELb0ELb0ELb1EEEvNS_9FwdParamsE)
        .other          _ZN10layer_norm13ln_fwd_kernelINS_13Kernel_traitsI6__halfffffjLj1024ELj1ELj4ELj1ELj16ENS_18Kernel_traits_baseILj1024ES2_ffffjLj128EEEEELb1ELb0ELb0ELb1EEEvNS_9FwdParamsE,@"STO_CUDA_ENTRY STV_DEFAULT"
_ZN10layer_norm13ln_fwd_kernelINS_13Kernel_traitsI6__halfffffjLj1024ELj1ELj4ELj1ELj16ENS_18Kernel_traits_baseILj1024ES2_ffffjLj128EEEEELb1ELb0ELb0ELb1EEEvNS_9FwdParamsE:
.text._ZN10layer_norm13ln_fwd_kernelINS_13Kernel_traitsI6__halfffffjLj1024ELj1ELj4ELj1ELj16ENS_18Kernel_traits_baseILj1024ES2_ffffjLj128EEEEELb1ELb0ELb0ELb1EEEvNS_9FwdParamsE:
[----:B------:R-:W-:Y:S01]  /*0000*/  LDC R1, c[0x0][0x37c] ;  /* 0x0000df00ff017b82 */ /* 0x000fe20000000800 */
[----:B------:R-:W0:Y:S07]  /*0010*/  LDCU.U8 UR4, c[0x0][0x464] ;  /* 0x00008c80ff0477ac */ /* 0x000e2e0008000000 */
[----:B------:R-:W1:Y:S01]  /*0020*/  LDC R64, c[0x0][0x458] ;  /* 0x00011600ff407b82 */ /* 0x000e620000000800 */
[----:B------:R-:W2:Y:S01]  /*0030*/  LDCU.64 UR6, c[0x0][0x450] ;  /* 0x00008a00ff0677ac */ /* 0x000ea20008000a00 */
[----:B------:R-:W3:Y:S06]  /*0040*/  LDCU.64 UR8, c[0x0][0x358] ;  /* 0x00006b00ff0877ac */ /* 0x000eec0008000a00 */
[----:B------:R-:W1:Y:S01]  /*0050*/  LDC R65, c[0x0][0x45c] ;  /* 0x00011700ff417b82 */ /* 0x000e620000000800 */
[----:B------:R-:W4:Y:S01]  /*0060*/  LDCU.64 UR10, c[0x0][0x438] ;  /* 0x00008700ff0a77ac */ /* 0x000f220008000a00 */
[----:B0-----:R-:W-:Y:S01]  /*0070*/  ISETP.NE.AND P0, PT, RZ, UR4, PT ;  /* 0x00000004ff007c0c */ /* 0x001fe2000bf05270 */
[----:B--2---:R-:W-:-:S02]  /*0080*/  IMAD.U32 R2, RZ, RZ, UR6 ;  /* 0x00000006ff027e24 */ /* 0x004fc4000f8e00ff */
[----:B------:R-:W-:-:S10]  /*0090*/  IMAD.U32 R3, RZ, RZ, UR7 ;  /* 0x00000007ff037e24 */ /* 0x000fd4000f8e00ff */
[----:B---3--:R-:W2:Y:S01]  /*00a0*/  @P0 LDG.E.64 R2, desc[UR8][R2.64] ;  /* 0x0000000802020981 */ /* 0x008ea2000c1e1b00 */
[----:B------:R-:W0:Y:S03]  /*00b0*/  @P0 LDC R7, c[0x0][0x460] ;  /* 0x00011800ff070b82 */ /* 0x000e260000000800 */
[----:B-1----:R-:W0:Y:S01]  /*00c0*/  @P0 LDG.E.64 R4, desc[UR8][R64.64] ;  /* 0x0000000840040981 */ /* 0x002e22000c1e1b00 */
[----:B----4-:R-:W-:Y:S01]  /*00d0*/  UISETP.NE.U32.AND UP0, UPT, UR10, URZ, UPT ;  /* 0x000000ff0a00728c */ /* 0x010fe2000bf05070 */
[----:B------:R-:W1:Y:S03]  /*00e0*/  S2R R109, SR_TID.X ;  /* 0x00000000006d7919 */ /* 0x000e660000002100 */
[----:B------:R-:W3:Y:S01]  /*00f0*/  S2UR UR5, SR_CTAID.X ;  /* 0x00000000000579c3 */ /* 0x000ee20000002500 */
[----:B------:R-:W-:-:S07]  /*0100*/  UISETP.NE.AND.EX UP0, UPT, UR11, URZ, UPT, UP0 ;  /* 0x000000ff0b00728c */ /* 0x000fce000bf05300 */
[----:B------:R-:W4:Y:S01]  /*0110*/  LDC R0, c[0x0][0x360] ;  /* 0x0000d800ff007b82 */ /* 0x000f220000000800 */
[----:B---3--:R-:W-:Y:S01]  /*0120*/  USHF.L.U32 UR4, UR5, 0x2, URZ ;  /* 0x0000000205047899 */ /* 0x008fe200080006ff */
[--C-:B-1----:R-:W-:Y:S01]  /*0130*/  SHF.R.U32.HI R108, RZ, 0x5, R109.reuse ;  /* 0x00000005ff6c7819 */ /* 0x102fe2000001166d */
[----:B----4-:R-:W-:Y:S01]  /*0140*/  IMAD R107, R0, UR5, R109 ;  /* 0x00000005006b7c24 */ /* 0x010fe2000f8e026d */
[----:B------:R-:W-:-:S03]  /*0150*/  LOP3.LUT R109, R109, 0x1f, RZ, 0xc0, !PT ;  /* 0x0000001f6d6d7812 */ /* 0x000fc600078ec0ff */
[----:B------:R-:W-:Y:S02]  /*0160*/  LOP3.LUT R108, R108, UR4, RZ, 0xfc, !PT ;  /* 0x000000046c6c7c12 */ /* 0x000fe4000f8efcff */
[----:B--2---:R-:W-:Y:S02]  /*0170*/  @P0 R2UR UR6, R2 ;  /* 0x00000000020602ca */ /* 0x004fe400000e0000 */
[----:B------:R-:W-:Y:S02]  /*0180*/  @P0 R2UR UR7, R3 ;  /* 0x00000000030702ca */ /* 0x000fe400000e0000 */
[----:B0-----:R-:W-:-:S04]  /*0190*/  @P0 IADD3 R64, P1, PT, R4, R7, RZ ;  /* 0x0000000704400210 */ /* 0x001fc80007f3e0ff */
[----:B------:R-:W-:-:S04]  /*01a0*/  @P0 IADD3.X R65, PT, PT, RZ, R5, RZ, P1, !PT ;  /* 0x00000005ff410210 */ /* 0x000fc80000ffe4ff */
[--C-:B------:R-:W-:Y:S01]  /*01b0*/  SHF.R.U64 R106, R64, 0x2, R65.reuse ;  /* 0x00000002406a7819 */ /* 0x100fe20000001241 */
[----:B------:R-:W-:Y:S01]  /*01c0*/  UIADD3 UR14, UPT, UPT, UR6, -0x61c88647, URZ ;  /* 0x9e3779b9060e7890 */ /* 0x000fe2000fffe0ff */
[----:B------:R-:W-:Y:S01]  /*01d0*/  SHF.R.U32.HI R105, RZ, 0x2, R65 ;  /* 0x00000002ff697819 */ /* 0x000fe20000011641 */
[----:B------:R-:W-:Y:S02]  /*01e0*/  UIADD3 UR15, UPT, UPT, UR7, -0x4498517b, URZ ;  /* 0xbb67ae85070f7890 */ /* 0x000fe4000fffe0ff */
        /* <DEDUP_REMOVED lines=38> */
.L_x_30163:
        /* <DEDUP_REMOVED lines=18> */
.L_x_30164:
[----:B------:R-:W1:Y:S02]  /*0570*/  LDCU UR4, c[0x0][0x384] ;  /* 0x00007080ff0477ac */ /* 0x000e640008000800 */
[----:B-1----:R-:W-:-:S13]  /*0580*/  ISETP.GE.AND P0, PT, R108, UR4, PT ;  /* 0x000000046c007c0c */ /* 0x002fda000bf06270 */
[----:B------:R-:W-:Y:S05]  /*0590*/  @P0 EXIT ;  /* 0x000000000000094d */ /* 0x000fea0003800000 */
[----:B0-----:R-:W-:Y:S01]  /*05a0*/  IMAD.HI.U32 R26, R106, -0x2daee0ad, RZ ;  /* 0xd2511f536a1a7827 */ /* 0x001fe200078e00ff */
[--C-:B-----5:R-:W-:Y:S01]  /*05b0*/  SHF.R.U64 R49, R16, 0x10, R17.reuse ;  /* 0x0000001010317819 */ /* 0x120fe20000001211 */
[----:B------:R-:W0:Y:S01]  /*05c0*/  LDCU.64 UR4, c[0x0][0x3e0] ;  /* 0x00007c00ff0477ac */ /* 0x000e220008000a00 */
[----:B------:R-:W-:Y:S01]  /*05d0*/  SHF.R.U32.HI R95, RZ, 0x10, R17 ;  /* 0x00000010ff5f7819 */ /* 0x000fe20000011611 */
[C---:B------:R-:W-:Y:S01]  /*05e0*/  IMAD.HI.U32 R0, R107.reuse, -0x326172a9, RZ ;  /* 0xcd9e8d576b007827 */ /* 0x040fe200078e00ff */
[----:B------:R-:W-:Y:S01]  /*05f0*/  LOP3.LUT R26, R26, UR7, RZ, 0x3c, !PT ;  /* 0x000000071a1a7c12 */ /* 0x000fe2000f8e3cff */
[----:B------:R-:W-:Y:S01]  /*0600*/  BSSY B0, `(.L_x_30165) ;  /* 0x00015c6000007945 */ /* 0x000fe20003800000 */
[----:B------:R-:W-:Y:S01]  /*0610*/  MOV R93, R18 ;  /* 0x00000012005d7202 */ /* 0x000fe20000000f00 */
[----:B------:R-:W-:Y:S01]  /*0620*/  IMAD R28, R107, -0x326172a9, RZ ;  /* 0xcd9e8d576b1c7824 */ /* 0x000fe200078e02ff */
[----:B------:R-:W-:Y:S01]  /*0630*/  LOP3.LUT R0, R105, UR6, R0, 0x96, !PT ;  /* 0x0000000669007c12 */ /* 0x000fe2000f8e9600 */
[----:B------:R-:W-:Y:S01]  /*0640*/  IMAD.HI.U32 R27, R26, -0x326172a9, RZ ;  /* 0xcd9e8d571a1b7827 */ /* 0x000fe200078e00ff */
[--C-:B------:R-:W-:Y:S01]  /*0650*/  SHF.R.U64 R48, R18, 0x10, R19.reuse ;  /* 0x0000001012307819 */ /* 0x100fe20000001213 */
[----:B------:R-:W1:Y:S01]  /*0660*/  LDCU UR32, c[0x0][0x404] ;  /* 0x00008080ff2077ac */ /* 0x000e620008000800 */
[----:B------:R-:W-:Y:S01]  /*0670*/  SHF.R.U32.HI R87, RZ, 0x10, R19 ;  /* 0x00000010ff577819 */ /* 0x000fe20000011613 */
[----:B------:R-:W-:Y:S01]  /*0680*/  IMAD R30, R106, -0x2daee0ad, RZ ;  /* 0xd2511f536a1e7824 */ /* 0x000fe200078e02ff */
[----:B------:R-:W-:Y:S01]  /*0690*/  LOP3.LUT R27, R28, UR14, R27, 0x96, !PT ;  /* 0x0000000e1c1b7c12 */ /* 0x000fe2000f8e961b */
[----:B------:R-:W-:Y:S01]  /*06a0*/  IMAD.HI.U32 R29, R0, -0x2daee0ad, RZ ;  /* 0xd2511f53001d7827 */ /* 0x000fe200078e00ff */
[----:B------:R-:W-:Y:S01]  /*06b0*/  MOV R81, R21 ;  /* 0x0000001500517202 */ /* 0x000fe20000000f00 */
[----:B------:R-:W2:Y:S01]  /*06c0*/  LDCU UR33, c[0x0][0x408] ;  /* 0x00008100ff2177ac */ /* 0x000ea20008000800 */
[----:B------:R-:W-:Y:S01]  /*06d0*/  SHF.R.U32.HI R79, RZ, 0x10, R21 ;  /* 0x00000010ff4f7819 */ /* 0x000fe20000011615 */
[----:B------:R-:W-:Y:S01]  /*06e0*/  IMAD R31, R26, -0x326172a9, RZ ;  /* 0xcd9e8d571a1f7824 */ /* 0x000fe200078e02ff */
[----:B------:R-:W-:Y:S01]  /*06f0*/  LOP3.LUT R29, R30, UR15, R29, 0x96, !PT ;  /* 0x0000000f1e1d7c12 */ /* 0x000fe2000f8e961d */
[----:B------:R-:W-:Y:S01]  /*0700*/  IMAD R33, R0, -0x2daee0ad, RZ ;  /* 0xd2511f5300217824 */ /* 0x000fe200078e02ff */
[--C-:B------:R-:W-:Y:S01]  /*0710*/  SHF.R.U64 R43, R14, 0x10, R15.reuse ;  /* 0x000000100e2b7819 */ /* 0x100fe2000000120f */
[----:B------:R-:W-:Y:S01]  /*0720*/  IMAD.HI.U32 R26, R27, -0x2daee0ad, RZ ;  /* 0xd2511f531b1a7827 */ /* 0x000fe200078e00ff */
[----:B------:R-:W-:Y:S01]  /*0730*/  MOV R51, R15 ;  /* 0x0000000f00337202 */ /* 0x000fe20000000f00 */
[----:B0-----:R-:W-:Y:S01]  /*0740*/  UISETP.NE.U32.AND UP0, UPT, UR4, URZ, UPT ;  /* 0x000000ff0400728c */ /* 0x001fe2000bf05070 */
[----:B------:R-:W-:Y:S01]  /*0750*/  SHF.R.U32.HI R41, RZ, 0x10, R15 ;  /* 0x00000010ff297819 */ /* 0x000fe2000001160f */
[----:B------:R-:W-:Y:S01]  /*0760*/  IMAD.HI.U32 R0, R29, -0x326172a9, RZ ;  /* 0xcd9e8d571d007827 */ /* 0x000fe200078e00ff */
[----:B------:R-:W-:Y:S01]  /*0770*/  LOP3.LUT R26, R33, UR17, R26, 0x96, !PT ;  /* 0x00000011211a7c12 */ /* 0x000fe2000f8e961a */
[----:B------:R-:W0:Y:S01]  /*0780*/  LDCU.U8 UR4, c[0x0][0x410] ;  /* 0x00008200ff0477ac */ /* 0x000e220008000000 */
[----:B------:R-:W-:Y:S01]  /*0790*/  SHF.R.U64 R39, R12, 0x10, R13 ;  /* 0x000000100c277819 */ /* 0x000fe2000000120d */
[----:B------:R-:W-:Y:S01]  /*07a0*/  IMAD.MOV.U32 R101, RZ, RZ, R16 ;  /* 0x000000ffff657224 */ /* 0x000fe200078e0010 */
[----:B------:R-:W-:Y:S01]  /*07b0*/  LOP3.LUT R0, R31, UR16, R0, 0x96, !PT ;  /* 0x000000101f007c12 */ /* 0x000fe2000f8e9600 */
[----:B------:R-:W-:Y:S01]  /*07c0*/  IMAD R29, R29, -0x326172a9, RZ ;  /* 0xcd9e8d571d1d7824 */ /* 0x000fe200078e02ff */
[--C-:B------:R-:W-:Y:S01]  /*07d0*/  SHF.R.U64 R96, R98, 0x10, R99.reuse ;  /* 0x0000001062607819 */ /* 0x100fe20000001263 */
[----:B------:R-:W-:Y:S01]  /*07e0*/  IMAD.HI.U32 R16, R26, -0x326172a9, RZ ;  /* 0xcd9e8d571a107827 */ /* 0x000fe200078e00ff */
[----:B------:R-:W-:Y:S01]  /*07f0*/  SHF.R.U32.HI R92, RZ, 0x10, R99 ;  /* 0x00000010ff5c7819 */ /* 0x000fe20000011663 */
[----:B------:R-:W-:Y:S01]  /*0800*/  UISETP.NE.AND.EX UP0, UPT, UR5, URZ, UPT, UP0 ;  /* 0x000000ff0500728c */ /* 0x000fe2000bf05300 */
[----:B------:R-:W-:Y:S01]  /*0810*/  SHF.R.U64 R88, R90, 0x10, R91 ;  /* 0x000000105a587819 */ /* 0x000fe2000000125b */
[----:B------:R-:W-:Y:S01]  /*0820*/  IMAD.MOV.U32 R97, RZ, RZ, R17 ;  /* 0x000000ffff617224 */ /* 0x000fe200078e0011 */
[----:B------:R-:W-:Y:S01]  /*0830*/  LOP3.LUT R16, R29, UR18, R16, 0x96, !PT ;  /* 0x000000121d107c12 */ /* 0x000fe2000f8e9610 */
[----:B------:R-:W-:Y:S01]  /*0840*/  IMAD R28, R27, -0x2daee0ad, RZ ;  /* 0xd2511f531b1c7824 */ /* 0x000fe200078e02ff */
[----:B------:R-:W-:Y:S01]  /*0850*/  SHF.R.U32.HI R84, RZ, 0x10, R91 ;  /* 0x00000010ff547819 */ /* 0x000fe2000001165b */
[----:B------:R-:W-:Y:S01]  /*0860*/  IMAD.HI.U32 R17, R0, -0x2daee0ad, RZ ;  /* 0xd2511f5300117827 */ /* 0x000fe200078e00ff */
[--C-:B------:R-:W-:Y:S01]  /*0870*/  SHF.R.U64 R80, R82, 0x10, R83.reuse ;  /* 0x0000001052507819 */ /* 0x100fe20000001253 */
[----:B------:R-:W3:Y:S01]  /*0880*/  LDCU UR12, c[0x0][0x388] ;  /* 0x00007100ff0c77ac */ /* 0x000ee20008000800 */
[----:B------:R-:W-:Y:S01]  /*0890*/  SHF.R.U32.HI R76, RZ, 0x10, R83 ;  /* 0x00000010ff4c7819 */ /* 0x000fe20000011653 */
[----:B------:R-:W-:Y:S01]  /*08a0*/  IMAD R27, R0, -0x2daee0ad, RZ ;  /* 0xd2511f53001b7824 */ /* 0x000fe200078e02ff */
[----:B------:R-:W-:Y:S01]  /*08b0*/  LOP3.LUT R17, R28, UR19, R17, 0x96, !PT ;  /* 0x000000131c117c12 */ /* 0x000fe2000f8e9611 */
[----:B------:R-:W-:Y:S01]  /*08c0*/  IMAD.HI.U32 R18, R16, -0x2daee0ad, RZ ;  /* 0xd2511f5310127827 */ /* 0x000fe200078e00ff */
[----:B------:R-:W-:Y:S01]  /*08d0*/  SHF.R.U32.HI R28, RZ, 0x10, R23 ;  /* 0x00000010ff1c7819 */ /* 0x000fe20000011617 */
[----:B------:R-:W4:Y:S01]  /*08e0*/  LDCU UR13, c[0x0][0x448] ;  /* 0x00008900ff0d77ac */ /* 0x000f220008000800 */
[----:B------:R-:W-:Y:S01]  /*08f0*/  SHF.R.U64 R47, R74, 0x10, R75 ;  /* 0x000000104a2f7819 */ /* 0x000fe2000000124b */
[----:B------:R-:W-:Y:S01]  /*0900*/  IMAD.MOV.U32 R89, RZ, RZ, R19 ;  /* 0x000000ffff597224 */ /* 0x000fe200078e0013 */
[----:B------:R-:W-:Y:S01]  /*0910*/  LOP3.LUT R18, R27, UR21, R18, 0x96, !PT ;  /* 0x000000151b127c12 */ /* 0x000fe2000f8e9612 */
[----:B------:R-:W-:Y:S01]  /*0920*/  IMAD R19, R26, -0x326172a9, RZ ;  /* 0xcd9e8d571a137824 */ /* 0x000fe200078e02ff */
[----:B------:R-:W-:Y:S01]  /*0930*/  SHF.R.U64 R26, R20, 0x10, R21 ;  /* 0x00000010141a7819 */ /* 0x000fe20000001215 */
[----:B------:R-:W-:Y:S01]  /*0940*/  IMAD.HI.U32 R0, R17, -0x326172a9, RZ ;  /* 0xcd9e8d5711007827 */ /* 0x000fe200078e00ff */
[----:B------:R-:W-:Y:S01]  /*0950*/  SHF.R.U64 R27, R22, 0x10, R23 ;  /* 0x00000010161b7819 */ /* 0x000fe20000001217 */
[----:B------:R-:W1:Y:S01]  /*0960*/  LDCU.64 UR10, c[0x0][0x3a0] ;  /* 0x00007400ff0a77ac */ /* 0x000e620008000a00 */
[----:B------:R-:W-:Y:S01]  /*0970*/  SHF.R.U32.HI R46, RZ, 0x10, R75 ;  /* 0x00000010ff2e7819 */ /* 0x000fe2000001164b */
[----:B------:R-:W-:Y:S01]  /*0980*/  IMAD.MOV.U32 R85, RZ, RZ, R20 ;  /* 0x000000ffff557224 */ /* 0x000fe200078e0014 */
[----:B------:R-:W-:Y:S01]  /*0990*/  LOP3.LUT R0, R19, UR20, R0, 0x96, !PT ;  /* 0x0000001413007c12 */ /* 0x000fe2000f8e9600 */
[----:B------:R-:W-:Y:S01]  /*09a0*/  IMAD R20, R16, -0x2daee0ad, RZ ;  /* 0xd2511f5310147824 */ /* 0x000fe200078e02ff */
[--C-:B------:R-:W-:Y:S01]  /*09b0*/  SHF.R.U64 R45, R8, 0x10, R9.reuse ;  /* 0x00000010082d7819 */ /* 0x100fe20000001209 */
[----:B------:R-:W-:Y:S01]  /*09c0*/  IMAD R17, R17, -0x326172a9, RZ ;  /* 0xcd9e8d5711117824 */ /* 0x000fe200078e02ff */
[----:B------:R-:W-:Y:S01]  /*09d0*/  SHF.R.U32.HI R44, RZ, 0x10, R9 ;  /* 0x00000010ff2c7819 */ /* 0x000fe20000011609 */
[----:B------:R-:W-:Y:S01]  /*09e0*/  IMAD.HI.U32 R16, R18, -0x326172a9, RZ ;  /* 0xcd9e8d5712107827 */ /* 0x000fe200078e00ff */
[--C-:B------:R-:W-:Y:S01]  /*09f0*/  SHF.R.U64 R42, R6, 0x10, R7.reuse ;  /* 0x00000010062a7819 */ /* 0x100fe20000001207 */
[----:B0-----:R-:W-:Y:S01]  /*0a00*/  UISETP.NE.AND UP1, UPT, UR4, URZ, UPT ;  /* 0x000000ff0400728c */ /* 0x001fe2000bf25270 */
[----:B------:R-:W-:Y:S01]  /*0a10*/  SHF.R.U32.HI R40, RZ, 0x10, R7 ;  /* 0x00000010ff287819 */ /* 0x000fe20000011607 */
[----:B------:R-:W-:Y:S01]  /*0a20*/  IMAD.HI.U32 R19, R0, -0x2daee0ad, RZ ;  /* 0xd2511f5300137827 */ /* 0x000fe200078e00ff */
[----:B------:R-:W-:-:S02]  /*0a30*/  LOP3.LUT R16, R17, UR22, R16, 0x96, !PT ;  /* 0x0000001611107c12 */ /* 0x000fc4000f8e9610 */
[----:B------:R-:W-:Y:S01]  /*0a40*/  SHF.R.U64 R38, R4, 0x10, R5 ;  /* 0x0000001004267819 */ /* 0x000fe20000001205 */
[----:B------:R-:W-:Y:S01]  /*0a50*/  IMAD R17, R18, -0x326172a9, RZ ;  /* 0xcd9e8d5712117824 */ /* 0x000fe200078e02ff */
[----:B------:R-:W-:Y:S01]  /*0a60*/  LOP3.LUT R19, R20, UR23, R19, 0x96, !PT ;  /* 0x0000001714137c12 */ /* 0x000fe2000f8e9613 */
[----:B------:R-:W-:Y:S01]  /*0a70*/  IMAD R21, R0, -0x2daee0ad, RZ ;  /* 0xd2511f5300157824 */ /* 0x000fe200078e02ff */
[----:B------:R-:W-:Y:S01]  /*0a80*/  SHF.R.U32.HI R37, RZ, 0x10, R5 ;  /* 0x00000010ff257819 */ /* 0x000fe20000011605 */
[----:B------:R-:W-:Y:S01]  /*0a90*/  IMAD.HI.U32 R18, R16, -0x2daee0ad, RZ ;  /* 0xd2511f5310127827 */ /* 0x000fe200078e00ff */
[----:B------:R-:W-:Y:S02]  /*0aa0*/  SHF.R.U64 R36, R2, 0x10, R3 ;  /* 0x0000001002247819 */ /* 0x000fe40000001203 */
[----:B------:R-:W-:Y:S01]  /*0ab0*/  LOP3.LUT R64, R64, 0x3, RZ, 0xc0, !PT ;  /* 0x0000000340407812 */ /* 0x000fe200078ec0ff */
        /* <DEDUP_REMOVED lines=8> */
[----:B------:R-:W-:Y:S01]  /*0b40*/  IMAD.MOV.U32 R21, RZ, RZ, R14 ;  /* 0x000000ffff157224 */ /* 0x000fe200078e000e */
[----:B------:R-:W-:Y:S01]  /*0b50*/  LOP3.LUT R17, R20, UR27, R17, 0x96, !PT ;  /* 0x0000001b14117c12 */ /* 0x000fe2000f8e9611 */
[----:B------:R-:W-:Y:S02]  /*0b60*/  IMAD R19, R0, -0x2daee0ad, RZ ;  /* 0xd2511f5300137824 */ /* 0x000fe400078e02ff */
[----:B------:R-:W-:-:S04]  /*0b70*/  IMAD.HI.U32 R14, R16, -0x2daee0ad, RZ ;  /* 0xd2511f53100e7827 */ /* 0x000fc800078e00ff */
[----:B------:R-:W-:Y:S01]  /*0b80*/  IMAD R15, R18, -0x326172a9, RZ ;  /* 0xcd9e8d57120f7824 */ /* 0x000fe200078e02ff */
[----:B------:R-:W-:Y:S01]  /*0b90*/  LOP3.LUT R102, R19, UR29, R14, 0x96, !PT ;  /* 0x0000001d13667c12 */ /* 0x000fe2000f8e960e */
[----:B------:R-:W-:Y:S01]  /*0ba0*/  IMAD.HI.U32 R0, R17, -0x326172a9, RZ ;  /* 0xcd9e8d5711007827 */ /* 0x000fe200078e00ff */
[----:B------:R-:W-:Y:S02]  /*0bb0*/  MOV R14, R10 ;  /* 0x0000000a000e7202 */ /* 0x000fe40000000f00 */
[----:B------:R-:W-:Y:S01]  /*0bc0*/  SHF.R.U64 R10, R10, 0x10, R11 ;  /* 0x000000100a0a7819 */ /* 0x000fe2000000120b */
[----:B------:R-:W-:Y:S01]  /*0bd0*/  IMAD.HI.U32 R103, R102, -0x326172a9, RZ ;  /* 0xcd9e8d5766677827 */ /* 0x000fe200078e00ff */
[----:B------:R-:W-:-:S03]  /*0be0*/  LOP3.LUT R118, R15, UR28, R0, 0x96, !PT ;  /* 0x0000001c0f767c12 */ /* 0x000fc6000f8e9600 */
[----:B------:R-:W-:Y:S02]  /*0bf0*/  IMAD R0, R17, -0x326172a9, RZ ;  /* 0xcd9e8d5711007824 */ /* 0x000fe400078e02ff */
[----:B------:R-:W-:Y:S01]  /*0c00*/  IMAD.MOV.U32 R52, RZ, RZ, R12 ;  /* 0x000000ffff347224 */ /* 0x000fe200078e000c */
[--C-:B------:R-:W-:Y:S01]  /*0c10*/  SHF.R.U32.HI R12, RZ, 0x10, R13.reuse ;  /* 0x00000010ff0c7819 */ /* 0x100fe2000001160d */
[----:B------:R-:W-:Y:S01]  /*0c20*/  IMAD.MOV.U32 R77, RZ, RZ, R22 ;  /* 0x000000ffff4d7224 */ /* 0x000fe200078e0016 */
[----:B------:R-:W-:Y:S01]  /*0c30*/  MOV R22, R24 ;  /* 0x0000001800167202 */ /* 0x000fe20000000f00 */
[----:B------:R-:W-:Y:S01]  /*0c40*/  IMAD.MOV.U32 R53, RZ, RZ, R13 ;  /* 0x000000ffff357224 */ /* 0x000fe200078e000d */
[----:B------:R-:W-:Y:S01]  /*0c50*/  LOP3.LUT R103, R0, UR30, R103, 0x96, !PT ;  /* 0x0000001e00677c12 */ /* 0x000fe2000f8e9667 */
[----:B------:R-:W-:Y:S01]  /*0c60*/  IMAD.MOV.U32 R29, RZ, RZ, R23 ;  /* 0x000000ffff1d7224 */ /* 0x000fe200078e0017 */
[--C-:B------:R-:W-:Y:S01]  /*0c70*/  SHF.R.U64 R23, R24, 0x10, R25.reuse ;  /* 0x0000001018177819 */ /* 0x100fe20000001219 */
[----:B------:R-:W-:Y:S01]  /*0c80*/  IMAD R13, R16, -0x2daee0ad, RZ ;  /* 0xd2511f53100d7824 */ /* 0x000fe200078e02ff */
[----:B------:R-:W-:Y:S01]  /*0c90*/  SHF.R.U32.HI R24, RZ, 0x10, R25 ;  /* 0x00000010ff187819 */ /* 0x000fe20000011619 */
[----:B------:R-:W-:Y:S01]  /*0ca0*/  IMAD.HI.U32 R104, R118, -0x2daee0ad, RZ ;  /* 0xd2511f5376687827 */ /* 0x000fe200078e00ff */
[----:B------:R-:W-:-:S03]  /*0cb0*/  SHF.R.U32.HI R0, RZ, 0x10, R3 ;  /* 0x00000010ff007819 */ /* 0x000fc60000011603 */
[--C-:B------:R-:W-:Y:S01]  /*0cc0*/  IMAD.MOV.U32 R54, RZ, RZ, R11.reuse ;  /* 0x000000ffff367224 */ /* 0x100fe200078e000b */
[----:B------:R-:W-:Y:S01]  /*0cd0*/  SHF.R.U32.HI R11, RZ, 0x10, R11 ;  /* 0x00000010ff0b7819 */ /* 0x000fe2000001160b */
[----:B------:R-:W-:Y:S01]  /*0ce0*/  IMAD.MOV.U32 R50, RZ, RZ, R25 ;  /* 0x000000ffff327224 */ /* 0x000fe200078e0019 */
[----:B------:R-:W-:Y:S01]  /*0cf0*/  LOP3.LUT R104, R13, UR31, R104, 0x96, !PT ;  /* 0x0000001f0d687c12 */ /* 0x000fe2000f8e9668 */
[----:B------:R-:W-:Y:S02]  /*0d00*/  HADD2.F32 R78, -RZ, R83.H0_H0 ;  /* 0x20000053ff4e7230 */ /* 0x000fe40000004100 */
        /* <DEDUP_REMOVED lines=20> */
[----:B------:R-:W-:-:S02]  /*0e50*/  IMAD.MOV.U32 R100, RZ, RZ, RZ ;  /* 0x000000ffff647224 */ /* 0x000fc400078e00ff */
        /* <DEDUP_REMOVED lines=43> */
[----:B------:R-:W-:Y:S02]  /*1110*/  IMAD R118, R118, -0x2daee0ad, RZ ;  /* 0xd2511f5376767824 */ /* 0x000fe400078e02ff */
[----:B-1234-:R-:W-:-:S07]  /*1120*/  IMAD R102, R102, -0x326172a9, RZ ;  /* 0xcd9e8d5766667824 */ /* 0x01efce00078e02ff */
.L_x_30502:
[----:B----4-:R-:W0:Y:S01]  /*1130*/  LDC.64 R68, c[0x0][0x390] ;  /* 0x0000e400ff447b82 */ /* 0x010e220000000a00 */
[----:B------:R-:W1:Y:S01]  /*1140*/  @UP0 LDCU.64 UR4, c[0x0][0x3e0] ;  /* 0x00007c00ff0407ac */ /* 0x000e620008000a00 */
[----:B------:R-:W-:Y:S01]  /*1150*/  IMAD R36, R108, UR12, RZ ;  /* 0x0000000c6c247c24 */ /* 0x000fe2000f8e02ff */
[----:B------:R-:W-:Y:S01]  /*1160*/  PLOP3.LUT P0, PT, PT, PT, UP0, 0x80, 0x8 ;  /* 0x000000000008781c */ /* 0x000fe20003f0f008 */
[----:B------:R-:W-:Y:S01]  /*1170*/  IMAD.MOV.U32 R114, RZ, RZ, 0x3f800000 ;  /* 0x3f800000ff727424 */ /* 0x000fe200078e00ff */
[----:B------:R-:W-:Y:S02]  /*1180*/  PLOP3.LUT P1, PT, PT, PT, UP0, 0x80, 0x8 ;  /* 0x000000000008781c */ /* 0x000fe40003f2f008 */
[----:B------:R-:W-:-:S04]  /*1190*/  SHF.R.S32.HI R37, RZ, 0x1f, R36 ;  /* 0x0000001fff257819 */ /* 0x000fc80000011424 */
[----:B------:R-:W-:-:S04]  /*11a0*/  LEA.HI R110, R37, R36, RZ, 0x2 ;  /* 0x00000024256e7211 */ /* 0x000fc800078f10ff */
[----:B------:R-:W-:Y:S02]  /*11b0*/  LEA.HI.SX32 R110, R110, R109, 0x1e ;  /* 0x0000006d6e6e7211 */ /* 0x000fe400078ff2ff */
[----:B-1----:R-:W-:Y:S01]  /*11c0*/  MOV R40, UR4 ;  /* 0x0000000400287c02 */ /* 0x002fe20008000f00 */
[----:B------:R-:W-:Y:S02]  /*11d0*/  IMAD.U32 R41, RZ, RZ, UR5 ;  /* 0x00000005ff297e24 */ /* 0x000fe4000f8e00ff */
[----:B0-----:R-:W-:-:S04]  /*11e0*/  IMAD.WIDE.U32 R36, R110, 0x10, R68 ;  /* 0x000000106e247825 */ /* 0x001fc800078e0044 */
[----:B------:R-:W-:Y:S02]  /*11f0*/  @P0 IMAD.WIDE R40, R108, 0x4, R40 ;  /* 0x000000046c280825 */ /* 0x000fe400078e0228 */
[----:B------:R-:W5:Y:S04]  /*1200*/  LDG.E.128 R36, desc[UR8][R36.64] ;  /* 0x0000000824247981 */ /* 0x000f68000c1e1d00 */
[----:B------:R0:W5:Y:S01]  /*1210*/  @P1 LDG.E R114, desc[UR8][R40.64] ;  /* 0x0000000828721981 */ /* 0x000162000c1e1900 */
[----:B------:R-:W-:-:S04]  /*1220*/  ISETP.NE.U32.AND P0, PT, RZ, UR10, PT ;  /* 0x0000000aff007c0c */ /* 0x000fc8000bf05070 */
[----:B------:R-:W-:Y:S01]  /*1230*/  ISETP.NE.AND.EX P0, PT, RZ, UR11, PT, P0 ;  /* 0x0000000bff007c0c */ /* 0x000fe2000bf05300 */
[----:B------:R-:W-:-:S12]  /*1240*/  HFMA2 R113, -RZ, RZ, 0.1171875, 0 ;  /* 0x2f800000ff717431 */ /* 0x000fd800000001ff */
[----:B0-----:R-:W-:Y:S05]  /*1250*/  @!P0 BRA `(.L_x_30166) ;  /* 0x0000001400108947 */ /* 0x001fea0003800000 */
        /* <DEDUP_REMOVED lines=14> */
.L_x_37200:
[----:B------:R-:W-:Y:S05]  /*1340*/  BRX R44 -0x1350                                        (*"BRANCH_TARGETS .L_x_37201,.L_x_37202,.L_x_37203"*) ;  /* 0xffffffec2c2c7949 */ /* 0x000fea000383ffff */
.L_x_37203:
[----:B------:R-:W-:Y:S01]  /*1350*/  IADD3 R44, PT, PT, R64, 0x1, RZ ;  /* 0x00000001402c7810 */ /* 0x000fe20007ffe0ff */
[----:B------:R-:W-:Y:S02]  /*1360*/  IMAD.MOV.U32 R56, RZ, RZ, R118 ;  /* 0x000000ffff387224 */ /* 0x000fe400078e0076 */
[----:B------:R-:W-:Y:S01]  /*1370*/  IMAD.MOV.U32 R45, RZ, RZ, R103 ;  /* 0x000000ffff2d7224 */ /* 0x000fe200078e0067 */
[----:B------:R-:W-:Y:S06]  /*1380*/  BRA `(.L_x_30168) ;  /* 0x0000000000ec7947 */ /* 0x000fec0003800000 */
.L_x_37201:
[----:B------:R-:W-:Y:S01]  /*1390*/  MOV R56, R118 ;  /* 0x0000007600387202 */ /* 0x000fe20000000f00 */
[----:B------:R-:W-:Y:S02]  /*13a0*/  IMAD.MOV.U32 R44, RZ, RZ, 0x3 ;  /* 0x00000003ff2c7424 */ /* 0x000fe400078e00ff */
[----:B------:R-:W-:Y:S01]  /*13b0*/  IMAD.MOV.U32 R45, RZ, RZ, R104 ;  /* 0x000000ffff2d7224 */ /* 0x000fe200078e0068 */
[----:B------:R-:W-:Y:S06]  /*13c0*/  BRA `(.L_x_30168) ;  /* 0x0000000000dc7947 */ /* 0x000fec0003800000 */
.L_x_37202:
        /* <DEDUP_REMOVED lines=13> */
.L_x_30170:
[----:B------:R-:W-:Y:S05]  /*14a0*/  BSYNC.RECONVERGENT B2 ;  /* 0x0000000000027941 */ /* 0x000fea0003800200 */
.L_x_30169:
        /* <DEDUP_REMOVED lines=41> */
.L_x_30168:
[----:B------:R-:W-:Y:S05]  /*1740*/  BSYNC.RECONVERGENT B1 ;  /* 0x0000000000017941 */ /* 0x000fea0003800200 */
.L_x_30167:
[----:B------:R-:W-:Y:S01]  /*1750*/  I2FP.F32.U32 R46, R45 ;  /* 0x0000002d002e7245 */ /* 0x000fe20000201000 */
[----:B-----5:R-:W-:Y:S01]  /*1760*/  FMUL.FTZ R36, R36, R114 ;  /* 0x0000007224247220 */ /* 0x020fe20000410000 */
[----:B------:R-:W-:Y:S01]  /*1770*/  MOV R111, UR33 ;  /* 0x00000021006f7c02 */ /* 0x000fe20008000f00 */
[----:B------:R-:W-:Y:S01]  /*1780*/  IMAD.U32 R112, RZ, RZ, UR32 ;  /* 0x00000020ff707e24 */ /* 0x000fe2000f8e00ff */
[----:B------:R-:W-:Y:S01]  /*1790*/  ISETP.NE.AND P2, PT, R44, 0x1, PT ;  /* 0x000000012c00780c */ /* 0x000fe20003f45270 */
[----:B------:R-:W-:Y:S01]  /*17a0*/  FFMA.FTZ R45, R46, R113, 1.1641532182693481445e-10 ;  /* 0x2f0000002e2d7423 */ /* 0x000fe20000010071 */
[----:B------:R-:W-:Y:S01]  /*17b0*/  BSSY.RECONVERGENT B1, `(.L_x_30171) ;  /* 0x0000049000017945 */ /* 0x000fe20003800200 */
[----:B------:R-:W-:-:S03]  /*17c0*/  FMUL.FTZ R36, R36, R111 ;  /* 0x0000006f24247220 */ /* 0x000fc60000410000 */
        /* <DEDUP_REMOVED lines=15> */
.L_x_30173:
        /* <DEDUP_REMOVED lines=13> */
.L_x_30175:
[----:B------:R-:W-:Y:S05]  /*1990*/  BSYNC.RECONVERGENT B2 ;  /* 0x0000000000027941 */ /* 0x000fea0003800200 */
.L_x_30174:
        /* <DEDUP_REMOVED lines=42> */
.L_x_30172:
[----:B------:R-:W-:Y:S05]  /*1c40*/  BSYNC.RECONVERGENT B1 ;  /* 0x0000000000017941 */ /* 0x000fea0003800200 */
.L_x_30171:
[----:B------:R-:W-:Y:S01]  /*1c50*/  I2FP.F32.U32 R40, R40 ;  /* 0x0000002800287245 */ /* 0x000fe20000201000 */
[----:B------:R-:W-:Y:S01]  /*1c60*/  FMUL.FTZ R44, R37, R114 ;  /* 0x00000072252c7220 */ /* 0x000fe20000410000 */
[----:B------:R-:W-:Y:S01]  /*1c70*/  ISETP.NE.AND P3, PT, R45, 0x1, PT ;  /* 0x000000012d00780c */ /* 0x000fe20003f65270 */
[----:B------:R-:W-:Y:S02]  /*1c80*/  BSSY.RECONVERGENT B1, `(.L_x_30176) ;  /* 0x000004a000017945 */ /* 0x000fe40003800200 */
[----:B------:R-:W-:Y:S01]  /*1c90*/  FFMA.FTZ R37, R40, R113, 1.1641532182693481445e-10 ;  /* 0x2f00000028257423 */ /* 0x000fe20000010071 */
[----:B------:R-:W-:-:S04]  /*1ca0*/  FMUL.FTZ R44, R44, R111 ;  /* 0x0000006f2c2c7220 */ /* 0x000fc80000410000 */
[----:B------:R-:W-:-:S04]  /*1cb0*/  FSETP.GTU.FTZ.AND P2, PT, R37, R112, PT ;  /* 0x000000702500720b */ /* 0x000fc80003f5c000 */
        /* <DEDUP_REMOVED lines=14> */
.L_x_30178:
        /* <DEDUP_REMOVED lines=13> */
.L_x_30180:
[----:B------:R-:W-:Y:S05]  /*1e70*/  BSYNC.RECONVERGENT B2 ;  /* 0x0000000000027941 */ /* 0x000fea0003800200 */
.L_x_30179:
        /* <DEDUP_REMOVED lines=42> */
.L_x_30177:
[----:B------:R-:W-:Y:S05]  /*2120*/  BSYNC.RECONVERGENT B1 ;  /* 0x0000000000017941 */ /* 0x000fea0003800200 */
.L_x_30176:
[----:B------:R-:W-:Y:S01]  /*2130*/  I2FP.F32.U32 R40, R41 ;  /* 0x0000002900287245 */ /* 0x000fe20000201000 */
[----:B------:R-:W-:Y:S01]  /*2140*/  FMUL.FTZ R38, R38, R114 ;  /* 0x0000007226267220 */ /* 0x000fe20000410000 */
[----:B------:R-:W-:Y:S01]  /*2150*/  ISETP.NE.AND P4, PT, R44, 0x1, PT ;  /* 0x000000012c00780c */ /* 0x000fe20003f85270 */
[----:B------:R-:W-:Y:S01]  /*2160*/  BSSY.RECONVERGENT B1, `(.L_x_30181) ;  /* 0x000004a000017945 */ /* 0x000fe20003800200 */
[----:B------:R-:W-:Y:S02]  /*2170*/  IMAD.MOV.U32 R50, RZ, RZ, 0x2 ;  /* 0x00000002ff327424 */ /* 0x000fe400078e00ff */
        /* <DEDUP_REMOVED lines=16> */
.L_x_30183:
        /* <DEDUP_REMOVED lines=13> */
.L_x_30185:
[----:B------:R-:W-:Y:S05]  /*2350*/  BSYNC.RECONVERGENT B2 ;  /* 0x0000000000027941 */ /* 0x000fea0003800200 */
.L_x_30184:
        /* <DEDUP_REMOVED lines=42> */
.L_x_30182:
[----:B------:R-:W-:Y:S05]  /*2600*/  BSYNC.RECONVERGENT B1 ;  /* 0x0000000000017941 */ /* 0x000fea0003800200 */
.L_x_30181:
        /* <DEDUP_REMOVED lines=9> */
.L_x_30166:
        /* <DEDUP_REMOVED lines=16> */
.L_x_30189:
        /* <DEDUP_REMOVED lines=13> */
.L_x_30191:
[----:B------:R-:W-:Y:S05]  /*2870*/  BSYNC.RECONVERGENT B2 ;  /* 0x0000000000027941 */ /* 0x000fea0003800200 */
.L_x_30190:
        /* <DEDUP_REMOVED lines=41> */
.L_x_30188:
[----:B------:R-:W-:Y:S05]  /*2b10*/  BSYNC.RECONVERGENT B1 ;  /* 0x0000000000017941 */ /* 0x000fea0003800200 */
.L_x_30187:
[----:B------:R-:W-:Y:S01]  /*2b20*/  ISETP.NE.AND P2, PT, R42, 0x1, PT ;  /* 0x000000012a00780c */ /* 0x000fe20003f45270 */
[----:B------:R-:W-:Y:S01]  /*2b30*/  IMAD.U32 R112, RZ, RZ, UR32 ;  /* 0x00000020ff707e24 */ /* 0x000fe2000f8e00ff */
[----:B------:R-:W-:Y:S01]  /*2b40*/  I2FP.F32.U32 R40, R40 ;  /* 0x0000002800287245 */ /* 0x000fe20000201000 */
[----:B------:R-:W-:Y:S01]  /*2b50*/  BSSY.RECONVERGENT B1, `(.L_x_30192) ;  /* 0x0000049000017945 */ /* 0x000fe20003800200 */
[----:B------:R-:W-:Y:S01]  /*2b60*/  MOV R111, UR33 ;  /* 0x00000021006f7c02 */ /* 0x000fe20008000f00 */
[----:B------:R-:W-:Y:S02]  /*2b70*/  IMAD.MOV.U32 R43, RZ, RZ, 0x2 ;  /* 0x00000002ff2b7424 */ /* 0x000fe400078e00ff */
[----:B------:R-:W-:Y:S01]  /*2b80*/  FFMA.FTZ R41, R40, R113, 1.1641532182693481445e-10 ;  /* 0x2f00000028297423 */ /* 0x000fe20000010071 */
[----:B-----5:R-:W-:Y:S01]  /*2b90*/  FMUL.FTZ R40, R36, R114 ;  /* 0x0000007224287220 */ /* 0x020fe20000410000 */
[----:B------:R-:W-:-:S03]  /*2ba0*/  IMAD.MOV.U32 R36, RZ, RZ, R102 ;  /* 0x000000ffff247224 */ /* 0x000fc600078e0066 */
        /* <DEDUP_REMOVED lines=11> */
.L_x_30194:
        /* <DEDUP_REMOVED lines=13> */
.L_x_30196:
[----:B------:R-:W-:Y:S05]  /*2d30*/  BSYNC.RECONVERGENT B2 ;  /* 0x0000000000027941 */ /* 0x000fea0003800200 */
.L_x_30195:
        /* <DEDUP_REMOVED lines=42> */
.L_x_30193:
[----:B------:R-:W-:Y:S05]  /*2fe0*/  BSYNC.RECONVERGENT B1 ;  /* 0x0000000000017941 */ /* 0x000fea0003800200 */
.L_x_30192:
        /* <DEDUP_REMOVED lines=18> */
.L_x_30199:
        /* <DEDUP_REMOVED lines=13> */
.L_x_30201:
[----:B------:R-:W-:Y:S05]  /*31e0*/  BSYNC.RECONVERGENT B2 ;  /* 0x0000000000027941 */ /* 0x000fea0003800200 */
.L_x_30200:
        /* <DEDUP_REMOVED lines=40> */
[----:B------:R-:W-:Y:S01]  /*3470*/  MOV R37, R56 ;  /* 0x0000003800257202 */ /* 0x000fe20000000f00 */
[----:B------:R-:W-:-:S07]  /*3480*/  IMAD.MOV.U32 R56, RZ, RZ, R36 ;  /* 0x000000ffff387224 */ /* 0x000fce00078e0024 */
.L_x_30198:
[----:B------:R-:W-:Y:S05]  /*3490*/  BSYNC.RECONVERGENT B1 ;  /* 0x0000000000017941 */ /* 0x000fea0003800200 */
.L_x_30197:
[----:B------:R-:W-:Y:S01]  /*34a0*/  ISETP.NE.AND P4, PT, R40, 0x1, PT ;  /* 0x000000012800780c */ /* 0x000fe20003f85270 */
[----:B------:R-:W-:Y:S01]  /*34b0*/  FMUL.FTZ R38, R38, R114 ;  /* 0x0000007226267220 */ /* 0x000fe20000410000 */
[----:B------:R-:W-:Y:S01]  /*34c0*/  I2FP.F32.U32 R36, R37 ;  /* 0x0000002500247245 */ /* 0x000fe20000201000 */
[----:B------:R-:W-:Y:S01]  /*34d0*/  BSSY.RECONVERGENT B1, `(.L_x_30202) ;  /* 0x0000047000017945 */ /* 0x000fe20003800200 */
[----:B------:R-:W-:Y:S02]  /*34e0*/  HFMA2 R50, -RZ, RZ, 0, 1.1920928955078125e-07 ;  /* 0x00000002ff327431 */ /* 0x000fe400000001ff */
[----:B------:R-:W-:Y:S01]  /*34f0*/  FMUL.FTZ R38, R38, R111 ;  /* 0x0000006f26267220 */ /* 0x000fe20000410000 */
[----:B------:R-:W-:-:S05]  /*3500*/  FFMA.FTZ R37, R36, R113, 1.1641532182693481445e-10 ;  /* 0x2f00000024257423 */ /* 0x000fca0000010071 */
        /* <DEDUP_REMOVED lines=11> */
.L_x_30204:
        /* <DEDUP_REMOVED lines=13> */
.L_x_30206:
[----:B------:R-:W-:Y:S05]  /*3690*/  BSYNC.RECONVERGENT B2 ;  /* 0x0000000000027941 */ /* 0x000fea0003800200 */
.L_x_30205:
        /* <DEDUP_REMOVED lines=42> */
.L_x_30203:
[----:B------:R-:W-:Y:S05]  /*3940*/  BSYNC.RECONVERGENT B1 ;  /* 0x0000000000017941 */ /* 0x000fea0003800200 */
.L_x_30202:
[----:B------:R-:W-:Y:S02]  /*3950*/  I2FP.F32.U32 R36, R37 ;  /* 0x0000002500247245 */ /* 0x000fe40000201000 */
[----:B------:R-:W-:-:S03]  /*3960*/  FSEL R38, R38, RZ, P3 ;  /* 0x000000ff26267208 */ /* 0x000fc60001800000 */
[----:B------:R-:W-:Y:S01]  /*3970*/  FFMA.FTZ R37, R36, R113, 1.1641532182693481445e-10 ;  /* 0x2f00000024257423 */ /* 0x000fe20000010071 */
[----:B------:R-:W-:-:S04]  /*3980*/  FMUL.FTZ R36, R39, R114 ;  /* 0x0000007227247220 */ /* 0x000fc80000410000 */
[----:B------:R-:W-:Y:S01]  /*3990*/  FMUL.FTZ R39, R36, R111 ;  /* 0x0000006f24277220 */ /* 0x000fe20000410000 */
[----:B------:R-:W-:Y:S02]  /*39a0*/  FSETP.GTU.FTZ.AND P5, PT, R37, R112, PT ;  /* 0x000000702500720b */ /* 0x000fe40003fbc000 */
[----:B------:R-:W-:Y:S02]  /*39b0*/  FSEL R36, R47, RZ, P1 ;  /* 0x000000ff2f247208 */ /* 0x000fe40000800000 */
[----:B------:R-:W-:Y:S02]  /*39c0*/  PLOP3.LUT P4, PT, P5, PT, PT, 0x8, 0x80 ;  /* 0x000000000080781c */ /* 0x000fe40002f8e170 */
[----:B------:R-:W-:Y:S02]  /*39d0*/  FSEL R37, R46, RZ, P2 ;  /* 0x000000ff2e257208 */ /* 0x000fe40001000000 */
[----:B------:R-:W-:-:S09]  /*39e0*/  FSEL R39, R39, RZ, !P5 ;  /* 0x000000ff27277208 */ /* 0x000fd20006800000 */
.L_x_30186:
[----:B------:R-:W0:Y:S01]  /*39f0*/  LDC.64 R120, c[0x0][0x3a8] ;  /* 0x0000ea00ff787b82 */ /* 0x000e220000000a00 */
[----:B------:R-:W-:Y:S01]  /*3a00*/  SEL R40, RZ, 0x1000000, !P4 ;  /* 0x01000000ff287807 */ /* 0x000fe20006000000 */
[----:B------:R-:W-:Y:S01]  /*3a10*/  VIADD R115, R110, 0x20 ;  /* 0x000000206e737836 */ /* 0x000fe20000000000 */
[----:B------:R-:W-:Y:S02]  /*3a20*/  SEL R41, RZ, 0x10000, !P3 ;  /* 0x00010000ff297807 */ /* 0x000fe40005800000 */
[----:B------:R-:W-:-:S03]  /*3a30*/  SEL R42, RZ, 0x100, !P2 ;  /* 0x00000100ff2a7807 */ /* 0x000fc60005000000 */
[----:B------:R-:W1:Y:S01]  /*3a40*/  LDC.64 R116, c[0x0][0x3b0] ;  /* 0x0000ec00ff747b82 */ /* 0x000e620000000a00 */
[----:B------:R-:W-:Y:S02]  /*3a50*/  IADD3 R40, PT, PT, R42, R40, R41 ;  /* 0x000000282a287210 */ /* 0x000fe40007ffe029 */
[----:B------:R-:W-:-:S05]  /*3a60*/  SEL R41, RZ, 0x1, !P1 ;  /* 0x00000001ff297807 */ /* 0x000fca0004800000 */
[----:B------:R-:W-:Y:S02]  /*3a70*/  IMAD.IADD R49, R40, 0x1, R41 ;  /* 0x0000000128317824 */ /* 0x000fe400078e0229 */
[----:B------:R-:W-:-:S04]  /*3a80*/  IMAD.WIDE.U32 R40, R115, 0x10, R68 ;  /* 0x0000001073287825 */ /* 0x000fc800078e0044 */
[----:B0-----:R-:W-:-:S05]  /*3a90*/  IMAD.WIDE.U32 R46, R110, 0x10, R120 ;  /* 0x000000106e2e7825 */ /* 0x001fca00078e0078 */
[----:B------:R0:W-:Y:S01]  /*3aa0*/  STG.E.128 desc[UR8][R46.64], R36 ;  /* 0x000000242e007986 */ /* 0x0001e2000c101d08 */
[----:B-1----:R-:W-:-:S05]  /*3ab0*/  IMAD.WIDE.U32 R44, R110, 0x4, R116 ;  /* 0x000000046e2c7825 */ /* 0x002fca00078e0074 */
[----:B------:R0:W-:Y:S04]  /*3ac0*/  STG.E desc[UR8][R44.64], R49 ;  /* 0x000000312c007986 */ /* 0x0001e8000c101908 */
        /* <DEDUP_REMOVED lines=21> */
.L_x_30210:
        /* <DEDUP_REMOVED lines=13> */
.L_x_30212:
[----:B------:R-:W-:Y:S05]  /*3cf0*/  BSYNC.RECONVERGENT B2 ;  /* 0x0000000000027941 */ /* 0x000fea0003800200 */
.L_x_30211:
        /* <DEDUP_REMOVED lines=41> */
.L_x_30209:
[----:B------:R-:W-:Y:S05]  /*3f90*/  BSYNC.RECONVERGENT B1 ;  /* 0x0000000000017941 */ /* 0x000fea0003800200 */
.L_x_30208:
[----:B------:R-:W-:Y:S01]  /*3fa0*/  I2FP.F32.U32 R50, R49 ;  /* 0x0000003100327245 */ /* 0x000fe20000201000 */
[----:B-----5:R-:W-:Y:S01]  /*3fb0*/  FMUL.FTZ R40, R40, R114 ;  /* 0x0000007228287220 */ /* 0x020fe20000410000 */
        /* <DEDUP_REMOVED lines=19> */
.L_x_30215:
        /* <DEDUP_REMOVED lines=13> */
.L_x_30217:
[----:B------:R-:W-:Y:S05]  /*41c0*/  BSYNC.RECONVERGENT B2 ;  /* 0x0000000000027941 */ /* 0x000fea0003800200 */
.L_x_30216:
        /* <DEDUP_REMOVED lines=42> */
.L_x_30214:
[----:B------:R-:W-:Y:S05]  /*4470*/  BSYNC.RECONVERGENT B1 ;  /* 0x0000000000017941 */ /* 0x000fea0003800200 */
.L_x_30213:
        /* <DEDUP_REMOVED lines=21> */
.L_x_30220:
        /* <DEDUP_REMOVED lines=13> */
.L_x_30222:
[----:B------:R-:W-:Y:S05]  /*46a0*/  BSYNC.RECONVERGENT B2 ;  /* 0x0000000000027941 */ /* 0x000fea0003800200 */
.L_x_30221:
        /* <DEDUP_REMOVED lines=42> */
.L_x_30219:
[----:B------:R-:W-:Y:S05]  /*4950*/  BSYNC.RECONVERGENT B1 ;  /* 0x0000000000017941 */ /* 0x000fea0003800200 */
.L_x_30218:
        /* <DEDUP_REMOVED lines=21> */
.L_x_30225:
        /* <DEDUP_REMOVED lines=13> */
.L_x_30227:
[----:B------:R-:W-:Y:S05]  /*4b80*/  BSYNC.RECONVERGENT B2 ;  /* 0x0000000000027941 */ /* 0x000fea0003800200 */
.L_x_30226:
        /* <DEDUP_REMOVED lines=42> */
.L_x_30224:
[----:B------:R-:W-:Y:S05]  /*4e30*/  BSYNC.RECONVERGENT B1 ;  /* 0x0000000000017941 */ /* 0x000fea0003800200 */
.L_x_30223:
        /* <DEDUP_REMOVED lines=9> */
.L_x_30207:
        /* <DEDUP_REMOVED lines=16> */
.L_x_30231:
        /* <DEDUP_REMOVED lines=13> */
.L_x_30233:
[----:B------:R-:W-:Y:S05]  /*50a0*/  BSYNC.RECONVERGENT B2 ;  /* 0x0000000000027941 */ /* 0x000fea0003800200 */
.L_x_30232:
        /* <DEDUP_REMOVED lines=41> */
.L_x_30230:
[----:B------:R-:W-:Y:S05]  /*5340*/  BSYNC.RECONVERGENT B1 ;  /* 0x0000000000017941 */ /* 0x000fea0003800200 */
.L_x_30229:
[----:B------:R-:W-:Y:S01]  /*5350*/  ISETP.NE.AND P2, PT, R46, 0x1, PT ;  /* 0x000000012e00780c */ /* 0x000fe20003f45270 */
[----:B-----5:R-:W-:Y:S01]  /*5360*/  FMUL.FTZ R50, R40, R114 ;  /* 0x0000007228327220 */ /* 0x020fe20000410000 */
        /* <DEDUP_REMOVED lines=16> */
.L_x_30236:
        /* <DEDUP_REMOVED lines=13> */
.L_x_30238:
[----:B------:R-:W-:Y:S05]  /*5540*/  BSYNC.RECONVERGENT B2 ;  /* 0x0000000000027941 */ /* 0x000fea0003800200 */
.L_x_30237:
        /* <DEDUP_REMOVED lines=42> */
.L_x_30235:
[----:B------:R-:W-:Y:S05]  /*57f0*/  BSYNC.RECONVERGENT B1 ;  /* 0x0000000000017941 */ /* 0x000fea0003800200 */
.L_x_30234:
[----:B------:R-:W-:Y:S01]  /*5800*/  ISETP.NE.AND P3, PT, R44, 0x1, PT ;  /* 0x000000012c00780c */ /* 0x000fe20003f65270 */
[----:B------:R-:W-:Y:S01]  /*5810*/  BSSY.RECONVERGENT B1, `(.L_x_30239) ;  /* 0x0000049000017945 */ /* 0x000fe20003800200 */
[----:B------:R-:W-:-:S05]  /*5820*/  I2FP.F32.U32 R40, R40 ;  /* 0x0000002800287245 */ /* 0x000fca0000201000 */
[----:B------:R-:W-:Y:S01]  /*5830*/  FFMA.FTZ R45, R40, R113, 1.1641532182693481445e-10 ;  /* 0x2f000000282d7423 */ /* 0x000fe20000010071 */
[----:B------:R-:W-:Y:S01]  /*5840*/  FMUL.FTZ R40, R41, R114 ;  /* 0x0000007229287220 */ /* 0x000fe20000410000 */
[----:B------:R-:W-:-:S03]  /*5850*/  IMAD.MOV.U32 R41, RZ, RZ, R102 ;  /* 0x000000ffff297224 */ /* 0x000fc600078e0066 */
[----:B------:R-:W-:Y:S01]  /*5860*/  FSETP.LE.FTZ.AND P2, PT, R45, R112, PT ;  /* 0x000000702d00720b */ /* 0x000fe20003f53000 */
[----:B------:R-:W-:Y:S02]  /*5870*/  HFMA2 R45, -RZ, RZ, 0, 1.1920928955078125e-07 ;  /* 0x00000002ff2d7431 */ /* 0x000fe400000001ff */
        /* <DEDUP_REMOVED lines=10> */
.L_x_30241:
        /* <DEDUP_REMOVED lines=13> */
.L_x_30243:
[----:B------:R-:W-:Y:S05]  /*59f0*/  BSYNC.RECONVERGENT B2 ;  /* 0x0000000000027941 */ /* 0x000fea0003800200 */
.L_x_30242:
        /* <DEDUP_REMOVED lines=42> */
.L_x_30240:
[----:B------:R-:W-:Y:S05]  /*5ca0*/  BSYNC.RECONVERGENT B1 ;  /* 0x0000000000017941 */ /* 0x000fea0003800200 */
.L_x_30239:
        /* <DEDUP_REMOVED lines=18> */
.L_x_30246:
        /* <DEDUP_REMOVED lines=13> */
.L_x_30248:
[----:B------:R-:W-:Y:S05]  /*5ea0*/  BSYNC.RECONVERGENT B2 ;  /* 0x0000000000027941 */ /* 0x000fea0003800200 */
.L_x_30247:
        /* <DEDUP_REMOVED lines=42> */
.L_x_30245:
[----:B------:R-:W-:Y:S05]  /*6150*/  BSYNC.RECONVERGENT B1 ;  /* 0x0000000000017941 */ /* 0x000fea0003800200 */
.L_x_30244:
        /* <DEDUP_REMOVED lines=10> */
.L_x_30228:
[----:B------:R-:W-:Y:S01]  /*6200*/  SEL R44, RZ, 0x1000000, !P4 ;  /* 0x01000000ff2c7807 */ /* 0x000fe20006000000 */
[C---:B------:R-:W-:Y:S01]  /*6210*/  IMAD.WIDE.U32 R50, R115.reuse, 0x10, R120 ;  /* 0x0000001073327825 */ /* 0x040fe200078e0078 */
[----:B------:R-:W-:Y:S02]  /*6220*/  SEL R45, RZ, 0x10000, !P3 ;  /* 0x00010000ff2d7807 */ /* 0x000fe40005800000 */
[----:B------:R-:W-:Y:S01]  /*6230*/  SEL R46, RZ, 0x100, !P2 ;  /* 0x00000100ff2e7807 */ /* 0x000fe20005000000 */
[----:B------:R-:W-:Y:S01]  /*6240*/  IMAD.WIDE.U32 R48, R115, 0x4, R116 ;  /* 0x0000000473307825 */ /* 0x000fe200078e0074 */
[----:B------:R-:W-:Y:S01]  /*6250*/  SEL R47, RZ, 0x1, !P1 ;  /* 0x00000001ff2f7807 */ /* 0x000fe20004800000 */
[----:B------:R0:W-:Y:S01]  /*6260*/  STG.E.128 desc[UR8][R50.64], R40 ;  /* 0x0000002832007986 */ /* 0x0001e2000c101d08 */
[----:B------:R-:W-:Y:S02]  /*6270*/  IADD3 R44, PT, PT, R46, R44, R45 ;  /* 0x0000002c2e2c7210 */ /* 0x000fe40007ffe02d */
[----:B------:R-:W-:-:S03]  /*6280*/  IADD3 R119, PT, PT, R110, 0x40, RZ ;  /* 0x000000406e777810 */ /* 0x000fc60007ffe0ff */
[----:B------:R-:W-:Y:S02]  /*6290*/  IMAD.IADD R53, R44, 0x1, R47 ;  /* 0x000000012c357824 */ /* 0x000fe400078e022f */
[----:B------:R-:W-:-:S03]  /*62a0*/  IMAD.WIDE.U32 R44, R119, 0x10, R68 ;  /* 0x00000010772c7825 */ /* 0x000fc600078e0044 */
        /* <DEDUP_REMOVED lines=22> */
.L_x_30252:
        /* <DEDUP_REMOVED lines=13> */
.L_x_30254:
[----:B------:R-:W-:Y:S05]  /*64e0*/  BSYNC.RECONVERGENT B2 ;  /* 0x0000000000027941 */ /* 0x000fea0003800200 */
.L_x_30253:
        /* <DEDUP_REMOVED lines=41> */
.L_x_30251:
[----:B------:R-:W-:Y:S05]  /*6780*/  BSYNC.RECONVERGENT B1 ;  /* 0x0000000000017941 */ /* 0x000fea0003800200 */
.L_x_30250:
        /* <DEDUP_REMOVED lines=21> */
.L_x_30257:
        /* <DEDUP_REMOVED lines=13> */
.L_x_30259:
[----:B------:R-:W-:Y:S05]  /*69b0*/  BSYNC.RECONVERGENT B2 ;  /* 0x0000000000027941 */ /* 0x000fea0003800200 */
.L_x_30258:
        /* <DEDUP_REMOVED lines=42> */
.L_x_30256:
[----:B------:R-:W-:Y:S05]  /*6c60*/  BSYNC.RECONVERGENT B1 ;  /* 0x0000000000017941 */ /* 0x000fea0003800200 */
.L_x_30255:
        /* <DEDUP_REMOVED lines=21> */
.L_x_30262:
        /* <DEDUP_REMOVED lines=13> */
.L_x_30264:
[----:B------:R-:W-:Y:S05]  /*6e90*/  BSYNC.RECONVERGENT B2 ;  /* 0x0000000000027941 */ /* 0x000fea0003800200 */
.L_x_30263:
        /* <DEDUP_REMOVED lines=42> */
.L_x_30261:
[----:B------:R-:W-:Y:S05]  /*7140*/  BSYNC.RECONVERGENT B1 ;  /* 0x0000000000017941 */ /* 0x000fea0003800200 */
.L_x_30260:
[----:B------:R-:W-:Y:S01]  /*7150*/  I2FP.F32.U32 R48, R49 ;  /* 0x0000003100307245 */ /* 0x000fe20000201000 */
[----:B------:R-:W-:Y:S01]  /*7160*/  FMUL.FTZ R46, R46, R114 ;  /* 0x000000722e2e7220 */ /* 0x000fe20000410000 */
[----:B------:R-:W-:Y:S01]  /*7170*/  ISETP.NE.AND P4, PT, R52, 0x1, PT ;  /* 0x000000013400780c */ /* 0x000fe20003f85270 */
[----:B------:R-:W-:Y:S01]  /*7180*/  BSSY.RECONVERGENT B1, `(.L_x_30265) ;  /* 0x000004a000017945 */ /* 0x000fe20003800200 */
        /* <DEDUP_REMOVED lines=17> */
.L_x_30267:
        /* <DEDUP_REMOVED lines=13> */
.L_x_30269:
[----:B------:R-:W-:Y:S05]  /*7370*/  BSYNC.RECONVERGENT B2 ;  /* 0x0000000000027941 */ /* 0x000fea0003800200 */
.L_x_30268:
        /* <DEDUP_REMOVED lines=42> */
.L_x_30266:
[----:B------:R-:W-:Y:S05]  /*7620*/  BSYNC.RECONVERGENT B1 ;  /* 0x0000000000017941 */ /* 0x000fea0003800200 */
.L_x_30265:
        /* <DEDUP_REMOVED lines=9> */
.L_x_30249:
        /* <DEDUP_REMOVED lines=16> */
.L_x_30273:
        /* <DEDUP_REMOVED lines=13> */
.L_x_30275:
[----:B------:R-:W-:Y:S05]  /*7890*/  BSYNC.RECONVERGENT B2 ;  /* 0x0000000000027941 */ /* 0x000fea0003800200 */
.L_x_30274:
        /* <DEDUP_REMOVED lines=41> */
.L_x_30272:
[----:B------:R-:W-:Y:S05]  /*7b30*/  BSYNC.RECONVERGENT B1 ;  /* 0x0000000000017941 */ /* 0x000fea0003800200 */
.L_x_30271:
        /* <DEDUP_REMOVED lines=18> */
.L_x_30278:
        /* <DEDUP_REMOVED lines=13> */
.L_x_30280:
[----:B------:R-:W-:Y:S05]  /*7d30*/  BSYNC.RECONVERGENT B2 ;  /* 0x0000000000027941 */ /* 0x000fea0003800200 */
.L_x_30279:
        /* <DEDUP_REMOVED lines=42> */
.L_x_30277:
[----:B------:R-:W-:Y:S05]  /*7fe0*/  BSYNC.RECONVERGENT B1 ;  /* 0x0000000000017941 */ /* 0x000fea0003800200 */
.L_x_30276:
        /* <DEDUP_REMOVED lines=18> */
.L_x_30283:
        /* <DEDUP_REMOVED lines=13> */
.L_x_30285:
[----:B------:R-:W-:Y:S05]  /*81e0*/  BSYNC.RECONVERGENT B2 ;  /* 0x0000000000027941 */ /* 0x000fea0003800200 */
.L_x_30284:
        /* <DEDUP_REMOVED lines=42> */
.L_x_30282:
[----:B------:R-:W-:Y:S05]  /*8490*/  BSYNC.RECONVERGENT B1 ;  /* 0x0000000000017941 */ /* 0x000fea0003800200 */
.L_x_30281:
        /* <DEDUP_REMOVED lines=18> */
.L_x_30288:
        /* <DEDUP_REMOVED lines=13> */
.L_x_30290:
[----:B------:R-:W-:Y:S05]  /*8690*/  BSYNC.RECONVERGENT B2 ;  /* 0x0000000000027941 */ /* 0x000fea0003800200 */
.L_x_30289:
        /* <DEDUP_REMOVED lines=42> */
.L_x_30287:
[----:B------:R-:W-:Y:S05]  /*8940*/  BSYNC.RECONVERGENT B1 ;  /* 0x0000000000017941 */ /* 0x000fea0003800200 */
.L_x_30286:
        /* <DEDUP_REMOVED lines=10> */
.L_x_30270:
        /* <DEDUP_REMOVED lines=33> */
.L_x_30294:
        /* <DEDUP_REMOVED lines=13> */
.L_x_30296:
[----:B------:R-:W-:Y:S05]  /*8cd0*/  BSYNC.RECONVERGENT B2 ;  /* 0x0000000000027941 */ /* 0x000fea0003800200 */
.L_x_30295:
        /* <DEDUP_REMOVED lines=41> */
.L_x_30293:
[----:B------:R-:W-:Y:S05]  /*8f70*/  BSYNC.RECONVERGENT B1 ;  /* 0x0000000000017941 */ /* 0x000fea0003800200 */
.L_x_30292:
        /* <DEDUP_REMOVED lines=21> */
.L_x_30299:
        /* <DEDUP_REMOVED lines=13> */
.L_x_30301:
[----:B------:R-:W-:Y:S05]  /*91a0*/  BSYNC.RECONVERGENT B2 ;  /* 0x0000000000027941 */ /* 0x000fea0003800200 */
.L_x_30300:
        /* <DEDUP_REMOVED lines=42> */
.L_x_30298:
[----:B------:R-:W-:Y:S05]  /*9450*/  BSYNC.RECONVERGENT B1 ;  /* 0x0000000000017941 */ /* 0x000fea0003800200 */
.L_x_30297:
        /* <DEDUP_REMOVED lines=21> */
.L_x_30304:
        /* <DEDUP_REMOVED lines=13> */
.L_x_30306:
[----:B------:R-:W-:Y:S05]  /*9680*/  BSYNC.RECONVERGENT B2 ;  /* 0x0000000000027941 */ /* 0x000fea0003800200 */
.L_x_30305:
        /* <DEDUP_REMOVED lines=42> */
.L_x_30303:
[----:B------:R-:W-:Y:S05]  /*9930*/  BSYNC.RECONVERGENT B1 ;  /* 0x0000000000017941 */ /* 0x000fea0003800200 */
.L_x_30302:
        /* <DEDUP_REMOVED lines=21> */
.L_x_30309:
        /* <DEDUP_REMOVED lines=13> */
.L_x_30311:
[----:B------:R-:W-:Y:S05]  /*9b60*/  BSYNC.RECONVERGENT B2 ;  /* 0x0000000000027941 */ /* 0x000fea0003800200 */
.L_x_30310:
        /* <DEDUP_REMOVED lines=42> */
.L_x_30308:
[----:B------:R-:W-:Y:S05]  /*9e10*/  BSYNC.RECONVERGENT B1 ;  /* 0x0000000000017941 */ /* 0x000fea0003800200 */
.L_x_30307:
        /* <DEDUP_REMOVED lines=9> */
.L_x_30291:
        /* <DEDUP_REMOVED lines=16> */
.L_x_30315:
        /* <DEDUP_REMOVED lines=13> */
.L_x_30317:
[----:B------:R-:W-:Y:S05]  /*a080*/  BSYNC.RECONVERGENT B2 ;  /* 0x0000000000027941 */ /* 0x000fea0003800200 */
.L_x_30316:
        /* <DEDUP_REMOVED lines=41> */
.L_x_30314:
[----:B------:R-:W-:Y:S05]  /*a320*/  BSYNC.RECONVERGENT B1 ;  /* 0x0000000000017941 */ /* 0x000fea0003800200 */
.L_x_30313:
        /* <DEDUP_REMOVED lines=18> */
.L_x_30320:
        /* <DEDUP_REMOVED lines=13> */
.L_x_30322:
[----:B------:R-:W-:Y:S05]  /*a520*/  BSYNC.RECONVERGENT B2 ;  /* 0x0000000000027941 */ /* 0x000fea0003800200 */
.L_x_30321:
        /* <DEDUP_REMOVED lines=42> */
.L_x_30319:
[----:B------:R-:W-:Y:S05]  /*a7d0*/  BSYNC.RECONVERGENT B1 ;  /* 0x0000000000017941 */ /* 0x000fea0003800200 */
.L_x_30318:
        /* <DEDUP_REMOVED lines=18> */
.L_x_30325:
        /* <DEDUP_REMOVED lines=13> */
.L_x_30327:
[----:B------:R-:W-:Y:S05]  /*a9d0*/  BSYNC.RECONVERGENT B2 ;  /* 0x0000000000027941 */ /* 0x000fea0003800200 */
.L_x_30326:
        /* <DEDUP_REMOVED lines=42> */
.L_x_30324:
[----:B------:R-:W-:Y:S05]  /*ac80*/  BSYNC.RECONVERGENT B1 ;  /* 0x0000000000017941 */ /* 0x000fea0003800200 */
.L_x_30323:
        /* <DEDUP_REMOVED lines=18> */
.L_x_30330:
        /* <DEDUP_REMOVED lines=13> */
.L_x_30332:
[----:B------:R-:W-:Y:S05]  /*ae80*/  BSYNC.RECONVERGENT B2 ;  /* 0x0000000000027941 */ /* 0x000fea0003800200 */
.L_x_30331:
        /* <DEDUP_REMOVED lines=42> */
.L_x_30329:
[----:B------:R-:W-:Y:S05]  /*b130*/  BSYNC.RECONVERGENT B1 ;  /* 0x0000000000017941 */ /* 0x000fea0003800200 */
.L_x_30328:
        /* <DEDUP_REMOVED lines=10> */
.L_x_30312:
        /* <DEDUP_REMOVED lines=33> */
.L_x_30336:
        /* <DEDUP_REMOVED lines=13> */
.L_x_30338:
[----:B------:R-:W-:Y:S05]  /*b4c0*/  BSYNC.RECONVERGENT B2 ;  /* 0x0000000000027941 */ /* 0x000fea0003800200 */
.L_x_30337:
        /* <DEDUP_REMOVED lines=41> */
.L_x_30335:
[----:B------:R-:W-:Y:S05]  /*b760*/  BSYNC.RECONVERGENT B1 ;  /* 0x0000000000017941 */ /* 0x000fea0003800200 */
.L_x_30334:
        /* <DEDUP_REMOVED lines=21> */
.L_x_30341:
        /* <DEDUP_REMOVED lines=13> */
.L_x_30343:
[----:B------:R-:W-:Y:S05]  /*b990*/  BSYNC.RECONVERGENT B2 ;  /* 0x0000000000027941 */ /* 0x000fea0003800200 */
.L_x_30342:
        /* <DEDUP_REMOVED lines=42> */
.L_x_30340:
[----:B------:R-:W-:Y:S05]  /*bc40*/  BSYNC.RECONVERGENT B1 ;  /* 0x0000000000017941 */ /* 0x000fea0003800200 */
.L_x_30339:
        /* <DEDUP_REMOVED lines=21> */
.L_x_30346:
        /* <DEDUP_REMOVED lines=13> */
.L_x_30348:
[----:B------:R-:W-:Y:S05]  /*be70*/  BSYNC.RECONVERGENT B2 ;  /* 0x0000000000027941 */ /* 0x000fea0003800200 */
.L_x_30347:
        /* <DEDUP_REMOVED lines=42> */
.L_x_30345:
[----:B------:R-:W-:Y:S05]  /*c120*/  BSYNC.RECONVERGENT B1 ;  /* 0x0000000000017941 */ /* 0x000fea0003800200 */
.L_x_30344:
        /* <DEDUP_REMOVED lines=21> */
.L_x_30351:
        /* <DEDUP_REMOVED lines=13> */
.L_x_30353:
[----:B------:R-:W-:Y:S05]  /*c350*/  BSYNC.RECONVERGENT B2 ;  /* 0x0000000000027941 */ /* 0x000fea0003800200 */
.L_x_30352:
        /* <DEDUP_REMOVED lines=42> */
.L_x_30350:
[----:B------:R-:W-:Y:S05]  /*c600*/  BSYNC.RECONVERGENT B1 ;  /* 0x0000000000017941 */ /* 0x000fea0003800200 */
.L_x_30349:
        /* <DEDUP_REMOVED lines=9> */
.L_x_30333:
        /* <DEDUP_REMOVED lines=16> */
.L_x_30357:
        /* <DEDUP_REMOVED lines=13> */
.L_x_30359:
[----:B------:R-:W-:Y:S05]  /*c870*/  BSYNC.RECONVERGENT B2 ;  /* 0x0000000000027941 */ /* 0x000fea0003800200 */
.L_x_30358:
        /* <DEDUP_REMOVED lines=41> */
.L_x_30356:
[----:B------:R-:W-:Y:S05]  /*cb10*/  BSYNC.RECONVERGENT B1 ;  /* 0x0000000000017941 */ /* 0x000fea0003800200 */
.L_x_30355:
        /* <DEDUP_REMOVED lines=18> */
.L_x_30362:
        /* <DEDUP_REMOVED lines=13> */
.L_x_30364:
[----:B------:R-:W-:Y:S05]  /*cd10*/  BSYNC.RECONVERGENT B2 ;  /* 0x0000000000027941 */ /* 0x000fea0003800200 */
.L_x_30363:
        /* <DEDUP_REMOVED lines=42> */
.L_x_30361:
[----:B------:R-:W-:Y:S05]  /*cfc0*/  BSYNC.RECONVERGENT B1 ;  /* 0x0000000000017941 */ /* 0x000fea0003800200 */
.L_x_30360:
        /* <DEDUP_REMOVED lines=18> */
.L_x_30367:
        /* <DEDUP_REMOVED lines=13> */
.L_x_30369:
[----:B------:R-:W-:Y:S05]  /*d1c0*/  BSYNC.RECONVERGENT B2 ;  /* 0x0000000000027941 */ /* 0x000fea0003800200 */
.L_x_30368:
        /* <DEDUP_REMOVED lines=42> */
.L_x_30366:
[----:B------:R-:W-:Y:S05]  /*d470*/  BSYNC.RECONVERGENT B1 ;  /* 0x0000000000017941 */ /* 0x000fea0003800200 */
.L_x_30365:
        /* <DEDUP_REMOVED lines=18> */
.L_x_30372:
        /* <DEDUP_REMOVED lines=13> */
.L_x_30374:
[----:B------:R-:W-:Y:S05]  /*d670*/  BSYNC.RECONVERGENT B2 ;  /* 0x0000000000027941 */ /* 0x000fea0003800200 */
.L_x_30373:
        /* <DEDUP_REMOVED lines=42> */
.L_x_30371:
[----:B------:R-:W-:Y:S05]  /*d920*/  BSYNC.RECONVERGENT B1 ;  /* 0x0000000000017941 */ /* 0x000fea0003800200 */
.L_x_30370:
        /* <DEDUP_REMOVED lines=10> */
.L_x_30354:
        /* <DEDUP_REMOVED lines=33> */
.L_x_30378:
        /* <DEDUP_REMOVED lines=13> */
.L_x_30380:
[----:B------:R-:W-:Y:S05]  /*dcb0*/  BSYNC.RECONVERGENT B2 ;  /* 0x0000000000027941 */ /* 0x000fea0003800200 */
.L_x_30379:
        /* <DEDUP_REMOVED lines=40> */
[----:B------:R-:W-:Y:S01]  /*df40*/  LOP3.LUT R104, R66, UR31, R65, 0x96, !PT ;  /* 0x0000001f42687c12 */ /* 0x000fe2000f8e9641 */
[----:B------:R-:W-:-:S07]  /*df50*/  IMAD.MOV.U32 R65, RZ, RZ, R122 ;  /* 0x000000ffff417224 */ /* 0x000fce00078e007a */
.L_x_30377:
[----:B------:R-:W-:Y:S05]  /*df60*/  BSYNC.RECONVERGENT B1 ;  /* 0x0000000000017941 */ /* 0x000fea0003800200 */
.L_x_30376:
        /* <DEDUP_REMOVED lines=21> */
.L_x_30383:
        /* <DEDUP_REMOVED lines=13> */
.L_x_30385:
[----:B------:R-:W-:Y:S05]  /*e190*/  BSYNC.RECONVERGENT B2 ;  /* 0x0000000000027941 */ /* 0x000fea0003800200 */
.L_x_30384:
        /* <DEDUP_REMOVED lines=42> */
.L_x_30382:
[----:B------:R-:W-:Y:S05]  /*e440*/  BSYNC.RECONVERGENT B1 ;  /* 0x0000000000017941 */ /* 0x000fea0003800200 */
.L_x_30381:
        /* <DEDUP_REMOVED lines=21> */
.L_x_30388:
        /* <DEDUP_REMOVED lines=13> */
.L_x_30390:
[----:B------:R-:W-:Y:S05]  /*e670*/  BSYNC.RECONVERGENT B2 ;  /* 0x0000000000027941 */ /* 0x000fea0003800200 */
.L_x_30389:
        /* <DEDUP_REMOVED lines=42> */
.L_x_30387:
[----:B------:R-:W-:Y:S05]  /*e920*/  BSYNC.RECONVERGENT B1 ;  /* 0x0000000000017941 */ /* 0x000fea0003800200 */
.L_x_30386:
        /* <DEDUP_REMOVED lines=21> */
.L_x_30393:
        /* <DEDUP_REMOVED lines=13> */
.L_x_30395:
[----:B------:R-:W-:Y:S05]  /*eb50*/  BSYNC.RECONVERGENT B2 ;  /* 0x0000000000027941 */ /* 0x000fea0003800200 */
.L_x_30394:
        /* <DEDUP_REMOVED lines=42> */
.L_x_30392:
[----:B------:R-:W-:Y:S05]  /*ee00*/  BSYNC.RECONVERGENT B1 ;  /* 0x0000000000017941 */ /* 0x000fea0003800200 */
.L_x_30391:
        /* <DEDUP_REMOVED lines=9> */
.L_x_30375:
        /* <DEDUP_REMOVED lines=16> */
.L_x_30399:
        /* <DEDUP_REMOVED lines=13> */
.L_x_30401:
[----:B------:R-:W-:Y:S05]  /*f070*/  BSYNC.RECONVERGENT B2 ;  /* 0x0000000000027941 */ /* 0x000fea0003800200 */
.L_x_30400:
        /* <DEDUP_REMOVED lines=42> */
.L_x_30398:
[----:B------:R-:W-:Y:S05]  /*f320*/  BSYNC.RECONVERGENT B1 ;  /* 0x0000000000017941 */ /* 0x000fea0003800200 */
.L_x_30397:
        /* <DEDUP_REMOVED lines=18> */
.L_x_30404:
        /* <DEDUP_REMOVED lines=13> */
.L_x_30406:
[----:B------:R-:W-:Y:S05]  /*f520*/  BSYNC.RECONVERGENT B2 ;  /* 0x0000000000027941 */ /* 0x000fea0003800200 */
.L_x_30405:
        /* <DEDUP_REMOVED lines=42> */
.L_x_30403:
[----:B------:R-:W-:Y:S05]  /*f7d0*/  BSYNC.RECONVERGENT B1 ;  /* 0x0000000000017941 */ /* 0x000fea0003800200 */
.L_x_30402:
        /* <DEDUP_REMOVED lines=18> */
.L_x_30409:
        /* <DEDUP_REMOVED lines=13> */
.L_x_30411:
[----:B------:R-:W-:Y:S05]  /*f9d0*/  BSYNC.RECONVERGENT B2 ;  /* 0x0000000000027941 */ /* 0x000fea0003800200 */
.L_x_30410:
        /* <DEDUP_REMOVED lines=42> */
.L_x_30408:
[----:B------:R-:W-:Y:S05]  /*fc80*/  BSYNC.RECONVERGENT B1 ;  /* 0x0000000000017941 */ /* 0x000fea0003800200 */
.L_x_30407:
        /* <DEDUP_REMOVED lines=18> */
.L_x_30414:
        /* <DEDUP_REMOVED lines=13> */
.L_x_30416:
[----:B------:R-:W-:Y:S05]  /*fe80*/  BSYNC.RECONVERGENT B2 ;  /* 0x0000000000027941 */ /* 0x000fea0003800200 */
.L_x_30415:
        /* <DEDUP_REMOVED lines=42> */
.L_x_30413:
[----:B------:R-:W-:Y:S05]  /*10130*/  BSYNC.RECONVERGENT B1 ;  /* 0x0000000000017941 */ /* 0x000fea0003800200 */
.L_x_30412:
        /* <DEDUP_REMOVED lines=10> */
.L_x_30396:
        /* <DEDUP_REMOVED lines=33> */
.L_x_30420:
        /* <DEDUP_REMOVED lines=13> */
.L_x_30422:
[----:B------:R-:W-:Y:S05]  /*104c0*/  BSYNC.RECONVERGENT B2 ;  /* 0x0000000000027941 */ /* 0x000fea0003800200 */
.L_x_30421:
        /* <DEDUP_REMOVED lines=42> */
.L_x_30419:
[----:B------:R-:W-:Y:S05]  /*10770*/  BSYNC.RECONVERGENT B1 ;  /* 0x0000000000017941 */ /* 0x000fea0003800200 */
.L_x_30418:
        /* <DEDUP_REMOVED lines=21> */
.L_x_30425:
        /* <DEDUP_REMOVED lines=13> */
.L_x_30427:
[----:B------:R-:W-:Y:S05]  /*109a0*/  BSYNC.RECONVERGENT B2 ;  /* 0x0000000000027941 */ /* 0x000fea0003800200 */
.L_x_30426:
        /* <DEDUP_REMOVED lines=42> */
.L_x_30424:
[----:B------:R-:W-:Y:S05]  /*10c50*/  BSYNC.RECONVERGENT B1 ;  /* 0x0000000000017941 */ /* 0x000fea0003800200 */
.L_x_30423:
        /* <DEDUP_REMOVED lines=21> */
.L_x_30430:
        /* <DEDUP_REMOVED lines=13> */
.L_x_30432:
[----:B------:R-:W-:Y:S05]  /*10e80*/  BSYNC.RECONVERGENT B2 ;  /* 0x0000000000027941 */ /* 0x000fea0003800200 */
.L_x_30431:
        /* <DEDUP_REMOVED lines=42> */
.L_x_30429:
[----:B------:R-:W-:Y:S05]  /*11130*/  BSYNC.RECONVERGENT B1 ;  /* 0x0000000000017941 */ /* 0x000fea0003800200 */
.L_x_30428:
        /* <DEDUP_REMOVED lines=21> */
.L_x_30435:
        /* <DEDUP_REMOVED lines=13> */
.L_x_30437:
[----:B------:R-:W-:Y:S05]  /*11360*/  BSYNC.RECONVERGENT B2 ;  /* 0x0000000000027941 */ /* 0x000fea0003800200 */
.L_x_30436:
        /* <DEDUP_REMOVED lines=42> */
.L_x_30434:
[----:B------:R-:W-:Y:S05]  /*11610*/  BSYNC.RECONVERGENT B1 ;  /* 0x0000000000017941 */ /* 0x000fea0003800200 */
.L_x_30433:
        /* <DEDUP_REMOVED lines=9> */
.L_x_30417:
        /* <DEDUP_REMOVED lines=16> */
.L_x_30441:
        /* <DEDUP_REMOVED lines=13> */
.L_x_30443:
[----:B------:R-:W-:Y:S05]  /*11880*/  BSYNC.RECONVERGENT B2 ;  /* 0x0000000000027941 */ /* 0x000fea0003800200 */
.L_x_30442:
        /* <DEDUP_REMOVED lines=42> */
.L_x_30440:
[----:B------:R-:W-:Y:S05]  /*11b30*/  BSYNC.RECONVERGENT B1 ;  /* 0x0000000000017941 */ /* 0x000fea0003800200 */
.L_x_30439:
        /* <DEDUP_REMOVED lines=18> */
.L_x_30446:
        /* <DEDUP_REMOVED lines=13> */
.L_x_30448:
[----:B------:R-:W-:Y:S05]  /*11d30*/  BSYNC.RECONVERGENT B2 ;  /* 0x0000000000027941 */ /* 0x000fea0003800200 */
.L_x_30447:
        /* <DEDUP_REMOVED lines=42> */
.L_x_30445:
[----:B------:R-:W-:Y:S05]  /*11fe0*/  BSYNC.RECONVERGENT B1 ;  /* 0x0000000000017941 */ /* 0x000fea0003800200 */
.L_x_30444:
[----:B------:R-:W-:Y:S01]  /*11ff0*/  ISETP.NE.AND P3, PT, R64, 0x1, PT ;  /* 0x000000014000780c */ /* 0x000fe20003f65270 */
[----:B------:R-:W-:Y:S01]  /*12000*/  FMUL.FTZ R122, R61, R114 ;  /* 0x000000723d7a7220 */ /* 0x000fe20000410000 */
[----:B------:R-:W-:Y:S01]  /*12010*/  I2FP.F32.U32 R60, R60 ;  /* 0x0000003c003c7245 */ /* 0x000fe20000201000 */
[----:B------:R-:W-:Y:S01]  /*12020*/  BSSY.RECONVERGENT B1, `(.L_x_30449) ;  /* 0x0000047000017945 */ /* 0x000fe20003800200 */
[----:B------:R-:W-:Y:S02]  /*12030*/  IMAD.MOV.U32 R61, RZ, RZ, R102 ;  /* 0x000000ffff3d7224 */ /* 0x000fe400078e0066 */
[----:B------:R-:W-:Y:S01]  /*12040*/  FMUL.FTZ R122, R122, R111 ;  /* 0x0000006f7a7a7220 */ /* 0x000fe20000410000 */
[----:B------:R-:W-:-:S05]  /*12050*/  FFMA.FTZ R65, R60, R113, 1.1641532182693481445e-10 ;  /* 0x2f0000003c417423 */ /* 0x000fca0000010071 */
[----:B------:R-:W-:Y:S01]  /*12060*/  FSETP.LE.FTZ.AND P2, PT, R65, R112, PT ;  /* 0x000000704100720b */ /* 0x000fe20003f53000 */
[----:B------:R-:W-:Y:S01]  /*12070*/  HFMA2 R65, -RZ, RZ, 0, 1.1920928955078125e-07 ;  /* 0x00000002ff417431 */ /* 0x000fe200000001ff */
        /* <DEDUP_REMOVED lines=9> */
.L_x_30451:
        /* <DEDUP_REMOVED lines=13> */
.L_x_30453:
[----:B------:R-:W-:Y:S05]  /*121e0*/  BSYNC.RECONVERGENT B2 ;  /* 0x0000000000027941 */ /* 0x000fea0003800200 */
.L_x_30452:
        /* <DEDUP_REMOVED lines=42> */
.L_x_30450:
[----:B------:R-:W-:Y:S05]  /*12490*/  BSYNC.RECONVERGENT B1 ;  /* 0x0000000000017941 */ /* 0x000fea0003800200 */
.L_x_30449:
        /* <DEDUP_REMOVED lines=18> */
.L_x_30456:
        /* <DEDUP_REMOVED lines=13> */
.L_x_30458:
[----:B------:R-:W-:Y:S05]  /*12690*/  BSYNC.RECONVERGENT B2 ;  /* 0x0000000000027941 */ /* 0x000fea0003800200 */
.L_x_30457:
        /* <DEDUP_REMOVED lines=42> */
.L_x_30455:
[----:B------:R-:W-:Y:S05]  /*12940*/  BSYNC.RECONVERGENT B1 ;  /* 0x0000000000017941 */ /* 0x000fea0003800200 */
.L_x_30454:
        /* <DEDUP_REMOVED lines=10> */
.L_x_30438:
        /* <DEDUP_REMOVED lines=14> */
[----:B------:R-:W1:Y:S02]  /*12ad0*/  LDC.64 R68, c[0x0][0x3a0] ;  /* 0x0000e800ff447b82 */ /* 0x000e640000000a00 */
[----:B-1----:R-:W-:-:S06]  /*12ae0*/  IMAD.WIDE.U32 R68, R137, 0x10, R68 ;  /* 0x0000001089447825 */ /* 0x002fcc00078e0044 */
[----:B0-----:R-:W5:Y:S01]  /*12af0*/  LDG.E.128 R68, desc[UR8][R68.64] ;  /* 0x0000000844447981 */ /* 0x001f62000c1e1d00 */
        /* <DEDUP_REMOVED lines=16> */
.L_x_30462:
        /* <DEDUP_REMOVED lines=13> */
.L_x_30464:
[----:B------:R-:W-:Y:S05]  /*12cd0*/  BSYNC.RECONVERGENT B2 ;  /* 0x0000000000027941 */ /* 0x000fea0003800200 */
.L_x_30463:
        /* <DEDUP_REMOVED lines=42> */
.L_x_30461:
[----:B------:R-:W-:Y:S05]  /*12f80*/  BSYNC.RECONVERGENT B1 ;  /* 0x0000000000017941 */ /* 0x000fea0003800200 */
.L_x_30460:
        /* <DEDUP_REMOVED lines=21> */
.L_x_30467:
        /* <DEDUP_REMOVED lines=13> */
.L_x_30469:
[----:B------:R-:W-:Y:S05]  /*131b0*/  BSYNC.RECONVERGENT B2 ;  /* 0x0000000000027941 */ /* 0x000fea0003800200 */
.L_x_30468:
        /* <DEDUP_REMOVED lines=42> */
.L_x_30466:
[----:B------:R-:W-:Y:S05]  /*13460*/  BSYNC.RECONVERGENT B1 ;  /* 0x0000000000017941 */ /* 0x000fea0003800200 */
.L_x_30465:
[----:B------:R-:W-:Y:S01]  /*13470*/  I2FP.F32.U32 R64, R64 ;  /* 0x0000004000407245 */ /* 0x000fe20000201000 */
[----:B------:R-:W-:Y:S01]  /*13480*/  FMUL.FTZ R122, R65, R114 ;  /* 0x00000072417a7220 */ /* 0x000fe20000410000 */
[----:B------:R-:W-:Y:S01]  /*13490*/  ISETP.NE.AND P2, PT, R123, 0x1, PT ;  /* 0x000000017b00780c */ /* 0x000fe20003f45270 */
[----:B------:R-:W-:Y:S02]  /*134a0*/  BSSY.RECONVERGENT B1, `(.L_x_30470) ;  /* 0x000004a000017945 */ /* 0x000fe40003800200 */
[----:B------:R-:W-:Y:S01]  /*134b0*/  FFMA.FTZ R65, R64, R113, 1.1641532182693481445e-10 ;  /* 0x2f00000040417423 */ /* 0x000fe20000010071 */
[----:B------:R-:W-:-:S04]  /*134c0*/  FMUL.FTZ R122, R122, R111 ;  /* 0x0000006f7a7a7220 */ /* 0x000fc80000410000 */
        /* <DEDUP_REMOVED lines=15> */
.L_x_30472:
        /* <DEDUP_REMOVED lines=13> */
.L_x_30474:
[----:B------:R-:W-:Y:S05]  /*13690*/  BSYNC.RECONVERGENT B2 ;  /* 0x0000000000027941 */ /* 0x000fea0003800200 */
.L_x_30473:
        /* <DEDUP_REMOVED lines=42> */
.L_x_30471:
[----:B------:R-:W-:Y:S05]  /*13940*/  BSYNC.RECONVERGENT B1 ;  /* 0x0000000000017941 */ /* 0x000fea0003800200 */
.L_x_30470:
[----:B------:R-:W-:Y:S01]  /*13950*/  I2FP.F32.U32 R64, R65 ;  /* 0x0000004100407245 */ /* 0x000fe20000201000 */
[----:B------:R-:W-:Y:S01]  /*13960*/  FMUL.FTZ R66, R66, R114 ;  /* 0x0000007242427220 */ /* 0x000fe20000410000 */
[----:B------:R-:W-:Y:S01]  /*13970*/  ISETP.NE.AND P3, PT, R122, 0x1, PT ;  /* 0x000000017a00780c */ /* 0x000fe20003f65270 */
[----:B------:R-:W-:Y:S02]  /*13980*/  BSSY.RECONVERGENT B1, `(.L_x_30475) ;  /* 0x000004a000017945 */ /* 0x000fe40003800200 */
[----:B------:R-:W-:Y:S01]  /*13990*/  FFMA.FTZ R65, R64, R113, 1.1641532182693481445e-10 ;  /* 0x2f00000040417423 */ /* 0x000fe20000010071 */
[----:B------:R-:W-:Y:S01]  /*139a0*/  FMUL.FTZ R66, R66, R111 ;  /* 0x0000006f42427220 */ /* 0x000fe20000410000 */
[----:B------:R-:W-:-:S03]  /*139b0*/  IMAD.MOV.U32 R64, RZ, RZ, 0x2 ;  /* 0x00000002ff407424 */ /* 0x000fc600078e00ff */
        /* <DEDUP_REMOVED lines=14> */
.L_x_30477:
        /* <DEDUP_REMOVED lines=13> */
.L_x_30479:
[----:B------:R-:W-:Y:S05]  /*13b70*/  BSYNC.RECONVERGENT B2 ;  /* 0x0000000000027941 */ /* 0x000fea0003800200 */
.L_x_30478:
        /* <DEDUP_REMOVED lines=42> */
.L_x_30476:
[----:B------:R-:W-:Y:S05]  /*13e20*/  BSYNC.RECONVERGENT B1 ;  /* 0x0000000000017941 */ /* 0x000fea0003800200 */
.L_x_30475:
        /* <DEDUP_REMOVED lines=9> */
.L_x_30459:
        /* <DEDUP_REMOVED lines=16> */
.L_x_30483:
        /* <DEDUP_REMOVED lines=13> */
.L_x_30485:
[----:B------:R-:W-:Y:S05]  /*14090*/  BSYNC.RECONVERGENT B2 ;  /* 0x0000000000027941 */ /* 0x000fea0003800200 */
.L_x_30484:
        /* <DEDUP_REMOVED lines=42> */
.L_x_30482:
[----:B------:R-:W-:Y:S05]  /*14340*/  BSYNC.RECONVERGENT B1 ;  /* 0x0000000000017941 */ /* 0x000fea0003800200 */
.L_x_30481:
        /* <DEDUP_REMOVED lines=18> */
.L_x_30488:
        /* <DEDUP_REMOVED lines=13> */
.L_x_30490:
[----:B------:R-:W-:Y:S05]  /*14540*/  BSYNC.RECONVERGENT B2 ;  /* 0x0000000000027941 */ /* 0x000fea0003800200 */
.L_x_30489:
        /* <DEDUP_REMOVED lines=42> */
.L_x_30487:
[----:B------:R-:W-:Y:S05]  /*147f0*/  BSYNC.RECONVERGENT B1 ;  /* 0x0000000000017941 */ /* 0x000fea0003800200 */
.L_x_30486:
        /* <DEDUP_REMOVED lines=18> */
.L_x_30493:
        /* <DEDUP_REMOVED lines=13> */
.L_x_30495:
[----:B------:R-:W-:Y:S05]  /*149f0*/  BSYNC.RECONVERGENT B2 ;  /* 0x0000000000027941 */ /* 0x000fea0003800200 */
.L_x_30494:
        /* <DEDUP_REMOVED lines=42> */
.L_x_30492:
[----:B------:R-:W-:Y:S05]  /*14ca0*/  BSYNC.RECONVERGENT B1 ;  /* 0x0000000000017941 */ /* 0x000fea0003800200 */
.L_x_30491:
[----:B------:R-:W-:Y:S01]  /*14cb0*/  ISETP.NE.AND P3, PT, R69, 0x1, PT ;  /* 0x000000014500780c */ /* 0x000fe20003f65270 */
[----:B------:R-:W-:Y:S01]  /*14cc0*/  FMUL.FTZ R66, R66, R114 ;  /* 0x0000007242427220 */ /* 0x000fe20000410000 */
[----:B------:R-:W-:Y:S01]  /*14cd0*/  I2FP.F32.U32 R64, R65 ;  /* 0x0000004100407245 */ /* 0x000fe20000201000 */
[----:B------:R-:W-:Y:S02]  /*14ce0*/  BSSY.RECONVERGENT B1, `(.L_x_30496) ;  /* 0x0000047000017945 */ /* 0x000fe40003800200 */
[----:B------:R-:W-:Y:S02]  /*14cf0*/  FMUL.FTZ R66, R66, R111 ;  /* 0x0000006f42427220 */ /* 0x000fe40000410000 */
[----:B------:R-:W-:Y:S01]  /*14d00*/  FFMA.FTZ R65, R64, R113, 1.1641532182693481445e-10 ;  /* 0x2f00000040417423 */ /* 0x000fe20000010071 */
[----:B------:R-:W-:-:S04]  /*14d10*/  HFMA2 R64, -RZ, RZ, 0, 1.1920928955078125e-07 ;  /* 0x00000002ff407431 */ /* 0x000fc800000001ff */
        /* <DEDUP_REMOVED lines=11> */
.L_x_30498:
        /* <DEDUP_REMOVED lines=13> */
.L_x_30500:
[----:B------:R-:W-:Y:S05]  /*14ea0*/  BSYNC.RECONVERGENT B2 ;  /* 0x0000000000027941 */ /* 0x000fea0003800200 */
.L_x_30499:
        /* <DEDUP_REMOVED lines=42> */
.L_x_30497:
[----:B------:R-:W-:Y:S05]  /*15150*/  BSYNC.RECONVERGENT B1 ;  /* 0x0000000000017941 */ /* 0x000fea0003800200 */
.L_x_30496:
        /* <DEDUP_REMOVED lines=10> */
.L_x_30480:
[----:B------:R-:W-:Y:S01]  /*15200*/  FADD.FTZ R66, RZ, R36 ;  /* 0x00000024ff427221 */ /* 0x000fe20000010000 */
[----:B------:R-:W-:Y:S01]  /*15210*/  SEL R67, RZ, 0x100, !P1 ;  /* 0x00000100ff437807 */ /* 0x000fe20004800000 */
[----:B------:R-:W-:Y:S01]  /*15220*/  IMAD.WIDE.U32 R120, R137, 0x10, R120 ;  /* 0x0000001089787825 */ /* 0x000fe200078e0078 */
[----:B------:R-:W-:-:S03]  /*15230*/  UMOV UR4, 0xffffffff ;  /* 0xffffffff00047882 */ /* 0x000fc60000000000 */
[----:B------:R-:W-:Y:S01]  /*15240*/  FADD.FTZ R65, R66, R37 ;  /* 0x0000002542417221 */ /* 0x000fe20000010000 */
[----:B------:R-:W-:Y:S01]  /*15250*/  IMAD.WIDE.U32 R116, R137, 0x4, R116 ;  /* 0x0000000489747825 */ /* 0x000fe200078e0074 */
        /* <DEDUP_REMOVED lines=23> */
[----:B------:R-:W-:-:S03]  /*153d0*/  SEL R65, RZ, 0x1000000, !P3 ;  /* 0x01000000ff417807 */ /* 0x000fc60005800000 */
[----:B------:R-:W-:Y:S01]  /*153e0*/  FADD.FTZ R111, R112, R59 ;  /* 0x0000003b706f7221 */ /* 0x000fe20000010000 */
[----:B------:R-:W-:Y:S02]  /*153f0*/  SEL R112, RZ, 0x1, !P0 ;  /* 0x00000001ff707807 */ /* 0x000fe40004000000 */
[----:B------:R-:W-:Y:S01]  /*15400*/  IADD3 R65, PT, PT, R67, R65, R66 ;  /* 0x0000004143417210 */ /* 0x000fe20007ffe042 */
[----:B------:R-:W-:Y:S01]  /*15410*/  FADD.FTZ R114, R111, R60 ;  /* 0x0000003c6f727221 */ /* 0x000fe20000010000 */
[----:B------:R-:W-:Y:S02]  /*15420*/  ISETP.NE.AND P0, PT, R109, RZ, PT ;  /* 0x000000ff6d00720c */ /* 0x000fe40003f05270 */
[----:B------:R-:W-:Y:S01]  /*15430*/  IADD3 R65, PT, PT, R65, R112, RZ ;  /* 0x0000007041417210 */ /* 0x000fe20007ffe0ff */
[----:B------:R-:W-:-:S04]  /*15440*/  FADD.FTZ R67, R114, R61 ;  /* 0x0000003d72437221 */ /* 0x000fc80000010000 */
[----:B------:R-:W-:Y:S01]  /*15450*/  FADD.FTZ R66, R67, R62 ;  /* 0x0000003e43427221 */ /* 0x000fe20000010000 */
[----:B------:R0:W-:Y:S03]  /*15460*/  STG.E desc[UR8][R116.64], R65 ;  /* 0x0000004174007986 */ /* 0x0001e6000c101908 */
        /* <DEDUP_REMOVED lines=91> */
.L_x_30514:
[----:B------:R-:W-:Y:S01]  /*15a20*/  FMUL.FTZ R65, R67, R67 ;  /* 0x0000004343417220 */ /* 0x000fe20000410000 */
[----:B------:R-:W-:Y:S01]  /*15a30*/  PLOP3.LUT P1, PT, PT, PT, UP1, 0x40, 0x4 ;  /* 0x000000000004781c */ /* 0x000fe20003f2e818 */
[----:B01----:R-:W-:Y:S01]  /*15a40*/  FADD.FTZ R113, R113, R116 ;  /* 0x0000007471717221 */ /* 0x003fe20000010000 */
[----:B------:R-:W-:Y:S02]  /*15a50*/  PLOP3.LUT P2, PT, PT, PT, UP1, 0x40, 0x4 ;  /* 0x000000000004781c */ /* 0x000fe40003f4e818 */
[----:B------:R-:W-:Y:S01]  /*15a60*/  FSEL R65, R65, RZ, !P1 ;  /* 0x000000ff41417208 */ /* 0x000fe20004800000 */
[----:B------:R-:W-:Y:S01]  /*15a70*/  FFMA.FTZ R66, R113, R66, UR13 ;  /* 0x0000000d71427e23 */ /* 0x000fe20008010042 */
[----:B------:R-:W-:-:S03]  /*15a80*/  FSEL R111, R67, RZ, P2 ;  /* 0x000000ff436f7208 */ /* 0x000fc60001000000 */
[----:B------:R-:W-:Y:S02]  /*15a90*/  FADD.FTZ R65, R66, R65 ;  /* 0x0000004142417221 */ /* 0x000fe40000010000 */
[C---:B------:R-:W-:Y:S01]  /*15aa0*/  FADD.FTZ R120, -R111.reuse, R41 ;  /* 0x000000296f787221 */ /* 0x040fe20000010100 */
[C---:B------:R-:W-:Y:S01]  /*15ab0*/  FADD.FTZ R66, -R111.reuse, R36 ;  /* 0x000000246f427221 */ /* 0x040fe20000010100 */
[C---:B------:R-:W-:Y:S01]  /*15ac0*/  FADD.FTZ R112, -R111.reuse, R37 ;  /* 0x000000256f707221 */ /* 0x040fe20000010100 */
[----:B------:R-:W0:Y:S01]  /*15ad0*/  MUFU.RSQ R41, R65 ;  /* 0x0000004100297308 */ /* 0x000e220000001400 */
[----:B------:R-:W1:Y:S01]  /*15ae0*/  @!P0 LDC.64 R36, c[0x0][0x3c0] ;  /* 0x0000f000ff248b82 */ /* 0x000e620000000a00 */
[C---:B------:R-:W-:Y:S01]  /*15af0*/  FADD.FTZ R114, -R111.reuse, R38 ;  /* 0x000000266f727221 */ /* 0x040fe20000010100 */
[C---:B------:R-:W-:Y:S01]  /*15b00*/  FADD.FTZ R116, -R111.reuse, R39 ;  /* 0x000000276f747221 */ /* 0x040fe20000010100 */
[C---:B------:R-:W-:Y:S01]  /*15b10*/  FADD.FTZ R144, -R111.reuse, R68 ;  /* 0x000000446f907221 */ /* 0x040fe20000010100 */
[C---:B------:R-:W-:Y:S01]  /*15b20*/  FADD.FTZ R146, -R111.reuse, R69 ;  /* 0x000000456f927221 */ /* 0x040fe20000010100 */
[C---:B------:R-:W-:Y:S01]  /*15b30*/  FADD.FTZ R42, -R111.reuse, R42 ;  /* 0x0000002a6f2a7221 */ /* 0x040fe20000010100 */
[C---:B------:R-:W-:Y:S01]  /*15b40*/  FADD.FTZ R136, -R111.reuse, R57 ;  /* 0x000000396f887221 */ /* 0x040fe20000010100 */
[C---:B------:R-:W-:Y:S01]  /*15b50*/  FADD.FTZ R122, -R111.reuse, R43 ;  /* 0x0000002b6f7a7221 */ /* 0x040fe20000010100 */
[----:B------:R-:W2:Y:S01]  /*15b60*/  @!P0 LDC.64 R38, c[0x0][0x3c8] ;  /* 0x0000f200ff268b82 */ /* 0x000ea20000000a00 */
[C---:B------:R-:W-:Y:S01]  /*15b70*/  FADD.FTZ R50, -R111.reuse, R50 ;  /* 0x000000326f327221 */ /* 0x040fe20000010100 */
[C---:B------:R-:W-:Y:S01]  /*15b80*/  FADD.FTZ R56, -R111.reuse, R56 ;  /* 0x000000386f387221 */ /* 0x040fe20000010100 */
[C---:B------:R-:W-:Y:S01]  /*15b90*/  FADD.FTZ R40, -R111.reuse, R40 ;  /* 0x000000286f287221 */ /* 0x040fe20000010100 */
[C---:B------:R-:W-:Y:S01]  /*15ba0*/  FADD.FTZ R44, -R111.reuse, R44 ;  /* 0x0000002c6f2c7221 */ /* 0x040fe20000010100 */
[C---:B------:R-:W-:Y:S01]  /*15bb0*/  FADD.FTZ R124, -R111.reuse, R45 ;  /* 0x0000002d6f7c7221 */ /* 0x040fe20000010100 */
[C---:B------:R-:W-:Y:S01]  /*15bc0*/  FADD.FTZ R46, -R111.reuse, R46 ;  /* 0x0000002e6f2e7221 */ /* 0x040fe20000010100 */
[----:B------:R-:W-:Y:S01]  /*15bd0*/  FADD.FTZ R126, -R111, R47 ;  /* 0x0000002f6f7e7221 */ /* 0x000fe20000010100 */
[----:B------:R-:W3:Y:S01]  /*15be0*/  LDC.64 R68, c[0x0][0x428] ;  /* 0x00010a00ff447b82 */ /* 0x000ee20000000a00 */
[C---:B0-----:R-:W-:Y:S01]  /*15bf0*/  FMUL.FTZ R57, R41.reuse, R42 ;  /* 0x0000002a29397220 */ /* 0x041fe20000410000 */
[C---:B------:R-:W-:Y:S01]  /*15c00*/  FMUL.FTZ R145, R41.reuse, R122 ;  /* 0x0000007a29917220 */ /* 0x040fe20000410000 */
[C---:B------:R-:W-:Y:S01]  /*15c10*/  FMUL.FTZ R121, R41.reuse, R50 ;  /* 0x0000003229797220 */ /* 0x040fe20000410000 */
[----:B------:R-:W-:Y:S01]  /*15c20*/  FMUL.FTZ R122, R41, R56 ;  /* 0x00000038297a7220 */ /* 0x000fe20000410000 */
[----:B------:R-:W-:Y:S01]  /*15c30*/  FFMA.FTZ R50, R57, R89, R86 ;  /* 0x0000005939327223 */ /* 0x000fe20000010056 */
[----:B------:R-:W-:Y:S01]  /*15c40*/  FMUL.FTZ R45, R41, R66 ;  /* 0x00000042292d7220 */ /* 0x000fe20000410000 */
[----:B------:R-:W-:Y:S01]  /*15c50*/  FADD.FTZ R48, -R111, R48 ;  /* 0x000000306f307221 */ /* 0x000fe20000010100 */
[----:B------:R-:W0:Y:S01]  /*15c60*/  LDC.64 R56, c[0x0][0x380] ;  /* 0x0000e000ff387b82 */ /* 0x000e220000000a00 */
[----:B-1----:R-:W-:-:S04]  /*15c70*/  @!P0 IMAD.WIDE R36, R108, 0x4, R36 ;  /* 0x000000046c248825 */ /* 0x002fc800078e0224 */
[C---:B------:R-:W-:Y:S01]  /*15c80*/  FADD.FTZ R128, -R111.reuse, R49 ;  /* 0x000000316f807221 */ /* 0x040fe20000010100 */
[----:B------:R-:W-:Y:S01]  /*15c90*/  FADD.FTZ R130, -R111, R51 ;  /* 0x000000336f827221 */ /* 0x000fe20000010100 */
[----:B------:R-:W-:Y:S01]  /*15ca0*/  FMUL.FTZ R47, R41, R112 ;  /* 0x00000070292f7220 */ /* 0x000fe20000410000 */
[C---:B------:R-:W-:Y:S01]  /*15cb0*/  FADD.FTZ R52, -R111.reuse, R52 ;  /* 0x000000346f347221 */ /* 0x040fe20000010100 */
[C---:B------:R-:W-:Y:S01]  /*15cc0*/  FADD.FTZ R132, -R111.reuse, R53 ;  /* 0x000000356f847221 */ /* 0x040fe20000010100 */
[C---:B------:R-:W-:Y:S01]  /*15cd0*/  FADD.FTZ R134, -R111.reuse, R55 ;  /* 0x000000376f867221 */ /* 0x040fe20000010100 */
[----:B------:R-:W-:Y:S01]  /*15ce0*/  FADD.FTZ R70, -R111, R70 ;  /* 0x000000466f467221 */ /* 0x000fe20000010100 */
[----:B------:R1:W-:Y:S01]  /*15cf0*/  @!P0 STG.E desc[UR8][R36.64], R67 ;  /* 0x0000004324008986 */ /* 0x0003e2000c101908 */
[C---:B------:R-:W-:Y:S01]  /*15d00*/  FMUL.FTZ R49, R41.reuse, R114 ;  /* 0x0000007229317220 */ /* 0x040fe20000410000 */
[----:B------:R-:W-:Y:S01]  /*15d10*/  FMUL.FTZ R51, R41, R116 ;  /* 0x0000007429337220 */ /* 0x000fe20000410000 */
[----:B------:R-:W-:Y:S01]  /*15d20*/  FADD.FTZ R54, -R111, R54 ;  /* 0x000000366f367221 */ /* 0x000fe20000010100 */
[----:B--2---:R-:W-:-:S04]  /*15d30*/  @!P0 IMAD.WIDE R38, R108, 0x4, R38 ;  /* 0x000000046c268825 */ /* 0x004fc800078e0226 */
[C---:B------:R-:W-:Y:S01]  /*15d40*/  FMUL.FTZ R53, R41.reuse, R40 ;  /* 0x0000002829357220 */ /* 0x040fe20000410000 */
[----:B------:R-:W-:Y:S01]  /*15d50*/  FMUL.FTZ R55, R41, R120 ;  /* 0x0000007829377220 */ /* 0x000fe20000410000 */
[C---:B------:R-:W-:Y:S01]  /*15d60*/  FADD.FTZ R58, -R111.reuse, R58 ;  /* 0x0000003a6f3a7221 */ /* 0x040fe20000010100 */
[----:B------:R-:W-:Y:S01]  /*15d70*/  FADD.FTZ R138, -R111, R59 ;  /* 0x0000003b6f8a7221 */ /* 0x000fe20000010100 */
[C---:B------:R-:W-:Y:S01]  /*15d80*/  FMUL.FTZ R147, R41.reuse, R124 ;  /* 0x0000007c29937220 */ /* 0x040fe20000410000 */
[C---:B------:R-:W-:Y:S01]  /*15d90*/  FMUL.FTZ R149, R41.reuse, R46 ;  /* 0x0000002e29957220 */ /* 0x040fe20000410000 */
[C---:B------:R-:W-:Y:S01]  /*15da0*/  FMUL.FTZ R151, R41.reuse, R126 ;  /* 0x0000007e29977220 */ /* 0x040fe20000410000 */
[----:B-1----:R-:W-:Y:S01]  /*15db0*/  FMUL.FTZ R67, R41, R44 ;  /* 0x0000002c29437220 */ /* 0x002fe20000410000 */
[----:B------:R-:W-:Y:S01]  /*15dc0*/  FFMA.FTZ R44, R45, R101, R98 ;  /* 0x000000652d2c7223 */ /* 0x000fe20000010062 */
        /* <DEDUP_REMOVED lines=9> */
[C---:B------:R-:W-:Y:S01]  /*15e60*/  FMUL.FTZ R42, R41.reuse, R52 ;  /* 0x00000034292a7220 */ /* 0x040fe20000410000 */
[----:B------:R-:W-:Y:S01]  /*15e70*/  FMUL.FTZ R114, R41, R70 ;  /* 0x0000004629727220 */ /* 0x000fe20000410000 */
[----:B---3--:R-:W-:-:S04]  /*15e80*/  IMAD.WIDE.U32 R110, R110, 0x10, R68 ;  /* 0x000000106e6e7825 */ /* 0x008fc800078e0044 */
[----:B------:R-:W-:Y:S01]  /*15e90*/  FFMA.FTZ R46, R49, R97, R94 ;  /* 0x00000061312e7223 */ /* 0x000fe2000001005e */
[----:B------:R-:W-:Y:S01]  /*15ea0*/  FFMA.FTZ R47, R51, R95, R92 ;  /* 0x0000005f332f7223 */ /* 0x000fe2000001005c */
[C---:B------:R-:W-:Y:S01]  /*15eb0*/  FMUL.FTZ R123, R41.reuse, R132 ;  /* 0x00000084297b7220 */ /* 0x040fe20000410000 */
[C---:B------:R-:W-:Y:S01]  /*15ec0*/  FMUL.FTZ R125, R41.reuse, R54 ;  /* 0x00000036297d7220 */ /* 0x040fe20000410000 */
[----:B------:R-:W-:Y:S01]  /*15ed0*/  FMUL.FTZ R120, R41, R134 ;  /* 0x0000008629787220 */ /* 0x000fe20000410000 */
[----:B------:R-:W-:-:S04]  /*15ee0*/  IMAD.WIDE.U32 R70, R115, 0x10, R68 ;  /* 0x0000001073467825 */ /* 0x000fc800078e0044 */
        /* <DEDUP_REMOVED lines=16> */
[----:B------:R-:W-:Y:S01]  /*15ff0*/  FFMA.FTZ R36, R37, R77, R74 ;  /* 0x0000004d25247223 */ /* 0x000fe2000001004a */
[C---:B------:R-:W-:Y:S01]  /*16000*/  FMUL.FTZ R116, R41.reuse, R144 ;  /* 0x0000009029747220 */ /* 0x040fe20000410000 */
[----:B-1----:R-:W-:Y:S01]  /*16010*/  FFMA.FTZ R39, R40, R28, R9 ;  /* 0x0000001c28277223 */ /* 0x002fe20000010009 */
[C---:B------:R-:W-:Y:S01]  /*16020*/  FMUL.FTZ R117, R41.reuse, R146 ;  /* 0x0000009229757220 */ /* 0x040fe20000410000 */
[----:B------:R-:W-:Y:S01]  /*16030*/  FMUL.FTZ R65, R41, R148 ;  /* 0x0000009429417220 */ /* 0x000fe20000410000 */
[----:B------:R-:W-:-:S04]  /*16040*/  IMAD.WIDE.U32 R58, R127, 0x10, R68 ;  /* 0x000000107f3a7825 */ /* 0x000fc800078e0044 */
[----:B------:R-:W-:Y:S01]  /*16050*/  FFMA.FTZ R37, R43, R27, R10 ;  /* 0x0000001b2b257223 */ /* 0x000fe2000001000a */
[----:B------:R-:W-:Y:S01]  /*16060*/  FFMA.FTZ R38, R121, R29, R72 ;  /* 0x0000001d79267223 */ /* 0x000fe20000010048 */
[----:B------:R-:W-:Y:S01]  /*16070*/  FFMA.FTZ R40, R42, R26, R75 ;  /* 0x0000001a2a287223 */ /* 0x000fe2000001004b */
[----:B------:R-:W-:Y:S01]  /*16080*/  IMAD.WIDE.U32 R60, R131, 0x10, R68 ;  /* 0x00000010833c7825 */ /* 0x000fe200078e0044 */
[----:B------:R1:W-:Y:S03]  /*16090*/  STG.E.128 desc[UR8][R110.64], R44 ;  /* 0x0000002c6e007986 */ /* 0x0003e6000c101d08 */
[----:B------:R-:W-:Y:S01]  /*160a0*/  FFMA.FTZ R41, R123, R23, R8 ;  /* 0x000000177b297223 */ /* 0x000fe20000010008 */
[----:B------:R-:W-:Y:S01]  /*160b0*/  FFMA.FTZ R42, R125, R25, R34 ;  /* 0x000000197d2a7223 */ /* 0x000fe20000010022 */
[----:B------:R-:W-:Y:S01]  /*160c0*/  FFMA.FTZ R43, R120, R24, R7 ;  /* 0x00000018782b7223 */ /* 0x000fe20000010007 */
[--C-:B------:R-:W-:Y:S01]  /*160d0*/  IMAD.WIDE.U32 R62, R135, 0x10, R68.reuse ;  /* 0x00000010873e7825 */ /* 0x100fe200078e0044 */
[----:B------:R2:W-:Y:S03]  /*160e0*/  STG.E.128 desc[UR8][R70.64], R48 ;  /* 0x0000003046007986 */ /* 0x0005e6000c101d08 */
[--C-:B------:R-:W-:Y:S01]  /*160f0*/  IMAD.WIDE.U32 R66, R133, 0x10, R68.reuse ;  /* 0x0000001085427825 */ /* 0x100fe200078e0044 */
[----:B------:R3:W-:Y:S03]  /*16100*/  STG.E.128 desc[UR8][R112.64], R52 ;  /* 0x0000003470007986 */ /* 0x0007e6000c101d08 */
[----:B------:R-:W-:Y:S01]  /*16110*/  IMAD.WIDE.U32 R68, R137, 0x10, R68 ;  /* 0x0000001089447825 */ /* 0x000fe200078e0044 */
[----:B------:R4:W-:Y:S03]  /*16120*/  STG.E.128 desc[UR8][R58.64], R36 ;  /* 0x000000243a007986 */ /* 0x0009e6000c101d08 */
[----:B0-----:R-:W-:Y:S01]  /*16130*/  IMAD R108, R56, 0x4, R108 ;  /* 0x00000004386c7824 */ /* 0x001fe200078e026c */
[----:B------:R4:W-:Y:S01]  /*16140*/  STG.E.128 desc[UR8][R60.64], R40 ;  /* 0x000000283c007986 */ /* 0x0009e2000c101d08 */
[----:B-1----:R-:W-:Y:S01]  /*16150*/  FFMA.FTZ R44, R122, R22, R73 ;  /* 0x000000167a2c7223 */ /* 0x002fe20000010049 */
[----:B------:R-:W-:Y:S01]  /*16160*/  FFMA.FTZ R45, R129, R19, R6 ;  /* 0x00000013812d7223 */ /* 0x000fe20000010006 */
[----:B------:R-:W-:Y:S01]  /*16170*/  FFMA.FTZ R46, R139, R21, R32 ;  /* 0x000000158b2e7223 */ /* 0x000fe20000010020 */
[----:B------:R-:W-:Y:S01]  /*16180*/  FFMA.FTZ R47, R124, R20, R5 ;  /* 0x000000147c2f7223 */ /* 0x000fe20000010005 */
[----:B------:R-:W-:Y:S01]  /*16190*/  ISETP.GE.AND P0, PT, R108, R57, PT ;  /* 0x000000396c00720c */ /* 0x000fe20003f06270 */
        /* <DEDUP_REMOVED lines=8> */
[----:B------:R4:W-:Y:S04]  /*16220*/  STG.E.128 desc[UR8][R62.64], R44 ;  /* 0x0000002c3e007986 */ /* 0x0009e8000c101d08 */
[----:B------:R4:W-:Y:S04]  /*16230*/  STG.E.128 desc[UR8][R66.64], R48 ;  /* 0x0000003042007986 */ /* 0x0009e8000c101d08 */
[----:B------:R4:W-:Y:S01]  /*16240*/  STG.E.128 desc[UR8][R68.64], R52 ;  /* 0x0000003444007986 */ /* 0x0009e2000c101d08 */
[----:B------:R-:W-:Y:S05]  /*16250*/  @!P0 BRA `(.L_x_30502) ;  /* 0xfffffeac00b48947 */ /* 0x000fea000383ffff */
[----:B------:R-:W-:Y:S05]  /*16260*/  BSYNC B0 ;  /* 0x0000000000007941 */ /* 0x000fea0003800000 */
.L_x_30165:
[----:B------:R-:W-:Y:S05]  /*16270*/  EXIT ;  /* 0x000000000000794d */ /* 0x000fea0003800000 */
.L_x_30501:
        /* <DEDUP_REMOVED lines=8> */
.L_x_30504:
[----:B------:R-:W-:Y:S05]  /*16300*/  BSYNC B1 ;  /* 0x0000000000017941 */ /* 0x000fea0003800000 */
.L_x_30503:
        /* <DEDUP_REMOVED lines=9> */
.L_x_30505:
[----:B------:R-:W-:Y:S02]  /*163a0*/  IMAD.MOV.U32 R121, RZ, RZ, 0x4 ;  /* 0x00000004ff797424 */ /* 0x000fe400078e00ff */
[----:B------:R-:W-:-:S04]  /*163b0*/  IMAD.MOV.U32 R66, RZ, RZ, R116 ;  /* 0x000000ffff427224 */ /* 0x000fc800078e0074 */
[----:B------:R-:W-:-:S05]  /*163c0*/  FADD.FTZ R112, R111, R66 ;  /* 0x000000426f707221 */ /* 0x000fca0000010000 */
[----:B------:R-:W-:-:S07]  /*163d0*/  MOV R120, R112 ;  /* 0x0000007000787202 */ /* 0x000fce0000000f00 */
[----:B------:R-:W-:Y:S05]  /*163e0*/  WARPSYNC.COLLECTIVE R117, `(.L_x_30506) ;  /* 0x0000000075087348 */ /* 0x000fea0003c00000 */
[----:B------:R0:W1:Y:S02]  /*163f0*/  SHFL.BFLY P1, R116, R120, R121, R122 ;  /* 0x0c00007978747389 */ /* 0x000064000002007a */
[----:B01----:R-:W-:Y:S05]  /*16400*/  ENDCOLLECTIVE ;  /* 0x000000000000791b */ /* 0x003fea0003800000 */
.L_x_30506:
[----:B------:R-:W-:Y:S01]  /*16410*/  HFMA2 R121, -RZ, RZ, 0, 4.76837158203125e-07 ;  /* 0x00000008ff797431 */ /* 0x000fe200000001ff */
[----:B------:R-:W-:-:S05]  /*16420*/  MOV R65, R116 ;  /* 0x0000007400417202 */ /* 0x000fca0000000f00 */
[----:B------:R-:W-:-:S04]  /*16430*/  FADD.FTZ R113, R112, R65 ;  /* 0x0000004170717221 */ /* 0x000fc80000010000 */
[----:B------:R-:W-:-:S07]  /*16440*/  IMAD.MOV.U32 R120, RZ, RZ, R113 ;  /* 0x000000ffff787224 */ /* 0x000fce00078e0071 */
[----:B------:R-:W-:Y:S05]  /*16450*/  WARPSYNC.COLLECTIVE R117, `(.L_x_30507) ;  /* 0x0000000075087348 */ /* 0x000fea0003c00000 */
[----:B------:R0:W1:Y:S02]  /*16460*/  SHFL.BFLY P1, R116, R120, R121, R122 ;  /* 0x0c00007978747389 */ /* 0x000064000002007a */
[----:B01----:R-:W-:Y:S05]  /*16470*/  ENDCOLLECTIVE ;  /* 0x000000000000791b */ /* 0x003fea0003800000 */
.L_x_30507:
        /* <DEDUP_REMOVED lines=8> */
.L_x_30508:
        /* <DEDUP_REMOVED lines=72> */
.L_x_30509:
[----:B------:R-:W-:Y:S02]  /*16980*/  IMAD.MOV.U32 R121, RZ, RZ, 0x2 ;  /* 0x00000002ff797424 */ /* 0x000fe400078e00ff */
[----:B------:R-:W-:-:S04]  /*16990*/  IMAD.MOV.U32 R112, RZ, RZ, R116 ;  /* 0x000000ffff707224 */ /* 0x000fc800078e0074 */
[----:B------:R-:W-:-:S05]  /*169a0*/  FADD.FTZ R112, R65, R112 ;  /* 0x0000007041707221 */ /* 0x000fca0000010000 */
[----:B------:R-:W-:-:S07]  /*169b0*/  MOV R120, R112 ;  /* 0x0000007000787202 */ /* 0x000fce0000000f00 */
[----:B------:R-:W-:Y:S05]  /*169c0*/  WARPSYNC.COLLECTIVE R117, `(.L_x_30510) ;  /* 0x0000000075087348 */ /* 0x000fea0003c00000 */
[----:B------:R0:W1:Y:S02]  /*169d0*/  SHFL.BFLY P1, R116, R120, R121, R122 ;  /* 0x0c00007978747389 */ /* 0x000064000002007a */
[----:B01----:R-:W-:Y:S05]  /*169e0*/  ENDCOLLECTIVE ;  /* 0x000000000000791b */ /* 0x003fea0003800000 */
.L_x_30510:
[----:B------:R-:W-:Y:S01]  /*169f0*/  HFMA2 R121, -RZ, RZ, 0, 2.384185791015625e-07 ;  /* 0x00000004ff797431 */ /* 0x000fe200000001ff */
[----:B------:R-:W-:-:S05]  /*16a00*/  MOV R111, R116 ;  /* 0x00000074006f7202 */ /* 0x000fca0000000f00 */
[----:B------:R-:W-:-:S04]  /*16a10*/  FADD.FTZ R111, R112, R111 ;  /* 0x0000006f706f7221 */ /* 0x000fc80000010000 */
[----:B------:R-:W-:-:S07]  /*16a20*/  IMAD.MOV.U32 R120, RZ, RZ, R111 ;  /* 0x000000ffff787224 */ /* 0x000fce00078e006f */
[----:B------:R-:W-:Y:S05]  /*16a30*/  WARPSYNC.COLLECTIVE R117, `(.L_x_30511) ;  /* 0x0000000075087348 */ /* 0x000fea0003c00000 */
[----:B------:R0:W1:Y:S02]  /*16a40*/  SHFL.BFLY P1, R116, R120, R121, R122 ;  /* 0x0c00007978747389 */ /* 0x000064000002007a */
[----:B01----:R-:W-:Y:S05]  /*16a50*/  ENDCOLLECTIVE ;  /* 0x000000000000791b */ /* 0x003fea0003800000 */
.L_x_30511:
[----:B------:R-:W-:Y:S02]  /*16a60*/  IMAD.MOV.U32 R121, RZ, RZ, 0x8 ;  /* 0x00000008ff797424 */ /* 0x000fe400078e00ff */
[----:B------:R-:W-:-:S04]  /*16a70*/  IMAD.MOV.U32 R114, RZ, RZ, R116 ;  /* 0x000000ffff727224 */ /* 0x000fc800078e0074 */
[----:B------:R-:W-:-:S05]  /*16a80*/  FADD.FTZ R114, R111, R114 ;  /* 0x000000726f727221 */ /* 0x000fca0000010000 */
[----:B------:R-:W-:-:S07]  /*16a90*/  MOV R120, R114 ;  /* 0x0000007200787202 */ /* 0x000fce0000000f00 */
[----:B------:R-:W-:Y:S05]  /*16aa0*/  WARPSYNC.COLLECTIVE R117, `(.L_x_30512) ;  /* 0x0000000075087348 */ /* 0x000fea0003c00000 */
[----:B------:R0:W1:Y:S02]  /*16ab0*/  SHFL.BFLY P1, R116, R120, R121, R122 ;  /* 0x0c00007978747389 */ /* 0x000064000002007a */
[----:B01----:R-:W-:Y:S05]  /*16ac0*/  ENDCOLLECTIVE ;  /* 0x000000000000791b */ /* 0x003fea0003800000 */
.L_x_30512:
[----:B------:R-:W-:Y:S01]  /*16ad0*/  HFMA2 R121, -RZ, RZ, 0, 9.5367431640625e-07 ;  /* 0x00000010ff797431 */ /* 0x000fe200000001ff */
[----:B------:R-:W-:-:S05]  /*16ae0*/  MOV R113, R116 ;  /* 0x0000007400717202 */ /* 0x000fca0000000f00 */
[----:B------:R-:W-:-:S04]  /*16af0*/  FADD.FTZ R113, R114, R113 ;  /* 0x0000007172717221 */ /* 0x000fc80000010000 */
[----:B------:R-:W-:-:S07]  /*16b00*/  IMAD.MOV.U32 R120, RZ, RZ, R113 ;  /* 0x000000ffff787224 */ /* 0x000fce00078e0071 */
[----:B------:R-:W-:Y:S05]  /*16b10*/  WARPSYNC.COLLECTIVE R117, `(.L_x_30513) ;  /* 0x0000000075087348 */ /* 0x000fea0003c00000 */
[----:B------:R0:W1:Y:S02]  /*16b20*/  SHFL.BFLY P1, R116, R120, R121, R122 ;  /* 0x0c00007978747389 */ /* 0x000064000002007a */
[----:B01----:R-:W-:Y:S05]  /*16b30*/  ENDCOLLECTIVE ;  /* 0x000000000000791b */ /* 0x003fea0003800000 */
.L_x_30513:
[----:B------:R-:W-:Y:S05]  /*16b40*/  BRA `(.L_x_30514) ;  /* 0xffffffec00b47947 */ /* 0x000fea000383ffff */
.L_x_30515:
        /* <DEDUP_REMOVED lines=11> */
.L_x_37365:


//--------------------- .text._ZN10layer_norm13ln_fwd_kernelINS_13Kernel_traitsI6__halfffffjLj1024ELj1ELj4ELj1ELj16ENS_18Kernel_traits_baseILj1024ES2_ffffjLj128EEEEELb1ELb0ELb1ELb0EEEvNS_9FwdParamsE --------------------------
	.section	.text._ZN10layer_norm13ln_fwd_kernelINS_13Kernel_traitsI6__halfffffjLj1024ELj1ELj4ELj1ELj16ENS_18Kernel_traits_baseILj1024ES2_ffffjLj128EEEEELb1ELb0ELb1ELb0EEEvNS_9FwdParamsE,"ax",@progbits
	.align	128
        .global         _ZN10layer_norm13ln_fwd_kernelINS_13Kernel_traitsI6__halfffffjLj1024ELj1ELj4ELj1ELj16ENS_18Kernel_traits_baseILj1024ES2_ffffjLj128EEEEELb1ELb0ELb1ELb0EEEvNS_9FwdParamsE
        .type           _ZN10layer_norm13ln_fwd_kernelINS_13Kernel_traitsI6__halfffffjLj1024ELj1ELj4ELj1ELj16ENS_18Kernel_traits_baseILj1024ES2_ffffjLj128EEEEELb1ELb0ELb1ELb0EEEvNS_9FwdParamsE,@function
        .size           _ZN10layer_norm13ln_fwd_kernelINS_13Kernel_traitsI6__halfffffjLj1024ELj1ELj4ELj1ELj16ENS_18Kernel_traits_baseILj1024ES2_ffffjLj128EEEEELb1ELb0ELb1ELb0EEEvNS_9FwdParamsE,(.L_x_37366 - _ZN10layer_norm13ln_fwd_kernelINS_13Kernel_traitsI6__halfffffjLj1024ELj1ELj4ELj1ELj16ENS_18Kernel_traits_baseILj1024ES2_ffffjLj128EEEEELb1ELb0ELb1ELb0EEEvNS_9FwdParamsE)
        .other          _ZN10layer_norm13ln_fwd_kernelINS_13Kernel_traitsI6__halfffffjLj1024ELj1ELj4ELj1ELj16ENS_18Kernel_traits_baseILj1024ES2_ffffjLj128EEEEELb1ELb0ELb1ELb0EEEvNS_9FwdParamsE,@"STO_CUDA_ENTRY STV_DEFAULT"
_ZN10layer_norm13ln_fwd_kernelINS_13Kernel_traitsI6__halfffffjLj1024ELj1ELj4ELj1ELj16ENS_18Kernel_traits_baseILj1024ES2_ffffjLj128EEEEELb1ELb0ELb1ELb0EEEvNS_9FwdParamsE:
.text._ZN10layer_norm13ln_fwd_kernelINS_13Kernel_traitsI6__halfffffjLj1024ELj1ELj4ELj1ELj16ENS_18Kernel_traits_baseILj1024ES2_ffffjLj128EEEEELb1ELb0ELb1ELb0EEEvNS_9FwdParamsE:
        /* <DEDUP_REMOVED lines=19> */
[----:B----4-:R-:W-:-:S02]  /*0130*/  SHF.R.S32.HI R0, RZ, 0x1f, R9 ;  /* 0x0000001fff007819 */ /* 0x010fc40000011409 */
[----:B------:R-:W-:Y:S02]  /*0140*/  SHF.R.U32.HI R77, RZ, 0x5, R78 ;  /* 0x00000005ff4d7819 */ /* 0x000fe4000001164e */
[----:B------:R-:W-:Y:S02]  /*0150*/  LEA.HI R0, R0, R9, RZ, 0x2 ;  /* 0x0000000900007211 */ /* 0x000fe400078f10ff */
[----:B------:R-:W3:Y:S01]  /*0160*/  LDC R75, c[0x0][0x360] ;  /* 0x0000d800ff4b7b82 */ /* 0x000ee20000000800 */
[----:B-1----:R-:W-:-:S06]  /*0170*/  USHF.L.U32 UR4, UR5, 0x2, URZ ;  /* 0x0000000205047899 */ /* 0x002fcc00080006ff */
[----:B------:R-:W-:Y:S01]  /*0180*/  LOP3.LUT R77, R77, UR4, RZ, 0xfc, !PT ;  /* 0x000000044d4d7c12 */ /* 0x000fe2000f8efcff */
[----:B---3--:R-:W-:Y:S01]  /*0190*/  IMAD R75, R75, UR5, R78 ;  /* 0x000000054b4b7c24 */ /* 0x008fe2000f8e024e */
[----:B--2---:R-:W-:Y:S02]  /*01a0*/  @P0 R2UR UR6, R2 ;  /* 0x00000000020602ca */ /* 0x004fe400000e0000 */
[----:B------:R-:W-:Y:S02]  /*01b0*/  @P0 R2UR UR7, R3 ;  /* 0x00000000030702ca */ /* 0x000fe400000e0000 */
[----:B0-----:R-:W-:Y:S02]  /*01c0*/  @P0 IADD3 R12, P1, PT, R4, R7, RZ ;  /* 0x00000007040c0210 */ /* 0x001fe40007f3e0ff */
[----:B------:R-:W-:Y:S02]  /*01d0*/  LOP3.LUT R3, R78, 0x1f, RZ, 0xc, !PT ;  /* 0x0000001f4e037812 */ /* 0x000fe400078e0cff */
[----:B------:R-:W-:-:S02]  /*01e0*/  @P0 IADD3.X R13, PT, PT, RZ, R5, RZ, P1, !PT ;  /* 0x00000005ff0d0210 */ /* 0x000fc40000ffe4ff */
[----:B------:R-:W-:Y:S02]  /*01f0*/  LEA.HI.SX32 R76, R0, R3, 0x1e ;  /* 0x00000003004c7211 */ /* 0x000fe400078ff2ff */
[----:B------:R-:W-:Y:S01]  /*0200*/  LOP3.LUT R78, R78, 0x1f, RZ, 0xc0, !PT ;  /* 0x0000001f4e4e7812 */ /* 0x000fe200078ec0ff */
[----:B------:R-:W-:Y:S01]  /*0210*/  UIADD3 UR15, UPT, UPT, UR6, -0x61c88647, URZ ;  /* 0x9e3779b9060f7890 */ /* 0x000fe2000fffe0ff */
[--C-:B------:R-:W-:Y:S01]  /*0220*/  SHF.R.U64 R74, R12, 0x2, R13.reuse ;  /* 0x000000020c4a7819 */ /* 0x100fe2000000120d */
[----:B------:R-:W-:Y:S01]  /*0230*/  UIADD3 UR16, UPT, UPT, UR7, -0x4498517b, URZ ;  /* 0xbb67ae8507107890 */ /* 0x000fe2000fffe0ff */
[----:B------:R-:W-:Y:S01]  /*0240*/  SHF.R.U32.HI R73, RZ, 0x2, R13 ;  /* 0x00000002ff497819 */ /* 0x000fe2000001160d */
        /* <DEDUP_REMOVED lines=20> */
[C---:B------:R-:W-:Y:S02]  /*0390*/  ISETP.GE.U32.AND P4, PT, R76.reuse, 0x80, PT ;  /* 0x000000804c00780c */ /* 0x040fe40003f86070 */
[C---:B------:R-:W-:Y:S02]  /*03a0*/  ISETP.GE.U32.AND P5, PT, R76.reuse, 0xa0, PT ;  /* 0x000000a04c00780c */ /* 0x040fe40003fa6070 */
[C---:B------:R-:W-:Y:S02]  /*03b0*/  ISETP.GE.U32.AND P1, PT, R76.reuse, 0x20, PT ;  /* 0x000000204c00780c */ /* 0x040fe40003f26070 */
[----:B------:R-:W-:-:S02]  /*03c0*/  ISETP.GE.U32.AND P6, PT, R76, 0xc0, PT ;  /* 0x000000c04c00780c */ /* 0x000fc40003fc6070 */
[----:B------:R-:W-:Y:S01]  /*03d0*/  ISETP.GE.U32.AND P0, PT, R76, 0xe0, PT ;  /* 0x000000e04c00780c */ /* 0x000fe20003f06070 */
[----:B------:R-:W0:Y:S08]  /*03e0*/  @P2 LDC.64 R34, c[0x0][0x3d0] ;  /* 0x0000f400ff222b82 */ /* 0x000e300000000a00 */
[----:B------:R-:W1:Y:S01]  /*03f0*/  @P2 LDC.64 R36, c[0x0][0x438] ;  /* 0x00010e00ff242b82 */ /* 0x000e620000000a00 */
[----:B------:R-:W-:-:S07]  /*0400*/  @P1 LOP3.LUT R13, R78, 0x20, RZ, 0xfc, !PT ;  /* 0x000000204e0d1812 */ /* 0x000fce00078efcff */
[----:B------:R-:W2:Y:S08]  /*0410*/  @P3 LDC.64 R32, c[0x0][0x3d0] ;  /* 0x0000f400ff203b82 */ /* 0x000eb00000000a00 */
[----:B------:R-:W3:Y:S01]  /*0420*/  @P3 LDC.64 R40, c[0x0][0x438] ;  /* 0x00010e00ff283b82 */ /* 0x000ee20000000a00 */
[----:B0-----:R-:W-:-:S05]  /*0430*/  @P2 IMAD.WIDE.U32 R34, R13, 0x8, R34 ;  /* 0x000000080d222825 */ /* 0x001fca00078e0022 */
[----:B------:R0:W5:Y:S02]  /*0440*/  @P2 LDG.E.64 R4, desc[UR8][R34.64] ;  /* 0x0000000822042981 */ /* 0x000164000c1e1b00 */
[----:B------:R-:W4:Y:S01]  /*0450*/  @P4 LDC.64 R42, c[0x0][0x3d0] ;  /* 0x0000f400ff2a4b82 */ /* 0x000f220000000a00 */
[----:B-1----:R-:W-:-:S04]  /*0460*/  @P2 IMAD.WIDE.U32 R36, R13, 0x8, R36 ;  /* 0x000000080d242825 */ /* 0x002fc800078e0024 */
[----:B------:R-:W-:Y:S01]  /*0470*/  @P2 VIADD R13, R13, 0x20 ;  /* 0x000000200d0d2836 */ /* 0x000fe20000000000 */
        /* <DEDUP_REMOVED lines=48> */
.L_x_30517:
        /* <DEDUP_REMOVED lines=22> */
[----:B--2---:R-:W-:-:S04]  /*08e0*/  @P4 IMAD.WIDE.U32 R40, R13, 0x8, R40 ;  /* 0x000000080d284825 */ /* 0x004fc800078e0028 */
[----:B------:R-:W-:Y:S01]  /*08f0*/  @P4 VIADD R13, R13, 0x20 ;  /* 0x000000200d0d4836 */ /* 0x000fe20000000000 */
[----:B------:R2:W5:Y:S02]  /*0900*/  @P4 LDG.E.64 R8, desc[UR8][R40.64] ;  /* 0x0000000828084981 */ /* 0x000564000c1e1b00 */
[----:B------:R-:W2:Y:S01]  /*0910*/  @P0 LDC.64 R38, c[0x0][0x3d0] ;  /* 0x0000f400ff260b82 */ /* 0x000ea20000000a00 */
[----:B---3--:R-:W-:-:S04]  /*0920*/  @P3 IMAD.WIDE.U32 R42, R13, 0x8, R42 ;  /* 0x000000080d2a3825 */ /* 0x008fc800078e002a */
[----:B------:R-:W-:Y:S01]  /*0930*/  @P3 VIADD R13, R13, 0x20 ;  /* 0x000000200d0d3836 */ /* 0x000fe20000000000 */
[----:B------:R3:W5:Y:S02]  /*0940*/  @P3 LDG.E.64 R10, desc[UR8][R42.64] ;  /* 0x000000082a0a3981 */ /* 0x000764000c1e1b00 */
[----:B0-----:R-:W0:Y:S01]  /*0950*/  @P6 LDC.64 R36, c[0x0][0x3d0] ;  /* 0x0000f400ff246b82 */ /* 0x001e220000000a00 */
[C---:B----4-:R-:W-:Y:S01]  /*0960*/  @P2 IMAD.WIDE.U32 R44, R13.reuse, 0x8, R44 ;  /* 0x000000080d2c2825 */ /* 0x050fe200078e002c */
[----:B------:R-:W-:-:S04]  /*0970*/  @P2 IADD3 R13, PT, PT, R13, 0x20, RZ ;  /* 0x000000200d0d2810 */ /* 0x000fc80007ffe0ff */
[----:B------:R3:W5:Y:S01]  /*0980*/  @P2 LDG.E.64 R14, desc[UR8][R44.64] ;  /* 0x000000082c0e2981 */ /* 0x000762000c1e1b00 */
[----:B-1----:R-:W-:-:S04]  /*0990*/  @P1 IMAD.WIDE.U32 R46, R13, 0x8, R46 ;  /* 0x000000080d2e1825 */ /* 0x002fc800078e002e */
[----:B------:R-:W-:Y:S01]  /*09a0*/  @P1 VIADD R13, R13, 0x20 ;  /* 0x000000200d0d1836 */ /* 0x000fe20000000000 */
[----:B------:R3:W5:Y:S03]  /*09b0*/  @P1 LDG.E.64 R28, desc[UR8][R46.64] ;  /* 0x000000082e1c1981 */ /* 0x000766000c1e1b00 */
        /* <DEDUP_REMOVED lines=12> */
.L_x_30518:
[----:B------:R-:W-:Y:S05]  /*0a80*/  BSYNC.RECONVERGENT B0 ;  /* 0x0000000000007941 */ /* 0x000fea0003800200 */
.L_x_30516:
[----:B------:R-:W0:Y:S02]  /*0a90*/  LDCU UR4, c[0x0][0x384] ;  /* 0x00007080ff0477ac */ /* 0x000e240008000800 */
[----:B0-----:R-:W-:-:S13]  /*0aa0*/  ISETP.GE.AND P0, PT, R77, UR4, PT ;  /* 0x000000044d007c0c */ /* 0x001fda000bf06270 */
[----:B------:R-:W-:Y:S05]  /*0ab0*/  @P0 EXIT ;  /* 0x000000000000094d */ /* 0x000fea0003800000 */
[----:B-----5:R-:W-:Y:S01]  /*0ac0*/  MOV R13, R2 ;  /* 0x00000002000d7202 */ /* 0x020fe20000000f00 */
[----:B------:R-:W-:Y:S01]  /*0ad0*/  IMAD.MOV.U32 R86, RZ, RZ, R14 ;  /* 0x000000ffff567224 */ /* 0x000fe200078e000e */
[----:B------:R-:W-:Y:S01]  /*0ae0*/  SHF.R.U64 R37, R2, 0x10, R3 ;  /* 0x0000001002257819 */ /* 0x000fe20000001203 */
[----:B------:R-:W-:Y:S01]  /*0af0*/  IMAD.MOV.U32 R79, RZ, RZ, R4 ;  /* 0x000000ffff4f7224 */ /* 0x000fe200078e0004 */
[----:B------:R-:W-:Y:S01]  /*0b00*/  MOV R2, R5 ;  /* 0x0000000500027202 */ /* 0x000fe20000000f00 */
[----:B------:R-:W-:Y:S01]  /*0b10*/  IMAD.MOV.U32 R90, RZ, RZ, R28 ;  /* 0x000000ffff5a7224 */ /* 0x000fe200078e001c */
[----:B------:R-:W-:Y:S01]  /*0b20*/  SHF.R.U64 R80, R4, 0x10, R5 ;  /* 0x0000001004507819 */ /* 0x000fe20000001205 */
[----:B------:R-:W-:Y:S01]  /*0b30*/  IMAD.MOV.U32 R4, RZ, RZ, R11 ;  /* 0x000000ffff047224 */ /* 0x000fe200078e000b */
[----:B------:R-:W-:Y:S01]  /*0b40*/  SHF.R.U32.HI R5, RZ, 0x10, R5 ;  /* 0x00000010ff057819 */ /* 0x000fe20000011605 */
[----:B------:R-:W-:Y:S01]  /*0b50*/  IMAD.MOV.U32 R36, RZ, RZ, R29 ;  /* 0x000000ffff247224 */ /* 0x000fe200078e001d */
[----:B------:R-:W-:Y:S01]  /*0b60*/  SHF.R.U64 R87, R14, 0x10, R15 ;  /* 0x000000100e577819 */ /* 0x000fe2000000120f */
[----:B------:R-:W-:Y:S01]  /*0b70*/  IMAD.HI.U32 R14, R75, -0x326172a9, RZ ;  /* 0xcd9e8d574b0e7827 */ /* 0x000fe200078e00ff */
[----:B------:R-:W-:Y:S01]  /*0b80*/  PRMT R80, R80, 0x5410, R5 ;  /* 0x0000541050507816 */ /* 0x000fe20000000005 */
[----:B------:R-:W0:Y:S01]  /*0b90*/  LDCU.U8 UR4, c[0x0][0x410] ;  /* 0x00008200ff0477ac */ /* 0x000e220008000000 */
[----:B------:R-:W-:Y:S01]  /*0ba0*/  SHF.R.U64 R0, R32, 0x10, R33 ;  /* 0x0000001020007819 */ /* 0x000fe20000001221 */
[----:B------:R-:W-:Y:S01]  /*0bb0*/  IMAD.HI.U32 R5, R74, -0x2daee0ad, RZ ;  /* 0xd2511f534a057827 */ /* 0x000fe200078e00ff */
[----:B------:R-:W-:Y:S01]  /*0bc0*/  LOP3.LUT R14, R73, UR6, R14, 0x96, !PT ;  /* 0x00000006490e7c12 */ /* 0x000fe2000f8e960e */
[----:B------:R-:W-:Y:S01]  /*0bd0*/  BSSY B0, `(.L_x_30519) ;  /* 0x00018f2000007945 */ /* 0x000fe20003800000 */
[----:B------:R-:W-:Y:S01]  /*0be0*/  MOV R92, R30 ;  /* 0x0000001e005c7202 */ /* 0x000fe20000000f00 */
[----:B------:R-:W-:Y:S01]  /*0bf0*/  IMAD.MOV.U32 R34, RZ, RZ, R3 ;  /* 0x000000ffff227224 */ /* 0x000fe200078e0003 */
[----:B------:R-:W-:Y:S01]  /*0c00*/  LOP3.LUT R5, R5, UR7, RZ, 0x3c, !PT ;  /* 0x0000000705057c12 */ /* 0x000fe2000f8e3cff */
[----:B------:R-:W-:Y:S01]  /*0c10*/  IMAD.MOV.U32 R81, RZ, RZ, R8 ;  /* 0x000000ffff517224 */ /* 0x000fe200078e0008 */
[----:B------:R-:W-:Y:S01]  /*0c20*/  SHF.R.U64 R93, R30, 0x10, R31 ;  /* 0x000000101e5d7819 */ /* 0x000fe2000000121f */
[----:B------:R-:W-:Y:S01]  /*0c30*/  IMAD R30, R74, -0x2daee0ad, RZ ;  /* 0xd2511f534a1e7824 */ /* 0x000fe200078e02ff */
[----:B------:R-:W-:Y:S01]  /*0c40*/  PRMT R0, R0, 0x5410, R13 ;  /* 0x0000541000007816 */ /* 0x000fe2000000000d */
[----:B------:R-:W-:Y:S01]  /*0c50*/  IMAD.HI.U32 R13, R14, -0x2daee0ad, RZ ;  /* 0xd2511f530e0d7827 */ /* 0x000fe200078e00ff */
[--C-:B------:R-:W-:Y:S01]  /*0c60*/  SHF.R.U64 R85, R10, 0x10, R11.reuse ;  /* 0x000000100a557819 */ /* 0x100fe2000000120b */
[----:B------:R-:W1:Y:S01]  /*0c70*/  LDCU UR5, c[0x0][0x404] ;  /* 0x00008080ff0577ac */ /* 0x000e620008000800 */
[----:B------:R-:W-:Y:S01]  /*0c80*/  SHF.R.U32.HI R40, RZ, 0x10, R11 ;  /* 0x00000010ff287819 */ /* 0x000fe2000001160b */
[----:B------:R-:W-:Y:S01]  /*0c90*/  IMAD.HI.U32 R11, R5, -0x326172a9, RZ ;  /* 0xcd9e8d57050b7827 */ /* 0x000fe200078e00ff */
[----:B------:R-:W-:Y:S01]  /*0ca0*/  SHF.R.U64 R91, R28, 0x10, R29 ;  /* 0x000000101c5b7819 */ /* 0x000fe2000000121d */
[----:B------:R-:W2:Y:S01]  /*0cb0*/  LDCU UR14, c[0x0][0x448] ;  /* 0x00008900ff0e77ac */ /* 0x000ea20008000800 */
[----:B------:R-:W-:Y:S01]  /*0cc0*/  LOP3.LUT R13, R30, UR16, R13, 0x96, !PT ;  /* 0x000000101e0d7c12 */ /* 0x000fe2000f8e960d */
[----:B------:R-:W-:Y:S01]  /*0cd0*/  IMAD R28, R75, -0x326172a9, RZ ;  /* 0xcd9e8d574b1c7824 */ /* 0x000fe200078e02ff */
[----:B------:R-:W-:Y:S01]  /*0ce0*/  MOV R35, R15 ;  /* 0x0000000f00237202 */ /* 0x000fe20000000f00 */
[----:B------:R-:W3:Y:S01]  /*0cf0*/  LDCU.64 UR12, c[0x0][0x408] ;  /* 0x00008100ff0c77ac */ /* 0x000ee20008000a00 */
[----:B------:R-:W-:Y:S01]  /*0d00*/  SHF.R.U32.HI R41, RZ, 0x10, R15 ;  /* 0x00000010ff297819 */ /* 0x000fe2000001160f */
[----:B------:R-:W-:Y:S01]  /*0d10*/  IMAD R15, R14, -0x2daee0ad, RZ ;  /* 0xd2511f530e0f7824 */ /* 0x000fe200078e02ff */
[----:B------:R-:W-:Y:S01]  /*0d20*/  LOP3.LUT R11, R28, UR15, R11, 0x96, !PT ;  /* 0x0000000f1c0b7c12 */ /* 0x000fe2000f8e960b */
[----:B------:R-:W-:Y:S01]  /*0d30*/  IMAD R28, R5, -0x326172a9, RZ ;  /* 0xcd9e8d57051c7824 */ /* 0x000fe200078e02ff */
[----:B------:R-:W-:Y:S01]  /*0d40*/  SHF.R.U32.HI R42, RZ, 0x10, R29 ;  /* 0x00000010ff2a7819 */ /* 0x000fe2000001161d */
[----:B------:R-:W-:Y:S01]  /*0d50*/  IMAD.HI.U32 R5, R13, -0x326172a9, RZ ;  /* 0xcd9e8d570d057827 */ /* 0x000fe200078e00ff */
[----:B------:R-:W-:Y:S01]  /*0d60*/  SHF.R.U64 R94, R68, 0x10, R69 ;  /* 0x00000010445e7819 */ /* 0x000fe20000001245 */
[----:B------:R-:W4:Y:S01]  /*0d70*/  LDCU.64 UR10, c[0x0][0x3a0] ;  /* 0x00007400ff0a77ac */ /* 0x000f220008000a00 */
[----:B------:R-:W-:Y:S01]  /*0d80*/  SHF.R.U64 R96, R24, 0x10, R25 ;  /* 0x0000001018607819 */ /* 0x000fe20000001219 */
[----:B------:R-:W-:Y:S01]  /*0d90*/  IMAD.HI.U32 R14, R11, -0x2daee0ad, RZ ;  /* 0xd2511f530b0e7827 */ /* 0x000fe200078e00ff */
[----:B------:R-:W-:Y:S01]  /*0da0*/  LOP3.LUT R5, R28, UR17, R5, 0x96, !PT ;  /* 0x000000111c057c12 */ /* 0x000fe2000f8e9605 */
[----:B0-----:R-:W-:Y:S01]  /*0db0*/  UISETP.NE.AND UP1, UPT, UR4, URZ, UPT ;  /* 0x000000ff0400728c */ /* 0x001fe2000bf25270 */
[----:B------:R-:W-:Y:S01]  /*0dc0*/  SHF.R.U64 R95, R26, 0x10, R27 ;  /* 0x000000101a5f7819 */ /* 0x000fe2000000121b */
[----:B------:R-:W-:Y:S01]  /*0dd0*/  IMAD R28, R13, -0x326172a9, RZ ;  /* 0xcd9e8d570d1c7824 */ /* 0x000fe200078e02ff */
[----:B------:R-:W-:Y:S01]  /*0de0*/  LOP3.LUT R14, R15, UR18, R14, 0x96, !PT ;  /* 0x000000120f0e7c12 */ /* 0x000fe2000f8e960e */
[----:B------:R-:W-:Y:S01]  /*0df0*/  IMAD R30, R11, -0x2daee0ad, RZ ;  /* 0xd2511f530b1e7824 */ /* 0x000fe200078e02ff */
[----:B------:R-:W-:Y:S01]  /*0e00*/  SHF.R.U64 R97, R22, 0x10, R23 ;  /* 0x0000001016617819 */ /* 0x000fe20000001217 */
[----:B------:R-:W-:Y:S01]  /*0e10*/  IMAD.HI.U32 R13, R5, -0x2daee0ad, RZ ;  /* 0xd2511f53050d7827 */ /* 0x000fe200078e00ff */
[----:B------:R-:W-:-:S02]  /*0e20*/  SHF.R.U32.HI R38, RZ, 0x10, R3 ;  /* 0x00000010ff267819 */ /* 0x000fc40000011603 */
[----:B------:R-:W-:Y:S01]  /*0e30*/  SHF.R.U64 R106, R20, 0x10, R21 ;  /* 0x00000010146a7819 */ /* 0x000fe20000001215 */
[----:B------:R-:W-:Y:S01]  /*0e40*/  IMAD.HI.U32 R11, R14, -0x326172a9, RZ ;  /* 0xcd9e8d570e0b7827 */ /* 0x000fe200078e00ff */
[----:B------:R-:W-:Y:S02]  /*0e50*/  LOP3.LUT R13, R30, UR20, R13, 0x96, !PT ;  /* 0x000000141e0d7c12 */ /* 0x000fe4000f8e960d */
[----:B------:R-:W-:Y:S01]  /*0e60*/  SHF.R.U32.HI R30, RZ, 0x10, R27 ;  /* 0x00000010ff1e7819 */ /* 0x000fe2000001161b */
[----:B------:R-:W-:Y:S01]  /*0e70*/  IMAD R14, R14, -0x326172a9, RZ ;  /* 0xcd9e8d570e0e7824 */ /* 0x000fe200078e02ff */
[----:B------:R-:W-:Y:S01]  /*0e80*/  LOP3.LUT R11, R28, UR19, R11, 0x96, !PT ;  /* 0x000000131c0b7c12 */ /* 0x000fe2000f8e960b */
[----:B------:R-:W-:Y:S01]  /*0e90*/  IMAD R28, R5, -0x2daee0ad, RZ ;  /* 0xd2511f53051c7824 */ /* 0x000fe200078e02ff */
[----:B------:R-:W-:Y:S01]  /*0ea0*/  PRMT R95, R95, 0x5410, R30 ;  /* 0x000054105f5f7816 */ /* 0x000fe2000000001e */
[----:B------:R-:W-:Y:S01]  /*0eb0*/  IMAD.HI.U32 R5, R13, -0x326172a9, RZ ;  /* 0xcd9e8d570d057827 */ /* 0x000fe200078e00ff */
[----:B------:R-:W-:-:S02]  /*0ec0*/  SHF.R.U32.HI R30, RZ, 0x10, R21 ;  /* 0x00000010ff1e7819 */ /* 0x000fc40000011615 */
[----:B------:R-:W-:Y:S01]  /*0ed0*/  SHF.R.U64 R108, R18, 0x10, R19 ;  /* 0x00000010126c7819 */ /* 0x000fe20000001213 */
[----:B------:R-:W-:Y:S01]  /*0ee0*/  IMAD.HI.U32 R15, R11, -0x2daee0ad, RZ ;  /* 0xd2511f530b0f7827 */ /* 0x000fe200078e00ff */
[----:B------:R-:W-:Y:S02]  /*0ef0*/  LOP3.LUT R5, R14, UR21, R5, 0x96, !PT ;  /* 0x000000150e057c12 */ /* 0x000fe4000f8e9605 */
[----:B------:R-:W-:Y:S01]  /*0f00*/  SHF.R.U64 R110, R16, 0x10, R17 ;  /* 0x00000010106e7819 */ /* 0x000fe20000001211 */
[----:B------:R-:W-:Y:S01]  /*0f10*/  IMAD R14, R13, -0x326172a9, RZ ;  /* 0xcd9e8d570d0e7824 */ /* 0x000fe200078e02ff */
[----:B------:R-:W-:Y:S01]  /*0f20*/  LOP3.LUT R15, R28, UR22, R15, 0x96, !PT ;  /* 0x000000161c0f7c12 */ /* 0x000fe2000f8e960f */
[----:B------:R-:W-:Y:S01]  /*0f30*/  IMAD R28, R11, -0x2daee0ad, RZ ;  /* 0xd2511f530b1c7824 */ /* 0x000fe200078e02ff */
[--C-:B------:R-:W-:Y:S01]  /*0f40*/  SHF.R.U64 R82, R8, 0x10, R9.reuse ;  /* 0x0000001008527819 */ /* 0x100fe20000001209 */
[----:B------:R-:W-:Y:S01]  /*0f50*/  IMAD.HI.U32 R13, R5, -0x2daee0ad, RZ ;  /* 0xd2511f53050d7827 */ /* 0x000fe200078e00ff */
[----:B------:R-:W-:-:S02]  /*0f60*/  SHF.R.U32.HI R39, RZ, 0x10, R9 ;  /* 0x00000010ff277819 */ /* 0x000fc40000011609 */
[----:B------:R-:W-:Y:S01]  /*0f70*/  MOV R83, R10 ;  /* 0x0000000a00537202 */ /* 0x000fe20000000f00 */
[----:B------:R-:W-:Y:S01]  /*0f80*/  IMAD.HI.U32 R11, R15, -0x326172a9, RZ ;  /* 0xcd9e8d570f0b7827 */ /* 0x000fe200078e00ff */
[----:B------:R-:W-:Y:S02]  /*0f90*/  LOP3.LUT R13, R28, UR24, R13, 0x96, !PT ;  /* 0x000000181c0d7c12 */ /* 0x000fe4000f8e960d */
[----:B------:R-:W-:Y:S01]  /*0fa0*/  PRMT R106, R106, 0x5410, R30 ;  /* 0x000054106a6a7816 */ /* 0x000fe2000000001e */
[----:B------:R-:W-:Y:S01]  /*0fb0*/  IMAD R28, R5, -0x2daee0ad, RZ ;  /* 0xd2511f53051c7824 */ /* 0x000fe200078e02ff */
[----:B------:R-:W-:Y:S01]  /*0fc0*/  LOP3.LUT R11, R14, UR23, R11, 0x96, !PT ;  /* 0x000000170e0b7c12 */ /* 0x000fe2000f8e960b */
[----:B------:R-:W-:Y:S01]  /*0fd0*/  IMAD R14, R15, -0x326172a9, RZ ;  /* 0xcd9e8d570f0e7824 */ /* 0x000fe200078e02ff */
[----:B------:R-:W-:Y:S01]  /*0fe0*/  SHF.R.U32.HI R8, RZ, 0x10, R33 ;  /* 0x00000010ff087819 */ /* 0x000fe20000011621 */
[----:B------:R-:W-:Y:S01]  /*0ff0*/  IMAD.HI.U32 R5, R13, -0x326172a9, RZ ;  /* 0xcd9e8d570d057827 */ /* 0x000fe200078e00ff */
[----:B------:R-:W-:-:S02]  /*1000*/  PRMT R2, R2, 0x5410, R34 ;  /* 0x0000541002027816 */ /* 0x000fc40000000022 */
[----:B------:R-:W-:Y:S01]  /*1010*/  PRMT R4, R4, 0x5410, R38 ;  /* 0x0000541004047816 */ /* 0x000fe20000000026 */
[----:B------:R-:W-:Y:S01]  /*1020*/  IMAD.HI.U32 R15, R11, -0x2daee0ad, RZ ;  /* 0xd2511f530b0f7827 */ /* 0x000fe200078e00ff */
[----:B------:R-:W-:Y:S02]  /*1030*/  LOP3.LUT R5, R14, UR25, R5, 0x96, !PT ;  /* 0x000000190e057c12 */ /* 0x000fe4000f8e9605 */
[----:B------:R-:W-:Y:S01]  /*1040*/  PRMT R79, R79, 0x5410, R2 ;  /* 0x000054104f4f7816 */ /* 0x000fe20000000002 */
[----:B------:R-:W-:Y:S01]  /*1050*/  IMAD.MOV.U32 R29, RZ, RZ, R31 ;  /* 0x000000ffff1d7224 */ /* 0x000fe200078e001f */
[----:B------:R-:W-:Y:S01]  /*1060*/  LOP3.LUT R15, R28, UR26, R15, 0x96, !PT ;  /* 0x0000001a1c0f7c12 */ /* 0x000fe2000f8e960f */
[----:B------:R-:W-:Y:S01]  /*1070*/  IMAD R14, R13, -0x326172a9, RZ ;  /* 0xcd9e8d570d0e7824 */ /* 0x000fe200078e02ff */
[----:B------:R-:W-:Y:S01]  /*1080*/  SHF.R.U32.HI R31, RZ, 0x10, R31 ;  /* 0x00000010ff1f7819 */ /* 0x000fe2000001161f */
[----:B------:R-:W-:Y:S01]  /*1090*/  IMAD R28, R11, -0x2daee0ad, RZ ;  /* 0xd2511f530b1c7824 */ /* 0x000fe200078e02ff */
[----:B------:R-:W-:Y:S01]  /*10a0*/  PRMT R92, R92, 0x5410, R29 ;  /* 0x000054105c5c7816 */ /* 0x000fe2000000001d */
[----:B------:R-:W-:Y:S01]  /*10b0*/  IMAD.HI.U32 R13, R5, -0x2daee0ad, RZ ;  /* 0xd2511f53050d7827 */ /* 0x000fe200078e00ff */
[----:B------:R-:W-:-:S02]  /*10c0*/  SHF.R.U32.HI R29, RZ, 0x10, R69 ;  /* 0x00000010ff1d7819 */ /* 0x000fc40000011645 */
[----:B------:R-:W-:Y:S01]  /*10d0*/  PRMT R82, R82, 0x5410, R39 ;  /* 0x0000541052527816 */ /* 0x000fe20000000027 */
[----:B------:R-:W-:Y:S01]  /*10e0*/  IMAD.HI.U32 R11, R15, -0x326172a9, RZ ;  /* 0xcd9e8d570f0b7827 */ /* 0x000fe200078e00ff */
[----:B------:R-:W-:Y:S02]  /*10f0*/  LOP3.LUT R13, R28, UR28, R13, 0x96, !PT ;  /* 0x0000001c1c0d7c12 */ /* 0x000fe4000f8e960d */
[----:B------:R-:W-:Y:S01]  /*1100*/  PRMT R94, R94, 0x5410, R29 ;  /* 0x000054105e5e7816 */ /* 0x000fe2000000001d */
[----:B------:R-:W-:Y:S01]  /*1110*/  IMAD R28, R5, -0x2daee0ad, RZ ;  /* 0xd2511f53051c7824 */ /* 0x000fe200078e02ff */
[----:B------:R-:W-:Y:S01]  /*1120*/  SHF.R.U32.HI R29, RZ, 0x10, R25 ;  /* 0x00000010ff1d7819 */ /* 0x000fe20000011619 */
[----:B------:R-:W-:Y:S01]  /*1130*/  IMAD.HI.U32 R5, R13, -0x326172a9, RZ ;  /* 0xcd9e8d570d057827 */ /* 0x000fe200078e00ff */
[----:B------:R-:W-:Y:S02]  /*1140*/  LOP3.LUT R11, R14, UR27, R11, 0x96, !PT ;  /* 0x0000001b0e0b7c12 */ /* 0x000fe4000f8e960b */
[----:B------:R-:W-:Y:S01]  /*1150*/  PRMT R96, R96, 0x5410, R29 ;  /* 0x0000541060607816 */ /* 0x000fe2000000001d */
[----:B------:R-:W-:Y:S01]  /*1160*/  IMAD R14, R15, -0x326172a9, RZ ;  /* 0xcd9e8d570f0e7824 */ /* 0x000fe200078e02ff */
[----:B------:R-:W-:Y:S01]  /*1170*/  SHF.R.U32.HI R29, RZ, 0x10, R23 ;  /* 0x00000010ff1d7819 */ /* 0x000fe20000011617 */
[----:B------:R-:W-:Y:S01]  /*1180*/  IMAD.HI.U32 R15, R11, -0x2daee0ad, RZ ;  /* 0xd2511f530b0f7827 */ /* 0x000fe200078e00ff */
[----:B------:R-:W-:-:S02]  /*1190*/  PRMT R83, R83, 0x5410, R4 ;  /* 0x0000541053537816 */ /* 0x000fc40000000004 */
[----:B------:R-:W-:Y:S01]  /*11a0*/  LOP3.LUT R70, R14, UR29, R5, 0x96, !PT ;  /* 0x0000001d0e467c12 */ /* 0x000fe2000f8e9605 */
[----:B------:R-:W-:Y:S01]  /*11b0*/  IMAD.MOV.U32 R3, RZ, RZ, R9 ;  /* 0x000000ffff037224 */ /* 0x000fe200078e0009 */
[----:B------:R-:W-:Y:S01]  /*11c0*/  PRMT R97, R97, 0x5410, R29 ;  /* 0x0000541061617816 */ /* 0x000fe2000000001d */
[----:B------:R-:W-:Y:S01]  /*11d0*/  IMAD R14, R11, -0x2daee0ad, RZ ;  /* 0xd2511f530b0e7824 */ /* 0x000fe200078e02ff */
[----:B------:R-:W-:Y:S01]  /*11e0*/  SHF.R.U32.HI R29, RZ, 0x10, R19 ;  /* 0x00000010ff1d7819 */ /* 0x000fe20000011613 */
[----:B------:R-:W-:Y:S01]  /*11f0*/  IMAD.HI.U32 R71, R70, -0x2daee0ad, RZ ;  /* 0xd2511f5346477827 */ /* 0x000fe200078e00ff */
[----:B------:R-:W-:Y:S02]  /*1200*/  LOP3.LUT R28, R28, UR30, R15, 0x96, !PT ;  /* 0x0000001e1c1c7c12 */ /* 0x000fe4000f8e960f */
[----:B------:R-:W-:Y:S01]  /*1210*/  SHF.R.U32.HI R5, RZ, 0x10, R17 ;  /* 0x00000010ff057819 */ /* 0x000fe20000011611 */
[----:B------:R-:W-:Y:S01]  /*1220*/  IMAD.MOV.U32 R10, RZ, RZ, R32 ;  /* 0x000000ffff0a7224 */ /* 0x000fe200078e0020 */
[----:B------:R-:W-:Y:S01]  /*1230*/  PRMT R108, R108, 0x5410, R29 ;  /* 0x000054106c6c7816 */ /* 0x000fe2000000001d */
[----:B------:R-:W-:Y:S01]  /*1240*/  IMAD R30, R13, -0x326172a9, RZ ;  /* 0xcd9e8d570d1e7824 */ /* 0x000fe200078e02ff */
[----:B------:R-:W-:Y:S01]  /*1250*/  PRMT R110, R110, 0x5410, R5 ;  /* 0x000054106e6e7816 */ /* 0x000fe20000000005 */
[----:B------:R-:W-:Y:S01]  /*1260*/  IMAD.HI.U32 R15, R28, -0x326172a9, RZ ;  /* 0xcd9e8d571c0f7827 */ /* 0x000fe200078e00ff */
[----:B------:R-:W-:-:S02]  /*1270*/  MOV R9, R33 ;  /* 0x0000002100097202 */ /* 0x000fc40000000f00 */
[--C-:B------:R-:W-:Y:S01]  /*1280*/  SHF.R.U64 R29, R6, 0x10, R7.reuse ;  /* 0x00000010061d7819 */ /* 0x100fe20000001207 */
[----:B------:R-:W-:Y:S01]  /*1290*/  HADD2.F32 R13, -RZ, R6.H0_H0 ;  /* 0x20000006ff0d7230 */ /* 0x000fe20000004100 */
[----:B------:R-:W-:Y:S01]  /*12a0*/  SHF.R.U32.HI R5, RZ, 0x10, R7 ;  /* 0x00000010ff057819 */ /* 0x000fe20000011607 */
[----:B------:R-:W-:Y:S01]  /*12b0*/  IMAD.MOV.U32 R11, RZ, RZ, RZ ;  /* 0x000000ffff0b7224 */ /* 0x000fe200078e00ff */
[----:B------:R-:W-:Y:S01]  /*12c0*/  PRMT R3, R3, 0x5410, R37 ;  /* 0x0000541003037816 */ /* 0x000fe20000000025 */
[----:B------:R-:W-:Y:S01]  /*12d0*/  HADD2.F32 R10, -RZ, R10.H0_H0 ;  /* 0x2000000aff0a7230 */ /* 0x000fe20000004100 */
[----:B------:R-:W-:Y:S01]  /*12e0*/  LOP3.LUT R71, R14, UR32, R71, 0x96, !PT ;  /* 0x000000200e477c12 */ /* 0x000fe2000f8e9647 */
        /* <DEDUP_REMOVED lines=12> */
[----:B------:R-:W-:Y:S01]  /*13b0*/  IMAD R70, R70, -0x2daee0ad, RZ ;  /* 0xd2511f5346467824 */ /* 0x000fe200078e02ff */
[----:B------:R-:W-:Y:S01]  /*13c0*/  PRMT R93, R93, 0x5410, R31 ;  /* 0x000054105d5d7816 */ /* 0x000fe2000000001f */
[----:B------:R-:W-:Y:S01]  /*13d0*/  IMAD R72, R28, -0x326172a9, RZ ;  /* 0xcd9e8d571c487824 */ /* 0x000fe200078e02ff */
[----:B------:R-:W-:-:S02]  /*13e0*/  LOP3.LUT R15, R30, UR31, R15, 0x96, !PT ;  /* 0x0000001f1e0f7c12 */ /* 0x000fc4000f8e960f */
[----:B-1234-:R-:W-:-:S07]  /*13f0*/  LOP3.LUT R12, R12, 0x3, RZ, 0xc0, !PT ;  /* 0x000000030c0c7812 */ /* 0x01efce00078ec0ff */
.L_x_31023:
[----:B------:R-:W0:Y:S08]  /*1400*/  LDC.64 R64, c[0x0][0x3f0] ;  /* 0x0000fc00ff407b82 */ /* 0x000e300000000a00 */
[----:B------:R-:W1:Y:S01]  /*1410*/  LDC.64 R66, c[0x0][0x3f8] ;  /* 0x0000fe00ff427b82 */ /* 0x000e620000000a00 */
[----:B0-----:R-:W-:-:S05]  /*1420*/  IMAD.WIDE R98, R77, 0x4, R64 ;  /* 0x000000044d627825 */ /* 0x001fca00078e0240 */
[----:B------:R-:W2:Y:S01]  /*1430*/  LDG.E R64, desc[UR8][R98.64] ;  /* 0x0000000862407981 */ /* 0x000ea2000c1e1900 */
[C---:B-1----:R-:W-:Y:S02]  /*1440*/  IMAD.WIDE R88, R77.reuse, 0x4, R66 ;  /* 0x000000044d587825 */ /* 0x042fe400078e0242 */
[----:B------:R-:W0:Y:S03]  /*1450*/  LDC R66, c[0x0][0x388] ;  /* 0x0000e200ff427b82 */ /* 0x000e260000000800 */
[----:B------:R1:W5:Y:S01]  /*1460*/  LDG.E R65, desc[UR8][R88.64] ;  /* 0x0000000858417981 */ /* 0x000362000c1e1900 */
[----:B------:R-:W-:Y:S01]  /*1470*/  ISETP.GE.U32.AND P4, PT, R76, 0x20, PT ;  /* 0x000000204c00780c */ /* 0x000fe20003f86070 */
[----:B------:R-:W-:Y:S01]  /*1480*/  BSSY.RECONVERGENT B1, `(.L_x_30520) ;  /* 0x00002e5000017945 */ /* 0x000fe20003800200 */
[----:B0-----:R-:W-:-:S05]  /*1490*/  IMAD R84, R77, R66, RZ ;  /* 0x000000424d547224 */ /* 0x001fca00078e02ff */
        /* <DEDUP_REMOVED lines=8> */
[----:B------:R-:W-:-:S03]  /*1520*/  HFMA2 R67, -RZ, RZ, 0, 0 ;  /* 0x00000000ff437431 */ /* 0x000fc600000001ff */
[----:B------:R-:W-:Y:S01]  /*1530*/  @P0 LEA.HI.SX32 R67, R99, R78, 0x1e ;  /* 0x0000004e63430211 */ /* 0x000fe200078ff2ff */
[----:B-1----:R-:W-:Y:S06]  /*1540*/  @!P4 BRA `(.L_x_30521) ;  /* 0x0000002c0060c947 */ /* 0x002fec0003800000 */
[----:B------:R-:W-:Y:S04]  /*1550*/  BSSY.RECONVERGENT B2, `(.L_x_30522) ;  /* 0x0000005000027945 */ /* 0x000fe80003800200 */
[----:B------:R-:W-:Y:S05]  /*1560*/  @!P0 BRA `(.L_x_30523) ;  /* 0x00000000000c8947 */ /* 0x000fea0003800000 */
[----:B------:R-:W0:Y:S02]  /*1570*/  LDC.64 R28, c[0x0][0x390] ;  /* 0x0000e400ff1c7b82 */ /* 0x000e240000000a00 */
[----:B0-----:R-:W-:-:S06]  /*1580*/  IMAD.WIDE.U32 R28, R67, 0x10, R28 ;  /* 0x00000010431c7825 */ /* 0x001fcc00078e001c */
[----:B------:R-:W5:Y:S02]  /*1590*/  LDG.E.128 R28, desc[UR8][R28.64] ;  /* 0x000000081c1c7981 */ /* 0x000f64000c1e1d00 */
.L_x_30523:
[----:B------:R-:W-:Y:S05]  /*15a0*/  BSYNC.RECONVERGENT B2 ;  /* 0x0000000000027941 */ /* 0x000fea0003800200 */
.L_x_30522:
[----:B------:R-:W-:Y:S01]  /*15b0*/  UISETP.NE.U32.AND UP0, UPT, UR10, URZ, UPT ;  /* 0x000000ff0a00728c */ /* 0x000fe2000bf05070 */
[----:B------:R-:W-:Y:S03]  /*15c0*/  BSSY.RECONVERGENT B2, `(.L_x_30524) ;  /* 0x00002bc000027945 */ /* 0x000fe60003800200 */
[----:B------:R-:W-:-:S09]  /*15d0*/  UISETP.NE.AND.EX UP0, UPT, UR11, URZ, UPT, UP0 ;  /* 0x000000ff0b00728c */ /* 0x000fd2000bf05300 */
[----:B------:R-:W-:Y:S05]  /*15e0*/  BRA.U !UP0, `(.L_x_30525) ;  /* 0x0000001508907547 */ /* 0x000fea000b800000 */
[----:B------:R-:W0:Y:S02]  /*15f0*/  LDC.64 R32, c[0x0][0x3a0] ;  /* 0x0000e800ff207b82 */ /* 0x000e240000000a00 */
[----:B0-----:R-:W-:-:S06]  /*1600*/  IMAD.WIDE.U32 R34, R84, 0x10, R32 ;  /* 0x0000001054227825 */ /* 0x001fcc00078e0020 */
[----:B------:R-:W5:Y:S01]  /*1610*/  LDG.E.128 R32, desc[UR8][R34.64] ;  /* 0x0000000822207981 */ /* 0x000f62000c1e1d00 */
[----:B------:R-:W-:Y:S01]  /*1620*/  ISETP.GT.AND P1, PT, R64, RZ, PT ;  /* 0x000000ff4000720c */ /* 0x000fe20003f24270 */
[----:B------:R-:W-:-:S12]  /*1630*/  BSSY.RECONVERGENT B3, `(.L_x_30526) ;  /* 0x0000057000037945 */ /* 0x000fd80003800200 */
        /* <DEDUP_REMOVED lines=19> */
.L_x_30530:
        /* <DEDUP_REMOVED lines=13> */
.L_x_30532:
[----:B------:R-:W-:Y:S05]  /*1840*/  BSYNC.RECONVERGENT B5 ;  /* 0x0000000000057941 */ /* 0x000fea0003800200 */
.L_x_30531:
        /* <DEDUP_REMOVED lines=42> */
.L_x_30529:
[----:B------:R-:W-:Y:S05]  /*1af0*/  BSYNC.RECONVERGENT B4 ;  /* 0x0000000000047941 */ /* 0x000fea0003800200 */
.L_x_30528:
[----:B------:R-:W-:Y:S01]  /*1b00*/  I2FP.F32.U32 R12, R98 ;  /* 0x00000062000c7245 */ /* 0x000fe20000201000 */
[----:B------:R-:W-:Y:S02]  /*1b10*/  IMAD.MOV.U32 R99, RZ, RZ, 0x2f800000 ;  /* 0x2f800000ff637424 */ /* 0x000fe400078e00ff */
[----:B-----5:R-:W-:Y:S02]  /*1b20*/  FMUL.FTZ R70, R28, UR13 ;  /* 0x0000000d1c467c20 */ /* 0x020fe40008410000 */
[----:B------:R-:W-:Y:S02]  /*1b30*/  FFMA.FTZ R12, R12, R99, 1.1641532182693481445e-10 ;  /* 0x2f0000000c0c7423 */ /* 0x000fe40000010063 */
[----:B------:R-:W-:-:S03]  /*1b40*/  FMUL.FTZ R70, R70, UR12 ;  /* 0x0000000c46467c20 */ /* 0x000fc60008410000 */
[----:B------:R-:W-:-:S04]  /*1b50*/  FSETP.GTU.FTZ.AND P2, PT, R12, UR5, PT ;  /* 0x000000050c007c0b */ /* 0x000fc8000bf5c000 */
[----:B------:R-:W-:Y:S02]  /*1b60*/  FSEL R99, R70, RZ, !P2 ;  /* 0x000000ff46637208 */ /* 0x000fe40005000000 */
[----:B------:R-:W-:-:S03]  /*1b70*/  SEL R12, RZ, 0x1, P2 ;  /* 0x00000001ff0c7807 */ /* 0x000fc60001000000 */
[----:B------:R-:W-:Y:S01]  /*1b80*/  FADD.FTZ R32, R32, R99 ;  /* 0x0000006320207221 */ /* 0x000fe20000010000 */
[----:B------:R-:W-:-:S07]  /*1b90*/  PRMT R4, R12, 0x7610, R4 ;  /* 0x000076100c047816 */ /* 0x000fce0000000004 */
.L_x_30527:
[----:B------:R-:W-:Y:S05]  /*1ba0*/  BSYNC.RECONVERGENT B3 ;  /* 0x0000000000037941 */ /* 0x000fea0003800200 */
.L_x_30526:
        /* <DEDUP_REMOVED lines=20> */
.L_x_30537:
        /* <DEDUP_REMOVED lines=13> */
.L_x_30539:
[----:B------:R-:W-:Y:S05]  /*1dc0*/  BSYNC.RECONVERGENT B5 ;  /* 0x0000000000057941 */ /* 0x000fea0003800200 */
.L_x_30538:
        /* <DEDUP_REMOVED lines=43> */
.L_x_30536:
[----:B------:R-:W-:Y:S05]  /*2080*/  BSYNC.RECONVERGENT B4 ;  /* 0x0000000000047941 */ /* 0x000fea0003800200 */
.L_x_30535:
[----:B------:R-:W-:Y:S01]  /*2090*/  HFMA2 R99, -RZ, RZ, 0.1171875, 0 ;  /* 0x2f800000ff637431 */ /* 0x000fe200000001ff */
[----:B------:R-:W-:Y:S01]  /*20a0*/  I2FP.F32.U32 R88, R98 ;  /* 0x0000006200587245 */ /* 0x000fe20000201000 */
[----:B-----5:R-:W-:-:S04]  /*20b0*/  FMUL.FTZ R89, R29, UR13 ;  /* 0x0000000d1d597c20 */ /* 0x020fc80008410000 */
[----:B------:R-:W-:Y:S01]  /*20c0*/  FMUL.FTZ R89, R89, UR12 ;  /* 0x0000000c59597c20 */ /* 0x000fe20008410000 */
[----:B------:R-:W-:-:S05]  /*20d0*/  FFMA.FTZ R88, R88, R99, 1.1641532182693481445e-10 ;  /* 0x2f00000058587423 */ /* 0x000fca0000010063 */
[----:B------:R-:W-:-:S04]  /*20e0*/  FSETP.GTU.FTZ.AND P2, PT, R88, UR5, PT ;  /* 0x0000000558007c0b */ /* 0x000fc8000bf5c000 */
[----:B------:R-:W-:Y:S02]  /*20f0*/  FSEL R98, R89, RZ, !P2 ;  /* 0x000000ff59627208 */ /* 0x000fe40005000000 */
[----:B------:R-:W-:-:S03]  /*2100*/  SEL R88, RZ, 0x1, P2 ;  /* 0x00000001ff587807 */ /* 0x000fc60001000000 */
[----:B------:R-:W-:Y:S01]  /*2110*/  FADD.FTZ R33, R33, R98 ;  /* 0x0000006221217221 */ /* 0x000fe20000010000 */
[----:B------:R-:W-:-:S07]  /*2120*/  PRMT R3, R88, 0x7610, R3 ;  /* 0x0000761058037816 */ /* 0x000fce0000000003 */
.L_x_30534:
[----:B------:R-:W-:Y:S05]  /*2130*/  BSYNC.RECONVERGENT B3 ;  /* 0x0000000000037941 */ /* 0x000fea0003800200 */
.L_x_30533:
        /* <DEDUP_REMOVED lines=20> */
.L_x_30544:
        /* <DEDUP_REMOVED lines=13> */
.L_x_30546:
[----:B------:R-:W-:Y:S05]  /*2350*/  BSYNC.RECONVERGENT B5 ;  /* 0x0000000000057941 */ /* 0x000fea0003800200 */
.L_x_30545:
        /* <DEDUP_REMOVED lines=42> */
.L_x_30543:
[----:B------:R-:W-:Y:S05]  /*2600*/  BSYNC.RECONVERGENT B4 ;  /* 0x0000000000047941 */ /* 0x000fea0003800200 */
.L_x_30542:
        /* <DEDUP_REMOVED lines=10> */
.L_x_30541:
[----:B------:R-:W-:Y:S05]  /*26b0*/  BSYNC.RECONVERGENT B3 ;  /* 0x0000000000037941 */ /* 0x000fea0003800200 */
.L_x_30540:
        /* <DEDUP_REMOVED lines=19> */
.L_x_30550:
        /* <DEDUP_REMOVED lines=13> */
.L_x_30552:
[----:B------:R-:W-:Y:S05]  /*28c0*/  BSYNC.RECONVERGENT B4 ;  /* 0x0000000000047941 */ /* 0x000fea0003800200 */
.L_x_30551:
        /* <DEDUP_REMOVED lines=42> */
.L_x_30549:
[----:B------:R-:W-:Y:S05]  /*2b70*/  BSYNC.RECONVERGENT B3 ;  /* 0x0000000000037941 */ /* 0x000fea0003800200 */
.L_x_30548:
        /* <DEDUP_REMOVED lines=9> */
[----:B------:R-:W-:Y:S01]  /*2c10*/  PRMT R0, R70, 0x7610, R0 ;  /* 0x0000761046007816 */ /* 0x000fe20000000000 */
[----:B------:R-:W-:Y:S06]  /*2c20*/  BRA `(.L_x_30547) ;  /* 0x0000001400547947 */ /* 0x000fec0003800000 */
.L_x_30525:
        /* <DEDUP_REMOVED lines=21> */
.L_x_30557:
        /* <DEDUP_REMOVED lines=13> */
.L_x_30559:
[----:B------:R-:W-:Y:S05]  /*2e50*/  BSYNC.RECONVERGENT B5 ;  /* 0x0000000000057941 */ /* 0x000fea0003800200 */
.L_x_30558:
        /* <DEDUP_REMOVED lines=42> */
.L_x_30556:
[----:B------:R-:W-:Y:S05]  /*3100*/  BSYNC.RECONVERGENT B4 ;  /* 0x0000000000047941 */ /* 0x000fea0003800200 */
.L_x_30555:
[----:B------:R-:W-:Y:S01]  /*3110*/  I2FP.F32.U32 R12, R32 ;  /* 0x00000020000c7245 */ /* 0x000fe20000201000 */
[----:B------:R-:W-:Y:S02]  /*3120*/  IMAD.MOV.U32 R33, RZ, RZ, 0x2f800000 ;  /* 0x2f800000ff217424 */ /* 0x000fe400078e00ff */
[----:B-----5:R-:W-:Y:S02]  /*3130*/  FMUL.FTZ R32, R28, UR13 ;  /* 0x0000000d1c207c20 */ /* 0x020fe40008410000 */
[----:B------:R-:W-:Y:S02]  /*3140*/  FFMA.FTZ R12, R12, R33, 1.1641532182693481445e-10 ;  /* 0x2f0000000c0c7423 */ /* 0x000fe40000010021 */
[----:B------:R-:W-:-:S03]  /*3150*/  FMUL.FTZ R32, R32, UR12 ;  /* 0x0000000c20207c20 */ /* 0x000fc60008410000 */
[----:B------:R-:W-:-:S04]  /*3160*/  FSETP.GTU.FTZ.AND P1, PT, R12, UR5, PT ;  /* 0x000000050c007c0b */ /* 0x000fc8000bf3c000 */
[----:B------:R-:W-:Y:S02]  /*3170*/  SEL R12, RZ, 0x1, P1 ;  /* 0x00000001ff0c7807 */ /* 0x000fe40000800000 */
[----:B------:R-:W-:Y:S02]  /*3180*/  FSEL R32, R32, RZ, !P1 ;  /* 0x000000ff20207208 */ /* 0x000fe40004800000 */
[----:B------:R-:W-:-:S07]  /*3190*/  PRMT R4, R12, 0x7610, R4 ;  /* 0x000076100c047816 */ /* 0x000fce0000000004 */
.L_x_30554:
[----:B------:R-:W-:Y:S05]  /*31a0*/  BSYNC.RECONVERGENT B3 ;  /* 0x0000000000037941 */ /* 0x000fea0003800200 */
.L_x_30553:
        /* <DEDUP_REMOVED lines=17> */
.L_x_30564:
        /* <DEDUP_REMOVED lines=13> */
.L_x_30566:
[----:B------:R-:W-:Y:S05]  /*3390*/  BSYNC.RECONVERGENT B5 ;  /* 0x0000000000057941 */ /* 0x000fea0003800200 */
.L_x_30565:
        /* <DEDUP_REMOVED lines=43> */
.L_x_30563:
[----:B------:R-:W-:Y:S05]  /*3650*/  BSYNC.RECONVERGENT B4 ;  /* 0x0000000000047941 */ /* 0x000fea0003800200 */
.L_x_30562:
[----:B------:R-:W-:Y:S01]  /*3660*/  HFMA2 R34, -RZ, RZ, 0.1171875, 0 ;  /* 0x2f800000ff227431 */ /* 0x000fe200000001ff */
[----:B------:R-:W-:-:S05]  /*3670*/  I2FP.F32.U32 R33, R33 ;  /* 0x0000002100217245 */ /* 0x000fca0000201000 */
[----:B------:R-:W-:Y:S01]  /*3680*/  FFMA.FTZ R33, R33, R34, 1.1641532182693481445e-10 ;  /* 0x2f00000021217423 */ /* 0x000fe20000010022 */
[----:B-----5:R-:W-:-:S04]  /*3690*/  FMUL.FTZ R34, R29, UR13 ;  /* 0x0000000d1d227c20 */ /* 0x020fc80008410000 */
[----:B------:R-:W-:Y:S01]  /*36a0*/  FSETP.GTU.FTZ.AND P1, PT, R33, UR5, PT ;  /* 0x0000000521007c0b */ /* 0x000fe2000bf3c000 */
[----:B------:R-:W-:-:S03]  /*36b0*/  FMUL.FTZ R33, R34, UR12 ;  /* 0x0000000c22217c20 */ /* 0x000fc60008410000 */
[----:B------:R-:W-:Y:S02]  /*36c0*/  SEL R34, RZ, 0x1, P1 ;  /* 0x00000001ff227807 */ /* 0x000fe40000800000 */
[----:B------:R-:W-:Y:S02]  /*36d0*/  FSEL R33, R33, RZ, !P1 ;  /* 0x000000ff21217208 */ /* 0x000fe40004800000 */
[----:B------:R-:W-:-:S07]  /*36e0*/  PRMT R3, R34, 0x7610, R3 ;  /* 0x0000761022037816 */ /* 0x000fce0000000003 */
.L_x_30561:
[----:B------:R-:W-:Y:S05]  /*36f0*/  BSYNC.RECONVERGENT B3 ;  /* 0x0000000000037941 */ /* 0x000fea0003800200 */
.L_x_30560:
        /* <DEDUP_REMOVED lines=17> */
.L_x_30571:
        /* <DEDUP_REMOVED lines=13> */
.L_x_30573:
[----:B------:R-:W-:Y:S05]  /*38e0*/  BSYNC.RECONVERGENT B5 ;  /* 0x0000000000057941 */ /* 0x000fea0003800200 */
.L_x_30572:
        /* <DEDUP_REMOVED lines=43> */
.L_x_30570:
[----:B------:R-:W-:Y:S05]  /*3ba0*/  BSYNC.RECONVERGENT B4 ;  /* 0x0000000000047941 */ /* 0x000fea0003800200 */
.L_x_30569:
        /* <DEDUP_REMOVED lines=9> */
.L_x_30568:
[----:B------:R-:W-:Y:S05]  /*3c40*/  BSYNC.RECONVERGENT B3 ;  /* 0x0000000000037941 */ /* 0x000fea0003800200 */
.L_x_30567:
        /* <DEDUP_REMOVED lines=16> */
.L_x_30576:
        /* <DEDUP_REMOVED lines=13> */
.L_x_30578:
[----:B------:R-:W-:Y:S05]  /*3e20*/  BSYNC.RECONVERGENT B4 ;  /* 0x0000000000047941 */ /* 0x000fea0003800200 */
.L_x_30577:
        /* <DEDUP_REMOVED lines=43> */
.L_x_30575:
[----:B------:R-:W-:Y:S05]  /*40e0*/  BSYNC.RECONVERGENT B3 ;  /* 0x0000000000037941 */ /* 0x000fea0003800200 */
.L_x_30574:
[----:B------:R-:W-:Y:S01]  /*40f0*/  I2FP.F32.U32 R35, R35 ;  /* 0x0000002300237245 */ /* 0x000fe20000201000 */
[----:B------:R-:W-:-:S04]  /*4100*/  IMAD.MOV.U32 R70, RZ, RZ, 0x2f800000 ;  /* 0x2f800000ff467424 */ /* 0x000fc800078e00ff */
[----:B------:R-:W-:Y:S01]  /*4110*/  FFMA.FTZ R35, R35, R70, 1.1641532182693481445e-10 ;  /* 0x2f00000023237423 */ /* 0x000fe20000010046 */
[----:B-----5:R-:W-:-:S04]  /*4120*/  FMUL.FTZ R70, R31, UR13 ;  /* 0x0000000d1f467c20 */ /* 0x020fc80008410000 */
[----:B------:R-:W-:Y:S01]  /*4130*/  FSETP.GTU.FTZ.AND P1, PT, R35, UR5, PT ;  /* 0x0000000523007c0b */ /* 0x000fe2000bf3c000 */
[----:B------:R-:W-:-:S03]  /*4140*/  FMUL.FTZ R35, R70, UR12 ;  /* 0x0000000c46237c20 */ /* 0x000fc60008410000 */
[----:B------:R-:W-:Y:S02]  /*4150*/  SEL R70, RZ, 0x1, P1 ;  /* 0x00000001ff467807 */ /* 0x000fe40000800000 */
[----:B------:R-:W-:Y:S02]  /*4160*/  FSEL R35, R35, RZ, !P1 ;  /* 0x000000ff23237208 */ /* 0x000fe40004800000 */
[----:B------:R-:W-:-:S07]  /*4170*/  PRMT R0, R70, 0x7610, R0 ;  /* 0x0000761046007816 */ /* 0x000fce0000000000 */
.L_x_30547:
[----:B------:R-:W-:Y:S05]  /*4180*/  BSYNC.RECONVERGENT B2 ;  /* 0x0000000000027941 */ /* 0x000fea0003800200 */
.L_x_30524:
[----:B------:R-:W0:Y:S01]  /*4190*/  LDC.64 R88, c[0x0][0x3a8] ;  /* 0x0000ea00ff587b82 */ /* 0x000e220000000a00 */
[----:B------:R-:W-:Y:S01]  /*41a0*/  BSSY.RECONVERGENT B2, `(.L_x_30579) ;  /* 0x0000010000027945 */ /* 0x000fe20003800200 */
[----:B------:R-:W-:Y:S02]  /*41b0*/  IMAD.MOV.U32 R70, RZ, RZ, R98 ;  /* 0x000000ffff467224 */ /* 0x000fe400078e0062 */
[----:B0-----:R-:W-:-:S05]  /*41c0*/  IMAD.WIDE.U32 R88, R84, 0x10, R88 ;  /* 0x0000001054587825 */ /* 0x001fca00078e0058 */
[----:B-----5:R0:W-:Y:S01]  /*41d0*/  STG.E.128 desc[UR8][R88.64], R32 ;  /* 0x0000002058007986 */ /* 0x0201e2000c101d08 */
[----:B------:R-:W-:Y:S05]  /*41e0*/  @!P0 BRA `(.L_x_30580) ;  /* 0x00000000002c8947 */ /* 0x000fea0003800000 */
[----:B------:R-:W1:Y:S01]  /*41f0*/  LDC.64 R100, c[0x0][0x3b0] ;  /* 0x0000ec00ff647b82 */ /* 0x000e620000000a00 */
[----:B------:R-:W-:Y:S02]  /*4200*/  SHF.L.U32 R98, R2, 0x10, RZ ;  /* 0x0000001002627819 */ /* 0x000fe400000006ff */
[----:B0-----:R-:W-:Y:S02]  /*4210*/  LOP3.LUT R89, R0, 0xffff, RZ, 0xc0, !PT ;  /* 0x0000ffff00597812 */ /* 0x001fe400078ec0ff */
[----:B------:R-:W-:Y:S02]  /*4220*/  LOP3.LUT R98, R98, 0xff0000, RZ, 0xc0, !PT ;  /* 0x00ff000062627812 */ /* 0x000fe400078ec0ff */
[----:B------:R-:W-:-:S03]  /*4230*/  LOP3.LUT R88, R3, 0xff, RZ, 0xc0, !PT ;  /* 0x000000ff03587812 */ /* 0x000fc600078ec0ff */
[----:B------:R-:W-:Y:S01]  /*4240*/  IMAD R89, R89, 0x1000000, R98 ;  /* 0x0100000059597824 */ /* 0x000fe200078e0262 */
[----:B------:R-:W-:-:S03]  /*4250*/  LOP3.LUT R98, R4, 0xff, RZ, 0xc0, !PT ;  /* 0x000000ff04627812 */ /* 0x000fc600078ec0ff */
[----:B------:R-:W-:-:S05]  /*4260*/  IMAD R89, R88, 0x100, R89 ;  /* 0x0000010058597824 */ /* 0x000fca00078e0259 */
[----:B------:R-:W-:Y:S01]  /*4270*/  IADD3 R89, PT, PT, R89, R98, RZ ;  /* 0x0000006259597210 */ /* 0x000fe20007ffe0ff */
[----:B-1----:R-:W-:-:S05]  /*4280*/  IMAD.WIDE.U32 R100, R67, 0x4, R100 ;  /* 0x0000000443647825 */ /* 0x002fca00078e0064 */
[----:B------:R1:W-:Y:S02]  /*4290*/  STG.E desc[UR8][R100.64], R89 ;  /* 0x0000005964007986 */ /* 0x0003e4000c101908 */
.L_x_30580:
[----:B------:R-:W-:Y:S05]  /*42a0*/  BSYNC.RECONVERGENT B2 ;  /* 0x0000000000027941 */ /* 0x000fea0003800200 */
.L_x_30579:
[----:B------:R-:W-:Y:S02]  /*42b0*/  VIADD R84, R84, 0x20 ;  /* 0x0000002054547836 */ /* 0x000fe40000000000 */
[----:B------:R-:W-:-:S07]  /*42c0*/  VIADD R67, R67, 0x20 ;  /* 0x0000002043437836 */ /* 0x000fce0000000000 */
.L_x_30521:
[----:B------:R-:W-:Y:S05]  /*42d0*/  BSYNC.RECONVERGENT B1 ;  /* 0x0000000000017941 */ /* 0x000fea0003800200 */
.L_x_30520:
        /* <DEDUP_REMOVED lines=9> */
.L_x_30584:
[----:B------:R-:W-:Y:S05]  /*4370*/  BSYNC.RECONVERGENT B2 ;  /* 0x0000000000027941 */ /* 0x000fea0003800200 */
.L_x_30583:
        /* <DEDUP_REMOVED lines=28> */
.L_x_30591:
        /* <DEDUP_REMOVED lines=13> */
.L_x_30593:
[----:B------:R-:W-:Y:S05]  /*4610*/  BSYNC.RECONVERGENT B5 ;  /* 0x0000000000057941 */ /* 0x000fea0003800200 */
.L_x_30592:
        /* <DEDUP_REMOVED lines=41> */
[----:B------:R-:W-:-:S07]  /*48b0*/  IMAD.MOV.U32 R89, RZ, RZ, RZ ;  /* 0x000000ffff597224 */ /* 0x000fce00078e00ff */
.L_x_30590:
[----:B------:R-:W-:Y:S05]  /*48c0*/  BSYNC.RECONVERGENT B4 ;  /* 0x0000000000047941 */ /* 0x000fea0003800200 */
.L_x_30589:
        /* <DEDUP_REMOVED lines=10> */
.L_x_30588:
[----:B------:R-:W-:Y:S05]  /*4970*/  BSYNC.RECONVERGENT B3 ;  /* 0x0000000000037941 */ /* 0x000fea0003800200 */
.L_x_30587:
        /* <DEDUP_REMOVED lines=20> */
.L_x_30598:
        /* <DEDUP_REMOVED lines=13> */
.L_x_30600:
[----:B------:R-:W-:Y:S05]  /*4b90*/  BSYNC.RECONVERGENT B5 ;  /* 0x0000000000057941 */ /* 0x000fea0003800200 */
.L_x_30599:
        /* <DEDUP_REMOVED lines=43> */
.L_x_30597:
[----:B------:R-:W-:Y:S05]  /*4e50*/  BSYNC.RECONVERGENT B4 ;  /* 0x0000000000047941 */ /* 0x000fea0003800200 */
.L_x_30596:
        /* <DEDUP_REMOVED lines=10> */
.L_x_30595:
[----:B------:R-:W-:Y:S05]  /*4f00*/  BSYNC.RECONVERGENT B3 ;  /* 0x0000000000037941 */ /* 0x000fea0003800200 */
.L_x_30594:
        /* <DEDUP_REMOVED lines=20> */
.L_x_30605:
        /* <DEDUP_REMOVED lines=13> */
.L_x_30607:
[----:B------:R-:W-:Y:S05]  /*5120*/  BSYNC.RECONVERGENT B5 ;  /* 0x0000000000057941 */ /* 0x000fea0003800200 */
.L_x_30606:
        /* <DEDUP_REMOVED lines=41> */
[----:B------:R-:W-:-:S07]  /*53c0*/  IMAD.MOV.U32 R89, RZ, RZ, RZ ;  /* 0x000000ffff597224 */ /* 0x000fce00078e00ff */
.L_x_30604:
[----:B------:R-:W-:Y:S05]  /*53d0*/  BSYNC.RECONVERGENT B4 ;  /* 0x0000000000047941 */ /* 0x000fea0003800200 */
.L_x_30603:
        /* <DEDUP_REMOVED lines=10> */
.L_x_30602:
[----:B------:R-:W-:Y:S05]  /*5480*/  BSYNC.RECONVERGENT B3 ;  /* 0x0000000000037941 */ /* 0x000fea0003800200 */
.L_x_30601:
        /* <DEDUP_REMOVED lines=19> */
.L_x_30611:
        /* <DEDUP_REMOVED lines=13> */
.L_x_30613:
[----:B------:R-:W-:Y:S05]  /*5690*/  BSYNC.RECONVERGENT B4 ;  /* 0x0000000000047941 */ /* 0x000fea0003800200 */
.L_x_30612:
        /* <DEDUP_REMOVED lines=42> */
.L_x_30610:
[----:B------:R-:W-:Y:S05]  /*5940*/  BSYNC.RECONVERGENT B3 ;  /* 0x0000000000037941 */ /* 0x000fea0003800200 */
.L_x_30609:
        /* <DEDUP_REMOVED lines=11> */
.L_x_30586:
        /* <DEDUP_REMOVED lines=21> */
.L_x_30618:
[----:B------:R-:W-:Y:S01]  /*5b50*/  VIADD R74, R74, 0x1 ;  /* 0x000000014a4a7836 */ /* 0x000fe20000000000 */
[----:B------:R-:W-:Y:S03]  /*5b60*/  BSSY.RECONVERGENT B5, `(.L_x_30619) ;  /* 0x000000c000057945 */ /* 0x000fe60003800200 */
[C---:B-1----:R-:W-:Y:S01]  /*5b70*/  IMAD.WIDE.U32 R88, R74.reuse, -0x2daee0ad, RZ ;  /* 0xd2511f534a587825 */ /* 0x042fe200078e00ff */
        /* <DEDUP_REMOVED lines=10> */
.L_x_30620:
[----:B------:R-:W-:Y:S05]  /*5c20*/  BSYNC.RECONVERGENT B5 ;  /* 0x0000000000057941 */ /* 0x000fea0003800200 */
.L_x_30619:
        /* <DEDUP_REMOVED lines=41> */
[----:B------:R-:W-:-:S07]  /*5ec0*/  IMAD.MOV.U32 R36, RZ, RZ, R70 ;  /* 0x000000ffff247224 */ /* 0x000fce00078e0046 */
.L_x_30617:
[----:B------:R-:W-:Y:S05]  /*5ed0*/  BSYNC.RECONVERGENT B4 ;  /* 0x0000000000047941 */ /* 0x000fea0003800200 */
.L_x_30616:
[----:B------:R-:W-:Y:S01]  /*5ee0*/  HFMA2 R37, -RZ, RZ, 0.1171875, 0 ;  /* 0x2f800000ff257431 */ /* 0x000fe200000001ff */
[----:B------:R-:W-:Y:S01]  /*5ef0*/  I2FP.F32.U32 R12, R36 ;  /* 0x00000024000c7245 */ /* 0x000fe20000201000 */
[----:B-----5:R-:W-:-:S04]  /*5f00*/  FMUL.FTZ R36, R28, UR13 ;  /* 0x0000000d1c247c20 */ /* 0x020fc80008410000 */
[----:B------:R-:W-:Y:S01]  /*5f10*/  FMUL.FTZ R36, R36, UR12 ;  /* 0x0000000c24247c20 */ /* 0x000fe20008410000 */
[----:B------:R-:W-:-:S05]  /*5f20*/  FFMA.FTZ R12, R12, R37, 1.1641532182693481445e-10 ;  /* 0x2f0000000c0c7423 */ /* 0x000fca0000010025 */
[----:B------:R-:W-:-:S04]  /*5f30*/  FSETP.GTU.FTZ.AND P1, PT, R12, UR5, PT ;  /* 0x000000050c007c0b */ /* 0x000fc8000bf3c000 */
[----:B------:R-:W-:Y:S02]  /*5f40*/  SEL R12, RZ, 0x1, P1 ;  /* 0x00000001ff0c7807 */ /* 0x000fe40000800000 */
[----:B------:R-:W-:Y:S02]  /*5f50*/  FSEL R36, R36, RZ, !P1 ;  /* 0x000000ff24247208 */ /* 0x000fe40004800000 */
[----:B------:R-:W-:-:S07]  /*5f60*/  PRMT R4, R12, 0x7610, R4 ;  /* 0x000076100c047816 */ /* 0x000fce0000000004 */
.L_x_30615:
[----:B------:R-:W-:Y:S05]  /*5f70*/  BSYNC.RECONVERGENT B3 ;  /* 0x0000000000037941 */ /* 0x000fea0003800200 */
.L_x_30614:
        /* <DEDUP_REMOVED lines=17> */
.L_x_30625:
[----:B------:R-:W-:Y:S01]  /*6090*/  IADD3 R74, PT, PT, R74, 0x1, RZ ;  /* 0x000000014a4a7810 */ /* 0x000fe20007ffe0ff */
[----:B------:R-:W-:Y:S03]  /*60a0*/  BSSY.RECONVERGENT B5, `(.L_x_30626) ;  /* 0x000000c000057945 */ /* 0x000fe60003800200 */
[C---:B------:R-:W-:Y:S01]  /*60b0*/  ISETP.NE.AND P1, PT, R74.reuse, RZ, PT ;  /* 0x000000ff4a00720c */ /* 0x040fe20003f25270 */
[----:B-1----:R-:W-:-:S12]  /*60c0*/  IMAD.WIDE.U32 R100, R74, -0x2daee0ad, RZ ;  /* 0xd2511f534a647825 */ /* 0x002fd800078e00ff */
        /* <DEDUP_REMOVED lines=9> */
.L_x_30627:
[----:B------:R-:W-:Y:S05]  /*6160*/  BSYNC.RECONVERGENT B5 ;  /* 0x0000000000057941 */ /* 0x000fea0003800200 */
.L_x_30626:
        /* <DEDUP_REMOVED lines=43> */
.L_x_30624:
[----:B------:R-:W-:Y:S05]  /*6420*/  BSYNC.RECONVERGENT B4 ;  /* 0x0000000000047941 */ /* 0x000fea0003800200 */
.L_x_30623:
        /* <DEDUP_REMOVED lines=9> */
.L_x_30622:
[----:B------:R-:W-:Y:S05]  /*64c0*/  BSYNC.RECONVERGENT B3 ;  /* 0x0000000000037941 */ /* 0x000fea0003800200 */
.L_x_30621:
        /* <DEDUP_REMOVED lines=17> */
.L_x_30632:
        /* <DEDUP_REMOVED lines=13> */
.L_x_30634:
[----:B------:R-:W-:Y:S05]  /*66b0*/  BSYNC.RECONVERGENT B5 ;  /* 0x0000000000057941 */ /* 0x000fea0003800200 */
.L_x_30633:
        /* <DEDUP_REMOVED lines=43> */
.L_x_30631:
[----:B------:R-:W-:Y:S05]  /*6970*/  BSYNC.RECONVERGENT B4 ;  /* 0x0000000000047941 */ /* 0x000fea0003800200 */
.L_x_30630:
        /* <DEDUP_REMOVED lines=9> */
.L_x_30629:
[----:B------:R-:W-:Y:S05]  /*6a10*/  BSYNC.RECONVERGENT B3 ;  /* 0x0000000000037941 */ /* 0x000fea0003800200 */
.L_x_30628:
        /* <DEDUP_REMOVED lines=16> */
.L_x_30637:
        /* <DEDUP_REMOVED lines=13> */
.L_x_30639:
[----:B------:R-:W-:Y:S05]  /*6bf0*/  BSYNC.RECONVERGENT B4 ;  /* 0x0000000000047941 */ /* 0x000fea0003800200 */
.L_x_30638:
[----:B-1----:R-:W-:Y:S01]  /*6c00*/  IMAD.WIDE.U32 R88, R75, -0x326172a9, RZ ;  /* 0xcd9e8d574b587825 */ /* 0x002fe200078e00ff */
        /* <DEDUP_REMOVED lines=42> */
.L_x_30636:
[----:B------:R-:W-:Y:S05]  /*6eb0*/  BSYNC.RECONVERGENT B3 ;  /* 0x0000000000037941 */ /* 0x000fea0003800200 */
.L_x_30635:
        /* <DEDUP_REMOVED lines=9> */
.L_x_30608:
[----:B------:R-:W-:Y:S05]  /*6f50*/  BSYNC.RECONVERGENT B2 ;  /* 0x0000000000027941 */ /* 0x000fea0003800200 */
.L_x_30585:
[----:B-1----:R-:W0:Y:S01]  /*6f60*/  LDC.64 R88, c[0x0][0x3a8] ;  /* 0x0000ea00ff587b82 */ /* 0x002e220000000a00 */
[----:B------:R-:W-:Y:S01]  /*6f70*/  BSSY.RECONVERGENT B2, `(.L_x_30640) ;  /* 0x0000010000027945 */ /* 0x000fe20003800200 */
[----:B------:R-:W-:Y:S02]  /*6f80*/  IMAD.MOV.U32 R70, RZ, RZ, R98 ;  /* 0x000000ffff467224 */ /* 0x000fe400078e0062 */
[----:B0-----:R-:W-:-:S05]  /*6f90*/  IMAD.WIDE.U32 R88, R84, 0x10, R88 ;  /* 0x0000001054587825 */ /* 0x001fca00078e0058 */
[----:B-----5:R0:W-:Y:S01]  /*6fa0*/  STG.E.128 desc[UR8][R88.64], R36 ;  /* 0x0000002458007986 */ /* 0x0201e2000c101d08 */
[----:B------:R-:W-:Y:S05]  /*6fb0*/  @!P0 BRA `(.L_x_30641) ;  /* 0x00000000002c8947 */ /* 0x000fea0003800000 */
[----:B------:R-:W1:Y:S01]  /*6fc0*/  LDC.64 R100, c[0x0][0x3b0] ;  /* 0x0000ec00ff647b82 */ /* 0x000e620000000a00 */
[----:B------:R-:W-:Y:S01]  /*6fd0*/  IMAD.U32 R98, R2, 0x10000, RZ ;  /* 0x0001000002627824 */ /* 0x000fe200078e00ff */
[----:B0-----:R-:W-:Y:S02]  /*6fe0*/  LOP3.LUT R89, R0, 0xffff, RZ, 0xc0, !PT ;  /* 0x0000ffff00597812 */ /* 0x001fe400078ec0ff */
[----:B------:R-:W-:Y:S02]  /*6ff0*/  LOP3.LUT R88, R3, 0xff, RZ, 0xc0, !PT ;  /* 0x000000ff03587812 */ /* 0x000fe400078ec0ff */
[----:B------:R-:W-:-:S04]  /*7000*/  LOP3.LUT R98, R98, 0xff0000, RZ, 0xc0, !PT ;  /* 0x00ff000062627812 */ /* 0x000fc800078ec0ff */
[----:B------:R-:W-:Y:S02]  /*7010*/  LEA R89, R89, R98, 0x18 ;  /* 0x0000006259597211 */ /* 0x000fe400078ec0ff */
[----:B------:R-:W-:-:S03]  /*7020*/  LOP3.LUT R98, R4, 0xff, RZ, 0xc0, !PT ;  /* 0x000000ff04627812 */ /* 0x000fc600078ec0ff */
[----:B------:R-:W-:-:S04]  /*7030*/  IMAD R89, R88, 0x100, R89 ;  /* 0x0000010058597824 */ /* 0x000fc800078e0259 */
[----:B------:R-:W-:Y:S02]  /*7040*/  IMAD.IADD R89, R89, 0x1, R98 ;  /* 0x0000000159597824 */ /* 0x000fe400078e0262 */
[----:B-1----:R-:W-:-:S05]  /*7050*/  IMAD.WIDE.U32 R100, R67, 0x4, R100 ;  /* 0x0000000443647825 */ /* 0x002fca00078e0064 */
[----:B------:R1:W-:Y:S02]  /*7060*/  STG.E desc[UR8][R100.64], R89 ;  /* 0x0000005964007986 */ /* 0x0003e4000c101908 */
.L_x_30641:
[----:B------:R-:W-:Y:S05]  /*7070*/  BSYNC.RECONVERGENT B2 ;  /* 0x0000000000027941 */ /* 0x000fea0003800200 */
.L_x_30640:
[----:B------:R-:W-:Y:S01]  /*7080*/  IADD3 R84, PT, PT, R84, 0x20, RZ ;  /* 0x0000002054547810 */ /* 0x000fe20007ffe0ff */
[----:B------:R-:W-:-:S07]  /*7090*/  VIADD R67, R67, 0x20 ;  /* 0x0000002043437836 */ /* 0x000fce0000000000 */
.L_x_30582:
[----:B------:R-:W-:Y:S05]  /*70a0*/  BSYNC.RECONVERGENT B1 ;  /* 0x0000000000017941 */ /* 0x000fea0003800200 */
.L_x_30581:
        /* <DEDUP_REMOVED lines=9> */
.L_x_30645:
[----:B------:R-:W-:Y:S05]  /*7140*/  BSYNC.RECONVERGENT B2 ;  /* 0x0000000000027941 */ /* 0x000fea0003800200 */
.L_x_30644:
        /* <DEDUP_REMOVED lines=9> */
[----:B-1----:R-:W-:Y:S01]  /*71e0*/  @!P1 IMAD.MOV.U32 R89, RZ, RZ, R12 ;  /* 0x000000ffff599224 */ /* 0x002fe200078e000c */
        /* <DEDUP_REMOVED lines=18> */
.L_x_30652:
        /* <DEDUP_REMOVED lines=13> */
.L_x_30654:
[----:B------:R-:W-:Y:S05]  /*73e0*/  BSYNC.RECONVERGENT B5 ;  /* 0x0000000000057941 */ /* 0x000fea0003800200 */
.L_x_30653:
        /* <DEDUP_REMOVED lines=42> */
.L_x_30651:
[----:B------:R-:W-:Y:S05]  /*7690*/  BSYNC.RECONVERGENT B4 ;  /* 0x0000000000047941 */ /* 0x000fea0003800200 */
.L_x_30650:
        /* <DEDUP_REMOVED lines=10> */
.L_x_30649:
[----:B------:R-:W-:Y:S05]  /*7740*/  BSYNC.RECONVERGENT B3 ;  /* 0x0000000000037941 */ /* 0x000fea0003800200 */
.L_x_30648:
        /* <DEDUP_REMOVED lines=20> */
.L_x_30659:
        /* <DEDUP_REMOVED lines=13> */
.L_x_30661:
[----:B------:R-:W-:Y:S05]  /*7960*/  BSYNC.RECONVERGENT B5 ;  /* 0x0000000000057941 */ /* 0x000fea0003800200 */
.L_x_30660:
        /* <DEDUP_REMOVED lines=43> */
.L_x_30658:
[----:B------:R-:W-:Y:S05]  /*7c20*/  BSYNC.RECONVERGENT B4 ;  /* 0x0000000000047941 */ /* 0x000fea0003800200 */
.L_x_30657:
        /* <DEDUP_REMOVED lines=10> */
.L_x_30656:
[----:B------:R-:W-:Y:S05]  /*7cd0*/  BSYNC.RECONVERGENT B3 ;  /* 0x0000000000037941 */ /* 0x000fea0003800200 */
.L_x_30655:
        /* <DEDUP_REMOVED lines=20> */
.L_x_30666:
        /* <DEDUP_REMOVED lines=13> */
.L_x_30668:
[----:B------:R-:W-:Y:S05]  /*7ef0*/  BSYNC.RECONVERGENT B5 ;  /* 0x0000000000057941 */ /* 0x000fea0003800200 */
.L_x_30667:
        /* <DEDUP_REMOVED lines=42> */
.L_x_30665:
[----:B------:R-:W-:Y:S05]  /*81a0*/  BSYNC.RECONVERGENT B4 ;  /* 0x0000000000047941 */ /* 0x000fea0003800200 */
.L_x_30664:
        /* <DEDUP_REMOVED lines=10> */
.L_x_30663:
[----:B------:R-:W-:Y:S05]  /*8250*/  BSYNC.RECONVERGENT B3 ;  /* 0x0000000000037941 */ /* 0x000fea0003800200 */
.L_x_30662:
        /* <DEDUP_REMOVED lines=19> */
.L_x_30672:
        /* <DEDUP_REMOVED lines=13> */
.L_x_30674:
[----:B------:R-:W-:Y:S05]  /*8460*/  BSYNC.RECONVERGENT B4 ;  /* 0x0000000000047941 */ /* 0x000fea0003800200 */
.L_x_30673:
        /* <DEDUP_REMOVED lines=42> */
.L_x_30671:
[----:B------:R-:W-:Y:S05]  /*8710*/  BSYNC.RECONVERGENT B3 ;  /* 0x0000000000037941 */ /* 0x000fea0003800200 */
.L_x_30670:
        /* <DEDUP_REMOVED lines=9> */
[----:B------:R-:W-:Y:S01]  /*87b0*/  PRMT R0, R70, 0x7610, R0 ;  /* 0x0000761046007816 */ /* 0x000fe20000000000 */
[----:B------:R-:W-:Y:S06]  /*87c0*/  BRA `(.L_x_30669) ;  /* 0x0000001400547947 */ /* 0x000fec0003800000 */
.L_x_30647:
[----:B------:R-:W-:Y:S01]  /*87d0*/  BSSY.RECONVERGENT B3, `(.L_x_30675) ;  /* 0x0000057000037945 */ /* 0x000fe20003800200 */
[----:B------:R-:W-:Y:S01]  /*87e0*/  IMAD.MOV.U32 R42, RZ, RZ, R12 ;  /* 0x000000ffff2a7224 */ /* 0x000fe200078e000c */
[----:B------:R-:W-:Y:S01]  /*87f0*/  MOV R40, RZ ;  /* 0x000000ff00287202 */ /* 0x000fe20000000f00 */
        /* <DEDUP_REMOVED lines=18> */
.L_x_30679:
[----:B------:R-:W-:Y:S01]  /*8920*/  VIADD R74, R74, 0x1 ;  /* 0x000000014a4a7836 */ /* 0x000fe20000000000 */
[----:B------:R-:W-:Y:S03]  /*8930*/  BSSY.RECONVERGENT B5, `(.L_x_30680) ;  /* 0x000000c000057945 */ /* 0x000fe60003800200 */
[C---:B-1----:R-:W-:Y:S01]  /*8940*/  IMAD.WIDE.U32 R88, R74.reuse, -0x2daee0ad, RZ ;  /* 0xd2511f534a587825 */ /* 0x042fe200078e00ff */
        /* <DEDUP_REMOVED lines=10> */
.L_x_30681:
[----:B------:R-:W-:Y:S05]  /*89f0*/  BSYNC.RECONVERGENT B5 ;  /* 0x0000000000057941 */ /* 0x000fea0003800200 */
.L_x_30680:
        /* <DEDUP_REMOVED lines=42> */
.L_x_30678:
[----:B------:R-:W-:Y:S05]  /*8ca0*/  BSYNC.RECONVERGENT B4 ;  /* 0x0000000000047941 */ /* 0x000fea0003800200 */
.L_x_30677:
        /* <DEDUP_REMOVED lines=9> */
.L_x_30676:
[----:B------:R-:W-:Y:S05]  /*8d40*/  BSYNC.RECONVERGENT B3 ;  /* 0x0000000000037941 */ /* 0x000fea0003800200 */
.L_x_30675:
        /* <DEDUP_REMOVED lines=17> */
.L_x_30686:
        /* <DEDUP_REMOVED lines=13> */
.L_x_30688:
[----:B------:R-:W-:Y:S05]  /*8f30*/  BSYNC.RECONVERGENT B5 ;  /* 0x0000000000057941 */ /* 0x000fea0003800200 */
.L_x_30687:
        /* <DEDUP_REMOVED lines=43> */
.L_x_30685:
[----:B------:R-:W-:Y:S05]  /*91f0*/  BSYNC.RECONVERGENT B4 ;  /* 0x0000000000047941 */ /* 0x000fea0003800200 */
.L_x_30684:
        /* <DEDUP_REMOVED lines=9> */
.L_x_30683:
[----:B------:R-:W-:Y:S05]  /*9290*/  BSYNC.RECONVERGENT B3 ;  /* 0x0000000000037941 */ /* 0x000fea0003800200 */
.L_x_30682:
        /* <DEDUP_REMOVED lines=17> */
.L_x_30693:
        /* <DEDUP_REMOVED lines=13> */
.L_x_30695:
[----:B------:R-:W-:Y:S05]  /*9480*/  BSYNC.RECONVERGENT B5 ;  /* 0x0000000000057941 */ /* 0x000fea0003800200 */
.L_x_30694:
        /* <DEDUP_REMOVED lines=43> */
.L_x_30692:
[----:B------:R-:W-:Y:S05]  /*9740*/  BSYNC.RECONVERGENT B4 ;  /* 0x0000000000047941 */ /* 0x000fea0003800200 */
.L_x_30691:
[----:B------:R-:W-:Y:S01]  /*9750*/  I2FP.F32.U32 R12, R43 ;  /* 0x0000002b000c7245 */ /* 0x000fe20000201000 */
[----:B------:R-:W-:Y:S02]  /*9760*/  HFMA2 R43, -RZ, RZ, 0.1171875, 0 ;  /* 0x2f800000ff2b7431 */ /* 0x000fe400000001ff */
[----:B-----5:R-:W-:-:S04]  /*9770*/  FMUL.FTZ R42, R30, UR13 ;  /* 0x0000000d1e2a7c20 */ /* 0x020fc80008410000 */
[----:B------:R-:W-:Y:S01]  /*9780*/  FMUL.FTZ R42, R42, UR12 ;  /* 0x0000000c2a2a7c20 */ /* 0x000fe20008410000 */
[----:B------:R-:W-:-:S05]  /*9790*/  FFMA.FTZ R12, R12, R43, 1.1641532182693481445e-10 ;  /* 0x2f0000000c0c7423 */ /* 0x000fca000001002b */
[----:B------:R-:W-:-:S04]  /*97a0*/  FSETP.GTU.FTZ.AND P1, PT, R12, UR5, PT ;  /* 0x000000050c007c0b */ /* 0x000fc8000bf3c000 */
[----:B------:R-:W-:Y:S02]  /*97b0*/  SEL R12, RZ, 0x1, P1 ;  /* 0x00000001ff0c7807 */ /* 0x000fe40000800000 */
[----:B------:R-:W-:Y:S02]  /*97c0*/  FSEL R42, R42, RZ, !P1 ;  /* 0x000000ff2a2a7208 */ /* 0x000fe40004800000 */
[----:B------:R-:W-:-:S07]  /*97d0*/  PRMT R2, R12, 0x7610, R2 ;  /* 0x000076100c027816 */ /* 0x000fce0000000002 */
.L_x_30690:
[----:B------:R-:W-:Y:S05]  /*97e0*/  BSYNC.RECONVERGENT B3 ;  /* 0x0000000000037941 */ /* 0x000fea0003800200 */
.L_x_30689:
        /* <DEDUP_REMOVED lines=16> */
.L_x_30698:
        /* <DEDUP_REMOVED lines=13> */
.L_x_30700:
[----:B------:R-:W-:Y:S05]  /*99c0*/  BSYNC.RECONVERGENT B4 ;  /* 0x0000000000047941 */ /* 0x000fea0003800200 */
.L_x_30699:
[----:B-1----:R-:W-:Y:S01]  /*99d0*/  IMAD.WIDE.U32 R88, R75, -0x326172a9, RZ ;  /* 0xcd9e8d574b587825 */ /* 0x002fe200078e00ff */
        /* <DEDUP_REMOVED lines=42> */
.L_x_30697:
[----:B------:R-:W-:Y:S05]  /*9c80*/  BSYNC.RECONVERGENT B3 ;  /* 0x0000000000037941 */ /* 0x000fea0003800200 */
.L_x_30696:
        /* <DEDUP_REMOVED lines=9> */
.L_x_30669:
[----:B------:R-:W-:Y:S05]  /*9d20*/  BSYNC.RECONVERGENT B2 ;  /* 0x0000000000027941 */ /* 0x000fea0003800200 */
.L_x_30646:
[----:B-1----:R-:W0:Y:S01]  /*9d30*/  LDC.64 R88, c[0x0][0x3a8] ;  /* 0x0000ea00ff587b82 */ /* 0x002e220000000a00 */
[----:B------:R-:W-:Y:S01]  /*9d40*/  BSSY.RECONVERGENT B2, `(.L_x_30701) ;  /* 0x0000010000027945 */ /* 0x000fe20003800200 */
[----:B------:R-:W-:Y:S01]  /*9d50*/  MOV R70, R98 ;  /* 0x0000006200467202 */ /* 0x000fe20000000f00 */
[----:B0-----:R-:W-:-:S05]  /*9d60*/  IMAD.WIDE.U32 R88, R84, 0x10, R88 ;  /* 0x0000001054587825 */ /* 0x001fca00078e0058 */
[----:B-----5:R0:W-:Y:S01]  /*9d70*/  STG.E.128 desc[UR8][R88.64], R40 ;  /* 0x0000002858007986 */ /* 0x0201e2000c101d08 */
[----:B------:R-:W-:Y:S05]  /*9d80*/  @!P0 BRA `(.L_x_30702) ;  /* 0x00000000002c8947 */ /* 0x000fea0003800000 */
[----:B------:R-:W1:Y:S01]  /*9d90*/  LDC.64 R100, c[0x0][0x3b0] ;  /* 0x0000ec00ff647b82 */ /* 0x000e620000000a00 */
[----:B------:R-:W-:Y:S01]  /*9da0*/  IMAD.U32 R98, R2, 0x10000, RZ ;  /* 0x0001000002627824 */ /* 0x000fe200078e00ff */
[----:B0-----:R-:W-:Y:S02]  /*9db0*/  LOP3.LUT R89, R0, 0xffff, RZ, 0xc0, !PT ;  /* 0x0000ffff00597812 */ /* 0x001fe400078ec0ff */
[----:B------:R-:W-:Y:S02]  /*9dc0*/  LOP3.LUT R88, R3, 0xff, RZ, 0xc0, !PT ;  /* 0x000000ff03587812 */ /* 0x000fe400078ec0ff */
[----:B------:R-:W-:-:S05]  /*9dd0*/  LOP3.LUT R98, R98, 0xff0000, RZ, 0xc0, !PT ;  /* 0x00ff000062627812 */ /* 0x000fca00078ec0ff */
[----:B------:R-:W-:Y:S01]  /*9de0*/  IMAD R89, R89, 0x1000000, R98 ;  /* 0x0100000059597824 */ /* 0x000fe200078e0262 */
[----:B------:R-:W-:-:S04]  /*9df0*/  LOP3.LUT R98, R4, 0xff, RZ, 0xc0, !PT ;  /* 0x000000ff04627812 */ /* 0x000fc800078ec0ff */
[----:B------:R-:W-:-:S05]  /*9e00*/  LEA R89, R88, R89, 0x8 ;  /* 0x0000005958597211 */ /* 0x000fca00078e40ff */
[----:B------:R-:W-:Y:S02]  /*9e10*/  IMAD.IADD R89, R89, 0x1, R98 ;  /* 0x0000000159597824 */ /* 0x000fe400078e0262 */
[----:B-1----:R-:W-:-:S05]  /*9e20*/  IMAD.WIDE.U32 R100, R67, 0x4, R100 ;  /* 0x0000000443647825 */ /* 0x002fca00078e0064 */
[----:B------:R1:W-:Y:S02]  /*9e30*/  STG.E desc[UR8][R100.64], R89 ;  /* 0x0000005964007986 */ /* 0x0003e4000c101908 */
.L_x_30702:
[----:B------:R-:W-:Y:S05]  /*9e40*/  BSYNC.RECONVERGENT B2 ;  /* 0x0000000000027941 */ /* 0x000fea0003800200 */
.L_x_30701:
[----:B------:R-:W-:Y:S01]  /*9e50*/  VIADD R84, R84, 0x20 ;  /* 0x0000002054547836 */ /* 0x000fe20000000000 */
[----:B------:R-:W-:-:S07]  /*9e60*/  IADD3 R67, PT, PT, R67, 0x20, RZ ;  /* 0x0000002043437810 */ /* 0x000fce0007ffe0ff */
.L_x_30643:
[----:B------:R-:W-:Y:S05]  /*9e70*/  BSYNC.RECONVERGENT B1 ;  /* 0x0000000000017941 */ /* 0x000fea0003800200 */
.L_x_30642:
        /* <DEDUP_REMOVED lines=9> */
.L_x_30706:
[----:B------:R-:W-:Y:S05]  /*9f10*/  BSYNC.RECONVERGENT B2 ;  /* 0x0000000000027941 */ /* 0x000fea0003800200 */
.L_x_30705:
        /* <DEDUP_REMOVED lines=9> */
[----:B-1----:R-:W-:Y:S02]  /*9fb0*/  @!P1 IMAD.MOV.U32 R89, RZ, RZ, R12 ;  /* 0x000000ffff599224 */ /* 0x002fe400078e000c */
        /* <DEDUP_REMOVED lines=14> */
[--C-:B------:R-:W-:Y:S02]  /*a0a0*/  @!P2 IMAD.MOV.U32 R88, RZ, RZ, R70.reuse ;  /* 0x000000ffff58a224 */ /* 0x100fe400078e0046 */
[----:B------:R-:W-:Y:S02]  /*a0b0*/  @P2 IMAD.MOV.U32 R98, RZ, RZ, R15 ;  /* 0x000000ffff622224 */ /* 0x000fe400078e000f */
[----:B------:R-:W-:Y:S01]  /*a0c0*/  @P2 IMAD.MOV.U32 R88, RZ, RZ, R70 ;  /* 0x000000ffff582224 */ /* 0x000fe200078e0046 */
[----:B------:R-:W-:Y:S06]  /*a0d0*/  BRA `(.L_x_30712) ;  /* 0x0000000000e07947 */ /* 0x000fec0003800000 */
.L_x_30713:
        /* <DEDUP_REMOVED lines=13> */
.L_x_30715:
[----:B------:R-:W-:Y:S05]  /*a1b0*/  BSYNC.RECONVERGENT B5 ;  /* 0x0000000000057941 */ /* 0x000fea0003800200 */
.L_x_30714:
        /* <DEDUP_REMOVED lines=42> */
.L_x_30712:
[----:B------:R-:W-:Y:S05]  /*a460*/  BSYNC.RECONVERGENT B4 ;  /* 0x0000000000047941 */ /* 0x000fea0003800200 */
.L_x_30711:
        /* <DEDUP_REMOVED lines=10> */
.L_x_30710:
[----:B------:R-:W-:Y:S05]  /*a510*/  BSYNC.RECONVERGENT B3 ;  /* 0x0000000000037941 */ /* 0x000fea0003800200 */
.L_x_30709:
        /* <DEDUP_REMOVED lines=20> */
.L_x_30720:
        /* <DEDUP_REMOVED lines=13> */
.L_x_30722:
[----:B------:R-:W-:Y:S05]  /*a730*/  BSYNC.RECONVERGENT B5 ;  /* 0x0000000000057941 */ /* 0x000fea0003800200 */
.L_x_30721:
        /* <DEDUP_REMOVED lines=43> */
.L_x_30719:
[----:B------:R-:W-:Y:S05]  /*a9f0*/  BSYNC.RECONVERGENT B4 ;  /* 0x0000000000047941 */ /* 0x000fea0003800200 */
.L_x_30718:
        /* <DEDUP_REMOVED lines=10> */
.L_x_30717:
[----:B------:R-:W-:Y:S05]  /*aaa0*/  BSYNC.RECONVERGENT B3 ;  /* 0x0000000000037941 */ /* 0x000fea0003800200 */
.L_x_30716:
        /* <DEDUP_REMOVED lines=20> */
.L_x_30727:
        /* <DEDUP_REMOVED lines=13> */
.L_x_30729:
[----:B------:R-:W-:Y:S05]  /*acc0*/  BSYNC.RECONVERGENT B5 ;  /* 0x0000000000057941 */ /* 0x000fea0003800200 */
.L_x_30728:
        /* <DEDUP_REMOVED lines=42> */
.L_x_30726:
[----:B------:R-:W-:Y:S05]  /*af70*/  BSYNC.RECONVERGENT B4 ;  /* 0x0000000000047941 */ /* 0x000fea0003800200 */
.L_x_30725:
        /* <DEDUP_REMOVED lines=10> */
.L_x_30724:
[----:B------:R-:W-:Y:S05]  /*b020*/  BSYNC.RECONVERGENT B3 ;  /* 0x0000000000037941 */ /* 0x000fea0003800200 */
.L_x_30723:
        /* <DEDUP_REMOVED lines=19> */
.L_x_30733:
        /* <DEDUP_REMOVED lines=13> */
.L_x_30735:
[----:B------:R-:W-:Y:S05]  /*b230*/  BSYNC.RECONVERGENT B4 ;  /* 0x0000000000047941 */ /* 0x000fea0003800200 */
.L_x_30734:
        /* <DEDUP_REMOVED lines=42> */
.L_x_30732:
[----:B------:R-:W-:Y:S05]  /*b4e0*/  BSYNC.RECONVERGENT B3 ;  /* 0x0000000000037941 */ /* 0x000fea0003800200 */
.L_x_30731:
        /* <DEDUP_REMOVED lines=11> */
.L_x_30708:
        /* <DEDUP_REMOVED lines=21> */
.L_x_30740:
        /* <DEDUP_REMOVED lines=13> */
.L_x_30742:
[----:B------:R-:W-:Y:S05]  /*b7c0*/  BSYNC.RECONVERGENT B5 ;  /* 0x0000000000057941 */ /* 0x000fea0003800200 */
.L_x_30741:
        /* <DEDUP_REMOVED lines=42> */
.L_x_30739:
[----:B------:R-:W-:Y:S05]  /*ba70*/  BSYNC.RECONVERGENT B4 ;  /* 0x0000000000047941 */ /* 0x000fea0003800200 */
.L_x_30738:
        /* <DEDUP_REMOVED lines=9> */
.L_x_30737:
[----:B------:R-:W-:Y:S05]  /*bb10*/  BSYNC.RECONVERGENT B3 ;  /* 0x0000000000037941 */ /* 0x000fea0003800200 */
.L_x_30736:
        /* <DEDUP_REMOVED lines=17> */
.L_x_30747:
        /* <DEDUP_REMOVED lines=13> */
.L_x_30749:
[----:B------:R-:W-:Y:S05]  /*bd00*/  BSYNC.RECONVERGENT B5 ;  /* 0x0000000000057941 */ /* 0x000fea0003800200 */
.L_x_30748:
        /* <DEDUP_REMOVED lines=43> */
.L_x_30746:
[----:B------:R-:W-:Y:S05]  /*bfc0*/  BSYNC.RECONVERGENT B4 ;  /* 0x0000000000047941 */ /* 0x000fea0003800200 */
.L_x_30745:
        /* <DEDUP_REMOVED lines=9> */
.L_x_30744:
[----:B------:R-:W-:Y:S05]  /*c060*/  BSYNC.RECONVERGENT B3 ;  /* 0x0000000000037941 */ /* 0x000fea0003800200 */
.L_x_30743:
        /* <DEDUP_REMOVED lines=17> */
.L_x_30754:
        /* <DEDUP_REMOVED lines=13> */
.L_x_30756:
[----:B------:R-:W-:Y:S05]  /*c250*/  BSYNC.RECONVERGENT B5 ;  /* 0x0000000000057941 */ /* 0x000fea0003800200 */
.L_x_30755:
        /* <DEDUP_REMOVED lines=43> */
.L_x_30753:
[----:B------:R-:W-:Y:S05]  /*c510*/  BSYNC.RECONVERGENT B4 ;  /* 0x0000000000047941 */ /* 0x000fea0003800200 */
.L_x_30752:
        /* <DEDUP_REMOVED lines=9> */
.L_x_30751:
[----:B------:R-:W-:Y:S05]  /*c5b0*/  BSYNC.RECONVERGENT B3 ;  /* 0x0000000000037941 */ /* 0x000fea0003800200 */
.L_x_30750:
        /* <DEDUP_REMOVED lines=16> */
.L_x_30759:
        /* <DEDUP_REMOVED lines=13> */
.L_x_30761:
[----:B------:R-:W-:Y:S05]  /*c790*/  BSYNC.RECONVERGENT B4 ;  /* 0x0000000000047941 */ /* 0x000fea0003800200 */
.L_x_30760:
        /* <DEDUP_REMOVED lines=43> */
.L_x_30758:
[----:B------:R-:W-:Y:S05]  /*ca50*/  BSYNC.RECONVERGENT B3 ;  /* 0x0000000000037941 */ /* 0x000fea0003800200 */
.L_x_30757:
        /* <DEDUP_REMOVED lines=9> */
.L_x_30730:
[----:B------:R-:W-:Y:S05]  /*caf0*/  BSYNC.RECONVERGENT B2 ;  /* 0x0000000000027941 */ /* 0x000fea0003800200 */
.L_x_30707:
[----:B-1----:R-:W0:Y:S01]  /*cb00*/  LDC.64 R88, c[0x0][0x3a8] ;  /* 0x0000ea00ff587b82 */ /* 0x002e220000000a00 */
        /* <DEDUP_REMOVED lines=11> */
[----:B------:R-:W-:-:S04]  /*cbc0*/  LOP3.LUT R98, R4, 0xff, RZ, 0xc0, !PT ;  /* 0x000000ff04627812 */ /* 0x000fc800078ec0ff */
[----:B------:R-:W-:-:S05]  /*cbd0*/  LEA R89, R88, R89, 0x8 ;  /* 0x0000005958597211 */ /* 0x000fca00078e40ff */
[----:B------:R-:W-:Y:S02]  /*cbe0*/  IMAD.IADD R89, R89, 0x1, R98 ;  /* 0x0000000159597824 */ /* 0x000fe400078e0262 */
[----:B-1----:R-:W-:-:S05]  /*cbf0*/  IMAD.WIDE.U32 R100, R67, 0x4, R100 ;  /* 0x0000000443647825 */ /* 0x002fca00078e0064 */
[----:B------:R1:W-:Y:S02]  /*cc00*/  STG.E desc[UR8][R100.64], R89 ;  /* 0x0000005964007986 */ /* 0x0003e4000c101908 */
.L_x_30763:
[----:B------:R-:W-:Y:S05]  /*cc10*/  BSYNC.RECONVERGENT B2 ;  /* 0x0000000000027941 */ /* 0x000fea0003800200 */
.L_x_30762:
[----:B------:R-:W-:Y:S01]  /*cc20*/  IADD3 R84, PT, PT, R84, 0x20, RZ ;  /* 0x0000002054547810 */ /* 0x000fe20007ffe0ff */
[----:B------:R-:W-:-:S07]  /*cc30*/  VIADD R67, R67, 0x20 ;  /* 0x0000002043437836 */ /* 0x000fce0000000000 */
.L_x_30704:
[----:B------:R-:W-:Y:S05]  /*cc40*/  BSYNC.RECONVERGENT B1 ;  /* 0x0000000000017941 */ /* 0x000fea0003800200 */
.L_x_30703:
        /* <DEDUP_REMOVED lines=9> */
.L_x_30767:
[----:B------:R-:W-:Y:S05]  /*cce0*/  BSYNC.RECONVERGENT B2 ;  /* 0x0000000000027941 */ /* 0x000fea0003800200 */
.L_x_30766:
        /* <DEDUP_REMOVED lines=28> */
.L_x_30774:
        /* <DEDUP_REMOVED lines=13> */
.L_x_30776:
[----:B------:R-:W-:Y:S05]  /*cf80*/  BSYNC.RECONVERGENT B5 ;  /* 0x0000000000057941 */ /* 0x000fea0003800200 */
.L_x_30775:
        /* <DEDUP_REMOVED lines=41> */
[----:B------:R-:W-:-:S07]  /*d220*/  IMAD.MOV.U32 R98, RZ, RZ, R70 ;  /* 0x000000ffff627224 */ /* 0x000fce00078e0046 */
.L_x_30773:
[----:B------:R-:W-:Y:S05]  /*d230*/  BSYNC.RECONVERGENT B4 ;  /* 0x0000000000047941 */ /* 0x000fea0003800200 */
.L_x_30772:
        /* <DEDUP_REMOVED lines=10> */
.L_x_30771:
[----:B------:R-:W-:Y:S05]  /*d2e0*/  BSYNC.RECONVERGENT B3 ;  /* 0x0000000000037941 */ /* 0x000fea0003800200 */
.L_x_30770:
        /* <DEDUP_REMOVED lines=20> */
.L_x_30781:
        /* <DEDUP_REMOVED lines=13> */
.L_x_30783:
[----:B------:R-:W-:Y:S05]  /*d500*/  BSYNC.RECONVERGENT B5 ;  /* 0x0000000000057941 */ /* 0x000fea0003800200 */
.L_x_30782:
        /* <DEDUP_REMOVED lines=43> */
.L_x_30780:
[----:B------:R-:W-:Y:S05]  /*d7c0*/  BSYNC.RECONVERGENT B4 ;  /* 0x0000000000047941 */ /* 0x000fea0003800200 */
.L_x_30779:
        /* <DEDUP_REMOVED lines=10> */
.L_x_30778:
[----:B------:R-:W-:Y:S05]  /*d870*/  BSYNC.RECONVERGENT B3 ;  /* 0x0000000000037941 */ /* 0x000fea0003800200 */
.L_x_30777:
        /* <DEDUP_REMOVED lines=20> */
.L_x_30788:
        /* <DEDUP_REMOVED lines=13> */
.L_x_30790:
[----:B------:R-:W-:Y:S05]  /*da90*/  BSYNC.RECONVERGENT B5 ;  /* 0x0000000000057941 */ /* 0x000fea0003800200 */
.L_x_30789:
        /* <DEDUP_REMOVED lines=42> */
.L_x_30787:
[----:B------:R-:W-:Y:S05]  /*dd40*/  BSYNC.RECONVERGENT B4 ;  /* 0x0000000000047941 */ /* 0x000fea0003800200 */
.L_x_30786:
        /* <DEDUP_REMOVED lines=10> */
.L_x_30785:
[----:B------:R-:W-:Y:S05]  /*ddf0*/  BSYNC.RECONVERGENT B3 ;  /* 0x0000000000037941 */ /* 0x000fea0003800200 */
.L_x_30784:
        /* <DEDUP_REMOVED lines=19> */
.L_x_30794:
        /* <DEDUP_REMOVED lines=13> */
.L_x_30796:
[----:B------:R-:W-:Y:S05]  /*e000*/  BSYNC.RECONVERGENT B4 ;  /* 0x0000000000047941 */ /* 0x000fea0003800200 */
.L_x_30795:
        /* <DEDUP_REMOVED lines=42> */
.L_x_30793:
[----:B------:R-:W-:Y:S05]  /*e2b0*/  BSYNC.RECONVERGENT B3 ;  /* 0x0000000000037941 */ /* 0x000fea0003800200 */
.L_x_30792:
        /* <DEDUP_REMOVED lines=11> */
.L_x_30769:
        /* <DEDUP_REMOVED lines=21> */
.L_x_30801:
        /* <DEDUP_REMOVED lines=13> */
.L_x_30803:
[----:B------:R-:W-:Y:S05]  /*e590*/  BSYNC.RECONVERGENT B5 ;  /* 0x0000000000057941 */ /* 0x000fea0003800200 */
.L_x_30802:
        /* <DEDUP_REMOVED lines=42> */
.L_x_30800:
[----:B------:R-:W-:Y:S05]  /*e840*/  BSYNC.RECONVERGENT B4 ;  /* 0x0000000000047941 */ /* 0x000fea0003800200 */
.L_x_30799:
        /* <DEDUP_REMOVED lines=9> */
.L_x_30798:
[----:B------:R-:W-:Y:S05]  /*e8e0*/  BSYNC.RECONVERGENT B3 ;  /* 0x0000000000037941 */ /* 0x000fea0003800200 */
.L_x_30797:
        /* <DEDUP_REMOVED lines=17> */
.L_x_30808:
        /* <DEDUP_REMOVED lines=13> */
.L_x_30810:
[----:B------:R-:W-:Y:S05]  /*ead0*/  BSYNC.RECONVERGENT B5 ;  /* 0x0000000000057941 */ /* 0x000fea0003800200 */
.L_x_30809:
        /* <DEDUP_REMOVED lines=43> */
.L_x_30807:
[----:B------:R-:W-:Y:S05]  /*ed90*/  BSYNC.RECONVERGENT B4 ;  /* 0x0000000000047941 */ /* 0x000fea0003800200 */
.L_x_30806:
        /* <DEDUP_REMOVED lines=9> */
.L_x_30805:
[----:B------:R-:W-:Y:S05]  /*ee30*/  BSYNC.RECONVERGENT B3 ;  /* 0x0000000000037941 */ /* 0x000fea0003800200 */
.L_x_30804:
        /* <DEDUP_REMOVED lines=17> */
.L_x_30815:
        /* <DEDUP_REMOVED lines=13> */
.L_x_30817:
[----:B------:R-:W-:Y:S05]  /*f020*/  BSYNC.RECONVERGENT B5 ;  /* 0x0000000000057941 */ /* 0x000fea0003800200 */
.L_x_30816:
        /* <DEDUP_REMOVED lines=43> */
.L_x_30814:
[----:B------:R-:W-:Y:S05]  /*f2e0*/  BSYNC.RECONVERGENT B4 ;  /* 0x0000000000047941 */ /* 0x000fea0003800200 */
.L_x_30813:
        /* <DEDUP_REMOVED lines=9> */
.L_x_30812:
[----:B------:R-:W-:Y:S05]  /*f380*/  BSYNC.RECONVERGENT B3 ;  /* 0x0000000000037941 */ /* 0x000fea0003800200 */
.L_x_30811:
        /* <DEDUP_REMOVED lines=16> */
.L_x_30820:
        /* <DEDUP_REMOVED lines=13> */
.L_x_30822:
[----:B------:R-:W-:Y:S05]  /*f560*/  BSYNC.RECONVERGENT B4 ;  /* 0x0000000000047941 */ /* 0x000fea0003800200 */
.L_x_30821:
[----:B-1----:R-:W-:Y:S01]  /*f570*/  IMAD.WIDE.U32 R88, R75, -0x326172a9, RZ ;  /* 0xcd9e8d574b587825 */ /* 0x002fe200078e00ff */
        /* <DEDUP_REMOVED lines=42> */
.L_x_30819:
[----:B------:R-:W-:Y:S05]  /*f820*/  BSYNC.RECONVERGENT B3 ;  /* 0x0000000000037941 */ /* 0x000fea0003800200 */
.L_x_30818:
        /* <DEDUP_REMOVED lines=9> */
.L_x_30791:
[----:B------:R-:W-:Y:S05]  /*f8c0*/  BSYNC.RECONVERGENT B2 ;  /* 0x0000000000027941 */ /* 0x000fea0003800200 */
.L_x_30768:
        /* <DEDUP_REMOVED lines=13> */
[----:B------:R-:W-:-:S05]  /*f9a0*/  IMAD R89, R88, 0x100, R89 ;  /* 0x0000010058597824 */ /* 0x000fca00078e0259 */
[----:B------:R-:W-:Y:S01]  /*f9b0*/  IADD3 R89, PT, PT, R89, R98, RZ ;  /* 0x0000006259597210 */ /* 0x000fe20007ffe0ff */
[----:B-1----:R-:W-:-:S05]  /*f9c0*/  IMAD.WIDE.U32 R100, R67, 0x4, R100 ;  /* 0x0000000443647825 */ /* 0x002fca00078e0064 */
[----:B------:R1:W-:Y:S02]  /*f9d0*/  STG.E desc[UR8][R100.64], R89 ;  /* 0x0000005964007986 */ /* 0x0003e4000c101908 */
.L_x_30824:
[----:B------:R-:W-:Y:S05]  /*f9e0*/  BSYNC.RECONVERGENT B2 ;  /* 0x0000000000027941 */ /* 0x000fea0003800200 */
.L_x_30823:
[----:B------:R-:W-:Y:S01]  /*f9f0*/  VIADD R84, R84, 0x20 ;  /* 0x0000002054547836 */ /* 0x000fe20000000000 */
[----:B------:R-:W-:-:S07]  /*fa00*/  IADD3 R67, PT, PT, R67, 0x20, RZ ;  /* 0x0000002043437810 */ /* 0x000fce0007ffe0ff */
.L_x_30765:
[----:B------:R-:W-:Y:S05]  /*fa10*/  BSYNC.RECONVERGENT B1 ;  /* 0x0000000000017941 */ /* 0x000fea0003800200 */
.L_x_30764:
        /* <DEDUP_REMOVED lines=9> */
.L_x_30828:
[----:B------:R-:W-:Y:S05]  /*fab0*/  BSYNC.RECONVERGENT B2 ;  /* 0x0000000000027941 */ /* 0x000fea0003800200 */
.L_x_30827:
        /* <DEDUP_REMOVED lines=28> */
.L_x_30835:
        /* <DEDUP_REMOVED lines=13> */
.L_x_30837:
[----:B------:R-:W-:Y:S05]  /*fd50*/  BSYNC.RECONVERGENT B5 ;  /* 0x0000000000057941 */ /* 0x000fea0003800200 */
.L_x_30836:
        /* <DEDUP_REMOVED lines=42> */
.L_x_30834:
[----:B------:R-:W-:Y:S05]  /*10000*/  BSYNC.RECONVERGENT B4 ;  /* 0x0000000000047941 */ /* 0x000fea0003800200 */
.L_x_30833:
        /* <DEDUP_REMOVED lines=10> */
.L_x_30832:
[----:B------:R-:W-:Y:S05]  /*100b0*/  BSYNC.RECONVERGENT B3 ;  /* 0x0000000000037941 */ /* 0x000fea0003800200 */
.L_x_30831:
        /* <DEDUP_REMOVED lines=20> */
.L_x_30842:
        /* <DEDUP_REMOVED lines=13> */
.L_x_30844:
[----:B------:R-:W-:Y:S05]  /*102d0*/  BSYNC.RECONVERGENT B5 ;  /* 0x0000000000057941 */ /* 0x000fea0003800200 */
.L_x_30843:
        /* <DEDUP_REMOVED lines=43> */
.L_x_30841:
[----:B------:R-:W-:Y:S05]  /*10590*/  BSYNC.RECONVERGENT B4 ;  /* 0x0000000000047941 */ /* 0x000fea0003800200 */
.L_x_30840:
        /* <DEDUP_REMOVED lines=10> */
.L_x_30839:
[----:B------:R-:W-:Y:S05]  /*10640*/  BSYNC.RECONVERGENT B3 ;  /* 0x0000000000037941 */ /* 0x000fea0003800200 */
.L_x_30838:
        /* <DEDUP_REMOVED lines=20> */
.L_x_30849:
        /* <DEDUP_REMOVED lines=13> */
.L_x_30851:
[----:B------:R-:W-:Y:S05]  /*10860*/  BSYNC.RECONVERGENT B5 ;  /* 0x0000000000057941 */ /* 0x000fea0003800200 */
.L_x_30850:
        /* <DEDUP_REMOVED lines=41> */
[----:B------:R-:W-:-:S07]  /*10b00*/  HFMA2 R89, -RZ, RZ, 0, 0 ;  /* 0x00000000ff597431 */ /* 0x000fce00000001ff */
.L_x_30848:
[----:B------:R-:W-:Y:S05]  /*10b10*/  BSYNC.RECONVERGENT B4 ;  /* 0x0000000000047941 */ /* 0x000fea0003800200 */
.L_x_30847:
        /* <DEDUP_REMOVED lines=10> */
.L_x_30846:
[----:B------:R-:W-:Y:S05]  /*10bc0*/  BSYNC.RECONVERGENT B3 ;  /* 0x0000000000037941 */ /* 0x000fea0003800200 */
.L_x_30845:
        /* <DEDUP_REMOVED lines=19> */
.L_x_30855:
        /* <DEDUP_REMOVED lines=13> */
.L_x_30857:
[----:B------:R-:W-:Y:S05]  /*10dd0*/  BSYNC.RECONVERGENT B4 ;  /* 0x0000000000047941 */ /* 0x000fea0003800200 */
.L_x_30856:
        /* <DEDUP_REMOVED lines=42> */
.L_x_30854:
[----:B------:R-:W-:Y:S05]  /*11080*/  BSYNC.RECONVERGENT B3 ;  /* 0x0000000000037941 */ /* 0x000fea0003800200 */
.L_x_30853:
        /* <DEDUP_REMOVED lines=11> */
.L_x_30830:
        /* <DEDUP_REMOVED lines=21> */
.L_x_30862:
        /* <DEDUP_REMOVED lines=13> */
.L_x_30864:
[----:B------:R-:W-:Y:S05]  /*11360*/  BSYNC.RECONVERGENT B5 ;  /* 0x0000000000057941 */ /* 0x000fea0003800200 */
.L_x_30863:
        /* <DEDUP_REMOVED lines=42> */
.L_x_30861:
[----:B------:R-:W-:Y:S05]  /*11610*/  BSYNC.RECONVERGENT B4 ;  /* 0x0000000000047941 */ /* 0x000fea0003800200 */
.L_x_30860:
        /* <DEDUP_REMOVED lines=9> */
.L_x_30859:
[----:B------:R-:W-:Y:S05]  /*116b0*/  BSYNC.RECONVERGENT B3 ;  /* 0x0000000000037941 */ /* 0x000fea0003800200 */
.L_x_30858:
        /* <DEDUP_REMOVED lines=17> */
.L_x_30869:
        /* <DEDUP_REMOVED lines=13> */
.L_x_30871:
[----:B------:R-:W-:Y:S05]  /*118a0*/  BSYNC.RECONVERGENT B5 ;  /* 0x0000000000057941 */ /* 0x000fea0003800200 */
.L_x_30870:
        /* <DEDUP_REMOVED lines=43> */
.L_x_30868:
[----:B------:R-:W-:Y:S05]  /*11b60*/  BSYNC.RECONVERGENT B4 ;  /* 0x0000000000047941 */ /* 0x000fea0003800200 */
.L_x_30867:
        /* <DEDUP_REMOVED lines=9> */
.L_x_30866:
[----:B------:R-:W-:Y:S05]  /*11c00*/  BSYNC.RECONVERGENT B3 ;  /* 0x0000000000037941 */ /* 0x000fea0003800200 */
.L_x_30865:
        /* <DEDUP_REMOVED lines=17> */
.L_x_30876:
        /* <DEDUP_REMOVED lines=13> */
.L_x_30878:
[----:B------:R-:W-:Y:S05]  /*11df0*/  BSYNC.RECONVERGENT B5 ;  /* 0x0000000000057941 */ /* 0x000fea0003800200 */
.L_x_30877:
        /* <DEDUP_REMOVED lines=43> */
.L_x_30875:
[----:B------:R-:W-:Y:S05]  /*120b0*/  BSYNC.RECONVERGENT B4 ;  /* 0x0000000000047941 */ /* 0x000fea0003800200 */
.L_x_30874:
        /* <DEDUP_REMOVED lines=9> */
.L_x_30873:
[----:B------:R-:W-:Y:S05]  /*12150*/  BSYNC.RECONVERGENT B3 ;  /* 0x0000000000037941 */ /* 0x000fea0003800200 */
.L_x_30872:
        /* <DEDUP_REMOVED lines=16> */
.L_x_30881:
        /* <DEDUP_REMOVED lines=13> */
.L_x_30883:
[----:B------:R-:W-:Y:S05]  /*12330*/  BSYNC.RECONVERGENT B4 ;  /* 0x0000000000047941 */ /* 0x000fea0003800200 */
.L_x_30882:
        /* <DEDUP_REMOVED lines=43> */
.L_x_30880:
[----:B------:R-:W-:Y:S05]  /*125f0*/  BSYNC.RECONVERGENT B3 ;  /* 0x0000000000037941 */ /* 0x000fea0003800200 */
.L_x_30879:
        /* <DEDUP_REMOVED lines=9> */
.L_x_30852:
[----:B------:R-:W-:Y:S05]  /*12690*/  BSYNC.RECONVERGENT B2 ;  /* 0x0000000000027941 */ /* 0x000fea0003800200 */
.L_x_30829:
        /* <DEDUP_REMOVED lines=17> */
.L_x_30885:
[----:B------:R-:W-:Y:S05]  /*127b0*/  BSYNC.RECONVERGENT B2 ;  /* 0x0000000000027941 */ /* 0x000fea0003800200 */
.L_x_30884:
[----:B------:R-:W-:Y:S01]  /*127c0*/  IADD3 R84, PT, PT, R84, 0x20, RZ ;  /* 0x0000002054547810 */ /* 0x000fe20007ffe0ff */
[----:B------:R-:W-:-:S07]  /*127d0*/  VIADD R67, R67, 0x20 ;  /* 0x0000002043437836 */ /* 0x000fce0000000000 */
.L_x_30826:
[----:B------:R-:W-:Y:S05]  /*127e0*/  BSYNC.RECONVERGENT B1 ;  /* 0x0000000000017941 */ /* 0x000fea0003800200 */
.L_x_30825:
        /* <DEDUP_REMOVED lines=9> */
.L_x_30889:
[----:B------:R-:W-:Y:S05]  /*12880*/  BSYNC.RECONVERGENT B2 ;  /* 0x0000000000027941 */ /* 0x000fea0003800200 */
.L_x_30888:
        /* <DEDUP_REMOVED lines=28> */
.L_x_30896:
        /* <DEDUP_REMOVED lines=13> */
.L_x_30898:
[----:B------:R-:W-:Y:S05]  /*12b20*/  BSYNC.RECONVERGENT B5 ;  /* 0x0000000000057941 */ /* 0x000fea0003800200 */
.L_x_30897:
        /* <DEDUP_REMOVED lines=42> */
.L_x_30895:
[----:B------:R-:W-:Y:S05]  /*12dd0*/  BSYNC.RECONVERGENT B4 ;  /* 0x0000000000047941 */ /* 0x000fea0003800200 */
.L_x_30894:
        /* <DEDUP_REMOVED lines=10> */
.L_x_30893:
[----:B------:R-:W-:Y:S05]  /*12e80*/  BSYNC.RECONVERGENT B3 ;  /* 0x0000000000037941 */ /* 0x000fea0003800200 */
.L_x_30892:
        /* <DEDUP_REMOVED lines=20> */
.L_x_30903:
        /* <DEDUP_REMOVED lines=13> */
.L_x_30905:
[----:B------:R-:W-:Y:S05]  /*130a0*/  BSYNC.RECONVERGENT B5 ;  /* 0x0000000000057941 */ /* 0x000fea0003800200 */
.L_x_30904:
        /* <DEDUP_REMOVED lines=43> */
.L_x_30902:
[----:B------:R-:W-:Y:S05]  /*13360*/  BSYNC.RECONVERGENT B4 ;  /* 0x0000000000047941 */ /* 0x000fea0003800200 */
.L_x_30901:
        /* <DEDUP_REMOVED lines=10> */
.L_x_30900:
[----:B------:R-:W-:Y:S05]  /*13410*/  BSYNC.RECONVERGENT B3 ;  /* 0x0000000000037941 */ /* 0x000fea0003800200 */
.L_x_30899:
        /* <DEDUP_REMOVED lines=20> */
.L_x_30910:
        /* <DEDUP_REMOVED lines=13> */
.L_x_30912:
[----:B------:R-:W-:Y:S05]  /*13630*/  BSYNC.RECONVERGENT B5 ;  /* 0x0000000000057941 */ /* 0x000fea0003800200 */
.L_x_30911:
        /* <DEDUP_REMOVED lines=42> */
.L_x_30909:
[----:B------:R-:W-:Y:S05]  /*138e0*/  BSYNC.RECONVERGENT B4 ;  /* 0x0000000000047941 */ /* 0x000fea0003800200 */
.L_x_30908:
        /* <DEDUP_REMOVED lines=10> */
.L_x_30907:
[----:B------:R-:W-:Y:S05]  /*13990*/  BSYNC.RECONVERGENT B3 ;  /* 0x0000000000037941 */ /* 0x000fea0003800200 */
.L_x_30906:
        /* <DEDUP_REMOVED lines=19> */
.L_x_30916:
        /* <DEDUP_REMOVED lines=13> */
.L_x_30918:
[----:B------:R-:W-:Y:S05]  /*13ba0*/  BSYNC.RECONVERGENT B4 ;  /* 0x0000000000047941 */ /* 0x000fea0003800200 */
.L_x_30917:
        /* <DEDUP_REMOVED lines=42> */
.L_x_30915:
[----:B------:R-:W-:Y:S05]  /*13e50*/  BSYNC.RECONVERGENT B3 ;  /* 0x0000000000037941 */ /* 0x000fea0003800200 */
.L_x_30914:
        /* <DEDUP_REMOVED lines=11> */
.L_x_30891:
        /* <DEDUP_REMOVED lines=21> */
.L_x_30923:
        /* <DEDUP_REMOVED lines=13> */
.L_x_30925:
[----:B------:R-:W-:Y:S05]  /*14130*/  BSYNC.RECONVERGENT B5 ;  /* 0x0000000000057941 */ /* 0x000fea0003800200 */
.L_x_30924:
        /* <DEDUP_REMOVED lines=42> */
.L_x_30922:
[----:B------:R-:W-:Y:S05]  /*143e0*/  BSYNC.RECONVERGENT B4 ;  /* 0x0000000000047941 */ /* 0x000fea0003800200 */
.L_x_30921:
        /* <DEDUP_REMOVED lines=9> */
.L_x_30920:
[----:B------:R-:W-:Y:S05]  /*14480*/  BSYNC.RECONVERGENT B3 ;  /* 0x0000000000037941 */ /* 0x000fea0003800200 */
.L_x_30919:
        /* <DEDUP_REMOVED lines=17> */
.L_x_30930:
        /* <DEDUP_REMOVED lines=13> */
.L_x_30932:
[----:B------:R-:W-:Y:S05]  /*14670*/  BSYNC.RECONVERGENT B5 ;  /* 0x0000000000057941 */ /* 0x000fea0003800200 */
.L_x_30931:
        /* <DEDUP_REMOVED lines=43> */
.L_x_30929:
[----:B------:R-:W-:Y:S05]  /*14930*/  BSYNC.RECONVERGENT B4 ;  /* 0x0000000000047941 */ /* 0x000fea0003800200 */
.L_x_30928:
        /* <DEDUP_REMOVED lines=9> */
.L_x_30927:
[----:B------:R-:W-:Y:S05]  /*149d0*/  BSYNC.RECONVERGENT B3 ;  /* 0x0000000000037941 */ /* 0x000fea0003800200 */
.L_x_30926:
        /* <DEDUP_REMOVED lines=17> */
.L_x_30937:
        /* <DEDUP_REMOVED lines=13> */
.L_x_30939:
[----:B------:R-:W-:Y:S05]  /*14bc0*/  BSYNC.RECONVERGENT B5 ;  /* 0x0000000000057941 */ /* 0x000fea0003800200 */
.L_x_30938:
        /* <DEDUP_REMOVED lines=43> */
.L_x_30936:
[----:B------:R-:W-:Y:S05]  /*14e80*/  BSYNC.RECONVERGENT B4 ;  /* 0x0000000000047941 */ /* 0x000fea0003800200 */
.L_x_30935:
        /* <DEDUP_REMOVED lines=9> */
.L_x_30934:
[----:B------:R-:W-:Y:S05]  /*14f20*/  BSYNC.RECONVERGENT B3 ;  /* 0x0000000000037941 */ /* 0x000fea0003800200 */
.L_x_30933:
        /* <DEDUP_REMOVED lines=16> */
.L_x_30942:
        /* <DEDUP_REMOVED lines=13> */
.L_x_30944:
[----:B------:R-:W-:Y:S05]  /*15100*/  BSYNC.RECONVERGENT B4 ;  /* 0x0000000000047941 */ /* 0x000fea0003800200 */
.L_x_30943:
        /* <DEDUP_REMOVED lines=43> */
.L_x_30941:
[----:B------:R-:W-:Y:S05]  /*153c0*/  BSYNC.RECONVERGENT B3 ;  /* 0x0000000000037941 */ /* 0x000fea0003800200 */
.L_x_30940:
        /* <DEDUP_REMOVED lines=9> */
.L_x_30913:
[----:B------:R-:W-:Y:S05]  /*15460*/  BSYNC.RECONVERGENT B2 ;  /* 0x0000000000027941 */ /* 0x000fea0003800200 */
.L_x_30890:
        /* <DEDUP_REMOVED lines=17> */
.L_x_30946:
[----:B------:R-:W-:Y:S05]  /*15580*/  BSYNC.RECONVERGENT B2 ;  /* 0x0000000000027941 */ /* 0x000fea0003800200 */
.L_x_30945:
[----:B------:R-:W-:Y:S01]  /*15590*/  VIADD R84, R84, 0x20 ;  /* 0x0000002054547836 */ /* 0x000fe20000000000 */
[----:B------:R-:W-:-:S07]  /*155a0*/  IADD3 R67, PT, PT, R67, 0x20, RZ ;  /* 0x0000002043437810 */ /* 0x000fce0007ffe0ff */
.L_x_30887:
[----:B------:R-:W-:Y:S05]  /*155b0*/  BSYNC.RECONVERGENT B1 ;  /* 0x0000000000017941 */ /* 0x000fea0003800200 */
.L_x_30886:
        /* <DEDUP_REMOVED lines=9> */
.L_x_30950:
[----:B------:R-:W-:Y:S05]  /*15650*/  BSYNC.RECONVERGENT B2 ;  /* 0x0000000000027941 */ /* 0x000fea0003800200 */
.L_x_30949:
        /* <DEDUP_REMOVED lines=9> */
[----:B------:R-:W-:Y:S01]  /*156f0*/  @!P1 IMAD.MOV.U32 R88, RZ, RZ, R12 ;  /* 0x000000ffff589224 */ /* 0x000fe200078e000c */
[----:B------:R-:W-:Y:S01]  /*15700*/  @!P1 MOV R64, R70 ;  /* 0x0000004600409202 */ /* 0x000fe20000000f00 */
[----:B------:R-:W-:Y:S06]  /*15710*/  @!P1 BRA `(.L_x_30954) ;  /* 0x0000000400509947 */ /* 0x000fec0003800000 */
        /* <DEDUP_REMOVED lines=16> */
.L_x_30957:
        /* <DEDUP_REMOVED lines=13> */
.L_x_30959:
[----:B------:R-:W-:Y:S05]  /*158f0*/  BSYNC.RECONVERGENT B5 ;  /* 0x0000000000057941 */ /* 0x000fea0003800200 */
.L_x_30958:
        /* <DEDUP_REMOVED lines=43> */
.L_x_30956:
[----:B------:R-:W-:Y:S05]  /*15bb0*/  BSYNC.RECONVERGENT B4 ;  /* 0x0000000000047941 */ /* 0x000fea0003800200 */
.L_x_30955:
        /* <DEDUP_REMOVED lines=10> */
.L_x_30954:
[----:B------:R-:W-:Y:S05]  /*15c60*/  BSYNC.RECONVERGENT B3 ;  /* 0x0000000000037941 */ /* 0x000fea0003800200 */
.L_x_30953:
[----:B------:R-:W-:Y:S01]  /*15c70*/  BSSY.RECONVERGENT B3, `(.L_x_30960) ;  /* 0x0000057000037945 */ /* 0x000fe20003800200 */
[----:B------:R-:W-:Y:S01]  /*15c80*/  @!P1 MOV R12, R88 ;  /* 0x00000058000c9202 */ /* 0x000fe20000000f00 */
[----:B------:R-:W-:Y:S02]  /*15c90*/  @!P1 IMAD.MOV.U32 R70, RZ, RZ, R64 ;  /* 0x000000ffff469224 */ /* 0x000fe400078e0040 */
        /* <DEDUP_REMOVED lines=17> */
.L_x_30964:
        /* <DEDUP_REMOVED lines=13> */
.L_x_30966:
[----:B------:R-:W-:Y:S05]  /*15e80*/  BSYNC.RECONVERGENT B5 ;  /* 0x0000000000057941 */ /* 0x000fea0003800200 */
.L_x_30965:
        /* <DEDUP_REMOVED lines=41> */
[----:B------:R-:W-:-:S07]  /*16120*/  LOP3.LUT R71, R88, UR32, R71, 0x96, !PT ;  /* 0x0000002058477c12 */ /* 0x000fce000f8e9647 */
.L_x_30963:
[----:B------:R-:W-:Y:S05]  /*16130*/  BSYNC.RECONVERGENT B4 ;  /* 0x0000000000047941 */ /* 0x000fea0003800200 */
.L_x_30962:
        /* <DEDUP_REMOVED lines=10> */
.L_x_30961:
[----:B------:R-:W-:Y:S05]  /*161e0*/  BSYNC.RECONVERGENT B3 ;  /* 0x0000000000037941 */ /* 0x000fea0003800200 */
.L_x_30960:
        /* <DEDUP_REMOVED lines=20> */
.L_x_30971:
        /* <DEDUP_REMOVED lines=13> */
.L_x_30973:
[----:B------:R-:W-:Y:S05]  /*16400*/  BSYNC.RECONVERGENT B5 ;  /* 0x0000000000057941 */ /* 0x000fea0003800200 */
.L_x_30972:
        /* <DEDUP_REMOVED lines=42> */
.L_x_30970:
[----:B------:R-:W-:Y:S05]  /*166b0*/  BSYNC.RECONVERGENT B4 ;  /* 0x0000000000047941 */ /* 0x000fea0003800200 */
.L_x_30969:
        /* <DEDUP_REMOVED lines=10> */
.L_x_30968:
[----:B------:R-:W-:Y:S05]  /*16760*/  BSYNC.RECONVERGENT B3 ;  /* 0x0000000000037941 */ /* 0x000fea0003800200 */
.L_x_30967:
[----:B------:R-:W-:Y:S01]  /*16770*/  @!P1 MOV R12, R64 ;  /* 0x00000040000c9202 */ /* 0x000fe20000000f00 */
[----:B------:R-:W-:Y:S01]  /*16780*/  @!P1 IMAD.MOV.U32 R70, RZ, RZ, R88 ;  /* 0x000000ffff469224 */ /* 0x000fe200078e0058 */
[----:B------:R-:W-:Y:S06]  /*16790*/  @!P1 BRA `(.L_x_30974) ;  /* 0x0000001800b49947 */ /* 0x000fec0003800000 */
        /* <DEDUP_REMOVED lines=16> */
.L_x_30977:
        /* <DEDUP_REMOVED lines=13> */
.L_x_30979:
[----:B------:R-:W-:Y:S05]  /*16970*/  BSYNC.RECONVERGENT B4 ;  /* 0x0000000000047941 */ /* 0x000fea0003800200 */
.L_x_30978:
        /* <DEDUP_REMOVED lines=42> */
.L_x_30976:
[----:B------:R-:W-:Y:S05]  /*16c20*/  BSYNC.RECONVERGENT B3 ;  /* 0x0000000000037941 */ /* 0x000fea0003800200 */
.L_x_30975:
        /* <DEDUP_REMOVED lines=11> */
.L_x_30952:
        /* <DEDUP_REMOVED lines=21> */
.L_x_30984:
        /* <DEDUP_REMOVED lines=13> */
.L_x_30986:
[----:B------:R-:W-:Y:S05]  /*16f00*/  BSYNC.RECONVERGENT B5 ;  /* 0x0000000000057941 */ /* 0x000fea0003800200 */
.L_x_30985:
[----:B------:R-:W-:Y:S01]  /*16f10*/  IMAD.WIDE.U32 R62, R75, -0x326172a9, RZ ;  /* 0xcd9e8d574b3e7825 */ /* 0x000fe200078e00ff */
[----:B------:R-:W-:-:S04]  /*16f20*/  LOP3.LUT R60, R11, UR7, R99, 0x96, !PT ;  /* 0x000000070b3c7c12 */ /* 0x000fc8000f8e9663 */
[----:B------:R-:W-:Y:S01]  /*16f30*/  LOP3.LUT R88, R73, UR6, R63, 0x96, !PT ;  /* 0x0000000649587c12 */ /* 0x000fe2000f8e963f */
[----:B------:R-:W-:-:S04]  /*16f40*/  IMAD.WIDE.U32 R60, R60, -0x326172a9, RZ ;  /* 0xcd9e8d573c3c7825 */ /* 0x000fc800078e00ff */
[----:B-1----:R-:W-:Y:S01]  /*16f50*/  IMAD.WIDE.U32 R88, R88, -0x2daee0ad, RZ ;  /* 0xd2511f5358587825 */ /* 0x002fe200078e00ff */
        /* <DEDUP_REMOVED lines=38> */
.L_x_30983:
[----:B------:R-:W-:Y:S05]  /*171c0*/  BSYNC.RECONVERGENT B4 ;  /* 0x0000000000047941 */ /* 0x000fea0003800200 */
.L_x_30982:
        /* <DEDUP_REMOVED lines=9> */
.L_x_30981:
[----:B------:R-:W-:Y:S05]  /*17260*/  BSYNC.RECONVERGENT B3 ;  /* 0x0000000000037941 */ /* 0x000fea0003800200 */
.L_x_30980:
        /* <DEDUP_REMOVED lines=17> */
.L_x_30991:
        /* <DEDUP_REMOVED lines=13> */
.L_x_30993:
[----:B------:R-:W-:Y:S05]  /*17450*/  BSYNC.RECONVERGENT B5 ;  /* 0x0000000000057941 */ /* 0x000fea0003800200 */
.L_x_30992:
[----:B------:R-:W-:Y:S01]  /*17460*/  IMAD.WIDE.U32 R70, R75, -0x326172a9, RZ ;  /* 0xcd9e8d574b467825 */ /* 0x000fe200078e00ff */
[----:B------:R-:W-:-:S03]  /*17470*/  LOP3.LUT R62, R11, UR7, R99, 0x96, !PT ;  /* 0x000000070b3e7c12 */ /* 0x000fc6000f8e9663 */
[----:B------:R-:W-:Y:S01]  /*17480*/  HFMA2 R12, -RZ, RZ, 0, 0 ;  /* 0x00000000ff0c7431 */ /* 0x000fe200000001ff */
[----:B------:R-:W-:Y:S02]  /*17490*/  MOV R61, R64 ;  /* 0x00000040003d7202 */ /* 0x000fe40000000f00 */
        /* <DEDUP_REMOVED lines=39> */
.L_x_30990:
[----:B------:R-:W-:Y:S05]  /*17710*/  BSYNC.RECONVERGENT B4 ;  /* 0x0000000000047941 */ /* 0x000fea0003800200 */
.L_x_30989:
        /* <DEDUP_REMOVED lines=9> */
.L_x_30988:
[----:B------:R-:W-:Y:S05]  /*177b0*/  BSYNC.RECONVERGENT B3 ;  /* 0x0000000000037941 */ /* 0x000fea0003800200 */
.L_x_30987:
        /* <DEDUP_REMOVED lines=17> */
.L_x_30998:
        /* <DEDUP_REMOVED lines=13> */
.L_x_31000:
[----:B------:R-:W-:Y:S05]  /*179a0*/  BSYNC.RECONVERGENT B5 ;  /* 0x0000000000057941 */ /* 0x000fea0003800200 */
.L_x_30999:
        /* <DEDUP_REMOVED lines=43> */
.L_x_30997:
[----:B------:R-:W-:Y:S05]  /*17c60*/  BSYNC.RECONVERGENT B4 ;  /* 0x0000000000047941 */ /* 0x000fea0003800200 */
.L_x_30996:
        /* <DEDUP_REMOVED lines=9> */
.L_x_30995:
[----:B------:R-:W-:Y:S05]  /*17d00*/  BSYNC.RECONVERGENT B3 ;  /* 0x0000000000037941 */ /* 0x000fea0003800200 */
.L_x_30994:
        /* <DEDUP_REMOVED lines=20> */
.L_x_31003:
        /* <DEDUP_REMOVED lines=13> */
.L_x_31005:
[----:B------:R-:W-:Y:S05]  /*17f20*/  BSYNC.RECONVERGENT B4 ;  /* 0x0000000000047941 */ /* 0x000fea0003800200 */
.L_x_31004:
        /* <DEDUP_REMOVED lines=42> */
.L_x_31002:
[----:B------:R-:W-:Y:S05]  /*181d0*/  BSYNC.RECONVERGENT B3 ;  /* 0x0000000000037941 */ /* 0x000fea0003800200 */
.L_x_31001:
        /* <DEDUP_REMOVED lines=9> */
.L_x_30974:
[----:B------:R-:W-:Y:S05]  /*18270*/  BSYNC.RECONVERGENT B2 ;  /* 0x0000000000027941 */ /* 0x000fea0003800200 */
.L_x_30951:
[----:B-1----:R-:W0:Y:S02]  /*18280*/  LDC.64 R88, c[0x0][0x3a8] ;  /* 0x0000ea00ff587b82 */ /* 0x002e240000000a00 */
[----:B0-----:R-:W-:-:S05]  /*18290*/  IMAD.WIDE.U32 R88, R84, 0x10, R88 ;  /* 0x0000001054587825 */ /* 0x001fca00078e0058 */
[----:B-----5:R0:W-:Y:S01]  /*182a0*/  STG.E.128 desc[UR8][R88.64], R60 ;  /* 0x0000003c58007986 */ /* 0x0201e2000c101d08 */
[----:B------:R-:W-:Y:S05]  /*182b0*/  @!P0 BRA `(.L_x_30948) ;  /* 0x00000000002c8947 */ /* 0x000fea0003800000 */
[----:B0-----:R-:W0:Y:S01]  /*182c0*/  LDC.64 R88, c[0x0][0x3b0] ;  /* 0x0000ec00ff587b82 */ /* 0x001e220000000a00 */
[----:B------:R-:W-:Y:S01]  /*182d0*/  IMAD.U32 R64, R2, 0x10000, RZ ;  /* 0x0001000002407824 */ /* 0x000fe200078e00ff */
[----:B------:R-:W-:-:S04]  /*182e0*/  LOP3.LUT R84, R0, 0xffff, RZ, 0xc0, !PT ;  /* 0x0000ffff00547812 */ /* 0x000fc800078ec0ff */
[----:B------:R-:W-:Y:S02]  /*182f0*/  LOP3.LUT R99, R64, 0xff0000, RZ, 0xc0, !PT ;  /* 0x00ff000040637812 */ /* 0x000fe400078ec0ff */
[----:B------:R-:W-:Y:S02]  /*18300*/  LOP3.LUT R64, R3, 0xff, RZ, 0xc0, !PT ;  /* 0x000000ff03407812 */ /* 0x000fe400078ec0ff */
[----:B------:R-:W-:Y:S02]  /*18310*/  LEA R99, R84, R99, 0x18 ;  /* 0x0000006354637211 */ /* 0x000fe400078ec0ff */
[----:B------:R-:W-:-:S03]  /*18320*/  LOP3.LUT R84, R4, 0xff, RZ, 0xc0, !PT ;  /* 0x000000ff04547812 */ /* 0x000fc600078ec0ff */
[----:B------:R-:W-:-:S05]  /*18330*/  IMAD R99, R64, 0x100, R99 ;  /* 0x0000010040637824 */ /* 0x000fca00078e0263 */
[----:B------:R-:W-:Y:S01]  /*18340*/  IADD3 R99, PT, PT, R99, R84, RZ ;  /* 0x0000005463637210 */ /* 0x000fe20007ffe0ff */
[----:B0-----:R-:W-:-:S05]  /*18350*/  IMAD.WIDE.U32 R88, R67, 0x4, R88 ;  /* 0x0000000443587825 */ /* 0x001fca00078e0058 */
[----:B------:R2:W-:Y:S02]  /*18360*/  STG.E desc[UR8][R88.64], R99 ;  /* 0x0000006358007986 */ /* 0x0005e4000c101908 */
.L_x_30948:
[----:B------:R-:W-:Y:S05]  /*18370*/  BSYNC.RECONVERGENT B1 ;  /* 0x0000000000017941 */ /* 0x000fea0003800200 */
.L_x_30947:
        /* <DEDUP_REMOVED lines=10> */
[----:B-1----:R-:W-:-:S05]  /*18420*/  FSEL R101, R64, RZ, P4 ;  /* 0x000000ff40657208 */ /* 0x002fca0002000000 */
        /* <DEDUP_REMOVED lines=35> */
[----:B------:R-:W1:Y:S01]  /*18660*/  SHFL.BFLY PT, R100, R101, 0x1, 0x1f ;  /* 0x0c201f0065647f89 */ /* 0x000e6200000e0000 */
[----:B------:R-:W3:Y:S01]  /*18670*/  LDC R67, c[0x0][0x400] ;  /* 0x00010000ff437b82 */ /* 0x000ee20000000800 */
[----:B------:R-:W-:Y:S01]  /*18680*/  ISETP.GT.U32.AND P6, PT, R76, 0xbf, PT ;  /* 0x000000bf4c00780c */ /* 0x000fe20003fc4070 */
        /* <DEDUP_REMOVED lines=10> */
[--C-:B------:R-:W-:Y:S01]  /*18730*/  FADD.FTZ R84, R32, -R64.reuse ;  /* 0x8000004020547221 */ /* 0x100fe20000010000 */
[--C-:B0-2---:R-:W-:Y:S01]  /*18740*/  FADD.FTZ R89, R33, -R64.reuse ;  /* 0x8000004021597221 */ /* 0x105fe20000010000 */
        /* <DEDUP_REMOVED lines=74> */
.L_x_31035:
[----:B------:R-:W-:Y:S01]  /*18bf0*/  FMUL.FTZ R84, R64, R64 ;  /* 0x0000004040547220 */ /* 0x000fe20000410000 */
[----:B------:R-:W-:Y:S01]  /*18c00*/  PLOP3.LUT P0, PT, PT, PT, UP1, 0x40, 0x4 ;  /* 0x000000000004781c */ /* 0x000fe20003f0e818 */
[----:B01----:R-:W-:Y:S01]  /*18c10*/  FADD.FTZ R98, R98, R100 ;  /* 0x0000006462627221 */ /* 0x003fe20000010000 */
[----:B------:R-:W0:Y:S01]  /*18c20*/  @!P5 LDC.64 R88, c[0x0][0x3c8] ;  /* 0x0000f200ff58db82 */ /* 0x000e220000000a00 */
[----:B------:R-:W-:Y:S01]  /*18c30*/  BSSY.RECONVERGENT B1, `(.L_x_31007) ;  /* 0x00000e7000017945 */ /* 0x000fe20003800200 */
[----:B------:R-:W-:Y:S01]  /*18c40*/  FSEL R84, R84, RZ, !P0 ;  /* 0x000000ff54547208 */ /* 0x000fe20004000000 */
[----:B------:R-:W-:Y:S01]  /*18c50*/  FFMA.FTZ R67, R98, R67, UR14 ;  /* 0x0000000e62437e23 */ /* 0x000fe20008010043 */
[----:B-----5:R-:W-:-:S03]  /*18c60*/  ISETP.GE.AND P0, PT, R65, 0x1, PT ;  /* 0x000000014100780c */ /* 0x020fc60003f06270 */
[----:B------:R-:W-:Y:S01]  /*18c70*/  FADD.FTZ R84, R67, R84 ;  /* 0x0000005443547221 */ /* 0x000fe20000010000 */
[----:B------:R-:W1:Y:S05]  /*18c80*/  @!P5 LDC.64 R100, c[0x0][0x3c0] ;  /* 0x0000f000ff64db82 */ /* 0x000e6a0000000a00 */
[----:B------:R-:W2:Y:S01]  /*18c90*/  MUFU.RSQ R84, R84 ;  /* 0x0000005400547308 */ /* 0x000ea20000001400 */
[----:B0-----:R-:W-:-:S04]  /*18ca0*/  @!P5 IMAD.WIDE R88, R77, 0x4, R88 ;  /* 0x000000044d58d825 */ /* 0x001fc800078e0258 */
[----:B-1----:R-:W-:-:S05]  /*18cb0*/  @!P5 IMAD.WIDE R100, R77, 0x4, R100 ;  /* 0x000000044d64d825 */ /* 0x002fca00078e0264 */
[----:B------:R0:W-:Y:S04]  /*18cc0*/  @!P5 STG.E desc[UR8][R100.64], R64 ;  /* 0x000000406400d986 */ /* 0x0001e8000c101908 */
[----:B--2---:R0:W-:Y:S01]  /*18cd0*/  @!P5 STG.E desc[UR8][R88.64], R84 ;  /* 0x000000545800d986 */ /* 0x0041e2000c101908 */
[----:B------:R-:W-:Y:S05]  /*18ce0*/  @!P0 BRA `(.L_x_31008) ;  /* 0x0000000c006c8947 */ /* 0x000fea0003800000 */
[----:B------:R-:W-:Y:S01]  /*18cf0*/  VIADD R65, R65, 0xffffffff ;  /* 0xffffffff41417836 */ /* 0x000fe20000000000 */
[----:B------:R-:W-:Y:S01]  /*18d00*/  PLOP3.LUT P0, PT, PT, PT, UP1, 0x40, 0x4 ;  /* 0x000000000004781c */ /* 0x000fe20003f0e818 */
[----:B------:R-:W-:Y:S02]  /*18d10*/  BSSY.RECONVERGENT B2, `(.L_x_31009) ;  /* 0x000001f000027945 */ /* 0x000fe40003800200 */
[----:B------:R-:W-:Y:S01]  /*18d20*/  IMAD R65, R65, R66, RZ ;  /* 0x0000004241417224 */ /* 0x000fe200078e02ff */
[----:B0-----:R-:W-:-:S04]  /*18d30*/  FSEL R88, R64, RZ, P0 ;  /* 0x000000ff40587208 */ /* 0x001fc80000000000 */
        /* <DEDUP_REMOVED lines=8> */
[----:B------:R-:W-:Y:S01]  /*18dc0*/  FADD.FTZ R99, R35, -R88 ;  /* 0x8000005823637221 */ /* 0x000fe20000010000 */
[----:B------:R-:W-:Y:S02]  /*18dd0*/  HADD2.F32 R105, -RZ, R0.H1_H1 ;  /* 0x30000000ff697230 */ /* 0x000fe40000004100 */
[C---:B------:R-:W-:Y:S01]  /*18de0*/  FMUL.FTZ R107, R84.reuse, R107 ;  /* 0x0000006b546b7220 */ /* 0x040fe20000410000 */
[----:B------:R-:W-:Y:S02]  /*18df0*/  HADD2.F32 R64, -RZ, R68.H0_H0 ;  /* 0x20000044ff407230 */ /* 0x000fe40000004100 */
[----:B------:R-:W-:Y:S01]  /*18e00*/  FMUL.FTZ R102, R84, R109 ;  /* 0x0000006d54667220 */ /* 0x000fe20000410000 */
[----:B------:R-:W-:-:S02]  /*18e10*/  HADD2.F32 R100, -RZ, R3.H1_H1 ;  /* 0x30000003ff647230 */ /* 0x000fc40000004100 */
        /* <DEDUP_REMOVED lines=14> */
.L_x_31010:
[----:B------:R-:W-:Y:S05]  /*18f00*/  BSYNC.RECONVERGENT B2 ;  /* 0x0000000000027941 */ /* 0x000fea0003800200 */
.L_x_31009:
[----:B------:R-:W-:Y:S01]  /*18f10*/  ISETP.GE.U32.AND P0, PT, R76, 0x40, PT ;  /* 0x000000404c00780c */ /* 0x000fe20003f06070 */
[----:B------:R-:W-:-:S12]  /*18f20*/  BSSY.RECONVERGENT B2, `(.L_x_31011) ;  /* 0x000001a000027945 */ /* 0x000fd80003800200 */
[----:B------:R-:W-:Y:S05]  /*18f30*/  @!P0 BRA `(.L_x_31012) ;  /* 0x0000000000608947 */ /* 0x000fea0003800000 */
[----:B0-----:R-:W0:Y:S01]  /*18f40*/  LDC.64 R112, c[0x0][0x428] ;  /* 0x00010a00ff707b82 */ /* 0x001e220000000a00 */
[--C-:B------:R-:W-:Y:S01]  /*18f50*/  FADD.FTZ R107, R36, -R88.reuse ;  /* 0x80000058246b7221 */ /* 0x100fe20000010000 */
        /* <DEDUP_REMOVED lines=19> */
[----:B0-----:R-:W-:-:S04]  /*19090*/  IMAD.WIDE.U32 R112, R89, 0x10, R112 ;  /* 0x0000001059707825 */ /* 0x001fc800078e0070 */
[----:B------:R-:W-:Y:S01]  /*190a0*/  VIADD R89, R89, 0x20 ;  /* 0x0000002059597836 */ /* 0x000fe20000000000 */
[----:B------:R1:W-:Y:S06]  /*190b0*/  STG.E.128 desc[UR8][R112.64], R64 ;  /* 0x0000004070007986 */ /* 0x0003ec000c101d08 */
.L_x_31012:
[----:B------:R-:W-:Y:S05]  /*190c0*/  BSYNC.RECONVERGENT B2 ;  /* 0x0000000000027941 */ /* 0x000fea0003800200 */
.L_x_31011:
[----:B------:R-:W-:Y:S01]  /*190d0*/  ISETP.GE.U32.AND P0, PT, R76, 0x60, PT ;  /* 0x000000604c00780c */ /* 0x000fe20003f06070 */
[----:B------:R-:W-:-:S12]  /*190e0*/  BSSY.RECONVERGENT B2, `(.L_x_31013) ;  /* 0x000001a000027945 */ /* 0x000fd80003800200 */
[----:B------:R-:W-:Y:S05]  /*190f0*/  @!P0 BRA `(.L_x_31014) ;  /* 0x0000000000608947 */ /* 0x000fea0003800000 */
[----:B01----:R-:W0:Y:S01]  /*19100*/  LDC.64 R112, c[0x0][0x428] ;  /* 0x00010a00ff707b82 */ /* 0x003e220000000a00 */
        /* <DEDUP_REMOVED lines=23> */
.L_x_31014:
[----:B------:R-:W-:Y:S05]  /*19280*/  BSYNC.RECONVERGENT B2 ;  /* 0x0000000000027941 */ /* 0x000fea0003800200 */
.L_x_31013:
        /* <DEDUP_REMOVED lines=27> */
.L_x_31016:
[----:B------:R-:W-:Y:S05]  /*19440*/  BSYNC.RECONVERGENT B2 ;  /* 0x0000000000027941 */ /* 0x000fea0003800200 */
.L_x_31015:
[----:B------:R-:W-:Y:S01]  /*19450*/  ISETP.GE.U32.AND P0, PT, R76, 0xa0, PT ;  /* 0x000000a04c00780c */ /* 0x000fe20003f06070 */
[----:B------:R-:W-:-:S12]  /*19460*/  BSSY.RECONVERGENT B2, `(.L_x_31017) ;  /* 0x000001a000027945 */ /* 0x000fd80003800200 */
[----:B------:R-:W-:Y:S05]  /*19470*/  @!P0 BRA `(.L_x_31018) ;  /* 0x0000000000608947 */ /* 0x000fea0003800000 */
[----:B0123--:R-:W0:Y:S01]  /*19480*/  LDC.64 R112, c[0x0][0x428] ;  /* 0x00010a00ff707b82 */ /* 0x00fe220000000a00 */
        /* <DEDUP_REMOVED lines=23> */
.L_x_31018:
[----:B------:R-:W-:Y:S05]  /*19600*/  BSYNC.RECONVERGENT B2 ;  /* 0x0000000000027941 */ /* 0x000fea0003800200 */
.L_x_31017:
[----:B------:R-:W-:Y:S01]  /*19610*/  ISETP.GE.U32.AND P0, PT, R76, 0xc0, PT ;  /* 0x000000c04c00780c */ /* 0x000fe20003f06070 */
[----:B------:R-:W-:-:S12]  /*19620*/  BSSY.RECONVERGENT B2, `(.L_x_31019) ;  /* 0x000001a000027945 */ /* 0x000fd80003800200 */
[----:B------:R-:W-:Y:S05]  /*19630*/  @!P0 BRA `(.L_x_31020) ;  /* 0x0000000000608947 */ /* 0x000fea0003800000 */
[----:B01234-:R-:W0:Y:S01]  /*19640*/  LDC.64 R112, c[0x0][0x428] ;  /* 0x00010a00ff707b82 */ /* 0x01fe220000000a00 */
        /* <DEDUP_REMOVED lines=23> */
.L_x_31020:
[----:B------:R-:W-:Y:S05]  /*197c0*/  BSYNC.RECONVERGENT B2 ;  /* 0x0000000000027941 */ /* 0x000fea0003800200 */
.L_x_31019:
        /* <DEDUP_REMOVED lines=27> */
.L_x_31022:
[----:B------:R-:W-:Y:S05]  /*19980*/  BSYNC.RECONVERGENT B2 ;  /* 0x0000000000027941 */ /* 0x000fea0003800200 */
.L_x_31021:
        /* <DEDUP_REMOVED lines=11> */
[----:B0-----:R-:W-:-:S04]  /*19a40*/  IMAD.WIDE.U32 R88, R89, 0x10, R64 ;  /* 0x0000001059587825 */ /* 0x001fc800078e0040 */
[----:B------:R-:W-:Y:S01]  /*19a50*/  FFMA.FTZ R64, R66, R10, R13 ;  /* 0x0000000a42407223 */ /* 0x000fe2000001000d */
[----:B------:R-:W-:Y:S01]  /*19a60*/  FFMA.FTZ R66, R67, R9, R14 ;  /* 0x0000000943427223 */ /* 0x000fe2000001000e */
[----:B------:R-:W-:Y:S01]  /*19a70*/  FFMA.FTZ R65, R99, R7, R6 ;  /* 0x0000000763417223 */ /* 0x000fe20000010006 */
[----:B------:R-:W-:-:S05]  /*19a80*/  FFMA.FTZ R67, R84, R8, R5 ;  /* 0x0000000854437223 */ /* 0x000fca0000010005 */
[----:B------:R0:W-:Y:S02]  /*19a90*/  STG.E.128 desc[UR8][R88.64], R64 ;  /* 0x0000004058007986 */ /* 0x0001e4000c101d08 */
.L_x_31008:
[----:B------:R-:W-:Y:S05]  /*19aa0*/  BSYNC.RECONVERGENT B1 ;  /* 0x0000000000017941 */ /* 0x000fea0003800200 */
.L_x_31007:
[----:B01234-:R-:W0:Y:S02]  /*19ab0*/  LDC.64 R64, c[0x0][0x380] ;  /* 0x0000e000ff407b82 */ /* 0x01fe240000000a00 */
[----:B0-----:R-:W-:-:S05]  /*19ac0*/  IMAD R77, R64, 0x4, R77 ;  /* 0x00000004404d7824 */ /* 0x001fca00078e024d */
[----:B------:R-:W-:-:S13]  /*19ad0*/  ISETP.GE.AND P0, PT, R77, R65, PT ;  /* 0x000000414d00720c */ /* 0x000fda0003f06270 */
[----:B------:R-:W-:Y:S05]  /*19ae0*/  @!P0 BRA `(.L_x_31023) ;  /* 0xfffffe7800448947 */ /* 0x000fea000383ffff */
[----:B------:R-:W-:Y:S05]  /*19af0*/  BSYNC B0 ;  /* 0x0000000000007941 */ /* 0x000fea0003800000 */
.L_x_30519:
[----:B------:R-:W-:Y:S05]  /*19b00*/  EXIT ;  /* 0x000000000000794d */ /* 0x000fea0003800000 */
.L_x_31006:
[----:B0-2---:R-:W-:Y:S01]  /*19b10*/  HFMA2 R89, -RZ, RZ, 0, 1.847743988037109375e-06 ;  /* 0x0000001fff597431 */ /* 0x005fe200000001ff */
[----:B------:R-:W-:Y:S01]  /*19b20*/  BSSY B1, `(.L_x_31024) ;  /* 0x0000007000017945 */ /* 0x000fe20003800000 */
[----:B------:R-:W-:Y:S01]  /*19b30*/  MOV R112, R101 ;  /* 0x0000006500707202 */ /* 0x000fe20000000f00 */
[----:B------:R-:W-:Y:S02]  /*19b40*/  IMAD.MOV.U32 R88, RZ, RZ, 0x1 ;  /* 0x00000001ff587424 */ /* 0x000fe400078e00ff */
[----:B------:R-:W-:-:S07]  /*19b50*/  IMAD.MOV.U32 R99, RZ, RZ, -0x1 ;  /* 0xffffffffff637424 */ /* 0x000fce00078e00ff */
[----:B-----5:R-:W-:Y:S05]  /*19b60*/  WARPSYNC.COLLECTIVE R99, `(.L_x_31025) ;  /* 0x0000000063087348 */ /* 0x020fea0003c00000 */
[----:B------:R0:W1:Y:S02]  /*19b70*/  SHFL.BFLY P6, R100, R112, R88, R89 ;  /* 0x0c00005870647389 */ /* 0x00006400000c0059 */
[----:B01---5:R-:W-:Y:S05]  /*19b80*/  ENDCOLLECTIVE ;  /* 0x000000000000791b */ /* 0x023fea0003800000 */
.L_x_31025:
[----:B------:R-:W-:Y:S05]  /*19b90*/  BSYNC B1 ;  /* 0x0000000000017941 */ /* 0x000fea0003800000 */
.L_x_31024:
[----:B------:R-:W-:Y:S01]  /*19ba0*/  FADD.FTZ R98, R101, R100 ;  /* 0x0000006465627221 */ /* 0x000fe20000010000 */
[----:B------:R-:W-:Y:S02]  /*19bb0*/  HFMA2 R89, -RZ, RZ, 0, 1.847743988037109375e-06 ;  /* 0x0000001fff597431 */ /* 0x000fe400000001ff */
[----:B------:R-:W-:Y:S01]  /*19bc0*/  IMAD.MOV.U32 R88, RZ, RZ, 0x2 ;  /* 0x00000002ff587424 */ /* 0x000fe200078e00ff */
[----:B------:R-:W0:Y:S01]  /*19bd0*/  LDC R67, c[0x0][0x400] ;  /* 0x00010000ff437b82 */ /* 0x000e220000000800 */
[----:B------:R-:W-:Y:S01]  /*19be0*/  IMAD.MOV.U32 R99, RZ, RZ, -0x1 ;  /* 0xffffffffff637424 */ /* 0x000fe200078e00ff */
[----:B------:R-:W-:-:S07]  /*19bf0*/  MOV R112, R98 ;  /* 0x0000006200707202 */ /* 0x000fce0000000f00 */
[----:B0-----:R-:W-:Y:S05]  /*19c00*/  WARPSYNC.COLLECTIVE R99, `(.L_x_31026) ;  /* 0x0000000063087348 */ /* 0x001fea0003c00000 */
[----:B------:R1:W2:Y:S02]  /*19c10*/  SHFL.BFLY P6, R100, R112, R88, R89 ;  /* 0x0c00005870647389 */ /* 0x0002a400000c0059 */
[----:B012---:R-:W-:Y:S05]  /*19c20*/  ENDCOLLECTIVE ;  /* 0x000000000000791b */ /* 0x007fea0003800000 */
.L_x_31026:
[----:B------:R-:W-:Y:S02]  /*19c30*/  IMAD.MOV.U32 R88, RZ, RZ, 0x4 ;  /* 0x00000004ff587424 */ /* 0x000fe400078e00ff */
[----:B------:R-:W-:-:S05]  /*19c40*/  FADD.FTZ R102, R98, R100 ;  /* 0x0000006462667221 */ /* 0x000fca0000010000 */
[----:B------:R-:W-:-:S07]  /*19c50*/  MOV R112, R102 ;  /* 0x0000006600707202 */ /* 0x000fce0000000f00 */
[----:B------:R-:W-:Y:S05]  /*19c60*/  WARPSYNC.COLLECTIVE R99, `(.L_x_31027) ;  /* 0x0000000063087348 */ /* 0x000fea0003c00000 */
[----:B------:R0:W1:Y:S02]  /*19c70*/  SHFL.BFLY P6, R100, R112, R88, R89 ;  /* 0x0c00005870647389 */ /* 0x00006400000c0059 */
[----:B01----:R-:W-:Y:S05]  /*19c80*/  ENDCOLLECTIVE ;  /* 0x000000000000791b */ /* 0x003fea0003800000 */
.L_x_31027:
[----:B------:R-:W-:Y:S02]  /*19c90*/  IMAD.MOV.U32 R88, RZ, RZ, 0x8 ;  /* 0x00000008ff587424 */ /* 0x000fe400078e00ff */
[----:B------:R-:W-:-:S05]  /*19ca0*/  FADD.FTZ R103, R102, R100 ;  /* 0x0000006466677221 */ /* 0x000fca0000010000 */
[----:B------:R-:W-:-:S07]  /*19cb0*/  MOV R112, R103 ;  /* 0x0000006700707202 */ /* 0x000fce0000000f00 */
[----:B------:R-:W-:Y:S05]  /*19cc0*/  WARPSYNC.COLLECTIVE R99, `(.L_x_31028) ;  /* 0x0000000063087348 */ /* 0x000fea0003c00000 */
[----:B------:R0:W1:Y:S02]  /*19cd0*/  SHFL.BFLY P6, R100, R112, R88, R89 ;  /* 0x0c00005870647389 */ /* 0x00006400000c0059 */
[----:B01----:R-:W-:Y:S05]  /*19ce0*/  ENDCOLLECTIVE ;  /* 0x000000000000791b */ /* 0x003fea0003800000 */
.L_x_31028:
[----:B------:R-:W-:Y:S02]  /*19cf0*/  IMAD.MOV.U32 R88, RZ, RZ, 0x10 ;  /* 0x00000010ff587424 */ /* 0x000fe400078e00ff */
[----:B------:R-:W-:-:S05]  /*19d00*/  FADD.FTZ R104, R103, R100 ;  /* 0x0000006467687221 */ /* 0x000fca0000010000 */
[----:B------:R-:W-:-:S07]  /*19d10*/  MOV R112, R104 ;  /* 0x0000006800707202 */ /* 0x000fce0000000f00 */
[----:B------:R-:W-:Y:S05]  /*19d20*/  WARPSYNC.COLLECTIVE R99, `(.L_x_31029) ;  /* 0x0000000063087348 */ /* 0x000fea0003c00000 */
[----:B------:R0:W1:Y:S02]  /*19d30*/  SHFL.BFLY P6, R100, R112, R88, R89 ;  /* 0x0c00005870647389 */ /* 0x00006400000c0059 */
[----:B01----:R-:W-:Y:S05]  /*19d40*/  ENDCOLLECTIVE ;  /* 0x000000000000791b */ /* 0x003fea0003800000 */
.L_x_31029:
        /* <DEDUP_REMOVED lines=70> */
[----:B------:R-:W-:Y:S02]  /*1a1b0*/  HFMA2 R89, -RZ, RZ, 0, 1.847743988037109375e-06 ;  /* 0x0000001fff597431 */ /* 0x000fe400000001ff */
[----:B------:R-:W-:Y:S02]  /*1a1c0*/  IMAD.MOV.U32 R88, RZ, RZ, 0x1 ;  /* 0x00000001ff587424 */ /* 0x000fe400078e00ff */
[----:B------:R-:W-:-:S07]  /*1a1d0*/  MOV R112, R84 ;  /* 0x0000005400707202 */ /* 0x000fce0000000f00 */
[----:B------:R-:W-:Y:S05]  /*1a1e0*/  WARPSYNC.COLLECTIVE R99, `(.L_x_31030) ;  /* 0x0000000063087348 */ /* 0x000fea0003c00000 */
[----:B------:R0:W1:Y:S02]  /*1a1f0*/  SHFL.BFLY P6, R100, R112, R88, R89 ;  /* 0x0c00005870647389 */ /* 0x00006400000c0059 */
[----:B01----:R-:W-:Y:S05]  /*1a200*/  ENDCOLLECTIVE ;  /* 0x000000000000791b */ /* 0x003fea0003800000 */
.L_x_31030:
[----:B------:R-:W-:Y:S01]  /*1a210*/  MOV R88, 0x2 ;  /* 0x0000000200587802 */ /* 0x000fe20000000f00 */
[----:B------:R-:W-:-:S04]  /*1a220*/  FADD.FTZ R101, R84, R100 ;  /* 0x0000006454657221 */ /* 0x000fc80000010000 */
[----:B------:R-:W-:-:S07]  /*1a230*/  IMAD.MOV.U32 R112, RZ, RZ, R101 ;  /* 0x000000ffff707224 */ /* 0x000fce00078e0065 */
[----:B------:R-:W-:Y:S05]  /*1a240*/  WARPSYNC.COLLECTIVE R99, `(.L_x_31031) ;  /* 0x0000000063087348 */ /* 0x000fea0003c00000 */
[----:B------:R0:W1:Y:S02]  /*1a250*/  SHFL.BFLY P6, R100, R112, R88, R89 ;  /* 0x0c00005870647389 */ /* 0x00006400000c0059 */
[----:B01----:R-:W-:Y:S05]  /*1a260*/  ENDCOLLECTIVE ;  /* 0x000000000000791b */ /* 0x003fea0003800000 */
.L_x_31031:
[----:B------:R-:W-:Y:S02]  /*1a270*/  HFMA2 R88, -RZ, RZ, 0, 2.384185791015625e-07 ;  /* 0x00000004ff587431 */ /* 0x000fe400000001ff */
[----:B------:R-:W-:-:S04]  /*1a280*/  FADD.FTZ R102, R101, R100 ;  /* 0x0000006465667221 */ /* 0x000fc80000010000 */
[----:B------:R-:W-:-:S07]  /*1a290*/  IMAD.MOV.U32 R112, RZ, RZ, R102 ;  /* 0x000000ffff707224 */ /* 0x000fce00078e0066 */
[----:B------:R-:W-:Y:S05]  /*1a2a0*/  WARPSYNC.COLLECTIVE R99, `(.L_x_31032) ;  /* 0x0000000063087348 */ /* 0x000fea0003c00000 */
[----:B------:R0:W1:Y:S02]  /*1a2b0*/  SHFL.BFLY P6, R100, R112, R88, R89 ;  /* 0x0c00005870647389 */ /* 0x00006400000c0059 */
[----:B01----:R-:W-:Y:S05]  /*1a2c0*/  ENDCOLLECTIVE ;  /* 0x000000000000791b */ /* 0x003fea0003800000 */
.L_x_31032:
[----:B------:R-:W-:Y:S01]  /*1a2d0*/  MOV R88, 0x8 ;  /* 0x0000000800587802 */ /* 0x000fe20000000f00 */
[----:B------:R-:W-:-:S04]  /*1a2e0*/  FADD.FTZ R103, R102, R100 ;  /* 0x0000006466677221 */ /* 0x000fc80000010000 */
[----:B------:R-:W-:-:S07]  /*1a2f0*/  IMAD.MOV.U32 R112, RZ, RZ, R103 ;  /* 0x000000ffff707224 */ /* 0x000fce00078e0067 */
[----:B------:R-:W-:Y:S05]  /*1a300*/  WARPSYNC.COLLECTIVE R99, `(.L_x_31033) ;  /* 0x0000000063087348 */ /* 0x000fea0003c00000 */
[----:B------:R0:W1:Y:S02]  /*1a310*/  SHFL.BFLY P6, R100, R112, R88, R89 ;  /* 0x0c00005870647389 */ /* 0x00006400000c0059 */
[----:B01----:R-:W-:Y:S05]  /*1a320*/  ENDCOLLECTIVE ;  /* 0x000000000000791b */ /* 0x003fea0003800000 */
.L_x_31033:
[----:B------:R-:W-:Y:S02]  /*1a330*/  HFMA2 R88, -RZ, RZ, 0, 9.5367431640625e-07 ;  /* 0x00000010ff587431 */ /* 0x000fe400000001ff */
[----:B------:R-:W-:-:S04]  /*1a340*/  FADD.FTZ R98, R103, R100 ;  /* 0x0000006467627221 */ /* 0x000fc80000010000 */
[----:B------:R-:W-:-:S07]  /*1a350*/  IMAD.MOV.U32 R112, RZ, RZ, R98 ;  /* 0x000000ffff707224 */ /* 0x000fce00078e0062 */
[----:B------:R-:W-:Y:S05]  /*1a360*/  WARPSYNC.COLLECTIVE R99, `(.L_x_31034) ;  /* 0x0000000063087348 */ /* 0x000fea0003c00000 */
[----:B------:R0:W1:Y:S02]  /*1a370*/  SHFL.BFLY P6, R100, R112, R88, R89 ;  /* 0x0c00005870647389 */ /* 0x00006400000c0059 */
[----:B01----:R-:W-:Y:S05]  /*1a380*/  ENDCOLLECTIVE ;  /* 0x000000000000791b */ /* 0x003fea0003800000 */
.L_x_31034:
[----:B------:R-:W-:Y:S05]  /*1a390*/  BRA `(.L_x_31035) ;  /* 0xffffffe800147947 */ /* 0x000fea000383ffff */
.L_x_31036:
        /* <DEDUP_REMOVED lines=14> */
.L_x_37366:


//--------------------- .text._ZN10layer_norm13ln_fwd_kernelINS_13Kernel_traitsI6__halfffffjLj1024ELj1ELj4ELj1ELj16ENS_18Kernel_traits_baseILj1024ES2_ffffjLj128EEEEELb1ELb0ELb1ELb1EEEvNS_9FwdParamsE --------------------------
	.section	.text._ZN10layer_norm13ln_fwd_kernelINS_13Kernel_traitsI6__halfffffjLj1024ELj1ELj4ELj1ELj16ENS_18Kernel_traits_baseILj1024ES2_ffffjLj128EEEEELb1ELb0ELb1ELb1EEEvNS_9FwdParamsE,"ax",@progbits
	.align	128
        .global         _ZN10layer_norm13ln_fwd_kernelINS_13Kernel_traitsI6__halfffffjLj1024ELj1ELj4ELj1ELj16ENS_18Kernel_traits_baseILj1024ES2_ffffjLj128EEEEELb1ELb0ELb1ELb1EEEvNS_9FwdParamsE
        .type           _ZN10layer_norm13ln_fwd_kernelINS_13Kernel_traitsI6__halfffffjLj1024ELj1ELj4ELj1ELj16ENS_18Kernel_traits_baseILj1024ES2_ffffjLj128EEEEELb1ELb0ELb1ELb1EEEvNS_9FwdParamsE,@function
        .size           _ZN10layer_norm13ln_fwd_kernelINS_13Kernel_traitsI6__halfffffjLj1024ELj1ELj4ELj1ELj16ENS_18Kernel_traits_baseILj1024ES2_ffffjLj128EEEEELb1ELb0ELb1ELb1EEEvNS_9FwdParamsE,(.L_x_37367 - _ZN10layer_norm13ln_fwd_kernelINS_13Kernel_traitsI6__halfffffjLj1024ELj1ELj4ELj1ELj16ENS_18Kernel_traits_baseILj1024ES2_ffffjLj128EEEEELb1ELb0ELb1ELb1EEEvNS_9FwdParamsE)
        .other          _ZN10layer_norm13ln_fwd_kernelINS_13Kernel_traitsI6__halfffffjLj1024ELj1ELj4ELj1ELj16ENS_18Kernel_traits_baseILj1024ES2_ffffjLj128EEEEELb1ELb0ELb1ELb1EEEvNS_9FwdParamsE,@"STO_CUDA_ENTRY STV_DEFAULT"
_ZN10layer_norm13ln_fwd_kernelINS_13Kernel_traitsI6__halfffffjLj1024ELj1ELj4ELj1ELj16ENS_18Kernel_traits_baseILj1024ES2_ffffjLj128EEEEELb1ELb0ELb1ELb1EEEvNS_9FwdParamsE:
.text._ZN10layer_norm13ln_fwd_kernelINS_13Kernel_traitsI6__halfffffjLj1024ELj1ELj4ELj1ELj16ENS_18Kernel_traits_baseILj1024ES2_ffffjLj128EEEEELb1ELb0ELb1ELb1EEEvNS_9FwdParamsE:
[----:B------:R-:W-:Y:S01]  /*0000*/  LDC R1, c[0x0][0x37c] ;  /* 0x0000df00ff017b82 */ /* 0x000fe20000000800 */
[----:B------:R-:W0:Y:S01]  /*0010*/  LDCU.U8 UR4, c[0x0][0x464] ;  /* 0x00008c80ff0477ac */ /* 0x000e220008000000 */
[----:B------:R-:W1:Y:S01]  /*0020*/  LDCU.64 UR6, c[0x0][0x450] ;  /* 0x00008a00ff0677ac */ /* 0x000e620008000a00 */
[----:B------:R-:W2:Y:S05]  /*0030*/  LDCU.64 UR8, c[0x0][0x358] ;  /* 0x00006b00ff0877ac */ /* 0x000eaa0008000a00 */
[----:B------:R-:W3:Y:S01]  /*0040*/  LDC R4, c[0x0][0x458] ;  /* 0x00011600ff047b82 */ /* 0x000ee20000000800 */
[----:B------:R-:W4:Y:S01]  /*0050*/  LDCU.64 UR10, c[0x0][0x438] ;  /* 0x00008700ff0a77ac */ /* 0x000f220008000a00 */
[----:B0-----:R-:W-:-:S06]  /*0060*/  ISETP.NE.AND P0, PT, RZ, UR4, PT ;  /* 0x00000004ff007c0c */ /* 0x001fcc000bf05270 */
[----:B------:R-:W3:Y:S01]  /*0070*/  LDC R5, c[0x0][0x45c] ;  /* 0x00011700ff057b82 */ /* 0x000ee20000000800 */
[----:B-1----:R-:W-:Y:S02]  /*0080*/  IMAD.U32 R2, RZ, RZ, UR6 ;  /* 0x00000006ff027e24 */ /* 0x002fe4000f8e00ff */
[----:B------:R-:W-:-:S06]  /*0090*/  IMAD.U32 R3, RZ, RZ, UR7 ;  /* 0x00000007ff037e24 */ /* 0x000fcc000f8e00ff */
[----:B--2---:R-:W2:Y:S01]  /*00a0*/  @P0 LDG.E.64 R2, desc[UR8][R2.64] ;  /* 0x0000000802020981 */ /* 0x004ea2000c1e1b00 */
[----:B------:R-:W0:Y:S03]  /*00b0*/  @P0 LDC R9, c[0x0][0x460] ;  /* 0x00011800ff090b82 */ /* 0x000e260000000800 */
[----:B---3--:R-:W0:Y:S05]  /*00c0*/  @P0 LDG.E.64 R6, desc[UR8][R4.64] ;  /* 0x0000000804060981 */ /* 0x008e2a000c1e1b00 */
[----:B------:R-:W1:Y:S01]  /*00d0*/  S2UR UR5, SR_CTAID.X ;  /* 0x00000000000579c3 */ /* 0x000e620000002500 */
[----:B----4-:R-:W-:Y:S01]  /*00e0*/  UISETP.NE.U32.AND UP0, UPT, UR10, URZ, UPT ;  /* 0x000000ff0a00728c */ /* 0x010fe2000bf05070 */
[----:B------:R-:W3:Y:S03]  /*00f0*/  S2R R54, SR_TID.X ;  /* 0x0000000000367919 */ /* 0x000ee60000002100 */
[----:B------:R-:W-:-:S02]  /*0100*/  UISETP.NE.AND.EX UP0, UPT, UR11, URZ, UPT, UP0 ;  /* 0x000000ff0b00728c */ /* 0x000fc4000bf05300 */
[----:B-1----:R-:W-:Y:S01]  /*0110*/  USHF.L.U32 UR4, UR5, 0x2, URZ ;  /* 0x0000000205047899 */ /* 0x002fe200080006ff */
[----:B---3--:R-:W-:-:S05]  /*0120*/  SHF.R.U32.HI R55, RZ, 0x5, R54 ;  /* 0x00000005ff377819 */ /* 0x008fca0000011636 */
[----:B------:R-:W-:Y:S02]  /*0130*/  LOP3.LUT R55, R55, UR4, RZ, 0xfc, !PT ;  /* 0x0000000437377c12 */ /* 0x000fe4000f8efcff */
[----:B--2---:R-:W-:Y:S02]  /*0140*/  @P0 R2UR UR7, R3 ;  /* 0x00000000030702ca */ /* 0x004fe400000e0000 */
[----:B------:R-:W1:Y:S01]  /*0150*/  LDC R3, c[0x0][0x360] ;  /* 0x0000d800ff037b82 */ /* 0x000e620000000800 */
[----:B------:R-:W-:Y:S02]  /*0160*/  @P0 R2UR UR6, R2 ;  /* 0x00000000020602ca */ /* 0x000fe400000e0000 */
[----:B0-----:R-:W-:-:S08]  /*0170*/  @P0 IADD3 R4, P1, PT, R6, R9, RZ ;  /* 0x0000000906040210 */ /* 0x001fd00007f3e0ff */
[----:B------:R-:W-:Y:S02]  /*0180*/  UIADD3 UR16, UPT, UPT, UR7, -0x4498517b, URZ ;  /* 0xbb67ae8507107890 */ /* 0x000fe4000fffe0ff */
[----:B------:R-:W-:Y:S01]  /*0190*/  UIADD3 UR18, UPT, UPT, UR7, 0x76cf5d0a, URZ ;  /* 0x76cf5d0a07127890 */ /* 0x000fe2000fffe0ff */
[----:B------:R-:W-:Y:S01]  /*01a0*/  @P0 IADD3.X R5, PT, PT, RZ, R7, RZ, P1, !PT ;  /* 0x00000007ff050210 */ /* 0x000fe20000ffe4ff */
[----:B------:R-:W-:Y:S02]  /*01b0*/  UIADD3 UR15, UPT, UPT, UR6, -0x61c88647, URZ ;  /* 0x9e3779b9060f7890 */ /* 0x000fe4000fffe0ff */
[----:B------:R-:W-:Y:S01]  /*01c0*/  UIADD3 UR17, UPT, UPT, UR6, 0x3c6ef372, URZ ;  /* 0x3c6ef37206117890 */ /* 0x000fe2000fffe0ff */
[--C-:B------:R-:W-:Y:S01]  /*01d0*/  SHF.R.U64 R56, R4, 0x2, R5.reuse ;  /* 0x0000000204387819 */ /* 0x100fe20000001205 */
[----:B------:R-:W-:Y:S01]  /*01e0*/  UIADD3 UR19, UPT, UPT, UR6, -0x255992d5, URZ ;  /* 0xdaa66d2b06137890 */ /* 0x000fe2000fffe0ff */
[----:B------:R-:W-:Y:S01]  /*01f0*/  SHF.R.U32.HI R57, RZ, 0x2, R5 ;  /* 0x00000002ff397819 */ /* 0x000fe20000011605 */
[----:B------:R-:W-:-:S02]  /*0200*/  UIADD3 UR20, UPT, UPT, UR7, 0x32370b8f, URZ ;  /* 0x32370b8f07147890 */ /* 0x000fc4000fffe0ff */
[----:B------:R-:W-:Y:S01]  /*0210*/  UIADD3 UR21, UPT, UPT, UR6, 0x78dde6e4, URZ ;  /* 0x78dde6e406157890 */ /* 0x000fe2000fffe0ff */
[----:B-1----:R-:W-:Y:S01]  /*0220*/  IMAD R0, R3, UR5, R54 ;  /* 0x0000000503007c24 */ /* 0x002fe2000f8e0236 */
[----:B------:R-:W-:Y:S01]  /*0230*/  LOP3.LUT R54, R54, 0x1f, RZ, 0xc0, !PT ;  /* 0x0000001f36367812 */ /* 0x000fe200078ec0ff */
        /* <DEDUP_REMOVED lines=33> */
.L_x_31037:
        /* <DEDUP_REMOVED lines=18> */
.L_x_31038:
[----:B------:R-:W1:Y:S02]  /*0570*/  LDCU UR4, c[0x0][0x384] ;  /* 0x00007080ff0477ac */ /* 0x000e640008000800 */
[----:B-1----:R-:W-:-:S13]  /*0580*/  ISETP.GE.AND P0, PT, R55, UR4, PT ;  /* 0x0000000437007c0c */ /* 0x002fda000bf06270 */
[----:B------:R-:W-:Y:S05]  /*0590*/  @P0 EXIT ;  /* 0x000000000000094d */ /* 0x000fea0003800000 */
[----:B-----5:R-:W-:Y:S01]  /*05a0*/  IMAD.MOV.U32 R61, RZ, RZ, R6 ;  /* 0x000000ffff3d7224 */ /* 0x020fe200078e0006 */
[----:B------:R-:W-:Y:S01]  /*05b0*/  SHF.R.U64 R64, R6, 0x10, R7 ;  /* 0x0000001006407819 */ /* 0x000fe20000001207 */
[----:B------:R-:W-:Y:S01]  /*05c0*/  IMAD.MOV.U32 R5, RZ, RZ, R9 ;  /* 0x000000ffff057224 */ /* 0x000fe200078e0009 */
[----:B------:R-:W-:Y:S01]  /*05d0*/  MOV R66, R8 ;  /* 0x0000000800427202 */ /* 0x000fe20000000f00 */
[----:B------:R-:W-:Y:S01]  /*05e0*/  IMAD.MOV.U32 R68, RZ, RZ, R10 ;  /* 0x000000ffff447224 */ /* 0x000fe200078e000a */
[----:B------:R-:W-:Y:S01]  /*05f0*/  MOV R6, R11 ;  /* 0x0000000b00067202 */ /* 0x000fe20000000f00 */
[----:B------:R-:W-:Y:S01]  /*0600*/  IMAD.MOV.U32 R63, RZ, RZ, R7 ;  /* 0x000000ffff3f7224 */ /* 0x000fe200078e0007 */
[----:B------:R-:W-:Y:S01]  /*0610*/  PRMT R66, R66, 0x5410, R5 ;  /* 0x0000541042427816 */ /* 0x000fe20000000005 */
[----:B------:R-:W-:Y:S01]  /*0620*/  IMAD.HI.U32 R5, R56, -0x2daee0ad, RZ ;  /* 0xd2511f5338057827 */ /* 0x000fe200078e00ff */
[----:B------:R-:W-:Y:S01]  /*0630*/  PRMT R68, R68, 0x5410, R6 ;  /* 0x0000541044447816 */ /* 0x000fe20000000006 */
[----:B------:R-:W1:Y:S01]  /*0640*/  LDCU.U8 UR4, c[0x0][0x410] ;  /* 0x00008200ff0477ac */ /* 0x000e620008000000 */
[----:B------:R-:W-:Y:S01]  /*0650*/  SHF.R.U32.HI R65, RZ, 0x10, R7 ;  /* 0x00000010ff417819 */ /* 0x000fe20000011607 */
[----:B------:R-:W-:Y:S01]  /*0660*/  IMAD.HI.U32 R6, R0, -0x326172a9, RZ ;  /* 0xcd9e8d5700067827 */ /* 0x000fe200078e00ff */
[--C-:B------:R-:W-:Y:S01]  /*0670*/  SHF.R.U64 R67, R8, 0x10, R9.reuse ;  /* 0x0000001008437819 */ /* 0x100fe20000001209 */
[----:B------:R-:W-:Y:S01]  /*0680*/  BSSY B0, `(.L_x_31039) ;  /* 0x0001891000007945 */ /* 0x000fe20003800000 */
[----:B0-----:R-:W-:Y:S01]  /*0690*/  SHF.R.U32.HI R22, RZ, 0x10, R9 ;  /* 0x00000010ff167819 */ /* 0x001fe20000011609 */
[----:B------:R-:W-:Y:S01]  /*06a0*/  IMAD.MOV.U32 R70, RZ, RZ, R12 ;  /* 0x000000ffff467224 */ /* 0x000fe200078e000c */
[----:B------:R-:W-:Y:S01]  /*06b0*/  SHF.R.U64 R69, R10, 0x10, R11 ;  /* 0x000000100a457819 */ /* 0x000fe2000000120b */
[----:B------:R-:W-:Y:S01]  /*06c0*/  IMAD.MOV.U32 R7, RZ, RZ, R13 ;  /* 0x000000ffff077224 */ /* 0x000fe200078e000d */
[----:B------:R-:W-:Y:S01]  /*06d0*/  SHF.R.U32.HI R10, RZ, 0x10, R11 ;  /* 0x00000010ff0a7819 */ /* 0x000fe2000001160b */
[----:B------:R-:W-:Y:S01]  /*06e0*/  IMAD.MOV.U32 R8, RZ, RZ, R15 ;  /* 0x000000ffff087224 */ /* 0x000fe200078e000f */
[----:B------:R-:W-:Y:S01]  /*06f0*/  MOV R72, R14 ;  /* 0x0000000e00487202 */ /* 0x000fe20000000f00 */
[----:B------:R-:W-:Y:S01]  /*0700*/  IMAD.MOV.U32 R74, RZ, RZ, R16 ;  /* 0x000000ffff4a7224 */ /* 0x000fe200078e0010 */
[----:B------:R-:W-:Y:S01]  /*0710*/  MOV R9, R17 ;  /* 0x0000001100097202 */ /* 0x000fe20000000f00 */
[----:B------:R-:W-:Y:S01]  /*0720*/  IMAD.MOV.U32 R80, RZ, RZ, R18 ;  /* 0x000000ffff507224 */ /* 0x000fe200078e0012 */
[----:B------:R-:W-:Y:S01]  /*0730*/  LOP3.LUT R5, R5, UR7, RZ, 0x3c, !PT ;  /* 0x0000000705057c12 */ /* 0x000fe2000f8e3cff */
[----:B------:R-:W-:Y:S01]  /*0740*/  IMAD.MOV.U32 R11, RZ, RZ, R19 ;  /* 0x000000ffff0b7224 */ /* 0x000fe200078e0013 */
[----:B------:R-:W-:Y:S01]  /*0750*/  LOP3.LUT R6, R57, UR6, R6, 0x96, !PT ;  /* 0x0000000639067c12 */ /* 0x000fe2000f8e9606 */
[----:B------:R-:W-:Y:S01]  /*0760*/  IMAD.MOV.U32 R60, RZ, RZ, RZ ;  /* 0x000000ffff3c7224 */ /* 0x000fe200078e00ff */
[----:B------:R-:W-:Y:S01]  /*0770*/  PRMT R69, R69, 0x5410, R10 ;  /* 0x0000541045457816 */ /* 0x000fe2000000000a */
[----:B------:R-:W-:Y:S01]  /*0780*/  IMAD R10, R56, -0x2daee0ad, RZ ;  /* 0xd2511f53380a7824 */ /* 0x000fe200078e02ff */
[----:B------:R-:W-:Y:S01]  /*0790*/  PRMT R70, R70, 0x5410, R7 ;  /* 0x0000541046467816 */ /* 0x000fe20000000007 */
[C---:B------:R-:W-:Y:S01]  /*07a0*/  IMAD.HI.U32 R7, R5.reuse, -0x326172a9, RZ ;  /* 0xcd9e8d5705077827 */ /* 0x040fe200078e00ff */
[----:B------:R-:W-:Y:S01]  /*07b0*/  PRMT R72, R72, 0x5410, R8 ;  /* 0x0000541048487816 */ /* 0x000fe20000000008 */
[----:B------:R-:W0:Y:S01]  /*07c0*/  LDCU UR5, c[0x0][0x404] ;  /* 0x00008080ff0577ac */ /* 0x000e220008000800 */
[----:B------:R-:W-:Y:S01]  /*07d0*/  PRMT R74, R74, 0x5410, R9 ;  /* 0x000054104a4a7816 */ /* 0x000fe20000000009 */
[----:B------:R-:W-:Y:S01]  /*07e0*/  IMAD R8, R0, -0x326172a9, RZ ;  /* 0xcd9e8d5700087824 */ /* 0x000fe200078e02ff */
[----:B------:R-:W-:Y:S01]  /*07f0*/  PRMT R80, R80, 0x5410, R11 ;  /* 0x0000541050507816 */ /* 0x000fe2000000000b */
[----:B------:R-:W-:Y:S01]  /*0800*/  IMAD.HI.U32 R9, R6, -0x2daee0ad, RZ ;  /* 0xd2511f5306097827 */ /* 0x000fe200078e00ff */
[----:B------:R-:W-:Y:S01]  /*0810*/  SHF.R.U64 R91, R52, 0x10, R53 ;  /* 0x00000010345b7819 */ /* 0x000fe20000001235 */
[----:B------:R-:W2:Y:S01]  /*0820*/  LDCU UR14, c[0x0][0x448] ;  /* 0x00008900ff0e77ac */ /* 0x000ea20008000800 */
[----:B------:R-:W-:Y:S01]  /*0830*/  LOP3.LUT R7, R8, UR15, R7, 0x96, !PT ;  /* 0x0000000f08077c12 */ /* 0x000fe2000f8e9607 */
[----:B------:R-:W-:Y:S01]  /*0840*/  IMAD R8, R5, -0x326172a9, RZ ;  /* 0xcd9e8d5705087824 */ /* 0x000fe200078e02ff */
[----:B------:R-:W-:Y:S01]  /*0850*/  LOP3.LUT R9, R10, UR16, R9, 0x96, !PT ;  /* 0x000000100a097c12 */ /* 0x000fe2000f8e9609 */
[----:B------:R-:W-:Y:S01]  /*0860*/  IMAD R11, R6, -0x2daee0ad, RZ ;  /* 0xd2511f53060b7824 */ /* 0x000fe200078e02ff */
[----:B------:R-:W-:Y:S01]  /*0870*/  SHF.R.U64 R95, R48, 0x10, R49 ;  /* 0x00000010305f7819 */ /* 0x000fe20000001231 */
[----:B------:R-:W-:Y:S01]  /*0880*/  IMAD.HI.U32 R6, R7, -0x2daee0ad, RZ ;  /* 0xd2511f5307067827 */ /* 0x000fe200078e00ff */
[----:B------:R-:W-:Y:S01]  /*0890*/  SHF.R.U64 R71, R12, 0x10, R13 ;  /* 0x000000100c477819 */ /* 0x000fe2000000120d */
[----:B------:R-:W3:Y:S01]  /*08a0*/  LDCU.64 UR12, c[0x0][0x408] ;  /* 0x00008100ff0c77ac */ /* 0x000ee20008000a00 */
[----:B------:R-:W-:Y:S01]  /*08b0*/  MOV R87, R20 ;  /* 0x0000001400577202 */ /* 0x000fe20000000f00 */
[----:B------:R-:W-:Y:S01]  /*08c0*/  IMAD.HI.U32 R5, R9, -0x326172a9, RZ ;  /* 0xcd9e8d5709057827 */ /* 0x000fe200078e00ff */
[----:B------:R-:W-:Y:S01]  /*08d0*/  LOP3.LUT R6, R11, UR18, R6, 0x96, !PT ;  /* 0x000000120b067c12 */ /* 0x000fe2000f8e9606 */
[----:B------:R-:W4:Y:S01]  /*08e0*/  LDCU.64 UR10, c[0x0][0x3a0] ;  /* 0x00007400ff0a77ac */ /* 0x000f220008000a00 */
[----:B------:R-:W-:Y:S01]  /*08f0*/  SHF.R.U64 R97, R46, 0x10, R47 ;  /* 0x000000102e617819 */ /* 0x000fe2000000122f */
[----:B------:R-:W-:Y:S01]  /*0900*/  IMAD R10, R7, -0x2daee0ad, RZ ;  /* 0xd2511f53070a7824 */ /* 0x000fe200078e02ff */
[----:B------:R-:W-:Y:S01]  /*0910*/  LOP3.LUT R5, R8, UR17, R5, 0x96, !PT ;  /* 0x0000001108057c12 */ /* 0x000fe2000f8e9605 */
[----:B------:R-:W-:Y:S01]  /*0920*/  IMAD R8, R9, -0x326172a9, RZ ;  /* 0xcd9e8d5709087824 */ /* 0x000fe200078e02ff */
[----:B------:R-:W-:Y:S01]  /*0930*/  SHF.R.U64 R93, R50, 0x10, R51 ;  /* 0x00000010325d7819 */ /* 0x000fe20000001233 */
[----:B------:R-:W-:Y:S01]  /*0940*/  IMAD.HI.U32 R7, R6, -0x326172a9, RZ ;  /* 0xcd9e8d5706077827 */ /* 0x000fe200078e00ff */
[----:B------:R-:W-:-:S02]  /*0950*/  SHF.R.U64 R99, R44, 0x10, R45 ;  /* 0x000000102c637819 */ /* 0x000fc4000000122d */
[----:B------:R-:W-:Y:S01]  /*0960*/  SHF.R.U64 R101, R42, 0x10, R43 ;  /* 0x000000102a657819 */ /* 0x000fe2000000122b */
[C---:B------:R-:W-:Y:S01]  /*0970*/  IMAD.HI.U32 R9, R5.reuse, -0x2daee0ad, RZ ;  /* 0xd2511f5305097827 */ /* 0x040fe200078e00ff */
[----:B------:R-:W-:Y:S02]  /*0980*/  LOP3.LUT R7, R8, UR19, R7, 0x96, !PT ;  /* 0x0000001308077c12 */ /* 0x000fe4000f8e9607 */
[----:B------:R-:W-:Y:S01]  /*0990*/  SHF.R.U64 R73, R14, 0x10, R15 ;  /* 0x000000100e497819 */ /* 0x000fe2000000120f */
[----:B------:R-:W-:Y:S01]  /*09a0*/  IMAD R11, R5, -0x2daee0ad, RZ ;  /* 0xd2511f53050b7824 */ /* 0x000fe200078e02ff */
[----:B------:R-:W-:Y:S01]  /*09b0*/  LOP3.LUT R9, R10, UR20, R9, 0x96, !PT ;  /* 0x000000140a097c12 */ /* 0x000fe2000f8e9609 */
[----:B------:R-:W-:Y:S01]  /*09c0*/  IMAD R6, R6, -0x326172a9, RZ ;  /* 0xcd9e8d5706067824 */ /* 0x000fe200078e02ff */
[----:B------:R-:W-:Y:S01]  /*09d0*/  SHF.R.U32.HI R10, RZ, 0x10, R53 ;  /* 0x00000010ff0a7819 */ /* 0x000fe20000011635 */
[----:B------:R-:W-:Y:S01]  /*09e0*/  IMAD.HI.U32 R8, R7, -0x2daee0ad, RZ ;  /* 0xd2511f5307087827 */ /* 0x000fe200078e00ff */
[----:B------:R-:W-:-:S02]  /*09f0*/  SHF.R.U32.HI R14, RZ, 0x10, R15 ;  /* 0x00000010ff0e7819 */ /* 0x000fc4000001160f */
[----:B------:R-:W-:Y:S01]  /*0a00*/  PRMT R91, R91, 0x5410, R10 ;  /* 0x000054105b5b7816 */ /* 0x000fe2000000000a */
        /* <DEDUP_REMOVED lines=18> */
[----:B------:R-:W-:-:S02]  /*0b30*/  SHF.R.U32.HI R13, RZ, 0x10, R13 ;  /* 0x00000010ff0d7819 */ /* 0x000fc4000001160d */
[----:B------:R-:W-:Y:S01]  /*0b40*/  SHF.R.U64 R83, R18, 0x10, R19 ;  /* 0x0000001012537819 */ /* 0x000fe20000001213 */
[----:B------:R-:W-:Y:S01]  /*0b50*/  IMAD.HI.U32 R5, R7, -0x326172a9, RZ ;  /* 0xcd9e8d5707057827 */ /* 0x000fe200078e00ff */
[----:B------:R-:W-:Y:S02]  /*0b60*/  LOP3.LUT R9, R10, UR26, R9, 0x96, !PT ;  /* 0x0000001a0a097c12 */ /* 0x000fe4000f8e9609 */
[----:B------:R-:W-:Y:S01]  /*0b70*/  SHF.R.U32.HI R10, RZ, 0x10, R43 ;  /* 0x00000010ff0a7819 */ /* 0x000fe2000001162b */
[----:B------:R-:W-:Y:S01]  /*0b80*/  IMAD.MOV.U32 R12, RZ, RZ, R21 ;  /* 0x000000ffff0c7224 */ /* 0x000fe200078e0015 */
[----:B------:R-:W-:Y:S01]  /*0b90*/  LOP3.LUT R5, R8, UR25, R5, 0x96, !PT ;  /* 0x0000001908057c12 */ /* 0x000fe2000f8e9605 */
[----:B------:R-:W-:Y:S01]  /*0ba0*/  IMAD R11, R6, -0x2daee0ad, RZ ;  /* 0xd2511f53060b7824 */ /* 0x000fe200078e02ff */
[----:B------:R-:W-:Y:S01]  /*0bb0*/  PRMT R101, R101, 0x5410, R10 ;  /* 0x0000541065657816 */ /* 0x000fe2000000000a */
[----:B------:R-:W-:Y:S01]  /*0bc0*/  IMAD R7, R7, -0x326172a9, RZ ;  /* 0xcd9e8d5707077824 */ /* 0x000fe200078e02ff */
[----:B------:R-:W-:Y:S01]  /*0bd0*/  PRMT R87, R87, 0x5410, R12 ;  /* 0x0000541057577816 */ /* 0x000fe2000000000c */
[----:B------:R-:W-:Y:S01]  /*0be0*/  IMAD.HI.U32 R6, R9, -0x326172a9, RZ ;  /* 0xcd9e8d5709067827 */ /* 0x000fe200078e00ff */
[----:B------:R-:W-:-:S02]  /*0bf0*/  SHF.R.U32.HI R12, RZ, 0x10, R51 ;  /* 0x00000010ff0c7819 */ /* 0x000fc40000011633 */
[----:B------:R-:W-:Y:S01]  /*0c00*/  SHF.R.U32.HI R16, RZ, 0x10, R19 ;  /* 0x00000010ff107819 */ /* 0x000fe20000011613 */
[----:B------:R-:W-:Y:S01]  /*0c10*/  IMAD.HI.U32 R8, R5, -0x2daee0ad, RZ ;  /* 0xd2511f5305087827 */ /* 0x000fe200078e00ff */
[----:B------:R-:W-:Y:S02]  /*0c20*/  PRMT R93, R93, 0x5410, R12 ;  /* 0x000054105d5d7816 */ /* 0x000fe4000000000c */
[----:B------:R-:W-:Y:S01]  /*0c30*/  SHF.R.U32.HI R12, RZ, 0x10, R45 ;  /* 0x00000010ff0c7819 */ /* 0x000fe2000001162d */
[----:B------:R-:W-:Y:S01]  /*0c40*/  IMAD R10, R9, -0x326172a9, RZ ;  /* 0xcd9e8d57090a7824 */ /* 0x000fe200078e02ff */
[----:B------:R-:W-:Y:S02]  /*0c50*/  LOP3.LUT R6, R7, UR27, R6, 0x96, !PT ;  /* 0x0000001b07067c12 */ /* 0x000fe4000f8e9606 */
[----:B------:R-:W-:Y:S02]  /*0c60*/  LOP3.LUT R8, R11, UR28, R8, 0x96, !PT ;  /* 0x0000001c0b087c12 */ /* 0x000fe4000f8e9608 */
[----:B------:R-:W-:Y:S01]  /*0c70*/  PRMT R99, R99, 0x5410, R12 ;  /* 0x0000541063637816 */ /* 0x000fe2000000000c */
[----:B------:R-:W-:Y:S01]  /*0c80*/  IMAD R12, R5, -0x2daee0ad, RZ ;  /* 0xd2511f53050c7824 */ /* 0x000fe200078e02ff */
[--C-:B------:R-:W-:Y:S01]  /*0c90*/  SHF.R.U64 R89, R20, 0x10, R21.reuse ;  /* 0x0000001014597819 */ /* 0x100fe20000001215 */
        /* <DEDUP_REMOVED lines=9> */
[--C-:B------:R-:W-:Y:S01]  /*0d30*/  SHF.R.U64 R105, R2, 0x10, R3.reuse ;  /* 0x0000001002697819 */ /* 0x100fe20000001203 */
[----:B------:R-:W-:Y:S01]  /*0d40*/  IMAD.HI.U32 R58, R7, -0x2daee0ad, RZ ;  /* 0xd2511f53073a7827 */ /* 0x000fe200078e00ff */
[----:B------:R-:W-:-:S02]  /*0d50*/  SHF.R.U32.HI R10, RZ, 0x10, R3 ;  /* 0x00000010ff0a7819 */ /* 0x000fc40000011603 */
[----:B------:R-:W-:Y:S01]  /*0d60*/  PRMT R61, R61, 0x5410, R61 ;  /* 0x000054103d3d7816 */ /* 0x000fe2000000003d */
[----:B------:R-:W-:Y:S01]  /*0d70*/  IMAD.HI.U32 R59, R5, -0x326172a9, RZ ;  /* 0xcd9e8d57053b7827 */ /* 0x000fe200078e00ff */
[----:B------:R-:W-:Y:S02]  /*0d80*/  PRMT R63, R63, 0x5410, R63 ;  /* 0x000054103f3f7816 */ /* 0x000fe4000000003f */
[----:B------:R-:W-:Y:S01]  /*0d90*/  PRMT R64, R64, 0x5410, R64 ;  /* 0x0000541040407816 */ /* 0x000fe20000000040 */
[----:B------:R-:W-:Y:S01]  /*0da0*/  IMAD R76, R7, -0x2daee0ad, RZ ;  /* 0xd2511f53074c7824 */ /* 0x000fe200078e02ff */
[----:B------:R-:W-:Y:S01]  /*0db0*/  PRMT R65, R65, 0x5410, R65 ;  /* 0x0000541041417816 */ /* 0x000fe20000000041 */
[----:B------:R-:W-:Y:S01]  /*0dc0*/  IMAD R62, R5, -0x326172a9, RZ ;  /* 0xcd9e8d57053e7824 */ /* 0x000fe200078e02ff */
        /* <DEDUP_REMOVED lines=8> */
[----:B-1----:R-:W-:Y:S02]  /*0e50*/  ISETP.NE.AND P2, PT, RZ, UR4, PT ;  /* 0x00000004ff007c0c */ /* 0x002fe4000bf45270 */
[----:B------:R-:W-:Y:S02]  /*0e60*/  LOP3.LUT R58, R9, UR32, R58, 0x96, !PT ;  /* 0x00000020093a7c12 */ /* 0x000fe4000f8e963a */
[----:B------:R-:W-:Y:S02]  /*0e70*/  LOP3.LUT R59, R8, UR31, R59, 0x96, !PT ;  /* 0x0000001f083b7c12 */ /* 0x000fe4000f8e963b */
[----:B0-234-:R-:W-:-:S07]  /*0e80*/  LOP3.LUT R75, R4, 0x3, RZ, 0xc0, !PT ;  /* 0x00000003044b7812 */ /* 0x01dfce00078ec0ff */
.L_x_31513:
[----:B------:R-:W0:Y:S08]  /*0e90*/  LDC.64 R8, c[0x0][0x3f0] ;  /* 0x0000fc00ff087b82 */ /* 0x000e300000000a00 */
[----:B------:R-:W1:Y:S08]  /*0ea0*/  LDC R78, c[0x0][0x388] ;  /* 0x0000e200ff4e7b82 */ /* 0x000e700000000800 */
[----:B------:R-:W2:Y:S01]  /*0eb0*/  LDC.64 R10, c[0x0][0x3f8] ;  /* 0x0000fe00ff0a7b82 */ /* 0x000ea20000000a00 */
[----:B0-----:R-:W-:-:S05]  /*0ec0*/  IMAD.WIDE R12, R55, 0x4, R8 ;  /* 0x00000004370c7825 */ /* 0x001fca00078e0208 */
[----:B------:R-:W3:Y:S01]  /*0ed0*/  LDG.E R81, desc[UR8][R12.64] ;  /* 0x000000080c517981 */ /* 0x000ee2000c1e1900 */
[----:B------:R-:W-:Y:S02]  /*0ee0*/  IMAD.MOV.U32 R37, RZ, RZ, RZ ;  /* 0x000000ffff257224 */ /* 0x000fe400078e00ff */
[----:B--2---:R-:W-:-:S05]  /*0ef0*/  IMAD.WIDE R10, R55, 0x4, R10 ;  /* 0x00000004370a7825 */ /* 0x004fca00078e020a */
        /* <DEDUP_REMOVED lines=42> */
.L_x_31046:
        /* <DEDUP_REMOVED lines=13> */
.L_x_31048:
[----:B------:R-:W-:Y:S05]  /*1270*/  BSYNC.RECONVERGENT B4 ;  /* 0x0000000000047941 */ /* 0x000fea0003800200 */
.L_x_31047:
        /* <DEDUP_REMOVED lines=42> */
.L_x_31045:
[----:B------:R-:W-:Y:S05]  /*1520*/  BSYNC.RECONVERGENT B3 ;  /* 0x0000000000037941 */ /* 0x000fea0003800200 */
.L_x_31044:
        /* <DEDUP_REMOVED lines=10> */
.L_x_31043:
[----:B------:R-:W-:Y:S05]  /*15d0*/  BSYNC.RECONVERGENT B2 ;  /* 0x0000000000027941 */ /* 0x000fea0003800200 */
.L_x_31042:
        /* <DEDUP_REMOVED lines=20> */
.L_x_31053:
        /* <DEDUP_REMOVED lines=13> */
.L_x_31055:
[----:B------:R-:W-:Y:S05]  /*17f0*/  BSYNC.RECONVERGENT B4 ;  /* 0x0000000000047941 */ /* 0x000fea0003800200 */
.L_x_31054:
        /* <DEDUP_REMOVED lines=41> */
[----:B------:R-:W-:Y:S02]  /*1a90*/  HFMA2 R13, -RZ, RZ, 0, 0 ;  /* 0x00000000ff0d7431 */ /* 0x000fe400000001ff */
[----:B------:R-:W-:-:S07]  /*1aa0*/  IMAD.MOV.U32 R14, RZ, RZ, R20 ;  /* 0x000000ffff0e7224 */ /* 0x000fce00078e0014 */
.L_x_31052:
[----:B------:R-:W-:Y:S05]  /*1ab0*/  BSYNC.RECONVERGENT B3 ;  /* 0x0000000000037941 */ /* 0x000fea0003800200 */
.L_x_31051:
        /* <DEDUP_REMOVED lines=10> */
.L_x_31050:
[----:B------:R-:W-:Y:S05]  /*1b60*/  BSYNC.RECONVERGENT B2 ;  /* 0x0000000000027941 */ /* 0x000fea0003800200 */
.L_x_31049:
        /* <DEDUP_REMOVED lines=20> */
.L_x_31060:
        /* <DEDUP_REMOVED lines=13> */
.L_x_31062:
[----:B------:R-:W-:Y:S05]  /*1d80*/  BSYNC.RECONVERGENT B4 ;  /* 0x0000000000047941 */ /* 0x000fea0003800200 */
.L_x_31061:
        /* <DEDUP_REMOVED lines=42> */
.L_x_31059:
[----:B------:R-:W-:Y:S05]  /*2030*/  BSYNC.RECONVERGENT B3 ;  /* 0x0000000000037941 */ /* 0x000fea0003800200 */
.L_x_31058:
        /* <DEDUP_REMOVED lines=10> */
.L_x_31057:
[----:B------:R-:W-:Y:S05]  /*20e0*/  BSYNC.RECONVERGENT B2 ;  /* 0x0000000000027941 */ /* 0x000fea0003800200 */
.L_x_31056:
        /* <DEDUP_REMOVED lines=19> */
.L_x_31066:
        /* <DEDUP_REMOVED lines=13> */
.L_x_31068:
[----:B------:R-:W-:Y:S05]  /*22f0*/  BSYNC.RECONVERGENT B3 ;  /* 0x0000000000037941 */ /* 0x000fea0003800200 */
.L_x_31067:
        /* <DEDUP_REMOVED lines=42> */
.L_x_31065:
[----:B------:R-:W-:Y:S05]  /*25a0*/  BSYNC.RECONVERGENT B2 ;  /* 0x0000000000027941 */ /* 0x000fea0003800200 */
.L_x_31064:
        /* <DEDUP_REMOVED lines=11> */
.L_x_31041:
        /* <DEDUP_REMOVED lines=21> */
.L_x_31073:
        /* <DEDUP_REMOVED lines=13> */
.L_x_31075:
[----:B------:R-:W-:Y:S05]  /*2880*/  BSYNC.RECONVERGENT B4 ;  /* 0x0000000000047941 */ /* 0x000fea0003800200 */
.L_x_31074:
        /* <DEDUP_REMOVED lines=42> */
.L_x_31072:
[----:B------:R-:W-:Y:S05]  /*2b30*/  BSYNC.RECONVERGENT B3 ;  /* 0x0000000000037941 */ /* 0x000fea0003800200 */
.L_x_31071:
        /* <DEDUP_REMOVED lines=9> */
.L_x_31070:
[----:B------:R-:W-:Y:S05]  /*2bd0*/  BSYNC.RECONVERGENT B2 ;  /* 0x0000000000027941 */ /* 0x000fea0003800200 */
.L_x_31069:
        /* <DEDUP_REMOVED lines=17> */
.L_x_31080:
        /* <DEDUP_REMOVED lines=13> */
.L_x_31082:
[----:B------:R-:W-:Y:S05]  /*2dc0*/  BSYNC.RECONVERGENT B4 ;  /* 0x0000000000047941 */ /* 0x000fea0003800200 */
.L_x_31081:
        /* <DEDUP_REMOVED lines=43> */
.L_x_31079:
[----:B------:R-:W-:Y:S05]  /*3080*/  BSYNC.RECONVERGENT B3 ;  /* 0x0000000000037941 */ /* 0x000fea0003800200 */
.L_x_31078:
        /* <DEDUP_REMOVED lines=9> */
.L_x_31077:
[----:B------:R-:W-:Y:S05]  /*3120*/  BSYNC.RECONVERGENT B2 ;  /* 0x0000000000027941 */ /* 0x000fea0003800200 */
.L_x_31076:
        /* <DEDUP_REMOVED lines=17> */
.L_x_31087:
        /* <DEDUP_REMOVED lines=13> */
.L_x_31089:
[----:B------:R-:W-:Y:S05]  /*3310*/  BSYNC.RECONVERGENT B4 ;  /* 0x0000000000047941 */ /* 0x000fea0003800200 */
.L_x_31088:
        /* <DEDUP_REMOVED lines=43> */
.L_x_31086:
[----:B------:R-:W-:Y:S05]  /*35d0*/  BSYNC.RECONVERGENT B3 ;  /* 0x0000000000037941 */ /* 0x000fea0003800200 */
.L_x_31085:
        /* <DEDUP_REMOVED lines=9> */
.L_x_31084:
[----:B------:R-:W-:Y:S05]  /*3670*/  BSYNC.RECONVERGENT B2 ;  /* 0x0000000000027941 */ /* 0x000fea0003800200 */
.L_x_31083:
        /* <DEDUP_REMOVED lines=16> */
.L_x_31092:
        /* <DEDUP_REMOVED lines=13> */
.L_x_31094:
[----:B------:R-:W-:Y:S05]  /*3850*/  BSYNC.RECONVERGENT B3 ;  /* 0x0000000000037941 */ /* 0x000fea0003800200 */
.L_x_31093:
        /* <DEDUP_REMOVED lines=43> */
.L_x_31091:
[----:B------:R-:W-:Y:S05]  /*3b10*/  BSYNC.RECONVERGENT B2 ;  /* 0x0000000000027941 */ /* 0x000fea0003800200 */
.L_x_31090:
        /* <DEDUP_REMOVED lines=9> */
.L_x_31063:
[----:B------:R-:W-:Y:S05]  /*3bb0*/  BSYNC.RECONVERGENT B1 ;  /* 0x0000000000017941 */ /* 0x000fea0003800200 */
.L_x_31040:
[----:B------:R-:W0:Y:S01]  /*3bc0*/  LDC.64 R106, c[0x0][0x3a8] ;  /* 0x0000ea00ff6a7b82 */ /* 0x000e220000000a00 */
[----:B------:R-:W-:Y:S01]  /*3bd0*/  BSSY.RECONVERGENT B1, `(.L_x_31095) ;  /* 0x0000010000017945 */ /* 0x000fe20003800200 */
[----:B------:R-:W-:Y:S01]  /*3be0*/  IADD3 R25, PT, PT, R37, 0x20, RZ ;  /* 0x0000002025197810 */ /* 0x000fe20007ffe0ff */
[----:B0-----:R-:W-:-:S05]  /*3bf0*/  IMAD.WIDE.U32 R12, R36, 0x10, R106 ;  /* 0x00000010240c7825 */ /* 0x001fca00078e006a */
[----:B-----5:R0:W-:Y:S01]  /*3c00*/  STG.E.128 desc[UR8][R12.64], R8 ;  /* 0x000000080c007986 */ /* 0x0201e2000c101d08 */
[----:B------:R-:W-:Y:S05]  /*3c10*/  @!P1 BRA `(.L_x_31096) ;  /* 0x00000000002c9947 */ /* 0x000fea0003800000 */
[----:B0-----:R-:W0:Y:S01]  /*3c20*/  LDC.64 R12, c[0x0][0x3b0] ;  /* 0x0000ec00ff0c7b82 */ /* 0x001e220000000a00 */
[----:B------:R-:W-:Y:S01]  /*3c30*/  IMAD.U32 R15, R64, 0x10000, RZ ;  /* 0x00010000400f7824 */ /* 0x000fe200078e00ff */
[----:B------:R-:W-:Y:S02]  /*3c40*/  LOP3.LUT R14, R65, 0xffff, RZ, 0xc0, !PT ;  /* 0x0000ffff410e7812 */ /* 0x000fe400078ec0ff */
[----:B------:R-:W-:Y:S02]  /*3c50*/  LOP3.LUT R17, R63, 0xff, RZ, 0xc0, !PT ;  /* 0x000000ff3f117812 */ /* 0x000fe400078ec0ff */
[----:B------:R-:W-:-:S05]  /*3c60*/  LOP3.LUT R15, R15, 0xff0000, RZ, 0xc0, !PT ;  /* 0x00ff00000f0f7812 */ /* 0x000fca00078ec0ff */
[----:B------:R-:W-:Y:S01]  /*3c70*/  IMAD R14, R14, 0x1000000, R15 ;  /* 0x010000000e0e7824 */ /* 0x000fe200078e020f */
[----:B------:R-:W-:-:S04]  /*3c80*/  LOP3.LUT R15, R61, 0xff, RZ, 0xc0, !PT ;  /* 0x000000ff3d0f7812 */ /* 0x000fc800078ec0ff */
[----:B------:R-:W-:-:S05]  /*3c90*/  LEA R14, R17, R14, 0x8 ;  /* 0x0000000e110e7211 */ /* 0x000fca00078e40ff */
[----:B------:R-:W-:Y:S02]  /*3ca0*/  IMAD.IADD R15, R14, 0x1, R15 ;  /* 0x000000010e0f7824 */ /* 0x000fe400078e020f */
[----:B0-----:R-:W-:-:S05]  /*3cb0*/  IMAD.WIDE.U32 R12, R37, 0x4, R12 ;  /* 0x00000004250c7825 */ /* 0x001fca00078e000c */
[----:B------:R1:W-:Y:S02]  /*3cc0*/  STG.E desc[UR8][R12.64], R15 ;  /* 0x0000000f0c007986 */ /* 0x0003e4000c101908 */
.L_x_31096:
[----:B------:R-:W-:Y:S05]  /*3cd0*/  BSYNC.RECONVERGENT B1 ;  /* 0x0000000000017941 */ /* 0x000fea0003800200 */
.L_x_31095:
[----:B------:R-:W-:Y:S04]  /*3ce0*/  BSSY.RECONVERGENT B1, `(.L_x_31097) ;  /* 0x0000005000017945 */ /* 0x000fe80003800200 */
[----:B------:R-:W-:Y:S05]  /*3cf0*/  @!P1 BRA `(.L_x_31098) ;  /* 0x00000000000c9947 */ /* 0x000fea0003800000 */
[----:B------:R-:W2:Y:S02]  /*3d00*/  LDC.64 R4, c[0x0][0x390] ;  /* 0x0000e400ff047b82 */ /* 0x000ea40000000a00 */
[----:B--2---:R-:W-:-:S06]  /*3d10*/  IMAD.WIDE.U32 R4, R25, 0x10, R4 ;  /* 0x0000001019047825 */ /* 0x004fcc00078e0004 */
[----:B------:R-:W5:Y:S02]  /*3d20*/  LDG.E.128 R4, desc[UR8][R4.64] ;  /* 0x0000000804047981 */ /* 0x000f64000c1e1d00 */
.L_x_31098:
[----:B------:R-:W-:Y:S05]  /*3d30*/  BSYNC.RECONVERGENT B1 ;  /* 0x0000000000017941 */ /* 0x000fea0003800200 */
.L_x_31097:
[----:B------:R-:W-:Y:S01]  /*3d40*/  BSSY.RECONVERGENT B1, `(.L_x_31099) ;  /* 0x00002be000017945 */ /* 0x000fe20003800200 */
[----:B------:R-:W-:-:S03]  /*3d50*/  VIADD R27, R36, 0x20 ;  /* 0x00000020241b7836 */ /* 0x000fc60000000000 */
[----:B------:R-:W-:Y:S05]  /*3d60*/  @!P0 BRA `(.L_x_31100) ;  /* 0x0000001400988947 */ /* 0x000fea0003800000 */
[----:B01----:R-:W0:Y:S02]  /*3d70*/  LDC.64 R12, c[0x0][0x3a0] ;  /* 0x0000e800ff0c7b82 */ /* 0x003e240000000a00 */
[----:B0-----:R-:W-:-:S06]  /*3d80*/  IMAD.WIDE.U32 R14, R27, 0x10, R12 ;  /* 0x000000101b0e7825 */ /* 0x001fcc00078e000c */
[----:B------:R-:W5:Y:S01]  /*3d90*/  LDG.E.128 R12, desc[UR8][R14.64] ;  /* 0x000000080e0c7981 */ /* 0x000f62000c1e1d00 */
[----:B------:R-:W-:Y:S01]  /*3da0*/  ISETP.GT.AND P3, PT, R81, RZ, PT ;  /* 0x000000ff5100720c */ /* 0x000fe20003f64270 */
[----:B------:R-:W-:-:S12]  /*3db0*/  BSSY.RECONVERGENT B2, `(.L_x_31101) ;  /* 0x0000058000027945 */ /* 0x000fd80003800200 */
        /* <DEDUP_REMOVED lines=19> */
.L_x_31105:
        /* <DEDUP_REMOVED lines=13> */
.L_x_31107:
[----:B------:R-:W-:Y:S05]  /*3fc0*/  BSYNC.RECONVERGENT B4 ;  /* 0x0000000000047941 */ /* 0x000fea0003800200 */
.L_x_31106:
        /* <DEDUP_REMOVED lines=43> */
.L_x_31104:
[----:B------:R-:W-:Y:S05]  /*4280*/  BSYNC.RECONVERGENT B3 ;  /* 0x0000000000037941 */ /* 0x000fea0003800200 */
.L_x_31103:
        /* <DEDUP_REMOVED lines=10> */
.L_x_31102:
[----:B------:R-:W-:Y:S05]  /*4330*/  BSYNC.RECONVERGENT B2 ;  /* 0x0000000000027941 */ /* 0x000fea0003800200 */
.L_x_31101:
        /* <DEDUP_REMOVED lines=20> */
.L_x_31112:
        /* <DEDUP_REMOVED lines=13> */
.L_x_31114:
[----:B------:R-:W-:Y:S05]  /*4550*/  BSYNC.RECONVERGENT B4 ;  /* 0x0000000000047941 */ /* 0x000fea0003800200 */
.L_x_31113:
        /* <DEDUP_REMOVED lines=43> */
.L_x_31111:
[----:B------:R-:W-:Y:S05]  /*4810*/  BSYNC.RECONVERGENT B3 ;  /* 0x0000000000037941 */ /* 0x000fea0003800200 */
.L_x_31110:
[----:B------:R-:W-:Y:S01]  /*4820*/  I2FP.F32.U32 R17, R18 ;  /* 0x0000001200117245 */ /* 0x000fe20000201000 */
[----:B------:R-:W-:Y:S02]  /*4830*/  HFMA2 R18, -RZ, RZ, 0.1171875, 0 ;  /* 0x2f800000ff127431 */ /* 0x000fe400000001ff */
[----:B-----5:R-:W-:-:S03]  /*4840*/  FMUL.FTZ R19, R5, UR13 ;  /* 0x0000000d05137c20 */ /* 0x020fc60008410000 */
[----:B------:R-:W-:Y:S01]  /*4850*/  FFMA.FTZ R17, R17, R18, 1.1641532182693481445e-10 ;  /* 0x2f00000011117423 */ /* 0x000fe20000010012 */
[----:B------:R-:W-:-:S04]  /*4860*/  FMUL.FTZ R18, R19, UR12 ;  /* 0x0000000c13127c20 */ /* 0x000fc80008410000 */
[----:B------:R-:W-:-:S04]  /*4870*/  FSETP.GTU.FTZ.AND P4, PT, R17, UR5, PT ;  /* 0x0000000511007c0b */ /* 0x000fc8000bf9c000 */
[----:B------:R-:W-:Y:S02]  /*4880*/  FSEL R18, R18, RZ, !P4 ;  /* 0x000000ff12127208 */ /* 0x000fe40006000000 */
[----:B------:R-:W-:-:S03]  /*4890*/  SEL R17, RZ, 0x1, P4 ;  /* 0x00000001ff117807 */ /* 0x000fc60002000000 */
[----:B------:R-:W-:Y:S01]  /*48a0*/  FADD.FTZ R13, R13, R18 ;  /* 0x000000120d0d7221 */ /* 0x000fe20000010000 */
[----:B------:R-:W-:-:S07]  /*48b0*/  PRMT R63, R17, 0x7610, R63 ;  /* 0x00007610113f7816 */ /* 0x000fce000000003f */
.L_x_31109:
[----:B------:R-:W-:Y:S05]  /*48c0*/  BSYNC.RECONVERGENT B2 ;  /* 0x0000000000027941 */ /* 0x000fea0003800200 */
.L_x_31108:
        /* <DEDUP_REMOVED lines=20> */
.L_x_31119:
        /* <DEDUP_REMOVED lines=13> */
.L_x_31121:
[----:B------:R-:W-:Y:S05]  /*4ae0*/  BSYNC.RECONVERGENT B4 ;  /* 0x0000000000047941 */ /* 0x000fea0003800200 */
.L_x_31120:
        /* <DEDUP_REMOVED lines=43> */
.L_x_31118:
[----:B------:R-:W-:Y:S05]  /*4da0*/  BSYNC.RECONVERGENT B3 ;  /* 0x0000000000037941 */ /* 0x000fea0003800200 */
.L_x_31117:
        /* <DEDUP_REMOVED lines=10> */
.L_x_31116:
[----:B------:R-:W-:Y:S05]  /*4e50*/  BSYNC.RECONVERGENT B2 ;  /* 0x0000000000027941 */ /* 0x000fea0003800200 */
.L_x_31115:
        /* <DEDUP_REMOVED lines=19> */
.L_x_31125:
        /* <DEDUP_REMOVED lines=13> */
.L_x_31127:
[----:B------:R-:W-:Y:S05]  /*5060*/  BSYNC.RECONVERGENT B3 ;  /* 0x0000000000037941 */ /* 0x000fea0003800200 */
.L_x_31126:
        /* <DEDUP_REMOVED lines=39> */
[----:B------:R-:W-:Y:S01]  /*52e0*/  LOP3.LUT R59, R18, UR31, R17, 0x96, !PT ;  /* 0x0000001f123b7c12 */ /* 0x000fe2000f8e9611 */
[----:B------:R-:W-:Y:S01]  /*52f0*/  IMAD.MOV.U32 R16, RZ, RZ, R24 ;  /* 0x000000ffff107224 */ /* 0x000fe200078e0018 */
[----:B------:R-:W-:-:S07]  /*5300*/  LOP3.LUT R58, R58, UR32, R31, 0x96, !PT ;  /* 0x000000203a3a7c12 */ /* 0x000fce000f8e961f */
.L_x_31124:
[----:B------:R-:W-:Y:S05]  /*5310*/  BSYNC.RECONVERGENT B2 ;  /* 0x0000000000027941 */ /* 0x000fea0003800200 */
.L_x_31123:
        /* <DEDUP_REMOVED lines=11> */
.L_x_31100:
[----:B------:R-:W-:Y:S01]  /*53d0*/  BSSY.RECONVERGENT B2, `(.L_x_31128) ;  /* 0x0000057000027945 */ /* 0x000fe20003800200 */
[----:B------:R-:W-:Y:S01]  /*53e0*/  IMAD.MOV.U32 R14, RZ, RZ, R16 ;  /* 0x000000ffff0e7224 */ /* 0x000fe200078e0010 */
[----:B01----:R-:W-:Y:S01]  /*53f0*/  MOV R12, RZ ;  /* 0x000000ff000c7202 */ /* 0x003fe20000000f00 */
        /* <DEDUP_REMOVED lines=18> */
.L_x_31132:
        /* <DEDUP_REMOVED lines=13> */
.L_x_31134:
[----:B------:R-:W-:Y:S05]  /*55f0*/  BSYNC.RECONVERGENT B4 ;  /* 0x0000000000047941 */ /* 0x000fea0003800200 */
.L_x_31133:
        /* <DEDUP_REMOVED lines=42> */
.L_x_31131:
[----:B------:R-:W-:Y:S05]  /*58a0*/  BSYNC.RECONVERGENT B3 ;  /* 0x0000000000037941 */ /* 0x000fea0003800200 */
.L_x_31130:
        /* <DEDUP_REMOVED lines=9> */
.L_x_31129:
[----:B------:R-:W-:Y:S05]  /*5940*/  BSYNC.RECONVERGENT B2 ;  /* 0x0000000000027941 */ /* 0x000fea0003800200 */
.L_x_31128:
        /* <DEDUP_REMOVED lines=17> */
.L_x_31139:
        /* <DEDUP_REMOVED lines=13> */
.L_x_31141:
[----:B------:R-:W-:Y:S05]  /*5b30*/  BSYNC.RECONVERGENT B4 ;  /* 0x0000000000047941 */ /* 0x000fea0003800200 */
.L_x_31140:
        /* <DEDUP_REMOVED lines=43> */
.L_x_31138:
[----:B------:R-:W-:Y:S05]  /*5df0*/  BSYNC.RECONVERGENT B3 ;  /* 0x0000000000037941 */ /* 0x000fea0003800200 */
.L_x_31137:
        /* <DEDUP_REMOVED lines=9> */
.L_x_31136:
[----:B------:R-:W-:Y:S05]  /*5e90*/  BSYNC.RECONVERGENT B2 ;  /* 0x0000000000027941 */ /* 0x000fea0003800200 */
.L_x_31135:
        /* <DEDUP_REMOVED lines=17> */
.L_x_31146:
        /* <DEDUP_REMOVED lines=13> */
.L_x_31148:
[----:B------:R-:W-:Y:S05]  /*6080*/  BSYNC.RECONVERGENT B4 ;  /* 0x0000000000047941 */ /* 0x000fea0003800200 */
.L_x_31147:
        /* <DEDUP_REMOVED lines=43> */
.L_x_31145:
[----:B------:R-:W-:Y:S05]  /*6340*/  BSYNC.RECONVERGENT B3 ;  /* 0x0000000000037941 */ /* 0x000fea0003800200 */
.L_x_31144:
        /* <DEDUP_REMOVED lines=9> */
.L_x_31143:
[----:B------:R-:W-:Y:S05]  /*63e0*/  BSYNC.RECONVERGENT B2 ;  /* 0x0000000000027941 */ /* 0x000fea0003800200 */
.L_x_31142:
        /* <DEDUP_REMOVED lines=16> */
.L_x_31151:
        /* <DEDUP_REMOVED lines=13> */
.L_x_31153:
[----:B------:R-:W-:Y:S05]  /*65c0*/  BSYNC.RECONVERGENT B3 ;  /* 0x0000000000037941 */ /* 0x000fea0003800200 */
.L_x_31152:
        /* <DEDUP_REMOVED lines=43> */
.L_x_31150:
[----:B------:R-:W-:Y:S05]  /*6880*/  BSYNC.RECONVERGENT B2 ;  /* 0x0000000000027941 */ /* 0x000fea0003800200 */
.L_x_31149:
        /* <DEDUP_REMOVED lines=9> */
.L_x_31122:
[----:B------:R-:W-:Y:S05]  /*6920*/  BSYNC.RECONVERGENT B1 ;  /* 0x0000000000017941 */ /* 0x000fea0003800200 */
.L_x_31099:
[----:B------:R-:W-:Y:S01]  /*6930*/  IMAD.WIDE.U32 R16, R27, 0x10, R106 ;  /* 0x000000101b107825 */ /* 0x000fe200078e006a */
[----:B------:R-:W-:Y:S01]  /*6940*/  BSSY.RECONVERGENT B1, `(.L_x_31154) ;  /* 0x000000f000017945 */ /* 0x000fe20003800200 */
[----:B------:R-:W-:-:S03]  /*6950*/  IADD3 R29, PT, PT, R37, 0x40, RZ ;  /* 0x00000040251d7810 */ /* 0x000fc60007ffe0ff */
        /* <DEDUP_REMOVED lines=13> */
.L_x_31155:
[----:B------:R-:W-:Y:S05]  /*6a30*/  BSYNC.RECONVERGENT B1 ;  /* 0x0000000000017941 */ /* 0x000fea0003800200 */
.L_x_31154:
[----:B------:R-:W-:Y:S04]  /*6a40*/  BSSY.RECONVERGENT B1, `(.L_x_31156) ;  /* 0x0000005000017945 */ /* 0x000fe80003800200 */
[----:B------:R-:W-:Y:S05]  /*6a50*/  @!P1 BRA `(.L_x_31157) ;  /* 0x00000000000c9947 */ /* 0x000fea0003800000 */
[----:B------:R-:W2:Y:S02]  /*6a60*/  LDC.64 R4, c[0x0][0x390] ;  /* 0x0000e400ff047b82 */ /* 0x000ea40000000a00 */
[----:B--2---:R-:W-:-:S06]  /*6a70*/  IMAD.WIDE.U32 R4, R29, 0x10, R4 ;  /* 0x000000101d047825 */ /* 0x004fcc00078e0004 */
[----:B------:R-:W5:Y:S02]  /*6a80*/  LDG.E.128 R4, desc[UR8][R4.64] ;  /* 0x0000000804047981 */ /* 0x000f64000c1e1d00 */
.L_x_31157:
[----:B------:R-:W-:Y:S05]  /*6a90*/  BSYNC.RECONVERGENT B1 ;  /* 0x0000000000017941 */ /* 0x000fea0003800200 */
.L_x_31156:
        /* <DEDUP_REMOVED lines=27> */
.L_x_31164:
        /* <DEDUP_REMOVED lines=13> */
.L_x_31166:
[----:B------:R-:W-:Y:S05]  /*6d20*/  BSYNC.RECONVERGENT B4 ;  /* 0x0000000000047941 */ /* 0x000fea0003800200 */
.L_x_31165:
        /* <DEDUP_REMOVED lines=43> */
.L_x_31163:
[----:B------:R-:W-:Y:S05]  /*6fe0*/  BSYNC.RECONVERGENT B3 ;  /* 0x0000000000037941 */ /* 0x000fea0003800200 */
.L_x_31162:
        /* <DEDUP_REMOVED lines=10> */
.L_x_31161:
[----:B------:R-:W-:Y:S05]  /*7090*/  BSYNC.RECONVERGENT B2 ;  /* 0x0000000000027941 */ /* 0x000fea0003800200 */
.L_x_31160:
        /* <DEDUP_REMOVED lines=20> */
.L_x_31171:
        /* <DEDUP_REMOVED lines=13> */
.L_x_31173:
[----:B------:R-:W-:Y:S05]  /*72b0*/  BSYNC.RECONVERGENT B4 ;  /* 0x0000000000047941 */ /* 0x000fea0003800200 */
.L_x_31172:
        /* <DEDUP_REMOVED lines=43> */
.L_x_31170:
[----:B------:R-:W-:Y:S05]  /*7570*/  BSYNC.RECONVERGENT B3 ;  /* 0x0000000000037941 */ /* 0x000fea0003800200 */
.L_x_31169:
        /* <DEDUP_REMOVED lines=10> */
.L_x_31168:
[----:B------:R-:W-:Y:S05]  /*7620*/  BSYNC.RECONVERGENT B2 ;  /* 0x0000000000027941 */ /* 0x000fea0003800200 */
.L_x_31167:
        /* <DEDUP_REMOVED lines=20> */
.L_x_31178:
        /* <DEDUP_REMOVED lines=13> */
.L_x_31180:
[----:B------:R-:W-:Y:S05]  /*7840*/  BSYNC.RECONVERGENT B4 ;  /* 0x0000000000047941 */ /* 0x000fea0003800200 */
.L_x_31179:
        /* <DEDUP_REMOVED lines=43> */
.L_x_31177:
[----:B------:R-:W-:Y:S05]  /*7b00*/  BSYNC.RECONVERGENT B3 ;  /* 0x0000000000037941 */ /* 0x000fea0003800200 */
.L_x_31176:
        /* <DEDUP_REMOVED lines=10> */
.L_x_31175:
[----:B------:R-:W-:Y:S05]  /*7bb0*/  BSYNC.RECONVERGENT B2 ;  /* 0x0000000000027941 */ /* 0x000fea0003800200 */
.L_x_31174:
        /* <DEDUP_REMOVED lines=19> */
.L_x_31184:
        /* <DEDUP_REMOVED lines=13> */
.L_x_31186:
[----:B------:R-:W-:Y:S05]  /*7dc0*/  BSYNC.RECONVERGENT B3 ;  /* 0x0000000000037941 */ /* 0x000fea0003800200 */
.L_x_31185:
        /* <DEDUP_REMOVED lines=42> */
.L_x_31183:
[----:B------:R-:W-:Y:S05]  /*8070*/  BSYNC.RECONVERGENT B2 ;  /* 0x0000000000027941 */ /* 0x000fea0003800200 */
.L_x_31182:
        /* <DEDUP_REMOVED lines=11> */
.L_x_31159:
        /* <DEDUP_REMOVED lines=21> */
.L_x_31191:
        /* <DEDUP_REMOVED lines=13> */
.L_x_31193:
[----:B------:R-:W-:Y:S05]  /*8350*/  BSYNC.RECONVERGENT B4 ;  /* 0x0000000000047941 */ /* 0x000fea0003800200 */
.L_x_31192:
        /* <DEDUP_REMOVED lines=42> */
.L_x_31190:
[----:B------:R-:W-:Y:S05]  /*8600*/  BSYNC.RECONVERGENT B3 ;  /* 0x0000000000037941 */ /* 0x000fea0003800200 */
.L_x_31189:
        /* <DEDUP_REMOVED lines=9> */
.L_x_31188:
[----:B------:R-:W-:Y:S05]  /*86a0*/  BSYNC.RECONVERGENT B2 ;  /* 0x0000000000027941 */ /* 0x000fea0003800200 */
.L_x_31187:
        /* <DEDUP_REMOVED lines=17> */
.L_x_31198:
        /* <DEDUP_REMOVED lines=13> */
.L_x_31200:
[----:B------:R-:W-:Y:S05]  /*8890*/  BSYNC.RECONVERGENT B4 ;  /* 0x0000000000047941 */ /* 0x000fea0003800200 */
.L_x_31199:
        /* <DEDUP_REMOVED lines=43> */
.L_x_31197:
[----:B------:R-:W-:Y:S05]  /*8b50*/  BSYNC.RECONVERGENT B3 ;  /* 0x0000000000037941 */ /* 0x000fea0003800200 */
.L_x_31196:
        /* <DEDUP_REMOVED lines=9> */
.L_x_31195:
[----:B------:R-:W-:Y:S05]  /*8bf0*/  BSYNC.RECONVERGENT B2 ;  /* 0x0000000000027941 */ /* 0x000fea0003800200 */
.L_x_31194:
        /* <DEDUP_REMOVED lines=17> */
.L_x_31205:
        /* <DEDUP_REMOVED lines=13> */
.L_x_31207:
[----:B------:R-:W-:Y:S05]  /*8de0*/  BSYNC.RECONVERGENT B4 ;  /* 0x0000000000047941 */ /* 0x000fea0003800200 */
.L_x_31206:
        /* <DEDUP_REMOVED lines=43> */
.L_x_31204:
[----:B------:R-:W-:Y:S05]  /*90a0*/  BSYNC.RECONVERGENT B3 ;  /* 0x0000000000037941 */ /* 0x000fea0003800200 */
.L_x_31203:
        /* <DEDUP_REMOVED lines=9> */
.L_x_31202:
[----:B------:R-:W-:Y:S05]  /*9140*/  BSYNC.RECONVERGENT B2 ;  /* 0x0000000000027941 */ /* 0x000fea0003800200 */
.L_x_31201:
        /* <DEDUP_REMOVED lines=16> */
.L_x_31210:
        /* <DEDUP_REMOVED lines=13> */
.L_x_31212:
[----:B------:R-:W-:Y:S05]  /*9320*/  BSYNC.RECONVERGENT B3 ;  /* 0x0000000000037941 */ /* 0x000fea0003800200 */
.L_x_31211:
        /* <DEDUP_REMOVED lines=43> */
.L_x_31209:
[----:B------:R-:W-:Y:S05]  /*95e0*/  BSYNC.RECONVERGENT B2 ;  /* 0x0000000000027941 */ /* 0x000fea0003800200 */
.L_x_31208:
        /* <DEDUP_REMOVED lines=9> */
.L_x_31181:
[----:B------:R-:W-:Y:S05]  /*9680*/  BSYNC.RECONVERGENT B1 ;  /* 0x0000000000017941 */ /* 0x000fea0003800200 */
.L_x_31158:
        /* <DEDUP_REMOVED lines=16> */
.L_x_31214:
[----:B------:R-:W-:Y:S05]  /*9790*/  BSYNC.RECONVERGENT B1 ;  /* 0x0000000000017941 */ /* 0x000fea0003800200 */
.L_x_31213:
[----:B------:R-:W-:Y:S04]  /*97a0*/  BSSY.RECONVERGENT B1, `(.L_x_31215) ;  /* 0x0000005000017945 */ /* 0x000fe80003800200 */
[----:B------:R-:W-:Y:S05]  /*97b0*/  @!P1 BRA `(.L_x_31216) ;  /* 0x00000000000c9947 */ /* 0x000fea0003800000 */
[----:B------:R-:W2:Y:S02]  /*97c0*/  LDC.64 R4, c[0x0][0x390] ;  /* 0x0000e400ff047b82 */ /* 0x000ea40000000a00 */
[----:B--2---:R-:W-:-:S06]  /*97d0*/  IMAD.WIDE.U32 R4, R33, 0x10, R4 ;  /* 0x0000001021047825 */ /* 0x004fcc00078e0004 */
[----:B------:R-:W5:Y:S02]  /*97e0*/  LDG.E.128 R4, desc[UR8][R4.64] ;  /* 0x0000000804047981 */ /* 0x000f64000c1e1d00 */
.L_x_31216:
[----:B------:R-:W-:Y:S05]  /*97f0*/  BSYNC.RECONVERGENT B1 ;  /* 0x0000000000017941 */ /* 0x000fea0003800200 */
.L_x_31215:
        /* <DEDUP_REMOVED lines=27> */
.L_x_31223:
        /* <DEDUP_REMOVED lines=13> */
.L_x_31225:
[----:B------:R-:W-:Y:S05]  /*9a80*/  BSYNC.RECONVERGENT B4 ;  /* 0x0000000000047941 */ /* 0x000fea0003800200 */
.L_x_31224:
        /* <DEDUP_REMOVED lines=43> */
.L_x_31222:
[----:B------:R-:W-:Y:S05]  /*9d40*/  BSYNC.RECONVERGENT B3 ;  /* 0x0000000000037941 */ /* 0x000fea0003800200 */
.L_x_31221:
        /* <DEDUP_REMOVED lines=10> */
.L_x_31220:
[----:B------:R-:W-:Y:S05]  /*9df0*/  BSYNC.RECONVERGENT B2 ;  /* 0x0000000000027941 */ /* 0x000fea0003800200 */
.L_x_31219:
        /* <DEDUP_REMOVED lines=20> */
.L_x_31230:
        /* <DEDUP_REMOVED lines=13> */
.L_x_31232:
[----:B------:R-:W-:Y:S05]  /*a010*/  BSYNC.RECONVERGENT B4 ;  /* 0x0000000000047941 */ /* 0x000fea0003800200 */
.L_x_31231:
        /* <DEDUP_REMOVED lines=43> */
.L_x_31229:
[----:B------:R-:W-:Y:S05]  /*a2d0*/  BSYNC.RECONVERGENT B3 ;  /* 0x0000000000037941 */ /* 0x000fea0003800200 */
.L_x_31228:
        /* <DEDUP_REMOVED lines=10> */
.L_x_31227:
[----:B------:R-:W-:Y:S05]  /*a380*/  BSYNC.RECONVERGENT B2 ;  /* 0x0000000000027941 */ /* 0x000fea0003800200 */
.L_x_31226:
        /* <DEDUP_REMOVED lines=20> */
.L_x_31237:
        /* <DEDUP_REMOVED lines=13> */
.L_x_31239:
[----:B------:R-:W-:Y:S05]  /*a5a0*/  BSYNC.RECONVERGENT B4 ;  /* 0x0000000000047941 */ /* 0x000fea0003800200 */
.L_x_31238:
        /* <DEDUP_REMOVED lines=43> */
.L_x_31236:
[----:B------:R-:W-:Y:S05]  /*a860*/  BSYNC.RECONVERGENT B3 ;  /* 0x0000000000037941 */ /* 0x000fea0003800200 */
.L_x_31235:
        /* <DEDUP_REMOVED lines=10> */
.L_x_31234:
[----:B------:R-:W-:Y:S05]  /*a910*/  BSYNC.RECONVERGENT B2 ;  /* 0x0000000000027941 */ /* 0x000fea0003800200 */
.L_x_31233:
        /* <DEDUP_REMOVED lines=19> */
.L_x_31243:
        /* <DEDUP_REMOVED lines=13> */
.L_x_31245:
[----:B------:R-:W-:Y:S05]  /*ab20*/  BSYNC.RECONVERGENT B3 ;  /* 0x0000000000037941 */ /* 0x000fea0003800200 */
.L_x_31244:
        /* <DEDUP_REMOVED lines=42> */
.L_x_31242:
[----:B------:R-:W-:Y:S05]  /*add0*/  BSYNC.RECONVERGENT B2 ;  /* 0x0000000000027941 */ /* 0x000fea0003800200 */
.L_x_31241:
        /* <DEDUP_REMOVED lines=11> */
.L_x_31218:
        /* <DEDUP_REMOVED lines=21> */
.L_x_31250:
        /* <DEDUP_REMOVED lines=13> */
.L_x_31252:
[----:B------:R-:W-:Y:S05]  /*b0b0*/  BSYNC.RECONVERGENT B4 ;  /* 0x0000000000047941 */ /* 0x000fea0003800200 */
.L_x_31251:
        /* <DEDUP_REMOVED lines=42> */
.L_x_31249:
[----:B------:R-:W-:Y:S05]  /*b360*/  BSYNC.RECONVERGENT B3 ;  /* 0x0000000000037941 */ /* 0x000fea0003800200 */
.L_x_31248:
        /* <DEDUP_REMOVED lines=9> */
.L_x_31247:
[----:B------:R-:W-:Y:S05]  /*b400*/  BSYNC.RECONVERGENT B2 ;  /* 0x0000000000027941 */ /* 0x000fea0003800200 */
.L_x_31246:
        /* <DEDUP_REMOVED lines=17> */
.L_x_31257:
        /* <DEDUP_REMOVED lines=13> */
.L_x_31259:
[----:B------:R-:W-:Y:S05]  /*b5f0*/  BSYNC.RECONVERGENT B4 ;  /* 0x0000000000047941 */ /* 0x000fea0003800200 */
.L_x_31258:
        /* <DEDUP_REMOVED lines=43> */
.L_x_31256:
[----:B------:R-:W-:Y:S05]  /*b8b0*/  BSYNC.RECONVERGENT B3 ;  /* 0x0000000000037941 */ /* 0x000fea0003800200 */
.L_x_31255:
        /* <DEDUP_REMOVED lines=9> */
.L_x_31254:
[----:B------:R-:W-:Y:S05]  /*b950*/  BSYNC.RECONVERGENT B2 ;  /* 0x0000000000027941 */ /* 0x000fea0003800200 */
.L_x_31253:
        /* <DEDUP_REMOVED lines=17> */
.L_x_31264:
        /* <DEDUP_REMOVED lines=13> */
.L_x_31266:
[----:B------:R-:W-:Y:S05]  /*bb40*/  BSYNC.RECONVERGENT B4 ;  /* 0x0000000000047941 */ /* 0x000fea0003800200 */
.L_x_31265:
        /* <DEDUP_REMOVED lines=43> */
.L_x_31263:
[----:B------:R-:W-:Y:S05]  /*be00*/  BSYNC.RECONVERGENT B3 ;  /* 0x0000000000037941 */ /* 0x000fea0003800200 */
.L_x_31262:
        /* <DEDUP_REMOVED lines=9> */
.L_x_31261:
[----:B------:R-:W-:Y:S05]  /*bea0*/  BSYNC.RECONVERGENT B2 ;  /* 0x0000000000027941 */ /* 0x000fea0003800200 */
.L_x_31260:
        /* <DEDUP_REMOVED lines=16> */
.L_x_31269:
        /* <DEDUP_REMOVED lines=13> */
.L_x_31271:
[----:B------:R-:W-:Y:S05]  /*c080*/  BSYNC.RECONVERGENT B3 ;  /* 0x0000000000037941 */ /* 0x000fea0003800200 */
.L_x_31270:
        /* <DEDUP_REMOVED lines=43> */
.L_x_31268:
[----:B------:R-:W-:Y:S05]  /*c340*/  BSYNC.RECONVERGENT B2 ;  /* 0x0000000000027941 */ /* 0x000fea0003800200 */
.L_x_31267:
        /* <DEDUP_REMOVED lines=9> */
.L_x_31240:
[----:B------:R-:W-:Y:S05]  /*c3e0*/  BSYNC.RECONVERGENT B1 ;  /* 0x0000000000017941 */ /* 0x000fea0003800200 */
.L_x_31217:
[----:B------:R-:W-:Y:S01]  /*c3f0*/  IMAD.WIDE.U32 R24, R31, 0x10, R106 ;  /* 0x000000101f187825 */ /* 0x000fe200078e006a */
[----:B------:R-:W-:Y:S03]  /*c400*/  BSSY.RECONVERGENT B1, `(.L_x_31272) ;  /* 0x000000f000017945 */ /* 0x000fe60003800200 */
[----:B------:R-:W-:Y:S01]  /*c410*/  VIADD R31, R37, 0x80 ;  /* 0x00000080251f7836 */ /* 0x000fe20000000000 */
[----:B-----5:R0:W-:Y:S01]  /*c420*/  STG.E.128 desc[UR8][R24.64], R20 ;  /* 0x0000001418007986 */ /* 0x0201e2000c101d08 */
[----:B------:R-:W-:Y:S05]  /*c430*/  @!P1 BRA `(.L_x_31273) ;  /* 0x00000000002c9947 */ /* 0x000fea0003800000 */
[----:B0-----:R-:W0:Y:S01]  /*c440*/  LDC.64 R24, c[0x0][0x3b0] ;  /* 0x0000ec00ff187b82 */ /* 0x001e220000000a00 */
[----:B------:R-:W-:Y:S02]  /*c450*/  SHF.L.U32 R27, R64, 0x10, RZ ;  /* 0x00000010401b7819 */ /* 0x000fe400000006ff */
[----:B------:R-:W-:Y:S02]  /*c460*/  LOP3.LUT R26, R65, 0xffff, RZ, 0xc0, !PT ;  /* 0x0000ffff411a7812 */ /* 0x000fe400078ec0ff */
[----:B------:R-:W-:Y:S02]  /*c470*/  LOP3.LUT R27, R27, 0xff0000, RZ, 0xc0, !PT ;  /* 0x00ff00001b1b7812 */ /* 0x000fe400078ec0ff */
[----:B------:R-:W-:-:S03]  /*c480*/  LOP3.LUT R29, R63, 0xff, RZ, 0xc0, !PT ;  /* 0x000000ff3f1d7812 */ /* 0x000fc600078ec0ff */
[----:B------:R-:W-:Y:S01]  /*c490*/  IMAD R26, R26, 0x1000000, R27 ;  /* 0x010000001a1a7824 */ /* 0x000fe200078e021b */
[----:B------:R-:W-:-:S04]  /*c4a0*/  LOP3.LUT R27, R61, 0xff, RZ, 0xc0, !PT ;  /* 0x000000ff3d1b7812 */ /* 0x000fc800078ec0ff */
[----:B------:R-:W-:-:S05]  /*c4b0*/  LEA R26, R29, R26, 0x8 ;  /* 0x0000001a1d1a7211 */ /* 0x000fca00078e40ff */
[----:B------:R-:W-:Y:S02]  /*c4c0*/  IMAD.IADD R27, R26, 0x1, R27 ;  /* 0x000000011a1b7824 */ /* 0x000fe400078e021b */
[----:B0-----:R-:W-:-:S05]  /*c4d0*/  IMAD.WIDE.U32 R24, R33, 0x4, R24 ;  /* 0x0000000421187825 */ /* 0x001fca00078e0018 */
[----:B------:R1:W-:Y:S02]  /*c4e0*/  STG.E desc[UR8][R24.64], R27 ;  /* 0x0000001b18007986 */ /* 0x0003e4000c101908 */
.L_x_31273:
[----:B------:R-:W-:Y:S05]  /*c4f0*/  BSYNC.RECONVERGENT B1 ;  /* 0x0000000000017941 */ /* 0x000fea0003800200 */
.L_x_31272:
[----:B------:R-:W-:Y:S04]  /*c500*/  BSSY.RECONVERGENT B1, `(.L_x_31274) ;  /* 0x0000005000017945 */ /* 0x000fe80003800200 */
[----:B------:R-:W-:Y:S05]  /*c510*/  @!P1 BRA `(.L_x_31275) ;  /* 0x00000000000c9947 */ /* 0x000fea0003800000 */
[----:B------:R-:W2:Y:S02]  /*c520*/  LDC.64 R4, c[0x0][0x390] ;  /* 0x0000e400ff047b82 */ /* 0x000ea40000000a00 */
[----:B--2---:R-:W-:-:S06]  /*c530*/  IMAD.WIDE.U32 R4, R31, 0x10, R4 ;  /* 0x000000101f047825 */ /* 0x004fcc00078e0004 */
[----:B------:R-:W5:Y:S02]  /*c540*/  LDG.E.128 R4, desc[UR8][R4.64] ;  /* 0x0000000804047981 */ /* 0x000f64000c1e1d00 */
.L_x_31275:
[----:B------:R-:W-:Y:S05]  /*c550*/  BSYNC.RECONVERGENT B1 ;  /* 0x0000000000017941 */ /* 0x000fea0003800200 */
.L_x_31274:
[----:B------:R-:W-:Y:S01]  /*c560*/  BSSY.RECONVERGENT B1, `(.L_x_31276) ;  /* 0x00002be000017945 */ /* 0x000fe20003800200 */
[----:B------:R-:W-:-:S03]  /*c570*/  IADD3 R35, PT, PT, R36, 0x80, RZ ;  /* 0x0000008024237810 */ /* 0x000fc60007ffe0ff */
[----:B------:R-:W-:Y:S05]  /*c580*/  @!P0 BRA `(.L_x_31277) ;  /* 0x0000001400988947 */ /* 0x000fea0003800000 */
[----:B01----:R-:W0:Y:S02]  /*c590*/  LDC.64 R24, c[0x0][0x3a0] ;  /* 0x0000e800ff187b82 */ /* 0x003e240000000a00 */
        /* <DEDUP_REMOVED lines=23> */
.L_x_31282:
        /* <DEDUP_REMOVED lines=13> */
.L_x_31284:
[----:B------:R-:W-:Y:S05]  /*c7e0*/  BSYNC.RECONVERGENT B4 ;  /* 0x0000000000047941 */ /* 0x000fea0003800200 */
.L_x_31283:
        /* <DEDUP_REMOVED lines=43> */
.L_x_31281:
[----:B------:R-:W-:Y:S05]  /*caa0*/  BSYNC.RECONVERGENT B3 ;  /* 0x0000000000037941 */ /* 0x000fea0003800200 */
.L_x_31280:
        /* <DEDUP_REMOVED lines=10> */
.L_x_31279:
[----:B------:R-:W-:Y:S05]  /*cb50*/  BSYNC.RECONVERGENT B2 ;  /* 0x0000000000027941 */ /* 0x000fea0003800200 */
.L_x_31278:
        /* <DEDUP_REMOVED lines=20> */
.L_x_31289:
        /* <DEDUP_REMOVED lines=13> */
.L_x_31291:
[----:B------:R-:W-:Y:S05]  /*cd70*/  BSYNC.RECONVERGENT B4 ;  /* 0x0000000000047941 */ /* 0x000fea0003800200 */
.L_x_31290:
        /* <DEDUP_REMOVED lines=43> */
.L_x_31288:
[----:B------:R-:W-:Y:S05]  /*d030*/  BSYNC.RECONVERGENT B3 ;  /* 0x0000000000037941 */ /* 0x000fea0003800200 */
.L_x_31287:
[----:B------:R-:W-:Y:S01]  /*d040*/  HFMA2 R30, -RZ, RZ, 0.1171875, 0 ;  /* 0x2f800000ff1e7431 */ /* 0x000fe200000001ff */
[----:B------:R-:W-:Y:S01]  /*d050*/  I2FP.F32.U32 R29, R32 ;  /* 0x00000020001d7245 */ /* 0x000fe20000201000 */
[----:B-----5:R-:W-:-:S04]  /*d060*/  FMUL.FTZ R32, R5, UR13 ;  /* 0x0000000d05207c20 */ /* 0x020fc80008410000 */
[----:B------:R-:W-:Y:S01]  /*d070*/  FFMA.FTZ R29, R29, R30, 1.1641532182693481445e-10 ;  /* 0x2f0000001d1d7423 */ /* 0x000fe2000001001e */
[----:B------:R-:W-:-:S04]  /*d080*/  FMUL.FTZ R30, R32, UR12 ;  /* 0x0000000c201e7c20 */ /* 0x000fc80008410000 */
[----:B------:R-:W-:-:S04]  /*d090*/  FSETP.GTU.FTZ.AND P4, PT, R29, UR5, PT ;  /* 0x000000051d007c0b */ /* 0x000fc8000bf9c000 */
[----:B------:R-:W-:Y:S02]  /*d0a0*/  FSEL R30, R30, RZ, !P4 ;  /* 0x000000ff1e1e7208 */ /* 0x000fe40006000000 */
[----:B------:R-:W-:-:S03]  /*d0b0*/  SEL R29, RZ, 0x1, P4 ;  /* 0x00000001ff1d7807 */ /* 0x000fc60002000000 */
[----:B------:R-:W-:Y:S01]  /*d0c0*/  FADD.FTZ R25, R25, R30 ;  /* 0x0000001e19197221 */ /* 0x000fe20000010000 */
[----:B------:R-:W-:-:S07]  /*d0d0*/  PRMT R63, R29, 0x7610, R63 ;  /* 0x000076101d3f7816 */ /* 0x000fce000000003f */
.L_x_31286:
[----:B------:R-:W-:Y:S05]  /*d0e0*/  BSYNC.RECONVERGENT B2 ;  /* 0x0000000000027941 */ /* 0x000fea0003800200 */
.L_x_31285:
        /* <DEDUP_REMOVED lines=20> */
.L_x_31296:
        /* <DEDUP_REMOVED lines=13> */
.L_x_31298:
[----:B------:R-:W-:Y:S05]  /*d300*/  BSYNC.RECONVERGENT B4 ;  /* 0x0000000000047941 */ /* 0x000fea0003800200 */
.L_x_31297:
        /* <DEDUP_REMOVED lines=43> */
.L_x_31295:
[----:B------:R-:W-:Y:S05]  /*d5c0*/  BSYNC.RECONVERGENT B3 ;  /* 0x0000000000037941 */ /* 0x000fea0003800200 */
.L_x_31294:
        /* <DEDUP_REMOVED lines=10> */
.L_x_31293:
[----:B------:R-:W-:Y:S05]  /*d670*/  BSYNC.RECONVERGENT B2 ;  /* 0x0000000000027941 */ /* 0x000fea0003800200 */
.L_x_31292:
        /* <DEDUP_REMOVED lines=19> */
.L_x_31302:
        /* <DEDUP_REMOVED lines=13> */
.L_x_31304:
[----:B------:R-:W-:Y:S05]  /*d880*/  BSYNC.RECONVERGENT B3 ;  /* 0x0000000000037941 */ /* 0x000fea0003800200 */
.L_x_31303:
        /* <DEDUP_REMOVED lines=42> */
.L_x_31301:
[----:B------:R-:W-:Y:S05]  /*db30*/  BSYNC.RECONVERGENT B2 ;  /* 0x0000000000027941 */ /* 0x000fea0003800200 */
.L_x_31300:
        /* <DEDUP_REMOVED lines=11> */
.L_x_31277:
        /* <DEDUP_REMOVED lines=21> */
.L_x_31309:
        /* <DEDUP_REMOVED lines=13> */
.L_x_31311:
[----:B------:R-:W-:Y:S05]  /*de10*/  BSYNC.RECONVERGENT B4 ;  /* 0x0000000000047941 */ /* 0x000fea0003800200 */
.L_x_31310:
        /* <DEDUP_REMOVED lines=42> */
.L_x_31308:
[----:B------:R-:W-:Y:S05]  /*e0c0*/  BSYNC.RECONVERGENT B3 ;  /* 0x0000000000037941 */ /* 0x000fea0003800200 */
.L_x_31307:
        /* <DEDUP_REMOVED lines=9> */
.L_x_31306:
[----:B------:R-:W-:Y:S05]  /*e160*/  BSYNC.RECONVERGENT B2 ;  /* 0x0000000000027941 */ /* 0x000fea0003800200 */
.L_x_31305:
        /* <DEDUP_REMOVED lines=17> */
.L_x_31316:
        /* <DEDUP_REMOVED lines=13> */
.L_x_31318:
[----:B------:R-:W-:Y:S05]  /*e350*/  BSYNC.RECONVERGENT B4 ;  /* 0x0000000000047941 */ /* 0x000fea0003800200 */
.L_x_31317:
        /* <DEDUP_REMOVED lines=43> */
.L_x_31315:
[----:B------:R-:W-:Y:S05]  /*e610*/  BSYNC.RECONVERGENT B3 ;  /* 0x0000000000037941 */ /* 0x000fea0003800200 */
.L_x_31314:
        /* <DEDUP_REMOVED lines=9> */
.L_x_31313:
[----:B------:R-:W-:Y:S05]  /*e6b0*/  BSYNC.RECONVERGENT B2 ;  /* 0x0000000000027941 */ /* 0x000fea0003800200 */
.L_x_31312:
        /* <DEDUP_REMOVED lines=17> */
.L_x_31323:
        /* <DEDUP_REMOVED lines=13> */
.L_x_31325:
[----:B------:R-:W-:Y:S05]  /*e8a0*/  BSYNC.RECONVERGENT B4 ;  /* 0x0000000000047941 */ /* 0x000fea0003800200 */
.L_x_31324:
        /* <DEDUP_REMOVED lines=43> */
.L_x_31322:
[----:B------:R-:W-:Y:S05]  /*eb60*/  BSYNC.RECONVERGENT B3 ;  /* 0x0000000000037941 */ /* 0x000fea0003800200 */
.L_x_31321:
        /* <DEDUP_REMOVED lines=9> */
.L_x_31320:
[----:B------:R-:W-:Y:S05]  /*ec00*/  BSYNC.RECONVERGENT B2 ;  /* 0x0000000000027941 */ /* 0x000fea0003800200 */
.L_x_31319:
        /* <DEDUP_REMOVED lines=16> */
.L_x_31328:
        /* <DEDUP_REMOVED lines=13> */
.L_x_31330:
[----:B------:R-:W-:Y:S05]  /*ede0*/  BSYNC.RECONVERGENT B3 ;  /* 0x0000000000037941 */ /* 0x000fea0003800200 */
.L_x_31329:
        /* <DEDUP_REMOVED lines=41> */
[----:B------:R-:W-:Y:S02]  /*f080*/  LOP3.LUT R58, R58, UR32, R29, 0x96, !PT ;  /* 0x000000203a3a7c12 */ /* 0x000fe4000f8e961d */
[----:B------:R-:W-:-:S07]  /*f090*/  MOV R38, R28 ;  /* 0x0000001c00267202 */ /* 0x000fce0000000f00 */
.L_x_31327:
[----:B------:R-:W-:Y:S05]  /*f0a0*/  BSYNC.RECONVERGENT B2 ;  /* 0x0000000000027941 */ /* 0x000fea0003800200 */
.L_x_31326:
        /* <DEDUP_REMOVED lines=9> */
.L_x_31299:
[----:B------:R-:W-:Y:S05]  /*f140*/  BSYNC.RECONVERGENT B1 ;  /* 0x0000000000017941 */ /* 0x000fea0003800200 */
.L_x_31276:
        /* <DEDUP_REMOVED lines=16> */
.L_x_31332:
[----:B------:R-:W-:Y:S05]  /*f250*/  BSYNC.RECONVERGENT B1 ;  /* 0x0000000000017941 */ /* 0x000fea0003800200 */
.L_x_31331:
[----:B------:R-:W-:Y:S04]  /*f260*/  BSSY.RECONVERGENT B1, `(.L_x_31333) ;  /* 0x0000005000017945 */ /* 0x000fe80003800200 */
[----:B------:R-:W-:Y:S05]  /*f270*/  @!P1 BRA `(.L_x_31334) ;  /* 0x00000000000c9947 */ /* 0x000fea0003800000 */
[----:B------:R-:W2:Y:S02]  /*f280*/  LDC.64 R4, c[0x0][0x390] ;  /* 0x0000e400ff047b82 */ /* 0x000ea40000000a00 */
[----:B--2---:R-:W-:-:S06]  /*f290*/  IMAD.WIDE.U32 R4, R35, 0x10, R4 ;  /* 0x0000001023047825 */ /* 0x004fcc00078e0004 */
[----:B------:R-:W5:Y:S02]  /*f2a0*/  LDG.E.128 R4, desc[UR8][R4.64] ;  /* 0x0000000804047981 */ /* 0x000f64000c1e1d00 */
.L_x_31334:
[----:B------:R-:W-:Y:S05]  /*f2b0*/  BSYNC.RECONVERGENT B1 ;  /* 0x0000000000017941 */ /* 0x000fea0003800200 */
.L_x_31333:
        /* <DEDUP_REMOVED lines=27> */
.L_x_31341:
        /* <DEDUP_REMOVED lines=13> */
.L_x_31343:
[----:B------:R-:W-:Y:S05]  /*f540*/  BSYNC.RECONVERGENT B4 ;  /* 0x0000000000047941 */ /* 0x000fea0003800200 */
.L_x_31342:
        /* <DEDUP_REMOVED lines=43> */
.L_x_31340:
[----:B------:R-:W-:Y:S05]  /*f800*/  BSYNC.RECONVERGENT B3 ;  /* 0x0000000000037941 */ /* 0x000fea0003800200 */
.L_x_31339:
        /* <DEDUP_REMOVED lines=10> */
.L_x_31338:
[----:B------:R-:W-:Y:S05]  /*f8b0*/  BSYNC.RECONVERGENT B2 ;  /* 0x0000000000027941 */ /* 0x000fea0003800200 */
.L_x_31337:
        /* <DEDUP_REMOVED lines=20> */
.L_x_31348:
        /* <DEDUP_REMOVED lines=13> */
.L_x_31350:
[----:B------:R-:W-:Y:S05]  /*fad0*/  BSYNC.RECONVERGENT B4 ;  /* 0x0000000000047941 */ /* 0x000fea0003800200 */
.L_x_31349:
        /* <DEDUP_REMOVED lines=43> */
.L_x_31347:
[----:B------:R-:W-:Y:S05]  /*fd90*/  BSYNC.RECONVERGENT B3 ;  /* 0x0000000000037941 */ /* 0x000fea0003800200 */
.L_x_31346:
        /* <DEDUP_REMOVED lines=10> */
.L_x_31345:
[----:B------:R-:W-:Y:S05]  /*fe40*/  BSYNC.RECONVERGENT B2 ;  /* 0x0000000000027941 */ /* 0x000fea0003800200 */
.L_x_31344:
        /* <DEDUP_REMOVED lines=20> */
.L_x_31355:
        /* <DEDUP_REMOVED lines=13> */
.L_x_31357:
[----:B------:R-:W-:Y:S05]  /*10060*/  BSYNC.RECONVERGENT B4 ;  /* 0x0000000000047941 */ /* 0x000fea0003800200 */
.L_x_31356:
        /* <DEDUP_REMOVED lines=43> */
.L_x_31354:
[----:B------:R-:W-:Y:S05]  /*10320*/  BSYNC.RECONVERGENT B3 ;  /* 0x0000000000037941 */ /* 0x000fea0003800200 */
.L_x_31353:
        /* <DEDUP_REMOVED lines=10> */
.L_x_31352:
[----:B------:R-:W-:Y:S05]  /*103d0*/  BSYNC.RECONVERGENT B2 ;  /* 0x0000000000027941 */ /* 0x000fea0003800200 */
.L_x_31351:
        /* <DEDUP_REMOVED lines=19> */
.L_x_31361:
        /* <DEDUP_REMOVED lines=13> */
.L_x_31363:
[----:B------:R-:W-:Y:S05]  /*105e0*/  BSYNC.RECONVERGENT B3 ;  /* 0x0000000000037941 */ /* 0x000fea0003800200 */
.L_x_31362:
        /* <DEDUP_REMOVED lines=43> */
.L_x_31360:
[----:B------:R-:W-:Y:S05]  /*108a0*/  BSYNC.RECONVERGENT B2 ;  /* 0x0000000000027941 */ /* 0x000fea0003800200 */
.L_x_31359:
        /* <DEDUP_REMOVED lines=11> */
.L_x_31336:
[----:B------:R-:W-:Y:S01]  /*10960*/  BSSY.RECONVERGENT B2, `(.L_x_31364) ;  /* 0x0000058000027945 */ /* 0x000fe20003800200 */
[----:B------:R-:W-:Y:S01]  /*10970*/  IMAD.MOV.U32 R30, RZ, RZ, R32 ;  /* 0x000000ffff1e7224 */ /* 0x000fe200078e0020 */
[----:B------:R-:W-:Y:S01]  /*10980*/  MOV R82, R38 ;  /* 0x0000002600527202 */ /* 0x000fe20000000f00 */
[----:B01----:R-:W-:Y:S01]  /*10990*/  IMAD.MOV.U32 R28, RZ, RZ, RZ ;  /* 0x000000ffff1c7224 */ /* 0x003fe200078e00ff */
        /* <DEDUP_REMOVED lines=17> */
.L_x_31368:
        /* <DEDUP_REMOVED lines=13> */
.L_x_31370:
[----:B------:R-:W-:Y:S05]  /*10b80*/  BSYNC.RECONVERGENT B4 ;  /* 0x0000000000047941 */ /* 0x000fea0003800200 */
.L_x_31369:
        /* <DEDUP_REMOVED lines=43> */
.L_x_31367:
[----:B------:R-:W-:Y:S05]  /*10e40*/  BSYNC.RECONVERGENT B3 ;  /* 0x0000000000037941 */ /* 0x000fea0003800200 */
.L_x_31366:
        /* <DEDUP_REMOVED lines=9> */
.L_x_31365:
[----:B------:R-:W-:Y:S05]  /*10ee0*/  BSYNC.RECONVERGENT B2 ;  /* 0x0000000000027941 */ /* 0x000fea0003800200 */
.L_x_31364:
        /* <DEDUP_REMOVED lines=17> */
.L_x_31375:
        /* <DEDUP_REMOVED lines=13> */
.L_x_31377:
[----:B------:R-:W-:Y:S05]  /*110d0*/  BSYNC.RECONVERGENT B4 ;  /* 0x0000000000047941 */ /* 0x000fea0003800200 */
.L_x_31376:
        /* <DEDUP_REMOVED lines=43> */
.L_x_31374:
[----:B------:R-:W-:Y:S05]  /*11390*/  BSYNC.RECONVERGENT B3 ;  /* 0x0000000000037941 */ /* 0x000fea0003800200 */
.L_x_31373:
        /* <DEDUP_REMOVED lines=9> */
.L_x_31372:
[----:B------:R-:W-:Y:S05]  /*11430*/  BSYNC.RECONVERGENT B2 ;  /* 0x0000000000027941 */ /* 0x000fea0003800200 */
.L_x_31371:
        /* <DEDUP_REMOVED lines=17> */
.L_x_31382:
        /* <DEDUP_REMOVED lines=13> */
.L_x_31384:
[----:B------:R-:W-:Y:S05]  /*11620*/  BSYNC.RECONVERGENT B4 ;  /* 0x0000000000047941 */ /* 0x000fea0003800200 */
.L_x_31383:
        /* <DEDUP_REMOVED lines=43> */
.L_x_31381:
[----:B------:R-:W-:Y:S05]  /*118e0*/  BSYNC.RECONVERGENT B3 ;  /* 0x0000000000037941 */ /* 0x000fea0003800200 */
.L_x_31380:
        /* <DEDUP_REMOVED lines=9> */
.L_x_31379:
[----:B------:R-:W-:Y:S05]  /*11980*/  BSYNC.RECONVERGENT B2 ;  /* 0x0000000000027941 */ /* 0x000fea0003800200 */
.L_x_31378:
        /* <DEDUP_REMOVED lines=16> */
.L_x_31387:
        /* <DEDUP_REMOVED lines=13> */
.L_x_31389:
[----:B------:R-:W-:Y:S05]  /*11b60*/  BSYNC.RECONVERGENT B3 ;  /* 0x0000000000037941 */ /* 0x000fea0003800200 */
.L_x_31388:
        /* <DEDUP_REMOVED lines=43> */
.L_x_31386:
[----:B------:R-:W-:Y:S05]  /*11e20*/  BSYNC.RECONVERGENT B2 ;  /* 0x0000000000027941 */ /* 0x000fea0003800200 */
.L_x_31385:
        /* <DEDUP_REMOVED lines=9> */
.L_x_31358:
[----:B------:R-:W-:Y:S05]  /*11ec0*/  BSYNC.RECONVERGENT B1 ;  /* 0x0000000000017941 */ /* 0x000fea0003800200 */
.L_x_31335:
[----:B------:R-:W-:Y:S01]  /*11ed0*/  IMAD.WIDE.U32 R32, R39, 0x10, R106 ;  /* 0x0000001027207825 */ /* 0x000fe200078e006a */
[----:B------:R-:W-:Y:S04]  /*11ee0*/  BSSY.RECONVERGENT B1, `(.L_x_31390) ;  /* 0x000000e000017945 */ /* 0x000fe80003800200 */
[----:B-----5:R0:W-:Y:S01]  /*11ef0*/  STG.E.128 desc[UR8][R32.64], R28 ;  /* 0x0000001c20007986 */ /* 0x0201e2000c101d08 */
[----:B------:R-:W-:Y:S05]  /*11f00*/  @!P1 BRA `(.L_x_31391) ;  /* 0x00000000002c9947 */ /* 0x000fea0003800000 */
[----:B0-----:R-:W0:Y:S01]  /*11f10*/  LDC.64 R32, c[0x0][0x3b0] ;  /* 0x0000ec00ff207b82 */ /* 0x001e220000000a00 */
[----:B------:R-:W-:Y:S01]  /*11f20*/  IMAD.U32 R39, R64, 0x10000, RZ ;  /* 0x0001000040277824 */ /* 0x000fe200078e00ff */
[----:B------:R-:W-:Y:S02]  /*11f30*/  LOP3.LUT R34, R65, 0xffff, RZ, 0xc0, !PT ;  /* 0x0000ffff41227812 */ /* 0x000fe400078ec0ff */
[----:B------:R-:W-:Y:S02]  /*11f40*/  LOP3.LUT R75, R63, 0xff, RZ, 0xc0, !PT ;  /* 0x000000ff3f4b7812 */ /* 0x000fe400078ec0ff */
[----:B------:R-:W-:-:S04]  /*11f50*/  LOP3.LUT R39, R39, 0xff0000, RZ, 0xc0, !PT ;  /* 0x00ff000027277812 */ /* 0x000fc800078ec0ff */
[----:B------:R-:W-:Y:S02]  /*11f60*/  LEA R34, R34, R39, 0x18 ;  /* 0x0000002722227211 */ /* 0x000fe400078ec0ff */
[----:B------:R-:W-:-:S03]  /*11f70*/  LOP3.LUT R39, R61, 0xff, RZ, 0xc0, !PT ;  /* 0x000000ff3d277812 */ /* 0x000fc600078ec0ff */
[----:B------:R-:W-:-:S05]  /*11f80*/  IMAD R34, R75, 0x100, R34 ;  /* 0x000001004b227824 */ /* 0x000fca00078e0222 */
[----:B------:R-:W-:Y:S01]  /*11f90*/  IADD3 R39, PT, PT, R34, R39, RZ ;  /* 0x0000002722277210 */ /* 0x000fe20007ffe0ff */
[----:B0-----:R-:W-:-:S05]  /*11fa0*/  IMAD.WIDE.U32 R32, R35, 0x4, R32 ;  /* 0x0000000423207825 */ /* 0x001fca00078e0020 */
[----:B------:R1:W-:Y:S02]  /*11fb0*/  STG.E desc[UR8][R32.64], R39 ;  /* 0x0000002720007986 */ /* 0x0003e4000c101908 */
.L_x_31391:
[----:B------:R-:W-:Y:S05]  /*11fc0*/  BSYNC.RECONVERGENT B1 ;  /* 0x0000000000017941 */ /* 0x000fea0003800200 */
.L_x_31390:
[----:B------:R-:W-:Y:S04]  /*11fd0*/  BSSY.RECONVERGENT B1, `(.L_x_31392) ;  /* 0x0000006000017945 */ /* 0x000fe80003800200 */
[----:B------:R-:W-:Y:S05]  /*11fe0*/  @!P1 BRA `(.L_x_31393) ;  /* 0x0000000000109947 */ /* 0x000fea0003800000 */
[----:B------:R-:W2:Y:S01]  /*11ff0*/  LDC.64 R4, c[0x0][0x390] ;  /* 0x0000e400ff047b82 */ /* 0x000ea20000000a00 */
[----:B------:R-:W-:-:S04]  /*12000*/  VIADD R7, R37, 0xc0 ;  /* 0x000000c025077836 */ /* 0x000fc80000000000 */
[----:B--2---:R-:W-:-:S06]  /*12010*/  IMAD.WIDE.U32 R4, R7, 0x10, R4 ;  /* 0x0000001007047825 */ /* 0x004fcc00078e0004 */
[----:B------:R-:W5:Y:S02]  /*12020*/  LDG.E.128 R4, desc[UR8][R4.64] ;  /* 0x0000000804047981 */ /* 0x000f64000c1e1d00 */
.L_x_31393:
[----:B------:R-:W-:Y:S05]  /*12030*/  BSYNC.RECONVERGENT B1 ;  /* 0x0000000000017941 */ /* 0x000fea0003800200 */
.L_x_31392:
[----:B------:R-:W-:Y:S04]  /*12040*/  BSSY.RECONVERGENT B1, `(.L_x_31394) ;  /* 0x00002c0000017945 */ /* 0x000fe80003800200 */
[----:B------:R-:W-:Y:S05]  /*12050*/  @!P0 BRA `(.L_x_31395) ;  /* 0x0000001400a08947 */ /* 0x000fea0003800000 */
[----:B01----:R-:W0:Y:S01]  /*12060*/  LDC.64 R32, c[0x0][0x3a0] ;  /* 0x0000e800ff207b82 */ /* 0x003e220000000a00 */
[----:B------:R-:W-:-:S05]  /*12070*/  IADD3 R35, PT, PT, R36, 0xc0, RZ ;  /* 0x000000c024237810 */ /* 0x000fca0007ffe0ff */
        /* <DEDUP_REMOVED lines=23> */
.L_x_31400:
        /* <DEDUP_REMOVED lines=13> */
.L_x_31402:
[----:B------:R-:W-:Y:S05]  /*122c0*/  BSYNC.RECONVERGENT B4 ;  /* 0x0000000000047941 */ /* 0x000fea0003800200 */
.L_x_31401:
        /* <DEDUP_REMOVED lines=43> */
.L_x_31399:
[----:B------:R-:W-:Y:S05]  /*12580*/  BSYNC.RECONVERGENT B3 ;  /* 0x0000000000037941 */ /* 0x000fea0003800200 */
.L_x_31398:
        /* <DEDUP_REMOVED lines=10> */
.L_x_31397:
[----:B------:R-:W-:Y:S05]  /*12630*/  BSYNC.RECONVERGENT B2 ;  /* 0x0000000000027941 */ /* 0x000fea0003800200 */
.L_x_31396:
        /* <DEDUP_REMOVED lines=20> */
.L_x_31407:
        /* <DEDUP_REMOVED lines=13> */
.L_x_31409:
[----:B------:R-:W-:Y:S05]  /*12850*/  BSYNC.RECONVERGENT B4 ;  /* 0x0000000000047941 */ /* 0x000fea0003800200 */
.L_x_31408:
        /* <DEDUP_REMOVED lines=43> */
.L_x_31406:
[----:B------:R-:W-:Y:S05]  /*12b10*/  BSYNC.RECONVERGENT B3 ;  /* 0x0000000000037941 */ /* 0x000fea0003800200 */
.L_x_31405:
        /* <DEDUP_REMOVED lines=10> */
.L_x_31404:
[----:B------:R-:W-:Y:S05]  /*12bc0*/  BSYNC.RECONVERGENT B2 ;  /* 0x0000000000027941 */ /* 0x000fea0003800200 */
.L_x_31403:
        /* <DEDUP_REMOVED lines=20> */
.L_x_31414:
        /* <DEDUP_REMOVED lines=13> */
.L_x_31416:
[----:B------:R-:W-:Y:S05]  /*12de0*/  BSYNC.RECONVERGENT B4 ;  /* 0x0000000000047941 */ /* 0x000fea0003800200 */
.L_x_31415:
        /* <DEDUP_REMOVED lines=43> */
.L_x_31413:
[----:B------:R-:W-:Y:S05]  /*130a0*/  BSYNC.RECONVERGENT B3 ;  /* 0x0000000000037941 */ /* 0x000fea0003800200 */
.L_x_31412:
        /* <DEDUP_REMOVED lines=10> */
.L_x_31411:
[----:B------:R-:W-:Y:S05]  /*13150*/  BSYNC.RECONVERGENT B2 ;  /* 0x0000000000027941 */ /* 0x000fea0003800200 */
.L_x_31410:
        /* <DEDUP_REMOVED lines=19> */
.L_x_31420:
        /* <DEDUP_REMOVED lines=13> */
.L_x_31422:
[----:B------:R-:W-:Y:S05]  /*13360*/  BSYNC.RECONVERGENT B3 ;  /* 0x0000000000037941 */ /* 0x000fea0003800200 */
.L_x_31421:
        /* <DEDUP_REMOVED lines=43> */
.L_x_31419:
[----:B------:R-:W-:Y:S05]  /*13620*/  BSYNC.RECONVERGENT B2 ;  /* 0x0000000000027941 */ /* 0x000fea0003800200 */
.L_x_31418:
        /* <DEDUP_REMOVED lines=11> */
.L_x_31395:
        /* <DEDUP_REMOVED lines=21> */
.L_x_31427:
        /* <DEDUP_REMOVED lines=13> */
.L_x_31429:
[----:B------:R-:W-:Y:S05]  /*13900*/  BSYNC.RECONVERGENT B4 ;  /* 0x0000000000047941 */ /* 0x000fea0003800200 */
.L_x_31428:
        /* <DEDUP_REMOVED lines=43> */
.L_x_31426:
[----:B------:R-:W-:Y:S05]  /*13bc0*/  BSYNC.RECONVERGENT B3 ;  /* 0x0000000000037941 */ /* 0x000fea0003800200 */
.L_x_31425:
        /* <DEDUP_REMOVED lines=9> */
.L_x_31424:
[----:B------:R-:W-:Y:S05]  /*13c60*/  BSYNC.RECONVERGENT B2 ;  /* 0x0000000000027941 */ /* 0x000fea0003800200 */
.L_x_31423:
        /* <DEDUP_REMOVED lines=17> */
.L_x_31434:
        /* <DEDUP_REMOVED lines=13> */
.L_x_31436:
[----:B------:R-:W-:Y:S05]  /*13e50*/  BSYNC.RECONVERGENT B4 ;  /* 0x0000000000047941 */ /* 0x000fea0003800200 */
.L_x_31435:
        /* <DEDUP_REMOVED lines=43> */
.L_x_31433:
[----:B------:R-:W-:Y:S05]  /*14110*/  BSYNC.RECONVERGENT B3 ;  /* 0x0000000000037941 */ /* 0x000fea0003800200 */
.L_x_31432:
        /* <DEDUP_REMOVED lines=9> */
.L_x_31431:
[----:B------:R-:W-:Y:S05]  /*141b0*/  BSYNC.RECONVERGENT B2 ;  /* 0x0000000000027941 */ /* 0x000fea0003800200 */
.L_x_31430:
        /* <DEDUP_REMOVED lines=17> */
.L_x_31441:
        /* <DEDUP_REMOVED lines=13> */
.L_x_31443:
[----:B------:R-:W-:Y:S05]  /*143a0*/  BSYNC.RECONVERGENT B4 ;  /* 0x0000000000047941 */ /* 0x000fea0003800200 */
.L_x_31442:
        /* <DEDUP_REMOVED lines=43> */
.L_x_31440:
[----:B------:R-:W-:Y:S05]  /*14660*/  BSYNC.RECONVERGENT B3 ;  /* 0x0000000000037941 */ /* 0x000fea0003800200 */
.L_x_31439:
        /* <DEDUP_REMOVED lines=9> */
.L_x_31438:
[----:B------:R-:W-:Y:S05]  /*14700*/  BSYNC.RECONVERGENT B2 ;  /* 0x0000000000027941 */ /* 0x000fea0003800200 */
.L_x_31437:
        /* <DEDUP_REMOVED lines=16> */
.L_x_31446:
        /* <DEDUP_REMOVED lines=13> */
.L_x_31448:
[----:B------:R-:W-:Y:S05]  /*148e0*/  BSYNC.RECONVERGENT B3 ;  /* 0x0000000000037941 */ /* 0x000fea0003800200 */
.L_x_31447:
        /* <DEDUP_REMOVED lines=43> */
.L_x_31445:
[----:B------:R-:W-:Y:S05]  /*14ba0*/  BSYNC.RECONVERGENT B2 ;  /* 0x0000000000027941 */ /* 0x000fea0003800200 */
.L_x_31444:
        /* <DEDUP_REMOVED lines=9> */
.L_x_31417:
[----:B------:R-:W-:Y:S05]  /*14c40*/  BSYNC.RECONVERGENT B1 ;  /* 0x0000000000017941 */ /* 0x000fea0003800200 */
.L_x_31394:
[----:B------:R-:W-:Y:S01]  /*14c50*/  VIADD R39, R36, 0xc0 ;  /* 0x000000c024277836 */ /* 0x000fe20000000000 */
[----:B------:R-:W-:Y:S01]  /*14c60*/  BSSY.RECONVERGENT B1, `(.L_x_31449) ;  /* 0x0000011000017945 */ /* 0x000fe20003800200 */
[----:B------:R-:W-:Y:S02]  /*14c70*/  IADD3 R82, PT, PT, R37, 0xe0, RZ ;  /* 0x000000e025527810 */ /* 0x000fe40007ffe0ff */
[----:B------:R-:W-:-:S05]  /*14c80*/  IMAD.WIDE.U32 R38, R39, 0x10, R106 ;  /* 0x0000001027267825 */ /* 0x000fca00078e006a */
[----:B-----5:R0:W-:Y:S01]  /*14c90*/  STG.E.128 desc[UR8][R38.64], R32 ;  /* 0x0000002026007986 */ /* 0x0201e2000c101d08 */
[----:B------:R-:W-:Y:S05]  /*14ca0*/  @!P1 BRA `(.L_x_31450) ;  /* 0x0000000000309947 */ /* 0x000fea0003800000 */
[----:B0-----:R-:W0:Y:S01]  /*14cb0*/  LDC.64 R38, c[0x0][0x3b0] ;  /* 0x0000ec00ff267b82 */ /* 0x001e220000000a00 */
[----:B------:R-:W-:Y:S01]  /*14cc0*/  IMAD.U32 R76, R64, 0x10000, RZ ;  /* 0x00010000404c7824 */ /* 0x000fe200078e00ff */
[----:B------:R-:W-:Y:S01]  /*14cd0*/  LOP3.LUT R84, R65, 0xffff, RZ, 0xc0, !PT ;  /* 0x0000ffff41547812 */ /* 0x000fe200078ec0ff */
[----:B------:R-:W-:-:S03]  /*14ce0*/  VIADD R37, R37, 0xc0 ;  /* 0x000000c025257836 */ /* 0x000fc60000000000 */
[----:B------:R-:W-:Y:S02]  /*14cf0*/  LOP3.LUT R85, R76, 0xff0000, RZ, 0xc0, !PT ;  /* 0x00ff00004c557812 */ /* 0x000fe400078ec0ff */
[----:B------:R-:W-:Y:S02]  /*14d00*/  LOP3.LUT R76, R63, 0xff, RZ, 0xc0, !PT ;  /* 0x000000ff3f4c7812 */ /* 0x000fe400078ec0ff */
[----:B------:R-:W-:-:S04]  /*14d10*/  LEA R85, R84, R85, 0x18 ;  /* 0x0000005554557211 */ /* 0x000fc800078ec0ff */
[----:B------:R-:W-:Y:S02]  /*14d20*/  LEA R76, R76, R85, 0x8 ;  /* 0x000000554c4c7211 */ /* 0x000fe400078e40ff */
[----:B------:R-:W-:-:S05]  /*14d30*/  LOP3.LUT R85, R61, 0xff, RZ, 0xc0, !PT ;  /* 0x000000ff3d557812 */ /* 0x000fca00078ec0ff */
[----:B------:R-:W-:Y:S02]  /*14d40*/  IMAD.IADD R85, R76, 0x1, R85 ;  /* 0x000000014c557824 */ /* 0x000fe400078e0255 */
[----:B0-----:R-:W-:-:S05]  /*14d50*/  IMAD.WIDE.U32 R38, R37, 0x4, R38 ;  /* 0x0000000425267825 */ /* 0x001fca00078e0026 */
[----:B------:R1:W-:Y:S02]  /*14d60*/  STG.E desc[UR8][R38.64], R85 ;  /* 0x0000005526007986 */ /* 0x0003e4000c101908 */
.L_x_31450:
[----:B------:R-:W-:Y:S05]  /*14d70*/  BSYNC.RECONVERGENT B1 ;  /* 0x0000000000017941 */ /* 0x000fea0003800200 */
.L_x_31449:
[----:B------:R-:W-:Y:S04]  /*14d80*/  BSSY.RECONVERGENT B1, `(.L_x_31451) ;  /* 0x0000005000017945 */ /* 0x000fe80003800200 */
[----:B------:R-:W-:Y:S05]  /*14d90*/  @!P1 BRA `(.L_x_31452) ;  /* 0x00000000000c9947 */ /* 0x000fea0003800000 */
[----:B------:R-:W2:Y:S02]  /*14da0*/  LDC.64 R4, c[0x0][0x390] ;  /* 0x0000e400ff047b82 */ /* 0x000ea40000000a00 */
[----:B--2---:R-:W-:-:S06]  /*14db0*/  IMAD.WIDE.U32 R4, R82, 0x10, R4 ;  /* 0x0000001052047825 */ /* 0x004fcc00078e0004 */
[----:B------:R-:W5:Y:S02]  /*14dc0*/  LDG.E.128 R4, desc[UR8][R4.64] ;  /* 0x0000000804047981 */ /* 0x000f64000c1e1d00 */
.L_x_31452:
[----:B------:R-:W-:Y:S05]  /*14dd0*/  BSYNC.RECONVERGENT B1 ;  /* 0x0000000000017941 */ /* 0x000fea0003800200 */
.L_x_31451:
[----:B------:R-:W-:Y:S01]  /*14de0*/  BSSY.RECONVERGENT B1, `(.L_x_31453) ;  /* 0x00002c0000017945 */ /* 0x000fe20003800200 */
[----:B------:R-:W-:-:S03]  /*14df0*/  IADD3 R84, PT, PT, R36, 0xe0, RZ ;  /* 0x000000e024547810 */ /* 0x000fc60007ffe0ff */
[----:B------:R-:W-:Y:S05]  /*14e00*/  @!P0 BRA `(.L_x_31454) ;  /* 0x00000014009c8947 */ /* 0x000fea0003800000 */
[----:B------:R-:W0:Y:S02]  /*14e10*/  LDC.64 R36, c[0x0][0x3a0] ;  /* 0x0000e800ff247b82 */ /* 0x000e240000000a00 */
[----:B01----:R-:W-:-:S06]  /*14e20*/  IMAD.WIDE.U32 R38, R84, 0x10, R36 ;  /* 0x0000001054267825 */ /* 0x003fcc00078e0024 */
        /* <DEDUP_REMOVED lines=22> */
.L_x_31459:
        /* <DEDUP_REMOVED lines=13> */
.L_x_31461:
[----:B------:R-:W-:Y:S05]  /*15060*/  BSYNC.RECONVERGENT B4 ;  /* 0x0000000000047941 */ /* 0x000fea0003800200 */
.L_x_31460:
        /* <DEDUP_REMOVED lines=43> */
.L_x_31458:
[----:B------:R-:W-:Y:S05]  /*15320*/  BSYNC.RECONVERGENT B3 ;  /* 0x0000000000037941 */ /* 0x000fea0003800200 */
.L_x_31457:
        /* <DEDUP_REMOVED lines=10> */
.L_x_31456:
[----:B------:R-:W-:Y:S05]  /*153d0*/  BSYNC.RECONVERGENT B2 ;  /* 0x0000000000027941 */ /* 0x000fea0003800200 */
.L_x_31455:
        /* <DEDUP_REMOVED lines=20> */
.L_x_31466:
        /* <DEDUP_REMOVED lines=13> */
.L_x_31468:
[----:B------:R-:W-:Y:S05]  /*155f0*/  BSYNC.RECONVERGENT B4 ;  /* 0x0000000000047941 */ /* 0x000fea0003800200 */
.L_x_31467:
        /* <DEDUP_REMOVED lines=43> */
.L_x_31465:
[----:B------:R-:W-:Y:S05]  /*158b0*/  BSYNC.RECONVERGENT B3 ;  /* 0x0000000000037941 */ /* 0x000fea0003800200 */
.L_x_31464:
[----:B------:R-:W-:Y:S01]  /*158c0*/  I2FP.F32.U32 R76, R81 ;  /* 0x00000051004c7245 */ /* 0x000fe20000201000 */
[----:B------:R-:W-:Y:S02]  /*158d0*/  HFMA2 R81, -RZ, RZ, 0.1171875, 0 ;  /* 0x2f800000ff517431 */ /* 0x000fe400000001ff */
        /* <DEDUP_REMOVED lines=8> */
.L_x_31463:
[----:B------:R-:W-:Y:S05]  /*15960*/  BSYNC.RECONVERGENT B2 ;  /* 0x0000000000027941 */ /* 0x000fea0003800200 */
.L_x_31462:
        /* <DEDUP_REMOVED lines=20> */
.L_x_31473:
        /* <DEDUP_REMOVED lines=13> */
.L_x_31475:
[----:B------:R-:W-:Y:S05]  /*15b80*/  BSYNC.RECONVERGENT B4 ;  /* 0x0000000000047941 */ /* 0x000fea0003800200 */
.L_x_31474:
        /* <DEDUP_REMOVED lines=43> */
.L_x_31472:
[----:B------:R-:W-:Y:S05]  /*15e40*/  BSYNC.RECONVERGENT B3 ;  /* 0x0000000000037941 */ /* 0x000fea0003800200 */
.L_x_31471:
        /* <DEDUP_REMOVED lines=10> */
.L_x_31470:
[----:B------:R-:W-:Y:S05]  /*15ef0*/  BSYNC.RECONVERGENT B2 ;  /* 0x0000000000027941 */ /* 0x000fea0003800200 */
.L_x_31469:
        /* <DEDUP_REMOVED lines=19> */
.L_x_31479:
        /* <DEDUP_REMOVED lines=13> */
.L_x_31481:
[----:B------:R-:W-:Y:S05]  /*16100*/  BSYNC.RECONVERGENT B3 ;  /* 0x0000000000037941 */ /* 0x000fea0003800200 */
.L_x_31480:
        /* <DEDUP_REMOVED lines=43> */
.L_x_31478:
[----:B------:R-:W-:Y:S05]  /*163c0*/  BSYNC.RECONVERGENT B2 ;  /* 0x0000000000027941 */ /* 0x000fea0003800200 */
.L_x_31477:
        /* <DEDUP_REMOVED lines=11> */
.L_x_31454:
[----:B------:R-:W-:Y:S01]  /*16480*/  BSSY.RECONVERGENT B2, `(.L_x_31482) ;  /* 0x0000058000027945 */ /* 0x000fe20003800200 */
[----:B01----:R-:W-:Y:S01]  /*16490*/  IMAD.MOV.U32 R38, RZ, RZ, R75 ;  /* 0x000000ffff267224 */ /* 0x003fe200078e004b */
        /* <DEDUP_REMOVED lines=19> */
.L_x_31486:
        /* <DEDUP_REMOVED lines=13> */
.L_x_31488:
[----:B------:R-:W-:Y:S05]  /*166a0*/  BSYNC.RECONVERGENT B4 ;  /* 0x0000000000047941 */ /* 0x000fea0003800200 */
.L_x_31487:
        /* <DEDUP_REMOVED lines=43> */
.L_x_31485:
[----:B------:R-:W-:Y:S05]  /*16960*/  BSYNC.RECONVERGENT B3 ;  /* 0x0000000000037941 */ /* 0x000fea0003800200 */
.L_x_31484:
        /* <DEDUP_REMOVED lines=9> */
.L_x_31483:
[----:B------:R-:W-:Y:S05]  /*16a00*/  BSYNC.RECONVERGENT B2 ;  /* 0x0000000000027941 */ /* 0x000fea0003800200 */
.L_x_31482:
        /* <DEDUP_REMOVED lines=17> */
.L_x_31493:
        /* <DEDUP_REMOVED lines=13> */
.L_x_31495:
[----:B------:R-:W-:Y:S05]  /*16bf0*/  BSYNC.RECONVERGENT B4 ;  /* 0x0000000000047941 */ /* 0x000fea0003800200 */
.L_x_31494:
        /* <DEDUP_REMOVED lines=43> */
.L_x_31492:
[----:B------:R-:W-:Y:S05]  /*16eb0*/  BSYNC.RECONVERGENT B3 ;  /* 0x0000000000037941 */ /* 0x000fea0003800200 */
.L_x_31491:
        /* <DEDUP_REMOVED lines=9> */
.L_x_31490:
[----:B------:R-:W-:Y:S05]  /*16f50*/  BSYNC.RECONVERGENT B2 ;  /* 0x0000000000027941 */ /* 0x000fea0003800200 */
.L_x_31489:
        /* <DEDUP_REMOVED lines=17> */
.L_x_31500:
        /* <DEDUP_REMOVED lines=13> */
.L_x_31502:
[----:B------:R-:W-:Y:S05]  /*17140*/  BSYNC.RECONVERGENT B4 ;  /* 0x0000000000047941 */ /* 0x000fea0003800200 */
.L_x_31501:
        /* <DEDUP_REMOVED lines=43> */
.L_x_31499:
[----:B------:R-:W-:Y:S05]  /*17400*/  BSYNC.RECONVERGENT B3 ;  /* 0x0000000000037941 */ /* 0x000fea0003800200 */
.L_x_31498:
        /* <DEDUP_REMOVED lines=9> */
.L_x_31497:
[----:B------:R-:W-:Y:S05]  /*174a0*/  BSYNC.RECONVERGENT B2 ;  /* 0x0000000000027941 */ /* 0x000fea0003800200 */
.L_x_31496:
        /* <DEDUP_REMOVED lines=16> */
.L_x_31505:
        /* <DEDUP_REMOVED lines=13> */
.L_x_31507:
[----:B------:R-:W-:Y:S05]  /*17680*/  BSYNC.RECONVERGENT B3 ;  /* 0x0000000000037941 */ /* 0x000fea0003800200 */
.L_x_31506:
        /* <DEDUP_REMOVED lines=43> */
.L_x_31504:
[----:B------:R-:W-:Y:S05]  /*17940*/  BSYNC.RECONVERGENT B2 ;  /* 0x0000000000027941 */ /* 0x000fea0003800200 */
.L_x_31503:
[----:B------:R-:W-:Y:S01]  /*17950*/  HFMA2 R86, -RZ, RZ, 0.1171875, 0 ;  /* 0x2f800000ff567431 */ /* 0x000fe200000001ff */
[----:B------:R-:W-:Y:S01]  /*17960*/  I2FP.F32.U32 R39, R39 ;  /* 0x0000002700277245 */ /* 0x000fe20000201000 */
[----:B-----5:R-:W-:-:S04]  /*17970*/  FMUL.FTZ R81, R7, UR13 ;  /* 0x0000000d07517c20 */ /* 0x020fc80008410000 */
[----:B------:R-:W-:-:S05]  /*17980*/  FFMA.FTZ R39, R39, R86, 1.1641532182693481445e-10 ;  /* 0x2f00000027277423 */ /* 0x000fca0000010056 */
[----:B------:R-:W-:Y:S01]  /*17990*/  FSETP.GTU.FTZ.AND P0, PT, R39, UR5, PT ;  /* 0x0000000527007c0b */ /* 0x000fe2000bf1c000 */
[----:B------:R-:W-:-:S03]  /*179a0*/  FMUL.FTZ R39, R81, UR12 ;  /* 0x0000000c51277c20 */ /* 0x000fc60008410000 */
[----:B------:R-:W-:Y:S02]  /*179b0*/  SEL R81, RZ, 0x1, P0 ;  /* 0x00000001ff517807 */ /* 0x000fe40000000000 */
[----:B------:R-:W-:Y:S02]  /*179c0*/  FSEL R39, R39, RZ, !P0 ;  /* 0x000000ff27277208 */ /* 0x000fe40004000000 */
[----:B------:R-:W-:-:S07]  /*179d0*/  PRMT R65, R81, 0x7610, R65 ;  /* 0x0000761051417816 */ /* 0x000fce0000000041 */
.L_x_31476:
[----:B------:R-:W-:Y:S05]  /*179e0*/  BSYNC.RECONVERGENT B1 ;  /* 0x0000000000017941 */ /* 0x000fea0003800200 */
.L_x_31453:
[----:B------:R-:W-:Y:S01]  /*179f0*/  FADD.FTZ R86, RZ, R8 ;  /* 0x00000008ff567221 */ /* 0x000fe20000010000 */
[----:B------:R-:W-:Y:S01]  /*17a00*/  IMAD.WIDE.U32 R84, R84, 0x10, R106 ;  /* 0x0000001054547825 */ /* 0x000fe200078e006a */
[----:B------:R-:W-:Y:S01]  /*17a10*/  BSSY.RECONVERGENT B1, `(.L_x_31508) ;  /* 0x000002d000017945 */ /* 0x000fe20003800200 */
[----:B------:R-:W-:Y:S02]  /*17a20*/  ISETP.NE.AND P0, PT, R54, RZ, PT ;  /* 0x000000ff3600720c */ /* 0x000fe40003f05270 */
[----:B------:R-:W-:Y:S01]  /*17a30*/  FADD.FTZ R81, R86, R9 ;  /* 0x0000000956517221 */ /* 0x000fe20000010000 */
[----:B-----5:R0:W-:Y:S03]  /*17a40*/  STG.E.128 desc[UR8][R84.64], R36 ;  /* 0x0000002454007986 */ /* 0x0201e6000c101d08 */
        /* <DEDUP_REMOVED lines=30> */
[----:B------:R-:W0:Y:S01]  /*17c30*/  LDC.64 R84, c[0x0][0x3b0] ;  /* 0x0000ec00ff547b82 */ /* 0x000e220000000a00 */
        /* <DEDUP_REMOVED lines=10> */
.L_x_31509:
[----:B------:R-:W-:Y:S05]  /*17ce0*/  BSYNC.RECONVERGENT B1 ;  /* 0x0000000000017941 */ /* 0x000fea0003800200 */
.L_x_31508:
        /* <DEDUP_REMOVED lines=88> */
.L_x_31525:
        /* <DEDUP_REMOVED lines=19> */
[----:B------:R-:W-:Y:S01]  /*183a0*/  FADD.FTZ R102, -R85, R19 ;  /* 0x0000001355667221 */ /* 0x000fe20000010100 */
[----:B------:R-:W-:Y:S02]  /*183b0*/  IMAD R79, R79, R78, RZ ;  /* 0x0000004e4f4f7224 */ /* 0x000fe400078e02ff */
[----:B------:R-:W-:Y:S01]  /*183c0*/  FADD.FTZ R110, -R85, R8 ;  /* 0x00000008556e7221 */ /* 0x000fe20000010100 */
[----:B------:R-:W-:Y:S01]  /*183d0*/  FMUL.FTZ R19, R81, R114 ;  /* 0x0000007251137220 */ /* 0x000fe20000410000 */
[C---:B------:R-:W-:Y:S01]  /*183e0*/  FADD.FTZ R8, -R85.reuse, R12 ;  /* 0x0000000c55087221 */ /* 0x040fe20000010100 */
[----:B------:R-:W0:Y:S01]  /*183f0*/  LDC.64 R114, c[0x0][0x428] ;  /* 0x00010a00ff727b82 */ /* 0x000e220000000a00 */
[----:B------:R-:W-:Y:S01]  /*18400*/  SHF.R.S32.HI R12, RZ, 0x1f, R79 ;  /* 0x0000001fff0c7819 */ /* 0x000fe2000001144f */
[C---:B------:R-:W-:Y:S01]  /*18410*/  FADD.FTZ R10, -R85.reuse, R10 ;  /* 0x0000000a550a7221 */ /* 0x040fe20000010100 */
[C---:B------:R-:W-:Y:S01]  /*18420*/  FADD.FTZ R116, -R85.reuse, R11 ;  /* 0x0000000b55747221 */ /* 0x040fe20000010100 */
[----:B------:R-:W-:Y:S01]  /*18430*/  FADD.FTZ R112, -R85, R13 ;  /* 0x0000000d55707221 */ /* 0x000fe20000010100 */
[----:B------:R-:W-:Y:S01]  /*18440*/  LEA.HI R79, R12, R79, RZ, 0x2 ;  /* 0x0000004f0c4f7211 */ /* 0x000fe200078f10ff */
[----:B------:R-:W-:-:S02]  /*18450*/  HADD2.F32 R13, -RZ, R64.H1_H1 ;  /* 0x30000040ff0d7230 */ /* 0x000fc40000004100 */
        /* <DEDUP_REMOVED lines=8> */
[----:B------:R-:W-:Y:S02]  /*184e0*/  HADD2.F32 R11, -RZ, R52.H0_H0 ;  /* 0x20000034ff0b7230 */ /* 0x000fe40000004100 */
[----:B------:R-:W-:Y:S01]  /*184f0*/  FMUL.FTZ R110, R81, R110 ;  /* 0x0000006e516e7220 */ /* 0x000fe20000410000 */
[----:B------:R-:W-:-:S02]  /*18500*/  HADD2.F32 R14, -RZ, R63.H1_H1 ;  /* 0x3000003fff0e7230 */ /* 0x000fc40000004100 */
[C---:B------:R-:W-:Y:S01]  /*18510*/  FMUL.FTZ R10, R81.reuse, R10 ;  /* 0x0000000a510a7220 */ /* 0x040fe20000410000 */
[----:B------:R-:W-:Y:S02]  /*18520*/  HADD2.F32 R9, -RZ, R53.H0_H0 ;  /* 0x20000035ff097230 */ /* 0x000fe40000004100 */
[----:B------:R-:W-:Y:S01]  /*18530*/  FMUL.FTZ R17, R81, R116 ;  /* 0x0000007451117220 */ /* 0x000fe20000410000 */
[----:B------:R-:W-:Y:S01]  /*18540*/  HADD2.F32 R15, -RZ, R65.H1_H1 ;  /* 0x30000041ff0f7230 */ /* 0x000fe20000004100 */
[----:B------:R-:W-:Y:S01]  /*18550*/  LEA.HI.SX32 R79, R79, R54, 0x1e ;  /* 0x000000364f4f7211 */ /* 0x000fe200078ff2ff */
[----:B------:R-:W-:Y:S02]  /*18560*/  HADD2.F32 R16, -RZ, R91.H1_H1 ;  /* 0x3000005bff107230 */ /* 0x000fe40000004100 */
[----:B------:R-:W-:Y:S01]  /*18570*/  FFMA.FTZ R13, R19, R13, R118 ;  /* 0x0000000d130d7223 */ /* 0x000fe20000010076 */
[----:B------:R-:W-:Y:S01]  /*18580*/  FADD.FTZ R86, -R85, R26 ;  /* 0x0000001a55567221 */ /* 0x000fe20000010100 */
[----:B------:R-:W-:Y:S01]  /*18590*/  FMUL.FTZ R19, R81, R22 ;  /* 0x0000001651137220 */ /* 0x000fe20000410000 */
[C---:B------:R-:W-:Y:S01]  /*185a0*/  FADD.FTZ R94, -R85.reuse, R24 ;  /* 0x00000018555e7221 */ /* 0x040fe20000010100 */
[----:B------:R-:W-:Y:S01]  /*185b0*/  FADD.FTZ R26, -R85, R35 ;  /* 0x00000023551a7221 */ /* 0x000fe20000010100 */
[----:B------:R-:W-:Y:S01]  /*185c0*/  FFMA.FTZ R12, R110, R12, R11 ;  /* 0x0000000c6e0c7223 */ /* 0x000fe2000001000b */
[----:B------:R-:W-:Y:S01]  /*185d0*/  FFMA.FTZ R14, R10, R14, R9 ;  /* 0x0000000e0a0e7223 */ /* 0x000fe20000010009 */
[----:B------:R-:W-:Y:S01]  /*185e0*/  FFMA.FTZ R15, R17, R15, R16 ;  /* 0x0000000f110f7223 */ /* 0x000fe20000010010 */
[----:B------:R-:W-:Y:S01]  /*185f0*/  FMUL.FTZ R22, R81, R34 ;  /* 0x0000002251167220 */ /* 0x000fe20000410000 */
[----:B------:R-:W-:Y:S01]  /*18600*/  FADD.FTZ R24, -R85, R29 ;  /* 0x0000001d55187221 */ /* 0x000fe20000010100 */
[----:B------:R-:W-:-:S02]  /*18610*/  HADD2.F32 R17, -RZ, R66.H0_H0 ;  /* 0x20000042ff117230 */ /* 0x000fc40000004100 */
[C---:B------:R-:W-:Y:S01]  /*18620*/  FMUL.FTZ R31, R81.reuse, R8 ;  /* 0x00000008511f7220 */ /* 0x040fe20000410000 */
[----:B------:R-:W-:Y:S02]  /*18630*/  HADD2.F32 R110, -RZ, R50.H0_H0 ;  /* 0x20000032ff6e7230 */ /* 0x000fe40000004100 */
[----:B------:R-:W-:Y:S01]  /*18640*/  FMUL.FTZ R29, R81, R108 ;  /* 0x0000006c511d7220 */ /* 0x000fe20000410000 */
[----:B------:R-:W-:Y:S02]  /*18650*/  HADD2.F32 R11, -RZ, R66.H1_H1 ;  /* 0x30000042ff0b7230 */ /* 0x000fe40000004100 */
[C---:B------:R-:W-:Y:S01]  /*18660*/  FADD.FTZ R78, -R85.reuse, R18 ;  /* 0x00000012554e7221 */ /* 0x040fe20000010100 */
[----:B------:R-:W-:Y:S02]  /*18670*/  HADD2.F32 R10, -RZ, R51.H0_H0 ;  /* 0x20000033ff0a7230 */ /* 0x000fe40000004100 */
[----:B------:R-:W-:Y:S01]  /*18680*/  FADD.FTZ R104, -R85, R20 ;  /* 0x0000001455687221 */ /* 0x000fe20000010100 */
[----:B0-----:R-:W-:-:S04]  /*18690*/  IMAD.WIDE.U32 R34, R79, 0x10, R114 ;  /* 0x000000104f227825 */ /* 0x001fc800078e0072 */
        /* <DEDUP_REMOVED lines=12> */
[----:B------:R0:W-:Y:S01]  /*18760*/  STG.E.128 desc[UR8][R34.64], R12 ;  /* 0x0000000c22007986 */ /* 0x0001e2000c101d08 */
[----:B------:R-:W-:Y:S01]  /*18770*/  FFMA.FTZ R8, R31, R17, R110 ;  /* 0x000000111f087223 */ /* 0x000fe2000001006e */
[----:B------:R-:W-:Y:S01]  /*18780*/  FFMA.FTZ R10, R29, R11, R10 ;  /* 0x0000000b1d0a7223 */ /* 0x000fe2000001000a */
[----:B------:R-:W-:-:S02]  /*18790*/  HADD2.F32 R85, -RZ, R68.H0_H0 ;  /* 0x20000044ff557230 */ /* 0x000fc40000004100 */
[C---:B------:R-:W-:Y:S01]  /*187a0*/  FMUL.FTZ R100, R81.reuse, R100 ;  /* 0x0000006451647220 */ /* 0x040fe20000410000 */
[----:B------:R-:W-:Y:S02]  /*187b0*/  HADD2.F32 R107, -RZ, R48.H0_H0 ;  /* 0x20000030ff6b7230 */ /* 0x000fe40000004100 */
        /* <DEDUP_REMOVED lines=8> */
[----:B------:R-:W-:Y:S01]  /*18840*/  FFMA.FTZ R11, R106, R11, R39 ;  /* 0x0000000b6a0b7223 */ /* 0x000fe20000010027 */
[----:B------:R-:W-:Y:S02]  /*18850*/  HADD2.F32 R29, -RZ, R68.H1_H1 ;  /* 0x30000044ff1d7230 */ /* 0x000fe40000004100 */
[----:B------:R-:W-:Y:S01]  /*18860*/  FMUL.FTZ R112, R81, R112 ;  /* 0x0000007051707220 */ /* 0x000fe20000410000 */
[----:B------:R-:W-:Y:S02]  /*18870*/  HADD2.F32 R31, -RZ, R49.H0_H0 ;  /* 0x20000031ff1f7230 */ /* 0x000fe40000004100 */
[----:B0-----:R-:W-:Y:S01]  /*18880*/  FFMA.FTZ R12, R100, R85, R107 ;  /* 0x00000055640c7223 */ /* 0x001fe2000001006b */
[----:B------:R-:W-:-:S02]  /*18890*/  HADD2.F32 R15, -RZ, R69.H1_H1 ;  /* 0x30000045ff0f7230 */ /* 0x000fc40000004100 */
[----:B------:R-:W-:Y:S01]  /*188a0*/  FFMA.FTZ R13, R98, R33, R37 ;  /* 0x00000021620d7223 */ /* 0x000fe20000010025 */
[----:B------:R-:W-:Y:S02]  /*188b0*/  HADD2.F32 R17, -RZ, R95.H1_H1 ;  /* 0x3000005fff117230 */ /* 0x000fe40000004100 */
[----:B------:R-:W-:Y:S01]  /*188c0*/  FFMA.FTZ R14, R78, R29, R31 ;  /* 0x0000001d4e0e7223 */ /* 0x000fe2000001001f */
[----:B------:R-:W-:Y:S01]  /*188d0*/  HADD2.F32 R16, -RZ, R67.H0_H0 ;  /* 0x20000043ff107230 */ /* 0x000fe20000004100 */
[C---:B------:R-:W-:Y:S01]  /*188e0*/  IADD3 R107, PT, PT, R79.reuse, 0x20, RZ ;  /* 0x000000204f6b7810 */ /* 0x040fe20007ffe0ff */
[----:B------:R-:W-:Y:S02]  /*188f0*/  HADD2.F32 R9, -RZ, R93.H0_H0 ;  /* 0x2000005dff097230 */ /* 0x000fe40000004100 */
[----:B------:R-:W-:Y:S01]  /*18900*/  FFMA.FTZ R15, R102, R15, R17 ;  /* 0x0000000f660f7223 */ /* 0x000fe20000010011 */
[C---:B------:R-:W-:Y:S01]  /*18910*/  VIADD R17, R79.reuse, 0x40 ;  /* 0x000000404f117836 */ /* 0x040fe20000000000 */
[C---:B------:R-:W-:Y:S01]  /*18920*/  IADD3 R39, PT, PT, R79.reuse, 0x60, RZ ;  /* 0x000000604f277810 */ /* 0x040fe20007ffe0ff */
[C---:B------:R-:W-:Y:S01]  /*18930*/  VIADD R37, R79.reuse, 0x80 ;  /* 0x000000804f257836 */ /* 0x040fe20000000000 */
[C---:B------:R-:W-:Y:S01]  /*18940*/  IADD3 R35, PT, PT, R79.reuse, 0xa0, RZ ;  /* 0x000000a04f237810 */ /* 0x040fe20007ffe0ff */
[C---:B------:R-:W-:Y:S01]  /*18950*/  VIADD R29, R79.reuse, 0xc0 ;  /* 0x000000c04f1d7836 */ /* 0x040fe20000000000 */
[----:B------:R-:W-:Y:S01]  /*18960*/  IADD3 R79, PT, PT, R79, 0xe0, RZ ;  /* 0x000000e04f4f7810 */ /* 0x000fe20007ffe0ff */
[C---:B------:R-:W-:Y:S01]  /*18970*/  FMUL.FTZ R27, R81.reuse, R24 ;  /* 0x00000018511b7220 */ /* 0x040fe20000410000 */
[C---:B------:R-:W-:Y:S01]  /*18980*/  FMUL.FTZ R23, R81.reuse, R26 ;  /* 0x0000001a51177220 */ /* 0x040fe20000410000 */
[C---:B------:R-:W-:Y:S01]  /*18990*/  FMUL.FTZ R21, R81.reuse, R28 ;  /* 0x0000001c51157220 */ /* 0x040fe20000410000 */
[C---:B------:R-:W-:Y:S01]  /*189a0*/  FMUL.FTZ R24, R81.reuse, R36 ;  /* 0x0000002451187220 */ /* 0x040fe20000410000 */
[----:B------:R-:W-:Y:S01]  /*189b0*/  FMUL.FTZ R26, R81, R38 ;  /* 0x00000026511a7220 */ /* 0x000fe20000410000 */
[----:B------:R-:W-:Y:S01]  /*189c0*/  FFMA.FTZ R9, R112, R16, R9 ;  /* 0x0000001070097223 */ /* 0x000fe20000010009 */
[----:B------:R-:W-:-:S04]  /*189d0*/  IMAD.WIDE.U32 R106, R107, 0x10, R114 ;  /* 0x000000106b6a7825 */ /* 0x000fc800078e0072 */
[C---:B------:R-:W-:Y:S01]  /*189e0*/  FMUL.FTZ R94, R81.reuse, R94 ;  /* 0x0000005e515e7220 */ /* 0x040fe20000410000 */
[C---:B------:R-:W-:Y:S01]  /*189f0*/  FMUL.FTZ R88, R81.reuse, R88 ;  /* 0x0000005851587220 */ /* 0x040fe20000410000 */
[----:B------:R-:W-:Y:S01]  /*18a00*/  FMUL.FTZ R104, R81, R104 ;  /* 0x0000006851687220 */ /* 0x000fe20000410000 */
[--C-:B------:R-:W-:Y:S01]  /*18a10*/  IMAD.WIDE.U32 R16, R17, 0x10, R114.reuse ;  /* 0x0000001011107825 */ /* 0x100fe200078e0072 */
[----:B------:R-:W-:Y:S03]  /*18a20*/  STG.E.128 desc[UR8][R106.64], R8 ;  /* 0x000000086a007986 */ /* 0x000fe6000c101d08 */
[C---:B------:R-:W-:Y:S01]  /*18a30*/  FMUL.FTZ R92, R81.reuse, R92 ;  /* 0x0000005c515c7220 */ /* 0x040fe20000410000 */
[----:B------:R-:W-:Y:S01]  /*18a40*/  FMUL.FTZ R90, R81, R90 ;  /* 0x0000005a515a7220 */ /* 0x000fe20000410000 */
[--C-:B------:R-:W-:Y:S01]  /*18a50*/  IMAD.WIDE.U32 R38, R39, 0x10, R114.reuse ;  /* 0x0000001027267825 */ /* 0x100fe200078e0072 */
[----:B------:R0:W-:Y:S03]  /*18a60*/  STG.E.128 desc[UR8][R16.64], R12 ;  /* 0x0000000c10007986 */ /* 0x0001e6000c101d08 */
[C---:B------:R-:W-:Y:S01]  /*18a70*/  FMUL.FTZ R96, R81.reuse, R96 ;  /* 0x0000006051607220 */ /* 0x040fe20000410000 */
        /* <DEDUP_REMOVED lines=10> */
[----:B------:R-:W-:-:S04]  /*18b20*/  IMAD.WIDE.U32 R114, R79, 0x10, R114 ;  /* 0x000000104f727825 */ /* 0x000fc800078e0072 */
[----:B------:R-:W-:Y:S02]  /*18b30*/  HADD2.F32 R31, -RZ, R72.H0_H0 ;  /* 0x20000048ff1f7230 */ /* 0x000fe40000004100 */
[----:B------:R-:W-:Y:S02]  /*18b40*/  HADD2.F32 R33, -RZ, R44.H0_H0 ;  /* 0x2000002cff217230 */ /* 0x000fe40000004100 */
[----:B------:R-:W-:Y:S02]  /*18b50*/  HADD2.F32 R79, -RZ, R71.H1_H1 ;  /* 0x30000047ff4f7230 */ /* 0x000fe40000004100 */
[----:B------:R-:W-:Y:S02]  /*18b60*/  HADD2.F32 R85, -RZ, R97.H1_H1 ;  /* 0x30000061ff557230 */ /* 0x000fe40000004100 */
[----:B0-----:R-:W-:Y:S01]  /*18b70*/  FFMA.FTZ R12, R94, R31, R33 ;  /* 0x0000001f5e0c7223 */ /* 0x001fe20000010021 */
[----:B------:R-:W-:Y:S02]  /*18b80*/  HADD2.F32 R13, -RZ, R73.H0_H0 ;  /* 0x20000049ff0d7230 */ /* 0x000fe40000004100 */
        /* <DEDUP_REMOVED lines=25> */
[----:B------:R-:W-:Y:S01]  /*18d20*/  FFMA.FTZ R22, R22, R27, R31 ;  /* 0x0000001b16167223 */ /* 0x000fe2000001001f */
[----:B------:R-:W-:Y:S02]  /*18d30*/  HADD2.F32 R85, -RZ, R80.H0_H0 ;  /* 0x20000050ff557230 */ /* 0x000fe40000004100 */
[----:B------:R-:W-:Y:S02]  /*18d40*/  HADD2.F32 R107, -RZ, R40.H0_H0 ;  /* 0x20000028ff6b7230 */ /* 0x000fe40000004100 */
        /* <DEDUP_REMOVED lines=20> */
[----:B------:R-:W-:Y:S01]  /*18e90*/  HADD2.F32 R84, -RZ, R89.H0_H0 ;  /* 0x20000059ff547230 */ /* 0x000fe20000004100 */
[----:B------:R0:W-:Y:S01]  /*18ea0*/  STG.E.128 desc[UR8][R36.64], R12 ;  /* 0x0000000c24007986 */ /* 0x0001e2000c101d08 */
[----:B------:R-:W-:Y:S02]  /*18eb0*/  HADD2.F32 R86, -RZ, R105.H0_H0 ;  /* 0x20000069ff567230 */ /* 0x000fe40000004100 */
[----:B------:R-:W-:Y:S01]  /*18ec0*/  FFMA.FTZ R24, R24, R33, R79 ;  /* 0x0000002118187223 */ /* 0x000fe2000001004f */
[----:B------:R-:W-:Y:S01]  /*18ed0*/  HADD2.F32 R30, -RZ, R89.H1_H1 ;  /* 0x30000059ff1e7230 */ /* 0x000fe20000004100 */
[----:B------:R0:W-:Y:S01]  /*18ee0*/  STG.E.128 desc[UR8][R34.64], R16 ;  /* 0x0000001022007986 */ /* 0x0001e2000c101d08 */
[----:B------:R-:W-:Y:S02]  /*18ef0*/  HADD2.F32 R32, -RZ, R105.H1_H1 ;  /* 0x30000069ff207230 */ /* 0x000fe40000004100 */
[----:B------:R-:W-:Y:S01]  /*18f00*/  FFMA.FTZ R25, R25, R84, R86 ;  /* 0x0000005419197223 */ /* 0x000fe20000010056 */
[----:B------:R0:W-:Y:S02]  /*18f10*/  STG.E.128 desc[UR8][R28.64], R20 ;  /* 0x000000141c007986 */ /* 0x0001e4000c101d08 */
[----:B------:R-:W-:-:S05]  /*18f20*/  FFMA.FTZ R27, R81, R30, R32 ;  /* 0x0000001e511b7223 */ /* 0x000fca0000010020 */
[----:B------:R0:W-:Y:S02]  /*18f30*/  STG.E.128 desc[UR8][R114.64], R24 ;  /* 0x0000001872007986 */ /* 0x0001e4000c101d08 */
.L_x_31512:
[----:B------:R-:W-:Y:S05]  /*18f40*/  BSYNC.RECONVERGENT B1 ;  /* 0x0000000000017941 */ /* 0x000fea0003800200 */
.L_x_31511:
[----:B0-----:R-:W0:Y:S02]  /*18f50*/  LDC.64 R8, c[0x0][0x380] ;  /* 0x0000e000ff087b82 */ /* 0x001e240000000a00 */
[----:B0-----:R-:W-:-:S05]  /*18f60*/  IMAD R55, R8, 0x4, R55 ;  /* 0x0000000408377824 */ /* 0x001fca00078e0237 */
[----:B------:R-:W-:-:S13]  /*18f70*/  ISETP.GE.AND P0, PT, R55, R9, PT ;  /* 0x000000093700720c */ /* 0x000fda0003f06270 */
[----:B------:R-:W-:Y:S05]  /*18f80*/  @!P0 BRA `(.L_x_31513) ;  /* 0xfffffe7c00c08947 */ /* 0x000fea000383ffff */
[----:B------:R-:W-:Y:S05]  /*18f90*/  BSYNC B0 ;  /* 0x0000000000007941 */ /* 0x000fea0003800000 */
.L_x_31039:
[----:B------:R-:W-:Y:S05]  /*18fa0*/  EXIT ;  /* 0x000000000000794d */ /* 0x000fea0003800000 */
.L_x_31510:
[----:B0-----:R-:W-:Y:S01]  /*18fb0*/  HFMA2 R85, -RZ, RZ, 0, 1.847743988037109375e-06 ;  /* 0x0000001fff557431 */ /* 0x001fe200000001ff */
[----:B------:R-:W-:Y:S01]  /*18fc0*/  BSSY B1, `(.L_x_31514) ;  /* 0x0000007000017945 */ /* 0x000fe20003800000 */
[----:B------:R-:W-:Y:S01]  /*18fd0*/  MOV R107, R88 ;  /* 0x00000058006b7202 */ /* 0x000fe20000000f00 */
[----:B------:R-:W-:Y:S02]  /*18fe0*/  IMAD.MOV.U32 R86, RZ, RZ, 0x1 ;  /* 0x00000001ff567424 */ /* 0x000fe400078e00ff */
[----:B------:R-:W-:-:S07]  /*18ff0*/  IMAD.MOV.U32 R84, RZ, RZ, -0x1 ;  /* 0xffffffffff547424 */ /* 0x000fce00078e00ff */
[----:B------:R-:W-:Y:S05]  /*19000*/  WARPSYNC.COLLECTIVE R84, `(.L_x_31515) ;  /* 0x0000000054087348 */ /* 0x000fea0003c00000 */
[----:B------:R0:W1:Y:S02]  /*19010*/  SHFL.BFLY P1, R81, R107, R86, R85 ;  /* 0x0c0000566b517389 */ /* 0x0000640000020055 */
[----:B01----:R-:W-:Y:S05]  /*19020*/  ENDCOLLECTIVE ;  /* 0x000000000000791b */ /* 0x003fea0003800000 */
.L_x_31515:
[----:B------:R-:W-:Y:S05]  /*19030*/  BSYNC B1 ;  /* 0x0000000000017941 */ /* 0x000fea0003800000 */
.L_x_31514:
        /* <DEDUP_REMOVED lines=9> */
.L_x_31516:
[----:B------:R-:W-:Y:S02]  /*190d0*/  IMAD.MOV.U32 R86, RZ, RZ, 0x4 ;  /* 0x00000004ff567424 */ /* 0x000fe400078e00ff */
[----:B------:R-:W-:-:S05]  /*190e0*/  FADD.FTZ R92, R90, R81 ;  /* 0x000000515a5c7221 */ /* 0x000fca0000010000 */
[----:B------:R-:W-:-:S07]  /*190f0*/  MOV R107, R92 ;  /* 0x0000005c006b7202 */ /* 0x000fce0000000f00 */
[----:B------:R-:W-:Y:S05]  /*19100*/  WARPSYNC.COLLECTIVE R84, `(.L_x_31517) ;  /* 0x0000000054087348 */ /* 0x000fea0003c00000 */
[----:B------:R0:W1:Y:S02]  /*19110*/  SHFL.BFLY P1, R81, R107, R86, R85 ;  /* 0x0c0000566b517389 */ /* 0x0000640000020055 */
[----:B01----:R-:W-:Y:S05]  /*19120*/  ENDCOLLECTIVE ;  /* 0x000000000000791b */ /* 0x003fea0003800000 */
.L_x_31517:
[----:B------:R-:W-:Y:S02]  /*19130*/  IMAD.MOV.U32 R86, RZ, RZ, 0x8 ;  /* 0x00000008ff567424 */ /* 0x000fe400078e00ff */
[----:B------:R-:W-:-:S05]  /*19140*/  FADD.FTZ R94, R92, R81 ;  /* 0x000000515c5e7221 */ /* 0x000fca0000010000 */
[----:B------:R-:W-:-:S07]  /*19150*/  MOV R107, R94 ;  /* 0x0000005e006b7202 */ /* 0x000fce0000000f00 */
[----:B------:R-:W-:Y:S05]  /*19160*/  WARPSYNC.COLLECTIVE R84, `(.L_x_31518) ;  /* 0x0000000054087348 */ /* 0x000fea0003c00000 */
[----:B------:R0:W1:Y:S02]  /*19170*/  SHFL.BFLY P1, R81, R107, R86, R85 ;  /* 0x0c0000566b517389 */ /* 0x0000640000020055 */
[----:B01----:R-:W-:Y:S05]  /*19180*/  ENDCOLLECTIVE ;  /* 0x000000000000791b */ /* 0x003fea0003800000 */
.L_x_31518:
[----:B------:R-:W-:Y:S02]  /*19190*/  IMAD.MOV.U32 R86, RZ, RZ, 0x10 ;  /* 0x00000010ff567424 */ /* 0x000fe400078e00ff */
[----:B------:R-:W-:-:S05]  /*191a0*/  FADD.FTZ R96, R94, R81 ;  /* 0x000000515e607221 */ /* 0x000fca0000010000 */
[----:B------:R-:W-:-:S07]  /*191b0*/  MOV R107, R96 ;  /* 0x00000060006b7202 */ /* 0x000fce0000000f00 */
[----:B------:R-:W-:Y:S05]  /*191c0*/  WARPSYNC.COLLECTIVE R84, `(.L_x_31519) ;  /* 0x0000000054087348 */ /* 0x000fea0003c00000 */
[----:B------:R0:W1:Y:S02]  /*191d0*/  SHFL.BFLY P1, R81, R107, R86, R85 ;  /* 0x0c0000566b517389 */ /* 0x0000640000020055 */
[----:B01----:R-:W-:Y:S05]  /*191e0*/  ENDCOLLECTIVE ;  /* 0x000000000000791b */ /* 0x003fea0003800000 */
.L_x_31519:
        /* <DEDUP_REMOVED lines=10> */
[----:B------:R-:W-:-:S03]  /*19290*/  FADD.FTZ R88, -R109, R39 ;  /* 0x000000276d587221 */ /* 0x000fc60000010100 */
        /* <DEDUP_REMOVED lines=55> */
[----:B------:R-:W-:-:S03]  /*19610*/  MOV R84, 0xffffffff ;  /* 0xffffffff00547802 */ /* 0x000fc60000000f00 */
[----:B------:R-:W-:-:S05]  /*19620*/  FFMA.FTZ R88, R88, R88, R81 ;  /* 0x0000005858587223 */ /* 0x000fca0000010051 */
[----:B------:R-:W-:-:S07]  /*19630*/  MOV R107, R88 ;  /* 0x00000058006b7202 */ /* 0x000fce0000000f00 */
[----:B------:R-:W-:Y:S05]  /*19640*/  WARPSYNC.COLLECTIVE R84, `(.L_x_31520) ;  /* 0x0000000054087348 */ /* 0x000fea0003c00000 */
[----:B------:R0:W1:Y:S02]  /*19650*/  SHFL.BFLY P1, R81, R107, R86, R85 ;  /* 0x0c0000566b517389 */ /* 0x0000640000020055 */
[----:B01----:R-:W-:Y:S05]  /*19660*/  ENDCOLLECTIVE ;  /* 0x000000000000791b */ /* 0x003fea0003800000 */
.L_x_31520:
[----:B------:R-:W-:Y:S02]  /*19670*/  HFMA2 R86, -RZ, RZ, 0, 1.1920928955078125e-07 ;  /* 0x00000002ff567431 */ /* 0x000fe400000001ff */
[----:B------:R-:W-:-:S04]  /*19680*/  FADD.FTZ R90, R88, R81 ;  /* 0x00000051585a7221 */ /* 0x000fc80000010000 */
[----:B------:R-:W-:-:S07]  /*19690*/  IMAD.MOV.U32 R107, RZ, RZ, R90 ;  /* 0x000000ffff6b7224 */ /* 0x000fce00078e005a */
[----:B------:R-:W-:Y:S05]  /*196a0*/  WARPSYNC.COLLECTIVE R84, `(.L_x_31521) ;  /* 0x0000000054087348 */ /* 0x000fea0003c00000 */
[----:B------:R0:W1:Y:S02]  /*196b0*/  SHFL.BFLY P1, R81, R107, R86, R85 ;  /* 0x0c0000566b517389 */ /* 0x0000640000020055 */
[----:B01----:R-:W-:Y:S05]  /*196c0*/  ENDCOLLECTIVE ;  /* 0x000000000000791b */ /* 0x003fea0003800000 */
.L_x_31521:
[----:B------:R-:W-:Y:S01]  /*196d0*/  MOV R86, 0x4 ;  /* 0x0000000400567802 */ /* 0x000fe20000000f00 */
[----:B------:R-:W-:-:S04]  /*196e0*/  FADD.FTZ R92, R90, R81 ;  /* 0x000000515a5c7221 */ /* 0x000fc80000010000 */
[----:B------:R-:W-:-:S07]  /*196f0*/  IMAD.MOV.U32 R107, RZ, RZ, R92 ;  /* 0x000000ffff6b7224 */ /* 0x000fce00078e005c */
[----:B------:R-:W-:Y:S05]  /*19700*/  WARPSYNC.COLLECTIVE R84, `(.L_x_31522) ;  /* 0x0000000054087348 */ /* 0x000fea0003c00000 */
[----:B------:R0:W1:Y:S02]  /*19710*/  SHFL.BFLY P1, R81, R107, R86, R85 ;  /* 0x0c0000566b517389 */ /* 0x0000640000020055 */
[----:B01----:R-:W-:Y:S05]  /*19720*/  ENDCOLLECTIVE ;  /* 0x000000000000791b */ /* 0x003fea0003800000 */
.L_x_31522:
[----:B------:R-:W-:Y:S02]  /*19730*/  HFMA2 R86, -RZ, RZ, 0, 4.76837158203125e-07 ;  /* 0x00000008ff567431 */ /* 0x000fe400000001ff */
[----:B------:R-:W-:-:S04]  /*19740*/  FADD.FTZ R94, R92, R81 ;  /* 0x000000515c5e7221 */ /* 0x000fc80000010000 */
[----:B------:R-:W-:-:S07]  /*19750*/  IMAD.MOV.U32 R107, RZ, RZ, R94 ;  /* 0x000000ffff6b7224 */ /* 0x000fce00078e005e */
[----:B------:R-:W-:Y:S05]  /*19760*/  WARPSYNC.COLLECTIVE R84, `(.L_x_31523) ;  /* 0x0000000054087348 */ /* 0x000fea0003c00000 */
[----:B------:R0:W1:Y:S02]  /*19770*/  SHFL.BFLY P1, R81, R107, R86, R85 ;  /* 0x0c0000566b517389 */ /* 0x0000640000020055 */
[----:B01----:R-:W-:Y:S05]  /*19780*/  ENDCOLLECTIVE ;  /* 0x000000000000791b */ /* 0x003fea0003800000 */
.L_x_31523:
[----:B------:R-:W-:Y:S01]  /*19790*/  MOV R86, 0x10 ;  /* 0x0000001000567802 */ /* 0x000fe20000000f00 */
[----:B------:R-:W-:-:S04]  /*197a0*/  FADD.FTZ R111, R94, R81 ;  /* 0x000000515e6f7221 */ /* 0x000fc80000010000 */
[----:B------:R-:W-:-:S07]  /*197b0*/  IMAD.MOV.U32 R107, RZ, RZ, R111 ;  /* 0x000000ffff6b7224 */ /* 0x000fce00078e006f */
[----:B------:R-:W-:Y:S05]  /*197c0*/  WARPSYNC.COLLECTIVE R84, `(.L_x_31524) ;  /* 0x0000000054087348 */ /* 0x000fea0003c00000 */
[----:B------:R0:W1:Y:S02]  /*197d0*/  SHFL.BFLY P1, R81, R107, R86, R85 ;  /* 0x0c0000566b517389 */ /* 0x0000640000020055 */
[----:B01----:R-:W-:Y:S05]  /*197e0*/  ENDCOLLECTIVE ;  /* 0x000000000000791b */ /* 0x003fea0003800000 */
.L_x_31524:
[----:B------:R-:W-:Y:S05]  /*197f0*/  BRA `(.L_x_31525) ;  /* 0xffffffe8009c7947 */ /* 0x000fea000383ffff */
.L_x_31526:
        /* <DEDUP_REMOVED lines=16> */
.L_x_37367:


//--------------------- .text._ZN10layer_norm13ln_fwd_kernelINS_13Kernel_traitsI6__halfffffjLj1024ELj1ELj4ELj1ELj16ENS_18Kernel_traits_baseILj1024ES2_ffffjLj128EEEEELb1ELb1ELb0ELb0EEEvNS_9FwdParamsE --------------------------
	.section	.text._ZN10layer_norm13ln_fwd_kernelINS_13Kernel_traitsI6__halfffffjLj1024ELj1ELj4ELj1ELj16ENS_18Kernel_traits_baseILj1024ES2_ffffjLj128EEEEELb1ELb1ELb0ELb0EEEvNS_9FwdParamsE,"ax",@progbits
	.align	128
        .global         _ZN10layer_norm13ln_fwd_kernelINS_13Kernel_traitsI6__halfffffjLj1024ELj1ELj4ELj1ELj16ENS_18Kernel_traits_baseILj1024ES2_ffffjLj128EEEEELb1ELb1ELb0ELb0EEEvNS_9FwdParamsE
        .type           _ZN10layer_norm13ln_fwd_kernelINS_13Kernel_traitsI6__halfffffjLj1024ELj1ELj4ELj1ELj16ENS_18Kernel_traits_baseILj1024ES2_ffffjLj128EEEEELb1ELb1ELb0ELb0EEEvNS_9FwdParamsE,@function
        .size           _ZN10layer_norm13ln_fwd_kernelINS_13Kernel_traitsI6__halfffffjLj1024ELj1ELj4ELj1ELj16ENS_18Kernel_traits_baseILj1024ES2_ffffjLj128EEEEELb1ELb1ELb0ELb0EEEvNS_9FwdParamsE,(.L_x_37368 - _ZN10layer_norm13ln_fwd_kernelINS_13Kernel_traitsI6__halfffffjLj1024ELj1ELj4ELj1ELj16ENS_18Kernel_traits_baseILj1024ES2_ffffjLj128EEEEELb1ELb1ELb0ELb0EEEvNS_9FwdParamsE)
        .other          _ZN10layer_norm13ln_fwd_kernelINS_13Kernel_traitsI6__halfffffjLj1024ELj1ELj4ELj1ELj16ENS_18Kernel_traits_baseILj1024ES2_ffffjLj128EEEEELb1ELb1ELb0ELb0EEEvNS_9FwdParamsE,@"STO_CUDA_ENTRY STV_DEFAULT"
_ZN10layer_norm13ln_fwd_kernelINS_13Kernel_traitsI6__halfffffjLj1024ELj1ELj4ELj1ELj16ENS_18Kernel_traits_baseILj1024ES2_ffffjLj128EEEEELb1ELb1ELb0ELb0EEEvNS_9FwdParamsE:
.text._ZN10layer_norm13ln_fwd_kernelINS_13Kernel_traitsI6__halfffffjLj1024ELj1ELj4ELj1ELj16ENS_18Kernel_traits_baseILj1024ES2_ffffjLj128EEEEELb1ELb1ELb0ELb0EEEvNS_9FwdParamsE:
        /* <DEDUP_REMOVED lines=72> */
[----:B------:R-:W-:-:S04]  /*0480*/  @P1 LOP3.LUT R0, R0, 0x20, RZ, 0xfc, !PT ;  /* 0x0000002000001812 */ /* 0x000fc800078efcff */
        /* <DEDUP_REMOVED lines=8> */
[----:B-1----:R-:W-:-:S04]  /*0510*/  @P2 IMAD.WIDE.U32 R50, R0, 0x8, R50 ;  /* 0x0000000800322825 */ /* 0x002fc800078e0032 */
[----:B------:R-:W-:Y:S01]  /*0520*/  @P2 VIADD R0, R0, 0x20 ;  /* 0x0000002000002836 */ /* 0x000fe20000000000 */
        /* <DEDUP_REMOVED lines=8> */
[----:B----4-:R-:W-:-:S04]  /*05b0*/  @P3 IMAD.WIDE.U32 R56, R0, 0x8, R56 ;  /* 0x0000000800383825 */ /* 0x010fc800078e0038 */
[----:B------:R-:W-:Y:S01]  /*05c0*/  @P3 VIADD R0, R0, 0x20 ;  /* 0x0000002000003836 */ /* 0x000fe20000000000 */
[----:B------:R0:W5:Y:S02]  /*05d0*/  @P3 LDG.E.64 R30, desc[UR6][R56.64] ;  /* 0x00000006381e3981 */ /* 0x000164000c1e1b00 */
[----:B------:R-:W4:Y:S01]  /*05e0*/  @P5 LDC.64 R64, c[0x0][0x3d0] ;  /* 0x0000f400ff405b82 */ /* 0x000f220000000a00 */
[----:B-1----:R-:W-:-:S05]  /*05f0*/  @P4 IMAD.WIDE.U32 R58, R0, 0x8, R58 ;  /* 0x00000008003a4825 */ /* 0x002fca00078e003a */
[----:B------:R0:W5:Y:S02]  /*0600*/  @P4 LDG.E.64 R80, desc[UR6][R58.64] ;  /* 0x000000063a504981 */ /* 0x000164000c1e1b00 */
[----:B------:R-:W1:Y:S01]  /*0610*/  @P5 LDC.64 R66, c[0x0][0x438] ;  /* 0x00010e00ff425b82 */ /* 0x000e620000000a00 */
[----:B--2---:R-:W-:-:S05]  /*0620*/  @P4 IMAD.WIDE.U32 R60, R0, 0x8, R60 ;  /* 0x00000008003c4825 */ /* 0x004fca00078e003c */
[----:B------:R0:W5:Y:S02]  /*0630*/  @P4 LD.E.64 R22, desc[UR6][R60.64] ;  /* 0x000000063c164980 */ /* 0x000164000c101b00 */
[----:B------:R-:W2:Y:S01]  /*0640*/  @P5 LDC.64 R74, c[0x0][0x3e8] ;  /* 0x0000fa00ff4a5b82 */ /* 0x000ea20000000a00 */
[C---:B---3--:R-:W-:Y:S01]  /*0650*/  @P4 IMAD.WIDE.U32 R62, R0.reuse, 0x8, R62 ;  /* 0x00000008003e4825 */ /* 0x048fe200078e003e */
[----:B------:R-:W-:-:S04]  /*0660*/  @P4 IADD3 R0, PT, PT, R0, 0x20, RZ ;  /* 0x0000002000004810 */ /* 0x000fc80007ffe0ff */
[----:B------:R0:W5:Y:S02]  /*0670*/  @P4 LDG.E.64 R32, desc[UR6][R62.64] ;  /* 0x000000063e204981 */ /* 0x000164000c1e1b00 */
[----:B------:R-:W3:Y:S08]  /*0680*/  @P6 LDC.64 R48, c[0x0][0x3d0] ;  /* 0x0000f400ff306b82 */ /* 0x000ef00000000a00 */
[----:B------:R-:W0:Y:S08]  /*0690*/  @P6 LDC.64 R84, c[0x0][0x438] ;  /* 0x00010e00ff546b82 */ /* 0x000e300000000a00 */
[----:B------:R-:W0:Y:S08]  /*06a0*/  @P6 LDC.64 R86, c[0x0][0x3e8] ;  /* 0x0000fa00ff566b82 */ /* 0x000e300000000a00 */
[----:B------:R-:W0:Y:S08]  /*06b0*/  @P0 LDC.64 R88, c[0x0][0x3d0] ;  /* 0x0000f400ff580b82 */ /* 0x000e300000000a00 */
[----:B------:R-:W0:Y:S08]  /*06c0*/  @P0 LDC.64 R92, c[0x0][0x3e8] ;  /* 0x0000fa00ff5c0b82 */ /* 0x000e300000000a00 */
[----:B------:R-:W0:Y:S01]  /*06d0*/  @P0 LDC.64 R90, c[0x0][0x438] ;  /* 0x00010e00ff5a0b82 */ /* 0x000e220000000a00 */
[----:B----4-:R-:W-:-:S04]  /*06e0*/  @P5 IMAD.WIDE.U32 R64, R0, 0x8, R64 ;  /* 0x0000000800405825 */ /* 0x010fc800078e0040 */
[C---:B-1----:R-:W-:Y:S01]  /*06f0*/  @P5 IMAD.WIDE.U32 R66, R0.reuse, 0x8, R66 ;  /* 0x0000000800425825 */ /* 0x042fe200078e0042 */
[----:B------:R1:W5:Y:S03]  /*0700*/  @P5 LDG.E.64 R78, desc[UR6][R64.64] ;  /* 0x00000006404e5981 */ /* 0x000366000c1e1b00 */
[C---:B--2---:R-:W-:Y:S01]  /*0710*/  @P5 IMAD.WIDE.U32 R74, R0.reuse, 0x8, R74 ;  /* 0x00000008004a5825 */ /* 0x044fe200078e004a */
[----:B------:R1:W5:Y:S03]  /*0720*/  @P5 LD.E.64 R20, desc[UR6][R66.64] ;  /* 0x0000000642145980 */ /* 0x000366000c101b00 */
[----:B------:R-:W-:Y:S01]  /*0730*/  @P5 VIADD R0, R0, 0x20 ;  /* 0x0000002000005836 */ /* 0x000fe20000000000 */
[----:B------:R1:W5:Y:S03]  /*0740*/  @P5 LDG.E.64 R34, desc[UR6][R74.64] ;  /* 0x000000064a225981 */ /* 0x000366000c1e1b00 */
[----:B---3--:R-:W-:-:S04]  /*0750*/  @P6 IMAD.WIDE.U32 R48, R0, 0x8, R48 ;  /* 0x0000000800306825 */ /* 0x008fc800078e0030 */
[C---:B0-----:R-:W-:Y:S01]  /*0760*/  @P6 IMAD.WIDE.U32 R84, R0.reuse, 0x8, R84 ;  /* 0x0000000800546825 */ /* 0x041fe200078e0054 */
[----:B------:R1:W5:Y:S03]  /*0770*/  @P6 LDG.E.64 R76, desc[UR6][R48.64] ;  /* 0x00000006304c6981 */ /* 0x000366000c1e1b00 */
[C---:B------:R-:W-:Y:S01]  /*0780*/  @P6 IMAD.WIDE.U32 R86, R0.reuse, 0x8, R86 ;  /* 0x0000000800566825 */ /* 0x040fe200078e0056 */
[----:B------:R1:W5:Y:S03]  /*0790*/  @P6 LD.E.64 R18, desc[UR6][R84.64] ;  /* 0x0000000654126980 */ /* 0x000366000c101b00 */
[----:B------:R-:W-:Y:S01]  /*07a0*/  @P6 VIADD R0, R0, 0x20 ;  /* 0x0000002000006836 */ /* 0x000fe20000000000 */
[----:B------:R1:W5:Y:S03]  /*07b0*/  @P6 LDG.E.64 R36, desc[UR6][R86.64] ;  /* 0x0000000656246981 */ /* 0x000366000c1e1b00 */
[----:B------:R-:W-:-:S04]  /*07c0*/  @P0 IMAD.WIDE.U32 R88, R0, 0x8, R88 ;  /* 0x0000000800580825 */ /* 0x000fc800078e0058 */
[C---:B------:R-:W-:Y:S01]  /*07d0*/  @P0 IMAD.WIDE.U32 R92, R0.reuse, 0x8, R92 ;  /* 0x00000008005c0825 */ /* 0x040fe200078e005c */
[----:B------:R1:W5:Y:S03]  /*07e0*/  @P0 LDG.E.64 R4, desc[UR6][R88.64] ;  /* 0x0000000658040981 */ /* 0x000366000c1e1b00 */
[----:B------:R-:W-:Y:S01]  /*07f0*/  @P0 IMAD.WIDE.U32 R90, R0, 0x8, R90 ;  /* 0x00000008005a0825 */ /* 0x000fe200078e005a */
[----:B------:R1:W5:Y:S04]  /*0800*/  @P0 LDG.E.64 R38, desc[UR6][R92.64] ;  /* 0x000000065c260981 */ /* 0x000368000c1e1b00 */
[----:B------:R1:W5:Y:S01]  /*0810*/  @P0 LD.E.64 R16, desc[UR6][R90.64] ;  /* 0x000000065a100980 */ /* 0x000362000c101b00 */
        /* <DEDUP_REMOVED lines=13> */
.L_x_31528:
[C---:B------:R-:W-:Y:S02]  /*08f0*/  ISETP.GE.U32.AND P6, PT, R14.reuse, 0x20, PT ;  /* 0x000000200e00780c */ /* 0x040fe40003fc6070 */
[C---:B------:R-:W-:Y:S02]  /*0900*/  ISETP.GE.U32.AND P5, PT, R14.reuse, 0x40, PT ;  /* 0x000000400e00780c */ /* 0x040fe40003fa6070 */
[C---:B------:R-:W-:Y:S02]  /*0910*/  ISETP.GE.U32.AND P4, PT, R14.reuse, 0x60, PT ;  /* 0x000000600e00780c */ /* 0x040fe40003f86070 */
[C---:B------:R-:W-:Y:S02]  /*0920*/  ISETP.GE.U32.AND P3, PT, R14.reuse, 0x80, PT ;  /* 0x000000800e00780c */ /* 0x040fe40003f66070 */
[C---:B------:R-:W-:Y:S02]  /*0930*/  ISETP.GE.U32.AND P2, PT, R14.reuse, 0xa0, PT ;  /* 0x000000a00e00780c */ /* 0x040fe40003f46070 */
[----:B------:R-:W-:-:S03]  /*0940*/  ISETP.GE.U32.AND P1, PT, R14, 0xc0, PT ;  /* 0x000000c00e00780c */ /* 0x000fc60003f26070 */
[----:B------:R-:W0:Y:S08]  /*0950*/  @P6 LDC.64 R44, c[0x0][0x3d0] ;  /* 0x0000f400ff2c6b82 */ /* 0x000e300000000a00 */
[----:B------:R-:W1:Y:S08]  /*0960*/  @P6 LDC.64 R46, c[0x0][0x3e8] ;  /* 0x0000fa00ff2e6b82 */ /* 0x000e700000000a00 */
[----:B------:R-:W2:Y:S08]  /*0970*/  @P5 LDC.64 R48, c[0x0][0x3d0] ;  /* 0x0000f400ff305b82 */ /* 0x000eb00000000a00 */
[----:B------:R-:W3:Y:S01]  /*0980*/  @P5 LDC.64 R50, c[0x0][0x3e8] ;  /* 0x0000fa00ff325b82 */ /* 0x000ee20000000a00 */
[----:B0-----:R-:W-:Y:S01]  /*0990*/  @P6 IMAD.WIDE.U32 R44, R0, 0x8, R44 ;  /* 0x00000008002c6825 */ /* 0x001fe200078e002c */
[----:B------:R-:W-:-:S02]  /*09a0*/  ISETP.GE.U32.AND P0, PT, R14, 0xe0, PT ;  /* 0x000000e00e00780c */ /* 0x000fc40003f06070 */
[----:B------:R-:W-:Y:S02]  /*09b0*/  @P6 CS2R R68, SRZ ;  /* 0x0000000000446805 */ /* 0x000fe4000001ff00 */
[----:B------:R0:W5:Y:S02]  /*09c0*/  @P6 LDG.E.64 R8, desc[UR6][R44.64] ;  /* 0x000000062c086981 */ /* 0x000164000c1e1b00 */
[----:B------:R-:W4:Y:S01]  /*09d0*/  @P4 LDC.64 R52, c[0x0][0x3d0] ;  /* 0x0000f400ff344b82 */ /* 0x000f220000000a00 */
[----:B-1----:R-:W-:-:S07]  /*09e0*/  @P6 IMAD.WIDE.U32 R46, R0, 0x8, R46 ;  /* 0x00000008002e6825 */ /* 0x002fce00078e002e */
[----:B------:R-:W1:Y:S01]  /*09f0*/  @P4 LDC.64 R54, c[0x0][0x3e8] ;  /* 0x0000fa00ff364b82 */ /* 0x000e620000000a00 */
[----:B------:R0:W5:Y:S07]  /*0a00*/  @P6 LDG.E.64 R12, desc[UR6][R46.64] ;  /* 0x000000062e0c6981 */ /* 0x00016e000c1e1b00 */
[----:B------:R-:W1:Y:S08]  /*0a10*/  @P3 LDC.64 R56, c[0x0][0x3d0] ;  /* 0x0000f400ff383b82 */ /* 0x000e700000000a00 */
[----:B------:R-:W1:Y:S01]  /*0a20*/  @P3 LDC.64 R58, c[0x0][0x3e8] ;  /* 0x0000fa00ff3a3b82 */ /* 0x000e620000000a00 */
[----:B------:R-:W-:-:S02]  /*0a30*/  @P6 LOP3.LUT R0, R0, 0x20, RZ, 0xfc, !PT ;  /* 0x0000002000006812 */ /* 0x000fc400078efcff */
[----:B------:R-:W-:-:S05]  /*0a40*/  ISETP.GE.U32.AND P6, PT, R14, 0x100, PT ;  /* 0x000001000e00780c */ /* 0x000fca0003fc6070 */
[----:B------:R-:W1:Y:S08]  /*0a50*/  @P2 LDC.64 R60, c[0x0][0x3d0] ;  /* 0x0000f400ff3c2b82 */ /* 0x000e700000000a00 */
[----:B------:R-:W1:Y:S01]  /*0a60*/  @P2 LDC.64 R62, c[0x0][0x3e8] ;  /* 0x0000fa00ff3e2b82 */ /* 0x000e620000000a00 */
[----:B--2---:R-:W-:-:S04]  /*0a70*/  @P5 IMAD.WIDE.U32 R48, R0, 0x8, R48 ;  /* 0x0000000800305825 */ /* 0x004fc800078e0030 */
[C---:B---3--:R-:W-:Y:S01]  /*0a80*/  @P5 IMAD.WIDE.U32 R50, R0.reuse, 0x8, R50 ;  /* 0x0000000800325825 */ /* 0x048fe200078e0032 */
[----:B------:R2:W5:Y:S02]  /*0a90*/  @P5 LDG.E.64 R6, desc[UR6][R48.64] ;  /* 0x0000000630065981 */ /* 0x000564000c1e1b00 */
[----:B0-----:R-:W0:Y:S01]  /*0aa0*/  @P1 LDC.64 R44, c[0x0][0x3d0] ;  /* 0x0000f400ff2c1b82 */ /* 0x001e220000000a00 */
[----:B------:R-:W-:Y:S01]  /*0ab0*/  @P5 VIADD R0, R0, 0x20 ;  /* 0x0000002000005836 */ /* 0x000fe20000000000 */
[----:B------:R2:W5:Y:S06]  /*0ac0*/  @P5 LDG.E.64 R28, desc[UR6][R50.64] ;  /* 0x00000006321c5981 */ /* 0x00056c000c1e1b00 */
[----:B------:R-:W3:Y:S01]  /*0ad0*/  @P1 LDC.64 R46, c[0x0][0x3e8] ;  /* 0x0000fa00ff2e1b82 */ /* 0x000ee20000000a00 */
[----:B----4-:R-:W-:-:S04]  /*0ae0*/  @P4 IMAD.WIDE.U32 R52, R0, 0x8, R52 ;  /* 0x0000000800344825 */ /* 0x010fc800078e0034 */
[C---:B-1----:R-:W-:Y:S01]  /*0af0*/  @P4 IMAD.WIDE.U32 R54, R0.reuse, 0x8, R54 ;  /* 0x0000000800364825 */ /* 0x042fe200078e0036 */
[----:B------:R2:W5:Y:S02]  /*0b00*/  @P4 LDG.E.64 R82, desc[UR6][R52.64] ;  /* 0x0000000634524981 */ /* 0x000564000c1e1b00 */
[----:B------:R-:W1:Y:S01]  /*0b10*/  @P0 LDC.64 R74, c[0x0][0x3d0] ;  /* 0x0000f400ff4a0b82 */ /* 0x000e620000000a00 */
[----:B------:R-:W-:Y:S01]  /*0b20*/  @P4 VIADD R0, R0, 0x20 ;  /* 0x0000002000004836 */ /* 0x000fe20000000000 */
[----:B------:R2:W5:Y:S06]  /*0b30*/  @P4 LDG.E.64 R30, desc[UR6][R54.64] ;  /* 0x00000006361e4981 */ /* 0x00056c000c1e1b00 */
[----:B------:R-:W4:Y:S01]  /*0b40*/  @P0 LDC.64 R84, c[0x0][0x3e8] ;  /* 0x0000fa00ff540b82 */ /* 0x000f220000000a00 */
[----:B------:R-:W-:-:S04]  /*0b50*/  @P3 IMAD.WIDE.U32 R56, R0, 0x8, R56 ;  /* 0x0000000800383825 */ /* 0x000fc800078e0038 */
[----:B------:R-:W-:-:S03]  /*0b60*/  @P3 IMAD.WIDE.U32 R58, R0, 0x8, R58 ;  /* 0x00000008003a3825 */ /* 0x000fc600078e003a */
[----:B------:R-:W2:Y:S01]  /*0b70*/  @P6 LDC.64 R86, c[0x0][0x3d0] ;  /* 0x0000f400ff566b82 */ /* 0x000ea20000000a00 */
[----:B------:R-:W-:Y:S01]  /*0b80*/  @P3 IADD3 R0, PT, PT, R0, 0x20, RZ ;  /* 0x0000002000003810 */ /* 0x000fe20007ffe0ff */
[----:B------:R0:W5:Y:S06]  /*0b90*/  @P3 LDG.E.64 R80, desc[UR6][R56.64] ;  /* 0x0000000638503981 */ /* 0x00016c000c1e1b00 */
[----:B------:R-:W2:Y:S01]  /*0ba0*/  @P6 LDC.64 R88, c[0x0][0x3e8] ;  /* 0x0000fa00ff586b82 */ /* 0x000ea20000000a00 */
[C---:B------:R-:W-:Y:S01]  /*0bb0*/  @P2 IMAD.WIDE.U32 R60, R0.reuse, 0x8, R60 ;  /* 0x00000008003c2825 */ /* 0x040fe200078e003c */
[----:B------:R0:W5:Y:S03]  /*0bc0*/  @P3 LDG.E.64 R32, desc[UR6][R58.64] ;  /* 0x000000063a203981 */ /* 0x000166000c1e1b00 */
[C---:B------:R-:W-:Y:S01]  /*0bd0*/  @P2 IMAD.WIDE.U32 R62, R0.reuse, 0x8, R62 ;  /* 0x00000008003e2825 */ /* 0x040fe200078e003e */
[----:B------:R1:W5:Y:S03]  /*0be0*/  @P2 LDG.E.64 R78, desc[UR6][R60.64] ;  /* 0x000000063c4e2981 */ /* 0x000366000c1e1b00 */
[----:B------:R-:W-:Y:S01]  /*0bf0*/  @P2 VIADD R0, R0, 0x20 ;  /* 0x0000002000002836 */ /* 0x000fe20000000000 */
[----:B------:R1:W5:Y:S03]  /*0c00*/  @P2 LDG.E.64 R34, desc[UR6][R62.64] ;  /* 0x000000063e222981 */ /* 0x000366000c1e1b00 */
[----:B0-----:R-:W-:-:S04]  /*0c10*/  @P1 IMAD.WIDE.U32 R64, R0, 0x8, R44 ;  /* 0x0000000800401825 */ /* 0x001fc800078e002c */
[C---:B---3--:R-:W-:Y:S01]  /*0c20*/  @P1 IMAD.WIDE.U32 R66, R0.reuse, 0x8, R46 ;  /* 0x0000000800421825 */ /* 0x048fe200078e002e */
[----:B------:R0:W5:Y:S03]  /*0c30*/  @P1 LDG.E.64 R76, desc[UR6][R64.64] ;  /* 0x00000006404c1981 */ /* 0x000166000c1e1b00 */
[----:B------:R-:W-:Y:S01]  /*0c40*/  @P1 VIADD R0, R0, 0x20 ;  /* 0x0000002000001836 */ /* 0x000fe20000000000 */
[----:B------:R0:W5:Y:S03]  /*0c50*/  @P1 LDG.E.64 R36, desc[UR6][R66.64] ;  /* 0x0000000642241981 */ /* 0x000166000c1e1b00 */
[----:B-1----:R-:W-:-:S04]  /*0c60*/  @P0 IMAD.WIDE.U32 R74, R0, 0x8, R74 ;  /* 0x00000008004a0825 */ /* 0x002fc800078e004a */
[C---:B----4-:R-:W-:Y:S01]  /*0c70*/  @P0 IMAD.WIDE.U32 R84, R0.reuse, 0x8, R84 ;  /* 0x0000000800540825 */ /* 0x050fe200078e0054 */
[----:B------:R-:W-:Y:S01]  /*0c80*/  @P0 IADD3 R0, PT, PT, R0, 0x20, RZ ;  /* 0x0000002000000810 */ /* 0x000fe20007ffe0ff */
[----:B------:R0:W5:Y:S04]  /*0c90*/  @P0 LDG.E.64 R4, desc[UR6][R74.64] ;  /* 0x000000064a040981 */ /* 0x000168000c1e1b00 */
[C---:B--2---:R-:W-:Y:S01]  /*0ca0*/  @P6 IMAD.WIDE.U32 R44, R0.reuse, 0x8, R86 ;  /* 0x00000008002c6825 */ /* 0x044fe200078e0056 */
        /* <DEDUP_REMOVED lines=10> */
[----:B0-----:R-:W-:-:S07]  /*0d50*/  @P6 CS2R R2, SRZ ;  /* 0x0000000000026805 */ /* 0x001fce000001ff00 */
.L_x_31529:
[----:B------:R-:W-:Y:S05]  /*0d60*/  BSYNC.RECONVERGENT B0 ;  /* 0x0000000000007941 */ /* 0x000fea0003800200 */
.L_x_31527:
[----:B------:R-:W0:Y:S02]  /*0d70*/  LDCU UR8, c[0x0][0x384] ;  /* 0x00007080ff0877ac */ /* 0x000e240008000800 */
[----:B0-----:R-:W-:-:S13]  /*0d80*/  ISETP.GE.AND P0, PT, R73, UR8, PT ;  /* 0x0000000849007c0c */ /* 0x001fda000bf06270 */
[----:B------:R-:W-:Y:S05]  /*0d90*/  @P0 EXIT ;  /* 0x000000000000094d */ /* 0x000fea0003800000 */
[----:B-----5:R-:W-:Y:S01]  /*0da0*/  IMAD.MOV.U32 R75, RZ, RZ, R12 ;  /* 0x000000ffff4b7224 */ /* 0x020fe200078e000c */
[----:B------:R-:W-:Y:S01]  /*0db0*/  MOV R85, R28 ;  /* 0x0000001c00557202 */ /* 0x000fe20000000f00 */
[----:B------:R-:W-:Y:S01]  /*0dc0*/  IMAD.MOV.U32 R15, RZ, RZ, R13 ;  /* 0x000000ffff0f7224 */ /* 0x000fe200078e000d */
[----:B------:R-:W-:Y:S01]  /*0dd0*/  SHF.R.U64 R93, R28, 0x10, R29 ;  /* 0x000000101c5d7819 */ /* 0x000fe2000000121d */
[----:B------:R-:W-:Y:S01]  /*0de0*/  IMAD.MOV.U32 R94, RZ, RZ, R30 ;  /* 0x000000ffff5e7224 */ /* 0x000fe200078e001e */
[----:B------:R-:W-:Y:S01]  /*0df0*/  MOV R28, R31 ;  /* 0x0000001f001c7202 */ /* 0x000fe20000000f00 */
[----:B------:R-:W-:Y:S01]  /*0e00*/  IMAD.MOV.U32 R98, RZ, RZ, R32 ;  /* 0x000000ffff627224 */ /* 0x000fe200078e0020 */
[----:B------:R-:W-:Y:S01]  /*0e10*/  PRMT R75, R75, 0x5410, R15 ;  /* 0x000054104b4b7816 */ /* 0x000fe2000000000f */
[----:B------:R-:W-:Y:S01]  /*0e20*/  IMAD.HI.U32 R15, R72, -0x326172a9, RZ ;  /* 0xcd9e8d57480f7827 */ /* 0x000fe200078e00ff */
[----:B------:R-:W-:Y:S01]  /*0e30*/  SHF.R.U64 R99, R32, 0x10, R33 ;  /* 0x0000001020637819 */ /* 0x000fe20000001221 */
[----:B------:R-:W-:Y:S01]  /*0e40*/  BSSY B0, `(.L_x_31530) ;  /* 0x000197a000007945 */ /* 0x000fe20003800000 */
[----:B------:R-:W-:Y:S01]  /*0e50*/  PRMT R94, R94, 0x5410, R28 ;  /* 0x000054105e5e7816 */ /* 0x000fe2000000001c */
[----:B------:R-:W-:Y:S01]  /*0e60*/  IMAD.MOV.U32 R102, RZ, RZ, R36 ;  /* 0x000000ffff667224 */ /* 0x000fe200078e0024 */
[--C-:B------:R-:W-:Y:S01]  /*0e70*/  SHF.R.U64 R97, R30, 0x10, R31.reuse ;  /* 0x000000101e617819 */ /* 0x100fe2000000121f */
[----:B------:R-:W-:Y:S01]  /*0e80*/  IMAD.MOV.U32 R104, RZ, RZ, R38 ;  /* 0x000000ffff687224 */ /* 0x000fe200078e0026 */
[----:B------:R-:W-:Y:S01]  /*0e90*/  SHF.R.U32.HI R47, RZ, 0x10, R31 ;  /* 0x00000010ff2f7819 */ /* 0x000fe2000001161f */
[----:B------:R-:W-:Y:S01]  /*0ea0*/  IMAD.MOV.U32 R32, RZ, RZ, R39 ;  /* 0x000000ffff207224 */ /* 0x000fe200078e0027 */
[----:B------:R-:W-:Y:S01]  /*0eb0*/  MOV R31, R37 ;  /* 0x00000025001f7202 */ /* 0x000fe20000000f00 */
[C---:B------:R-:W-:Y:S01]  /*0ec0*/  IMAD.HI.U32 R28, R71.reuse, -0x2daee0ad, RZ ;  /* 0xd2511f53471c7827 */ /* 0x040fe200078e00ff */
[----:B------:R-:W-:Y:S01]  /*0ed0*/  LOP3.LUT R15, R70, UR4, R15, 0x96, !PT ;  /* 0x00000004460f7c12 */ /* 0x000fe2000f8e960f */
[----:B------:R-:W0:Y:S01]  /*0ee0*/  LDCU.U8 UR21, c[0x0][0x410] ;  /* 0x00008200ff1577ac */ /* 0x000e220008000000 */
[--C-:B------:R-:W-:Y:S01]  /*0ef0*/  SHF.R.U32.HI R46, RZ, 0x10, R29.reuse ;  /* 0x00000010ff2e7819 */ /* 0x100fe2000001161d */
[----:B------:R-:W-:Y:S01]  /*0f00*/  IMAD.MOV.U32 R44, RZ, RZ, R29 ;  /* 0x000000ffff2c7224 */ /* 0x000fe200078e001d */
[----:B------:R-:W-:Y:S01]  /*0f10*/  MOV R100, R34 ;  /* 0x0000002200647202 */ /* 0x000fe20000000f00 */
[----:B------:R-:W-:Y:S01]  /*0f20*/  IMAD.MOV.U32 R29, RZ, RZ, R33 ;  /* 0x000000ffff1d7224 */ /* 0x000fe200078e0021 */
[----:B------:R-:W-:Y:S01]  /*0f30*/  PRMT R102, R102, 0x5410, R31 ;  /* 0x0000541066667816 */ /* 0x000fe2000000001f */
[----:B------:R-:W-:Y:S01]  /*0f40*/  IMAD.MOV.U32 R30, RZ, RZ, R35 ;  /* 0x000000ffff1e7224 */ /* 0x000fe200078e0023 */
[----:B------:R-:W-:Y:S01]  /*0f50*/  PRMT R104, R104, 0x5410, R32 ;  /* 0x0000541068687816 */ /* 0x000fe20000000020 */
[----:B------:R-:W-:Y:S01]  /*0f60*/  IMAD R32, R71, -0x2daee0ad, RZ ;  /* 0xd2511f5347207824 */ /* 0x000fe200078e02ff */
[----:B------:R-:W-:Y:S01]  /*0f70*/  LOP3.LUT R28, R28, UR5, RZ, 0x3c, !PT ;  /* 0x000000051c1c7c12 */ /* 0x000fe2000f8e3cff */
[----:B------:R-:W-:Y:S01]  /*0f80*/  IMAD.HI.U32 R31, R15, -0x2daee0ad, RZ ;  /* 0xd2511f530f1f7827 */ /* 0x000fe200078e00ff */
[----:B------:R-:W-:-:S02]  /*0f90*/  PRMT R98, R98, 0x5410, R29 ;  /* 0x0000541062627816 */ /* 0x000fc4000000001d */
[----:B------:R-:W-:Y:S01]  /*0fa0*/  PRMT R100, R100, 0x5410, R30 ;  /* 0x0000541064647816 */ /* 0x000fe2000000001e */
[----:B------:R-:W-:Y:S01]  /*0fb0*/  IMAD.MOV.U32 R112, RZ, RZ, R8 ;  /* 0x000000ffff707224 */ /* 0x000fe200078e0008 */
[--C-:B------:R-:W-:Y:S01]  /*0fc0*/  SHF.R.U64 R84, R12, 0x10, R13.reuse ;  /* 0x000000100c547819 */ /* 0x100fe2000000120d */
[----:B------:R-:W-:Y:S01]  /*0fd0*/  IMAD R30, R72, -0x326172a9, RZ ;  /* 0xcd9e8d57481e7824 */ /* 0x000fe200078e02ff */
[----:B------:R-:W-:Y:S01]  /*0fe0*/  SHF.R.U32.HI R45, RZ, 0x10, R13 ;  /* 0x00000010ff2d7819 */ /* 0x000fe2000001160d */
[----:B------:R-:W-:Y:S01]  /*0ff0*/  IMAD.HI.U32 R29, R28, -0x326172a9, RZ ;  /* 0xcd9e8d571c1d7827 */ /* 0x000fe200078e00ff */
[----:B------:R-:W-:Y:S02]  /*1000*/  MOV R12, R9 ;  /* 0x00000009000c7202 */ /* 0x000fe40000000f00 */
[--C-:B------:R-:W-:Y:S01]  /*1010*/  SHF.R.U64 R113, R8, 0x10, R9.reuse ;  /* 0x0000001008717819 */ /* 0x100fe20000001209 */
[----:B------:R-:W-:Y:S01]  /*1020*/  IMAD.MOV.U32 R114, RZ, RZ, R6 ;  /* 0x000000ffff727224 */ /* 0x000fe200078e0006 */
[----:B------:R-:W-:Y:S01]  /*1030*/  SHF.R.U32.HI R13, RZ, 0x10, R9 ;  /* 0x00000010ff0d7819 */ /* 0x000fe20000011609 */
[----:B------:R-:W-:Y:S01]  /*1040*/  IMAD.MOV.U32 R9, RZ, RZ, R7 ;  /* 0x000000ffff097224 */ /* 0x000fe200078e0007 */
[----:B------:R-:W-:Y:S01]  /*1050*/  LOP3.LUT R31, R32, UR11, R31, 0x96, !PT ;  /* 0x0000000b201f7c12 */ /* 0x000fe2000f8e961f */
[----:B------:R-:W-:Y:S01]  /*1060*/  IMAD.MOV.U32 R0, RZ, RZ, R5 ;  /* 0x000000ffff007224 */ /* 0x000fe200078e0005 */
[----:B------:R-:W-:Y:S01]  /*1070*/  PRMT R112, R112, 0x5410, R12 ;  /* 0x0000541070707816 */ /* 0x000fe2000000000c */
[----:B------:R-:W-:Y:S01]  /*1080*/  IMAD.MOV.U32 R8, RZ, RZ, R40 ;  /* 0x000000ffff087224 */ /* 0x000fe200078e0028 */
[----:B------:R-:W-:Y:S01]  /*1090*/  PRMT R113, R113, 0x5410, R13 ;  /* 0x0000541071717816 */ /* 0x000fe2000000000d */
[----:B------:R-:W-:Y:S01]  /*10a0*/  IMAD R13, R28, -0x326172a9, RZ ;  /* 0xcd9e8d571c0d7824 */ /* 0x000fe200078e02ff */
[----:B------:R-:W-:Y:S01]  /*10b0*/  LOP3.LUT R29, R30, UR10, R29, 0x96, !PT ;  /* 0x0000000a1e1d7c12 */ /* 0x000fe2000f8e961d */
[----:B------:R-:W-:Y:S01]  /*10c0*/  IMAD.HI.U32 R12, R31, -0x326172a9, RZ ;  /* 0xcd9e8d571f0c7827 */ /* 0x000fe200078e00ff */
[----:B------:R-:W-:-:S02]  /*10d0*/  SHF.R.U64 R115, R6, 0x10, R7 ;  /* 0x0000001006737819 */ /* 0x000fc40000001207 */
[----:B------:R-:W-:Y:S01]  /*10e0*/  SHF.R.U32.HI R11, RZ, 0x10, R7 ;  /* 0x00000010ff0b7819 */ /* 0x000fe20000011607 */
[----:B------:R-:W-:Y:S01]  /*10f0*/  IMAD R28, R15, -0x2daee0ad, RZ ;  /* 0xd2511f530f1c7824 */ /* 0x000fe200078e02ff */
[----:B------:R-:W-:Y:S01]  /*1100*/  LOP3.LUT R12, R13, UR20, R12, 0x96, !PT ;  /* 0x000000140d0c7c12 */ /* 0x000fe2000f8e960c */
[----:B------:R-:W-:Y:S01]  /*1110*/  IMAD.HI.U32 R15, R29, -0x2daee0ad, RZ ;  /* 0xd2511f531d0f7827 */ /* 0x000fe200078e00ff */
[----:B------:R-:W-:Y:S01]  /*1120*/  PRMT R115, R115, 0x5410, R11 ;  /* 0x0000541073737816 */ /* 0x000fe2000000000b */
[----:B------:R-:W1:Y:S01]  /*1130*/  LDCU UR20, c[0x0][0x388] ;  /* 0x00007100ff1477ac */ /* 0x000e620008000800 */
[----:B------:R-:W-:Y:S01]  /*1140*/  PRMT R114, R114, 0x5410, R9 ;  /* 0x0000541072727816 */ /* 0x000fe20000000009 */
[----:B------:R-:W-:Y:S01]  /*1150*/  IMAD R30, R29, -0x2daee0ad, RZ ;  /* 0xd2511f531d1e7824 */ /* 0x000fe200078e02ff */
[----:B------:R-:W-:Y:S01]  /*1160*/  LOP3.LUT R15, R28, UR12, R15, 0x96, !PT ;  /* 0x0000000c1c0f7c12 */ /* 0x000fe2000f8e960f */
[----:B------:R-:W-:Y:S01]  /*1170*/  IMAD.HI.U32 R11, R12, -0x2daee0ad, RZ ;  /* 0xd2511f530c0b7827 */ /* 0x000fe200078e00ff */
[----:B------:R-:W-:-:S02]  /*1180*/  MOV R116, R4 ;  /* 0x0000000400747202 */ /* 0x000fc40000000f00 */
[----:B------:R-:W-:Y:S01]  /*1190*/  SHF.R.U64 R117, R4, 0x10, R5 ;  /* 0x0000001004757819 */ /* 0x000fe20000001205 */
[----:B------:R-:W-:Y:S01]  /*11a0*/  IMAD R28, R31, -0x326172a9, RZ ;  /* 0xcd9e8d571f1c7824 */ /* 0x000fe200078e02ff */
[----:B------:R-:W-:Y:S01]  /*11b0*/  LOP3.LUT R11, R30, UR22, R11, 0x96, !PT ;  /* 0x000000161e0b7c12 */ /* 0x000fe2000f8e960b */
[C---:B------:R-:W-:Y:S01]  /*11c0*/  IMAD.HI.U32 R9, R15.reuse, -0x326172a9, RZ ;  /* 0xcd9e8d570f097827 */ /* 0x040fe200078e00ff */
[----:B------:R-:W-:Y:S01]  /*11d0*/  SHF.R.U32.HI R4, RZ, 0x10, R5 ;  /* 0x00000010ff047819 */ /* 0x000fe20000011605 */
[----:B------:R-:W2:Y:S01]  /*11e0*/  LDCU UR22, c[0x0][0x448] ;  /* 0x00008900ff1677ac */ /* 0x000ea20008000800 */
[----:B------:R-:W-:Y:S01]  /*11f0*/  PRMT R116, R116, 0x5410, R0 ;  /* 0x0000541074747816 */ /* 0x000fe20000000000 */
[----:B------:R-:W-:Y:S01]  /*1200*/  IMAD R15, R15, -0x326172a9, RZ ;  /* 0xcd9e8d570f0f7824 */ /* 0x000fe200078e02ff */
[----:B------:R-:W-:Y:S01]  /*1210*/  LOP3.LUT R9, R28, UR13, R9, 0x96, !PT ;  /* 0x0000000d1c097c12 */ /* 0x000fe2000f8e9609 */
[----:B------:R-:W-:Y:S01]  /*1220*/  IMAD.HI.U32 R0, R11, -0x326172a9, RZ ;  /* 0xcd9e8d570b007827 */ /* 0x000fe200078e00ff */
[----:B------:R-:W-:-:S02]  /*1230*/  PRMT R117, R117, 0x5410, R4 ;  /* 0x0000541075757816 */ /* 0x000fc40000000004 */
[----:B------:R-:W-:Y:S01]  /*1240*/  MOV R30, R80 ;  /* 0x00000050001e7202 */ /* 0x000fe20000000f00 */
[----:B------:R-:W-:Y:S01]  /*1250*/  IMAD.MOV.U32 R28, RZ, RZ, R82 ;  /* 0x000000ffff1c7224 */ /* 0x000fe200078e0052 */
[----:B------:R-:W-:Y:S01]  /*1260*/  LOP3.LUT R0, R15, UR14, R0, 0x96, !PT ;  /* 0x0000000e0f007c12 */ /* 0x000fe2000f8e9600 */
[----:B------:R-:W-:Y:S01]  /*1270*/  IMAD.MOV.U32 R29, RZ, RZ, R83 ;  /* 0x000000ffff1d7224 */ /* 0x000fe200078e0053 */
[----:B------:R-:W-:Y:S01]  /*1280*/  PRMT R119, R30, 0x7610, R119 ;  /* 0x000076101e777816 */ /* 0x000fe20000000077 */
[----:B------:R-:W-:Y:S01]  /*1290*/  IMAD R13, R12, -0x2daee0ad, RZ ;  /* 0xd2511f530c0d7824 */ /* 0x000fe200078e02ff */
[----:B------:R-:W-:Y:S01]  /*12a0*/  SHF.R.U64 R123, R26, 0x10, R27 ;  /* 0x000000101a7b7819 */ /* 0x000fe2000000121b */
[----:B------:R-:W-:Y:S01]  /*12b0*/  IMAD.HI.U32 R4, R9, -0x2daee0ad, RZ ;  /* 0xd2511f5309047827 */ /* 0x000fe200078e00ff */
[----:B------:R-:W-:Y:S02]  /*12c0*/  PRMT R118, R28, 0x5410, R29 ;  /* 0x000054101c767816 */ /* 0x000fe4000000001d */
[----:B------:R-:W-:Y:S01]  /*12d0*/  MOV R29, R79 ;  /* 0x0000004f001d7202 */ /* 0x000fe20000000f00 */
[----:B------:R-:W-:Y:S01]  /*12e0*/  IMAD R12, R11, -0x326172a9, RZ ;  /* 0xcd9e8d570b0c7824 */ /* 0x000fe200078e02ff */
[----:B------:R-:W-:Y:S01]  /*12f0*/  LOP3.LUT R4, R13, UR23, R4, 0x96, !PT ;  /* 0x000000170d047c12 */ /* 0x000fe2000f8e9604 */
[----:B------:R-:W-:Y:S01]  /*1300*/  IMAD R28, R9, -0x2daee0ad, RZ ;  /* 0xd2511f53091c7824 */ /* 0x000fe200078e02ff */
[----:B------:R-:W-:Y:S01]  /*1310*/  SHF.R.U64 R122, R68, 0x10, R69 ;  /* 0x00000010447a7819 */ /* 0x000fe20000001245 */
[----:B------:R-:W-:Y:S01]  /*1320*/  IMAD.HI.U32 R11, R0, -0x2daee0ad, RZ ;  /* 0xd2511f53000b7827 */ /* 0x000fe200078e00ff */
[----:B------:R-:W-:-:S02]  /*1330*/  SHF.R.U32.HI R124, RZ, 0x10, R77 ;  /* 0x00000010ff7c7819 */ /* 0x000fc4000001164d */
[----:B------:R-:W-:Y:S01]  /*1340*/  SHF.R.U64 R101, R34, 0x10, R35 ;  /* 0x0000001022657819 */ /* 0x000fe20000001223 */
[----:B------:R-:W-:Y:S01]  /*1350*/  IMAD.MOV.U32 R15, RZ, RZ, R78 ;  /* 0x000000ffff0f7224 */ /* 0x000fe200078e004e */
[----:B------:R-:W-:Y:S01]  /*1360*/  LOP3.LUT R11, R28, UR15, R11, 0x96, !PT ;  /* 0x0000000f1c0b7c12 */ /* 0x000fe2000f8e960b */
[----:B------:R-:W-:Y:S01]  /*1370*/  IMAD.MOV.U32 R13, RZ, RZ, R81 ;  /* 0x000000ffff0d7224 */ /* 0x000fe200078e0051 */
[----:B------:R-:W-:Y:S01]  /*1380*/  SHF.R.U32.HI R48, RZ, 0x10, R33 ;  /* 0x00000010ff307819 */ /* 0x000fe20000011621 */
[----:B------:R-:W-:Y:S01]  /*1390*/  IMAD.HI.U32 R9, R4, -0x326172a9, RZ ;  /* 0xcd9e8d5704097827 */ /* 0x000fe200078e00ff */
[----:B------:R-:W-:Y:S02]  /*13a0*/  PRMT R120, R15, 0x5410, R29 ;  /* 0x000054100f787816 */ /* 0x000fe4000000001d */
[----:B------:R-:W-:Y:S01]  /*13b0*/  PRMT R119, R119, 0x5410, R13 ;  /* 0x0000541077777816 */ /* 0x000fe2000000000d */
[----:B------:R-:W-:Y:S01]  /*13c0*/  IMAD R15, R0, -0x2daee0ad, RZ ;  /* 0xd2511f53000f7824 */ /* 0x000fe200078e02ff */
[----:B------:R-:W-:Y:S01]  /*13d0*/  LOP3.LUT R9, R12, UR24, R9, 0x96, !PT ;  /* 0x000000180c097c12 */ /* 0x000fe2000f8e9609 */
[----:B------:R-:W-:Y:S01]  /*13e0*/  IMAD R13, R4, -0x326172a9, RZ ;  /* 0xcd9e8d57040d7824 */ /* 0x000fe200078e02ff */
[----:B------:R-:W-:Y:S01]  /*13f0*/  SHF.R.U32.HI R34, RZ, 0x10, R35 ;  /* 0x00000010ff227819 */ /* 0x000fe20000011623 */
[----:B------:R-:W-:Y:S01]  /*1400*/  IMAD.HI.U32 R0, R11, -0x326172a9, RZ ;  /* 0xcd9e8d570b007827 */ /* 0x000fe200078e00ff */
[----:B------:R-:W-:-:S02]  /*1410*/  SHF.R.U64 R103, R36, 0x10, R37 ;  /* 0x0000001024677819 */ /* 0x000fc40000001225 */
[----:B------:R-:W-:Y:S01]  /*1420*/  SHF.R.U32.HI R35, RZ, 0x10, R37 ;  /* 0x00000010ff237819 */ /* 0x000fe20000011625 */
[----:B------:R-:W-:Y:S01]  /*1430*/  IMAD.MOV.U32 R12, RZ, RZ, R76 ;  /* 0x000000ffff0c7224 */ /* 0x000fe200078e004c */
[----:B------:R-:W-:Y:S01]  /*1440*/  LOP3.LUT R0, R13, UR25, R0, 0x96, !PT ;  /* 0x000000190d007c12 */ /* 0x000fe2000f8e9600 */
[----:B------:R-:W-:Y:S01]  /*1450*/  IMAD.MOV.U32 R28, RZ, RZ, R77 ;  /* 0x000000ffff1c7224 */ /* 0x000fe200078e004d */
[----:B------:R-:W-:Y:S01]  /*1460*/  SHF.R.U32.HI R13, RZ, 0x10, R69 ;  /* 0x00000010ff0d7819 */ /* 0x000fe20000011645 */
[----:B------:R-:W-:Y:S01]  /*1470*/  IMAD.HI.U32 R4, R9, -0x2daee0ad, RZ ;  /* 0xd2511f5309047827 */ /* 0x000fe200078e00ff */
[----:B------:R-:W3:Y:S01]  /*1480*/  LDCU.64 UR24, c[0x0][0x3e0] ;  /* 0x00007c00ff1877ac */ /* 0x000ee20008000a00 */
[----:B------:R-:W-:Y:S02]  /*1490*/  MOV R7, R41 ;  /* 0x0000002900077202 */ /* 0x000fe40000000f00 */
        /* <DEDUP_REMOVED lines=10> */
[----:B------:R-:W-:Y:S01]  /*1540*/  SHF.R.U64 R5, R40, 0x10, R41 ;  /* 0x0000001028057819 */ /* 0x000fe20000001229 */
[----:B------:R-:W-:Y:S01]  /*1550*/  IMAD R15, R0, -0x2daee0ad, RZ ;  /* 0xd2511f53000f7824 */ /* 0x000fe200078e02ff */
[----:B------:R-:W-:Y:S01]  /*1560*/  LOP3.LUT R9, R12, UR26, R9, 0x96, !PT ;  /* 0x0000001a0c097c12 */ /* 0x000fe2000f8e9609 */
[----:B------:R-:W-:Y:S01]  /*1570*/  IMAD R13, R4, -0x326172a9, RZ ;  /* 0xcd9e8d57040d7824 */ /* 0x000fe200078e02ff */
[----:B------:R-:W-:Y:S01]  /*1580*/  SHF.R.U32.HI R12, RZ, 0x10, R19 ;  /* 0x00000010ff0c7819 */ /* 0x000fe20000011613 */
[----:B------:R-:W-:Y:S01]  /*1590*/  IMAD.HI.U32 R0, R11, -0x326172a9, RZ ;  /* 0xcd9e8d570b007827 */ /* 0x000fe200078e00ff */
[----:B------:R-:W-:Y:S01]  /*15a0*/  SHF.R.U32.HI R6, RZ, 0x10, R41 ;  /* 0x00000010ff067819 */ /* 0x000fe20000011629 */
[----:B---3--:R-:W-:Y:S01]  /*15b0*/  UISETP.NE.U32.AND UP0, UPT, UR24, URZ, UPT ;  /* 0x000000ff1800728c */ /* 0x008fe2000bf05070 */
[----:B------:R-:W-:Y:S01]  /*15c0*/  PRMT R124, R124, 0x5410, R12 ;  /* 0x000054107c7c7816 */ /* 0x000fe2000000000c */
[----:B------:R-:W-:Y:S01]  /*15d0*/  IMAD.HI.U32 R4, R9, -0x2daee0ad, RZ ;  /* 0xd2511f5309047827 */ /* 0x000fe200078e00ff */
[----:B------:R-:W-:Y:S01]  /*15e0*/  LOP3.LUT R0, R13, UR18, R0, 0x96, !PT ;  /* 0x000000120d007c12 */ /* 0x000fe2000f8e9600 */
[----:B------:R-:W-:Y:S01]  /*15f0*/  UISETP.NE.AND.EX UP0, UPT, UR25, URZ, UPT, UP0 ;  /* 0x000000ff1900728c */ /* 0x000fe2000bf05300 */
[--C-:B------:R-:W-:Y:S01]  /*1600*/  SHF.R.U64 R105, R38, 0x10, R39.reuse ;  /* 0x0000001026697819 */ /* 0x100fe20000001227 */
[----:B------:R-:W-:Y:S01]  /*1610*/  IMAD R12, R11, -0x326172a9, RZ ;  /* 0xcd9e8d570b0c7824 */ /* 0x000fe200078e02ff */
[----:B------:R-:W-:Y:S01]  /*1620*/  LOP3.LUT R28, R15, UR9, R4, 0x96, !PT ;  /* 0x000000090f1c7c12 */ /* 0x000fe2000f8e9604 */
[----:B------:R-:W-:Y:S01]  /*1630*/  IMAD R4, R9, -0x2daee0ad, RZ ;  /* 0xd2511f5309047824 */ /* 0x000fe200078e02ff */
[----:B------:R-:W-:Y:S01]  /*1640*/  SHF.R.U32.HI R36, RZ, 0x10, R39 ;  /* 0x00000010ff247819 */ /* 0x000fe20000011627 */
[----:B------:R-:W-:Y:S01]  /*1650*/  IMAD.HI.U32 R15, R0, -0x2daee0ad, RZ ;  /* 0xd2511f53000f7827 */ /* 0x000fe200078e00ff */
[----:B------:R-:W-:-:S03]  /*1660*/  MOV R106, R42 ;  /* 0x0000002a006a7202 */ /* 0x000fc60000000f00 */
[----:B------:R-:W-:Y:S01]  /*1670*/  HFMA2 R9, -RZ, RZ, 0, 0 ;  /* 0x00000000ff097431 */ /* 0x000fe200000001ff */
[----:B------:R-:W-:Y:S01]  /*1680*/  SHF.R.U64 R107, R42, 0x10, R43 ;  /* 0x000000102a6b7819 */ /* 0x000fe2000000122b */
[----:B------:R-:W-:Y:S01]  /*1690*/  IMAD.HI.U32 R13, R28, -0x326172a9, RZ ;  /* 0xcd9e8d571c0d7827 */ /* 0x000fe200078e00ff */
[----:B------:R-:W-:Y:S01]  /*16a0*/  LOP3.LUT R15, R4, UR19, R15, 0x96, !PT ;  /* 0x00000013040f7c12 */ /* 0x000fe2000f8e960f */
[----:B------:R-:W3:Y:S01]  /*16b0*/  LDCU.64 UR8, c[0x0][0x3a0] ;  /* 0x00007400ff0877ac */ /* 0x000ee20008000a00 */
[--C-:B------:R-:W-:Y:S01]  /*16c0*/  SHF.R.U64 R4, R2, 0x10, R3.reuse ;  /* 0x0000001002047819 */ /* 0x100fe20000001203 */
[----:B------:R-:W-:Y:S01]  /*16d0*/  HADD2.F32 R11, -RZ, R2.H0_H0 ;  /* 0x20000002ff0b7230 */ /* 0x000fe20000004100 */
[----:B------:R-:W-:Y:S01]  /*16e0*/  SHF.R.U32.HI R2, RZ, 0x10, R3 ;  /* 0x00000010ff027819 */ /* 0x000fe20000011603 */
[--C-:B------:R-:W-:Y:S01]  /*16f0*/  IMAD.MOV.U32 R33, RZ, RZ, R43.reuse ;  /* 0x000000ffff217224 */ /* 0x100fe200078e002b */
[----:B------:R-:W-:Y:S01]  /*1700*/  SHF.R.U32.HI R37, RZ, 0x10, R43 ;  /* 0x00000010ff257819 */ /* 0x000fe2000001162b */
[----:B------:R-:W-:Y:S01]  /*1710*/  HADD2.F32 R8, -RZ, R8.H0_H0 ;  /* 0x20000008ff087230 */ /* 0x000fe20000004100 */
[--C-:B------:R-:W-:Y:S01]  /*1720*/  SHF.R.U64 R125, R16, 0x10, R17.reuse ;  /* 0x00000010107d7819 */ /* 0x100fe20000001211 */
[----:B------:R-:W-:Y:S01]  /*1730*/  HADD2.F32 R7, -RZ, R7.H0_H0 ;  /* 0x20000007ff077230 */ /* 0x000fe20000004100 */
[----:B------:R-:W-:Y:S01]  /*1740*/  SHF.R.U32.HI R29, RZ, 0x10, R17 ;  /* 0x00000010ff1d7819 */ /* 0x000fe20000011611 */
[----:B------:R-:W-:Y:S01]  /*1750*/  HADD2.F32 R5, -RZ, R5.H0_H0 ;  /* 0x20000005ff057230 */ /* 0x000fe20000004100 */
[----:B------:R-:W-:Y:S01]  /*1760*/  LOP3.LUT R13, R12, UR27, R13, 0x96, !PT ;  /* 0x0000001b0c0d7c12 */ /* 0x000fe2000f8e960d */
[----:B------:R-:W-:Y:S01]  /*1770*/  HADD2.F32 R12, -RZ, R3.H0_H0 ;  /* 0x20000003ff0c7230 */ /* 0x000fe20000004100 */
[----:B------:R-:W-:Y:S01]  /*1780*/  PRMT R84, R84, 0x5410, R45 ;  /* 0x0000541054547816 */ /* 0x000fe2000000002d */
[----:B------:R-:W-:Y:S01]  /*1790*/  HADD2.F32 R3, -RZ, R2.H0_H0 ;  /* 0x20000002ff037230 */ /* 0x000fe20000004100 */
[----:B------:R-:W-:Y:S01]  /*17a0*/  PRMT R85, R85, 0x5410, R44 ;  /* 0x0000541055557816 */ /* 0x000fe2000000002c */
[----:B------:R-:W-:Y:S01]  /*17b0*/  IMAD R2, R0, -0x2daee0ad, RZ ;  /* 0xd2511f5300027824 */ /* 0x000fe200078e02ff */
[----:B------:R-:W-:Y:S01]  /*17c0*/  PRMT R93, R93, 0x5410, R46 ;  /* 0x000054105d5d7816 */ /* 0x000fe2000000002e */
[----:B------:R-:W-:Y:S01]  /*17d0*/  HADD2.F32 R6, -RZ, R6.H0_H0 ;  /* 0x20000006ff067230 */ /* 0x000fe20000004100 */
[----:B------:R-:W-:Y:S01]  /*17e0*/  PRMT R97, R97, 0x5410, R47 ;  /* 0x0000541061617816 */ /* 0x000fe2000000002f */
[----:B------:R-:W-:Y:S01]  /*17f0*/  HADD2.F32 R4, -RZ, R4.H0_H0 ;  /* 0x20000004ff047230 */ /* 0x000fe20000004100 */
[----:B------:R-:W-:Y:S01]  /*1800*/  PRMT R99, R99, 0x5410, R48 ;  /* 0x0000541063637816 */ /* 0x000fe20000000030 */
[----:B------:R-:W-:Y:S01]  /*1810*/  IMAD R0, R28, -0x326172a9, RZ ;  /* 0xcd9e8d571c007824 */ /* 0x000fe200078e02ff */
[----:B------:R-:W-:-:S02]  /*1820*/  PRMT R101, R101, 0x5410, R34 ;  /* 0x0000541065657816 */ /* 0x000fc40000000022 */
[----:B------:R-:W-:Y:S02]  /*1830*/  PRMT R103, R103, 0x5410, R35 ;  /* 0x0000541067677816 */ /* 0x000fe40000000023 */
[----:B------:R-:W-:Y:S02]  /*1840*/  PRMT R105, R105, 0x5410, R36 ;  /* 0x0000541069697816 */ /* 0x000fe40000000024 */
[----:B------:R-:W-:Y:S02]  /*1850*/  PRMT R106, R106, 0x5410, R33 ;  /* 0x000054106a6a7816 */ /* 0x000fe40000000021 */
[----:B------:R-:W-:Y:S02]  /*1860*/  PRMT R107, R107, 0x5410, R37 ;  /* 0x000054106b6b7816 */ /* 0x000fe40000000025 */
[----:B------:R-:W-:Y:S02]  /*1870*/  PRMT R125, R125, 0x5410, R29 ;  /* 0x000054107d7d7816 */ /* 0x000fe4000000001d */
[----:B0123--:R-:W-:-:S07]  /*1880*/  LOP3.LUT R10, R10, 0x3, RZ, 0xc0, !PT ;  /* 0x000000030a0a7812 */ /* 0x00ffce00078ec0ff */
.L_x_31899:
        /* <DEDUP_REMOVED lines=37> */
.L_x_37204:
[----:B------:R-:W-:Y:S05]  /*1ae0*/  BRX R86 -0x1af0                                        (*"BRANCH_TARGETS .L_x_37205,.L_x_37206,.L_x_37207"*) ;  /* 0xffffffe456447949 */ /* 0x000fea000383ffff */
.L_x_37207:
[----:B------:R-:W-:Y:S01]  /*1af0*/  IADD3 R87, PT, PT, R10, 0x1, RZ ;  /* 0x000000010a577810 */ /* 0x000fe20007ffe0ff */
[----:B------:R-:W-:Y:S02]  /*1b00*/  IMAD.MOV.U32 R66, RZ, RZ, R2 ;  /* 0x000000ffff427224 */ /* 0x000fe400078e0002 */
[----:B------:R-:W-:Y:S01]  /*1b10*/  IMAD.MOV.U32 R86, RZ, RZ, R13 ;  /* 0x000000ffff567224 */ /* 0x000fe200078e000d */
[----:B------:R-:W-:Y:S06]  /*1b20*/  BRA `(.L_x_31535) ;  /* 0x0000000400147947 */ /* 0x000fec0003800000 */
.L_x_37205:
[----:B------:R-:W-:Y:S01]  /*1b30*/  MOV R66, R2 ;  /* 0x0000000200427202 */ /* 0x000fe20000000f00 */
[----:B------:R-:W-:Y:S02]  /*1b40*/  IMAD.MOV.U32 R87, RZ, RZ, 0x3 ;  /* 0x00000003ff577424 */ /* 0x000fe400078e00ff */
[----:B------:R-:W-:Y:S01]  /*1b50*/  IMAD.MOV.U32 R86, RZ, RZ, R15 ;  /* 0x000000ffff567224 */ /* 0x000fe200078e000f */
[----:B------:R-:W-:Y:S06]  /*1b60*/  BRA `(.L_x_31535) ;  /* 0x0000000400047947 */ /* 0x000fec0003800000 */
.L_x_37206:
        /* <DEDUP_REMOVED lines=13> */
.L_x_31537:
[----:B------:R-:W-:Y:S05]  /*1c40*/  BSYNC.RECONVERGENT B3 ;  /* 0x0000000000037941 */ /* 0x000fea0003800200 */
.L_x_31536:
        /* <DEDUP_REMOVED lines=51> */
.L_x_31535:
[----:B------:R-:W-:Y:S05]  /*1f80*/  BSYNC.RECONVERGENT B2 ;  /* 0x0000000000027941 */ /* 0x000fea0003800200 */
.L_x_31534:
[----:B------:R-:W0:Y:S01]  /*1f90*/  LDC R2, c[0x0][0x408] ;  /* 0x00010200ff027b82 */ /* 0x000e220000000800 */
[----:B------:R-:W-:Y:S01]  /*1fa0*/  I2FP.F32.U32 R89, R86 ;  /* 0x0000005600597245 */ /* 0x000fe20000201000 */
[----:B------:R-:W-:Y:S01]  /*1fb0*/  IMAD.MOV.U32 R86, RZ, RZ, 0x2f800000 ;  /* 0x2f800000ff567424 */ /* 0x000fe200078e00ff */
[----:B------:R-:W-:Y:S01]  /*1fc0*/  ISETP.NE.AND P1, PT, R87, 0x1, PT ;  /* 0x000000015700780c */ /* 0x000fe20003f25270 */
[----:B-----5:R-:W-:Y:S01]  /*1fd0*/  FMUL.FTZ R91, R32, R64 ;  /* 0x00000040205b7220 */ /* 0x020fe20000410000 */
[----:B------:R-:W-:Y:S01]  /*1fe0*/  BSSY.RECONVERGENT B2, `(.L_x_31538) ;  /* 0x0000055000027945 */ /* 0x000fe20003800200 */
[----:B------:R-:W-:Y:S01]  /*1ff0*/  FFMA.FTZ R10, R89, R86, 1.1641532182693481445e-10 ;  /* 0x2f000000590a7423 */ /* 0x000fe20000010056 */
[----:B------:R-:W-:Y:S01]  /*2000*/  HADD2.F32 R89, -RZ, R75.H0_H0 ;  /* 0x2000004bff597230 */ /* 0x000fe20000004100 */
[----:B------:R-:W1:Y:S01]  /*2010*/  LDC R67, c[0x0][0x404] ;  /* 0x00010100ff437b82 */ /* 0x000e620000000800 */
[----:B------:R-:W-:Y:S02]  /*2020*/  IMAD.MOV.U32 R88, RZ, RZ, R0 ;  /* 0x000000ffff587224 */ /* 0x000fe400078e0000 */
[----:B0-----:R-:W-:Y:S01]  /*2030*/  FMUL.FTZ R91, R91, R2 ;  /* 0x000000025b5b7220 */ /* 0x001fe20000410000 */
[----:B-1----:R-:W-:Y:S01]  /*2040*/  FSETP.GTU.FTZ.AND P0, PT, R10, R67, PT ;  /* 0x000000430a00720b */ /* 0x002fe20003f1c000 */
[----:B------:R-:W-:-:S03]  /*2050*/  HFMA2 R10, -RZ, RZ, 0, 1.1920928955078125e-07 ;  /* 0x00000002ff0a7431 */ /* 0x000fc600000001ff */
        /* <DEDUP_REMOVED lines=12> */
.L_x_31540:
        /* <DEDUP_REMOVED lines=13> */
.L_x_31542:
[----:B------:R-:W-:Y:S05]  /*21f0*/  BSYNC.RECONVERGENT B3 ;  /* 0x0000000000037941 */ /* 0x000fea0003800200 */
.L_x_31541:
        /* <DEDUP_REMOVED lines=51> */
.L_x_31539:
[----:B------:R-:W-:Y:S05]  /*2530*/  BSYNC.RECONVERGENT B2 ;  /* 0x0000000000027941 */ /* 0x000fea0003800200 */
.L_x_31538:
[----:B------:R-:W-:Y:S01]  /*2540*/  I2FP.F32.U32 R87, R88 ;  /* 0x0000005800577245 */ /* 0x000fe20000201000 */
[----:B------:R-:W-:Y:S01]  /*2550*/  FMUL.FTZ R33, R33, R64 ;  /* 0x0000004021217220 */ /* 0x000fe20000410000 */
[----:B------:R-:W-:Y:S01]  /*2560*/  ISETP.NE.AND P2, PT, R10, 0x1, PT ;  /* 0x000000010a00780c */ /* 0x000fe20003f45270 */
[----:B------:R-:W-:Y:S02]  /*2570*/  BSSY.RECONVERGENT B2, `(.L_x_31543) ;  /* 0x0000054000027945 */ /* 0x000fe40003800200 */
[----:B------:R-:W-:Y:S01]  /*2580*/  FFMA.FTZ R88, R87, R86, 1.1641532182693481445e-10 ;  /* 0x2f00000057587423 */ /* 0x000fe20000010056 */
[----:B------:R-:W-:Y:S01]  /*2590*/  FMUL.FTZ R33, R33, R2 ;  /* 0x0000000221217220 */ /* 0x000fe20000410000 */
[----:B------:R-:W-:-:S03]  /*25a0*/  IMAD.MOV.U32 R87, RZ, RZ, 0x2 ;  /* 0x00000002ff577424 */ /* 0x000fc600078e00ff */
        /* <DEDUP_REMOVED lines=15> */
.L_x_31545:
        /* <DEDUP_REMOVED lines=13> */
.L_x_31547:
[----:B------:R-:W-:Y:S05]  /*2770*/  BSYNC.RECONVERGENT B3 ;  /* 0x0000000000037941 */ /* 0x000fea0003800200 */
.L_x_31546:
        /* <DEDUP_REMOVED lines=51> */
.L_x_31544:
[----:B------:R-:W-:Y:S05]  /*2ab0*/  BSYNC.RECONVERGENT B2 ;  /* 0x0000000000027941 */ /* 0x000fea0003800200 */
.L_x_31543:
[----:B------:R-:W-:Y:S01]  /*2ac0*/  I2FP.F32.U32 R89, R88 ;  /* 0x0000005800597245 */ /* 0x000fe20000201000 */
[----:B------:R-:W-:Y:S01]  /*2ad0*/  BSSY.RECONVERGENT B2, `(.L_x_31548) ;  /* 0x0000056000027945 */ /* 0x000fe20003800200 */
[----:B------:R-:W-:Y:S01]  /*2ae0*/  ISETP.NE.AND P3, PT, R87, 0x1, PT ;  /* 0x000000015700780c */ /* 0x000fe20003f65270 */
[----:B------:R-:W-:Y:S02]  /*2af0*/  IMAD.MOV.U32 R88, RZ, RZ, R0 ;  /* 0x000000ffff587224 */ /* 0x000fe400078e0000 */
[----:B------:R-:W-:Y:S01]  /*2b00*/  FFMA.FTZ R10, R89, R86, 1.1641532182693481445e-10 ;  /* 0x2f000000590a7423 */ /* 0x000fe20000010056 */
[----:B------:R-:W-:-:S04]  /*2b10*/  FMUL.FTZ R89, R34, R64 ;  /* 0x0000004022597220 */ /* 0x000fc80000410000 */
[----:B------:R-:W-:Y:S01]  /*2b20*/  FMUL.FTZ R89, R89, R2 ;  /* 0x0000000259597220 */ /* 0x000fe20000410000 */
[----:B------:R-:W-:Y:S01]  /*2b30*/  FSETP.GTU.FTZ.AND P2, PT, R10, R67, PT ;  /* 0x000000430a00720b */ /* 0x000fe20003f5c000 */
[----:B------:R-:W-:-:S03]  /*2b40*/  IMAD.MOV.U32 R10, RZ, RZ, 0x2 ;  /* 0x00000002ff0a7424 */ /* 0x000fc600078e00ff */
[----:B------:R-:W-:Y:S01]  /*2b50*/  FSEL R91, R89, RZ, !P2 ;  /* 0x000000ff595b7208 */ /* 0x000fe20005000000 */
[----:B------:R-:W-:Y:S01]  /*2b60*/  HADD2.F32 R89, -RZ, R75.H1_H1 ;  /* 0x3000004bff597230 */ /* 0x000fe20000004100 */
[----:B------:R-:W-:-:S04]  /*2b70*/  PLOP3.LUT P2, PT, P2, PT, PT, 0x8, 0x80 ;  /* 0x000000000080781c */ /* 0x000fc8000174e170 */
[----:B------:R-:W-:Y:S01]  /*2b80*/  FFMA.FTZ R34, R91, R89, R30 ;  /* 0x000000595b227223 */ /* 0x000fe2000001001e */
        /* <DEDUP_REMOVED lines=9> */
.L_x_31550:
        /* <DEDUP_REMOVED lines=13> */
.L_x_31552:
[----:B------:R-:W-:Y:S05]  /*2cf0*/  BSYNC.RECONVERGENT B3 ;  /* 0x0000000000037941 */ /* 0x000fea0003800200 */
.L_x_31551:
        /* <DEDUP_REMOVED lines=51> */
.L_x_31549:
[----:B------:R-:W-:Y:S05]  /*3030*/  BSYNC.RECONVERGENT B2 ;  /* 0x0000000000027941 */ /* 0x000fea0003800200 */
.L_x_31548:
[----:B------:R-:W-:Y:S01]  /*3040*/  I2FP.F32.U32 R87, R88 ;  /* 0x0000005800577245 */ /* 0x000fe20000201000 */
[----:B------:R-:W-:-:S04]  /*3050*/  FMUL.FTZ R35, R35, R64 ;  /* 0x0000004023237220 */ /* 0x000fc80000410000 */
[----:B------:R-:W-:Y:S01]  /*3060*/  FFMA.FTZ R86, R87, R86, 1.1641532182693481445e-10 ;  /* 0x2f00000057567423 */ /* 0x000fe20000010056 */
[----:B------:R-:W-:Y:S01]  /*3070*/  FMUL.FTZ R35, R35, R2 ;  /* 0x0000000223237220 */ /* 0x000fe20000410000 */
[----:B------:R-:W-:-:S03]  /*3080*/  HADD2.F32 R2, -RZ, R84.H1_H1 ;  /* 0x30000054ff027230 */ /* 0x000fc60000004100 */
[----:B------:R-:W-:-:S04]  /*3090*/  FSETP.GTU.FTZ.AND P4, PT, R86, R67, PT ;  /* 0x000000435600720b */ /* 0x000fc80003f9c000 */
[----:B------:R-:W-:Y:S02]  /*30a0*/  FSEL R86, R35, RZ, !P4 ;  /* 0x000000ff23567208 */ /* 0x000fe40006000000 */
[----:B------:R-:W-:-:S03]  /*30b0*/  PLOP3.LUT P3, PT, P4, PT, PT, 0x8, 0x80 ;  /* 0x000000000080781c */ /* 0x000fc6000276e170 */
[----:B------:R-:W-:Y:S01]  /*30c0*/  FFMA.FTZ R35, R86, R2, R31 ;  /* 0x0000000256237223 */ /* 0x000fe2000001001f */
[----:B------:R-:W-:Y:S09]  /*30d0*/  BRA `(.L_x_31553) ;  /* 0x0000001400987947 */ /* 0x000ff20003800000 */
.L_x_31533:
        /* <DEDUP_REMOVED lines=16> */
.L_x_31556:
        /* <DEDUP_REMOVED lines=13> */
.L_x_31558:
[----:B------:R-:W-:Y:S05]  /*32b0*/  BSYNC.RECONVERGENT B3 ;  /* 0x0000000000037941 */ /* 0x000fea0003800200 */
.L_x_31557:
        /* <DEDUP_REMOVED lines=51> */
.L_x_31555:
[----:B------:R-:W-:Y:S05]  /*35f0*/  BSYNC.RECONVERGENT B2 ;  /* 0x0000000000027941 */ /* 0x000fea0003800200 */
.L_x_31554:
[----:B------:R-:W0:Y:S01]  /*3600*/  LDC R2, c[0x0][0x408] ;  /* 0x00010200ff027b82 */ /* 0x000e220000000800 */
[----:B------:R-:W-:Y:S01]  /*3610*/  I2FP.F32.U32 R89, R86 ;  /* 0x0000005600597245 */ /* 0x000fe20000201000 */
[----:B------:R-:W-:Y:S01]  /*3620*/  IMAD.MOV.U32 R86, RZ, RZ, 0x2f800000 ;  /* 0x2f800000ff567424 */ /* 0x000fe200078e00ff */
[----:B------:R-:W-:Y:S01]  /*3630*/  ISETP.NE.AND P1, PT, R87, 0x1, PT ;  /* 0x000000015700780c */ /* 0x000fe20003f25270 */
[----:B-----5:R-:W-:Y:S01]  /*3640*/  FMUL.FTZ R91, R32, R64 ;  /* 0x00000040205b7220 */ /* 0x020fe20000410000 */
[----:B------:R-:W-:Y:S02]  /*3650*/  HADD2.F32 R32, -RZ, R75.H0_H0 ;  /* 0x2000004bff207230 */ /* 0x000fe40000004100 */
[----:B------:R-:W-:Y:S01]  /*3660*/  FFMA.FTZ R10, R89, R86, 1.1641532182693481445e-10 ;  /* 0x2f000000590a7423 */ /* 0x000fe20000010056 */
[----:B------:R-:W-:Y:S01]  /*3670*/  BSSY.RECONVERGENT B2, `(.L_x_31559) ;  /* 0x0000053000027945 */ /* 0x000fe20003800200 */
[----:B------:R-:W1:Y:S01]  /*3680*/  LDC R67, c[0x0][0x404] ;  /* 0x00010100ff437b82 */ /* 0x000e620000000800 */
[----:B------:R-:W-:-:S02]  /*3690*/  IMAD.MOV.U32 R88, RZ, RZ, R0 ;  /* 0x000000ffff587224 */ /* 0x000fc400078e0000 */
[----:B0-----:R-:W-:Y:S01]  /*36a0*/  FMUL.FTZ R91, R91, R2 ;  /* 0x000000025b5b7220 */ /* 0x001fe20000410000 */
[----:B-1----:R-:W-:Y:S01]  /*36b0*/  FSETP.GTU.FTZ.AND P0, PT, R10, R67, PT ;  /* 0x000000430a00720b */ /* 0x002fe20003f1c000 */
        /* <DEDUP_REMOVED lines=13> */
.L_x_31561:
        /* <DEDUP_REMOVED lines=13> */
.L_x_31563:
[----:B------:R-:W-:Y:S05]  /*3860*/  BSYNC.RECONVERGENT B3 ;  /* 0x0000000000037941 */ /* 0x000fea0003800200 */
.L_x_31562:
        /* <DEDUP_REMOVED lines=51> */
.L_x_31560:
[----:B------:R-:W-:Y:S05]  /*3ba0*/  BSYNC.RECONVERGENT B2 ;  /* 0x0000000000027941 */ /* 0x000fea0003800200 */
.L_x_31559:
        /* <DEDUP_REMOVED lines=8> */
[----:B------:R-:W-:Y:S01]  /*3c30*/  FSEL R88, R33, RZ, !P1 ;  /* 0x000000ff21587208 */ /* 0x000fe20004800000 */
[----:B------:R-:W-:Y:S01]  /*3c40*/  HADD2.F32 R33, -RZ, R84.H0_H0 ;  /* 0x20000054ff217230 */ /* 0x000fe20000004100 */
[----:B------:R-:W-:-:S04]  /*3c50*/  PLOP3.LUT P1, PT, P1, PT, PT, 0x8, 0x80 ;  /* 0x000000000080781c */ /* 0x000fc80000f2e170 */
[----:B------:R-:W-:Y:S01]  /*3c60*/  FMUL.FTZ R33, R88, R33 ;  /* 0x0000002158217220 */ /* 0x000fe20000410000 */
        /* <DEDUP_REMOVED lines=10> */
.L_x_31566:
        /* <DEDUP_REMOVED lines=13> */
.L_x_31568:
[----:B------:R-:W-:Y:S05]  /*3de0*/  BSYNC.RECONVERGENT B3 ;  /* 0x0000000000037941 */ /* 0x000fea0003800200 */
.L_x_31567:
        /* <DEDUP_REMOVED lines=51> */
.L_x_31565:
[----:B------:R-:W-:Y:S05]  /*4120*/  BSYNC.RECONVERGENT B2 ;  /* 0x0000000000027941 */ /* 0x000fea0003800200 */
.L_x_31564:
[----:B------:R-:W-:Y:S01]  /*4130*/  I2FP.F32.U32 R89, R88 ;  /* 0x0000005800597245 */ /* 0x000fe20000201000 */
[----:B------:R-:W-:Y:S01]  /*4140*/  BSSY.RECONVERGENT B2, `(.L_x_31569) ;  /* 0x0000056000027945 */ /* 0x000fe20003800200 */
[----:B------:R-:W-:Y:S01]  /*4150*/  ISETP.NE.AND P3, PT, R87, 0x1, PT ;  /* 0x000000015700780c */ /* 0x000fe20003f65270 */
[----:B------:R-:W-:Y:S02]  /*4160*/  IMAD.MOV.U32 R88, RZ, RZ, R0 ;  /* 0x000000ffff587224 */ /* 0x000fe400078e0000 */
[----:B------:R-:W-:Y:S01]  /*4170*/  FFMA.FTZ R10, R89, R86, 1.1641532182693481445e-10 ;  /* 0x2f000000590a7423 */ /* 0x000fe20000010056 */
[----:B------:R-:W-:Y:S01]  /*4180*/  FMUL.FTZ R89, R34, R64 ;  /* 0x0000004022597220 */ /* 0x000fe20000410000 */
[----:B------:R-:W-:-:S03]  /*4190*/  HADD2.F32 R34, -RZ, R75.H1_H1 ;  /* 0x3000004bff227230 */ /* 0x000fc60000004100 */
        /* <DEDUP_REMOVED lines=15> */
.L_x_31571:
        /* <DEDUP_REMOVED lines=13> */
.L_x_31573:
[----:B------:R-:W-:Y:S05]  /*4360*/  BSYNC.RECONVERGENT B3 ;  /* 0x0000000000037941 */ /* 0x000fea0003800200 */
.L_x_31572:
        /* <DEDUP_REMOVED lines=51> */
.L_x_31570:
[----:B------:R-:W-:Y:S05]  /*46a0*/  BSYNC.RECONVERGENT B2 ;  /* 0x0000000000027941 */ /* 0x000fea0003800200 */
.L_x_31569:
        /* <DEDUP_REMOVED lines=8> */
[----:B------:R-:W-:-:S10]  /*4730*/  FMUL.FTZ R35, R35, R2 ;  /* 0x0000000223237220 */ /* 0x000fd40000410000 */
.L_x_31553:
        /* <DEDUP_REMOVED lines=9> */
[C---:B------:R-:W-:Y:S02]  /*47d0*/  VIADD R66, R74.reuse, 0x20 ;  /* 0x000000204a427836 */ /* 0x040fe40000000000 */
[----:B0-----:R-:W-:-:S05]  /*47e0*/  IMAD.WIDE.U32 R90, R74, 0x10, R90 ;  /* 0x000000104a5a7825 */ /* 0x001fca00078e005a */
[----:B------:R0:W-:Y:S01]  /*47f0*/  STG.E.128 desc[UR6][R90.64], R32 ;  /* 0x000000205a007986 */ /* 0x0001e2000c101d06 */
[----:B-1----:R-:W-:-:S05]  /*4800*/  IMAD.WIDE.U32 R88, R74, 0x4, R88 ;  /* 0x000000044a587825 */ /* 0x002fca00078e0058 */
[----:B------:R0:W-:Y:S02]  /*4810*/  STG.E desc[UR6][R88.64], R67 ;  /* 0x0000004358007986 */ /* 0x0001e4000c101906 */
.L_x_31532:
[----:B------:R-:W-:Y:S05]  /*4820*/  BSYNC.RECONVERGENT B1 ;  /* 0x0000000000017941 */ /* 0x000fea0003800200 */
.L_x_31531:
[----:B------:R-:W-:Y:S01]  /*4830*/  ISETP.GE.U32.AND P0, PT, R14, 0x40, PT ;  /* 0x000000400e00780c */ /* 0x000fe20003f06070 */
[----:B------:R-:W-:Y:S03]  /*4840*/  BSSY.RECONVERGENT B1, `(.L_x_31574) ;  /* 0x00002e7000017945 */ /* 0x000fe60003800200 */
[----:B------:R-:W-:-:S09]  /*4850*/  P2R R86, PR, RZ, 0x1 ;  /* 0x00000001ff567803 */ /* 0x000fd20000000000 */
[----:B------:R-:W-:Y:S05]  /*4860*/  @!P0 BRA `(.L_x_31575) ;  /* 0x0000002c00908947 */ /* 0x000fea0003800000 */
[----:B------:R-:W-:Y:S01]  /*4870*/  ISETP.NE.U32.AND P0, PT, RZ, UR8, PT ;  /* 0x00000008ff007c0c */ /* 0x000fe2000bf05070 */
[----:B------:R-:W1:Y:S03]  /*4880*/  LDC.64 R36, c[0x0][0x390] ;  /* 0x0000e400ff247b82 */ /* 0x000e660000000a00 */
[----:B------:R-:W-:-:S13]  /*4890*/  ISETP.NE.AND.EX P0, PT, RZ, UR9, PT, P0 ;  /* 0x00000009ff007c0c */ /* 0x000fda000bf05300 */
[----:B0-----:R-:W0:Y:S01]  /*48a0*/  @P0 LDC.64 R88, c[0x0][0x3a0] ;  /* 0x0000e800ff580b82 */ /* 0x001e220000000a00 */
[----:B-1----:R-:W-:-:S06]  /*48b0*/  IMAD.WIDE.U32 R36, R66, 0x10, R36 ;  /* 0x0000001042247825 */ /* 0x002fcc00078e0024 */
[----:B------:R-:W5:Y:S01]  /*48c0*/  LDG.E.128 R36, desc[UR6][R36.64] ;  /* 0x0000000624247981 */ /* 0x000f62000c1e1d00 */
[----:B0-----:R-:W-:-:S05]  /*48d0*/  @P0 IMAD.WIDE.U32 R88, R66, 0x10, R88 ;  /* 0x0000001042580825 */ /* 0x001fca00078e0058 */
        /* <DEDUP_REMOVED lines=18> */
.L_x_31579:
        /* <DEDUP_REMOVED lines=13> */
.L_x_31581:
[----:B------:R-:W-:Y:S05]  /*4ad0*/  BSYNC.RECONVERGENT B3 ;  /* 0x0000000000037941 */ /* 0x000fea0003800200 */
.L_x_31580:
[----:B------:R-:W-:Y:S01]  /*4ae0*/  IMAD.WIDE.U32 R110, R72, -0x326172a9, RZ ;  /* 0xcd9e8d57486e7825 */ /* 0x000fe200078e00ff */
[----:B------:R-:W-:Y:S01]  /*4af0*/  LOP3.LUT R0, R9, UR5, R89, 0x96, !PT ;  /* 0x0000000509007c12 */ /* 0x000fe2000f8e9659 */
[----:B------:R-:W-:Y:S01]  /*4b00*/  UIADD3 UR23, UPT, UPT, UR4, 0x3c6ef372, URZ ;  /* 0x3c6ef37204177890 */ /* 0x000fe2000fffe0ff */
        /* <DEDUP_REMOVED lines=48> */
.L_x_31578:
[----:B------:R-:W-:Y:S05]  /*4e10*/  BSYNC.RECONVERGENT B2 ;  /* 0x0000000000027941 */ /* 0x000fea0003800200 */
.L_x_31577:
        /* <DEDUP_REMOVED lines=10> */
[----:B-1----:R-:W-:Y:S01]  /*4ec0*/  FSETP.GTU.FTZ.AND P0, PT, R10, R67, PT ;  /* 0x000000430a00720b */ /* 0x002fe20003f1c000 */
[----:B------:R-:W-:-:S03]  /*4ed0*/  HFMA2 R10, -RZ, RZ, 0, 1.1920928955078125e-07 ;  /* 0x00000002ff0a7431 */ /* 0x000fc600000001ff */
        /* <DEDUP_REMOVED lines=13> */
.L_x_31584:
        /* <DEDUP_REMOVED lines=13> */
.L_x_31586:
[----:B------:R-:W-:Y:S05]  /*5080*/  BSYNC.RECONVERGENT B3 ;  /* 0x0000000000037941 */ /* 0x000fea0003800200 */
.L_x_31585:
        /* <DEDUP_REMOVED lines=51> */
.L_x_31583:
[----:B------:R-:W-:Y:S05]  /*53c0*/  BSYNC.RECONVERGENT B2 ;  /* 0x0000000000027941 */ /* 0x000fea0003800200 */
.L_x_31582:
[----:B------:R-:W-:Y:S01]  /*53d0*/  I2FP.F32.U32 R90, R90 ;  /* 0x0000005a005a7245 */ /* 0x000fe20000201000 */
[----:B------:R-:W-:Y:S01]  /*53e0*/  FMUL.FTZ R37, R37, R64 ;  /* 0x0000004025257220 */ /* 0x000fe20000410000 */
[----:B------:R-:W-:Y:S01]  /*53f0*/  ISETP.NE.AND P1, PT, R10, 0x1, PT ;  /* 0x000000010a00780c */ /* 0x000fe20003f25270 */
[----:B------:R-:W-:Y:S01]  /*5400*/  BSSY.RECONVERGENT B2, `(.L_x_31587) ;  /* 0x0000054000027945 */ /* 0x000fe20003800200 */
[----:B------:R-:W-:Y:S02]  /*5410*/  IMAD.MOV.U32 R89, RZ, RZ, 0x2 ;  /* 0x00000002ff597424 */ /* 0x000fe400078e00ff */
[----:B------:R-:W-:Y:S01]  /*5420*/  FFMA.FTZ R90, R90, R87, 1.1641532182693481445e-10 ;  /* 0x2f0000005a5a7423 */ /* 0x000fe20000010057 */
[----:B------:R-:W-:-:S04]  /*5430*/  FMUL.FTZ R37, R37, R2 ;  /* 0x0000000225257220 */ /* 0x000fc80000410000 */
        /* <DEDUP_REMOVED lines=15> */
.L_x_31589:
        /* <DEDUP_REMOVED lines=13> */
.L_x_31591:
[----:B------:R-:W-:Y:S05]  /*5600*/  BSYNC.RECONVERGENT B3 ;  /* 0x0000000000037941 */ /* 0x000fea0003800200 */
.L_x_31590:
        /* <DEDUP_REMOVED lines=51> */
.L_x_31588:
[----:B------:R-:W-:Y:S05]  /*5940*/  BSYNC.RECONVERGENT B2 ;  /* 0x0000000000027941 */ /* 0x000fea0003800200 */
.L_x_31587:
[----:B------:R-:W-:Y:S01]  /*5950*/  I2FP.F32.U32 R10, R90 ;  /* 0x0000005a000a7245 */ /* 0x000fe20000201000 */
[----:B------:R-:W-:Y:S01]  /*5960*/  FMUL.FTZ R91, R38, R64 ;  /* 0x00000040265b7220 */ /* 0x000fe20000410000 */
[----:B------:R-:W-:Y:S01]  /*5970*/  ISETP.NE.AND P3, PT, R89, 0x1, PT ;  /* 0x000000015900780c */ /* 0x000fe20003f65270 */
[----:B------:R-:W-:Y:S01]  /*5980*/  BSSY.RECONVERGENT B2, `(.L_x_31592) ;  /* 0x0000054000027945 */ /* 0x000fe20003800200 */
[----:B------:R-:W-:Y:S02]  /*5990*/  IMAD.MOV.U32 R90, RZ, RZ, R0 ;  /* 0x000000ffff5a7224 */ /* 0x000fe400078e0000 */
[----:B------:R-:W-:Y:S01]  /*59a0*/  FFMA.FTZ R10, R10, R87, 1.1641532182693481445e-10 ;  /* 0x2f0000000a0a7423 */ /* 0x000fe20000010057 */
[----:B------:R-:W-:-:S04]  /*59b0*/  FMUL.FTZ R91, R91, R2 ;  /* 0x000000025b5b7220 */ /* 0x000fc80000410000 */
        /* <DEDUP_REMOVED lines=15> */
.L_x_31594:
        /* <DEDUP_REMOVED lines=13> */
.L_x_31596:
[----:B------:R-:W-:Y:S05]  /*5b80*/  BSYNC.RECONVERGENT B3 ;  /* 0x0000000000037941 */ /* 0x000fea0003800200 */
.L_x_31595:
        /* <DEDUP_REMOVED lines=51> */
.L_x_31593:
[----:B------:R-:W-:Y:S05]  /*5ec0*/  BSYNC.RECONVERGENT B2 ;  /* 0x0000000000027941 */ /* 0x000fea0003800200 */
.L_x_31592:
        /* <DEDUP_REMOVED lines=10> */
.L_x_31576:
        /* <DEDUP_REMOVED lines=16> */
.L_x_31600:
        /* <DEDUP_REMOVED lines=13> */
.L_x_31602:
[----:B------:R-:W-:Y:S05]  /*6140*/  BSYNC.RECONVERGENT B3 ;  /* 0x0000000000037941 */ /* 0x000fea0003800200 */
.L_x_31601:
[----:B------:R-:W-:Y:S01]  /*6150*/  IMAD.WIDE.U32 R110, R72, -0x326172a9, RZ ;  /* 0xcd9e8d57486e7825 */ /* 0x000fe200078e00ff */
[----:B------:R-:W-:Y:S01]  /*6160*/  LOP3.LUT R0, R9, UR5, R89, 0x96, !PT ;  /* 0x0000000509007c12 */ /* 0x000fe2000f8e9659 */
[----:B------:R-:W-:Y:S02]  /*6170*/  UIADD3 UR23, UPT, UPT, UR4, 0x3c6ef372, URZ ;  /* 0x3c6ef37204177890 */ /* 0x000fe4000fffe0ff */
        /* <DEDUP_REMOVED lines=44> */
[----:B------:R-:W-:-:S03]  /*6440*/  LOP3.LUT R13, R110, UR23, R109, 0x96, !PT ;  /* 0x000000176e0d7c12 */ /* 0x000fc6000f8e966d */
[----:B------:R-:W-:Y:S01]  /*6450*/  IMAD.MOV.U32 R0, RZ, RZ, R108 ;  /* 0x000000ffff007224 */ /* 0x000fe200078e006c */
[----:B------:R-:W-:Y:S02]  /*6460*/  LOP3.LUT R15, R88, UR19, R91, 0x96, !PT ;  /* 0x00000013580f7c12 */ /* 0x000fe4000f8e965b */
[----:B------:R-:W-:-:S07]  /*6470*/  MOV R88, R90 ;  /* 0x0000005a00587202 */ /* 0x000fce0000000f00 */
.L_x_31599:
[----:B------:R-:W-:Y:S05]  /*6480*/  BSYNC.RECONVERGENT B2 ;  /* 0x0000000000027941 */ /* 0x000fea0003800200 */
.L_x_31598:
        /* <DEDUP_REMOVED lines=25> */
.L_x_31605:
        /* <DEDUP_REMOVED lines=13> */
.L_x_31607:
[----:B------:R-:W-:Y:S05]  /*66f0*/  BSYNC.RECONVERGENT B3 ;  /* 0x0000000000037941 */ /* 0x000fea0003800200 */
.L_x_31606:
        /* <DEDUP_REMOVED lines=51> */
.L_x_31604:
[----:B------:R-:W-:Y:S05]  /*6a30*/  BSYNC.RECONVERGENT B2 ;  /* 0x0000000000027941 */ /* 0x000fea0003800200 */
.L_x_31603:
        /* <DEDUP_REMOVED lines=22> */
.L_x_31610:
        /* <DEDUP_REMOVED lines=13> */
.L_x_31612:
[----:B------:R-:W-:Y:S05]  /*6c70*/  BSYNC.RECONVERGENT B3 ;  /* 0x0000000000037941 */ /* 0x000fea0003800200 */
.L_x_31611:
[----:B------:R-:W-:Y:S01]  /*6c80*/  LOP3.LUT R0, R9, UR5, R91, 0x96, !PT ;  /* 0x0000000509007c12 */ /* 0x000fe2000f8e965b */
[----:B------:R-:W-:Y:S01]  /*6c90*/  IMAD.WIDE.U32 R110, R72, -0x326172a9, RZ ;  /* 0xcd9e8d57486e7825 */ /* 0x000fe200078e00ff */
[----:B------:R-:W-:-:S03]  /*6ca0*/  UIADD3 UR23, UPT, UPT, UR4, 0x3c6ef372, URZ ;  /* 0x3c6ef37204177890 */ /* 0x000fc6000fffe0ff */
        /* <DEDUP_REMOVED lines=47> */
[----:B------:R-:W-:-:S07]  /*6fa0*/  MOV R88, R108 ;  /* 0x0000006c00587202 */ /* 0x000fce0000000f00 */
.L_x_31609:
[----:B------:R-:W-:Y:S05]  /*6fb0*/  BSYNC.RECONVERGENT B2 ;  /* 0x0000000000027941 */ /* 0x000fea0003800200 */
.L_x_31608:
[----:B------:R-:W-:Y:S01]  /*6fc0*/  I2FP.F32.U32 R10, R90 ;  /* 0x0000005a000a7245 */ /* 0x000fe20000201000 */
[----:B------:R-:W-:Y:S01]  /*6fd0*/  FMUL.FTZ R91, R38, R64 ;  /* 0x00000040265b7220 */ /* 0x000fe20000410000 */
[----:B------:R-:W-:Y:S01]  /*6fe0*/  ISETP.NE.AND P3, PT, R89, 0x1, PT ;  /* 0x000000015900780c */ /* 0x000fe20003f65270 */
[----:B------:R-:W-:Y:S01]  /*6ff0*/  HADD2.F32 R38, -RZ, R85.H1_H1 ;  /* 0x30000055ff267230 */ /* 0x000fe20000004100 */
[----:B------:R-:W-:Y:S01]  /*7000*/  BSSY.RECONVERGENT B2, `(.L_x_31613) ;  /* 0x0000053000027945 */ /* 0x000fe20003800200 */
[----:B------:R-:W-:Y:S01]  /*7010*/  FFMA.FTZ R10, R10, R87, 1.1641532182693481445e-10 ;  /* 0x2f0000000a0a7423 */ /* 0x000fe20000010057 */
[----:B------:R-:W-:Y:S01]  /*7020*/  FMUL.FTZ R91, R91, R2 ;  /* 0x000000025b5b7220 */ /* 0x000fe20000410000 */
[----:B------:R-:W-:-:S03]  /*7030*/  IMAD.MOV.U32 R90, RZ, RZ, R0 ;  /* 0x000000ffff5a7224 */ /* 0x000fc600078e0000 */
        /* <DEDUP_REMOVED lines=14> */
.L_x_31615:
        /* <DEDUP_REMOVED lines=13> */
.L_x_31617:
[----:B------:R-:W-:Y:S05]  /*71f0*/  BSYNC.RECONVERGENT B3 ;  /* 0x0000000000037941 */ /* 0x000fea0003800200 */
.L_x_31616:
        /* <DEDUP_REMOVED lines=51> */
.L_x_31614:
[----:B------:R-:W-:Y:S05]  /*7530*/  BSYNC.RECONVERGENT B2 ;  /* 0x0000000000027941 */ /* 0x000fea0003800200 */
.L_x_31613:
        /* <DEDUP_REMOVED lines=9> */
.L_x_31597:
        /* <DEDUP_REMOVED lines=14> */
.L_x_31575:
[----:B------:R-:W-:Y:S05]  /*76b0*/  BSYNC.RECONVERGENT B1 ;  /* 0x0000000000017941 */ /* 0x000fea0003800200 */
.L_x_31574:
        /* <DEDUP_REMOVED lines=15> */
[----:B--2---:R-:W-:Y:S02]  /*77b0*/  HFMA2 R90, -RZ, RZ, 0, 1.1920928955078125e-07 ;  /* 0x00000002ff5a7431 */ /* 0x004fe400000001ff */
        /* <DEDUP_REMOVED lines=13> */
.L_x_31623:
        /* <DEDUP_REMOVED lines=13> */
.L_x_31625:
[----:B------:R-:W-:Y:S05]  /*7960*/  BSYNC.RECONVERGENT B3 ;  /* 0x0000000000037941 */ /* 0x000fea0003800200 */
.L_x_31624:
        /* <DEDUP_REMOVED lines=41> */
[----:B------:R-:W-:Y:S01]  /*7c00*/  UIADD3 UR23, UPT, UPT, UR4, -0x700cb87f, URZ ;  /* 0x8ff3478104177890 */ /* 0x000fe2000fffe0ff */
[----:B------:R-:W-:Y:S02]  /*7c10*/  MOV R89, R2 ;  /* 0x0000000200597202 */ /* 0x000fe40000000f00 */
        /* <DEDUP_REMOVED lines=8> */
.L_x_31622:
[----:B------:R-:W-:Y:S05]  /*7ca0*/  BSYNC.RECONVERGENT B2 ;  /* 0x0000000000027941 */ /* 0x000fea0003800200 */
.L_x_31621:
[----:B------:R-:W0:Y:S01]  /*7cb0*/  LDC R2, c[0x0][0x408] ;  /* 0x00010200ff027b82 */ /* 0x000e220000000800 */
[----:B------:R-:W-:Y:S01]  /*7cc0*/  I2FP.F32.U32 R10, R89 ;  /* 0x00000059000a7245 */ /* 0x000fe20000201000 */
[----:B------:R-:W-:Y:S02]  /*7cd0*/  HFMA2 R89, -RZ, RZ, 0.1171875, 0 ;  /* 0x2f800000ff597431 */ /* 0x000fe400000001ff */
[----:B-----5:R-:W-:Y:S01]  /*7ce0*/  FMUL.FTZ R91, R40, R64 ;  /* 0x00000040285b7220 */ /* 0x020fe20000410000 */
[----:B------:R-:W-:Y:S01]  /*7cf0*/  ISETP.NE.AND P2, PT, R90, 0x1, PT ;  /* 0x000000015a00780c */ /* 0x000fe20003f45270 */
[----:B------:R-:W-:Y:S02]  /*7d00*/  BSSY.RECONVERGENT B2, `(.L_x_31626) ;  /* 0x0000055000027945 */ /* 0x000fe40003800200 */
[----:B------:R-:W1:Y:S01]  /*7d10*/  LDC R67, c[0x0][0x404] ;  /* 0x00010100ff437b82 */ /* 0x000e620000000800 */
[----:B------:R-:W-:Y:S01]  /*7d20*/  FFMA.FTZ R10, R10, R89, 1.1641532182693481445e-10 ;  /* 0x2f0000000a0a7423 */ /* 0x000fe20000010059 */
[----:B0-----:R-:W-:-:S04]  /*7d30*/  FMUL.FTZ R91, R91, R2 ;  /* 0x000000025b5b7220 */ /* 0x001fc80000410000 */
[----:B-1----:R-:W-:Y:S01]  /*7d40*/  FSETP.GTU.FTZ.AND P1, PT, R10, R67, PT ;  /* 0x000000430a00720b */ /* 0x002fe20003f3c000 */
[----:B------:R-:W-:-:S03]  /*7d50*/  IMAD.MOV.U32 R10, RZ, RZ, 0x2 ;  /* 0x00000002ff0a7424 */ /* 0x000fc600078e00ff */
        /* <DEDUP_REMOVED lines=14> */
.L_x_31628:
        /* <DEDUP_REMOVED lines=13> */
.L_x_31630:
[----:B------:R-:W-:Y:S05]  /*7f10*/  BSYNC.RECONVERGENT B3 ;  /* 0x0000000000037941 */ /* 0x000fea0003800200 */
.L_x_31629:
        /* <DEDUP_REMOVED lines=47> */
[----:B------:R-:W-:-:S04]  /*8210*/  IMAD.WIDE.U32 R108, R10, -0x2daee0ad, RZ ;  /* 0xd2511f530a6c7825 */ /* 0x000fc800078e00ff */
[----:B------:R-:W-:Y:S01]  /*8220*/  IMAD.MOV.U32 R10, RZ, RZ, RZ ;  /* 0x000000ffff0a7224 */ /* 0x000fe200078e00ff */
[----:B------:R-:W-:Y:S02]  /*8230*/  LOP3.LUT R15, R90, UR19, R109, 0x96, !PT ;  /* 0x000000135a0f7c12 */ /* 0x000fe4000f8e966d */
[----:B------:R-:W-:-:S07]  /*8240*/  MOV R88, R108 ;  /* 0x0000006c00587202 */ /* 0x000fce0000000f00 */
.L_x_31627:
[----:B------:R-:W-:Y:S05]  /*8250*/  BSYNC.RECONVERGENT B2 ;  /* 0x0000000000027941 */ /* 0x000fea0003800200 */
.L_x_31626:
        /* <DEDUP_REMOVED lines=22> */
.L_x_31633:
        /* <DEDUP_REMOVED lines=13> */
.L_x_31635:
[----:B------:R-:W-:Y:S05]  /*8490*/  BSYNC.RECONVERGENT B3 ;  /* 0x0000000000037941 */ /* 0x000fea0003800200 */
.L_x_31634:
        /* <DEDUP_REMOVED lines=41> */
[----:B------:R-:W-:Y:S01]  /*8730*/  UIADD3 UR23, UPT, UPT, UR4, -0x700cb87f, URZ ;  /* 0x8ff3478104177890 */ /* 0x000fe2000fffe0ff */
[----:B------:R-:W-:-:S03]  /*8740*/  MOV R91, R88 ;  /* 0x00000058005b7202 */ /* 0x000fc60000000f00 */
[----:B------:R-:W-:Y:S01]  /*8750*/  LOP3.LUT R10, R108, UR18, R111, 0x96, !PT ;  /* 0x000000126c0a7c12 */ /* 0x000fe2000f8e966f */
[----:B------:R-:W-:-:S04]  /*8760*/  IMAD.WIDE.U32 R108, R0, -0x326172a9, RZ ;  /* 0xcd9e8d57006c7825 */ /* 0x000fc800078e00ff */
[----:B------:R-:W-:Y:S01]  /*8770*/  IMAD.MOV.U32 R0, RZ, RZ, R108 ;  /* 0x000000ffff007224 */ /* 0x000fe200078e006c */
[----:B------:R-:W-:Y:S01]  /*8780*/  LOP3.LUT R13, R110, UR23, R109, 0x96, !PT ;  /* 0x000000176e0d7c12 */ /* 0x000fe2000f8e966d */
[----:B------:R-:W-:-:S04]  /*8790*/  IMAD.WIDE.U32 R108, R10, -0x2daee0ad, RZ ;  /* 0xd2511f530a6c7825 */ /* 0x000fc800078e00ff */
[----:B------:R-:W-:Y:S01]  /*87a0*/  IMAD.MOV.U32 R88, RZ, RZ, R108 ;  /* 0x000000ffff587224 */ /* 0x000fe200078e006c */
[----:B------:R-:W-:Y:S01]  /*87b0*/  LOP3.LUT R15, R90, UR19, R109, 0x96, !PT ;  /* 0x000000135a0f7c12 */ /* 0x000fe2000f8e966d */
[----:B------:R-:W-:-:S07]  /*87c0*/  HFMA2 R90, -RZ, RZ, 0, 0 ;  /* 0x00000000ff5a7431 */ /* 0x000fce00000001ff */
.L_x_31632:
[----:B------:R-:W-:Y:S05]  /*87d0*/  BSYNC.RECONVERGENT B2 ;  /* 0x0000000000027941 */ /* 0x000fea0003800200 */
.L_x_31631:
[----:B------:R-:W-:Y:S01]  /*87e0*/  I2FP.F32.U32 R10, R91 ;  /* 0x0000005b000a7245 */ /* 0x000fe20000201000 */
[----:B------:R-:W-:Y:S01]  /*87f0*/  FMUL.FTZ R91, R42, R64 ;  /* 0x000000402a5b7220 */ /* 0x000fe20000410000 */
[----:B------:R-:W-:Y:S01]  /*8800*/  ISETP.NE.AND P3, PT, R90, 0x1, PT ;  /* 0x000000015a00780c */ /* 0x000fe20003f65270 */
[----:B------:R-:W-:Y:S02]  /*8810*/  BSSY.RECONVERGENT B2, `(.L_x_31636) ;  /* 0x0000054000027945 */ /* 0x000fe40003800200 */
        /* <DEDUP_REMOVED lines=18> */
.L_x_31638:
        /* <DEDUP_REMOVED lines=13> */
.L_x_31640:
[----:B------:R-:W-:Y:S05]  /*8a10*/  BSYNC.RECONVERGENT B3 ;  /* 0x0000000000037941 */ /* 0x000fea0003800200 */
.L_x_31639:
        /* <DEDUP_REMOVED lines=51> */
.L_x_31637:
[----:B------:R-:W-:Y:S05]  /*8d50*/  BSYNC.RECONVERGENT B2 ;  /* 0x0000000000027941 */ /* 0x000fea0003800200 */
.L_x_31636:
        /* <DEDUP_REMOVED lines=10> */
.L_x_31620:
        /* <DEDUP_REMOVED lines=16> */
.L_x_31644:
        /* <DEDUP_REMOVED lines=13> */
.L_x_31646:
[----:B------:R-:W-:Y:S05]  /*8fd0*/  BSYNC.RECONVERGENT B3 ;  /* 0x0000000000037941 */ /* 0x000fea0003800200 */
.L_x_31645:
        /* <DEDUP_REMOVED lines=51> */
.L_x_31643:
[----:B------:R-:W-:Y:S05]  /*9310*/  BSYNC.RECONVERGENT B2 ;  /* 0x0000000000027941 */ /* 0x000fea0003800200 */
.L_x_31642:
[----:B------:R-:W0:Y:S01]  /*9320*/  LDC R2, c[0x0][0x408] ;  /* 0x00010200ff027b82 */ /* 0x000e220000000800 */
[----:B------:R-:W-:Y:S01]  /*9330*/  I2FP.F32.U32 R10, R89 ;  /* 0x00000059000a7245 */ /* 0x000fe20000201000 */
[----:B------:R-:W-:Y:S02]  /*9340*/  HFMA2 R89, -RZ, RZ, 0.1171875, 0 ;  /* 0x2f800000ff597431 */ /* 0x000fe400000001ff */
[----:B-----5:R-:W-:Y:S01]  /*9350*/  FMUL.FTZ R91, R40, R64 ;  /* 0x00000040285b7220 */ /* 0x020fe20000410000 */
[----:B------:R-:W-:Y:S01]  /*9360*/  ISETP.NE.AND P2, PT, R90, 0x1, PT ;  /* 0x000000015a00780c */ /* 0x000fe20003f45270 */
[----:B------:R-:W-:Y:S01]  /*9370*/  HADD2.F32 R40, -RZ, R94.H0_H0 ;  /* 0x2000005eff287230 */ /* 0x000fe20000004100 */
[----:B------:R-:W-:Y:S01]  /*9380*/  BSSY.RECONVERGENT B2, `(.L_x_31647) ;  /* 0x0000054000027945 */ /* 0x000fe20003800200 */
[----:B------:R-:W1:Y:S01]  /*9390*/  LDC R67, c[0x0][0x404] ;  /* 0x00010100ff437b82 */ /* 0x000e620000000800 */
[----:B------:R-:W-:Y:S01]  /*93a0*/  FFMA.FTZ R10, R10, R89, 1.1641532182693481445e-10 ;  /* 0x2f0000000a0a7423 */ /* 0x000fe20000010059 */
[----:B0-----:R-:W-:-:S04]  /*93b0*/  FMUL.FTZ R91, R91, R2 ;  /* 0x000000025b5b7220 */ /* 0x001fc80000410000 */
[----:B-1----:R-:W-:Y:S01]  /*93c0*/  FSETP.GTU.FTZ.AND P1, PT, R10, R67, PT ;  /* 0x000000430a00720b */ /* 0x002fe20003f3c000 */
        /* <DEDUP_REMOVED lines=14> */
.L_x_31649:
        /* <DEDUP_REMOVED lines=13> */
.L_x_31651:
[----:B------:R-:W-:Y:S05]  /*9580*/  BSYNC.RECONVERGENT B3 ;  /* 0x0000000000037941 */ /* 0x000fea0003800200 */
.L_x_31650:
        /* <DEDUP_REMOVED lines=51> */
.L_x_31648:
[----:B------:R-:W-:Y:S05]  /*98c0*/  BSYNC.RECONVERGENT B2 ;  /* 0x0000000000027941 */ /* 0x000fea0003800200 */
.L_x_31647:
        /* <DEDUP_REMOVED lines=8> */
[----:B------:R-:W-:Y:S01]  /*9950*/  FSEL R90, R41, RZ, !P1 ;  /* 0x000000ff295a7208 */ /* 0x000fe20004800000 */
[----:B------:R-:W-:Y:S01]  /*9960*/  HADD2.F32 R41, -RZ, R97.H0_H0 ;  /* 0x20000061ff297230 */ /* 0x000fe20000004100 */
        /* <DEDUP_REMOVED lines=12> */
.L_x_31654:
        /* <DEDUP_REMOVED lines=13> */
.L_x_31656:
[----:B------:R-:W-:Y:S05]  /*9b00*/  BSYNC.RECONVERGENT B3 ;  /* 0x0000000000037941 */ /* 0x000fea0003800200 */
.L_x_31655:
        /* <DEDUP_REMOVED lines=51> */
.L_x_31653:
[----:B------:R-:W-:Y:S05]  /*9e40*/  BSYNC.RECONVERGENT B2 ;  /* 0x0000000000027941 */ /* 0x000fea0003800200 */
.L_x_31652:
[----:B------:R-:W-:Y:S01]  /*9e50*/  I2FP.F32.U32 R10, R91 ;  /* 0x0000005b000a7245 */ /* 0x000fe20000201000 */
[----:B------:R-:W-:Y:S01]  /*9e60*/  FMUL.FTZ R91, R42, R64 ;  /* 0x000000402a5b7220 */ /* 0x000fe20000410000 */
[----:B------:R-:W-:Y:S01]  /*9e70*/  ISETP.NE.AND P3, PT, R90, 0x1, PT ;  /* 0x000000015a00780c */ /* 0x000fe20003f65270 */
[----:B------:R-:W-:Y:S01]  /*9e80*/  HADD2.F32 R42, -RZ, R94.H1_H1 ;  /* 0x3000005eff2a7230 */ /* 0x000fe20000004100 */
[----:B------:R-:W-:Y:S01]  /*9e90*/  BSSY.RECONVERGENT B2, `(.L_x_31657) ;  /* 0x0000053000027945 */ /* 0x000fe20003800200 */
[----:B------:R-:W-:Y:S01]  /*9ea0*/  FFMA.FTZ R10, R10, R89, 1.1641532182693481445e-10 ;  /* 0x2f0000000a0a7423 */ /* 0x000fe20000010059 */
[----:B------:R-:W-:-:S04]  /*9eb0*/  FMUL.FTZ R91, R91, R2 ;  /* 0x000000025b5b7220 */ /* 0x000fc80000410000 */
        /* <DEDUP_REMOVED lines=15> */
.L_x_31659:
        /* <DEDUP_REMOVED lines=13> */
.L_x_31661:
[----:B------:R-:W-:Y:S05]  /*a080*/  BSYNC.RECONVERGENT B3 ;  /* 0x0000000000037941 */ /* 0x000fea0003800200 */
.L_x_31660:
        /* <DEDUP_REMOVED lines=51> */
.L_x_31658:
[----:B------:R-:W-:Y:S05]  /*a3c0*/  BSYNC.RECONVERGENT B2 ;  /* 0x0000000000027941 */ /* 0x000fea0003800200 */
.L_x_31657:
[----:B------:R-:W-:Y:S01]  /*a3d0*/  I2FP.F32.U32 R90, R91 ;  /* 0x0000005b005a7245 */ /* 0x000fe20000201000 */
[----:B------:R-:W-:-:S04]  /*a3e0*/  FMUL.FTZ R43, R43, R64 ;  /* 0x000000402b2b7220 */ /* 0x000fc80000410000 */
[----:B------:R-:W-:Y:S01]  /*a3f0*/  FFMA.FTZ R90, R90, R89, 1.1641532182693481445e-10 ;  /* 0x2f0000005a5a7423 */ /* 0x000fe20000010059 */
[----:B------:R-:W-:-:S04]  /*a400*/  FMUL.FTZ R43, R43, R2 ;  /* 0x000000022b2b7220 */ /* 0x000fc80000410000 */
[----:B------:R-:W-:-:S04]  /*a410*/  FSETP.GTU.FTZ.AND P3, PT, R90, R67, PT ;  /* 0x000000435a00720b */ /* 0x000fc80003f7c000 */
[----:B------:R-:W-:Y:S01]  /*a420*/  FSEL R2, R43, RZ, !P3 ;  /* 0x000000ff2b027208 */ /* 0x000fe20005800000 */
[----:B------:R-:W-:Y:S01]  /*a430*/  HADD2.F32 R43, -RZ, R97.H1_H1 ;  /* 0x30000061ff2b7230 */ /* 0x000fe20000004100 */
[----:B------:R-:W-:-:S04]  /*a440*/  PLOP3.LUT P3, PT, P3, PT, PT, 0x8, 0x80 ;  /* 0x000000000080781c */ /* 0x000fc80001f6e170 */
[----:B------:R-:W-:-:S09]  /*a450*/  FMUL.FTZ R43, R43, R2 ;  /* 0x000000022b2b7220 */ /* 0x000fd20000410000 */
.L_x_31641:
        /* <DEDUP_REMOVED lines=14> */
.L_x_31619:
[----:B------:R-:W-:Y:S05]  /*a540*/  BSYNC.RECONVERGENT B1 ;  /* 0x0000000000017941 */ /* 0x000fea0003800200 */
.L_x_31618:
[----:B------:R-:W-:Y:S01]  /*a550*/  ISETP.GE.U32.AND P0, PT, R14, 0x80, PT ;  /* 0x000000800e00780c */ /* 0x000fe20003f06070 */
[----:B------:R-:W-:Y:S03]  /*a560*/  BSSY.RECONVERGENT B1, `(.L_x_31662) ;  /* 0x00002e7000017945 */ /* 0x000fe60003800200 */
[----:B0-----:R-:W-:-:S09]  /*a570*/  P2R R88, PR, RZ, 0x1 ;  /* 0x00000001ff587803 */ /* 0x001fd20000000000 */
[----:B------:R-:W-:Y:S05]  /*a580*/  @!P0 BRA `(.L_x_31663) ;  /* 0x0000002c00908947 */ /* 0x000fea0003800000 */
[----:B------:R-:W-:Y:S01]  /*a590*/  ISETP.NE.U32.AND P0, PT, RZ, UR8, PT ;  /* 0x00000008ff007c0c */ /* 0x000fe2000bf05070 */
[----:B------:R-:W0:Y:S03]  /*a5a0*/  LDC.64 R44, c[0x0][0x390] ;  /* 0x0000e400ff2c7b82 */ /* 0x000e260000000a00 */
[----:B------:R-:W-:-:S13]  /*a5b0*/  ISETP.NE.AND.EX P0, PT, RZ, UR9, PT, P0 ;  /* 0x00000009ff007c0c */ /* 0x000fda000bf05300 */
[----:B--23--:R-:W1:Y:S01]  /*a5c0*/  @P0 LDC.64 R90, c[0x0][0x3a0] ;  /* 0x0000e800ff5a0b82 */ /* 0x00ce620000000a00 */
        /* <DEDUP_REMOVED lines=21> */
.L_x_31667:
        /* <DEDUP_REMOVED lines=13> */
.L_x_31669:
[----:B------:R-:W-:Y:S05]  /*a7f0*/  BSYNC.RECONVERGENT B3 ;  /* 0x0000000000037941 */ /* 0x000fea0003800200 */
.L_x_31668:
        /* <DEDUP_REMOVED lines=51> */
.L_x_31666:
[----:B------:R-:W-:Y:S05]  /*ab30*/  BSYNC.RECONVERGENT B2 ;  /* 0x0000000000027941 */ /* 0x000fea0003800200 */
.L_x_31665:
        /* <DEDUP_REMOVED lines=25> */
.L_x_31672:
        /* <DEDUP_REMOVED lines=13> */
.L_x_31674:
[----:B------:R-:W-:Y:S05]  /*ada0*/  BSYNC.RECONVERGENT B3 ;  /* 0x0000000000037941 */ /* 0x000fea0003800200 */
.L_x_31673:
        /* <DEDUP_REMOVED lines=48> */
[----:B------:R-:W-:Y:S02]  /*b0b0*/  HFMA2 R10, -RZ, RZ, 0, 0 ;  /* 0x00000000ff0a7431 */ /* 0x000fe400000001ff */
[----:B------:R-:W-:Y:S01]  /*b0c0*/  IMAD.MOV.U32 R90, RZ, RZ, R110 ;  /* 0x000000ffff5a7224 */ /* 0x000fe200078e006e */
[----:B------:R-:W-:-:S07]  /*b0d0*/  LOP3.LUT R15, R108, UR19, R111, 0x96, !PT ;  /* 0x000000136c0f7c12 */ /* 0x000fce000f8e966f */
.L_x_31671:
[----:B------:R-:W-:Y:S05]  /*b0e0*/  BSYNC.RECONVERGENT B2 ;  /* 0x0000000000027941 */ /* 0x000fea0003800200 */
.L_x_31670:
        /* <DEDUP_REMOVED lines=22> */
.L_x_31677:
        /* <DEDUP_REMOVED lines=13> */
.L_x_31679:
[----:B------:R-:W-:Y:S05]  /*b320*/  BSYNC.RECONVERGENT B3 ;  /* 0x0000000000037941 */ /* 0x000fea0003800200 */
.L_x_31678:
[----:B------:R-:W-:Y:S01]  /*b330*/  LOP3.LUT R0, R9, UR5, R109, 0x96, !PT ;  /* 0x0000000509007c12 */ /* 0x000fe2000f8e966d */
[----:B------:R-:W-:Y:S01]  /*b340*/  IMAD.WIDE.U32 R126, R72, -0x326172a9, RZ ;  /* 0xcd9e8d57487e7825 */ /* 0x000fe200078e00ff */
[----:B------:R-:W-:-:S03]  /*b350*/  UIADD3 UR23, UPT, UPT, UR4, 0x3c6ef372, URZ ;  /* 0x3c6ef37204177890 */ /* 0x000fc6000fffe0ff */
        /* <DEDUP_REMOVED lines=46> */
[----:B------:R-:W-:Y:S02]  /*b640*/  LOP3.LUT R15, R108, UR19, R111, 0x96, !PT ;  /* 0x000000136c0f7c12 */ /* 0x000fe4000f8e966f */
[----:B------:R-:W-:-:S07]  /*b650*/  MOV R90, R110 ;  /* 0x0000006e005a7202 */ /* 0x000fce0000000f00 */
.L_x_31676:
[----:B------:R-:W-:Y:S05]  /*b660*/  BSYNC.RECONVERGENT B2 ;  /* 0x0000000000027941 */ /* 0x000fea0003800200 */
.L_x_31675:
        /* <DEDUP_REMOVED lines=8> */
[----:B------:R-:W-:-:S03]  /*b6f0*/  HFMA2 R10, -RZ, RZ, 0, 1.1920928955078125e-07 ;  /* 0x00000002ff0a7431 */ /* 0x000fc600000001ff */
        /* <DEDUP_REMOVED lines=13> */
.L_x_31682:
        /* <DEDUP_REMOVED lines=13> */
.L_x_31684:
[----:B------:R-:W-:Y:S05]  /*b8a0*/  BSYNC.RECONVERGENT B3 ;  /* 0x0000000000037941 */ /* 0x000fea0003800200 */
.L_x_31683:
        /* <DEDUP_REMOVED lines=51> */
.L_x_31681:
[----:B------:R-:W-:Y:S05]  /*bbe0*/  BSYNC.RECONVERGENT B2 ;  /* 0x0000000000027941 */ /* 0x000fea0003800200 */
.L_x_31680:
        /* <DEDUP_REMOVED lines=10> */
.L_x_31664:
        /* <DEDUP_REMOVED lines=16> */
.L_x_31688:
        /* <DEDUP_REMOVED lines=13> */
.L_x_31690:
[----:B------:R-:W-:Y:S05]  /*be60*/  BSYNC.RECONVERGENT B3 ;  /* 0x0000000000037941 */ /* 0x000fea0003800200 */
.L_x_31689:
        /* <DEDUP_REMOVED lines=51> */
.L_x_31687:
[----:B------:R-:W-:Y:S05]  /*c1a0*/  BSYNC.RECONVERGENT B2 ;  /* 0x0000000000027941 */ /* 0x000fea0003800200 */
.L_x_31686:
        /* <DEDUP_REMOVED lines=25> */
.L_x_31693:
        /* <DEDUP_REMOVED lines=13> */
.L_x_31695:
[----:B------:R-:W-:Y:S05]  /*c410*/  BSYNC.RECONVERGENT B3 ;  /* 0x0000000000037941 */ /* 0x000fea0003800200 */
.L_x_31694:
        /* <DEDUP_REMOVED lines=51> */
.L_x_31692:
[----:B------:R-:W-:Y:S05]  /*c750*/  BSYNC.RECONVERGENT B2 ;  /* 0x0000000000027941 */ /* 0x000fea0003800200 */
.L_x_31691:
        /* <DEDUP_REMOVED lines=22> */
.L_x_31698:
        /* <DEDUP_REMOVED lines=13> */
.L_x_31700:
[----:B------:R-:W-:Y:S05]  /*c990*/  BSYNC.RECONVERGENT B3 ;  /* 0x0000000000037941 */ /* 0x000fea0003800200 */
.L_x_31699:
        /* <DEDUP_REMOVED lines=51> */
.L_x_31697:
[----:B------:R-:W-:Y:S05]  /*ccd0*/  BSYNC.RECONVERGENT B2 ;  /* 0x0000000000027941 */ /* 0x000fea0003800200 */
.L_x_31696:
        /* <DEDUP_REMOVED lines=22> */
.L_x_31703:
        /* <DEDUP_REMOVED lines=13> */
.L_x_31705:
[----:B------:R-:W-:Y:S05]  /*cf10*/  BSYNC.RECONVERGENT B3 ;  /* 0x0000000000037941 */ /* 0x000fea0003800200 */
.L_x_31704:
        /* <DEDUP_REMOVED lines=51> */
.L_x_31702:
[----:B------:R-:W-:Y:S05]  /*d250*/  BSYNC.RECONVERGENT B2 ;  /* 0x0000000000027941 */ /* 0x000fea0003800200 */
.L_x_31701:
        /* <DEDUP_REMOVED lines=9> */
.L_x_31685:
        /* <DEDUP_REMOVED lines=14> */
.L_x_31663:
[----:B------:R-:W-:Y:S05]  /*d3d0*/  BSYNC.RECONVERGENT B1 ;  /* 0x0000000000017941 */ /* 0x000fea0003800200 */
.L_x_31662:
[----:B------:R-:W-:Y:S01]  /*d3e0*/  ISETP.GE.U32.AND P0, PT, R14, 0xa0, PT ;  /* 0x000000a00e00780c */ /* 0x000fe20003f06070 */
[----:B------:R-:W-:Y:S03]  /*d3f0*/  BSSY.RECONVERGENT B1, `(.L_x_31706) ;  /* 0x00002e7000017945 */ /* 0x000fe60003800200 */
[----:B------:R-:W-:-:S09]  /*d400*/  P2R R89, PR, RZ, 0x1 ;  /* 0x00000001ff597803 */ /* 0x000fd20000000000 */
[----:B------:R-:W-:Y:S05]  /*d410*/  @!P0 BRA `(.L_x_31707) ;  /* 0x0000002c00908947 */ /* 0x000fea0003800000 */
[----:B------:R-:W-:Y:S01]  /*d420*/  ISETP.NE.U32.AND P0, PT, RZ, UR8, PT ;  /* 0x00000008ff007c0c */ /* 0x000fe2000bf05070 */
[----:B------:R-:W1:Y:S03]  /*d430*/  LDC.64 R48, c[0x0][0x390] ;  /* 0x0000e400ff307b82 */ /* 0x000e660000000a00 */
[----:B------:R-:W-:-:S13]  /*d440*/  ISETP.NE.AND.EX P0, PT, RZ, UR9, PT, P0 ;  /* 0x00000009ff007c0c */ /* 0x000fda000bf05300 */
[----:B--23--:R-:W2:Y:S01]  /*d450*/  @P0 LDC.64 R90, c[0x0][0x3a0] ;  /* 0x0000e800ff5a0b82 */ /* 0x00cea20000000a00 */
[----:B-1----:R-:W-:-:S06]  /*d460*/  IMAD.WIDE.U32 R48, R66, 0x10, R48 ;  /* 0x0000001042307825 */ /* 0x002fcc00078e0030 */
[----:B------:R-:W5:Y:S01]  /*d470*/  LDG.E.128 R48, desc[UR6][R48.64] ;  /* 0x0000000630307981 */ /* 0x000f62000c1e1d00 */
[----:B--2---:R-:W-:-:S05]  /*d480*/  @P0 IMAD.WIDE.U32 R90, R66, 0x10, R90 ;  /* 0x00000010425a0825 */ /* 0x004fca00078e005a */
        /* <DEDUP_REMOVED lines=18> */
.L_x_31711:
        /* <DEDUP_REMOVED lines=13> */
.L_x_31713:
[----:B------:R-:W-:Y:S05]  /*d680*/  BSYNC.RECONVERGENT B3 ;  /* 0x0000000000037941 */ /* 0x000fea0003800200 */
.L_x_31712:
[----:B------:R-:W-:Y:S01]  /*d690*/  IMAD.WIDE.U32 R126, R72, -0x326172a9, RZ ;  /* 0xcd9e8d57487e7825 */ /* 0x000fe200078e00ff */
[----:B------:R-:W-:Y:S01]  /*d6a0*/  LOP3.LUT R0, R9, UR5, R91, 0x96, !PT ;  /* 0x0000000509007c12 */ /* 0x000fe2000f8e965b */
[----:B------:R-:W-:Y:S02]  /*d6b0*/  UIADD3 UR23, UPT, UPT, UR4, 0x3c6ef372, URZ ;  /* 0x3c6ef37204177890 */ /* 0x000fe4000fffe0ff */
[----:B------:R-:W-:Y:S01]  /*d6c0*/  IMAD.MOV.U32 R92, RZ, RZ, RZ ;  /* 0x000000ffff5c7224 */ /* 0x000fe200078e00ff */
[----:B------:R-:W-:Y:S01]  /*d6d0*/  LOP3.LUT R10, R70, UR4, R127, 0x96, !PT ;  /* 0x00000004460a7c12 */ /* 0x000fe2000f8e967f */
[----:B0-----:R-:W-:-:S04]  /*d6e0*/  IMAD.WIDE.U32 R108, R0, -0x326172a9, RZ ;  /* 0xcd9e8d57006c7825 */ /* 0x001fc800078e00ff */
        /* <DEDUP_REMOVED lines=44> */
[----:B------:R-:W-:-:S07]  /*d9b0*/  IMAD.MOV.U32 R90, RZ, RZ, R108 ;  /* 0x000000ffff5a7224 */ /* 0x000fce00078e006c */
.L_x_31710:
[----:B------:R-:W-:Y:S05]  /*d9c0*/  BSYNC.RECONVERGENT B2 ;  /* 0x0000000000027941 */ /* 0x000fea0003800200 */
.L_x_31709:
[----:B------:R-:W1:Y:S01]  /*d9d0*/  LDC R2, c[0x0][0x408] ;  /* 0x00010200ff027b82 */ /* 0x000e620000000800 */
[----:B------:R-:W-:Y:S01]  /*d9e0*/  I2FP.F32.U32 R10, R91 ;  /* 0x0000005b000a7245 */ /* 0x000fe20000201000 */
[----:B------:R-:W-:Y:S02]  /*d9f0*/  HFMA2 R91, -RZ, RZ, 0.1171875, 0 ;  /* 0x2f800000ff5b7431 */ /* 0x000fe400000001ff */
[----:B-----5:R-:W-:Y:S01]  /*da00*/  FMUL.FTZ R95, R48, R64 ;  /* 0x00000040305f7220 */ /* 0x020fe20000410000 */
[----:B------:R-:W-:Y:S01]  /*da10*/  ISETP.NE.AND P1, PT, R92, 0x1, PT ;  /* 0x000000015c00780c */ /* 0x000fe20003f25270 */
[----:B------:R-:W-:Y:S02]  /*da20*/  BSSY.RECONVERGENT B2, `(.L_x_31714) ;  /* 0x0000055000027945 */ /* 0x000fe40003800200 */
[----:B0-----:R-:W0:Y:S01]  /*da30*/  LDC R67, c[0x0][0x404] ;  /* 0x00010100ff437b82 */ /* 0x001e220000000800 */
[----:B------:R-:W-:Y:S01]  /*da40*/  FFMA.FTZ R10, R10, R91, 1.1641532182693481445e-10 ;  /* 0x2f0000000a0a7423 */ /* 0x000fe2000001005b */
[----:B-1----:R-:W-:-:S04]  /*da50*/  FMUL.FTZ R95, R95, R2 ;  /* 0x000000025f5f7220 */ /* 0x002fc80000410000 */
[----:B0-----:R-:W-:Y:S01]  /*da60*/  FSETP.GTU.FTZ.AND P0, PT, R10, R67, PT ;  /* 0x000000430a00720b */ /* 0x001fe20003f1c000 */
        /* <DEDUP_REMOVED lines=15> */
.L_x_31716:
        /* <DEDUP_REMOVED lines=13> */
.L_x_31718:
[----:B------:R-:W-:Y:S05]  /*dc30*/  BSYNC.RECONVERGENT B3 ;  /* 0x0000000000037941 */ /* 0x000fea0003800200 */
.L_x_31717:
[----:B------:R-:W-:Y:S01]  /*dc40*/  LOP3.LUT R0, R9, UR5, R109, 0x96, !PT ;  /* 0x0000000509007c12 */ /* 0x000fe2000f8e966d */
[----:B------:R-:W-:Y:S01]  /*dc50*/  IMAD.WIDE.U32 R126, R72, -0x326172a9, RZ ;  /* 0xcd9e8d57487e7825 */ /* 0x000fe200078e00ff */
[----:B------:R-:W-:-:S03]  /*dc60*/  UIADD3 UR23, UPT, UPT, UR4, 0x3c6ef372, URZ ;  /* 0x3c6ef37204177890 */ /* 0x000fc6000fffe0ff */
        /* <DEDUP_REMOVED lines=48> */
.L_x_31715:
[----:B------:R-:W-:Y:S05]  /*df70*/  BSYNC.RECONVERGENT B2 ;  /* 0x0000000000027941 */ /* 0x000fea0003800200 */
.L_x_31714:
        /* <DEDUP_REMOVED lines=22> */
.L_x_31721:
        /* <DEDUP_REMOVED lines=13> */
.L_x_31723:
[----:B------:R-:W-:Y:S05]  /*e1b0*/  BSYNC.RECONVERGENT B3 ;  /* 0x0000000000037941 */ /* 0x000fea0003800200 */
.L_x_31722:
[----:B------:R-:W-:Y:S01]  /*e1c0*/  LOP3.LUT R0, R9, UR5, R109, 0x96, !PT ;  /* 0x0000000509007c12 */ /* 0x000fe2000f8e966d */
[----:B------:R-:W-:Y:S01]  /*e1d0*/  IMAD.WIDE.U32 R126, R72, -0x326172a9, RZ ;  /* 0xcd9e8d57487e7825 */ /* 0x000fe200078e00ff */
[----:B------:R-:W-:-:S03]  /*e1e0*/  UIADD3 UR23, UPT, UPT, UR4, 0x3c6ef372, URZ ;  /* 0x3c6ef37204177890 */ /* 0x000fc6000fffe0ff */
        /* <DEDUP_REMOVED lines=47> */
[----:B------:R-:W-:-:S07]  /*e4e0*/  LOP3.LUT R15, R108, UR19, R111, 0x96, !PT ;  /* 0x000000136c0f7c12 */ /* 0x000fce000f8e966f */
.L_x_31720:
[----:B------:R-:W-:Y:S05]  /*e4f0*/  BSYNC.RECONVERGENT B2 ;  /* 0x0000000000027941 */ /* 0x000fea0003800200 */
.L_x_31719:
        /* <DEDUP_REMOVED lines=22> */
.L_x_31726:
        /* <DEDUP_REMOVED lines=13> */
.L_x_31728:
[----:B------:R-:W-:Y:S05]  /*e730*/  BSYNC.RECONVERGENT B3 ;  /* 0x0000000000037941 */ /* 0x000fea0003800200 */
.L_x_31727:
        /* <DEDUP_REMOVED lines=51> */
.L_x_31725:
[----:B------:R-:W-:Y:S05]  /*ea70*/  BSYNC.RECONVERGENT B2 ;  /* 0x0000000000027941 */ /* 0x000fea0003800200 */
.L_x_31724:
        /* <DEDUP_REMOVED lines=10> */
.L_x_31708:
        /* <DEDUP_REMOVED lines=16> */
.L_x_31732:
        /* <DEDUP_REMOVED lines=13> */
.L_x_31734:
[----:B------:R-:W-:Y:S05]  /*ecf0*/  BSYNC.RECONVERGENT B3 ;  /* 0x0000000000037941 */ /* 0x000fea0003800200 */
.L_x_31733:
        /* <DEDUP_REMOVED lines=51> */
.L_x_31731:
[----:B------:R-:W-:Y:S05]  /*f030*/  BSYNC.RECONVERGENT B2 ;  /* 0x0000000000027941 */ /* 0x000fea0003800200 */
.L_x_31730:
[----:B------:R-:W1:Y:S01]  /*f040*/  LDC R2, c[0x0][0x408] ;  /* 0x00010200ff027b82 */ /* 0x000e620000000800 */
[----:B------:R-:W-:Y:S01]  /*f050*/  I2FP.F32.U32 R10, R91 ;  /* 0x0000005b000a7245 */ /* 0x000fe20000201000 */
[----:B------:R-:W-:Y:S02]  /*f060*/  HFMA2 R91, -RZ, RZ, 0.1171875, 0 ;  /* 0x2f800000ff5b7431 */ /* 0x000fe400000001ff */
[----:B-----5:R-:W-:Y:S01]  /*f070*/  FMUL.FTZ R95, R48, R64 ;  /* 0x00000040305f7220 */ /* 0x020fe20000410000 */
[----:B------:R-:W-:Y:S01]  /*f080*/  ISETP.NE.AND P1, PT, R92, 0x1, PT ;  /* 0x000000015c00780c */ /* 0x000fe20003f25270 */
[----:B------:R-:W-:Y:S01]  /*f090*/  HADD2.F32 R48, -RZ, R100.H0_H0 ;  /* 0x20000064ff307230 */ /* 0x000fe20000004100 */
[----:B------:R-:W-:Y:S01]  /*f0a0*/  BSSY.RECONVERGENT B2, `(.L_x_31735) ;  /* 0x0000054000027945 */ /* 0x000fe20003800200 */
[----:B0-----:R-:W0:Y:S01]  /*f0b0*/  LDC R67, c[0x0][0x404] ;  /* 0x00010100ff437b82 */ /* 0x001e220000000800 */
[----:B------:R-:W-:Y:S01]  /*f0c0*/  FFMA.FTZ R10, R10, R91, 1.1641532182693481445e-10 ;  /* 0x2f0000000a0a7423 */ /* 0x000fe2000001005b */
[----:B-1----:R-:W-:-:S04]  /*f0d0*/  FMUL.FTZ R95, R95, R2 ;  /* 0x000000025f5f7220 */ /* 0x002fc80000410000 */
[----:B0-----:R-:W-:Y:S01]  /*f0e0*/  FSETP.GTU.FTZ.AND P0, PT, R10, R67, PT ;  /* 0x000000430a00720b */ /* 0x001fe20003f1c000 */
        /* <DEDUP_REMOVED lines=14> */
.L_x_31737:
        /* <DEDUP_REMOVED lines=13> */
.L_x_31739:
[----:B------:R-:W-:Y:S05]  /*f2a0*/  BSYNC.RECONVERGENT B3 ;  /* 0x0000000000037941 */ /* 0x000fea0003800200 */
.L_x_31738:
        /* <DEDUP_REMOVED lines=51> */
.L_x_31736:
[----:B------:R-:W-:Y:S05]  /*f5e0*/  BSYNC.RECONVERGENT B2 ;  /* 0x0000000000027941 */ /* 0x000fea0003800200 */
.L_x_31735:
        /* <DEDUP_REMOVED lines=22> */
.L_x_31742:
        /* <DEDUP_REMOVED lines=13> */
.L_x_31744:
[----:B------:R-:W-:Y:S05]  /*f820*/  BSYNC.RECONVERGENT B3 ;  /* 0x0000000000037941 */ /* 0x000fea0003800200 */
.L_x_31743:
        /* <DEDUP_REMOVED lines=51> */
.L_x_31741:
[----:B------:R-:W-:Y:S05]  /*fb60*/  BSYNC.RECONVERGENT B2 ;  /* 0x0000000000027941 */ /* 0x000fea0003800200 */
.L_x_31740:
        /* <DEDUP_REMOVED lines=22> */
.L_x_31747:
        /* <DEDUP_REMOVED lines=13> */
.L_x_31749:
[----:B------:R-:W-:Y:S05]  /*fda0*/  BSYNC.RECONVERGENT B3 ;  /* 0x0000000000037941 */ /* 0x000fea0003800200 */
.L_x_31748:
        /* <DEDUP_REMOVED lines=51> */
.L_x_31746:
[----:B------:R-:W-:Y:S05]  /*100e0*/  BSYNC.RECONVERGENT B2 ;  /* 0x0000000000027941 */ /* 0x000fea0003800200 */
.L_x_31745:
        /* <DEDUP_REMOVED lines=9> */
.L_x_31729:
        /* <DEDUP_REMOVED lines=14> */
.L_x_31707:
[----:B------:R-:W-:Y:S05]  /*10260*/  BSYNC.RECONVERGENT B1 ;  /* 0x0000000000017941 */ /* 0x000fea0003800200 */
.L_x_31706:
[----:B------:R-:W-:Y:S01]  /*10270*/  ISETP.GE.U32.AND P0, PT, R14, 0xc0, PT ;  /* 0x000000c00e00780c */ /* 0x000fe20003f06070 */
[----:B------:R-:W-:Y:S03]  /*10280*/  BSSY.RECONVERGENT B1, `(.L_x_31750) ;  /* 0x00002e7000017945 */ /* 0x000fe60003800200 */
[----:B--23--:R-:W-:-:S09]  /*10290*/  P2R R90, PR, RZ, 0x1 ;  /* 0x00000001ff5a7803 */ /* 0x00cfd20000000000 */
[----:B------:R-:W-:Y:S05]  /*102a0*/  @!P0 BRA `(.L_x_31751) ;  /* 0x0000002c00908947 */ /* 0x000fea0003800000 */
[----:B------:R-:W-:Y:S01]  /*102b0*/  ISETP.NE.U32.AND P0, PT, RZ, UR8, PT ;  /* 0x00000008ff007c0c */ /* 0x000fe2000bf05070 */
[----:B------:R-:W1:Y:S03]  /*102c0*/  LDC.64 R52, c[0x0][0x390] ;  /* 0x0000e400ff347b82 */ /* 0x000e660000000a00 */
[----:B------:R-:W-:-:S13]  /*102d0*/  ISETP.NE.AND.EX P0, PT, RZ, UR9, PT, P0 ;  /* 0x00000009ff007c0c */ /* 0x000fda000bf05300 */
[----:B0---4-:R-:W0:Y:S01]  /*102e0*/  @P0 LDC.64 R108, c[0x0][0x3a0] ;  /* 0x0000e800ff6c0b82 */ /* 0x011e220000000a00 */
[----:B-1----:R-:W-:-:S06]  /*102f0*/  IMAD.WIDE.U32 R52, R66, 0x10, R52 ;  /* 0x0000001042347825 */ /* 0x002fcc00078e0034 */
[----:B------:R-:W5:Y:S01]  /*10300*/  LDG.E.128 R52, desc[UR6][R52.64] ;  /* 0x0000000634347981 */ /* 0x000f62000c1e1d00 */
[----:B0-----:R-:W-:-:S05]  /*10310*/  @P0 IMAD.WIDE.U32 R108, R66, 0x10, R108 ;  /* 0x00000010426c0825 */ /* 0x001fca00078e006c */
        /* <DEDUP_REMOVED lines=18> */
.L_x_31755:
        /* <DEDUP_REMOVED lines=13> */
.L_x_31757:
[----:B------:R-:W-:Y:S05]  /*10510*/  BSYNC.RECONVERGENT B3 ;  /* 0x0000000000037941 */ /* 0x000fea0003800200 */
.L_x_31756:
[----:B------:R-:W-:Y:S01]  /*10520*/  IMAD.WIDE.U32 R128, R72, -0x326172a9, RZ ;  /* 0xcd9e8d5748807825 */ /* 0x000fe200078e00ff */
[----:B------:R-:W-:Y:S01]  /*10530*/  LOP3.LUT R0, R9, UR5, R109, 0x96, !PT ;  /* 0x0000000509007c12 */ /* 0x000fe2000f8e966d */
[----:B------:R-:W-:Y:S02]  /*10540*/  UIADD3 UR23, UPT, UPT, UR4, 0x3c6ef372, URZ ;  /* 0x3c6ef37204177890 */ /* 0x000fe4000fffe0ff */
        /* <DEDUP_REMOVED lines=47> */
[----:B------:R-:W-:-:S07]  /*10840*/  MOV R92, R110 ;  /* 0x0000006e005c7202 */ /* 0x000fce0000000f00 */
.L_x_31754:
[----:B------:R-:W-:Y:S05]  /*10850*/  BSYNC.RECONVERGENT B2 ;  /* 0x0000000000027941 */ /* 0x000fea0003800200 */
.L_x_31753:
[----:B------:R-:W1:Y:S01]  /*10860*/  LDC R2, c[0x0][0x408] ;  /* 0x00010200ff027b82 */ /* 0x000e620000000800 */
[----:B------:R-:W-:Y:S01]  /*10870*/  I2FP.F32.U32 R10, R91 ;  /* 0x0000005b000a7245 */ /* 0x000fe20000201000 */
[----:B------:R-:W-:Y:S02]  /*10880*/  IMAD.MOV.U32 R91, RZ, RZ, 0x2f800000 ;  /* 0x2f800000ff5b7424 */ /* 0x000fe400078e00ff */
[----:B0----5:R-:W-:Y:S01]  /*10890*/  FMUL.FTZ R109, R52, R64 ;  /* 0x00000040346d7220 */ /* 0x021fe20000410000 */
[----:B------:R-:W-:Y:S01]  /*108a0*/  ISETP.NE.AND P1, PT, R95, 0x1, PT ;  /* 0x000000015f00780c */ /* 0x000fe20003f25270 */
[----:B------:R-:W-:Y:S01]  /*108b0*/  BSSY.RECONVERGENT B2, `(.L_x_31758) ;  /* 0x0000055000027945 */ /* 0x000fe20003800200 */
[----:B------:R-:W-:Y:S01]  /*108c0*/  FFMA.FTZ R10, R10, R91, 1.1641532182693481445e-10 ;  /* 0x2f0000000a0a7423 */ /* 0x000fe2000001005b */
[----:B------:R-:W-:Y:S01]  /*108d0*/  IMAD.MOV.U32 R96, RZ, RZ, R0 ;  /* 0x000000ffff607224 */ /* 0x000fe200078e0000 */
[----:B------:R-:W0:Y:S01]  /*108e0*/  LDC R67, c[0x0][0x404] ;  /* 0x00010100ff437b82 */ /* 0x000e220000000800 */
[----:B-1----:R-:W-:-:S02]  /*108f0*/  FMUL.FTZ R109, R109, R2 ;  /* 0x000000026d6d7220 */ /* 0x002fc40000410000 */
[----:B0-----:R-:W-:Y:S01]  /*10900*/  FSETP.GTU.FTZ.AND P0, PT, R10, R67, PT ;  /* 0x000000430a00720b */ /* 0x001fe20003f1c000 */
        /* <DEDUP_REMOVED lines=14> */
.L_x_31760:
        /* <DEDUP_REMOVED lines=13> */
.L_x_31762:
[----:B------:R-:W-:Y:S05]  /*10ac0*/  BSYNC.RECONVERGENT B3 ;  /* 0x0000000000037941 */ /* 0x000fea0003800200 */
.L_x_31761:
        /* <DEDUP_REMOVED lines=51> */
.L_x_31759:
[----:B------:R-:W-:Y:S05]  /*10e00*/  BSYNC.RECONVERGENT B2 ;  /* 0x0000000000027941 */ /* 0x000fea0003800200 */
.L_x_31758:
        /* <DEDUP_REMOVED lines=22> */
.L_x_31765:
        /* <DEDUP_REMOVED lines=13> */
.L_x_31767:
[----:B------:R-:W-:Y:S05]  /*11040*/  BSYNC.RECONVERGENT B3 ;  /* 0x0000000000037941 */ /* 0x000fea0003800200 */
.L_x_31766:
        /* <DEDUP_REMOVED lines=51> */
.L_x_31764:
[----:B------:R-:W-:Y:S05]  /*11380*/  BSYNC.RECONVERGENT B2 ;  /* 0x0000000000027941 */ /* 0x000fea0003800200 */
.L_x_31763:
        /* <DEDUP_REMOVED lines=22> */
.L_x_31770:
        /* <DEDUP_REMOVED lines=13> */
.L_x_31772:
[----:B------:R-:W-:Y:S05]  /*115c0*/  BSYNC.RECONVERGENT B3 ;  /* 0x0000000000037941 */ /* 0x000fea0003800200 */
.L_x_31771:
        /* <DEDUP_REMOVED lines=51> */
.L_x_31769:
[----:B------:R-:W-:Y:S05]  /*11900*/  BSYNC.RECONVERGENT B2 ;  /* 0x0000000000027941 */ /* 0x000fea0003800200 */
.L_x_31768:
        /* <DEDUP_REMOVED lines=10> */
.L_x_31752:
        /* <DEDUP_REMOVED lines=16> */
.L_x_31776:
        /* <DEDUP_REMOVED lines=13> */
.L_x_31778:
[----:B------:R-:W-:Y:S05]  /*11b80*/  BSYNC.RECONVERGENT B3 ;  /* 0x0000000000037941 */ /* 0x000fea0003800200 */
.L_x_31777:
        /* <DEDUP_REMOVED lines=51> */
.L_x_31775:
[----:B------:R-:W-:Y:S05]  /*11ec0*/  BSYNC.RECONVERGENT B2 ;  /* 0x0000000000027941 */ /* 0x000fea0003800200 */
.L_x_31774:
[----:B------:R-:W1:Y:S01]  /*11ed0*/  LDC R2, c[0x0][0x408] ;  /* 0x00010200ff027b82 */ /* 0x000e620000000800 */
[----:B------:R-:W-:Y:S01]  /*11ee0*/  I2FP.F32.U32 R10, R91 ;  /* 0x0000005b000a7245 */ /* 0x000fe20000201000 */
[----:B------:R-:W-:Y:S01]  /*11ef0*/  IMAD.MOV.U32 R91, RZ, RZ, 0x2f800000 ;  /* 0x2f800000ff5b7424 */ /* 0x000fe200078e00ff */
[----:B------:R-:W-:Y:S01]  /*11f00*/  ISETP.NE.AND P1, PT, R95, 0x1, PT ;  /* 0x000000015f00780c */ /* 0x000fe20003f25270 */
[----:B0----5:R-:W-:Y:S01]  /*11f10*/  FMUL.FTZ R109, R52, R64 ;  /* 0x00000040346d7220 */ /* 0x021fe20000410000 */
[----:B------:R-:W-:Y:S02]  /*11f20*/  HADD2.F32 R52, -RZ, R102.H0_H0 ;  /* 0x20000066ff347230 */ /* 0x000fe40000004100 */
[----:B------:R-:W-:Y:S01]  /*11f30*/  FFMA.FTZ R10, R10, R91, 1.1641532182693481445e-10 ;  /* 0x2f0000000a0a7423 */ /* 0x000fe2000001005b */
[----:B------:R-:W-:Y:S01]  /*11f40*/  BSSY.RECONVERGENT B2, `(.L_x_31779) ;  /* 0x0000053000027945 */ /* 0x000fe20003800200 */
[----:B------:R-:W0:Y:S01]  /*11f50*/  LDC R67, c[0x0][0x404] ;  /* 0x00010100ff437b82 */ /* 0x000e220000000800 */
[----:B------:R-:W-:-:S02]  /*11f60*/  IMAD.MOV.U32 R96, RZ, RZ, R0 ;  /* 0x000000ffff607224 */ /* 0x000fc400078e0000 */
[----:B-1----:R-:W-:Y:S01]  /*11f70*/  FMUL.FTZ R109, R109, R2 ;  /* 0x000000026d6d7220 */ /* 0x002fe20000410000 */
[----:B0-----:R-:W-:Y:S01]  /*11f80*/  FSETP.GTU.FTZ.AND P0, PT, R10, R67, PT ;  /* 0x000000430a00720b */ /* 0x001fe20003f1c000 */
        /* <DEDUP_REMOVED lines=13> */
.L_x_31781:
        /* <DEDUP_REMOVED lines=13> */
.L_x_31783:
[----:B------:R-:W-:Y:S05]  /*12130*/  BSYNC.RECONVERGENT B3 ;  /* 0x0000000000037941 */ /* 0x000fea0003800200 */
.L_x_31782:
        /* <DEDUP_REMOVED lines=51> */
.L_x_31780:
[----:B------:R-:W-:Y:S05]  /*12470*/  BSYNC.RECONVERGENT B2 ;  /* 0x0000000000027941 */ /* 0x000fea0003800200 */
.L_x_31779:
        /* <DEDUP_REMOVED lines=22> */
.L_x_31786:
        /* <DEDUP_REMOVED lines=13> */
.L_x_31788:
[----:B------:R-:W-:Y:S05]  /*126b0*/  BSYNC.RECONVERGENT B3 ;  /* 0x0000000000037941 */ /* 0x000fea0003800200 */
.L_x_31787:
        /* <DEDUP_REMOVED lines=51> */
.L_x_31785:
[----:B------:R-:W-:Y:S05]  /*129f0*/  BSYNC.RECONVERGENT B2 ;  /* 0x0000000000027941 */ /* 0x000fea0003800200 */
.L_x_31784:
        /* <DEDUP_REMOVED lines=22> */
.L_x_31791:
        /* <DEDUP_REMOVED lines=13> */
.L_x_31793:
[----:B------:R-:W-:Y:S05]  /*12c30*/  BSYNC.RECONVERGENT B3 ;  /* 0x0000000000037941 */ /* 0x000fea0003800200 */
.L_x_31792:
        /* <DEDUP_REMOVED lines=51> */
.L_x_31790:
[----:B------:R-:W-:Y:S05]  /*12f70*/  BSYNC.RECONVERGENT B2 ;  /* 0x0000000000027941 */ /* 0x000fea0003800200 */
.L_x_31789:
        /* <DEDUP_REMOVED lines=9> */
.L_x_31773:
        /* <DEDUP_REMOVED lines=14> */
.L_x_31751:
[----:B------:R-:W-:Y:S05]  /*130f0*/  BSYNC.RECONVERGENT B1 ;  /* 0x0000000000017941 */ /* 0x000fea0003800200 */
.L_x_31750:
[----:B------:R-:W-:Y:S01]  /*13100*/  ISETP.GE.U32.AND P0, PT, R14, 0xe0, PT ;  /* 0x000000e00e00780c */ /* 0x000fe20003f06070 */
[----:B------:R-:W-:Y:S03]  /*13110*/  BSSY.RECONVERGENT B1, `(.L_x_31794) ;  /* 0x00002e7000017945 */ /* 0x000fe60003800200 */
[----:B------:R-:W-:-:S09]  /*13120*/  P2R R91, PR, RZ, 0x1 ;  /* 0x00000001ff5b7803 */ /* 0x000fd20000000000 */
[----:B------:R-:W-:Y:S05]  /*13130*/  @!P0 BRA `(.L_x_31795) ;  /* 0x0000002c00908947 */ /* 0x000fea0003800000 */
[----:B------:R-:W-:Y:S01]  /*13140*/  ISETP.NE.U32.AND P0, PT, RZ, UR8, PT ;  /* 0x00000008ff007c0c */ /* 0x000fe2000bf05070 */
[----:B------:R-:W1:Y:S03]  /*13150*/  LDC.64 R56, c[0x0][0x390] ;  /* 0x0000e400ff387b82 */ /* 0x000e660000000a00 */
[----:B------:R-:W-:-:S13]  /*13160*/  ISETP.NE.AND.EX P0, PT, RZ, UR9, PT, P0 ;  /* 0x00000009ff007c0c */ /* 0x000fda000bf05300 */
[----:B0-2-4-:R-:W0:Y:S01]  /*13170*/  @P0 LDC.64 R108, c[0x0][0x3a0] ;  /* 0x0000e800ff6c0b82 */ /* 0x015e220000000a00 */
[----:B-1----:R-:W-:-:S06]  /*13180*/  IMAD.WIDE.U32 R56, R66, 0x10, R56 ;  /* 0x0000001042387825 */ /* 0x002fcc00078e0038 */
[----:B------:R-:W5:Y:S01]  /*13190*/  LDG.E.128 R56, desc[UR6][R56.64] ;  /* 0x0000000638387981 */ /* 0x000f62000c1e1d00 */
[----:B0-----:R-:W-:-:S05]  /*131a0*/  @P0 IMAD.WIDE.U32 R108, R66, 0x10, R108 ;  /* 0x00000010426c0825 */ /* 0x001fca00078e006c */
        /* <DEDUP_REMOVED lines=18> */
.L_x_31799:
        /* <DEDUP_REMOVED lines=13> */
.L_x_31801:
[----:B------:R-:W-:Y:S05]  /*133a0*/  BSYNC.RECONVERGENT B3 ;  /* 0x0000000000037941 */ /* 0x000fea0003800200 */
.L_x_31800:
[----:B------:R-:W-:Y:S01]  /*133b0*/  IMAD.WIDE.U32 R128, R72, -0x326172a9, RZ ;  /* 0xcd9e8d5748807825 */ /* 0x000fe200078e00ff */
[----:B------:R-:W-:Y:S01]  /*133c0*/  LOP3.LUT R0, R9, UR5, R109, 0x96, !PT ;  /* 0x0000000509007c12 */ /* 0x000fe2000f8e966d */
[----:B------:R-:W-:Y:S01]  /*133d0*/  UIADD3 UR23, UPT, UPT, UR4, 0x3c6ef372, URZ ;  /* 0x3c6ef37204177890 */ /* 0x000fe2000fffe0ff */
        /* <DEDUP_REMOVED lines=47> */
[----:B------:R-:W-:-:S07]  /*136d0*/  LOP3.LUT R15, R108, UR19, R111, 0x96, !PT ;  /* 0x000000136c0f7c12 */ /* 0x000fce000f8e966f */
.L_x_31798:
[----:B------:R-:W-:Y:S05]  /*136e0*/  BSYNC.RECONVERGENT B2 ;  /* 0x0000000000027941 */ /* 0x000fea0003800200 */
.L_x_31797:
[----:B------:R-:W1:Y:S01]  /*136f0*/  LDC R2, c[0x0][0x408] ;  /* 0x00010200ff027b82 */ /* 0x000e620000000800 */
[----:B------:R-:W-:Y:S01]  /*13700*/  I2FP.F32.U32 R10, R95 ;  /* 0x0000005f000a7245 */ /* 0x000fe20000201000 */
[----:B------:R-:W-:Y:S02]  /*13710*/  HFMA2 R95, -RZ, RZ, 0.1171875, 0 ;  /* 0x2f800000ff5f7431 */ /* 0x000fe400000001ff */
[----:B0----5:R-:W-:Y:S01]  /*13720*/  FMUL.FTZ R109, R56, R64 ;  /* 0x00000040386d7220 */ /* 0x021fe20000410000 */
[----:B------:R-:W-:Y:S01]  /*13730*/  ISETP.NE.AND P1, PT, R96, 0x1, PT ;  /* 0x000000016000780c */ /* 0x000fe20003f25270 */
[----:B------:R-:W-:Y:S01]  /*13740*/  BSSY.RECONVERGENT B2, `(.L_x_31802) ;  /* 0x0000055000027945 */ /* 0x000fe20003800200 */
[----:B------:R-:W-:Y:S01]  /*13750*/  MOV R108, R0 ;  /* 0x00000000006c7202 */ /* 0x000fe20000000f00 */
[----:B------:R-:W0:Y:S01]  /*13760*/  LDC R67, c[0x0][0x404] ;  /* 0x00010100ff437b82 */ /* 0x000e220000000800 */
        /* <DEDUP_REMOVED lines=17> */
.L_x_31804:
        /* <DEDUP_REMOVED lines=13> */
.L_x_31806:
[----:B------:R-:W-:Y:S05]  /*13950*/  BSYNC.RECONVERGENT B3 ;  /* 0x0000000000037941 */ /* 0x000fea0003800200 */
.L_x_31805:
        /* <DEDUP_REMOVED lines=51> */
.L_x_31803:
[----:B------:R-:W-:Y:S05]  /*13c90*/  BSYNC.RECONVERGENT B2 ;  /* 0x0000000000027941 */ /* 0x000fea0003800200 */
.L_x_31802:
[----:B------:R-:W-:Y:S01]  /*13ca0*/  I2FP.F32.U32 R96, R108 ;  /* 0x0000006c00607245 */ /* 0x000fe20000201000 */
[----:B------:R-:W-:Y:S01]  /*13cb0*/  FMUL.FTZ R57, R57, R64 ;  /* 0x0000004039397220 */ /* 0x000fe20000410000 */
[----:B------:R-:W-:Y:S01]  /*13cc0*/  ISETP.NE.AND P2, PT, R10, 0x1, PT ;  /* 0x000000010a00780c */ /* 0x000fe20003f45270 */
[----:B------:R-:W-:Y:S02]  /*13cd0*/  BSSY.RECONVERGENT B2, `(.L_x_31807) ;  /* 0x0000054000027945 */ /* 0x000fe40003800200 */
[----:B------:R-:W-:Y:S01]  /*13ce0*/  FFMA.FTZ R96, R96, R95, 1.1641532182693481445e-10 ;  /* 0x2f00000060607423 */ /* 0x000fe2000001005f */
[----:B------:R-:W-:-:S04]  /*13cf0*/  FMUL.FTZ R57, R57, R2 ;  /* 0x0000000239397220 */ /* 0x000fc80000410000 */
        /* <DEDUP_REMOVED lines=16> */
.L_x_31809:
        /* <DEDUP_REMOVED lines=13> */
.L_x_31811:
[----:B------:R-:W-:Y:S05]  /*13ed0*/  BSYNC.RECONVERGENT B3 ;  /* 0x0000000000037941 */ /* 0x000fea0003800200 */
.L_x_31810:
        /* <DEDUP_REMOVED lines=51> */
.L_x_31808:
[----:B------:R-:W-:Y:S05]  /*14210*/  BSYNC.RECONVERGENT B2 ;  /* 0x0000000000027941 */ /* 0x000fea0003800200 */
.L_x_31807:
[----:B------:R-:W-:Y:S01]  /*14220*/  I2FP.F32.U32 R10, R108 ;  /* 0x0000006c000a7245 */ /* 0x000fe20000201000 */
[----:B------:R-:W-:Y:S01]  /*14230*/  FMUL.FTZ R109, R58, R64 ;  /* 0x000000403a6d7220 */ /* 0x000fe20000410000 */
[----:B------:R-:W-:Y:S01]  /*14240*/  ISETP.NE.AND P3, PT, R96, 0x1, PT ;  /* 0x000000016000780c */ /* 0x000fe20003f65270 */
[----:B------:R-:W-:Y:S01]  /*14250*/  BSSY.RECONVERGENT B2, `(.L_x_31812) ;  /* 0x0000054000027945 */ /* 0x000fe20003800200 */
[----:B------:R-:W-:Y:S01]  /*14260*/  MOV R108, R0 ;  /* 0x00000000006c7202 */ /* 0x000fe20000000f00 */
        /* <DEDUP_REMOVED lines=17> */
.L_x_31814:
        /* <DEDUP_REMOVED lines=13> */
.L_x_31816:
[----:B------:R-:W-:Y:S05]  /*14450*/  BSYNC.RECONVERGENT B3 ;  /* 0x0000000000037941 */ /* 0x000fea0003800200 */
.L_x_31815:
        /* <DEDUP_REMOVED lines=51> */
.L_x_31813:
[----:B------:R-:W-:Y:S05]  /*14790*/  BSYNC.RECONVERGENT B2 ;  /* 0x0000000000027941 */ /* 0x000fea0003800200 */
.L_x_31812:
        /* <DEDUP_REMOVED lines=10> */
.L_x_31796:
        /* <DEDUP_REMOVED lines=16> */
.L_x_31820:
        /* <DEDUP_REMOVED lines=13> */
.L_x_31822:
[----:B------:R-:W-:Y:S05]  /*14a10*/  BSYNC.RECONVERGENT B3 ;  /* 0x0000000000037941 */ /* 0x000fea0003800200 */
.L_x_31821:
        /* <DEDUP_REMOVED lines=51> */
.L_x_31819:
[----:B------:R-:W-:Y:S05]  /*14d50*/  BSYNC.RECONVERGENT B2 ;  /* 0x0000000000027941 */ /* 0x000fea0003800200 */
.L_x_31818:
[----:B------:R-:W1:Y:S01]  /*14d60*/  LDC R2, c[0x0][0x408] ;  /* 0x00010200ff027b82 */ /* 0x000e620000000800 */
[----:B------:R-:W-:Y:S01]  /*14d70*/  I2FP.F32.U32 R10, R95 ;  /* 0x0000005f000a7245 */ /* 0x000fe20000201000 */
[----:B------:R-:W-:Y:S01]  /*14d80*/  HFMA2 R95, -RZ, RZ, 0.1171875, 0 ;  /* 0x2f800000ff5f7431 */ /* 0x000fe200000001ff */
[----:B------:R-:W-:Y:S01]  /*14d90*/  ISETP.NE.AND P1, PT, R96, 0x1, PT ;  /* 0x000000016000780c */ /* 0x000fe20003f25270 */
[----:B0----5:R-:W-:Y:S01]  /*14da0*/  FMUL.FTZ R109, R56, R64 ;  /* 0x00000040386d7220 */ /* 0x021fe20000410000 */
[----:B------:R-:W-:Y:S01]  /*14db0*/  HADD2.F32 R56, -RZ, R104.H0_H0 ;  /* 0x20000068ff387230 */ /* 0x000fe20000004100 */
[----:B------:R-:W-:Y:S01]  /*14dc0*/  BSSY.RECONVERGENT B2, `(.L_x_31823) ;  /* 0x0000054000027945 */ /* 0x000fe20003800200 */
[----:B------:R-:W-:Y:S01]  /*14dd0*/  MOV R108, R0 ;  /* 0x00000000006c7202 */ /* 0x000fe20000000f00 */
[----:B------:R-:W0:Y:S01]  /*14de0*/  LDC R67, c[0x0][0x404] ;  /* 0x00010100ff437b82 */ /* 0x000e220000000800 */
[----:B------:R-:W-:Y:S01]  /*14df0*/  FFMA.FTZ R10, R10, R95, 1.1641532182693481445e-10 ;  /* 0x2f0000000a0a7423 */ /* 0x000fe2000001005f */
[----:B-1----:R-:W-:-:S04]  /*14e00*/  FMUL.FTZ R109, R109, R2 ;  /* 0x000000026d6d7220 */ /* 0x002fc80000410000 */
[----:B0-----:R-:W-:Y:S01]  /*14e10*/  FSETP.GTU.FTZ.AND P0, PT, R10, R67, PT ;  /* 0x000000430a00720b */ /* 0x001fe20003f1c000 */
        /* <DEDUP_REMOVED lines=13> */
.L_x_31825:
        /* <DEDUP_REMOVED lines=13> */
.L_x_31827:
[----:B------:R-:W-:Y:S05]  /*14fc0*/  BSYNC.RECONVERGENT B3 ;  /* 0x0000000000037941 */ /* 0x000fea0003800200 */
.L_x_31826:
        /* <DEDUP_REMOVED lines=51> */
.L_x_31824:
[----:B------:R-:W-:Y:S05]  /*15300*/  BSYNC.RECONVERGENT B2 ;  /* 0x0000000000027941 */ /* 0x000fea0003800200 */
.L_x_31823:
        /* <DEDUP_REMOVED lines=22> */
.L_x_31830:
        /* <DEDUP_REMOVED lines=13> */
.L_x_31832:
[----:B------:R-:W-:Y:S05]  /*15540*/  BSYNC.RECONVERGENT B3 ;  /* 0x0000000000037941 */ /* 0x000fea0003800200 */
.L_x_31831:
        /* <DEDUP_REMOVED lines=51> */
.L_x_31829:
[----:B------:R-:W-:Y:S05]  /*15880*/  BSYNC.RECONVERGENT B2 ;  /* 0x0000000000027941 */ /* 0x000fea0003800200 */
.L_x_31828:
[----:B------:R-:W-:Y:S01]  /*15890*/  I2FP.F32.U32 R10, R108 ;  /* 0x0000006c000a7245 */ /* 0x000fe20000201000 */
[----:B------:R-:W-:Y:S01]  /*158a0*/  FMUL.FTZ R109, R58, R64 ;  /* 0x000000403a6d7220 */ /* 0x000fe20000410000 */
[----:B------:R-:W-:Y:S01]  /*158b0*/  ISETP.NE.AND P3, PT, R96, 0x1, PT ;  /* 0x000000016000780c */ /* 0x000fe20003f65270 */
[----:B------:R-:W-:Y:S01]  /*158c0*/  HADD2.F32 R58, -RZ, R104.H1_H1 ;  /* 0x30000068ff3a7230 */ /* 0x000fe20000004100 */
[----:B------:R-:W-:Y:S01]  /*158d0*/  BSSY.RECONVERGENT B2, `(.L_x_31833) ;  /* 0x0000053000027945 */ /* 0x000fe20003800200 */
[----:B------:R-:W-:Y:S01]  /*158e0*/  FFMA.FTZ R10, R10, R95, 1.1641532182693481445e-10 ;  /* 0x2f0000000a0a7423 */ /* 0x000fe2000001005f */
[----:B------:R-:W-:Y:S01]  /*158f0*/  FMUL.FTZ R109, R109, R2 ;  /* 0x000000026d6d7220 */ /* 0x000fe20000410000 */
[----:B------:R-:W-:-:S03]  /*15900*/  MOV R108, R0 ;  /* 0x00000000006c7202 */ /* 0x000fc60000000f00 */
        /* <DEDUP_REMOVED lines=14> */
.L_x_31835:
        /* <DEDUP_REMOVED lines=13> */
.L_x_31837:
[----:B------:R-:W-:Y:S05]  /*15ac0*/  BSYNC.RECONVERGENT B3 ;  /* 0x0000000000037941 */ /* 0x000fea0003800200 */
.L_x_31836:
        /* <DEDUP_REMOVED lines=51> */
.L_x_31834:
[----:B------:R-:W-:Y:S05]  /*15e00*/  BSYNC.RECONVERGENT B2 ;  /* 0x0000000000027941 */ /* 0x000fea0003800200 */
.L_x_31833:
        /* <DEDUP_REMOVED lines=9> */
.L_x_31817:
        /* <DEDUP_REMOVED lines=11> */
[C---:B-1----:R-:W-:Y:S01]  /*15f50*/  IMAD.WIDE.U32 R108, R66.reuse, 0x4, R108 ;  /* 0x00000004426c7825 */ /* 0x042fe200078e006c */
[----:B------:R-:W-:-:S04]  /*15f60*/  IADD3 R66, PT, PT, R66, 0x20, RZ ;  /* 0x0000002042427810 */ /* 0x000fc80007ffe0ff */
[----:B------:R3:W-:Y:S03]  /*15f70*/  STG.E desc[UR6][R108.64], R67 ;  /* 0x000000436c007986 */ /* 0x0007e6000c101906 */
.L_x_31795:
[----:B------:R-:W-:Y:S05]  /*15f80*/  BSYNC.RECONVERGENT B1 ;  /* 0x0000000000017941 */ /* 0x000fea0003800200 */
.L_x_31794:
[----:B------:R-:W-:Y:S01]  /*15f90*/  ISETP.GE.U32.AND P0, PT, R14, 0x100, PT ;  /* 0x000001000e00780c */ /* 0x000fe20003f06070 */
[----:B------:R-:W-:Y:S03]  /*15fa0*/  BSSY.RECONVERGENT B1, `(.L_x_31838) ;  /* 0x00002e6000017945 */ /* 0x000fe60003800200 */
[----:B------:R-:W-:-:S09]  /*15fb0*/  P2R R92, PR, RZ, 0x1 ;  /* 0x00000001ff5c7803 */ /* 0x000fd20000000000 */
[----:B------:R-:W-:Y:S05]  /*15fc0*/  @!P0 BRA `(.L_x_31839) ;  /* 0x0000002c008c8947 */ /* 0x000fea0003800000 */
[----:B------:R-:W-:Y:S01]  /*15fd0*/  ISETP.NE.U32.AND P0, PT, RZ, UR8, PT ;  /* 0x00000008ff007c0c */ /* 0x000fe2000bf05070 */
[----:B------:R-:W1:Y:S03]  /*15fe0*/  LDC.64 R60, c[0x0][0x390] ;  /* 0x0000e400ff3c7b82 */ /* 0x000e660000000a00 */
[----:B------:R-:W-:-:S13]  /*15ff0*/  ISETP.NE.AND.EX P0, PT, RZ, UR9, PT, P0 ;  /* 0x00000009ff007c0c */ /* 0x000fda000bf05300 */
[----:B0-234-:R-:W0:Y:S01]  /*16000*/  @P0 LDC.64 R108, c[0x0][0x3a0] ;  /* 0x0000e800ff6c0b82 */ /* 0x01de220000000a00 */
[----:B-1----:R-:W-:-:S06]  /*16010*/  IMAD.WIDE.U32 R60, R66, 0x10, R60 ;  /* 0x00000010423c7825 */ /* 0x002fcc00078e003c */
[----:B------:R-:W5:Y:S01]  /*16020*/  LDG.E.128 R60, desc[UR6][R60.64] ;  /* 0x000000063c3c7981 */ /* 0x000f62000c1e1d00 */
[----:B0-----:R-:W-:-:S05]  /*16030*/  @P0 IMAD.WIDE.U32 R108, R66, 0x10, R108 ;  /* 0x00000010426c0825 */ /* 0x001fca00078e006c */
        /* <DEDUP_REMOVED lines=18> */
.L_x_31843:
        /* <DEDUP_REMOVED lines=13> */
.L_x_31845:
[----:B------:R-:W-:Y:S05]  /*16230*/  BSYNC.RECONVERGENT B3 ;  /* 0x0000000000037941 */ /* 0x000fea0003800200 */
.L_x_31844:
        /* <DEDUP_REMOVED lines=51> */
.L_x_31842:
[----:B------:R-:W-:Y:S05]  /*16570*/  BSYNC.RECONVERGENT B2 ;  /* 0x0000000000027941 */ /* 0x000fea0003800200 */
.L_x_31841:
[----:B------:R-:W0:Y:S01]  /*16580*/  LDC R2, c[0x0][0x408] ;  /* 0x00010200ff027b82 */ /* 0x000e220000000800 */
[----:B------:R-:W-:Y:S01]  /*16590*/  I2FP.F32.U32 R10, R95 ;  /* 0x0000005f000a7245 */ /* 0x000fe20000201000 */
[----:B------:R-:W-:Y:S02]  /*165a0*/  IMAD.MOV.U32 R95, RZ, RZ, 0x2f800000 ;  /* 0x2f800000ff5f7424 */ /* 0x000fe400078e00ff */
[----:B-----5:R-:W-:Y:S01]  /*165b0*/  FMUL.FTZ R109, R60, R64 ;  /* 0x000000403c6d7220 */ /* 0x020fe20000410000 */
[----:B------:R-:W-:Y:S01]  /*165c0*/  ISETP.NE.AND P1, PT, R108, 0x1, PT ;  /* 0x000000016c00780c */ /* 0x000fe20003f25270 */
[----:B------:R-:W-:Y:S01]  /*165d0*/  BSSY.RECONVERGENT B2, `(.L_x_31846) ;  /* 0x0000055000027945 */ /* 0x000fe20003800200 */
[----:B------:R-:W-:Y:S01]  /*165e0*/  FFMA.FTZ R10, R10, R95, 1.1641532182693481445e-10 ;  /* 0x2f0000000a0a7423 */ /* 0x000fe2000001005f */
[----:B------:R-:W1:Y:S01]  /*165f0*/  LDC R67, c[0x0][0x404] ;  /* 0x00010100ff437b82 */ /* 0x000e620000000800 */
[----:B0-----:R-:W-:-:S03]  /*16600*/  FMUL.FTZ R109, R109, R2 ;  /* 0x000000026d6d7220 */ /* 0x001fc60000410000 */
[----:B-1----:R-:W-:Y:S01]  /*16610*/  FSETP.GTU.FTZ.AND P0, PT, R10, R67, PT ;  /* 0x000000430a00720b */ /* 0x002fe20003f1c000 */
[----:B------:R-:W-:-:S03]  /*16620*/  HFMA2 R10, -RZ, RZ, 0, 1.1920928955078125e-07 ;  /* 0x00000002ff0a7431 */ /* 0x000fc600000001ff */
[----:B------:R-:W-:Y:S01]  /*16630*/  FSEL R111, R109, RZ, !P0 ;  /* 0x000000ff6d6f7208 */ /* 0x000fe20004000000 */
[----:B------:R-:W-:Y:S01]  /*16640*/  HADD2.F32 R109, -RZ, R106.H0_H0 ;  /* 0x2000006aff6d7230 */ /* 0x000fe20000004100 */
        /* <DEDUP_REMOVED lines=12> */
.L_x_31848:
        /* <DEDUP_REMOVED lines=13> */
.L_x_31850:
[----:B------:R-:W-:Y:S05]  /*167e0*/  BSYNC.RECONVERGENT B3 ;  /* 0x0000000000037941 */ /* 0x000fea0003800200 */
.L_x_31849:
        /* <DEDUP_REMOVED lines=51> */
.L_x_31847:
[----:B------:R-:W-:Y:S05]  /*16b20*/  BSYNC.RECONVERGENT B2 ;  /* 0x0000000000027941 */ /* 0x000fea0003800200 */
.L_x_31846:
        /* <DEDUP_REMOVED lines=22> */
.L_x_31853:
        /* <DEDUP_REMOVED lines=13> */
.L_x_31855:
[----:B------:R-:W-:Y:S05]  /*16d60*/  BSYNC.RECONVERGENT B3 ;  /* 0x0000000000037941 */ /* 0x000fea0003800200 */
.L_x_31854:
        /* <DEDUP_REMOVED lines=47> */
[----:B------:R-:W-:-:S05]  /*17060*/  IMAD.WIDE.U32 R110, R10, -0x2daee0ad, RZ ;  /* 0xd2511f530a6e7825 */ /* 0x000fca00078e00ff */
[----:B------:R-:W-:Y:S01]  /*17070*/  LOP3.LUT R15, R108, UR19, R111, 0x96, !PT ;  /* 0x000000136c0f7c12 */ /* 0x000fe2000f8e966f */
[----:B------:R-:W-:Y:S01]  /*17080*/  IMAD.MOV.U32 R108, RZ, RZ, RZ ;  /* 0x000000ffff6c7224 */ /* 0x000fe200078e00ff */
[----:B------:R-:W-:-:S07]  /*17090*/  MOV R96, R110 ;  /* 0x0000006e00607202 */ /* 0x000fce0000000f00 */
.L_x_31852:
[----:B------:R-:W-:Y:S05]  /*170a0*/  BSYNC.RECONVERGENT B2 ;  /* 0x0000000000027941 */ /* 0x000fea0003800200 */
.L_x_31851:
[----:B------:R-:W-:Y:S01]  /*170b0*/  I2FP.F32.U32 R10, R109 ;  /* 0x0000006d000a7245 */ /* 0x000fe20000201000 */
[----:B------:R-:W-:Y:S01]  /*170c0*/  FMUL.FTZ R109, R62, R64 ;  /* 0x000000403e6d7220 */ /* 0x000fe20000410000 */
[----:B------:R-:W-:Y:S01]  /*170d0*/  ISETP.NE.AND P3, PT, R108, 0x1, PT ;  /* 0x000000016c00780c */ /* 0x000fe20003f65270 */
[----:B------:R-:W-:Y:S02]  /*170e0*/  BSSY.RECONVERGENT B2, `(.L_x_31856) ;  /* 0x0000054000027945 */ /* 0x000fe40003800200 */
        /* <DEDUP_REMOVED lines=18> */
.L_x_31858:
        /* <DEDUP_REMOVED lines=13> */
.L_x_31860:
[----:B------:R-:W-:Y:S05]  /*172e0*/  BSYNC.RECONVERGENT B3 ;  /* 0x0000000000037941 */ /* 0x000fea0003800200 */
.L_x_31859:
        /* <DEDUP_REMOVED lines=51> */
.L_x_31857:
[----:B------:R-:W-:Y:S05]  /*17620*/  BSYNC.RECONVERGENT B2 ;  /* 0x0000000000027941 */ /* 0x000fea0003800200 */
.L_x_31856:
        /* <DEDUP_REMOVED lines=10> */
.L_x_31840:
        /* <DEDUP_REMOVED lines=16> */
.L_x_31864:
        /* <DEDUP_REMOVED lines=13> */
.L_x_31866:
[----:B------:R-:W-:Y:S05]  /*178a0*/  BSYNC.RECONVERGENT B3 ;  /* 0x0000000000037941 */ /* 0x000fea0003800200 */
.L_x_31865:
        /* <DEDUP_REMOVED lines=51> */
.L_x_31863:
[----:B------:R-:W-:Y:S05]  /*17be0*/  BSYNC.RECONVERGENT B2 ;  /* 0x0000000000027941 */ /* 0x000fea0003800200 */
.L_x_31862:
[----:B------:R-:W0:Y:S01]  /*17bf0*/  LDC R2, c[0x0][0x408] ;  /* 0x00010200ff027b82 */ /* 0x000e220000000800 */
[----:B------:R-:W-:Y:S01]  /*17c00*/  I2FP.F32.U32 R10, R95 ;  /* 0x0000005f000a7245 */ /* 0x000fe20000201000 */
[----:B------:R-:W-:Y:S02]  /*17c10*/  IMAD.MOV.U32 R95, RZ, RZ, 0x2f800000 ;  /* 0x2f800000ff5f7424 */ /* 0x000fe400078e00ff */
[----:B-----5:R-:W-:Y:S01]  /*17c20*/  FMUL.FTZ R109, R60, R64 ;  /* 0x000000403c6d7220 */ /* 0x020fe20000410000 */
[----:B------:R-:W-:Y:S01]  /*17c30*/  ISETP.NE.AND P1, PT, R108, 0x1, PT ;  /* 0x000000016c00780c */ /* 0x000fe20003f25270 */
[----:B------:R-:W-:Y:S02]  /*17c40*/  HADD2.F32 R60, -RZ, R106.H0_H0 ;  /* 0x2000006aff3c7230 */ /* 0x000fe40000004100 */
[----:B------:R-:W-:Y:S01]  /*17c50*/  FFMA.FTZ R10, R10, R95, 1.1641532182693481445e-10 ;  /* 0x2f0000000a0a7423 */ /* 0x000fe2000001005f */
[----:B------:R-:W-:Y:S01]  /*17c60*/  BSSY.RECONVERGENT B2, `(.L_x_31867) ;  /* 0x0000053000027945 */ /* 0x000fe20003800200 */
[----:B------:R-:W1:Y:S01]  /*17c70*/  LDC R67, c[0x0][0x404] ;  /* 0x00010100ff437b82 */ /* 0x000e620000000800 */
[----:B0-----:R-:W-:-:S02]  /*17c80*/  FMUL.FTZ R109, R109, R2 ;  /* 0x000000026d6d7220 */ /* 0x001fc40000410000 */
[----:B-1----:R-:W-:Y:S01]  /*17c90*/  FSETP.GTU.FTZ.AND P0, PT, R10, R67, PT ;  /* 0x000000430a00720b */ /* 0x002fe20003f1c000 */
        /* <DEDUP_REMOVED lines=14> */
.L_x_31869:
        /* <DEDUP_REMOVED lines=13> */
.L_x_31871:
[----:B------:R-:W-:Y:S05]  /*17e50*/  BSYNC.RECONVERGENT B3 ;  /* 0x0000000000037941 */ /* 0x000fea0003800200 */
.L_x_31870:
        /* <DEDUP_REMOVED lines=51> */
.L_x_31868:
[----:B------:R-:W-:Y:S05]  /*18190*/  BSYNC.RECONVERGENT B2 ;  /* 0x0000000000027941 */ /* 0x000fea0003800200 */
.L_x_31867:
        /* <DEDUP_REMOVED lines=8> */
[----:B------:R-:W-:Y:S01]  /*18220*/  FSEL R108, R61, RZ, !P1 ;  /* 0x000000ff3d6c7208 */ /* 0x000fe20004800000 */
[----:B------:R-:W-:Y:S01]  /*18230*/  HADD2.F32 R61, -RZ, R107.H0_H0 ;  /* 0x2000006bff3d7230 */ /* 0x000fe20000004100 */
[----:B------:R-:W-:-:S04]  /*18240*/  PLOP3.LUT P1, PT, P1, PT, PT, 0x8, 0x80 ;  /* 0x000000000080781c */ /* 0x000fc80000f2e170 */
[----:B------:R-:W-:Y:S01]  /*18250*/  FMUL.FTZ R61, R61, R108 ;  /* 0x0000006c3d3d7220 */ /* 0x000fe20000410000 */
[----:B------:R-:W-:Y:S01]  /*18260*/  IMAD.MOV.U32 R108, RZ, RZ, 0x2 ;  /* 0x00000002ff6c7424 */ /* 0x000fe200078e00ff */
        /* <DEDUP_REMOVED lines=9> */
.L_x_31874:
        /* <DEDUP_REMOVED lines=13> */
.L_x_31876:
[----:B------:R-:W-:Y:S05]  /*183d0*/  BSYNC.RECONVERGENT B3 ;  /* 0x0000000000037941 */ /* 0x000fea0003800200 */
.L_x_31875:
        /* <DEDUP_REMOVED lines=51> */
.L_x_31873:
[----:B------:R-:W-:Y:S05]  /*18710*/  BSYNC.RECONVERGENT B2 ;  /* 0x0000000000027941 */ /* 0x000fea0003800200 */
.L_x_31872:
        /* <DEDUP_REMOVED lines=22> */
.L_x_31879:
        /* <DEDUP_REMOVED lines=13> */
.L_x_31881:
[----:B------:R-:W-:Y:S05]  /*18950*/  BSYNC.RECONVERGENT B3 ;  /* 0x0000000000037941 */ /* 0x000fea0003800200 */
.L_x_31880:
        /* <DEDUP_REMOVED lines=51> */
.L_x_31878:
[----:B------:R-:W-:Y:S05]  /*18c90*/  BSYNC.RECONVERGENT B2 ;  /* 0x0000000000027941 */ /* 0x000fea0003800200 */
.L_x_31877:
        /* <DEDUP_REMOVED lines=9> */
.L_x_31861:
        /* <DEDUP_REMOVED lines=11> */
[----:B-1----:R-:W-:-:S05]  /*18de0*/  IMAD.WIDE.U32 R108, R66, 0x4, R108 ;  /* 0x00000004426c7825 */ /* 0x002fca00078e006c */
[----:B------:R0:W-:Y:S02]  /*18df0*/  STG.E desc[UR6][R108.64], R67 ;  /* 0x000000436c007986 */ /* 0x0001e4000c101906 */
.L_x_31839:
[----:B------:R-:W-:Y:S05]  /*18e00*/  BSYNC.RECONVERGENT B1 ;  /* 0x0000000000017941 */ /* 0x000fea0003800200 */
.L_x_31838:
[----:B-----5:R-:W-:Y:S01]  /*18e10*/  FADD.FTZ R64, RZ, R32 ;  /* 0x00000020ff407221 */ /* 0x020fe20000010000 */
[C---:B------:R-:W-:Y:S01]  /*18e20*/  ISETP.GT.U32.AND P4, PT, R14.reuse, 0x3f, PT ;  /* 0x0000003f0e00780c */ /* 0x040fe20003f84070 */
[----:B------:R-:W-:Y:S01]  /*18e30*/  UMOV UR23, 0xffffffff ;  /* 0xffffffff00177882 */ /* 0x000fe20000000000 */
[C---:B------:R-:W-:Y:S01]  /*18e40*/  ISETP.GT.U32.AND P3, PT, R14.reuse, 0x5f, PT ;  /* 0x0000005f0e00780c */ /* 0x040fe20003f64070 */
[----:B0-234-:R-:W-:Y:S01]  /*18e50*/  FADD.FTZ R67, R33, R64 ;  /* 0x0000004021437221 */ /* 0x01dfe20000010000 */
[C---:B------:R-:W-:Y:S02]  /*18e60*/  ISETP.GT.U32.AND P2, PT, R14.reuse, 0x7f, PT ;  /* 0x0000007f0e00780c */ /* 0x040fe40003f44070 */
[----:B------:R-:W-:Y:S01]  /*18e70*/  ISETP.GT.U32.AND P1, PT, R14, 0x9f, PT ;  /* 0x0000009f0e00780c */ /* 0x000fe20003f24070 */
[----:B------:R-:W-:Y:S01]  /*18e80*/  FADD.FTZ R64, R34, R67 ;  /* 0x0000004322407221 */ /* 0x000fe20000010000 */
[C---:B------:R-:W-:Y:S02]  /*18e90*/  ISETP.GT.U32.AND P0, PT, R14.reuse, 0xbf, PT ;  /* 0x000000bf0e00780c */ /* 0x040fe40003f04070 */
[----:B------:R-:W-:Y:S01]  /*18ea0*/  ISETP.GT.U32.AND P6, PT, R14, 0xdf, PT ;  /* 0x000000df0e00780c */ /* 0x000fe20003fc4070 */
        /* <DEDUP_REMOVED lines=29> */
[----:B------:R-:W-:Y:S01]  /*19080*/  FADD.FTZ R95, R61, R64 ;  /* 0x000000403d5f7221 */ /* 0x000fe20000010000 */
[----:B------:R-:W-:-:S03]  /*19090*/  P2R R64, PR, RZ, 0x40 ;  /* 0x00000040ff407803 */ /* 0x000fc60000000000 */
[----:B------:R-:W-:-:S04]  /*190a0*/  FADD.FTZ R66, R62, R95 ;  /* 0x0000005f3e427221 */ /* 0x000fc80000010000 */
[----:B------:R-:W-:Y:S01]  /*190b0*/  @P6 FADD.FTZ R109, R63, R66 ;  /* 0x000000423f6d6221 */ /* 0x000fe20000010000 */
[----:B------:R-:W-:-:S04]  /*190c0*/  LOP3.LUT P6, RZ, R65, 0x1f, RZ, 0xc0, !PT ;  /* 0x0000001f41ff7812 */ /* 0x000fc800078cc0ff */
[----:B------:R-:W-:Y:S01]  /*190d0*/  P2R R66, PR, RZ, 0x40 ;  /* 0x00000040ff427803 */ /* 0x000fe20000000000 */
[----:B------:R-:W-:Y:S08]  /*190e0*/  BRA.DIV UR23, `(.L_x_31882) ;  /* 0x0000001617447947 */ /* 0x000ff0000b800000 */
[----:B------:R-:W0:Y:S01]  /*190f0*/  SHFL.BFLY PT, R110, R109, 0x1, 0x1f ;  /* 0x0c201f006d6e7f89 */ /* 0x000e2200000e0000 */
[----:B------:R-:W1:Y:S01]  /*19100*/  LDC R66, c[0x0][0x400] ;  /* 0x00010000ff427b82 */ /* 0x000e620000000800 */
[----:B------:R-:W-:Y:S01]  /*19110*/  ISETP.NE.AND P6, PT, R64, RZ, PT ;  /* 0x000000ff4000720c */ /* 0x000fe20003fc5270 */
        /* <DEDUP_REMOVED lines=28> */
[----:B------:R-:W-:Y:S01]  /*192e0*/  ISETP.NE.AND P4, PT, R67, RZ, PT ;  /* 0x000000ff4300720c */ /* 0x000fe20003f85270 */
[----:B------:R-:W-:Y:S02]  /*192f0*/  FADD.FTZ R67, R41, -R64 ;  /* 0x8000004029437221 */ /* 0x000fe40000010000 */
        /* <DEDUP_REMOVED lines=55> */
.L_x_31911:
[----:B------:R-:W-:Y:S01]  /*19670*/  LOP3.LUT P1, RZ, R65, 0x1f, RZ, 0xc0, !PT ;  /* 0x0000001f41ff7812 */ /* 0x000fe2000782c0ff */
[----:B------:R-:W-:Y:S01]  /*19680*/  FMUL.FTZ R96, R64, R64 ;  /* 0x0000004040607220 */ /* 0x000fe20000410000 */
[----:B------:R-:W-:Y:S01]  /*19690*/  ISETP.NE.AND P0, PT, RZ, UR21, PT ;  /* 0x00000015ff007c0c */ /* 0x000fe2000bf05270 */
[----:B01----:R-:W-:Y:S01]  /*196a0*/  FADD.FTZ R67, R67, R110 ;  /* 0x0000006e43437221 */ /* 0x003fe20000010000 */
[----:B------:R-:W-:Y:S02]  /*196b0*/  BSSY.RECONVERGENT B1, `(.L_x_31883) ;  /* 0x0000025000017945 */ /* 0x000fe40003800200 */
[----:B------:R-:W-:Y:S01]  /*196c0*/  FSEL R96, R96, RZ, P0 ;  /* 0x000000ff60607208 */ /* 0x000fe20000000000 */
[----:B------:R-:W-:Y:S01]  /*196d0*/  FFMA.FTZ R67, R67, R66, UR22 ;  /* 0x0000001643437e23 */ /* 0x000fe20008010042 */
[----:B------:R-:W-:-:S03]  /*196e0*/  FSEL R95, R64, RZ, !P0 ;  /* 0x000000ff405f7208 */ /* 0x000fc60004000000 */
[----:B------:R-:W-:Y:S02]  /*196f0*/  FADD.FTZ R96, R67, R96 ;  /* 0x0000006043607221 */ /* 0x000fe40000010000 */
[----:B------:R-:W0:Y:S04]  /*19700*/  @!P1 LDC.64 R110, c[0x0][0x3c0] ;  /* 0x0000f000ff6e9b82 */ /* 0x000e280000000a00 */
[----:B------:R-:W1:Y:S04]  /*19710*/  MUFU.RSQ R96, R96 ;  /* 0x0000006000607308 */ /* 0x000e680000001400 */
[----:B------:R-:W2:Y:S01]  /*19720*/  @!P1 LDC.64 R108, c[0x0][0x3c8] ;  /* 0x0000f200ff6c9b82 */ /* 0x000ea20000000a00 */
[----:B0-----:R-:W-:-:S05]  /*19730*/  @!P1 IMAD.WIDE R110, R73, 0x4, R110 ;  /* 0x00000004496e9825 */ /* 0x001fca00078e026e */
[----:B------:R0:W-:Y:S01]  /*19740*/  @!P1 STG.E desc[UR6][R110.64], R64 ;  /* 0x000000406e009986 */ /* 0x0001e2000c101906 */
[----:B--2---:R-:W-:-:S05]  /*19750*/  @!P1 IMAD.WIDE R108, R73, 0x4, R108 ;  /* 0x00000004496c9825 */ /* 0x004fca00078e026c */
[----:B-1----:R0:W-:Y:S01]  /*19760*/  @!P1 STG.E desc[UR6][R108.64], R96 ;  /* 0x000000606c009986 */ /* 0x0021e2000c101906 */
[----:B------:R-:W-:Y:S05]  /*19770*/  @!P5 BRA `(.L_x_31884) ;  /* 0x000000000060d947 */ /* 0x000fea0003800000 */
[--C-:B0-----:R-:W-:Y:S01]  /*19780*/  FADD.FTZ R109, R32, -R95.reuse ;  /* 0x8000005f206d7221 */ /* 0x101fe20000010000 */
[----:B------:R-:W-:Y:S02]  /*19790*/  HADD2.F32 R65, -RZ, R112.H0_H0 ;  /* 0x20000070ff417230 */ /* 0x000fe40000004100 */
[----:B------:R-:W-:Y:S01]  /*197a0*/  FADD.FTZ R67, R33, -R95 ;  /* 0x8000005f21437221 */ /* 0x000fe20000010000 */
[----:B------:R-:W-:Y:S02]  /*197b0*/  HADD2.F32 R64, -RZ, R68.H0_H0 ;  /* 0x20000044ff407230 */ /* 0x000fe40000004100 */
[C---:B------:R-:W-:Y:S01]  /*197c0*/  FMUL.FTZ R109, R96.reuse, R109 ;  /* 0x0000006d606d7220 */ /* 0x040fe20000410000 */
[----:B------:R-:W0:Y:S01]  /*197d0*/  LDC.64 R126, c[0x0][0x428] ;  /* 0x00010a00ff7e7b82 */ /* 0x000e220000000a00 */
[----:B------:R-:W-:Y:S02]  /*197e0*/  HADD2.F32 R66, -RZ, R113.H0_H0 ;  /* 0x20000071ff427230 */ /* 0x000fe40000004100 */
[----:B------:R-:W-:Y:S01]  /*197f0*/  FMUL.FTZ R108, R96, R67 ;  /* 0x00000043606c7220 */ /* 0x000fe20000410000 */
[----:B------:R-:W-:Y:S01]  /*19800*/  FFMA.FTZ R64, R109, R65, R64 ;  /* 0x000000416d407223 */ /* 0x000fe20000010040 */
[----:B------:R-:W-:-:S02]  /*19810*/  HADD2.F32 R65, -RZ, R122.H0_H0 ;  /* 0x2000007aff417230 */ /* 0x000fc40000004100 */
[----:B------:R-:W-:Y:S01]  /*19820*/  FADD.FTZ R109, R34, -R95 ;  /* 0x8000005f226d7221 */ /* 0x000fe20000010000 */
[----:B------:R-:W-:Y:S02]  /*19830*/  HADD2.F32 R67, -RZ, R112.H1_H1 ;  /* 0x30000070ff437230 */ /* 0x000fe40000004100 */
[----:B------:R-:W-:Y:S01]  /*19840*/  FFMA.FTZ R65, R108, R66, R65 ;  /* 0x000000426c417223 */ /* 0x000fe20000010041 */
[----:B------:R-:W-:Y:S02]  /*19850*/  HADD2.F32 R66, -RZ, R69.H0_H0 ;  /* 0x20000045ff427230 */ /* 0x000fe40000004100 */
[----:B------:R-:W-:Y:S01]  /*19860*/  FMUL.FTZ R109, R96, R109 ;  /* 0x0000006d606d7220 */ /* 0x000fe20000410000 */
[----:B------:R-:W-:-:S03]  /*19870*/  HADD2.F32 R108, -RZ, R113.H1_H1 ;  /* 0x30000071ff6c7230 */ /* 0x000fc60000004100 */
[----:B------:R-:W-:Y:S01]  /*19880*/  FFMA.FTZ R66, R109, R67, R66 ;  /* 0x000000436d427223 */ /* 0x000fe20000010042 */
[----:B------:R-:W-:-:S04]  /*19890*/  FADD.FTZ R67, R35, -R95 ;  /* 0x8000005f23437221 */ /* 0x000fc80000010000 */
[----:B------:R-:W-:Y:S01]  /*198a0*/  FMUL.FTZ R110, R96, R67 ;  /* 0x00000043606e7220 */ /* 0x000fe20000410000 */
[----:B------:R-:W-:Y:S02]  /*198b0*/  HADD2.F32 R67, -RZ, R122.H1_H1 ;  /* 0x3000007aff437230 */ /* 0x000fe40000004100 */
[----:B0-----:R-:W-:-:S04]  /*198c0*/  IMAD.WIDE.U32 R126, R74, 0x10, R126 ;  /* 0x000000104a7e7825 */ /* 0x001fc800078e007e */
[----:B------:R-:W-:Y:S01]  /*198d0*/  FFMA.FTZ R67, R110, R108, R67 ;  /* 0x0000006c6e437223 */ /* 0x000fe20000010043 */
[----:B------:R-:W-:-:S04]  /*198e0*/  VIADD R74, R74, 0x20 ;  /* 0x000000204a4a7836 */ /* 0x000fc80000000000 */
[----:B------:R1:W-:Y:S03]  /*198f0*/  STG.E.128 desc[UR6][R126.64], R64 ;  /* 0x000000407e007986 */ /* 0x0003e6000c101d06 */
.L_x_31884:
[----:B------:R-:W-:Y:S05]  /*19900*/  BSYNC.RECONVERGENT B1 ;  /* 0x0000000000017941 */ /* 0x000fea0003800200 */
.L_x_31883:
[----:B------:R-:W-:Y:S01]  /*19910*/  ISETP.NE.AND P0, PT, R86, RZ, PT ;  /* 0x000000ff5600720c */ /* 0x000fe20003f05270 */
[----:B------:R-:W-:-:S12]  /*19920*/  BSSY.RECONVERGENT B1, `(.L_x_31885) ;  /* 0x000001a000017945 */ /* 0x000fd80003800200 */
[----:B------:R-:W-:Y:S05]  /*19930*/  @!P0 BRA `(.L_x_31886) ;  /* 0x0000000000608947 */ /* 0x000fea0003800000 */
[--C-:B0-----:R-:W-:Y:S01]  /*19940*/  FADD.FTZ R109, R36, -R95.reuse ;  /* 0x8000005f246d7221 */ /* 0x101fe20000010000 */
[----:B-1----:R-:W-:Y:S02]  /*19950*/  HADD2.F32 R65, -RZ, R114.H0_H0 ;  /* 0x20000072ff417230 */ /* 0x002fe40000004100 */
        /* <DEDUP_REMOVED lines=18> */
[C---:B0-----:R-:W-:Y:S01]  /*19a80*/  IMAD.WIDE.U32 R110, R74.reuse, 0x10, R110 ;  /* 0x000000104a6e7825 */ /* 0x041fe200078e006e */
[----:B------:R-:W-:-:S03]  /*19a90*/  IADD3 R74, PT, PT, R74, 0x20, RZ ;  /* 0x000000204a4a7810 */ /* 0x000fc60007ffe0ff */
[----:B------:R-:W-:-:S05]  /*19aa0*/  FFMA.FTZ R67, R108, R86, R67 ;  /* 0x000000566c437223 */ /* 0x000fca0000010043 */
[----:B------:R2:W-:Y:S02]  /*19ab0*/  STG.E.128 desc[UR6][R110.64], R64 ;  /* 0x000000406e007986 */ /* 0x0005e4000c101d06 */
.L_x_31886:
[----:B------:R-:W-:Y:S05]  /*19ac0*/  BSYNC.RECONVERGENT B1 ;  /* 0x0000000000017941 */ /* 0x000fea0003800200 */
.L_x_31885:
[----:B------:R-:W-:Y:S01]  /*19ad0*/  ISETP.NE.AND P0, PT, R87, RZ, PT ;  /* 0x000000ff5700720c */ /* 0x000fe20003f05270 */
[----:B------:R-:W-:-:S12]  /*19ae0*/  BSSY.RECONVERGENT B1, `(.L_x_31887) ;  /* 0x000001e000017945 */ /* 0x000fd80003800200 */
[----:B------:R-:W-:Y:S05]  /*19af0*/  @!P0 BRA `(.L_x_31888) ;  /* 0x0000000000708947 */ /* 0x000fea0003800000 */
[----:B-12---:R-:W-:Y:S01]  /*19b00*/  SHF.R.U64 R65, R82, 0x10, R83 ;  /* 0x0000001052417819 */ /* 0x006fe20000001253 */
[----:B------:R-:W-:Y:S01]  /*19b10*/  FADD.FTZ R67, R41, -R95 ;  /* 0x8000005f29437221 */ /* 0x000fe20000010000 */
[----:B0-----:R-:W-:Y:S01]  /*19b20*/  SHF.R.U64 R64, R24, 0x10, R25 ;  /* 0x0000001018407819 */ /* 0x001fe20000001219 */
[----:B------:R-:W0:Y:S01]  /*19b30*/  LDC.64 R110, c[0x0][0x428] ;  /* 0x00010a00ff6e7b82 */ /* 0x000e220000000a00 */
[----:B------:R-:W-:Y:S01]  /*19b40*/  SHF.R.U32.HI R66, RZ, 0x10, R83 ;  /* 0x00000010ff427819 */ /* 0x000fe20000011653 */
[----:B------:R-:W-:Y:S02]  /*19b50*/  HADD2.F32 R65, -RZ, R65.H0_H0 ;  /* 0x20000041ff417230 */ /* 0x000fe40000004100 */
[----:B------:R-:W-:Y:S01]  /*19b60*/  FMUL.FTZ R67, R96, R67 ;  /* 0x0000004360437220 */ /* 0x000fe20000410000 */
[----:B------:R-:W-:Y:S02]  /*19b70*/  HADD2.F32 R64, -RZ, R64.H0_H0 ;  /* 0x20000040ff407230 */ /* 0x000fe40000004100 */
[----:B------:R-:W-:Y:S01]  /*19b80*/  FADD.FTZ R109, R40, -R95 ;  /* 0x8000005f286d7221 */ /* 0x000fe20000010000 */
[----:B------:R-:W-:-:S02]  /*19b90*/  HADD2.F32 R66, -RZ, R66.H0_H0 ;  /* 0x20000042ff427230 */ /* 0x000fc40000004100 */
[----:B------:R-:W-:Y:S01]  /*19ba0*/  FFMA.FTZ R65, R67, R65, R64 ;  /* 0x0000004143417223 */ /* 0x000fe20000010040 */
[----:B------:R-:W-:Y:S01]  /*19bb0*/  SHF.R.U32.HI R64, RZ, 0x10, R25 ;  /* 0x00000010ff407819 */ /* 0x000fe20000011619 */
[----:B------:R-:W-:Y:S01]  /*19bc0*/  FADD.FTZ R67, R43, -R95 ;  /* 0x8000005f2b437221 */ /* 0x000fe20000010000 */
[----:B------:R-:W-:-:S03]  /*19bd0*/  FMUL.FTZ R109, R96, R109 ;  /* 0x0000006d606d7220 */ /* 0x000fc60000410000 */
[----:B------:R-:W-:Y:S02]  /*19be0*/  HADD2.F32 R87, -RZ, R64.H0_H0 ;  /* 0x20000040ff577230 */ /* 0x000fe40000004100 */
[----:B------:R-:W-:-:S04]  /*19bf0*/  FMUL.FTZ R64, R96, R67 ;  /* 0x0000004360407220 */ /* 0x000fc80000410000 */
[----:B------:R-:W-:Y:S01]  /*19c00*/  FFMA.FTZ R67, R64, R66, R87 ;  /* 0x0000004240437223 */ /* 0x000fe20000010057 */
[----:B------:R-:W-:Y:S02]  /*19c10*/  HADD2.F32 R87, -RZ, R118.H0_H0 ;  /* 0x20000076ff577230 */ /* 0x000fe40000004100 */
[----:B------:R-:W-:Y:S02]  /*19c20*/  HADD2.F32 R64, -RZ, R24.H0_H0 ;  /* 0x20000018ff407230 */ /* 0x000fe40000004100 */
[----:B------:R-:W-:Y:S02]  /*19c30*/  HADD2.F32 R66, -RZ, R25.H0_H0 ;  /* 0x20000019ff427230 */ /* 0x000fe40000004100 */
[----:B0-----:R-:W-:-:S04]  /*19c40*/  IMAD.WIDE.U32 R110, R74, 0x10, R110 ;  /* 0x000000104a6e7825 */ /* 0x001fc800078e006e */
[----:B------:R-:W-:Y:S01]  /*19c50*/  FFMA.FTZ R64, R109, R87, R64 ;  /* 0x000000576d407223 */ /* 0x000fe20000010040 */
[----:B------:R-:W-:Y:S01]  /*19c60*/  FADD.FTZ R109, R42, -R95 ;  /* 0x8000005f2a6d7221 */ /* 0x000fe20000010000 */
[----:B------:R-:W-:-:S03]  /*19c70*/  HADD2.F32 R87, -RZ, R118.H1_H1 ;  /* 0x30000076ff577230 */ /* 0x000fc60000004100 */
[----:B------:R-:W-:Y:S01]  /*19c80*/  FMUL.FTZ R109, R96, R109 ;  /* 0x0000006d606d7220 */ /* 0x000fe20000410000 */
[----:B------:R-:W-:-:S03]  /*19c90*/  VIADD R74, R74, 0x20 ;  /* 0x000000204a4a7836 */ /* 0x000fc60000000000 */
[----:B------:R-:W-:-:S05]  /*19ca0*/  FFMA.FTZ R66, R109, R87, R66 ;  /* 0x000000576d427223 */ /* 0x000fca0000010042 */
[----:B------:R3:W-:Y:S02]  /*19cb0*/  STG.E.128 desc[UR6][R110.64], R64 ;  /* 0x000000406e007986 */ /* 0x0007e4000c101d06 */
.L_x_31888:
[----:B------:R-:W-:Y:S05]  /*19cc0*/  BSYNC.RECONVERGENT B1 ;  /* 0x0000000000017941 */ /* 0x000fea0003800200 */
.L_x_31887:
[----:B------:R-:W-:Y:S01]  /*19cd0*/  ISETP.NE.AND P0, PT, R88, RZ, PT ;  /* 0x000000ff5800720c */ /* 0x000fe20003f05270 */
[----:B------:R-:W-:-:S12]  /*19ce0*/  BSSY.RECONVERGENT B1, `(.L_x_31889) ;  /* 0x000001e000017945 */ /* 0x000fd80003800200 */
[----:B------:R-:W-:Y:S05]  /*19cf0*/  @!P0 BRA `(.L_x_31890) ;  /* 0x0000000000708947 */ /* 0x000fea0003800000 */
[----:B-123--:R-:W-:Y:S01]  /*19d00*/  SHF.R.U64 R65, R80, 0x10, R81 ;  /* 0x0000001050417819 */ /* 0x00efe20000001251 */
        /* <DEDUP_REMOVED lines=22> */
[----:B------:R-:W-:Y:S01]  /*19e70*/  IADD3 R74, PT, PT, R74, 0x20, RZ ;  /* 0x000000204a4a7810 */ /* 0x000fe20007ffe0ff */
[----:B------:R-:W-:Y:S02]  /*19e80*/  HADD2.F32 R87, -RZ, R119.H1_H1 ;  /* 0x30000077ff577230 */ /* 0x000fe40000004100 */
[----:B------:R-:W-:-:S04]  /*19e90*/  FMUL.FTZ R109, R96, R109 ;  /* 0x0000006d606d7220 */ /* 0x000fc80000410000 */
[----:B------:R-:W-:-:S05]  /*19ea0*/  FFMA.FTZ R66, R109, R87, R66 ;  /* 0x000000576d427223 */ /* 0x000fca0000010042 */
[----:B------:R4:W-:Y:S02]  /*19eb0*/  STG.E.128 desc[UR6][R110.64], R64 ;  /* 0x000000406e007986 */ /* 0x0009e4000c101d06 */
.L_x_31890:
[----:B------:R-:W-:Y:S05]  /*19ec0*/  BSYNC.RECONVERGENT B1 ;  /* 0x0000000000017941 */ /* 0x000fea0003800200 */
.L_x_31889:
[----:B------:R-:W-:Y:S01]  /*19ed0*/  ISETP.NE.AND P0, PT, R89, RZ, PT ;  /* 0x000000ff5900720c */ /* 0x000fe20003f05270 */
[----:B------:R-:W-:-:S12]  /*19ee0*/  BSSY.RECONVERGENT B1, `(.L_x_31891) ;  /* 0x000001e000017945 */ /* 0x000fd80003800200 */
[----:B------:R-:W-:Y:S05]  /*19ef0*/  @!P0 BRA `(.L_x_31892) ;  /* 0x0000000000708947 */ /* 0x000fea0003800000 */
[----:B-1234-:R-:W-:Y:S01]  /*19f00*/  SHF.R.U64 R65, R78, 0x10, R79 ;  /* 0x000000104e417819 */ /* 0x01efe2000000124f */
        /* <DEDUP_REMOVED lines=27> */
.L_x_31892:
[----:B------:R-:W-:Y:S05]  /*1a0c0*/  BSYNC.RECONVERGENT B1 ;  /* 0x0000000000017941 */ /* 0x000fea0003800200 */
.L_x_31891:
[----:B------:R-:W-:Y:S01]  /*1a0d0*/  ISETP.NE.AND P0, PT, R90, RZ, PT ;  /* 0x000000ff5a00720c */ /* 0x000fe20003f05270 */
[----:B------:R-:W-:-:S12]  /*1a0e0*/  BSSY.RECONVERGENT B1, `(.L_x_31893) ;  /* 0x000001c000017945 */ /* 0x000fd80003800200 */
[----:B------:R-:W-:Y:S05]  /*1a0f0*/  @!P0 BRA `(.L_x_31894) ;  /* 0x0000000000688947 */ /* 0x000fea0003800000 */
[----:B01234-:R-:W-:Y:S01]  /*1a100*/  SHF.R.U64 R65, R76, 0x10, R77 ;  /* 0x000000104c417819 */ /* 0x01ffe2000000124d */
[----:B------:R-:W-:Y:S01]  /*1a110*/  FADD.FTZ R67, R53, -R95 ;  /* 0x8000005f35437221 */ /* 0x000fe20000010000 */
[----:B------:R-:W-:Y:S01]  /*1a120*/  SHF.R.U64 R64, R18, 0x10, R19 ;  /* 0x0000001012407819 */ /* 0x000fe20000001213 */
[----:B------:R-:W-:Y:S01]  /*1a130*/  FADD.FTZ R87, R52, -R95 ;  /* 0x8000005f34577221 */ /* 0x000fe20000010000 */
[----:B------:R-:W0:Y:S01]  /*1a140*/  LDC.64 R108, c[0x0][0x428] ;  /* 0x00010a00ff6c7b82 */ /* 0x000e220000000a00 */
[----:B------:R-:W-:Y:S02]  /*1a150*/  HADD2.F32 R65, -RZ, R65.H0_H0 ;  /* 0x20000041ff417230 */ /* 0x000fe40000004100 */
[C---:B------:R-:W-:Y:S01]  /*1a160*/  FMUL.FTZ R67, R96.reuse, R67 ;  /* 0x0000004360437220 */ /* 0x040fe20000410000 */
[----:B------:R-:W-:Y:S02]  /*1a170*/  HADD2.F32 R64, -RZ, R64.H0_H0 ;  /* 0x20000040ff407230 */ /* 0x000fe40000004100 */
[----:B------:R-:W-:Y:S01]  /*1a180*/  FMUL.FTZ R87, R96, R87 ;  /* 0x0000005760577220 */ /* 0x000fe20000410000 */
[----:B------:R-:W-:-:S02]  /*1a190*/  HADD2.F32 R66, -RZ, R19.H0_H0 ;  /* 0x20000013ff427230 */ /* 0x000fc40000004100 */
[----:B------:R-:W-:Y:S02]  /*1a1a0*/  HADD2.F32 R86, -RZ, R124.H0_H0 ;  /* 0x2000007cff567230 */ /* 0x000fe40000004100 */
[----:B------:R-:W-:Y:S01]  /*1a1b0*/  FFMA.FTZ R65, R67, R65, R64 ;  /* 0x0000004143417223 */ /* 0x000fe20000010040 */
[----:B------:R-:W-:Y:S02]  /*1a1c0*/  HADD2.F32 R67, -RZ, R121.H0_H0 ;  /* 0x20000079ff437230 */ /* 0x000fe40000004100 */
[----:B------:R-:W-:-:S05]  /*1a1d0*/  HADD2.F32 R64, -RZ, R18.H0_H0 ;  /* 0x20000012ff407230 */ /* 0x000fca0000004100 */
[----:B------:R-:W-:Y:S01]  /*1a1e0*/  FFMA.FTZ R64, R87, R67, R64 ;  /* 0x0000004357407223 */ /* 0x000fe20000010040 */
[----:B------:R-:W-:Y:S01]  /*1a1f0*/  FADD.FTZ R87, R54, -R95 ;  /* 0x8000005f36577221 */ /* 0x000fe20000010000 */
[----:B------:R-:W-:-:S03]  /*1a200*/  HADD2.F32 R67, -RZ, R121.H1_H1 ;  /* 0x30000079ff437230 */ /* 0x000fc60000004100 */
[----:B------:R-:W-:Y:S01]  /*1a210*/  FMUL.FTZ R87, R96, R87 ;  /* 0x0000005760577220 */ /* 0x000fe20000410000 */
[----:B0-----:R-:W-:-:S04]  /*1a220*/  IMAD.WIDE.U32 R108, R74, 0x10, R108 ;  /* 0x000000104a6c7825 */ /* 0x001fc800078e006c */
[----:B------:R-:W-:Y:S01]  /*1a230*/  FFMA.FTZ R66, R87, R67, R66 ;  /* 0x0000004357427223 */ /* 0x000fe20000010042 */
[----:B------:R-:W-:Y:S01]  /*1a240*/  FADD.FTZ R67, R55, -R95 ;  /* 0x8000005f37437221 */ /* 0x000fe20000010000 */
[----:B------:R-:W-:-:S03]  /*1a250*/  IADD3 R74, PT, PT, R74, 0x20, RZ ;  /* 0x000000204a4a7810 */ /* 0x000fc60007ffe0ff */
[----:B------:R-:W-:Y:S01]  /*1a260*/  FMUL.FTZ R88, R96, R67 ;  /* 0x0000004360587220 */ /* 0x000fe20000410000 */
[----:B------:R-:W-:-:S05]  /*1a270*/  HADD2.F32 R67, -RZ, R124.H1_H1 ;  /* 0x3000007cff437230 */ /* 0x000fca0000004100 */
[----:B------:R-:W-:-:S05]  /*1a280*/  FFMA.FTZ R67, R88, R86, R67 ;  /* 0x0000005658437223 */ /* 0x000fca0000010043 */
[----:B------:R0:W-:Y:S02]  /*1a290*/  STG.E.128 desc[UR6][R108.64], R64 ;  /* 0x000000406c007986 */ /* 0x0001e4000c101d06 */
.L_x_31894:
[----:B------:R-:W-:Y:S05]  /*1a2a0*/  BSYNC.RECONVERGENT B1 ;  /* 0x0000000000017941 */ /* 0x000fea0003800200 */
.L_x_31893:
[----:B------:R-:W-:Y:S01]  /*1a2b0*/  ISETP.NE.AND P0, PT, R91, RZ, PT ;  /* 0x000000ff5b00720c */ /* 0x000fe20003f05270 */
[----:B------:R-:W-:-:S12]  /*1a2c0*/  BSSY.RECONVERGENT B1, `(.L_x_31895) ;  /* 0x000001a000017945 */ /* 0x000fd80003800200 */
[----:B------:R-:W-:Y:S05]  /*1a2d0*/  @!P0 BRA `(.L_x_31896) ;  /* 0x0000000000608947 */ /* 0x000fea0003800000 */
[--C-:B------:R-:W-:Y:S01]  /*1a2e0*/  FADD.FTZ R87, R56, -R95.reuse ;  /* 0x8000005f38577221 */ /* 0x100fe20000010000 */
[----:B01234-:R-:W-:Y:S02]  /*1a2f0*/  HADD2.F32 R65, -RZ, R116.H0_H0 ;  /* 0x20000074ff417230 */ /* 0x01ffe40000004100 */
        /* <DEDUP_REMOVED lines=22> */
.L_x_31896:
[----:B------:R-:W-:Y:S05]  /*1a460*/  BSYNC.RECONVERGENT B1 ;  /* 0x0000000000017941 */ /* 0x000fea0003800200 */
.L_x_31895:
[----:B------:R-:W-:Y:S01]  /*1a470*/  ISETP.NE.AND P0, PT, R92, RZ, PT ;  /* 0x000000ff5c00720c */ /* 0x000fe20003f05270 */
[----:B------:R-:W-:-:S12]  /*1a480*/  BSSY.RECONVERGENT B1, `(.L_x_31897) ;  /* 0x0000011000017945 */ /* 0x000fd80003800200 */
[----:B------:R-:W-:Y:S05]  /*1a490*/  @!P0 BRA `(.L_x_31898) ;  /* 0x00000000003c8947 */ /* 0x000fea0003800000 */
[----:B------:R-:W5:Y:S01]  /*1a4a0*/  LDC.64 R88, c[0x0][0x428] ;  /* 0x00010a00ff587b82 */ /* 0x000f620000000a00 */
[--C-:B------:R-:W-:Y:S01]  /*1a4b0*/  FADD.FTZ R87, R60, -R95.reuse ;  /* 0x8000005f3c577221 */ /* 0x100fe20000010000 */
[--C-:B01234-:R-:W-:Y:S01]  /*1a4c0*/  FADD.FTZ R65, R61, -R95.reuse ;  /* 0x8000005f3d417221 */ /* 0x11ffe20000010000 */
        /* <DEDUP_REMOVED lines=12> */
.L_x_31898:
[----:B------:R-:W-:Y:S05]  /*1a590*/  BSYNC.RECONVERGENT B1 ;  /* 0x0000000000017941 */ /* 0x000fea0003800200 */
.L_x_31897:
[----:B01234-:R-:W0:Y:S02]  /*1a5a0*/  LDC.64 R64, c[0x0][0x380] ;  /* 0x0000e000ff407b82 */ /* 0x01fe240000000a00 */
[----:B0-----:R-:W-:-:S04]  /*1a5b0*/  LEA R73, R64, R73, 0x2 ;  /* 0x0000004940497211 */ /* 0x001fc800078e10ff */
[----:B------:R-:W-:-:S13]  /*1a5c0*/  ISETP.GE.AND P0, PT, R73, R65, PT ;  /* 0x000000414900720c */ /* 0x000fda0003f06270 */
[----:B------:R-:W-:Y:S05]  /*1a5d0*/  @!P0 BRA `(.L_x_31899) ;  /* 0xfffffe7000ac8947 */ /* 0x000fea000383ffff */
[----:B------:R-:W-:Y:S05]  /*1a5e0*/  BSYNC B0 ;  /* 0x0000000000007941 */ /* 0x000fea0003800000 */
.L_x_31530:
[----:B------:R-:W-:Y:S05]  /*1a5f0*/  EXIT ;  /* 0x000000000000794d */ /* 0x000fea0003800000 */
.L_x_31882:
[----:B------:R-:W-:Y:S01]  /*1a600*/  HFMA2 R96, -RZ, RZ, 0, 1.847743988037109375e-06 ;  /* 0x0000001fff607431 */ /* 0x000fe200000001ff */
[----:B------:R-:W-:Y:S01]  /*1a610*/  BSSY B1, `(.L_x_31900) ;  /* 0x0000006000017945 */ /* 0x000fe20003800000 */
[----:B------:R-:W-:Y:S02]  /*1a620*/  IMAD.MOV.U32 R108, RZ, RZ, 0x1 ;  /* 0x00000001ff6c7424 */ /* 0x000fe400078e00ff */
[----:B------:R-:W-:-:S07]  /*1a630*/  IMAD.MOV.U32 R95, RZ, RZ, -0x1 ;  /* 0xffffffffff5f7424 */ /* 0x000fce00078e00ff */
[----:B------:R-:W-:Y:S05]  /*1a640*/  WARPSYNC.COLLECTIVE R95, `(.L_x_31901) ;  /* 0x000000005f087348 */ /* 0x000fea0003c00000 */
[----:B------:R0:W1:Y:S02]  /*1a650*/  SHFL.BFLY P6, R110, R109, R108, R96 ;  /* 0x0c00006c6d6e7389 */ /* 0x00006400000c0060 */
[----:B01----:R-:W-:Y:S05]  /*1a660*/  ENDCOLLECTIVE ;  /* 0x000000000000791b */ /* 0x003fea0003800000 */
.L_x_31901:
[----:B------:R-:W-:Y:S05]  /*1a670*/  BSYNC B1 ;  /* 0x0000000000017941 */ /* 0x000fea0003800000 */
.L_x_31900:
[----:B------:R-:W-:Y:S01]  /*1a680*/  FADD.FTZ R109, R109, R110 ;  /* 0x0000006e6d6d7221 */ /* 0x000fe20000010000 */
[----:B------:R-:W-:Y:S01]  /*1a690*/  MOV R108, 0x2 ;  /* 0x00000002006c7802 */ /* 0x000fe20000000f00 */
[----:B------:R-:W-:Y:S01]  /*1a6a0*/  IMAD.MOV.U32 R96, RZ, RZ, 0x1f ;  /* 0x0000001fff607424 */ /* 0x000fe200078e00ff */
[----:B------:R-:W-:Y:S01]  /*1a6b0*/  MOV R95, 0xffffffff ;  /* 0xffffffff005f7802 */ /* 0x000fe20000000f00 */
[----:B------:R-:W0:Y:S06]  /*1a6c0*/  LDC R66, c[0x0][0x400] ;  /* 0x00010000ff427b82 */ /* 0x000e2c0000000800 */
[----:B0-----:R-:W-:Y:S05]  /*1a6d0*/  WARPSYNC.COLLECTIVE R95, `(.L_x_31902) ;  /* 0x000000005f087348 */ /* 0x001fea0003c00000 */
[----:B------:R1:W2:Y:S02]  /*1a6e0*/  SHFL.BFLY P6, R110, R109, R108, R96 ;  /* 0x0c00006c6d6e7389 */ /* 0x0002a400000c0060 */
[----:B012---:R-:W-:Y:S05]  /*1a6f0*/  ENDCOLLECTIVE ;  /* 0x000000000000791b */ /* 0x007fea0003800000 */
.L_x_31902:
[----:B------:R-:W-:Y:S02]  /*1a700*/  IMAD.MOV.U32 R108, RZ, RZ, 0x4 ;  /* 0x00000004ff6c7424 */ /* 0x000fe400078e00ff */
[----:B------:R-:W-:-:S07]  /*1a710*/  FADD.FTZ R109, R109, R110 ;  /* 0x0000006e6d6d7221 */ /* 0x000fce0000010000 */
[----:B------:R-:W-:Y:S05]  /*1a720*/  WARPSYNC.COLLECTIVE R95, `(.L_x_31903) ;  /* 0x000000005f087348 */ /* 0x000fea0003c00000 */
[----:B------:R0:W1:Y:S02]  /*1a730*/  SHFL.BFLY P6, R110, R109, R108, R96 ;  /* 0x0c00006c6d6e7389 */ /* 0x00006400000c0060 */
[----:B01----:R-:W-:Y:S05]  /*1a740*/  ENDCOLLECTIVE ;  /* 0x000000000000791b */ /* 0x003fea0003800000 */
.L_x_31903:
[----:B------:R-:W-:Y:S02]  /*1a750*/  IMAD.MOV.U32 R108, RZ, RZ, 0x8 ;  /* 0x00000008ff6c7424 */ /* 0x000fe400078e00ff */
[----:B------:R-:W-:-:S05]  /*1a760*/  FADD.FTZ R111, R109, R110 ;  /* 0x0000006e6d6f7221 */ /* 0x000fca0000010000 */
[----:B------:R-:W-:-:S07]  /*1a770*/  MOV R109, R111 ;  /* 0x0000006f006d7202 */ /* 0x000fce0000000f00 */
[----:B------:R-:W-:Y:S05]  /*1a780*/  WARPSYNC.COLLECTIVE R95, `(.L_x_31904) ;  /* 0x000000005f087348 */ /* 0x000fea0003c00000 */
[----:B------:R0:W1:Y:S02]  /*1a790*/  SHFL.BFLY P6, R110, R109, R108, R96 ;  /* 0x0c00006c6d6e7389 */ /* 0x00006400000c0060 */
[----:B01----:R-:W-:Y:S05]  /*1a7a0*/  ENDCOLLECTIVE ;  /* 0x000000000000791b */ /* 0x003fea0003800000 */
.L_x_31904:
[----:B------:R-:W-:Y:S02]  /*1a7b0*/  IMAD.MOV.U32 R108, RZ, RZ, 0x10 ;  /* 0x00000010ff6c7424 */ /* 0x000fe400078e00ff */
[----:B------:R-:W-:-:S05]  /*1a7c0*/  FADD.FTZ R111, R111, R110 ;  /* 0x0000006e6f6f7221 */ /* 0x000fca0000010000 */
[----:B------:R-:W-:-:S07]  /*1a7d0*/  MOV R109, R111 ;  /* 0x0000006f006d7202 */ /* 0x000fce0000000f00 */
[----:B------:R-:W-:Y:S05]  /*1a7e0*/  WARPSYNC.COLLECTIVE R95, `(.L_x_31905) ;  /* 0x000000005f087348 */ /* 0x000fea0003c00000 */
[----:B------:R0:W1:Y:S02]  /*1a7f0*/  SHFL.BFLY P6, R110, R109, R108, R96 ;  /* 0x0c00006c6d6e7389 */ /* 0x00006400000c0060 */
[----:B01----:R-:W-:Y:S05]  /*1a800*/  ENDCOLLECTIVE ;  /* 0x000000000000791b */ /* 0x003fea0003800000 */
.L_x_31905:
[----:B------:R-:W-:Y:S02]  /*1a810*/  HFMA2 R108, -RZ, RZ, 0, 5.9604644775390625e-08 ;  /* 0x00000001ff6c7431 */ /* 0x000fe400000001ff */
[----:B------:R-:W-:Y:S01]  /*1a820*/  FADD.FTZ R111, R111, R110 ;  /* 0x0000006e6f6f7221 */ /* 0x000fe20000010000 */
[----:B------:R-:W-:-:S03]  /*1a830*/  ISETP.NE.AND P6, PT, R64, RZ, PT ;  /* 0x000000ff4000720c */ /* 0x000fc60003fc5270 */
        /* <DEDUP_REMOVED lines=20> */
[----:B------:R-:W-:Y:S01]  /*1a980*/  FADD.FTZ R67, R41, -R64 ;  /* 0x8000004029437221 */ /* 0x000fe20000010000 */
[----:B------:R-:W-:Y:S01]  /*1a990*/  MOV R95, 0xffffffff ;  /* 0xffffffff005f7802 */ /* 0x000fe20000000f00 */
        /* <DEDUP_REMOVED lines=46> */
[----:B------:R-:W-:-:S07]  /*1ac80*/  IMAD.MOV.U32 R96, RZ, RZ, 0x1f ;  /* 0x0000001fff607424 */ /* 0x000fce00078e00ff */
[----:B------:R-:W-:Y:S05]  /*1ac90*/  WARPSYNC.COLLECTIVE R95, `(.L_x_31906) ;  /* 0x000000005f087348 */ /* 0x000fea0003c00000 */
[----:B------:R0:W1:Y:S02]  /*1aca0*/  SHFL.BFLY P6, R110, R109, R108, R96 ;  /* 0x0c00006c6d6e7389 */ /* 0x00006400000c0060 */
[----:B01----:R-:W-:Y:S05]  /*1acb0*/  ENDCOLLECTIVE ;  /* 0x000000000000791b */ /* 0x003fea0003800000 */
.L_x_31906:
[----:B------:R-:W-:Y:S02]  /*1acc0*/  HFMA2 R108, -RZ, RZ, 0, 1.1920928955078125e-07 ;  /* 0x00000002ff6c7431 */ /* 0x000fe400000001ff */
[----:B------:R-:W-:-:S04]  /*1acd0*/  FADD.FTZ R67, R109, R110 ;  /* 0x0000006e6d437221 */ /* 0x000fc80000010000 */
[----:B------:R-:W-:-:S07]  /*1ace0*/  IMAD.MOV.U32 R109, RZ, RZ, R67 ;  /* 0x000000ffff6d7224 */ /* 0x000fce00078e0043 */
[----:B------:R-:W-:Y:S05]  /*1acf0*/  WARPSYNC.COLLECTIVE R95, `(.L_x_31907) ;  /* 0x000000005f087348 */ /* 0x000fea0003c00000 */
[----:B------:R0:W1:Y:S02]  /*1ad00*/  SHFL.BFLY P6, R110, R109, R108, R96 ;  /* 0x0c00006c6d6e7389 */ /* 0x00006400000c0060 */
[----:B01----:R-:W-:Y:S05]  /*1ad10*/  ENDCOLLECTIVE ;  /* 0x000000000000791b */ /* 0x003fea0003800000 */
.L_x_31907:
[----:B------:R-:W-:Y:S01]  /*1ad20*/  MOV R108, 0x4 ;  /* 0x00000004006c7802 */ /* 0x000fe20000000f00 */
[----:B------:R-:W-:-:S04]  /*1ad30*/  FADD.FTZ R111, R67, R110 ;  /* 0x0000006e436f7221 */ /* 0x000fc80000010000 */
[----:B------:R-:W-:-:S07]  /*1ad40*/  IMAD.MOV.U32 R109, RZ, RZ, R111 ;  /* 0x000000ffff6d7224 */ /* 0x000fce00078e006f */
[----:B------:R-:W-:Y:S05]  /*1ad50*/  WARPSYNC.COLLECTIVE R95, `(.L_x_31908) ;  /* 0x000000005f087348 */ /* 0x000fea0003c00000 */
[----:B------:R0:W1:Y:S02]  /*1ad60*/  SHFL.BFLY P6, R110, R109, R108, R96 ;  /* 0x0c00006c6d6e7389 */ /* 0x00006400000c0060 */
[----:B01----:R-:W-:Y:S05]  /*1ad70*/  ENDCOLLECTIVE ;  /* 0x000000000000791b */ /* 0x003fea0003800000 */
.L_x_31908:
[----:B------:R-:W-:Y:S02]  /*1ad80*/  HFMA2 R108, -RZ, RZ, 0, 4.76837158203125e-07 ;  /* 0x00000008ff6c7431 */ /* 0x000fe400000001ff */
[----:B------:R-:W-:-:S04]  /*1ad90*/  FADD.FTZ R111, R111, R110 ;  /* 0x0000006e6f6f7221 */ /* 0x000fc80000010000 */
[----:B------:R-:W-:-:S07]  /*1ada0*/  IMAD.MOV.U32 R109, RZ, RZ, R111 ;  /* 0x000000ffff6d7224 */ /* 0x000fce00078e006f */
[----:B------:R-:W-:Y:S05]  /*1adb0*/  WARPSYNC.COLLECTIVE R95, `(.L_x_31909) ;  /* 0x000000005f087348 */ /* 0x000fea0003c00000 */
[----:B------:R0:W1:Y:S02]  /*1adc0*/  SHFL.BFLY P6, R110, R109, R108, R96 ;  /* 0x0c00006c6d6e7389 */ /* 0x00006400000c0060 */
[----:B01----:R-:W-:Y:S05]  /*1add0*/  ENDCOLLECTIVE ;  /* 0x000000000000791b */ /* 0x003fea0003800000 */
.L_x_31909:
[----:B------:R-:W-:Y:S01]  /*1ade0*/  MOV R108, 0x10 ;  /* 0x00000010006c7802 */ /* 0x000fe20000000f00 */
[----:B------:R-:W-:-:S04]  /*1adf0*/  FADD.FTZ R67, R111, R110 ;  /* 0x0000006e6f437221 */ /* 0x000fc80000010000 */
[----:B------:R-:W-:-:S07]  /*1ae00*/  IMAD.MOV.U32 R109, RZ, RZ, R67 ;  /* 0x000000ffff6d7224 */ /* 0x000fce00078e0043 */
[----:B------:R-:W-:Y:S05]  /*1ae10*/  WARPSYNC.COLLECTIVE R95, `(.L_x_31910) ;  /* 0x000000005f087348 */ /* 0x000fea0003c00000 */
[----:B------:R0:W1:Y:S02]  /*1ae20*/  SHFL.BFLY P6, R110, R109, R108, R96 ;  /* 0x0c00006c6d6e7389 */ /* 0x00006400000c0060 */
[----:B01----:R-:W-:Y:S05]  /*1ae30*/  ENDCOLLECTIVE ;  /* 0x000000000000791b */ /* 0x003fea0003800000 */
.L_x_31910:
[----:B------:R-:W-:Y:S05]  /*1ae40*/  BRA `(.L_x_31911) ;  /* 0xffffffe800087947 */ /* 0x000fea000383ffff */
.L_x_31912:
        /* <DEDUP_REMOVED lines=11> */
.L_x_37368:


//--------------------- .text._ZN10layer_norm13ln_fwd_kernelINS_13Kernel_traitsI6__halfffffjLj1024ELj1ELj4ELj1ELj16ENS_18Kernel_traits_baseILj1024ES2_ffffjLj128EEEEELb1ELb1ELb0ELb1EEEvNS_9FwdParamsE --------------------------
	.section	.text._ZN10layer_norm13ln_fwd_kernelINS_13Kernel_traitsI6__halfffffjLj1024ELj1ELj4ELj1ELj16ENS_18Kernel_traits_baseILj1024ES2_ffffjLj128EEEEELb1ELb1ELb0ELb1EEEvNS_9FwdParamsE,"ax",@progbits
	.align	128
        .global         _ZN10layer_norm13ln_fwd_kernelINS_13Kernel_traitsI6__halfffffjLj1024ELj1ELj4ELj1ELj16ENS_18Kernel_traits_baseILj1024ES2_ffffjLj128EEEEELb1ELb1ELb0ELb1EEEvNS_9FwdParamsE
        .type           _ZN10layer_norm13ln_fwd_kernelINS_13Kernel_traitsI6__halfffffjLj1024ELj1ELj4ELj1ELj16ENS_18Kernel_traits_baseILj1024ES2_ffffjLj128EEEEELb1ELb1ELb0ELb1EEEvNS_9FwdParamsE,@function
        .size           _ZN10layer_norm13ln_fwd_kernelINS_13Kernel_traitsI6__halfffffjLj1024ELj1ELj4ELj1ELj16ENS_18Kernel_traits_baseILj1024ES2_ffffjLj128EEEEELb1ELb1ELb0ELb1EEEvNS_9FwdParamsE,(.L_x_37369 - _ZN10layer_norm13ln_fwd_kernelINS_13Kernel_traitsI6__halfffffjLj1024ELj1ELj4ELj1ELj16ENS_18Kernel_traits_baseILj1024ES2_ffffjLj128EEEEELb1ELb1ELb0ELb1EEEvNS_9FwdParamsE)
        .other          _ZN10layer_norm13ln_fwd_kernelINS_13Kernel_traitsI6__halfffffjLj1024ELj1ELj4ELj1ELj16ENS_18Kernel_traits_baseILj1024ES2_ffffjLj128EEEEELb1ELb1ELb0ELb1EEEvNS_9FwdParamsE,@"STO_CUDA_ENTRY STV_DEFAULT"
_ZN10layer_norm13ln_fwd_kernelINS_13Kernel_traitsI6__halfffffjLj1024ELj1ELj4ELj1ELj16ENS_18Kernel_traits_baseILj1024ES2_ffffjLj128EEEEELb1ELb1ELb0ELb1EEEvNS_9FwdParamsE:
.text._ZN10layer_norm13ln_fwd_kernelINS_13Kernel_traitsI6__halfffffjLj1024ELj1ELj4ELj1ELj16ENS_18Kernel_traits_baseILj1024ES2_ffffjLj128EEEEELb1ELb1ELb0ELb1EEEvNS_9FwdParamsE:
        /* <DEDUP_REMOVED lines=27> */
[----:B--2---:R-:W-:Y:S01]  /*01b0*/  IADD3 R38, PT, PT, R2, -0x61c88647, RZ ;  /* 0x9e3779b902267810 */ /* 0x004fe20007ffe0ff */
[----:B------:R-:W-:-:S03]  /*01c0*/  VIADD R55, R3, 0xbb67ae85 ;  /* 0xbb67ae8503377836 */ /* 0x000fc60000000000 */
[--C-:B------:R-:W-:Y:S01]  /*01d0*/  SHF.R.U64 R49, R24, 0x2, R51.reuse ;  /* 0x0000000218317819 */ /* 0x100fe20000001233 */
        /* <DEDUP_REMOVED lines=49> */
.L_x_31913:
        /* <DEDUP_REMOVED lines=28> */
.L_x_31914:
[----:B------:R-:W1:Y:S02]  /*06b0*/  LDCU UR4, c[0x0][0x384] ;  /* 0x00007080ff0477ac */ /* 0x000e640008000800 */
[----:B-1----:R-:W-:-:S13]  /*06c0*/  ISETP.GE.AND P0, PT, R40, UR4, PT ;  /* 0x0000000428007c0c */ /* 0x002fda000bf06270 */
[----:B------:R-:W-:Y:S05]  /*06d0*/  @P0 EXIT ;  /* 0x000000000000094d */ /* 0x000fea0003800000 */
[--C-:B-----5:R-:W-:Y:S01]  /*06e0*/  IMAD.MOV.U32 R153, RZ, RZ, R27.reuse ;  /* 0x000000ffff997224 */ /* 0x120fe200078e001b */
[--C-:B------:R-:W-:Y:S01]  /*06f0*/  SHF.R.U64 R155, R26, 0x10, R27.reuse ;  /* 0x000000101a9b7819 */ /* 0x100fe2000000121b */
[----:B------:R-:W-:Y:S01]  /*0700*/  IMAD.MOV.U32 R88, RZ, RZ, R56 ;  /* 0x000000ffff587224 */ /* 0x000fe200078e0038 */
[----:B------:R-:W-:Y:S01]  /*0710*/  SHF.R.U32.HI R151, RZ, 0x10, R27 ;  /* 0x00000010ff977819 */ /* 0x000fe2000001161b */
[----:B------:R-:W-:Y:S01]  /*0720*/  IMAD.HI.U32 R27, R49, -0x2daee0ad, RZ ;  /* 0xd2511f53311b7827 */ /* 0x000fe200078e00ff */
[----:B------:R-:W-:Y:S01]  /*0730*/  MOV R145, R15 ;  /* 0x0000000f00917202 */ /* 0x000fe20000000f00 */
[----:B------:R-:W1:Y:S01]  /*0740*/  LDCU.64 UR4, c[0x0][0x3e0] ;  /* 0x00007c00ff0477ac */ /* 0x000e620008000a00 */
[--C-:B------:R-:W-:Y:S01]  /*0750*/  SHF.R.U64 R147, R14, 0x10, R15.reuse ;  /* 0x000000100e937819 */ /* 0x100fe2000000120f */
[----:B------:R-:W-:Y:S01]  /*0760*/  IMAD.MOV.U32 R22, RZ, RZ, R52 ;  /* 0x000000ffff167224 */ /* 0x000fe200078e0034 */
[----:B------:R-:W-:Y:S01]  /*0770*/  SHF.R.U32.HI R143, RZ, 0x10, R15 ;  /* 0x00000010ff8f7819 */ /* 0x000fe2000001160f */
[----:B------:R-:W-:Y:S01]  /*0780*/  IMAD.HI.U32 R15, R0, -0x326172a9, RZ ;  /* 0xcd9e8d57000f7827 */ /* 0x000fe200078e00ff */
[----:B------:R-:W-:Y:S01]  /*0790*/  LOP3.LUT R27, R27, R3, RZ, 0x3c, !PT ;  /* 0x000000031b1b7212 */ /* 0x000fe200078e3cff */
[----:B------:R-:W2:Y:S01]  /*07a0*/  LDCU UR11, c[0x0][0x404] ;  /* 0x00008080ff0b77ac */ /* 0x000ea20008000800 */
[----:B------:R-:W-:Y:S01]  /*07b0*/  SHF.R.U64 R89, R56, 0x10, R57 ;  /* 0x0000001038597819 */ /* 0x000fe20000001239 */
[--C-:B------:R-:W-:Y:S01]  /*07c0*/  IMAD.MOV.U32 R161, RZ, RZ, R53.reuse ;  /* 0x000000ffffa17224 */ /* 0x100fe200078e0035 */
[----:B------:R-:W-:Y:S01]  /*07d0*/  LOP3.LUT R15, R51, R15, R2, 0x96, !PT ;  /* 0x0000000f330f7212 */ /* 0x000fe200078e9602 */
[----:B------:R-:W-:Y:S01]  /*07e0*/  IMAD R56, R49, -0x2daee0ad, RZ ;  /* 0xd2511f5331387824 */ /* 0x000fe200078e02ff */
[--C-:B------:R-:W-:Y:S01]  /*07f0*/  SHF.R.U64 R163, R52, 0x10, R53.reuse ;  /* 0x0000001034a37819 */ /* 0x100fe20000001235 */
[----:B------:R-:W-:Y:S01]  /*0800*/  IMAD.MOV.U32 R18, RZ, RZ, R14 ;  /* 0x000000ffff127224 */ /* 0x000fe200078e000e */
[----:B------:R-:W-:Y:S01]  /*0810*/  SHF.R.U32.HI R159, RZ, 0x10, R53 ;  /* 0x00000010ff9f7819 */ /* 0x000fe20000011635 */
[----:B------:R-:W-:Y:S01]  /*0820*/  IMAD.HI.U32 R52, R15, -0x2daee0ad, RZ ;  /* 0xd2511f530f347827 */ /* 0x000fe200078e00ff */
[----:B------:R-:W-:Y:S01]  /*0830*/  MOV R20, R26 ;  /* 0x0000001a00147202 */ /* 0x000fe20000000f00 */
[----:B------:R-:W3:Y:S01]  /*0840*/  LDCU UR12, c[0x0][0x408] ;  /* 0x00008100ff0c77ac */ /* 0x000ee20008000800 */
[--C-:B------:R-:W-:Y:S01]  /*0850*/  SHF.R.U64 R139, R12, 0x10, R13.reuse ;  /* 0x000000100c8b7819 */ /* 0x100fe2000000120d */
[----:B------:R-:W-:Y:S01]  /*0860*/  IMAD R26, R0, -0x326172a9, RZ ;  /* 0xcd9e8d57001a7824 */ /* 0x000fe200078e02ff */
[----:B------:R-:W-:Y:S01]  /*0870*/  SHF.R.U32.HI R135, RZ, 0x10, R13 ;  /* 0x00000010ff877819 */ /* 0x000fe2000001160d */
[----:B------:R-:W-:Y:S01]  /*0880*/  IMAD.HI.U32 R53, R27, -0x326172a9, RZ ;  /* 0xcd9e8d571b357827 */ /* 0x000fe200078e00ff */
[----:B------:R-:W-:Y:S01]  /*0890*/  LOP3.LUT R52, R55, R56, R52, 0x96, !PT ;  /* 0x0000003837347212 */ /* 0x000fe200078e9634 */
[----:B------:R-:W4:Y:S01]  /*08a0*/  LDCU UR8, c[0x0][0x388] ;  /* 0x00007100ff0877ac */ /* 0x000f220008000800 */
[----:B------:R-:W-:Y:S01]  /*08b0*/  MOV R14, R8 ;  /* 0x00000008000e7202 */ /* 0x000fe20000000f00 */
[----:B------:R-:W-:Y:S01]  /*08c0*/  IMAD.MOV.U32 R16, RZ, RZ, R12 ;  /* 0x000000ffff107224 */ /* 0x000fe200078e000c */
[----:B------:R-:W-:Y:S01]  /*08d0*/  LOP3.LUT R26, R38, R26, R53, 0x96, !PT ;  /* 0x0000001a261a7212 */ /* 0x000fe200078e9635 */
[----:B------:R-:W-:Y:S01]  /*08e0*/  IMAD.MOV.U32 R137, RZ, RZ, R13 ;  /* 0x000000ffff897224 */ /* 0x000fe200078e000d */
[--C-:B------:R-:W-:Y:S01]  /*08f0*/  SHF.R.U64 R131, R8, 0x10, R9.reuse ;  /* 0x0000001008837819 */ /* 0x100fe20000001209 */
[--C-:B------:R-:W-:Y:S01]  /*0900*/  IMAD.MOV.U32 R13, RZ, RZ, R9.reuse ;  /* 0x000000ffff0d7224 */ /* 0x100fe200078e0009 */
[----:B------:R-:W-:Y:S01]  /*0910*/  SHF.R.U32.HI R12, RZ, 0x10, R9 ;  /* 0x00000010ff0c7819 */ /* 0x000fe20000011609 */
[----:B------:R-:W-:Y:S01]  /*0920*/  IMAD.MOV.U32 R124, RZ, RZ, R6 ;  /* 0x000000ffff7c7224 */ /* 0x000fe200078e0006 */
[----:B------:R-:W-:Y:S01]  /*0930*/  MOV R9, R7 ;  /* 0x0000000700097202 */ /* 0x000fe20000000f00 */
[----:B------:R-:W-:Y:S01]  /*0940*/  IMAD.MOV.U32 R116, RZ, RZ, R4 ;  /* 0x000000ffff747224 */ /* 0x000fe200078e0004 */
[--C-:B------:R-:W-:Y:S01]  /*0950*/  SHF.R.U64 R122, R6, 0x10, R7.reuse ;  /* 0x00000010067a7819 */ /* 0x100fe20000001207 */
[----:B------:R-:W-:Y:S01]  /*0960*/  IMAD R15, R15, -0x2daee0ad, RZ ;  /* 0xd2511f530f0f7824 */ /* 0x000fe200078e02ff */
[----:B------:R-:W-:Y:S01]  /*0970*/  SHF.R.U32.HI R8, RZ, 0x10, R7 ;  /* 0x00000010ff087819 */ /* 0x000fe20000011607 */
[--C-:B------:R-:W-:Y:S01]  /*0980*/  IMAD.MOV.U32 R7, RZ, RZ, R5.reuse ;  /* 0x000000ffff077224 */ /* 0x100fe200078e0005 */
[--C-:B------:R-:W-:Y:S01]  /*0990*/  SHF.R.U64 R114, R4, 0x10, R5.reuse ;  /* 0x0000001004727819 */ /* 0x100fe20000001205 */
[----:B------:R-:W-:Y:S01]  /*09a0*/  IMAD R27, R27, -0x326172a9, RZ ;  /* 0xcd9e8d571b1b7824 */ /* 0x000fe200078e02ff */
[----:B------:R-:W-:Y:S01]  /*09b0*/  SHF.R.U32.HI R6, RZ, 0x10, R5 ;  /* 0x00000010ff067819 */ /* 0x000fe20000011605 */
[----:B------:R-:W-:Y:S01]  /*09c0*/  IMAD.MOV.U32 R5, RZ, RZ, R11 ;  /* 0x000000ffff057224 */ /* 0x000fe200078e000b */
[----:B------:R-:W-:Y:S01]  /*09d0*/  MOV R108, R10 ;  /* 0x0000000a006c7202 */ /* 0x000fe20000000f00 */
[----:B------:R-:W-:Y:S01]  /*09e0*/  IMAD.MOV.U32 R97, RZ, RZ, R35 ;  /* 0x000000ffff617224 */ /* 0x000fe200078e0023 */
[--C-:B------:R-:W-:Y:S01]  /*09f0*/  SHF.R.U64 R106, R10, 0x10, R11.reuse ;  /* 0x000000100a6a7819 */ /* 0x100fe2000000120b */
[----:B------:R-:W-:Y:S01]  /*0a00*/  IMAD.HI.U32 R10, R52, -0x326172a9, RZ ;  /* 0xcd9e8d57340a7827 */ /* 0x000fe200078e00ff */
[----:B------:R-:W-:Y:S01]  /*0a10*/  SHF.R.U32.HI R4, RZ, 0x10, R11 ;  /* 0x00000010ff047819 */ /* 0x000fe2000001160b */
[----:B------:R-:W1:Y:S01]  /*0a20*/  LDCU.U8 UR10, c[0x0][0x410] ;  /* 0x00008200ff0a77ac */ /* 0x000e620008000000 */
[----:B0-----:R-:W-:Y:S01]  /*0a30*/  MOV R65, R33 ;  /* 0x0000002100417202 */ /* 0x001fe20000000f00 */
[----:B------:R-:W-:Y:S01]  /*0a40*/  IMAD.HI.U32 R11, R26, -0x2daee0ad, RZ ;  /* 0xd2511f531a0b7827 */ /* 0x000fe200078e00ff */
[----:B------:R-:W-:Y:S01]  /*0a50*/  LOP3.LUT R10, R41, R27, R10, 0x96, !PT ;  /* 0x0000001b290a7212 */ /* 0x000fe200078e960a */
[----:B------:R-:W0:Y:S01]  /*0a60*/  LDCU UR9, c[0x0][0x448] ;  /* 0x00008900ff0977ac */ /* 0x000e220008000800 */
[----:B------:R-:W-:Y:S01]  /*0a70*/  SHF.R.U64 R85, R32, 0x10, R33 ;  /* 0x0000001020557819 */ /* 0x000fe20000001221 */
[----:B------:R-:W-:Y:S01]  /*0a80*/  IMAD R27, R26, -0x2daee0ad, RZ ;  /* 0xd2511f531a1b7824 */ /* 0x000fe200078e02ff */
[----:B------:R-:W-:Y:S01]  /*0a90*/  LOP3.LUT R11, R28, R15, R11, 0x96, !PT ;  /* 0x0000000f1c0b7212 */ /* 0x000fe200078e960b */
[----:B------:R-:W-:Y:S01]  /*0aa0*/  IMAD R52, R52, -0x326172a9, RZ ;  /* 0xcd9e8d5734347824 */ /* 0x000fe200078e02ff */
[----:B------:R-:W-:Y:S01]  /*0ab0*/  SHF.R.U32.HI R68, RZ, 0x10, R33 ;  /* 0x00000010ff447819 */ /* 0x000fe20000011621 */
[----:B------:R-:W-:Y:S01]  /*0ac0*/  IMAD.HI.U32 R26, R10, -0x2daee0ad, RZ ;  /* 0xd2511f530a1a7827 */ /* 0x000fe200078e00ff */
[----:B------:R-:W-:-:S02]  /*0ad0*/  SHF.R.U64 R86, R34, 0x10, R35 ;  /* 0x0000001022567819 */ /* 0x000fc40000001223 */
[----:B------:R-:W-:Y:S01]  /*0ae0*/  SHF.R.U32.HI R54, RZ, 0x10, R35 ;  /* 0x00000010ff367819 */ /* 0x000fe20000011623 */
[----:B------:R-:W-:Y:S01]  /*0af0*/  IMAD.HI.U32 R15, R11, -0x326172a9, RZ ;  /* 0xcd9e8d570b0f7827 */ /* 0x000fe200078e00ff */
[----:B------:R-:W-:Y:S02]  /*0b00*/  LOP3.LUT R25, R25, R27, R26, 0x96, !PT ;  /* 0x0000001b19197212 */ /* 0x000fe400078e961a */
[----:B------:R-:W-:Y:S01]  /*0b10*/  MOV R96, R36 ;  /* 0x0000002400607202 */ /* 0x000fe20000000f00 */
[----:B------:R-:W-:Y:S01]  /*0b20*/  IMAD R26, R10, -0x2daee0ad, RZ ;  /* 0xd2511f530a1a7824 */ /* 0x000fe200078e02ff */
[----:B------:R-:W-:Y:S01]  /*0b30*/  LOP3.LUT R15, R42, R52, R15, 0x96, !PT ;  /* 0x000000342a0f7212 */ /* 0x000fe200078e960f */
[----:B------:R-:W-:Y:S01]  /*0b40*/  IMAD R11, R11, -0x326172a9, RZ ;  /* 0xcd9e8d570b0b7824 */ /* 0x000fe200078e02ff */
[----:B------:R-:W-:Y:S01]  /*0b50*/  SHF.R.U64 R87, R36, 0x10, R37 ;  /* 0x0000001024577819 */ /* 0x000fe20000001225 */
[----:B------:R-:W-:Y:S01]  /*0b60*/  IMAD.HI.U32 R10, R25, -0x326172a9, RZ ;  /* 0xcd9e8d57190a7827 */ /* 0x000fe200078e00ff */
[----:B------:R-:W-:-:S02]  /*0b70*/  MOV R99, R30 ;  /* 0x0000001e00637202 */ /* 0x000fc40000000f00 */
[--C-:B------:R-:W-:Y:S01]  /*0b80*/  SHF.R.U64 R84, R30, 0x10, R31.reuse ;  /* 0x000000101e547819 */ /* 0x100fe2000000121f */
[----:B------:R-:W-:Y:S01]  /*0b90*/  IMAD.HI.U32 R27, R15, -0x2daee0ad, RZ ;  /* 0xd2511f530f1b7827 */ /* 0x000fe200078e00ff */
[----:B------:R-:W-:Y:S02]  /*0ba0*/  LOP3.LUT R10, R43, R11, R10, 0x96, !PT ;  /* 0x0000000b2b0a7212 */ /* 0x000fe400078e960a */
[----:B------:R-:W-:Y:S01]  /*0bb0*/  SHF.R.U32.HI R67, RZ, 0x10, R31 ;  /* 0x00000010ff437819 */ /* 0x000fe2000001161f */
        /* <DEDUP_REMOVED lines=9> */
[--C-:B------:R-:W-:Y:S01]  /*0c50*/  SHF.R.U64 R154, R156, 0x10, R157.reuse ;  /* 0x000000109c9a7819 */ /* 0x100fe2000000129d */
        /* <DEDUP_REMOVED lines=27> */
[C---:B------:R-:W-:Y:S01]  /*0e10*/  IMAD.HI.U32 R21, R15.reuse, -0x2daee0ad, RZ ;  /* 0xd2511f530f157827 */ /* 0x040fe200078e00ff */
[----:B------:R-:W-:Y:S02]  /*0e20*/  LOP3.LUT R50, R50, R19, R11, 0x96, !PT ;  /* 0x0000001332327212 */ /* 0x000fe400078e960b */
[----:B------:R-:W-:Y:S01]  /*0e30*/  SHF.R.U64 R105, R102, 0x10, R103 ;  /* 0x0000001066697819 */ /* 0x000fe20000001267 */
[----:B------:R-:W-:Y:S01]  /*0e40*/  IMAD.MOV.U32 R64, RZ, RZ, R31 ;  /* 0x000000ffff407224 */ /* 0x000fe200078e001f */
[----:B------:R-:W-:Y:S01]  /*0e50*/  LOP3.LUT R76, R76, R10, R21, 0x96, !PT ;  /* 0x0000000a4c4c7212 */ /* 0x000fe200078e9615 */
[----:B------:R-:W-:Y:S01]  /*0e60*/  IMAD.MOV.U32 R98, RZ, RZ, R32 ;  /* 0x000000ffff627224 */ /* 0x000fe200078e0020 */
[----:B------:R-:W-:Y:S01]  /*0e70*/  SHF.R.U32.HI R101, RZ, 0x10, R103 ;  /* 0x00000010ff657819 */ /* 0x000fe20000011667 */
[----:B------:R-:W-:Y:S01]  /*0e80*/  IMAD.MOV.U32 R66, RZ, RZ, R34 ;  /* 0x000000ffff427224 */ /* 0x000fe200078e0022 */
[----:B------:R-:W-:Y:S01]  /*0e90*/  SHF.R.U32.HI R34, RZ, 0x10, R57 ;  /* 0x00000010ff227819 */ /* 0x000fe20000011639 */
[----:B------:R-:W-:Y:S01]  /*0ea0*/  IMAD.MOV.U32 R39, RZ, RZ, R37 ;  /* 0x000000ffff277224 */ /* 0x000fe200078e0025 */
[----:B------:R-:W-:Y:S01]  /*0eb0*/  MOV R37, R57 ;  /* 0x0000003900257202 */ /* 0x000fe20000000f00 */
[----:B------:R-:W-:Y:S01]  /*0ec0*/  IMAD.MOV.U32 R90, RZ, RZ, R58 ;  /* 0x000000ffff5a7224 */ /* 0x000fe200078e003a */
[--C-:B------:R-:W-:Y:S01]  /*0ed0*/  SHF.R.U64 R91, R58, 0x10, R59.reuse ;  /* 0x000000103a5b7819 */ /* 0x100fe2000000123b */
[--C-:B------:R-:W-:Y:S01]  /*0ee0*/  IMAD.MOV.U32 R35, RZ, RZ, R59.reuse ;  /* 0x000000ffff237224 */ /* 0x100fe200078e003b */
[----:B------:R-:W-:Y:S01]  /*0ef0*/  SHF.R.U32.HI R32, RZ, 0x10, R59 ;  /* 0x00000010ff207819 */ /* 0x000fe2000001163b */
[--C-:B------:R-:W-:Y:S01]  /*0f00*/  IMAD.MOV.U32 R33, RZ, RZ, R61.reuse ;  /* 0x000000ffff217224 */ /* 0x100fe200078e003d */
[----:B------:R-:W-:Y:S01]  /*0f10*/  MOV R92, R60 ;  /* 0x0000003c005c7202 */ /* 0x000fe20000000f00 */
[----:B------:R-:W-:Y:S01]  /*0f20*/  IMAD.MOV.U32 R94, RZ, RZ, R62 ;  /* 0x000000ffff5e7224 */ /* 0x000fe200078e003e */
[--C-:B------:R-:W-:Y:S01]  /*0f30*/  SHF.R.U64 R93, R60, 0x10, R61.reuse ;  /* 0x000000103c5d7819 */ /* 0x100fe2000000123d */
[----:B------:R-:W-:Y:S01]  /*0f40*/  IMAD R15, R15, -0x2daee0ad, RZ ;  /* 0xd2511f530f0f7824 */ /* 0x000fe200078e02ff */
[----:B------:R-:W-:Y:S01]  /*0f50*/  SHF.R.U32.HI R30, RZ, 0x10, R61 ;  /* 0x00000010ff1e7819 */ /* 0x000fe2000001163d */
[----:B------:R-:W-:Y:S01]  /*0f60*/  IMAD R17, R17, -0x326172a9, RZ ;  /* 0xcd9e8d5711117824 */ /* 0x000fe200078e02ff */
[----:B------:R-:W-:Y:S01]  /*0f70*/  MOV R31, R63 ;  /* 0x0000003f001f7202 */ /* 0x000fe20000000f00 */
[----:B------:R-:W-:Y:S01]  /*0f80*/  IMAD.HI.U32 R11, R50, -0x2daee0ad, RZ ;  /* 0xd2511f53320b7827 */ /* 0x000fe200078e00ff */
[----:B------:R-:W-:-:S02]  /*0f90*/  SHF.R.U64 R95, R62, 0x10, R63 ;  /* 0x000000103e5f7819 */ /* 0x000fc4000000123f */
[----:B------:R-:W-:Y:S01]  /*0fa0*/  SHF.R.U32.HI R29, RZ, 0x10, R63 ;  /* 0x00000010ff1d7819 */ /* 0x000fe2000001163f */
[----:B------:R-:W-:Y:S01]  /*0fb0*/  IMAD.HI.U32 R74, R76, -0x326172a9, RZ ;  /* 0xcd9e8d574c4a7827 */ /* 0x000fe200078e00ff */
[----:B-1----:R-:W-:Y:S02]  /*0fc0*/  ISETP.NE.U32.AND P1, PT, RZ, UR4, PT ;  /* 0x00000004ff007c0c */ /* 0x002fe4000bf25070 */
        /* <DEDUP_REMOVED lines=32> */
[----:B------:R-:W-:Y:S01]  /*11d0*/  LOP3.LUT R78, R48, R15, R11, 0x96, !PT ;  /* 0x0000000f304e7212 */ /* 0x000fe200078e960b */
[----:B------:R-:W-:Y:S01]  /*11e0*/  IMAD.MOV.U32 R53, RZ, RZ, RZ ;  /* 0x000000ffff357224 */ /* 0x000fe200078e00ff */
[----:B------:R-:W-:Y:S01]  /*11f0*/  LOP3.LUT R74, R47, R17, R74, 0x96, !PT ;  /* 0x000000112f4a7212 */ /* 0x000fe200078e964a */
[----:B------:R-:W-:Y:S01]  /*1200*/  HADD2.F32 R165, -RZ, R22.H0_H0 ;  /* 0x20000016ffa57230 */ /* 0x000fe20000004100 */
[----:B------:R-:W-:Y:S01]  /*1210*/  LOP3.LUT R75, R24, 0x3, RZ, 0xc0, !PT ;  /* 0x00000003184b7812 */ /* 0x000fe200078ec0ff */
[----:B------:R-:W-:Y:S01]  /*1220*/  HADD2.F32 R161, -RZ, R161.H0_H0 ;  /* 0x200000a1ffa17230 */ /* 0x000fe20000004100 */
[----:B------:R-:W-:Y:S01]  /*1230*/  ISETP.NE.AND.EX P1, PT, RZ, UR5, PT, P1 ;  /* 0x00000005ff007c0c */ /* 0x000fe2000bf25310 */
[----:B------:R-:W-:Y:S01]  /*1240*/  HADD2.F32 R163, -RZ, R163.H0_H0 ;  /* 0x200000a3ffa37230 */ /* 0x000fe20000004100 */
[----:B------:R-:W1:Y:S01]  /*1250*/  LDCU.64 UR4, c[0x0][0x3a0] ;  /* 0x00007400ff0477ac */ /* 0x000e620008000a00 */
        /* <DEDUP_REMOVED lines=45> */
[----:B------:R-:W-:Y:S02]  /*1530*/  IMAD R50, R50, -0x2daee0ad, RZ ;  /* 0xd2511f5332327824 */ /* 0x000fe400078e02ff */
[----:B01234-:R-:W-:-:S07]  /*1540*/  IMAD R76, R76, -0x326172a9, RZ ;  /* 0xcd9e8d574c4c7824 */ /* 0x01ffce00078e02ff */
.L_x_32251:
[----:B------:R-:W0:Y:S01]  /*1550*/  S2R R130, SR_TID.X ;  /* 0x0000000000827919 */ /* 0x000e220000002100 */
[----:B-1----:R-:W1:Y:S01]  /*1560*/  @P1 LDC.64 R8, c[0x0][0x3e0] ;  /* 0x0000f800ff081b82 */ /* 0x002e620000000a00 */
[----:B------:R-:W-:Y:S02]  /*1570*/  IMAD R10, R40, UR8, RZ ;  /* 0x00000008280a7c24 */ /* 0x000fe4000f8e02ff */
[----:B------:R-:W-:-:S03]  /*1580*/  HFMA2 R54, -RZ, RZ, 1.875, 0 ;  /* 0x3f800000ff367431 */ /* 0x000fc600000001ff */
[----:B------:R-:W-:Y:S02]  /*1590*/  SHF.R.S32.HI R11, RZ, 0x1f, R10 ;  /* 0x0000001fff0b7819 */ /* 0x000fe4000001140a */
[----:B------:R-:W2:Y:S02]  /*15a0*/  LDC.64 R82, c[0x0][0x390] ;  /* 0x0000e400ff527b82 */ /* 0x000ea40000000a00 */
[----:B------:R-:W-:Y:S01]  /*15b0*/  LEA.HI R11, R11, R10, RZ, 0x2 ;  /* 0x0000000a0b0b7211 */ /* 0x000fe200078f10ff */
[----:B-1----:R-:W-:-:S05]  /*15c0*/  @P1 IMAD.WIDE R8, R40, 0x4, R8 ;  /* 0x0000000428081825 */ /* 0x002fca00078e0208 */
[----:B------:R1:W5:Y:S01]  /*15d0*/  @P1 LDG.E R54, desc[UR6][R8.64] ;  /* 0x0000000608361981 */ /* 0x000362000c1e1900 */
[----:B0-----:R-:W-:-:S04]  /*15e0*/  LOP3.LUT R52, R130, 0x1f, RZ, 0xc0, !PT ;  /* 0x0000001f82347812 */ /* 0x001fc800078ec0ff */
[----:B------:R-:W-:-:S05]  /*15f0*/  LEA.HI.SX32 R52, R11, R52, 0x1e ;  /* 0x000000340b347211 */ /* 0x000fca00078ff2ff */
[----:B--2---:R-:W-:-:S06]  /*1600*/  IMAD.WIDE.U32 R10, R52, 0x10, R82 ;  /* 0x00000010340a7825 */ /* 0x004fcc00078e0052 */
[----:B------:R-:W5:Y:S01]  /*1610*/  LDG.E.128 R8, desc[UR6][R10.64] ;  /* 0x000000060a087981 */ /* 0x000f62000c1e1d00 */
[----:B------:R-:W-:-:S04]  /*1620*/  ISETP.NE.U32.AND P0, PT, RZ, UR4, PT ;  /* 0x00000004ff007c0c */ /* 0x000fc8000bf05070 */
[----:B------:R-:W-:Y:S01]  /*1630*/  ISETP.NE.AND.EX P0, PT, RZ, UR5, PT, P0 ;  /* 0x00000005ff007c0c */ /* 0x000fe2000bf05300 */
[C---:B------:R-:W-:Y:S01]  /*1640*/  VIADD R55, R2.reuse, 0x9e3779b9 ;  /* 0x9e3779b902377836 */ /* 0x040fe20000000000 */
[C---:B------:R-:W-:Y:S01]  /*1650*/  IADD3 R57, PT, PT, R3.reuse, -0x4498517b, RZ ;  /* 0xbb67ae8503397810 */ /* 0x040fe20007ffe0ff */
[C---:B------:R-:W-:Y:S01]  /*1660*/  VIADD R56, R3.reuse, 0xa9066899 ;  /* 0xa906689903387836 */ /* 0x040fe20000000000 */
[----:B------:R-:W-:Y:S01]  /*1670*/  IADD3 R60, PT, PT, R2, -0xe443238, RZ ;  /* 0xf1bbcdc8023c7810 */ /* 0x000fe20007ffe0ff */
[C---:B------:R-:W-:Y:S01]  /*1680*/  VIADD R58, R3.reuse, 0x1fd5c5a3 ;  /* 0x1fd5c5a3033a7836 */ /* 0x040fe20000000000 */
[C---:B------:R-:W-:Y:S01]  /*1690*/  IADD3 R63, PT, PT, R3.reuse, -0x24c28bd8, RZ ;  /* 0xdb3d7428033f7810 */ /* 0x040fe20007ffe0ff */
[C---:B------:R-:W-:Y:S02]  /*16a0*/  VIADD R59, R3.reuse, 0x76cf5d0a ;  /* 0x76cf5d0a033b7836 */ /* 0x040fe40000000000 */
[C---:B------:R-:W-:Y:S02]  /*16b0*/  VIADD R61, R3.reuse, 0x646e171e ;  /* 0x646e171e033d7836 */ /* 0x040fe40000000000 */
[----:B------:R-:W-:-:S02]  /*16c0*/  VIADD R62, R3, 0x32370b8f ;  /* 0x32370b8f033e7836 */ /* 0x000fc40000000000 */
[----:B------:R-:W-:Y:S02]  /*16d0*/  VIADD R64, R2, 0x1715609d ;  /* 0x1715609d02407836 */ /* 0x000fe40000000000 */
[----:B------:R-:W-:Y:S01]  /*16e0*/  IMAD.MOV.U32 R100, RZ, RZ, 0x2f800000 ;  /* 0x2f800000ff647424 */ /* 0x000fe200078e00ff */
[----:B-1----:R-:W-:Y:S06]  /*16f0*/  @!P0 BRA `(.L_x_31915) ;  /* 0x0000001400208947 */ /* 0x002fec0003800000 */
        /* <DEDUP_REMOVED lines=9> */
[----:B------:R-:W-:-:S04]  /*1790*/  MOV R12, 0x2 ;  /* 0x00000002000c7802 */ /* 0x000fc80000000f00 */
[----:B------:R-:W-:-:S05]  /*17a0*/  VIADDMNMX.U32 R12, R75, 0xfffffffe, R12, PT ;  /* 0xfffffffe4b0c7846 */ /* 0x000fca000380000c */
[----:B------:R-:W-:-:S04]  /*17b0*/  IMAD.SHL.U32 R14, R12, 0x4, RZ ;  /* 0x000000040c0e7824 */ /* 0x000fc800078e00ff */
[----:B------:R-:W0:Y:S02]  /*17c0*/  LDC R12, c[0x2][R14] ;  /* 0x008000000e0c7b82 */ /* 0x000e240000000800 */
[----:B0-----:R-:W-:-:S04]  /*17d0*/  SHF.R.S32.HI R13, RZ, 0x1f, R12 ;  /* 0x0000001fff0d7819 */ /* 0x001fc8000001140c */
.L_x_37208:
[----:B------:R-:W-:Y:S05]  /*17e0*/  BRX R12 -0x17f0                                        (*"BRANCH_TARGETS .L_x_37209,.L_x_37210,.L_x_37211"*) ;  /* 0xffffffe80c047949 */ /* 0x000fea000383ffff */
.L_x_37211:
[----:B------:R-:W-:Y:S01]  /*17f0*/  VIADD R12, R75, 0x1 ;  /* 0x000000014b0c7836 */ /* 0x000fe20000000000 */
[----:B------:R-:W-:Y:S01]  /*1800*/  MOV R20, R50 ;  /* 0x0000003200147202 */ /* 0x000fe20000000f00 */
[----:B------:R-:W-:Y:S01]  /*1810*/  IMAD.MOV.U32 R13, RZ, RZ, R74 ;  /* 0x000000ffff0d7224 */ /* 0x000fe200078e004a */
[----:B------:R-:W-:Y:S06]  /*1820*/  BRA `(.L_x_31917) ;  /* 0x0000000000ec7947 */ /* 0x000fec0003800000 */
.L_x_37209:
[----:B------:R-:W-:Y:S02]  /*1830*/  HFMA2 R12, -RZ, RZ, 0, 1.78813934326171875e-07 ;  /* 0x00000003ff0c7431 */ /* 0x000fe400000001ff */
[----:B------:R-:W-:Y:S02]  /*1840*/  IMAD.MOV.U32 R20, RZ, RZ, R50 ;  /* 0x000000ffff147224 */ /* 0x000fe400078e0032 */
[----:B------:R-:W-:Y:S01]  /*1850*/  IMAD.MOV.U32 R13, RZ, RZ, R78 ;  /* 0x000000ffff0d7224 */ /* 0x000fe200078e004e */
[----:B------:R-:W-:Y:S06]  /*1860*/  BRA `(.L_x_31917) ;  /* 0x0000000000dc7947 */ /* 0x000fec0003800000 */
.L_x_37210:
        /* <DEDUP_REMOVED lines=13> */
.L_x_31919:
[----:B------:R-:W-:Y:S05]  /*1940*/  BSYNC.RECONVERGENT B1 ;  /* 0x0000000000017941 */ /* 0x000fea0003800200 */
.L_x_31918:
        /* <DEDUP_REMOVED lines=41> */
.L_x_31917:
[----:B------:R-:W-:Y:S05]  /*1be0*/  BSYNC.RECONVERGENT B0 ;  /* 0x0000000000007941 */ /* 0x000fea0003800200 */
.L_x_31916:
[----:B------:R-:W-:Y:S01]  /*1bf0*/  I2FP.F32.U32 R13, R13 ;  /* 0x0000000d000d7245 */ /* 0x000fe20000201000 */
[----:B-----5:R-:W-:Y:S01]  /*1c00*/  FMUL.FTZ R8, R8, R54 ;  /* 0x0000003608087220 */ /* 0x020fe20000410000 */
[----:B------:R-:W-:Y:S01]  /*1c10*/  IMAD.U32 R65, RZ, RZ, UR12 ;  /* 0x0000000cff417e24 */ /* 0x000fe2000f8e00ff */
[----:B------:R-:W-:Y:S01]  /*1c20*/  ISETP.NE.AND P3, PT, R12, 0x1, PT ;  /* 0x000000010c00780c */ /* 0x000fe20003f65270 */
[----:B------:R-:W-:Y:S02]  /*1c30*/  HADD2.F32 R14, -RZ, R99.H1_H1 ;  /* 0x30000063ff0e7230 */ /* 0x000fe40000004100 */
[----:B------:R-:W-:Y:S01]  /*1c40*/  FFMA.FTZ R13, R13, R100, 1.1641532182693481445e-10 ;  /* 0x2f0000000d0d7423 */ /* 0x000fe20000010064 */
[----:B------:R-:W-:Y:S01]  /*1c50*/  MOV R66, UR11 ;  /* 0x0000000b00427c02 */ /* 0x000fe20008000f00 */
[----:B------:R-:W-:Y:S01]  /*1c60*/  FMUL.FTZ R8, R8, R65 ;  /* 0x0000004108087220 */ /* 0x000fe20000410000 */
[----:B------:R-:W-:Y:S02]  /*1c70*/  BSSY.RECONVERGENT B0, `(.L_x_31920) ;  /* 0x0000048000007945 */ /* 0x000fe40003800200 */
[----:B------:R-:W-:-:S04]  /*1c80*/  FSETP.GTU.FTZ.AND P2, PT, R13, R66, PT ;  /* 0x000000420d00720b */ /* 0x000fc80003f5c000 */
[----:B------:R-:W-:Y:S02]  /*1c90*/  FSEL R13, R8, RZ, !P2 ;  /* 0x000000ff080d7208 */ /* 0x000fe40005000000 */
[----:B------:R-:W-:-:S03]  /*1ca0*/  PLOP3.LUT P2, PT, P2, PT, PT, 0x8, 0x80 ;  /* 0x000000000080781c */ /* 0x000fc6000174e170 */
[----:B------:R-:W-:Y:S01]  /*1cb0*/  FFMA.FTZ R8, R13, R14, R4 ;  /* 0x0000000e0d087223 */ /* 0x000fe20000010004 */
        /* <DEDUP_REMOVED lines=11> */
.L_x_31922:
        /* <DEDUP_REMOVED lines=13> */
.L_x_31924:
[----:B------:R-:W-:Y:S05]  /*1e40*/  BSYNC.RECONVERGENT B1 ;  /* 0x0000000000017941 */ /* 0x000fea0003800200 */
.L_x_31923:
        /* <DEDUP_REMOVED lines=42> */
.L_x_31921:
[----:B------:R-:W-:Y:S05]  /*20f0*/  BSYNC.RECONVERGENT B0 ;  /* 0x0000000000007941 */ /* 0x000fea0003800200 */
.L_x_31920:
[----:B------:R-:W-:Y:S01]  /*2100*/  I2FP.F32.U32 R13, R13 ;  /* 0x0000000d000d7245 */ /* 0x000fe20000201000 */
[----:B------:R-:W-:Y:S01]  /*2110*/  FMUL.FTZ R12, R9, R54 ;  /* 0x00000036090c7220 */ /* 0x000fe20000410000 */
[----:B------:R-:W-:Y:S01]  /*2120*/  ISETP.NE.AND P4, PT, R14, 0x1, PT ;  /* 0x000000010e00780c */ /* 0x000fe20003f85270 */
[----:B------:R-:W-:Y:S01]  /*2130*/  HADD2.F32 R9, -RZ, R84.H0_H0 ;  /* 0x20000054ff097230 */ /* 0x000fe20000004100 */
[----:B------:R-:W-:Y:S01]  /*2140*/  BSSY.RECONVERGENT B0, `(.L_x_31925) ;  /* 0x000004a000007945 */ /* 0x000fe20003800200 */
[----:B------:R-:W-:Y:S01]  /*2150*/  FFMA.FTZ R13, R13, R100, 1.1641532182693481445e-10 ;  /* 0x2f0000000d0d7423 */ /* 0x000fe20000010064 */
[----:B------:R-:W-:Y:S01]  /*2160*/  FMUL.FTZ R12, R12, R65 ;  /* 0x000000410c0c7220 */ /* 0x000fe20000410000 */
[----:B------:R-:W-:-:S03]  /*2170*/  IMAD.MOV.U32 R15, RZ, RZ, 0x2 ;  /* 0x00000002ff0f7424 */ /* 0x000fc600078e00ff */
        /* <DEDUP_REMOVED lines=14> */
.L_x_31927:
        /* <DEDUP_REMOVED lines=13> */
.L_x_31929:
[----:B------:R-:W-:Y:S05]  /*2330*/  BSYNC.RECONVERGENT B1 ;  /* 0x0000000000017941 */ /* 0x000fea0003800200 */
.L_x_31928:
        /* <DEDUP_REMOVED lines=42> */
.L_x_31926:
[----:B------:R-:W-:Y:S05]  /*25e0*/  BSYNC.RECONVERGENT B0 ;  /* 0x0000000000007941 */ /* 0x000fea0003800200 */
.L_x_31925:
        /* <DEDUP_REMOVED lines=22> */
.L_x_31932:
        /* <DEDUP_REMOVED lines=13> */
.L_x_31934:
[----:B------:R-:W-:Y:S05]  /*2820*/  BSYNC.RECONVERGENT B1 ;  /* 0x0000000000017941 */ /* 0x000fea0003800200 */
.L_x_31933:
        /* <DEDUP_REMOVED lines=42> */
.L_x_31931:
[----:B------:R-:W-:Y:S05]  /*2ad0*/  BSYNC.RECONVERGENT B0 ;  /* 0x0000000000007941 */ /* 0x000fea0003800200 */
.L_x_31930:
[----:B------:R-:W-:Y:S01]  /*2ae0*/  I2FP.F32.U32 R13, R13 ;  /* 0x0000000d000d7245 */ /* 0x000fe20000201000 */
[----:B------:R-:W-:Y:S01]  /*2af0*/  FMUL.FTZ R12, R11, R54 ;  /* 0x000000360b0c7220 */ /* 0x000fe20000410000 */
[----:B------:R-:W-:-:S03]  /*2b00*/  HADD2.F32 R11, -RZ, R84.H1_H1 ;  /* 0x30000054ff0b7230 */ /* 0x000fc60000004100 */
[----:B------:R-:W-:Y:S01]  /*2b10*/  FFMA.FTZ R13, R13, R100, 1.1641532182693481445e-10 ;  /* 0x2f0000000d0d7423 */ /* 0x000fe20000010064 */
[----:B------:R-:W-:-:S04]  /*2b20*/  FMUL.FTZ R12, R12, R65 ;  /* 0x000000410c0c7220 */ /* 0x000fc80000410000 */
[----:B------:R-:W-:-:S04]  /*2b30*/  FSETP.GTU.FTZ.AND P6, PT, R13, R66, PT ;  /* 0x000000420d00720b */ /* 0x000fc80003fdc000 */
[----:B------:R-:W-:Y:S02]  /*2b40*/  FSEL R12, R12, RZ, !P6 ;  /* 0x000000ff0c0c7208 */ /* 0x000fe40007000000 */
[----:B------:R-:W-:-:S03]  /*2b50*/  PLOP3.LUT P5, PT, P6, PT, PT, 0x8, 0x80 ;  /* 0x000000000080781c */ /* 0x000fc600037ae170 */
[----:B------:R-:W-:Y:S01]  /*2b60*/  FFMA.FTZ R11, R12, R11, R7 ;  /* 0x0000000b0c0b7223 */ /* 0x000fe20000010007 */
[----:B------:R-:W-:Y:S09]  /*2b70*/  BRA `(.L_x_31935) ;  /* 0x0000001400007947 */ /* 0x000ff20003800000 */
.L_x_31915:
        /* <DEDUP_REMOVED lines=16> */
.L_x_31938:
        /* <DEDUP_REMOVED lines=13> */
.L_x_31940:
[----:B------:R-:W-:Y:S05]  /*2d50*/  BSYNC.RECONVERGENT B1 ;  /* 0x0000000000017941 */ /* 0x000fea0003800200 */
.L_x_31939:
        /* <DEDUP_REMOVED lines=41> */
.L_x_31937:
[----:B------:R-:W-:Y:S05]  /*2ff0*/  BSYNC.RECONVERGENT B0 ;  /* 0x0000000000007941 */ /* 0x000fea0003800200 */
.L_x_31936:
[----:B------:R-:W-:Y:S01]  /*3000*/  I2FP.F32.U32 R13, R12 ;  /* 0x0000000c000d7245 */ /* 0x000fe20000201000 */
[----:B-----5:R-:W-:Y:S01]  /*3010*/  FMUL.FTZ R8, R8, R54 ;  /* 0x0000003608087220 */ /* 0x020fe20000410000 */
[----:B------:R-:W-:Y:S01]  /*3020*/  IMAD.U32 R65, RZ, RZ, UR12 ;  /* 0x0000000cff417e24 */ /* 0x000fe2000f8e00ff */
[----:B------:R-:W-:Y:S01]  /*3030*/  ISETP.NE.AND P3, PT, R14, 0x1, PT ;  /* 0x000000010e00780c */ /* 0x000fe20003f65270 */
[----:B------:R-:W-:Y:S01]  /*3040*/  BSSY.RECONVERGENT B0, `(.L_x_31941) ;  /* 0x000004c000007945 */ /* 0x000fe20003800200 */
[----:B------:R-:W-:Y:S01]  /*3050*/  FFMA.FTZ R13, R13, R100, 1.1641532182693481445e-10 ;  /* 0x2f0000000d0d7423 */ /* 0x000fe20000010064 */
[----:B------:R-:W-:Y:S01]  /*3060*/  MOV R66, UR11 ;  /* 0x0000000b00427c02 */ /* 0x000fe20008000f00 */
[----:B------:R-:W-:Y:S01]  /*3070*/  FMUL.FTZ R8, R8, R65 ;  /* 0x0000004108087220 */ /* 0x000fe20000410000 */
[----:B------:R-:W-:Y:S02]  /*3080*/  IMAD.MOV.U32 R15, RZ, RZ, 0x2 ;  /* 0x00000002ff0f7424 */ /* 0x000fe400078e00ff */
        /* <DEDUP_REMOVED lines=15> */
.L_x_31943:
        /* <DEDUP_REMOVED lines=13> */
.L_x_31945:
[----:B------:R-:W-:Y:S05]  /*3250*/  BSYNC.RECONVERGENT B1 ;  /* 0x0000000000017941 */ /* 0x000fea0003800200 */
.L_x_31944:
        /* <DEDUP_REMOVED lines=42> */
.L_x_31942:
[----:B------:R-:W-:Y:S05]  /*3500*/  BSYNC.RECONVERGENT B0 ;  /* 0x0000000000007941 */ /* 0x000fea0003800200 */
.L_x_31941:
[----:B------:R-:W-:Y:S01]  /*3510*/  I2FP.F32.U32 R13, R13 ;  /* 0x0000000d000d7245 */ /* 0x000fe20000201000 */
[----:B------:R-:W-:Y:S01]  /*3520*/  FMUL.FTZ R12, R9, R54 ;  /* 0x00000036090c7220 */ /* 0x000fe20000410000 */
[----:B------:R-:W-:Y:S01]  /*3530*/  ISETP.NE.AND P4, PT, R15, 0x1, PT ;  /* 0x000000010f00780c */ /* 0x000fe20003f85270 */
[----:B------:R-:W-:Y:S02]  /*3540*/  BSSY.RECONVERGENT B0, `(.L_x_31946) ;  /* 0x000004b000007945 */ /* 0x000fe40003800200 */
[----:B------:R-:W-:Y:S01]  /*3550*/  FFMA.FTZ R13, R13, R100, 1.1641532182693481445e-10 ;  /* 0x2f0000000d0d7423 */ /* 0x000fe20000010064 */
[----:B------:R-:W-:Y:S01]  /*3560*/  FMUL.FTZ R9, R12, R65 ;  /* 0x000000410c097220 */ /* 0x000fe20000410000 */
[----:B------:R-:W-:-:S03]  /*3570*/  HADD2.F32 R12, -RZ, R84.H0_H0 ;  /* 0x20000054ff0c7230 */ /* 0x000fc60000004100 */
        /* <DEDUP_REMOVED lines=15> */
.L_x_31948:
        /* <DEDUP_REMOVED lines=13> */
.L_x_31950:
[----:B------:R-:W-:Y:S05]  /*3740*/  BSYNC.RECONVERGENT B1 ;  /* 0x0000000000017941 */ /* 0x000fea0003800200 */
.L_x_31949:
        /* <DEDUP_REMOVED lines=41> */
[----:B------:R-:W-:-:S07]  /*39e0*/  HFMA2 R12, -RZ, RZ, 0, 0 ;  /* 0x00000000ff0c7431 */ /* 0x000fce00000001ff */
.L_x_31947:
[----:B------:R-:W-:Y:S05]  /*39f0*/  BSYNC.RECONVERGENT B0 ;  /* 0x0000000000007941 */ /* 0x000fea0003800200 */
.L_x_31946:
        /* <DEDUP_REMOVED lines=22> */
.L_x_31953:
        /* <DEDUP_REMOVED lines=13> */
.L_x_31955:
[----:B------:R-:W-:Y:S05]  /*3c30*/  BSYNC.RECONVERGENT B1 ;  /* 0x0000000000017941 */ /* 0x000fea0003800200 */
.L_x_31954:
        /* <DEDUP_REMOVED lines=42> */
.L_x_31952:
[----:B------:R-:W-:Y:S05]  /*3ee0*/  BSYNC.RECONVERGENT B0 ;  /* 0x0000000000007941 */ /* 0x000fea0003800200 */
.L_x_31951:
        /* <DEDUP_REMOVED lines=9> */
.L_x_31935:
[----:B------:R-:W0:Y:S01]  /*3f80*/  LDC.64 R36, c[0x0][0x3a8] ;  /* 0x0000ea00ff247b82 */ /* 0x000e220000000a00 */
[----:B------:R-:W-:Y:S01]  /*3f90*/  SEL R12, RZ, 0x1000000, !P5 ;  /* 0x01000000ff0c7807 */ /* 0x000fe20006800000 */
[----:B------:R-:W-:Y:S01]  /*3fa0*/  VIADD R67, R52, 0x20 ;  /* 0x0000002034437836 */ /* 0x000fe20000000000 */
[----:B------:R-:W-:Y:S02]  /*3fb0*/  SEL R13, RZ, 0x10000, !P4 ;  /* 0x00010000ff0d7807 */ /* 0x000fe40006000000 */
[----:B------:R-:W-:Y:S01]  /*3fc0*/  SEL R14, RZ, 0x100, !P3 ;  /* 0x00000100ff0e7807 */ /* 0x000fe20005800000 */
[----:B------:R-:W-:Y:S02]  /*3fd0*/  IMAD.WIDE.U32 R18, R67, 0x10, R82 ;  /* 0x0000001043127825 */ /* 0x000fe400078e0052 */
[----:B------:R-:W1:Y:S01]  /*3fe0*/  LDC.64 R80, c[0x0][0x3b0] ;  /* 0x0000ec00ff507b82 */ /* 0x000e620000000a00 */
[----:B------:R-:W-:Y:S02]  /*3ff0*/  IADD3 R12, PT, PT, R14, R12, R13 ;  /* 0x0000000c0e0c7210 */ /* 0x000fe40007ffe00d */
[----:B------:R-:W-:-:S04]  /*4000*/  SEL R13, RZ, 0x1, !P2 ;  /* 0x00000001ff0d7807 */ /* 0x000fc80005000000 */
[----:B------:R-:W-:Y:S01]  /*4010*/  IADD3 R23, PT, PT, R12, R13, RZ ;  /* 0x0000000d0c177210 */ /* 0x000fe20007ffe0ff */
[----:B------:R-:W2:Y:S01]  /*4020*/  @P0 LDC.64 R16, c[0x0][0x3a0] ;  /* 0x0000e800ff100b82 */ /* 0x000ea20000000a00 */
[----:B0-----:R-:W-:-:S05]  /*4030*/  IMAD.WIDE.U32 R12, R52, 0x10, R36 ;  /* 0x00000010340c7825 */ /* 0x001fca00078e0024 */
[----:B------:R-:W-:Y:S01]  /*4040*/  STG.E.128 desc[UR6][R12.64], R8 ;  /* 0x000000080c007986 */ /* 0x000fe2000c101d06 */
[----:B-1----:R-:W-:-:S05]  /*4050*/  IMAD.WIDE.U32 R14, R52, 0x4, R80 ;  /* 0x00000004340e7825 */ /* 0x002fca00078e0050 */
[----:B------:R0:W-:Y:S01]  /*4060*/  STG.E desc[UR6][R14.64], R23 ;  /* 0x000000170e007986 */ /* 0x0001e2000c101906 */
[----:B--2---:R-:W-:-:S05]  /*4070*/  @P0 IMAD.WIDE.U32 R16, R67, 0x10, R16 ;  /* 0x0000001043100825 */ /* 0x004fca00078e0010 */
[----:B------:R1:W5:Y:S04]  /*4080*/  @P0 LDG.E.128 R4, desc[UR6][R16.64] ;  /* 0x0000000610040981 */ /* 0x000368000c1e1d00 */
[----:B0-----:R1:W5:Y:S01]  /*4090*/  LDG.E.128 R12, desc[UR6][R18.64] ;  /* 0x00000006120c7981 */ /* 0x001362000c1e1d00 */
        /* <DEDUP_REMOVED lines=17> */
.L_x_31959:
        /* <DEDUP_REMOVED lines=13> */
.L_x_31961:
[----:B------:R-:W-:Y:S05]  /*4280*/  BSYNC.RECONVERGENT B1 ;  /* 0x0000000000017941 */ /* 0x000fea0003800200 */
.L_x_31960:
        /* <DEDUP_REMOVED lines=41> */
.L_x_31958:
[----:B------:R-:W-:Y:S05]  /*4520*/  BSYNC.RECONVERGENT B0 ;  /* 0x0000000000007941 */ /* 0x000fea0003800200 */
.L_x_31957:
[----:B------:R-:W-:Y:S01]  /*4530*/  I2FP.F32.U32 R17, R16 ;  /* 0x0000001000117245 */ /* 0x000fe20000201000 */
[----:B-----5:R-:W-:Y:S01]  /*4540*/  FMUL.FTZ R12, R12, R54 ;  /* 0x000000360c0c7220 */ /* 0x020fe20000410000 */
[----:B------:R-:W-:Y:S01]  /*4550*/  ISETP.NE.AND P3, PT, R18, 0x1, PT ;  /* 0x000000011200780c */ /* 0x000fe20003f65270 */
[----:B------:R-:W-:Y:S01]  /*4560*/  HADD2.F32 R16, -RZ, R98.H1_H1 ;  /* 0x30000062ff107230 */ /* 0x000fe20000004100 */
        /* <DEDUP_REMOVED lines=18> */
.L_x_31964:
        /* <DEDUP_REMOVED lines=13> */
.L_x_31966:
[----:B------:R-:W-:Y:S05]  /*4760*/  BSYNC.RECONVERGENT B1 ;  /* 0x0000000000017941 */ /* 0x000fea0003800200 */
.L_x_31965:
        /* <DEDUP_REMOVED lines=42> */
.L_x_31963:
[----:B------:R-:W-:Y:S05]  /*4a10*/  BSYNC.RECONVERGENT B0 ;  /* 0x0000000000007941 */ /* 0x000fea0003800200 */
.L_x_31962:
        /* <DEDUP_REMOVED lines=22> */
.L_x_31969:
        /* <DEDUP_REMOVED lines=13> */
.L_x_31971:
[----:B------:R-:W-:Y:S05]  /*4c50*/  BSYNC.RECONVERGENT B1 ;  /* 0x0000000000017941 */ /* 0x000fea0003800200 */
.L_x_31970:
        /* <DEDUP_REMOVED lines=42> */
.L_x_31968:
[----:B------:R-:W-:Y:S05]  /*4f00*/  BSYNC.RECONVERGENT B0 ;  /* 0x0000000000007941 */ /* 0x000fea0003800200 */
.L_x_31967:
        /* <DEDUP_REMOVED lines=22> */
.L_x_31974:
        /* <DEDUP_REMOVED lines=13> */
.L_x_31976:
[----:B------:R-:W-:Y:S05]  /*5140*/  BSYNC.RECONVERGENT B1 ;  /* 0x0000000000017941 */ /* 0x000fea0003800200 */
.L_x_31975:
        /* <DEDUP_REMOVED lines=42> */
.L_x_31973:
[----:B------:R-:W-:Y:S05]  /*53f0*/  BSYNC.RECONVERGENT B0 ;  /* 0x0000000000007941 */ /* 0x000fea0003800200 */
.L_x_31972:
        /* <DEDUP_REMOVED lines=10> */
.L_x_31956:
        /* <DEDUP_REMOVED lines=16> */
.L_x_31980:
        /* <DEDUP_REMOVED lines=13> */
.L_x_31982:
[----:B------:R-:W-:Y:S05]  /*5670*/  BSYNC.RECONVERGENT B1 ;  /* 0x0000000000017941 */ /* 0x000fea0003800200 */
.L_x_31981:
        /* <DEDUP_REMOVED lines=41> */
.L_x_31979:
[----:B------:R-:W-:Y:S05]  /*5910*/  BSYNC.RECONVERGENT B0 ;  /* 0x0000000000007941 */ /* 0x000fea0003800200 */
.L_x_31978:
[----:B------:R-:W-:Y:S01]  /*5920*/  I2FP.F32.U32 R17, R16 ;  /* 0x0000001000117245 */ /* 0x000fe20000201000 */
[----:B-----5:R-:W-:Y:S01]  /*5930*/  FMUL.FTZ R12, R12, R54 ;  /* 0x000000360c0c7220 */ /* 0x020fe20000410000 */
[----:B------:R-:W-:Y:S01]  /*5940*/  ISETP.NE.AND P3, PT, R18, 0x1, PT ;  /* 0x000000011200780c */ /* 0x000fe20003f65270 */
[----:B------:R-:W-:Y:S01]  /*5950*/  BSSY.RECONVERGENT B0, `(.L_x_31983) ;  /* 0x000004b000007945 */ /* 0x000fe20003800200 */
[----:B------:R-:W-:Y:S02]  /*5960*/  IMAD.MOV.U32 R19, RZ, RZ, 0x2 ;  /* 0x00000002ff137424 */ /* 0x000fe400078e00ff */
[----:B------:R-:W-:Y:S01]  /*5970*/  FFMA.FTZ R17, R17, R100, 1.1641532182693481445e-10 ;  /* 0x2f00000011117423 */ /* 0x000fe20000010064 */
[----:B------:R-:W-:-:S04]  /*5980*/  FMUL.FTZ R12, R12, R65 ;  /* 0x000000410c0c7220 */ /* 0x000fc80000410000 */
        /* <DEDUP_REMOVED lines=15> */
.L_x_31985:
        /* <DEDUP_REMOVED lines=13> */
.L_x_31987:
[----:B------:R-:W-:Y:S05]  /*5b50*/  BSYNC.RECONVERGENT B1 ;  /* 0x0000000000017941 */ /* 0x000fea0003800200 */
.L_x_31986:
        /* <DEDUP_REMOVED lines=42> */
.L_x_31984:
[----:B------:R-:W-:Y:S05]  /*5e00*/  BSYNC.RECONVERGENT B0 ;  /* 0x0000000000007941 */ /* 0x000fea0003800200 */
.L_x_31983:
        /* <DEDUP_REMOVED lines=22> */
.L_x_31990:
        /* <DEDUP_REMOVED lines=13> */
.L_x_31992:
[----:B------:R-:W-:Y:S05]  /*6040*/  BSYNC.RECONVERGENT B1 ;  /* 0x0000000000017941 */ /* 0x000fea0003800200 */
.L_x_31991:
        /* <DEDUP_REMOVED lines=42> */
.L_x_31989:
[----:B------:R-:W-:Y:S05]  /*62f0*/  BSYNC.RECONVERGENT B0 ;  /* 0x0000000000007941 */ /* 0x000fea0003800200 */
.L_x_31988:
        /* <DEDUP_REMOVED lines=22> */
.L_x_31995:
        /* <DEDUP_REMOVED lines=13> */
.L_x_31997:
[----:B------:R-:W-:Y:S05]  /*6530*/  BSYNC.RECONVERGENT B1 ;  /* 0x0000000000017941 */ /* 0x000fea0003800200 */
.L_x_31996:
        /* <DEDUP_REMOVED lines=42> */
.L_x_31994:
[----:B------:R-:W-:Y:S05]  /*67e0*/  BSYNC.RECONVERGENT B0 ;  /* 0x0000000000007941 */ /* 0x000fea0003800200 */
.L_x_31993:
        /* <DEDUP_REMOVED lines=9> */
.L_x_31977:
[----:B------:R-:W0:Y:S01]  /*6880*/  @P0 LDC.64 R20, c[0x0][0x3a0] ;  /* 0x0000e800ff140b82 */ /* 0x000e220000000a00 */
[----:B------:R-:W-:Y:S01]  /*6890*/  SEL R16, RZ, 0x1000000, !P5 ;  /* 0x01000000ff107807 */ /* 0x000fe20006800000 */
[----:B------:R-:W-:Y:S01]  /*68a0*/  VIADD R68, R52, 0x40 ;  /* 0x0000004034447836 */ /* 0x000fe20000000000 */
[----:B------:R-:W-:Y:S02]  /*68b0*/  SEL R17, RZ, 0x10000, !P4 ;  /* 0x00010000ff117807 */ /* 0x000fe40006000000 */
[----:B------:R-:W-:Y:S01]  /*68c0*/  SEL R18, RZ, 0x100, !P3 ;  /* 0x00000100ff127807 */ /* 0x000fe20005800000 */
[----:B------:R-:W-:Y:S01]  /*68d0*/  IMAD.WIDE.U32 R22, R68, 0x10, R82 ;  /* 0x0000001044167825 */ /* 0x000fe200078e0052 */
[----:B------:R-:W-:Y:S02]  /*68e0*/  SEL R19, RZ, 0x1, !P2 ;  /* 0x00000001ff137807 */ /* 0x000fe40005000000 */
[----:B------:R-:W-:-:S04]  /*68f0*/  IADD3 R16, PT, PT, R18, R16, R17 ;  /* 0x0000001012107210 */ /* 0x000fc80007ffe011 */
[----:B------:R-:W-:Y:S01]  /*6900*/  IADD3 R27, PT, PT, R16, R19, RZ ;  /* 0x00000013101b7210 */ /* 0x000fe20007ffe0ff */
[----:B------:R-:W-:-:S04]  /*6910*/  IMAD.WIDE.U32 R16, R67, 0x10, R36 ;  /* 0x0000001043107825 */ /* 0x000fc800078e0024 */
[----:B------:R-:W-:Y:S01]  /*6920*/  IMAD.WIDE.U32 R18, R67, 0x4, R80 ;  /* 0x0000000443127825 */ /* 0x000fe200078e0050 */
[----:B------:R-:W-:Y:S04]  /*6930*/  STG.E.128 desc[UR6][R16.64], R12 ;  /* 0x0000000c10007986 */ /* 0x000fe8000c101d06 */
[----:B------:R1:W-:Y:S01]  /*6940*/  STG.E desc[UR6][R18.64], R27 ;  /* 0x0000001b12007986 */ /* 0x0003e2000c101906 */
[----:B0-----:R-:W-:-:S05]  /*6950*/  @P0 IMAD.WIDE.U32 R20, R68, 0x10, R20 ;  /* 0x0000001044140825 */ /* 0x001fca00078e0014 */
[----:B------:R0:W5:Y:S04]  /*6960*/  @P0 LDG.E.128 R4, desc[UR6][R20.64] ;  /* 0x0000000614040981 */ /* 0x000168000c1e1d00 */
[----:B-1----:R0:W5:Y:S01]  /*6970*/  LDG.E.128 R16, desc[UR6][R22.64] ;  /* 0x0000000616107981 */ /* 0x002162000c1e1d00 */
        /* <DEDUP_REMOVED lines=17> */
.L_x_32001:
        /* <DEDUP_REMOVED lines=13> */
.L_x_32003:
[----:B------:R-:W-:Y:S05]  /*6b60*/  BSYNC.RECONVERGENT B1 ;  /* 0x0000000000017941 */ /* 0x000fea0003800200 */
.L_x_32002:
        /* <DEDUP_REMOVED lines=41> */
.L_x_32000:
[----:B------:R-:W-:Y:S05]  /*6e00*/  BSYNC.RECONVERGENT B0 ;  /* 0x0000000000007941 */ /* 0x000fea0003800200 */
.L_x_31999:
        /* <DEDUP_REMOVED lines=22> */
.L_x_32006:
        /* <DEDUP_REMOVED lines=13> */
.L_x_32008:
[----:B------:R-:W-:Y:S05]  /*7040*/  BSYNC.RECONVERGENT B1 ;  /* 0x0000000000017941 */ /* 0x000fea0003800200 */
.L_x_32007:
        /* <DEDUP_REMOVED lines=42> */
.L_x_32005:
[----:B------:R-:W-:Y:S05]  /*72f0*/  BSYNC.RECONVERGENT B0 ;  /* 0x0000000000007941 */ /* 0x000fea0003800200 */
.L_x_32004:
[----:B------:R-:W-:Y:S01]  /*7300*/  I2FP.F32.U32 R21, R21 ;  /* 0x0000001500157245 */ /* 0x000fe20000201000 */
[----:B------:R-:W-:Y:S01]  /*7310*/  FMUL.FTZ R20, R17, R54 ;  /* 0x0000003611147220 */ /* 0x000fe20000410000 */
[----:B------:R-:W-:Y:S01]  /*7320*/  ISETP.NE.AND P4, PT, R23, 0x1, PT ;  /* 0x000000011700780c */ /* 0x000fe20003f85270 */
[----:B------:R-:W-:Y:S01]  /*7330*/  HADD2.F32 R17, -RZ, R86.H0_H0 ;  /* 0x20000056ff117230 */ /* 0x000fe20000004100 */
[----:B------:R-:W-:Y:S01]  /*7340*/  BSSY.RECONVERGENT B0, `(.L_x_32009) ;  /* 0x000004a000007945 */ /* 0x000fe20003800200 */
[----:B------:R-:W-:Y:S01]  /*7350*/  FFMA.FTZ R21, R21, R100, 1.1641532182693481445e-10 ;  /* 0x2f00000015157423 */ /* 0x000fe20000010064 */
[----:B------:R-:W-:-:S04]  /*7360*/  FMUL.FTZ R20, R20, R65 ;  /* 0x0000004114147220 */ /* 0x000fc80000410000 */
        /* <DEDUP_REMOVED lines=15> */
.L_x_32011:
        /* <DEDUP_REMOVED lines=13> */
.L_x_32013:
[----:B------:R-:W-:Y:S05]  /*7530*/  BSYNC.RECONVERGENT B1 ;  /* 0x0000000000017941 */ /* 0x000fea0003800200 */
.L_x_32012:
        /* <DEDUP_REMOVED lines=42> */
.L_x_32010:
[----:B------:R-:W-:Y:S05]  /*77e0*/  BSYNC.RECONVERGENT B0 ;  /* 0x0000000000007941 */ /* 0x000fea0003800200 */
.L_x_32009:
        /* <DEDUP_REMOVED lines=22> */
.L_x_32016:
        /* <DEDUP_REMOVED lines=13> */
.L_x_32018:
[----:B------:R-:W-:Y:S05]  /*7a20*/  BSYNC.RECONVERGENT B1 ;  /* 0x0000000000017941 */ /* 0x000fea0003800200 */
.L_x_32017:
        /* <DEDUP_REMOVED lines=42> */
.L_x_32015:
[----:B------:R-:W-:Y:S05]  /*7cd0*/  BSYNC.RECONVERGENT B0 ;  /* 0x0000000000007941 */ /* 0x000fea0003800200 */
.L_x_32014:
        /* <DEDUP_REMOVED lines=10> */
.L_x_31998:
        /* <DEDUP_REMOVED lines=16> */
.L_x_32022:
        /* <DEDUP_REMOVED lines=13> */
.L_x_32024:
[----:B------:R-:W-:Y:S05]  /*7f50*/  BSYNC.RECONVERGENT B1 ;  /* 0x0000000000017941 */ /* 0x000fea0003800200 */
.L_x_32023:
        /* <DEDUP_REMOVED lines=41> */
.L_x_32021:
[----:B------:R-:W-:Y:S05]  /*81f0*/  BSYNC.RECONVERGENT B0 ;  /* 0x0000000000007941 */ /* 0x000fea0003800200 */
.L_x_32020:
        /* <DEDUP_REMOVED lines=22> */
.L_x_32027:
        /* <DEDUP_REMOVED lines=13> */
.L_x_32029:
[----:B------:R-:W-:Y:S05]  /*8430*/  BSYNC.RECONVERGENT B1 ;  /* 0x0000000000017941 */ /* 0x000fea0003800200 */
.L_x_32028:
        /* <DEDUP_REMOVED lines=42> */
.L_x_32026:
[----:B------:R-:W-:Y:S05]  /*86e0*/  BSYNC.RECONVERGENT B0 ;  /* 0x0000000000007941 */ /* 0x000fea0003800200 */
.L_x_32025:
        /* <DEDUP_REMOVED lines=22> */
.L_x_32032:
        /* <DEDUP_REMOVED lines=13> */
.L_x_32034:
[----:B------:R-:W-:Y:S05]  /*8920*/  BSYNC.RECONVERGENT B1 ;  /* 0x0000000000017941 */ /* 0x000fea0003800200 */
.L_x_32033:
        /* <DEDUP_REMOVED lines=42> */
.L_x_32031:
[----:B------:R-:W-:Y:S05]  /*8bd0*/  BSYNC.RECONVERGENT B0 ;  /* 0x0000000000007941 */ /* 0x000fea0003800200 */
.L_x_32030:
        /* <DEDUP_REMOVED lines=22> */
.L_x_32037:
        /* <DEDUP_REMOVED lines=13> */
.L_x_32039:
[----:B------:R-:W-:Y:S05]  /*8e10*/  BSYNC.RECONVERGENT B1 ;  /* 0x0000000000017941 */ /* 0x000fea0003800200 */
.L_x_32038:
        /* <DEDUP_REMOVED lines=42> */
.L_x_32036:
[----:B------:R-:W-:Y:S05]  /*90c0*/  BSYNC.RECONVERGENT B0 ;  /* 0x0000000000007941 */ /* 0x000fea0003800200 */
.L_x_32035:
        /* <DEDUP_REMOVED lines=9> */
.L_x_32019:
        /* <DEDUP_REMOVED lines=33> */
.L_x_32043:
        /* <DEDUP_REMOVED lines=13> */
.L_x_32045:
[----:B------:R-:W-:Y:S05]  /*9440*/  BSYNC.RECONVERGENT B1 ;  /* 0x0000000000017941 */ /* 0x000fea0003800200 */
.L_x_32044:
        /* <DEDUP_REMOVED lines=41> */
.L_x_32042:
[----:B------:R-:W-:Y:S05]  /*96e0*/  BSYNC.RECONVERGENT B0 ;  /* 0x0000000000007941 */ /* 0x000fea0003800200 */
.L_x_32041:
[----:B------:R-:W-:Y:S01]  /*96f0*/  I2FP.F32.U32 R27, R24 ;  /* 0x00000018001b7245 */ /* 0x000fe20000201000 */
[----:B-----5:R-:W-:Y:S01]  /*9700*/  FMUL.FTZ R20, R20, R54 ;  /* 0x0000003614147220 */ /* 0x020fe20000410000 */
[----:B------:R-:W-:Y:S01]  /*9710*/  ISETP.NE.AND P3, PT, R25, 0x1, PT ;  /* 0x000000011900780c */ /* 0x000fe20003f65270 */
[----:B------:R-:W-:Y:S01]  /*9720*/  HADD2.F32 R24, -RZ, R96.H1_H1 ;  /* 0x30000060ff187230 */ /* 0x000fe20000004100 */
[----:B------:R-:W-:Y:S01]  /*9730*/  BSSY.RECONVERGENT B0, `(.L_x_32046) ;  /* 0x000004a000007945 */ /* 0x000fe20003800200 */
[----:B------:R-:W-:Y:S01]  /*9740*/  FFMA.FTZ R27, R27, R100, 1.1641532182693481445e-10 ;  /* 0x2f0000001b1b7423 */ /* 0x000fe20000010064 */
[----:B------:R-:W-:Y:S01]  /*9750*/  FMUL.FTZ R20, R20, R65 ;  /* 0x0000004114147220 */ /* 0x000fe20000410000 */
[----:B------:R-:W-:-:S03]  /*9760*/  MOV R26, R76 ;  /* 0x0000004c001a7202 */ /* 0x000fc60000000f00 */
        /* <DEDUP_REMOVED lines=14> */
.L_x_32048:
        /* <DEDUP_REMOVED lines=13> */
.L_x_32050:
[----:B------:R-:W-:Y:S05]  /*9920*/  BSYNC.RECONVERGENT B1 ;  /* 0x0000000000017941 */ /* 0x000fea0003800200 */
.L_x_32049:
        /* <DEDUP_REMOVED lines=40> */
[----:B------:R-:W-:Y:S01]  /*9bb0*/  HFMA2 R24, -RZ, RZ, 0, 0 ;  /* 0x00000000ff187431 */ /* 0x000fe200000001ff */
[----:B------:R-:W-:-:S07]  /*9bc0*/  LOP3.LUT R78, R48, R78, R25, 0x96, !PT ;  /* 0x0000004e304e7212 */ /* 0x000fce00078e9619 */
.L_x_32047:
[----:B------:R-:W-:Y:S05]  /*9bd0*/  BSYNC.RECONVERGENT B0 ;  /* 0x0000000000007941 */ /* 0x000fea0003800200 */
.L_x_32046:
        /* <DEDUP_REMOVED lines=22> */
.L_x_32053:
        /* <DEDUP_REMOVED lines=13> */
.L_x_32055:
[----:B------:R-:W-:Y:S05]  /*9e10*/  BSYNC.RECONVERGENT B1 ;  /* 0x0000000000017941 */ /* 0x000fea0003800200 */
.L_x_32054:
        /* <DEDUP_REMOVED lines=42> */
.L_x_32052:
[----:B------:R-:W-:Y:S05]  /*a0c0*/  BSYNC.RECONVERGENT B0 ;  /* 0x0000000000007941 */ /* 0x000fea0003800200 */
.L_x_32051:
        /* <DEDUP_REMOVED lines=22> */
.L_x_32058:
        /* <DEDUP_REMOVED lines=13> */
.L_x_32060:
[----:B------:R-:W-:Y:S05]  /*a300*/  BSYNC.RECONVERGENT B1 ;  /* 0x0000000000017941 */ /* 0x000fea0003800200 */
.L_x_32059:
        /* <DEDUP_REMOVED lines=42> */
.L_x_32057:
[----:B------:R-:W-:Y:S05]  /*a5b0*/  BSYNC.RECONVERGENT B0 ;  /* 0x0000000000007941 */ /* 0x000fea0003800200 */
.L_x_32056:
        /* <DEDUP_REMOVED lines=10> */
.L_x_32040:
        /* <DEDUP_REMOVED lines=16> */
.L_x_32064:
        /* <DEDUP_REMOVED lines=13> */
.L_x_32066:
[----:B------:R-:W-:Y:S05]  /*a830*/  BSYNC.RECONVERGENT B1 ;  /* 0x0000000000017941 */ /* 0x000fea0003800200 */
.L_x_32065:
        /* <DEDUP_REMOVED lines=41> */
.L_x_32063:
[----:B------:R-:W-:Y:S05]  /*aad0*/  BSYNC.RECONVERGENT B0 ;  /* 0x0000000000007941 */ /* 0x000fea0003800200 */
.L_x_32062:
[----:B------:R-:W-:Y:S01]  /*aae0*/  I2FP.F32.U32 R27, R24 ;  /* 0x00000018001b7245 */ /* 0x000fe20000201000 */
[----:B-----5:R-:W-:Y:S01]  /*aaf0*/  FMUL.FTZ R20, R20, R54 ;  /* 0x0000003614147220 */ /* 0x020fe20000410000 */
[----:B------:R-:W-:Y:S01]  /*ab00*/  ISETP.NE.AND P3, PT, R25, 0x1, PT ;  /* 0x000000011900780c */ /* 0x000fe20003f65270 */
[----:B------:R-:W-:Y:S01]  /*ab10*/  BSSY.RECONVERGENT B0, `(.L_x_32067) ;  /* 0x000004b000007945 */ /* 0x000fe20003800200 */
[----:B------:R-:W-:Y:S02]  /*ab20*/  IMAD.MOV.U32 R24, RZ, RZ, 0x2 ;  /* 0x00000002ff187424 */ /* 0x000fe400078e00ff */
[----:B------:R-:W-:Y:S01]  /*ab30*/  FFMA.FTZ R27, R27, R100, 1.1641532182693481445e-10 ;  /* 0x2f0000001b1b7423 */ /* 0x000fe20000010064 */
[----:B------:R-:W-:Y:S01]  /*ab40*/  FMUL.FTZ R20, R20, R65 ;  /* 0x0000004114147220 */ /* 0x000fe20000410000 */
[----:B------:R-:W-:-:S03]  /*ab50*/  MOV R26, R76 ;  /* 0x0000004c001a7202 */ /* 0x000fc60000000f00 */
        /* <DEDUP_REMOVED lines=14> */
.L_x_32069:
        /* <DEDUP_REMOVED lines=13> */
.L_x_32071:
[----:B------:R-:W-:Y:S05]  /*ad10*/  BSYNC.RECONVERGENT B1 ;  /* 0x0000000000017941 */ /* 0x000fea0003800200 */
.L_x_32070:
        /* <DEDUP_REMOVED lines=42> */
.L_x_32068:
[----:B------:R-:W-:Y:S05]  /*afc0*/  BSYNC.RECONVERGENT B0 ;  /* 0x0000000000007941 */ /* 0x000fea0003800200 */
.L_x_32067:
        /* <DEDUP_REMOVED lines=22> */
.L_x_32074:
        /* <DEDUP_REMOVED lines=13> */
.L_x_32076:
[----:B------:R-:W-:Y:S05]  /*b200*/  BSYNC.RECONVERGENT B1 ;  /* 0x0000000000017941 */ /* 0x000fea0003800200 */
.L_x_32075:
        /* <DEDUP_REMOVED lines=42> */
.L_x_32073:
[----:B------:R-:W-:Y:S05]  /*b4b0*/  BSYNC.RECONVERGENT B0 ;  /* 0x0000000000007941 */ /* 0x000fea0003800200 */
.L_x_32072:
        /* <DEDUP_REMOVED lines=22> */
.L_x_32079:
        /* <DEDUP_REMOVED lines=13> */
.L_x_32081:
[----:B------:R-:W-:Y:S05]  /*b6f0*/  BSYNC.RECONVERGENT B1 ;  /* 0x0000000000017941 */ /* 0x000fea0003800200 */
.L_x_32080:
        /* <DEDUP_REMOVED lines=42> */
.L_x_32078:
[----:B------:R-:W-:Y:S05]  /*b9a0*/  BSYNC.RECONVERGENT B0 ;  /* 0x0000000000007941 */ /* 0x000fea0003800200 */
.L_x_32077:
        /* <DEDUP_REMOVED lines=9> */
.L_x_32061:
[----:B------:R-:W0:Y:S01]  /*ba40*/  @P0 LDC.64 R28, c[0x0][0x3a0] ;  /* 0x0000e800ff1c0b82 */ /* 0x000e220000000a00 */
[----:B------:R-:W-:Y:S01]  /*ba50*/  SEL R24, RZ, 0x1000000, !P5 ;  /* 0x01000000ff187807 */ /* 0x000fe20006800000 */
[----:B------:R-:W-:Y:S01]  /*ba60*/  VIADD R71, R52, 0x80 ;  /* 0x0000008034477836 */ /* 0x000fe20000000000 */
[----:B------:R-:W-:Y:S02]  /*ba70*/  SEL R25, RZ, 0x10000, !P4 ;  /* 0x00010000ff197807 */ /* 0x000fe40006000000 */
[----:B------:R-:W-:Y:S01]  /*ba80*/  SEL R26, RZ, 0x100, !P3 ;  /* 0x00000100ff1a7807 */ /* 0x000fe20005800000 */
[----:B------:R-:W-:Y:S01]  /*ba90*/  IMAD.WIDE.U32 R30, R71, 0x10, R82 ;  /* 0x00000010471e7825 */ /* 0x000fe200078e0052 */
[----:B------:R-:W-:Y:S02]  /*baa0*/  SEL R34, RZ, 0x1, !P2 ;  /* 0x00000001ff227807 */ /* 0x000fe40005000000 */
[----:B------:R-:W-:Y:S01]  /*bab0*/  IADD3 R24, PT, PT, R26, R24, R25 ;  /* 0x000000181a187210 */ /* 0x000fe20007ffe019 */
[----:B------:R-:W-:-:S03]  /*bac0*/  IMAD.WIDE.U32 R26, R69, 0x4, R80 ;  /* 0x00000004451a7825 */ /* 0x000fc600078e0050 */
[----:B------:R-:W-:Y:S01]  /*bad0*/  IADD3 R34, PT, PT, R24, R34, RZ ;  /* 0x0000002218227210 */ /* 0x000fe20007ffe0ff */
[----:B------:R-:W-:-:S05]  /*bae0*/  IMAD.WIDE.U32 R24, R69, 0x10, R36 ;  /* 0x0000001045187825 */ /* 0x000fca00078e0024 */
        /* <DEDUP_REMOVED lines=22> */
.L_x_32085:
        /* <DEDUP_REMOVED lines=13> */
.L_x_32087:
[----:B------:R-:W-:Y:S05]  /*bd20*/  BSYNC.RECONVERGENT B1 ;  /* 0x0000000000017941 */ /* 0x000fea0003800200 */
.L_x_32086:
        /* <DEDUP_REMOVED lines=41> */
.L_x_32084:
[----:B------:R-:W-:Y:S05]  /*bfc0*/  BSYNC.RECONVERGENT B0 ;  /* 0x0000000000007941 */ /* 0x000fea0003800200 */
.L_x_32083:
        /* <DEDUP_REMOVED lines=22> */
.L_x_32090:
        /* <DEDUP_REMOVED lines=13> */
.L_x_32092:
[----:B------:R-:W-:Y:S05]  /*c200*/  BSYNC.RECONVERGENT B1 ;  /* 0x0000000000017941 */ /* 0x000fea0003800200 */
.L_x_32091:
        /* <DEDUP_REMOVED lines=42> */
.L_x_32089:
[----:B------:R-:W-:Y:S05]  /*c4b0*/  BSYNC.RECONVERGENT B0 ;  /* 0x0000000000007941 */ /* 0x000fea0003800200 */
.L_x_32088:
        /* <DEDUP_REMOVED lines=22> */
.L_x_32095:
        /* <DEDUP_REMOVED lines=13> */
.L_x_32097:
[----:B------:R-:W-:Y:S05]  /*c6f0*/  BSYNC.RECONVERGENT B1 ;  /* 0x0000000000017941 */ /* 0x000fea0003800200 */
.L_x_32096:
        /* <DEDUP_REMOVED lines=42> */
.L_x_32094:
[----:B------:R-:W-:Y:S05]  /*c9a0*/  BSYNC.RECONVERGENT B0 ;  /* 0x0000000000007941 */ /* 0x000fea0003800200 */
.L_x_32093:
        /* <DEDUP_REMOVED lines=22> */
.L_x_32100:
        /* <DEDUP_REMOVED lines=13> */
.L_x_32102:
[----:B------:R-:W-:Y:S05]  /*cbe0*/  BSYNC.RECONVERGENT B1 ;  /* 0x0000000000017941 */ /* 0x000fea0003800200 */
.L_x_32101:
        /* <DEDUP_REMOVED lines=42> */
.L_x_32099:
[----:B------:R-:W-:Y:S05]  /*ce90*/  BSYNC.RECONVERGENT B0 ;  /* 0x0000000000007941 */ /* 0x000fea0003800200 */
.L_x_32098:
[----:B------:R-:W-:Y:S01]  /*cea0*/  I2FP.F32.U32 R28, R29 ;  /* 0x0000001d001c7245 */ /* 0x000fe20000201000 */
[----:B------:R-:W-:-:S04]  /*ceb0*/  FMUL.FTZ R27, R27, R54 ;  /* 0x000000361b1b7220 */ /* 0x000fc80000410000 */
[----:B------:R-:W-:Y:S01]  /*cec0*/  FFMA.FTZ R28, R28, R100, 1.1641532182693481445e-10 ;  /* 0x2f0000001c1c7423 */ /* 0x000fe20000010064 */
[----:B------:R-:W-:-:S04]  /*ced0*/  FMUL.FTZ R27, R27, R65 ;  /* 0x000000411b1b7220 */ /* 0x000fc80000410000 */
[----:B------:R-:W-:Y:S01]  /*cee0*/  FSETP.GTU.FTZ.AND P6, PT, R28, R66, PT ;  /* 0x000000421c00720b */ /* 0x000fe20003fdc000 */
[----:B------:R-:W-:-:S03]  /*cef0*/  HADD2.F32 R28, -RZ, R89.H1_H1 ;  /* 0x30000059ff1c7230 */ /* 0x000fc60000004100 */
[----:B------:R-:W-:Y:S02]  /*cf00*/  FSEL R27, R27, RZ, !P6 ;  /* 0x000000ff1b1b7208 */ /* 0x000fe40007000000 */
[----:B------:R-:W-:-:S03]  /*cf10*/  PLOP3.LUT P5, PT, P6, PT, PT, 0x8, 0x80 ;  /* 0x000000000080781c */ /* 0x000fc600037ae170 */
[----:B------:R-:W-:Y:S01]  /*cf20*/  FFMA.FTZ R27, R27, R28, R7 ;  /* 0x0000001c1b1b7223 */ /* 0x000fe20000010007 */
[----:B------:R-:W-:Y:S09]  /*cf30*/  BRA `(.L_x_32103) ;  /* 0x0000001000f87947 */ /* 0x000ff20003800000 */
.L_x_32082:
        /* <DEDUP_REMOVED lines=16> */
.L_x_32106:
        /* <DEDUP_REMOVED lines=13> */
.L_x_32108:
[----:B------:R-:W-:Y:S05]  /*d110*/  BSYNC.RECONVERGENT B1 ;  /* 0x0000000000017941 */ /* 0x000fea0003800200 */
.L_x_32107:
        /* <DEDUP_REMOVED lines=41> */
.L_x_32105:
[----:B------:R-:W-:Y:S05]  /*d3b0*/  BSYNC.RECONVERGENT B0 ;  /* 0x0000000000007941 */ /* 0x000fea0003800200 */
.L_x_32104:
        /* <DEDUP_REMOVED lines=22> */
.L_x_32111:
        /* <DEDUP_REMOVED lines=13> */
.L_x_32113:
[----:B------:R-:W-:Y:S05]  /*d5f0*/  BSYNC.RECONVERGENT B1 ;  /* 0x0000000000017941 */ /* 0x000fea0003800200 */
.L_x_32112:
        /* <DEDUP_REMOVED lines=42> */
.L_x_32110:
[----:B------:R-:W-:Y:S05]  /*d8a0*/  BSYNC.RECONVERGENT B0 ;  /* 0x0000000000007941 */ /* 0x000fea0003800200 */
.L_x_32109:
        /* <DEDUP_REMOVED lines=22> */
.L_x_32116:
        /* <DEDUP_REMOVED lines=13> */
.L_x_32118:
[----:B------:R-:W-:Y:S05]  /*dae0*/  BSYNC.RECONVERGENT B1 ;  /* 0x0000000000017941 */ /* 0x000fea0003800200 */
.L_x_32117:
        /* <DEDUP_REMOVED lines=42> */
.L_x_32115:
[----:B------:R-:W-:Y:S05]  /*dd90*/  BSYNC.RECONVERGENT B0 ;  /* 0x0000000000007941 */ /* 0x000fea0003800200 */
.L_x_32114:
        /* <DEDUP_REMOVED lines=22> */
.L_x_32121:
        /* <DEDUP_REMOVED lines=13> */
.L_x_32123:
[----:B------:R-:W-:Y:S05]  /*dfd0*/  BSYNC.RECONVERGENT B1 ;  /* 0x0000000000017941 */ /* 0x000fea0003800200 */
.L_x_32122:
        /* <DEDUP_REMOVED lines=42> */
.L_x_32120:
[----:B------:R-:W-:Y:S05]  /*e280*/  BSYNC.RECONVERGENT B0 ;  /* 0x0000000000007941 */ /* 0x000fea0003800200 */
.L_x_32119:
        /* <DEDUP_REMOVED lines=8> */
[----:B------:R-:W-:-:S10]  /*e310*/  FMUL.FTZ R27, R28, R27 ;  /* 0x0000001b1c1b7220 */ /* 0x000fd40000410000 */
.L_x_32103:
[----:B------:R-:W0:Y:S01]  /*e320*/  LDC.64 R34, c[0x0][0x3a8] ;  /* 0x0000ea00ff227b82 */ /* 0x000e220000000a00 */
[----:B------:R-:W-:Y:S01]  /*e330*/  SEL R28, RZ, 0x1000000, !P5 ;  /* 0x01000000ff1c7807 */ /* 0x000fe20006800000 */
[----:B------:R-:W-:Y:S01]  /*e340*/  VIADD R73, R52, 0xa0 ;  /* 0x000000a034497836 */ /* 0x000fe20000000000 */
[----:B------:R-:W-:Y:S02]  /*e350*/  SEL R29, RZ, 0x10000, !P4 ;  /* 0x00010000ff1d7807 */ /* 0x000fe40006000000 */
[----:B------:R-:W-:Y:S02]  /*e360*/  SEL R30, RZ, 0x100, !P3 ;  /* 0x00000100ff1e7807 */ /* 0x000fe40005800000 */
[----:B------:R-:W-:Y:S01]  /*e370*/  SEL R38, RZ, 0x1, !P2 ;  /* 0x00000001ff267807 */ /* 0x000fe20005000000 */
[----:B------:R-:W1:Y:S01]  /*e380*/  @P0 LDC.64 R32, c[0x0][0x3a0] ;  /* 0x0000e800ff200b82 */ /* 0x000e620000000a00 */
[----:B------:R-:W-:Y:S01]  /*e390*/  IADD3 R28, PT, PT, R30, R28, R29 ;  /* 0x0000001c1e1c7210 */ /* 0x000fe20007ffe01d */
[----:B------:R-:W-:-:S03]  /*e3a0*/  IMAD.WIDE.U32 R30, R71, 0x4, R80 ;  /* 0x00000004471e7825 */ /* 0x000fc600078e0050 */
[----:B------:R-:W-:Y:S01]  /*e3b0*/  IADD3 R38, PT, PT, R28, R38, RZ ;  /* 0x000000261c267210 */ /* 0x000fe20007ffe0ff */
[----:B0-----:R-:W-:-:S04]  /*e3c0*/  IMAD.WIDE.U32 R28, R71, 0x10, R34 ;  /* 0x00000010471c7825 */ /* 0x001fc800078e0022 */
[C---:B------:R-:W-:Y:S01]  /*e3d0*/  IMAD.WIDE.U32 R34, R73.reuse, 0x10, R82 ;  /* 0x0000001049227825 */ /* 0x040fe200078e0052 */
[----:B------:R-:W-:Y:S03]  /*e3e0*/  STG.E.128 desc[UR6][R28.64], R24 ;  /* 0x000000181c007986 */ /* 0x000fe6000c101d06 */
[----:B-1----:R-:W-:Y:S01]  /*e3f0*/  @P0 IMAD.WIDE.U32 R32, R73, 0x10, R32 ;  /* 0x0000001049200825 */ /* 0x002fe200078e0020 */
[----:B------:R0:W-:Y:S04]  /*e400*/  STG.E desc[UR6][R30.64], R38 ;  /* 0x000000261e007986 */ /* 0x0001e8000c101906 */
        /* <DEDUP_REMOVED lines=19> */
.L_x_32127:
        /* <DEDUP_REMOVED lines=13> */
.L_x_32129:
[----:B------:R-:W-:Y:S05]  /*e610*/  BSYNC.RECONVERGENT B1 ;  /* 0x0000000000017941 */ /* 0x000fea0003800200 */
.L_x_32128:
        /* <DEDUP_REMOVED lines=42> */
.L_x_32126:
[----:B------:R-:W-:Y:S05]  /*e8c0*/  BSYNC.RECONVERGENT B0 ;  /* 0x0000000000007941 */ /* 0x000fea0003800200 */
.L_x_32125:
[----:B------:R-:W-:Y:S01]  /*e8d0*/  I2FP.F32.U32 R33, R33 ;  /* 0x0000002100217245 */ /* 0x000fe20000201000 */
[----:B-----5:R-:W-:Y:S01]  /*e8e0*/  FMUL.FTZ R28, R28, R54 ;  /* 0x000000361c1c7220 */ /* 0x020fe20000410000 */
[----:B------:R-:W-:Y:S01]  /*e8f0*/  ISETP.NE.AND P3, PT, R32, 0x1, PT ;  /* 0x000000012000780c */ /* 0x000fe20003f65270 */
[----:B------:R-:W-:Y:S01]  /*e900*/  BSSY.RECONVERGENT B0, `(.L_x_32130) ;  /* 0x000004b000007945 */ /* 0x000fe20003800200 */
[----:B------:R-:W-:Y:S02]  /*e910*/  HFMA2 R34, -RZ, RZ, 0, 1.1920928955078125e-07 ;  /* 0x00000002ff227431 */ /* 0x000fe400000001ff */
[----:B------:R-:W-:Y:S01]  /*e920*/  FFMA.FTZ R33, R33, R100, 1.1641532182693481445e-10 ;  /* 0x2f00000021217423 */ /* 0x000fe20000010064 */
[----:B------:R-:W-:-:S04]  /*e930*/  FMUL.FTZ R28, R28, R65 ;  /* 0x000000411c1c7220 */ /* 0x000fc80000410000 */
        /* <DEDUP_REMOVED lines=15> */
.L_x_32132:
        /* <DEDUP_REMOVED lines=13> */
.L_x_32134:
[----:B------:R-:W-:Y:S05]  /*eb00*/  BSYNC.RECONVERGENT B1 ;  /* 0x0000000000017941 */ /* 0x000fea0003800200 */
.L_x_32133:
        /* <DEDUP_REMOVED lines=42> */
.L_x_32131:
[----:B------:R-:W-:Y:S05]  /*edb0*/  BSYNC.RECONVERGENT B0 ;  /* 0x0000000000007941 */ /* 0x000fea0003800200 */
.L_x_32130:
        /* <DEDUP_REMOVED lines=22> */
.L_x_32137:
        /* <DEDUP_REMOVED lines=13> */
.L_x_32139:
[----:B------:R-:W-:Y:S05]  /*eff0*/  BSYNC.RECONVERGENT B1 ;  /* 0x0000000000017941 */ /* 0x000fea0003800200 */
.L_x_32138:
        /* <DEDUP_REMOVED lines=42> */
.L_x_32136:
[----:B------:R-:W-:Y:S05]  /*f2a0*/  BSYNC.RECONVERGENT B0 ;  /* 0x0000000000007941 */ /* 0x000fea0003800200 */
.L_x_32135:
[----:B------:R-:W-:Y:S01]  /*f2b0*/  I2FP.F32.U32 R33, R33 ;  /* 0x0000002100217245 */ /* 0x000fe20000201000 */
[----:B------:R-:W-:Y:S01]  /*f2c0*/  FMUL.FTZ R30, R30, R54 ;  /* 0x000000361e1e7220 */ /* 0x000fe20000410000 */
[----:B------:R-:W-:Y:S01]  /*f2d0*/  ISETP.NE.AND P5, PT, R32, 0x1, PT ;  /* 0x000000012000780c */ /* 0x000fe20003fa5270 */
[----:B------:R-:W-:Y:S01]  /*f2e0*/  BSSY.RECONVERGENT B0, `(.L_x_32140) ;  /* 0x000004b000007945 */ /* 0x000fe20003800200 */
[----:B------:R-:W-:Y:S02]  /*f2f0*/  HFMA2 R72, -RZ, RZ, 0, 1.1920928955078125e-07 ;  /* 0x00000002ff487431 */ /* 0x000fe400000001ff */
[----:B------:R-:W-:Y:S01]  /*f300*/  FFMA.FTZ R33, R33, R100, 1.1641532182693481445e-10 ;  /* 0x2f00000021217423 */ /* 0x000fe20000010064 */
[----:B------:R-:W-:-:S04]  /*f310*/  FMUL.FTZ R30, R30, R65 ;  /* 0x000000411e1e7220 */ /* 0x000fc80000410000 */
        /* <DEDUP_REMOVED lines=15> */
.L_x_32142:
        /* <DEDUP_REMOVED lines=13> */
.L_x_32144:
[----:B------:R-:W-:Y:S05]  /*f4e0*/  BSYNC.RECONVERGENT B1 ;  /* 0x0000000000017941 */ /* 0x000fea0003800200 */
.L_x_32143:
        /* <DEDUP_REMOVED lines=42> */
.L_x_32141:
[----:B------:R-:W-:Y:S05]  /*f790*/  BSYNC.RECONVERGENT B0 ;  /* 0x0000000000007941 */ /* 0x000fea0003800200 */
.L_x_32140:
        /* <DEDUP_REMOVED lines=10> */
.L_x_32124:
        /* <DEDUP_REMOVED lines=16> */
.L_x_32148:
        /* <DEDUP_REMOVED lines=13> */
.L_x_32150:
[----:B------:R-:W-:Y:S05]  /*fa10*/  BSYNC.RECONVERGENT B1 ;  /* 0x0000000000017941 */ /* 0x000fea0003800200 */
.L_x_32149:
        /* <DEDUP_REMOVED lines=40> */
[----:B------:R-:W-:Y:S01]  /*fca0*/  LOP3.LUT R78, R48, R78, R33, 0x96, !PT ;  /* 0x0000004e304e7212 */ /* 0x000fe200078e9621 */
[----:B------:R-:W-:-:S07]  /*fcb0*/  IMAD.MOV.U32 R33, RZ, RZ, R36 ;  /* 0x000000ffff217224 */ /* 0x000fce00078e0024 */
.L_x_32147:
[----:B------:R-:W-:Y:S05]  /*fcc0*/  BSYNC.RECONVERGENT B0 ;  /* 0x0000000000007941 */ /* 0x000fea0003800200 */
.L_x_32146:
        /* <DEDUP_REMOVED lines=22> */
.L_x_32153:
        /* <DEDUP_REMOVED lines=13> */
.L_x_32155:
[----:B------:R-:W-:Y:S05]  /*ff00*/  BSYNC.RECONVERGENT B1 ;  /* 0x0000000000017941 */ /* 0x000fea0003800200 */
.L_x_32154:
        /* <DEDUP_REMOVED lines=42> */
.L_x_32152:
[----:B------:R-:W-:Y:S05]  /*101b0*/  BSYNC.RECONVERGENT B0 ;  /* 0x0000000000007941 */ /* 0x000fea0003800200 */
.L_x_32151:
        /* <DEDUP_REMOVED lines=22> */
.L_x_32158:
        /* <DEDUP_REMOVED lines=13> */
.L_x_32160:
[----:B------:R-:W-:Y:S05]  /*103f0*/  BSYNC.RECONVERGENT B1 ;  /* 0x0000000000017941 */ /* 0x000fea0003800200 */
.L_x_32159:
        /* <DEDUP_REMOVED lines=42> */
.L_x_32157:
[----:B------:R-:W-:Y:S05]  /*106a0*/  BSYNC.RECONVERGENT B0 ;  /* 0x0000000000007941 */ /* 0x000fea0003800200 */
.L_x_32156:
        /* <DEDUP_REMOVED lines=22> */
.L_x_32163:
        /* <DEDUP_REMOVED lines=13> */
.L_x_32165:
[----:B------:R-:W-:Y:S05]  /*108e0*/  BSYNC.RECONVERGENT B1 ;  /* 0x0000000000017941 */ /* 0x000fea0003800200 */
.L_x_32164:
        /* <DEDUP_REMOVED lines=42> */
.L_x_32162:
[----:B------:R-:W-:Y:S05]  /*10b90*/  BSYNC.RECONVERGENT B0 ;  /* 0x0000000000007941 */ /* 0x000fea0003800200 */
.L_x_32161:
        /* <DEDUP_REMOVED lines=9> */
.L_x_32145:
        /* <DEDUP_REMOVED lines=34> */
.L_x_32169:
        /* <DEDUP_REMOVED lines=13> */
.L_x_32171:
[----:B------:R-:W-:Y:S05]  /*10f20*/  BSYNC.RECONVERGENT B1 ;  /* 0x0000000000017941 */ /* 0x000fea0003800200 */
.L_x_32170:
        /* <DEDUP_REMOVED lines=42> */
.L_x_32168:
[----:B------:R-:W-:Y:S05]  /*111d0*/  BSYNC.RECONVERGENT B0 ;  /* 0x0000000000007941 */ /* 0x000fea0003800200 */
.L_x_32167:
        /* <DEDUP_REMOVED lines=22> */
.L_x_32174:
        /* <DEDUP_REMOVED lines=13> */
.L_x_32176:
[----:B------:R-:W-:Y:S05]  /*11410*/  BSYNC.RECONVERGENT B1 ;  /* 0x0000000000017941 */ /* 0x000fea0003800200 */
.L_x_32175:
        /* <DEDUP_REMOVED lines=42> */
.L_x_32173:
[----:B------:R-:W-:Y:S05]  /*116c0*/  BSYNC.RECONVERGENT B0 ;  /* 0x0000000000007941 */ /* 0x000fea0003800200 */
.L_x_32172:
        /* <DEDUP_REMOVED lines=22> */
.L_x_32179:
        /* <DEDUP_REMOVED lines=13> */
.L_x_32181:
[----:B------:R-:W-:Y:S05]  /*11900*/  BSYNC.RECONVERGENT B1 ;  /* 0x0000000000017941 */ /* 0x000fea0003800200 */
.L_x_32180:
        /* <DEDUP_REMOVED lines=42> */
.L_x_32178:
[----:B------:R-:W-:Y:S05]  /*11bb0*/  BSYNC.RECONVERGENT B0 ;  /* 0x0000000000007941 */ /* 0x000fea0003800200 */
.L_x_32177:
        /* <DEDUP_REMOVED lines=22> */
.L_x_32184:
        /* <DEDUP_REMOVED lines=13> */
.L_x_32186:
[----:B------:R-:W-:Y:S05]  /*11df0*/  BSYNC.RECONVERGENT B1 ;  /* 0x0000000000017941 */ /* 0x000fea0003800200 */
.L_x_32185:
        /* <DEDUP_REMOVED lines=42> */
.L_x_32183:
[----:B------:R-:W-:Y:S05]  /*120a0*/  BSYNC.RECONVERGENT B0 ;  /* 0x0000000000007941 */ /* 0x000fea0003800200 */
.L_x_32182:
        /* <DEDUP_REMOVED lines=10> */
.L_x_32166:
        /* <DEDUP_REMOVED lines=16> */
.L_x_32190:
        /* <DEDUP_REMOVED lines=13> */
.L_x_32192:
[----:B------:R-:W-:Y:S05]  /*12320*/  BSYNC.RECONVERGENT B1 ;  /* 0x0000000000017941 */ /* 0x000fea0003800200 */
.L_x_32191:
        /* <DEDUP_REMOVED lines=42> */
.L_x_32189:
[----:B------:R-:W-:Y:S05]  /*125d0*/  BSYNC.RECONVERGENT B0 ;  /* 0x0000000000007941 */ /* 0x000fea0003800200 */
.L_x_32188:
        /* <DEDUP_REMOVED lines=22> */
.L_x_32195:
        /* <DEDUP_REMOVED lines=13> */
.L_x_32197:
[----:B------:R-:W-:Y:S05]  /*12810*/  BSYNC.RECONVERGENT B1 ;  /* 0x0000000000017941 */ /* 0x000fea0003800200 */
.L_x_32196:
        /* <DEDUP_REMOVED lines=42> */
.L_x_32194:
[----:B------:R-:W-:Y:S05]  /*12ac0*/  BSYNC.RECONVERGENT B0 ;  /* 0x0000000000007941 */ /* 0x000fea0003800200 */
.L_x_32193:
        /* <DEDUP_REMOVED lines=22> */
.L_x_32200:
        /* <DEDUP_REMOVED lines=13> */
.L_x_32202:
[----:B------:R-:W-:Y:S05]  /*12d00*/  BSYNC.RECONVERGENT B1 ;  /* 0x0000000000017941 */ /* 0x000fea0003800200 */
.L_x_32201:
        /* <DEDUP_REMOVED lines=42> */
.L_x_32199:
[----:B------:R-:W-:Y:S05]  /*12fb0*/  BSYNC.RECONVERGENT B0 ;  /* 0x0000000000007941 */ /* 0x000fea0003800200 */
.L_x_32198:
        /* <DEDUP_REMOVED lines=22> */
.L_x_32205:
        /* <DEDUP_REMOVED lines=13> */
.L_x_32207:
[----:B------:R-:W-:Y:S05]  /*131f0*/  BSYNC.RECONVERGENT B1 ;  /* 0x0000000000017941 */ /* 0x000fea0003800200 */
.L_x_32206:
        /* <DEDUP_REMOVED lines=42> */
.L_x_32204:
[----:B------:R-:W-:Y:S05]  /*134a0*/  BSYNC.RECONVERGENT B0 ;  /* 0x0000000000007941 */ /* 0x000fea0003800200 */
.L_x_32203:
        /* <DEDUP_REMOVED lines=9> */
.L_x_32187:
[----:B------:R-:W-:Y:S01]  /*13540*/  SEL R36, RZ, 0x1000000, !P5 ;  /* 0x01000000ff247807 */ /* 0x000fe20006800000 */
[----:B------:R-:W0:Y:S01]  /*13550*/  @P0 LDC.64 R80, c[0x0][0x3a0] ;  /* 0x0000e800ff500b82 */ /* 0x000e220000000a00 */
[----:B------:R-:W-:Y:S01]  /*13560*/  SEL R37, RZ, 0x10000, !P4 ;  /* 0x00010000ff257807 */ /* 0x000fe20006000000 */
[----:B------:R-:W-:Y:S01]  /*13570*/  VIADD R72, R52, 0xe0 ;  /* 0x000000e034487836 */ /* 0x000fe20000000000 */
[----:B------:R-:W-:Y:S02]  /*13580*/  SEL R38, RZ, 0x100, !P3 ;  /* 0x00000100ff267807 */ /* 0x000fe40005800000 */
[----:B------:R-:W-:Y:S01]  /*13590*/  SEL R50, RZ, 0x1, !P2 ;  /* 0x00000001ff327807 */ /* 0x000fe20005000000 */
[----:B------:R-:W-:Y:S01]  /*135a0*/  IMAD.WIDE.U32 R82, R72, 0x10, R82 ;  /* 0x0000001048527825 */ /* 0x000fe200078e0052 */
[----:B------:R-:W-:Y:S02]  /*135b0*/  IADD3 R36, PT, PT, R38, R36, R37 ;  /* 0x0000002426247210 */ /* 0x000fe40007ffe025 */
[----:B------:R-:W1:Y:S02]  /*135c0*/  LDC.64 R38, c[0x0][0x3b0] ;  /* 0x0000ec00ff267b82 */ /* 0x000e640000000a00 */
[----:B------:R-:W-:-:S06]  /*135d0*/  IADD3 R50, PT, PT, R36, R50, RZ ;  /* 0x0000003224327210 */ /* 0x000fcc0007ffe0ff */
[----:B------:R-:W2:Y:S01]  /*135e0*/  LDC.64 R36, c[0x0][0x3a8] ;  /* 0x0000ea00ff247b82 */ /* 0x000ea20000000a00 */
[----:B0-----:R-:W-:-:S04]  /*135f0*/  @P0 IMAD.WIDE.U32 R80, R72, 0x10, R80 ;  /* 0x0000001048500825 */ /* 0x001fc800078e0050 */
[----:B-1----:R-:W-:-:S04]  /*13600*/  IMAD.WIDE.U32 R38, R70, 0x4, R38 ;  /* 0x0000000446267825 */ /* 0x002fc800078e0026 */
[----:B--2---:R-:W-:-:S05]  /*13610*/  IMAD.WIDE.U32 R36, R70, 0x10, R36 ;  /* 0x0000001046247825 */ /* 0x004fca00078e0024 */
[----:B------:R-:W-:Y:S04]  /*13620*/  STG.E.128 desc[UR6][R36.64], R32 ;  /* 0x0000002024007986 */ /* 0x000fe8000c101d06 */
[----:B------:R0:W-:Y:S04]  /*13630*/  STG.E desc[UR6][R38.64], R50 ;  /* 0x0000003226007986 */ /* 0x0001e8000c101906 */
[----:B------:R1:W5:Y:S04]  /*13640*/  @P0 LDG.E.128 R4, desc[UR6][R80.64] ;  /* 0x0000000650040981 */ /* 0x000368000c1e1d00 */
[----:B0-----:R1:W5:Y:S01]  /*13650*/  LDG.E.128 R36, desc[UR6][R82.64] ;  /* 0x0000000652247981 */ /* 0x001362000c1e1d00 */
[----:B------:R-:W-:Y:S05]  /*13660*/  @!P0 BRA `(.L_x_32208) ;  /* 0x0000001400008947 */ /* 0x000fea0003800000 */
        /* <DEDUP_REMOVED lines=16> */
.L_x_32211:
        /* <DEDUP_REMOVED lines=13> */
.L_x_32213:
[----:B------:R-:W-:Y:S05]  /*13840*/  BSYNC.RECONVERGENT B1 ;  /* 0x0000000000017941 */ /* 0x000fea0003800200 */
.L_x_32212:
        /* <DEDUP_REMOVED lines=42> */
.L_x_32210:
[----:B------:R-:W-:Y:S05]  /*13af0*/  BSYNC.RECONVERGENT B0 ;  /* 0x0000000000007941 */ /* 0x000fea0003800200 */
.L_x_32209:
        /* <DEDUP_REMOVED lines=22> */
.L_x_32216:
        /* <DEDUP_REMOVED lines=13> */
.L_x_32218:
[----:B------:R-:W-:Y:S05]  /*13d30*/  BSYNC.RECONVERGENT B1 ;  /* 0x0000000000017941 */ /* 0x000fea0003800200 */
.L_x_32217:
        /* <DEDUP_REMOVED lines=42> */
.L_x_32215:
[----:B------:R-:W-:Y:S05]  /*13fe0*/  BSYNC.RECONVERGENT B0 ;  /* 0x0000000000007941 */ /* 0x000fea0003800200 */
.L_x_32214:
        /* <DEDUP_REMOVED lines=22> */
.L_x_32221:
        /* <DEDUP_REMOVED lines=13> */
.L_x_32223:
[----:B------:R-:W-:Y:S05]  /*14220*/  BSYNC.RECONVERGENT B1 ;  /* 0x0000000000017941 */ /* 0x000fea0003800200 */
.L_x_32222:
        /* <DEDUP_REMOVED lines=42> */
.L_x_32220:
[----:B------:R-:W-:Y:S05]  /*144d0*/  BSYNC.RECONVERGENT B0 ;  /* 0x0000000000007941 */ /* 0x000fea0003800200 */
.L_x_32219:
        /* <DEDUP_REMOVED lines=8> */
[----:B------:R-:W-:-:S03]  /*14560*/  HADD2.F32 R75, -RZ, R94.H1_H1 ;  /* 0x3000005eff4b7230 */ /* 0x000fc60000004100 */
        /* <DEDUP_REMOVED lines=13> */
.L_x_32226:
        /* <DEDUP_REMOVED lines=13> */
.L_x_32228:
[----:B------:R-:W-:Y:S05]  /*14710*/  BSYNC.RECONVERGENT B1 ;  /* 0x0000000000017941 */ /* 0x000fea0003800200 */
.L_x_32227:
        /* <DEDUP_REMOVED lines=42> */
.L_x_32225:
[----:B------:R-:W-:Y:S05]  /*149c0*/  BSYNC.RECONVERGENT B0 ;  /* 0x0000000000007941 */ /* 0x000fea0003800200 */
.L_x_32224:
        /* <DEDUP_REMOVED lines=10> */
.L_x_32208:
        /* <DEDUP_REMOVED lines=16> */
.L_x_32232:
        /* <DEDUP_REMOVED lines=13> */
.L_x_32234:
[----:B------:R-:W-:Y:S05]  /*14c40*/  BSYNC.RECONVERGENT B1 ;  /* 0x0000000000017941 */ /* 0x000fea0003800200 */
.L_x_32233:
        /* <DEDUP_REMOVED lines=42> */
.L_x_32231:
[----:B------:R-:W-:Y:S05]  /*14ef0*/  BSYNC.RECONVERGENT B0 ;  /* 0x0000000000007941 */ /* 0x000fea0003800200 */
.L_x_32230:
        /* <DEDUP_REMOVED lines=22> */
.L_x_32237:
        /* <DEDUP_REMOVED lines=13> */
.L_x_32239:
[----:B------:R-:W-:Y:S05]  /*15130*/  BSYNC.RECONVERGENT B1 ;  /* 0x0000000000017941 */ /* 0x000fea0003800200 */
.L_x_32238:
        /* <DEDUP_REMOVED lines=42> */
.L_x_32236:
[----:B------:R-:W-:Y:S05]  /*153e0*/  BSYNC.RECONVERGENT B0 ;  /* 0x0000000000007941 */ /* 0x000fea0003800200 */
.L_x_32235:
        /* <DEDUP_REMOVED lines=22> */
.L_x_32242:
        /* <DEDUP_REMOVED lines=13> */
.L_x_32244:
[----:B------:R-:W-:Y:S05]  /*15620*/  BSYNC.RECONVERGENT B1 ;  /* 0x0000000000017941 */ /* 0x000fea0003800200 */
.L_x_32243:
        /* <DEDUP_REMOVED lines=36> */
[----:B------:R-:W-:Y:S01]  /*15870*/  IMAD.WIDE.U32 R76, R77, -0x326172a9, RZ ;  /* 0xcd9e8d574d4c7825 */ /* 0x000fe200078e00ff */
[----:B------:R-:W-:-:S03]  /*15880*/  MOV R75, R50 ;  /* 0x00000032004b7202 */ /* 0x000fc60000000f00 */
[----:B------:R-:W-:Y:S01]  /*15890*/  IMAD.WIDE.U32 R80, R80, -0x2daee0ad, RZ ;  /* 0xd2511f5350507825 */ /* 0x000fe200078e00ff */
[----:B------:R-:W-:-:S03]  /*158a0*/  LOP3.LUT R74, R47, R74, R77, 0x96, !PT ;  /* 0x0000004a2f4a7212 */ /* 0x000fc600078e964d */
[----:B------:R-:W-:Y:S01]  /*158b0*/  IMAD.MOV.U32 R50, RZ, RZ, R80 ;  /* 0x000000ffff327224 */ /* 0x000fe200078e0050 */
[----:B------:R-:W-:-:S07]  /*158c0*/  LOP3.LUT R78, R48, R78, R81, 0x96, !PT ;  /* 0x0000004e304e7212 */ /* 0x000fce00078e9651 */
.L_x_32241:
[----:B------:R-:W-:Y:S05]  /*158d0*/  BSYNC.RECONVERGENT B0 ;  /* 0x0000000000007941 */ /* 0x000fea0003800200 */
.L_x_32240:
        /* <DEDUP_REMOVED lines=8> */
[----:B------:R-:W-:-:S03]  /*15960*/  HADD2.F32 R75, -RZ, R94.H1_H1 ;  /* 0x3000005eff4b7230 */ /* 0x000fc60000004100 */
        /* <DEDUP_REMOVED lines=13> */
.L_x_32247:
        /* <DEDUP_REMOVED lines=13> */
.L_x_32249:
[----:B------:R-:W-:Y:S05]  /*15b10*/  BSYNC.RECONVERGENT B1 ;  /* 0x0000000000017941 */ /* 0x000fea0003800200 */
.L_x_32248:
        /* <DEDUP_REMOVED lines=42> */
.L_x_32246:
[----:B------:R-:W-:Y:S05]  /*15dc0*/  BSYNC.RECONVERGENT B0 ;  /* 0x0000000000007941 */ /* 0x000fea0003800200 */
.L_x_32245:
        /* <DEDUP_REMOVED lines=8> */
[----:B------:R-:W-:-:S10]  /*15e50*/  FMUL.FTZ R39, R54, R39 ;  /* 0x0000002736277220 */ /* 0x000fd40000410000 */
.L_x_32229:
[----:B------:R-:W-:Y:S01]  /*15e60*/  FADD.FTZ R54, RZ, R8 ;  /* 0x00000008ff367221 */ /* 0x000fe20000010000 */
[----:B------:R-:W0:Y:S01]  /*15e70*/  LDC.64 R62, c[0x0][0x3a8] ;  /* 0x0000ea00ff3e7b82 */ /* 0x000e220000000a00 */
[----:B------:R-:W-:Y:S01]  /*15e80*/  SEL R56, RZ, 0x10000, !P3 ;  /* 0x00010000ff387807 */ /* 0x000fe20005800000 */
[----:B------:R-:W-:Y:S01]  /*15e90*/  UMOV UR13, 0xffffffff ;  /* 0xffffffff000d7882 */ /* 0x000fe20000000000 */
[----:B------:R-:W-:Y:S01]  /*15ea0*/  FADD.FTZ R54, R54, R9 ;  /* 0x0000000936367221 */ /* 0x000fe20000010000 */
[----:B------:R-:W-:Y:S02]  /*15eb0*/  SEL R55, RZ, 0x100, !P2 ;  /* 0x00000100ff377807 */ /* 0x000fe40005000000 */
[----:B------:R-:W-:Y:S01]  /*15ec0*/  SEL R58, RZ, 0x1, !P0 ;  /* 0x00000001ff3a7807 */ /* 0x000fe20004000000 */
[----:B------:R-:W-:Y:S01]  /*15ed0*/  FADD.FTZ R54, R54, R10 ;  /* 0x0000000a36367221 */ /* 0x000fe20000010000 */
[----:B------:R-:W1:Y:S01]  /*15ee0*/  LDC.64 R60, c[0x0][0x3b0] ;  /* 0x0000ec00ff3c7b82 */ /* 0x000e620000000a00 */
[----:B------:R-:W-:-:S02]  /*15ef0*/  LOP3.LUT P0, RZ, R130, 0x1f, RZ, 0xc0, !PT ;  /* 0x0000001f82ff7812 */ /* 0x000fc4000780c0ff */
        /* <DEDUP_REMOVED lines=22> */
[----:B------:R-:W-:Y:S01]  /*16060*/  IADD3 R56, PT, PT, R55, R54, R56 ;  /* 0x0000003637387210 */ /* 0x000fe20007ffe038 */
[----:B0-----:R-:W-:-:S04]  /*16070*/  IMAD.WIDE.U32 R54, R72, 0x10, R62 ;  /* 0x0000001048367825 */ /* 0x001fc800078e003e */
[----:B------:R-:W-:Y:S01]  /*16080*/  FADD.FTZ R59, R59, R32 ;  /* 0x000000203b3b7221 */ /* 0x000fe20000010000 */
[----:B------:R-:W-:Y:S01]  /*16090*/  IMAD.IADD R58, R56, 0x1, R58 ;  /* 0x00000001383a7824 */ /* 0x000fe200078e023a */
[----:B------:R0:W-:Y:S01]  /*160a0*/  STG.E.128 desc[UR6][R54.64], R36 ;  /* 0x0000002436007986 */ /* 0x0001e2000c101d06 */
[----:B-1----:R-:W-:-:S04]  /*160b0*/  IMAD.WIDE.U32 R56, R72, 0x4, R60 ;  /* 0x0000000448387825 */ /* 0x002fc800078e003c */
        /* <DEDUP_REMOVED lines=22> */
[----:B------:R-:W-:-:S03]  /*16220*/  FADD.FTZ R56, -R100, R9 ;  /* 0x0000000964387221 */ /* 0x000fc60000010100 */
[----:B------:R-:W-:Y:S01]  /*16230*/  FFMA.FTZ R57, R55, R55, RZ ;  /* 0x0000003737397223 */ /* 0x000fe200000100ff */
        /* <DEDUP_REMOVED lines=56> */
[C---:B------:R-:W-:Y:S01]  /*165c0*/  FADD.FTZ R55, -R100.reuse, R38 ;  /* 0x0000002664377221 */ /* 0x040fe20000010100 */
[----:B------:R-:W-:Y:S02]  /*165d0*/  FADD.FTZ R58, -R100, R39 ;  /* 0x00000027643a7221 */ /* 0x000fe40000010100 */
        /* <DEDUP_REMOVED lines=12> */
.L_x_32263:
[----:B------:R-:W-:Y:S01]  /*166a0*/  ISETP.NE.AND P2, PT, RZ, UR10, PT ;  /* 0x0000000aff007c0c */ /* 0x000fe2000bf45270 */
[----:B-1----:R-:W-:Y:S01]  /*166b0*/  FADD.FTZ R55, R58, R59 ;  /* 0x0000003b3a377221 */ /* 0x002fe20000010000 */
[C---:B------:R-:W-:Y:S02]  /*166c0*/  FMUL.FTZ R56, R100.reuse, R100 ;  /* 0x0000006464387220 */ /* 0x040fe40000410000 */
[----:B------:R-:W-:Y:S01]  /*166d0*/  FSEL R130, R100, RZ, !P2 ;  /* 0x000000ff64827208 */ /* 0x000fe20005000000 */
[----:B------:R-:W-:Y:S02]  /*166e0*/  FFMA.FTZ R55, R55, R54, UR9 ;  /* 0x0000000937377e23 */ /* 0x000fe40008010036 */
[----:B------:R-:W-:Y:S02]  /*166f0*/  FSEL R56, R56, RZ, P2 ;  /* 0x000000ff38387208 */ /* 0x000fe40001000000 */
[C---:B------:R-:W-:Y:S01]  /*16700*/  FADD.FTZ R54, -R130.reuse, R8 ;  /* 0x0000000882367221 */ /* 0x040fe20000010100 */
[C---:B------:R-:W-:Y:S01]  /*16710*/  FADD.FTZ R60, -R130.reuse, R9 ;  /* 0x00000009823c7221 */ /* 0x040fe20000010100 */
[C---:B------:R-:W-:Y:S01]  /*16720*/  FADD.FTZ R81, -R130.reuse, R10 ;  /* 0x0000000a82517221 */ /* 0x040fe20000010100 */
[----:B------:R-:W1:Y:S01]  /*16730*/  @!P0 LDC.64 R8, c[0x0][0x3c0] ;  /* 0x0000f000ff088b82 */ /* 0x000e620000000a00 */
[C---:B------:R-:W-:Y:S01]  /*16740*/  FADD.FTZ R82, -R130.reuse, R11 ;  /* 0x0000000b82527221 */ /* 0x040fe20000010100 */
[----:B------:R-:W-:Y:S01]  /*16750*/  FADD.FTZ R55, R55, R56 ;  /* 0x0000003837377221 */ /* 0x000fe20000010000 */
[C---:B------:R-:W-:Y:S01]  /*16760*/  FADD.FTZ R83, -R130.reuse, R12 ;  /* 0x0000000c82537221 */ /* 0x040fe20000010100 */
[C---:B------:R-:W-:Y:S01]  /*16770*/  FADD.FTZ R80, -R130.reuse, R20 ;  /* 0x0000001482507221 */ /* 0x040fe20000010100 */
[C---:B------:R-:W-:Y:S01]  /*16780*/  FADD.FTZ R79, -R130.reuse, R21 ;  /* 0x00000015824f7221 */ /* 0x040fe20000010100 */
[----:B------:R2:W3:Y:S01]  /*16790*/  MUFU.RSQ R12, R55 ;  /* 0x00000037000c7308 */ /* 0x0004e20000001400 */
[C---:B------:R-:W-:Y:S01]  /*167a0*/  FADD.FTZ R77, -R130.reuse, R22 ;  /* 0x00000016824d7221 */ /* 0x040fe20000010100 */
[----:B------:R-:W4:Y:S01]  /*167b0*/  @!P0 LDC.64 R10, c[0x0][0x3c8] ;  /* 0x0000f200ff0a8b82 */ /* 0x000f220000000a00 */
[C---:B------:R-:W-:Y:S01]  /*167c0*/  FADD.FTZ R66, -R130.reuse, R23 ;  /* 0x0000001782427221 */ /* 0x040fe20000010100 */
[C---:B------:R-:W-:Y:S01]  /*167d0*/  FADD.FTZ R65, -R130.reuse, R24 ;  /* 0x0000001882417221 */ /* 0x040fe20000010100 */
[C---:B------:R-:W-:Y:S01]  /*167e0*/  FADD.FTZ R22, -R130.reuse, R35 ;  /* 0x0000002382167221 */ /* 0x040fe20000010100 */
[C---:B------:R-:W-:Y:S01]  /*167f0*/  FADD.FTZ R36, -R130.reuse, R36 ;  /* 0x0000002482247221 */ /* 0x040fe20000010100 */
[C---:B------:R-:W-:Y:S01]  /*16800*/  FADD.FTZ R37, -R130.reuse, R37 ;  /* 0x0000002582257221 */ /* 0x040fe20000010100 */
[C---:B------:R-:W-:Y:S01]  /*16810*/  FADD.FTZ R13, -R130.reuse, R13 ;  /* 0x0000000d820d7221 */ /* 0x040fe20000010100 */
[C---:B--2---:R-:W-:Y:S01]  /*16820*/  FADD.FTZ R55, -R130.reuse, R34 ;  /* 0x0000002282377221 */ /* 0x044fe20000010100 */
[----:B------:R-:W2:Y:S01]  /*16830*/  LDC.64 R20, c[0x0][0x428] ;  /* 0x00010a00ff147b82 */ /* 0x000ea20000000a00 */
        /* <DEDUP_REMOVED lines=12> */
[C---:B------:R-:W-:Y:S01]  /*16900*/  FADD.FTZ R59, -R130.reuse, R30 ;  /* 0x0000001e823b7221 */ /* 0x040fe20000010100 */
[C---:B0-----:R-:W-:Y:S01]  /*16910*/  FADD.FTZ R58, -R130.reuse, R31 ;  /* 0x0000001f823a7221 */ /* 0x041fe20000010100 */
[----:B------:R-:W-:Y:S01]  /*16920*/  FADD.FTZ R57, -R130, R32 ;  /* 0x0000002082397221 */ /* 0x000fe20000010100 */
[----:B----4-:R-:W-:-:S04]  /*16930*/  @!P0 IMAD.WIDE R10, R40, 0x4, R10 ;  /* 0x00000004280a8825 */ /* 0x010fc800078e020a */
[C---:B------:R-:W-:Y:S01]  /*16940*/  FADD.FTZ R56, -R130.reuse, R33 ;  /* 0x0000002182387221 */ /* 0x040fe20000010100 */
[C---:B------:R-:W-:Y:S01]  /*16950*/  FADD.FTZ R23, -R130.reuse, R38 ;  /* 0x0000002682177221 */ /* 0x040fe20000010100 */
[----:B------:R-:W-:Y:S01]  /*16960*/  FADD.FTZ R24, -R130, R39 ;  /* 0x0000002782187221 */ /* 0x000fe20000010100 */
[C---:B---3--:R-:W-:Y:S01]  /*16970*/  FMUL.FTZ R35, R12.reuse, R82 ;  /* 0x000000520c237220 */ /* 0x048fe20000410000 */
[C---:B------:R-:W-:Y:S01]  /*16980*/  FMUL.FTZ R34, R12.reuse, R83 ;  /* 0x000000530c227220 */ /* 0x040fe20000410000 */
[----:B------:R0:W-:Y:S01]  /*16990*/  @!P0 STG.E desc[UR6][R8.64], R100 ;  /* 0x0000006408008986 */ /* 0x0001e2000c101906 */
        /* <DEDUP_REMOVED lines=30> */
[----:B------:R0:W-:Y:S01]  /*16b80*/  @!P0 STG.E desc[UR6][R10.64], R12 ;  /* 0x0000000c0a008986 */ /* 0x0001e2000c101906 */
[----:B--2---:R-:W-:-:S04]  /*16b90*/  IMAD.WIDE.U32 R22, R52, 0x10, R20 ;  /* 0x0000001034167825 */ /* 0x004fc800078e0014 */
        /* <DEDUP_REMOVED lines=10> */
[----:B0-----:R-:W-:Y:S01]  /*16c40*/  FFMA.FTZ R11, R35, R159, R158 ;  /* 0x0000009f230b7223 */ /* 0x001fe2000001009e */
[----:B------:R-:W-:Y:S01]  /*16c50*/  FFMA.FTZ R12, R34, R157, R156 ;  /* 0x0000009d220c7223 */ /* 0x000fe2000001009c */
[----:B------:R-:W-:Y:S01]  /*16c60*/  FFMA.FTZ R10, R81, R161, R160 ;  /* 0x000000a1510a7223 */ /* 0x000fe200000100a0 */
[----:B------:R-:W0:Y:S01]  /*16c70*/  LDC.64 R34, c[0x0][0x380] ;  /* 0x0000e000ff227b82 */ /* 0x000e220000000a00 */
[----:B------:R-:W-:Y:S01]  /*16c80*/  FFMA.FTZ R19, R19, R143, R142 ;  /* 0x0000008f13137223 */ /* 0x000fe2000001008e */
[--C-:B------:R-:W-:Y:S02]  /*16c90*/  IMAD.WIDE.U32 R28, R69, 0x10, R20.reuse ;  /* 0x00000010451c7825 */ /* 0x100fe400078e0014 */
[----:B------:R1:W-:Y:S02]  /*16ca0*/  STG.E.128 desc[UR6][R22.64], R8 ;  /* 0x0000000816007986 */ /* 0x0003e4000c101d06 */
[----:B------:R-:W-:-:S02]  /*16cb0*/  IMAD.WIDE.U32 R30, R71, 0x10, R20 ;  /* 0x00000010471e7825 */ /* 0x000fc400078e0014 */
[----:B------:R2:W-:Y:S02]  /*16cc0*/  STG.E.128 desc[UR6][R24.64], R12 ;  /* 0x0000000c18007986 */ /* 0x0005e4000c101d06 */
[--C-:B------:R-:W-:Y:S02]  /*16cd0*/  IMAD.WIDE.U32 R32, R73, 0x10, R20.reuse ;  /* 0x0000001049207825 */ /* 0x100fe400078e0014 */
[----:B------:R3:W-:Y:S02]  /*16ce0*/  STG.E.128 desc[UR6][R26.64], R16 ;  /* 0x000000101a007986 */ /* 0x0007e4000c101d06 */
[----:B------:R-:W-:-:S04]  /*16cf0*/  IMAD.WIDE.U32 R70, R70, 0x10, R20 ;  /* 0x0000001046467825 */ /* 0x000fc800078e0014 */
[----:B------:R-:W-:-:S04]  /*16d00*/  IMAD.WIDE.U32 R72, R72, 0x10, R20 ;  /* 0x0000001048487825 */ /* 0x000fc800078e0014 */
        /* <DEDUP_REMOVED lines=20> */
[----:B------:R1:W-:Y:S01]  /*16e50*/  STG.E.128 desc[UR6][R28.64], R8 ;  /* 0x000000081c007986 */ /* 0x0003e2000c101d06 */
[----:B0-----:R-:W-:-:S03]  /*16e60*/  LEA R40, R34, R40, 0x2 ;  /* 0x0000002822287211 */ /* 0x001fc600078e10ff */
[----:B------:R1:W-:Y:S01]  /*16e70*/  STG.E.128 desc[UR6][R30.64], R12 ;  /* 0x0000000c1e007986 */ /* 0x0003e2000c101d06 */
[----:B------:R-:W-:-:S03]  /*16e80*/  ISETP.GE.AND P0, PT, R40, R35, PT ;  /* 0x000000232800720c */ /* 0x000fc60003f06270 */
[----:B------:R1:W-:Y:S04]  /*16e90*/  STG.E.128 desc[UR6][R32.64], R16 ;  /* 0x0000001020007986 */ /* 0x0003e8000c101d06 */
[----:B------:R1:W-:Y:S04]  /*16ea0*/  STG.E.128 desc[UR6][R70.64], R20 ;  /* 0x0000001446007986 */ /* 0x0003e8000c101d06 */
[----:B------:R1:W-:Y:S02]  /*16eb0*/  STG.E.128 desc[UR6][R72.64], R24 ;  /* 0x0000001848007986 */ /* 0x0003e4000c101d06 */
[----:B------:R-:W-:Y:S05]  /*16ec0*/  @!P0 BRA `(.L_x_32251) ;  /* 0xfffffea400a08947 */ /* 0x000fea000383ffff */
[----:B------:R-:W-:Y:S05]  /*16ed0*/  EXIT ;  /* 0x000000000000794d */ /* 0x000fea0003800000 */
.L_x_32250:
[----:B------:R-:W-:Y:S01]  /*16ee0*/  HFMA2 R56, -RZ, RZ, 0, 1.847743988037109375e-06 ;  /* 0x0000001fff387431 */ /* 0x000fe200000001ff */
[----:B------:R-:W-:Y:S01]  /*16ef0*/  BSSY B0, `(.L_x_32252) ;  /* 0x0000006000007945 */ /* 0x000fe20003800000 */
[----:B------:R-:W-:Y:S02]  /*16f00*/  IMAD.MOV.U32 R57, RZ, RZ, 0x1 ;  /* 0x00000001ff397424 */ /* 0x000fe400078e00ff */
[----:B------:R-:W-:-:S07]  /*16f10*/  IMAD.MOV.U32 R55, RZ, RZ, -0x1 ;  /* 0xffffffffff377424 */ /* 0x000fce00078e00ff */
[----:B------:R-:W-:Y:S05]  /*16f20*/  WARPSYNC.COLLECTIVE R55, `(.L_x_32253) ;  /* 0x0000000037087348 */ /* 0x000fea0003c00000 */
[----:B------:R0:W1:Y:S02]  /*16f30*/  SHFL.BFLY P2, R55, R60, R57, R56 ;  /* 0x0c0000393c377389 */ /* 0x0000640000040038 */
[----:B01----:R-:W-:Y:S05]  /*16f40*/  ENDCOLLECTIVE ;  /* 0x000000000000791b */ /* 0x003fea0003800000 */
.L_x_32253:
[----:B------:R-:W-:Y:S05]  /*16f50*/  BSYNC B0 ;  /* 0x0000000000007941 */ /* 0x000fea0003800000 */
.L_x_32252:
[----:B------:R-:W-:Y:S01]  /*16f60*/  FADD.FTZ R60, R60, R55 ;  /* 0x000000373c3c7221 */ /* 0x000fe20000010000 */
[----:B------:R-:W-:Y:S01]  /*16f70*/  MOV R55, 0xffffffff ;  /* 0xffffffff00377802 */ /* 0x000fe20000000f00 */
[----:B------:R-:W-:Y:S01]  /*16f80*/  IMAD.MOV.U32 R56, RZ, RZ, 0x1f ;  /* 0x0000001fff387424 */ /* 0x000fe200078e00ff */
[----:B------:R-:W-:-:S07]  /*16f90*/  MOV R57, 0x2 ;  /* 0x0000000200397802 */ /* 0x000fce0000000f00 */
[----:B------:R-:W-:Y:S05]  /*16fa0*/  WARPSYNC.COLLECTIVE R55, `(.L_x_32254) ;  /* 0x0000000037087348 */ /* 0x000fea0003c00000 */
[----:B------:R0:W1:Y:S02]  /*16fb0*/  SHFL.BFLY P2, R55, R60, R57, R56 ;  /* 0x0c0000393c377389 */ /* 0x0000640000040038 */
[----:B01----:R-:W-:Y:S05]  /*16fc0*/  ENDCOLLECTIVE ;  /* 0x000000000000791b */ /* 0x003fea0003800000 */
.L_x_32254:
[----:B------:R-:W-:Y:S02]  /*16fd0*/  IMAD.MOV.U32 R57, RZ, RZ, 0x4 ;  /* 0x00000004ff397424 */ /* 0x000fe400078e00ff */
[----:B------:R-:W-:Y:S01]  /*16fe0*/  IMAD.MOV.U32 R59, RZ, RZ, R55 ;  /* 0x000000ffff3b7224 */ /* 0x000fe200078e0037 */
[----:B------:R-:W-:-:S03]  /*16ff0*/  MOV R55, 0xffffffff ;  /* 0xffffffff00377802 */ /* 0x000fc60000000f00 */
[----:B------:R-:W-:-:S05]  /*17000*/  FADD.FTZ R59, R60, R59 ;  /* 0x0000003b3c3b7221 */ /* 0x000fca0000010000 */
[----:B------:R-:W-:-:S07]  /*17010*/  MOV R60, R59 ;  /* 0x0000003b003c7202 */ /* 0x000fce0000000f00 */
[----:B------:R-:W-:Y:S05]  /*17020*/  WARPSYNC.COLLECTIVE R55, `(.L_x_32255) ;  /* 0x0000000037087348 */ /* 0x000fea0003c00000 */
[----:B------:R0:W1:Y:S02]  /*17030*/  SHFL.BFLY P2, R55, R60, R57, R56 ;  /* 0x0c0000393c377389 */ /* 0x0000640000040038 */
[----:B01----:R-:W-:Y:S05]  /*17040*/  ENDCOLLECTIVE ;  /* 0x000000000000791b */ /* 0x003fea0003800000 */
.L_x_32255:
[----:B------:R-:W-:Y:S02]  /*17050*/  IMAD.MOV.U32 R57, RZ, RZ, 0x8 ;  /* 0x00000008ff397424 */ /* 0x000fe400078e00ff */
[----:B------:R-:W-:Y:S01]  /*17060*/  IMAD.MOV.U32 R54, RZ, RZ, R55 ;  /* 0x000000ffff367224 */ /* 0x000fe200078e0037 */
[----:B------:R-:W-:-:S03]  /*17070*/  MOV R55, 0xffffffff ;  /* 0xffffffff00377802 */ /* 0x000fc60000000f00 */
[----:B------:R-:W-:Y:S02]  /*17080*/  FADD.FTZ R61, R59, R54 ;  /* 0x000000363b3d7221 */ /* 0x000fe40000010000 */
[----:B------:R-:W0:Y:S03]  /*17090*/  LDC R54, c[0x0][0x400] ;  /* 0x00010000ff367b82 */ /* 0x000e260000000800 */
[----:B------:R-:W-:-:S07]  /*170a0*/  MOV R60, R61 ;  /* 0x0000003d003c7202 */ /* 0x000fce0000000f00 */
[----:B0-----:R-:W-:Y:S05]  /*170b0*/  WARPSYNC.COLLECTIVE R55, `(.L_x_32256) ;  /* 0x0000000037087348 */ /* 0x001fea0003c00000 */
[----:B------:R1:W2:Y:S02]  /*170c0*/  SHFL.BFLY P2, R55, R60, R57, R56 ;  /* 0x0c0000393c377389 */ /* 0x0002a40000040038 */
[----:B012---:R-:W-:Y:S05]  /*170d0*/  ENDCOLLECTIVE ;  /* 0x000000000000791b */ /* 0x007fea0003800000 */
.L_x_32256:
        /* <DEDUP_REMOVED lines=8> */
.L_x_32257:
[----:B------:R-:W-:-:S04]  /*17160*/  IMAD.MOV.U32 R63, RZ, RZ, R55 ;  /* 0x000000ffff3f7224 */ /* 0x000fc800078e0037 */
[----:B------:R-:W-:-:S04]  /*17170*/  FADD.FTZ R63, R58, R63 ;  /* 0x0000003f3a3f7221 */ /* 0x000fc80000010000 */
[----:B------:R-:W-:-:S04]  /*17180*/  FMUL.FTZ R100, R63, R54 ;  /* 0x000000363f647220 */ /* 0x000fc80000410000 */
[C---:B------:R-:W-:Y:S01]  /*17190*/  FADD.FTZ R58, -R100.reuse, R8 ;  /* 0x00000008643a7221 */ /* 0x040fe20000010100 */
[C---:B------:R-:W-:Y:S01]  /*171a0*/  FADD.FTZ R59, -R100.reuse, R9 ;  /* 0x00000009643b7221 */ /* 0x040fe20000010100 */
[C---:B------:R-:W-:Y:S01]  /*171b0*/  FADD.FTZ R55, -R100.reuse, R12 ;  /* 0x0000000c64377221 */ /* 0x040fe20000010100 */
[----:B------:R-:W-:Y:S01]  /*171c0*/  FADD.FTZ R56, -R100, R13 ;  /* 0x0000000d64387221 */ /* 0x000fe20000010100 */
[----:B------:R-:W-:Y:S01]  /*171d0*/  FFMA.FTZ R62, R58, R58, RZ ;  /* 0x0000003a3a3e7223 */ /* 0x000fe200000100ff */
[----:B------:R-:W-:-:S03]  /*171e0*/  FADD.FTZ R58, -R100, R10 ;  /* 0x0000000a643a7221 */ /* 0x000fc60000010100 */
[----:B------:R-:W-:Y:S01]  /*171f0*/  FFMA.FTZ R61, R59, R59, R62 ;  /* 0x0000003b3b3d7223 */ /* 0x000fe2000001003e */
[----:B------:R-:W-:-:S03]  /*17200*/  FADD.FTZ R59, -R100, R11 ;  /* 0x0000000b643b7221 */ /* 0x000fc60000010100 */
[----:B------:R-:W-:-:S04]  /*17210*/  FFMA.FTZ R58, R58, R58, R61 ;  /* 0x0000003a3a3a7223 */ /* 0x000fc8000001003d */
        /* <DEDUP_REMOVED lines=52> */
[----:B------:R-:W-:Y:S01]  /*17560*/  FFMA.FTZ R56, R56, R56, R57 ;  /* 0x0000003838387223 */ /* 0x000fe20000010039 */
[----:B------:R-:W-:-:S03]  /*17570*/  IMAD.MOV.U32 R57, RZ, RZ, 0x1 ;  /* 0x00000001ff397424 */ /* 0x000fc600078e00ff */
[----:B------:R-:W-:Y:S01]  /*17580*/  FFMA.FTZ R55, R55, R55, R56 ;  /* 0x0000003737377223 */ /* 0x000fe20000010038 */
[----:B------:R-:W-:-:S03]  /*17590*/  HFMA2 R56, -RZ, RZ, 0, 1.847743988037109375e-06 ;  /* 0x0000001fff387431 */ /* 0x000fc600000001ff */
[----:B------:R-:W-:Y:S01]  /*175a0*/  FFMA.FTZ R58, R58, R58, R55 ;  /* 0x0000003a3a3a7223 */ /* 0x000fe20000010037 */
[----:B------:R-:W-:-:S04]  /*175b0*/  IMAD.MOV.U32 R55, RZ, RZ, -0x1 ;  /* 0xffffffffff377424 */ /* 0x000fc800078e00ff */
[----:B------:R-:W-:-:S07]  /*175c0*/  MOV R60, R58 ;  /* 0x0000003a003c7202 */ /* 0x000fce0000000f00 */
[----:B------:R-:W-:Y:S05]  /*175d0*/  WARPSYNC.COLLECTIVE R55, `(.L_x_32258) ;  /* 0x0000000037087348 */ /* 0x000fea0003c00000 */
[----:B------:R0:W1:Y:S02]  /*175e0*/  SHFL.BFLY P2, R55, R60, R57, R56 ;  /* 0x0c0000393c377389 */ /* 0x0000640000040038 */
[----:B01----:R-:W-:Y:S05]  /*175f0*/  ENDCOLLECTIVE ;  /* 0x000000000000791b */ /* 0x003fea0003800000 */
.L_x_32258:
[----:B------:R-:W-:Y:S01]  /*17600*/  HFMA2 R57, -RZ, RZ, 0, 1.1920928955078125e-07 ;  /* 0x00000002ff397431 */ /* 0x000fe200000001ff */
[----:B------:R-:W-:Y:S01]  /*17610*/  MOV R59, R55 ;  /* 0x00000037003b7202 */ /* 0x000fe20000000f00 */
[----:B------:R-:W-:-:S04]  /*17620*/  IMAD.MOV.U32 R55, RZ, RZ, -0x1 ;  /* 0xffffffffff377424 */ /* 0x000fc800078e00ff */
[----:B------:R-:W-:-:S04]  /*17630*/  FADD.FTZ R58, R58, R59 ;  /* 0x0000003b3a3a7221 */ /* 0x000fc80000010000 */
[----:B------:R-:W-:-:S07]  /*17640*/  IMAD.MOV.U32 R60, RZ, RZ, R58 ;  /* 0x000000ffff3c7224 */ /* 0x000fce00078e003a */
[----:B------:R-:W-:Y:S05]  /*17650*/  WARPSYNC.COLLECTIVE R55, `(.L_x_32259) ;  /* 0x0000000037087348 */ /* 0x000fea0003c00000 */
[----:B------:R0:W1:Y:S02]  /*17660*/  SHFL.BFLY P2, R55, R60, R57, R56 ;  /* 0x0c0000393c377389 */ /* 0x0000640000040038 */
[----:B01----:R-:W-:Y:S05]  /*17670*/  ENDCOLLECTIVE ;  /* 0x000000000000791b */ /* 0x003fea0003800000 */
.L_x_32259:
[----:B------:R-:W-:Y:S01]  /*17680*/  HFMA2 R57, -RZ, RZ, 0, 2.384185791015625e-07 ;  /* 0x00000004ff397431 */ /* 0x000fe200000001ff */
[----:B------:R-:W-:Y:S01]  /*17690*/  MOV R59, R55 ;  /* 0x00000037003b7202 */ /* 0x000fe20000000f00 */
[----:B------:R-:W-:-:S04]  /*176a0*/  IMAD.MOV.U32 R55, RZ, RZ, -0x1 ;  /* 0xffffffffff377424 */ /* 0x000fc800078e00ff */
[----:B------:R-:W-:-:S04]  /*176b0*/  FADD.FTZ R58, R58, R59 ;  /* 0x0000003b3a3a7221 */ /* 0x000fc80000010000 */
[----:B------:R-:W-:-:S07]  /*176c0*/  IMAD.MOV.U32 R60, RZ, RZ, R58 ;  /* 0x000000ffff3c7224 */ /* 0x000fce00078e003a */
[----:B------:R-:W-:Y:S05]  /*176d0*/  WARPSYNC.COLLECTIVE R55, `(.L_x_32260) ;  /* 0x0000000037087348 */ /* 0x000fea0003c00000 */
[----:B------:R0:W1:Y:S02]  /*176e0*/  SHFL.BFLY P2, R55, R60, R57, R56 ;  /* 0x0c0000393c377389 */ /* 0x0000640000040038 */
[----:B01----:R-:W-:Y:S05]  /*176f0*/  ENDCOLLECTIVE ;  /* 0x000000000000791b */ /* 0x003fea0003800000 */
.L_x_32260:
[----:B------:R-:W-:Y:S01]  /*17700*/  HFMA2 R57, -RZ, RZ, 0, 4.76837158203125e-07 ;  /* 0x00000008ff397431 */ /* 0x000fe200000001ff */
[----:B------:R-:W-:Y:S01]  /*17710*/  MOV R59, R55 ;  /* 0x00000037003b7202 */ /* 0x000fe20000000f00 */
[----:B------:R-:W-:-:S04]  /*17720*/  IMAD.MOV.U32 R55, RZ, RZ, -0x1 ;  /* 0xffffffffff377424 */ /* 0x000fc800078e00ff */
[----:B------:R-:W-:-:S04]  /*17730*/  FADD.FTZ R58, R58, R59 ;  /* 0x0000003b3a3a7221 */ /* 0x000fc80000010000 */
[----:B------:R-:W-:-:S07]  /*17740*/  IMAD.MOV.U32 R60, RZ, RZ, R58 ;  /* 0x000000ffff3c7224 */ /* 0x000fce00078e003a */
[----:B------:R-:W-:Y:S05]  /*17750*/  WARPSYNC.COLLECTIVE R55, `(.L_x_32261) ;  /* 0x0000000037087348 */ /* 0x000fea0003c00000 */
[----:B------:R0:W1:Y:S02]  /*17760*/  SHFL.BFLY P2, R55, R60, R57, R56 ;  /* 0x0c0000393c377389 */ /* 0x0000640000040038 */
[----:B01----:R-:W-:Y:S05]  /*17770*/  ENDCOLLECTIVE ;  /* 0x000000000000791b */ /* 0x003fea0003800000 */
.L_x_32261:
[----:B------:R-:W-:Y:S01]  /*17780*/  HFMA2 R57, -RZ, RZ, 0, 9.5367431640625e-07 ;  /* 0x00000010ff397431 */ /* 0x000fe200000001ff */
[----:B------:R-:W-:Y:S01]  /*17790*/  MOV R59, R55 ;  /* 0x00000037003b7202 */ /* 0x000fe20000000f00 */
[----:B------:R-:W-:-:S04]  /*177a0*/  IMAD.MOV.U32 R55, RZ, RZ, -0x1 ;  /* 0xffffffffff377424 */ /* 0x000fc800078e00ff */
[----:B------:R-:W-:-:S04]  /*177b0*/  FADD.FTZ R58, R58, R59 ;  /* 0x0000003b3a3a7221 */ /* 0x000fc80000010000 */
[----:B------:R-:W-:-:S07]  /*177c0*/  IMAD.MOV.U32 R60, RZ, RZ, R58 ;  /* 0x000000ffff3c7224 */ /* 0x000fce00078e003a */
[----:B------:R-:W-:Y:S05]  /*177d0*/  WARPSYNC.COLLECTIVE R55, `(.L_x_32262) ;  /* 0x0000000037087348 */ /* 0x000fea0003c00000 */
[----:B------:R0:W1:Y:S02]  /*177e0*/  SHFL.BFLY P2, R55, R60, R57, R56 ;  /* 0x0c0000393c377389 */ /* 0x0000640000040038 */
[----:B01----:R-:W-:Y:S05]  /*177f0*/  ENDCOLLECTIVE ;  /* 0x000000000000791b */ /* 0x003fea0003800000 */
.L_x_32262:
[----:B------:R-:W-:Y:S01]  /*17800*/  MOV R59, R55 ;  /* 0x00000037003b7202 */ /* 0x000fe20000000f00 */
[----:B------:R-:W-:Y:S06]  /*17810*/  BRA `(.L_x_32263) ;  /* 0xffffffec00a07947 */ /* 0x000fec000383ffff */
.L_x_32264:
        /* <DEDUP_REMOVED lines=14> */
.L_x_37369:


//--------------------- .text._ZN10layer_norm13ln_fwd_kernelINS_13Kernel_traitsI6__halfffffjLj1024ELj1ELj4ELj1ELj16ENS_18Kernel_traits_baseILj1024ES2_ffffjLj128EEEEELb1ELb1ELb1ELb0EEEvNS_9FwdParamsE --------------------------
	.section	.text._ZN10layer_norm13ln_fwd_kernelINS_13Kernel_traitsI6__halfffffjLj1024ELj1ELj4ELj1ELj16ENS_18Kernel_traits_baseILj1024ES2_ffffjLj128EEEEELb1ELb1ELb1ELb0EEEvNS_9FwdParamsE,"ax",@progbits
	.align	128
        .global         _ZN10layer_norm13ln_fwd_kernelINS_13Kernel_traitsI6__halfffffjLj1024ELj1ELj4ELj1ELj16ENS_18Kernel_traits_baseILj1024ES2_ffffjLj128EEEEELb1ELb1ELb1ELb0EEEvNS_9FwdParamsE
        .type           _ZN10layer_norm13ln_fwd_kernelINS_13Kernel_traitsI6__halfffffjLj1024ELj1ELj4ELj1ELj16ENS_18Kernel_traits_baseILj1024ES2_ffffjLj128EEEEELb1ELb1ELb1ELb0EEEvNS_9FwdParamsE,@function
        .size           _ZN10layer_norm13ln_fwd_kernelINS_13Kernel_traitsI6__halfffffjLj1024ELj1ELj4ELj1ELj16ENS_18Kernel_traits_baseILj1024ES2_ffffjLj128EEEEELb1ELb1ELb1ELb0EEEvNS_9FwdParamsE,(.L_x_37370 - _ZN10layer_norm13ln_fwd_kernelINS_13Kernel_traitsI6__halfffffjLj1024ELj1ELj4ELj1ELj16ENS_18Kernel_traits_baseILj1024ES2_ffffjLj128EEEEELb1ELb1ELb1ELb0EEEvNS_9FwdParamsE)
        .other          _ZN10layer_norm13ln_fwd_kernelINS_13Kernel_traitsI6__halfffffjLj1024ELj1ELj4ELj1ELj16ENS_18Kernel_traits_baseILj1024ES2_ffffjLj128EEEEELb1ELb1ELb1ELb0EEEvNS_9FwdParamsE,@"STO_CUDA_ENTRY STV_DEFAULT"
_ZN10layer_norm13ln_fwd_kernelINS_13Kernel_traitsI6__halfffffjLj1024ELj1ELj4ELj1ELj16ENS_18Kernel_traits_baseILj1024ES2_ffffjLj128EEEEELb1ELb1ELb1ELb0EEEvNS_9FwdParamsE:
.text._ZN10layer_norm13ln_fwd_kernelINS_13Kernel_traitsI6__halfffffjLj1024ELj1ELj4ELj1ELj16ENS_18Kernel_traits_baseILj1024ES2_ffffjLj128EEEEELb1ELb1ELb1ELb0EEEvNS_9FwdParamsE:
        /* <DEDUP_REMOVED lines=22> */
[----:B------:R-:W3:Y:S03]  /*0160*/  LDC R7, c[0x0][0x360] ;  /* 0x0000d800ff077b82 */ /* 0x000ee60000000800 */
[----:B------:R-:W-:Y:S01]  /*0170*/  MOV R24, R0 ;  /* 0x0000000000187202 */ /* 0x000fe20000000f00 */
[----:B-1----:R-:W-:Y:S02]  /*0180*/  USHF.L.U32 UR8, UR9, 0x2, URZ ;  /* 0x0000000209087899 */ /* 0x002fe400080006ff */
[--C-:B---3--:R-:W-:Y:S01]  /*0190*/  IMAD R70, R7, UR9, R72.reuse ;  /* 0x0000000907467c24 */ /* 0x108fe2000f8e0248 */
        /* <DEDUP_REMOVED lines=76> */
[----:B---3--:R-:W-:-:S04]  /*0660*/  @P4 IMAD.WIDE.U32 R68, R24, 0x8, R68 ;  /* 0x0000000818444825 */ /* 0x008fc800078e0044 */
[----:B------:R-:W-:Y:S01]  /*0670*/  @P4 VIADD R24, R24, 0x20 ;  /* 0x0000002018184836 */ /* 0x000fe20000000000 */
        /* <DEDUP_REMOVED lines=18> */
[----:B------:R-:W-:Y:S01]  /*07a0*/  @P6 IADD3 R24, PT, PT, R24, 0x20, RZ ;  /* 0x0000002018186810 */ /* 0x000fe20007ffe0ff */
[----:B------:R1:W5:Y:S04]  /*07b0*/  @P6 LD.E.64 R48, desc[UR6][R84.64] ;  /* 0x0000000654306980 */ /* 0x000368000c101b00 */
[C---:B------:R-:W-:Y:S01]  /*07c0*/  @P0 IMAD.WIDE.U32 R90, R24.reuse, 0x8, R90 ;  /* 0x00000008185a0825 */ /* 0x040fe200078e005a */
[----:B------:R1:W5:Y:S03]  /*07d0*/  @P6 LDG.E.64 R18, desc[UR6][R86.64] ;  /* 0x0000000656126981 */ /* 0x000366000c1e1b00 */
[C---:B------:R-:W-:Y:S01]  /*07e0*/  @P0 IMAD.WIDE.U32 R94, R24.reuse, 0x8, R94 ;  /* 0x00000008185e0825 */ /* 0x040fe200078e005e */
[----:B------:R1:W5:Y:S03]  /*07f0*/  @P0 LDG.E.64 R20, desc[UR6][R90.64] ;  /* 0x000000065a140981 */ /* 0x000366000c1e1b00 */
[C---:B------:R-:W-:Y:S01]  /*0800*/  @P0 IMAD.WIDE.U32 R92, R24.reuse, 0x8, R92 ;  /* 0x00000008185c0825 */ /* 0x040fe200078e005c */
[----:B------:R1:W5:Y:S04]  /*0810*/  @P0 LDG.E.64 R22, desc[UR6][R94.64] ;  /* 0x000000065e160981 */ /* 0x000368000c1e1b00 */
[----:B------:R1:W5:Y:S01]  /*0820*/  @P0 LD.E.64 R2, desc[UR6][R92.64] ;  /* 0x000000065c020980 */ /* 0x000362000c101b00 */
[----:B------:R-:W-:Y:S01]  /*0830*/  ISETP.GE.U32.AND P1, PT, R71, 0x100, PT ;  /* 0x000001004700780c */ /* 0x000fe20003f26070 */
[----:B------:R-:W-:-:S12]  /*0840*/  @P0 VIADD R24, R24, 0x20 ;  /* 0x0000002018180836 */ /* 0x000fd80000000000 */
        /* <DEDUP_REMOVED lines=11> */
.L_x_32266:
        /* <DEDUP_REMOVED lines=18> */
[----:B------:R-:W1:Y:S01]  /*0a20*/  @P3 LDC.64 R42, c[0x0][0x3d0] ;  /* 0x0000f400ff2a3b82 */ /* 0x000e620000000a00 */
[----:B------:R-:W-:-:S07]  /*0a30*/  @P6 LOP3.LUT R24, R24, 0x20, RZ, 0xfc, !PT ;  /* 0x0000002018186812 */ /* 0x000fce00078efcff */
[----:B------:R-:W1:Y:S01]  /*0a40*/  @P3 LDC.64 R44, c[0x0][0x3e8] ;  /* 0x0000fa00ff2c3b82 */ /* 0x000e620000000a00 */
[----:B------:R-:W-:-:S07]  /*0a50*/  ISETP.GE.U32.AND P6, PT, R71, 0x100, PT ;  /* 0x000001004700780c */ /* 0x000fce0003fc6070 */
        /* <DEDUP_REMOVED lines=10> */
[----:B-1----:R-:W-:-:S03]  /*0b00*/  @P4 IMAD.WIDE.U32 R40, R24, 0x8, R40 ;  /* 0x0000000818284825 */ /* 0x002fc600078e0028 */
[----:B------:R-:W1:Y:S01]  /*0b10*/  @P0 LDC.64 R78, c[0x0][0x3d0] ;  /* 0x0000f400ff4e0b82 */ /* 0x000e620000000a00 */
[----:B------:R-:W-:Y:S01]  /*0b20*/  @P4 IADD3 R24, PT, PT, R24, 0x20, RZ ;  /* 0x0000002018184810 */ /* 0x000fe20007ffe0ff */
[----:B------:R2:W5:Y:S06]  /*0b30*/  @P4 LDG.E.64 R60, desc[UR6][R38.64] ;  /* 0x00000006263c4981 */ /* 0x00056c000c1e1b00 */
[----:B------:R-:W4:Y:S01]  /*0b40*/  @P0 LDC.64 R80, c[0x0][0x3e8] ;  /* 0x0000fa00ff500b82 */ /* 0x000f220000000a00 */
[C---:B------:R-:W-:Y:S01]  /*0b50*/  @P3 IMAD.WIDE.U32 R42, R24.reuse, 0x8, R42 ;  /* 0x00000008182a3825 */ /* 0x040fe200078e002a */
[----:B------:R2:W5:Y:S03]  /*0b60*/  @P4 LDG.E.64 R8, desc[UR6][R40.64] ;  /* 0x0000000628084981 */ /* 0x000566000c1e1b00 */
[C---:B------:R-:W-:Y:S01]  /*0b70*/  @P3 IMAD.WIDE.U32 R44, R24.reuse, 0x8, R44 ;  /* 0x00000008182c3825 */ /* 0x040fe200078e002c */
[----:B------:R2:W5:Y:S02]  /*0b80*/  @P3 LDG.E.64 R58, desc[UR6][R42.64] ;  /* 0x000000062a3a3981 */ /* 0x000564000c1e1b00 */
[----:B------:R-:W2:Y:S01]  /*0b90*/  @P6 LDC.64 R82, c[0x0][0x3d0] ;  /* 0x0000f400ff526b82 */ /* 0x000ea20000000a00 */
[----:B------:R-:W-:Y:S01]  /*0ba0*/  @P3 VIADD R24, R24, 0x20 ;  /* 0x0000002018183836 */ /* 0x000fe20000000000 */
[----:B------:R0:W5:Y:S06]  /*0bb0*/  @P3 LDG.E.64 R10, desc[UR6][R44.64] ;  /* 0x000000062c0a3981 */ /* 0x00016c000c1e1b00 */
[----:B------:R-:W2:Y:S01]  /*0bc0*/  @P6 LDC.64 R84, c[0x0][0x3e8] ;  /* 0x0000fa00ff546b82 */ /* 0x000ea20000000a00 */
[----:B------:R-:W-:-:S04]  /*0bd0*/  @P2 IMAD.WIDE.U32 R46, R24, 0x8, R46 ;  /* 0x00000008182e2825 */ /* 0x000fc800078e002e */
[C---:B------:R-:W-:Y:S01]  /*0be0*/  @P2 IMAD.WIDE.U32 R68, R24.reuse, 0x8, R68 ;  /* 0x0000000818442825 */ /* 0x040fe200078e0044 */
[----:B------:R1:W5:Y:S03]  /*0bf0*/  @P2 LDG.E.64 R12, desc[UR6][R46.64] ;  /* 0x000000062e0c2981 */ /* 0x000366000c1e1b00 */
[----:B------:R-:W-:Y:S01]  /*0c00*/  @P2 VIADD R24, R24, 0x20 ;  /* 0x0000002018182836 */ /* 0x000fe20000000000 */
[----:B------:R1:W5:Y:S03]  /*0c10*/  @P2 LDG.E.64 R14, desc[UR6][R68.64] ;  /* 0x00000006440e2981 */ /* 0x000366000c1e1b00 */
[----:B0-----:R-:W-:-:S04]  /*0c20*/  @P1 IMAD.WIDE.U32 R32, R24, 0x8, R30 ;  /* 0x0000000818201825 */ /* 0x001fc800078e001e */
[C---:B---3--:R-:W-:Y:S01]  /*0c30*/  @P1 IMAD.WIDE.U32 R76, R24.reuse, 0x8, R76 ;  /* 0x00000008184c1825 */ /* 0x048fe200078e004c */
[----:B------:R-:W-:Y:S01]  /*0c40*/  @P1 IADD3 R24, PT, PT, R24, 0x20, RZ ;  /* 0x0000002018181810 */ /* 0x000fe20007ffe0ff */
[----:B------:R0:W5:Y:S04]  /*0c50*/  @P1 LDG.E.64 R16, desc[UR6][R32.64] ;  /* 0x0000000620101981 */ /* 0x000168000c1e1b00 */
[C---:B-1----:R-:W-:Y:S01]  /*0c60*/  @P0 IMAD.WIDE.U32 R78, R24.reuse, 0x8, R78 ;  /* 0x00000008184e0825 */ /* 0x042fe200078e004e */
[----:B------:R0:W5:Y:S03]  /*0c70*/  @P1 LDG.E.64 R18, desc[UR6][R76.64] ;  /* 0x000000064c121981 */ /* 0x000166000c1e1b00 */
[C---:B----4-:R-:W-:Y:S01]  /*0c80*/  @P0 IMAD.WIDE.U32 R80, R24.reuse, 0x8, R80 ;  /* 0x0000000818500825 */ /* 0x050fe200078e0050 */
[----:B------:R0:W5:Y:S03]  /*0c90*/  @P0 LDG.E.64 R20, desc[UR6][R78.64] ;  /* 0x000000064e140981 */ /* 0x000166000c1e1b00 */
[----:B------:R-:W-:Y:S01]  /*0ca0*/  @P0 VIADD R24, R24, 0x20 ;  /* 0x0000002018180836 */ /* 0x000fe20000000000 */
[----:B------:R0:W5:Y:S03]  /*0cb0*/  @P0 LDG.E.64 R22, desc[UR6][R80.64] ;  /* 0x0000000650160981 */ /* 0x000166000c1e1b00 */
[----:B--2---:R-:W-:-:S04]  /*0cc0*/  @P6 IMAD.WIDE.U32 R30, R24, 0x8, R82 ;  /* 0x00000008181e6825 */ /* 0x004fc800078e0052 */
[----:B------:R-:W-:Y:S01]  /*0cd0*/  @P6 IMAD.WIDE.U32 R24, R24, 0x8, R84 ;  /* 0x0000000818186825 */ /* 0x000fe200078e0054 */
[----:B------:R0:W5:Y:S04]  /*0ce0*/  @P6 LDG.E.64 R26, desc[UR6][R30.64] ;  /* 0x000000061e1a6981 */ /* 0x000168000c1e1b00 */
[----:B------:R0:W5:Y:S01]  /*0cf0*/  @P6 LDG.E.64 R28, desc[UR6][R24.64] ;  /* 0x00000006181c6981 */ /* 0x000162000c1e1b00 */
[----:B------:R-:W-:Y:S02]  /*0d00*/  @P5 CS2R R56, SRZ ;  /* 0x0000000000385805 */ /* 0x000fe4000001ff00 */
[----:B------:R-:W-:Y:S02]  /*0d10*/  @P4 CS2R R54, SRZ ;  /* 0x0000000000364805 */ /* 0x000fe4000001ff00 */
[----:B------:R-:W-:-:S02]  /*0d20*/  @P3 CS2R R52, SRZ ;  /* 0x0000000000343805 */ /* 0x000fc4000001ff00 */
[----:B------:R-:W-:Y:S02]  /*0d30*/  @P2 CS2R R50, SRZ ;  /* 0x0000000000322805 */ /* 0x000fe4000001ff00 */
[----:B------:R-:W-:Y:S02]  /*0d40*/  @P1 CS2R R48, SRZ ;  /* 0x0000000000301805 */ /* 0x000fe4000001ff00 */
[----:B------:R-:W-:Y:S02]  /*0d50*/  @P0 CS2R R2, SRZ ;  /* 0x0000000000020805 */ /* 0x000fe4000001ff00 */
[----:B0-----:R-:W-:-:S07]  /*0d60*/  @P6 CS2R R86, SRZ ;  /* 0x0000000000566805 */ /* 0x001fce000001ff00 */
.L_x_32267:
[----:B------:R-:W-:Y:S05]  /*0d70*/  BSYNC.RECONVERGENT B0 ;  /* 0x0000000000007941 */ /* 0x000fea0003800200 */
.L_x_32265:
        /* <DEDUP_REMOVED lines=8> */
[----:B------:R-:W-:Y:S01]  /*0e00*/  SHF.R.U32.HI R25, RZ, 0x10, R7 ;  /* 0x00000010ff197819 */ /* 0x000fe20000011607 */
[----:B------:R-:W-:Y:S01]  /*0e10*/  IMAD.MOV.U32 R7, RZ, RZ, R11 ;  /* 0x000000ffff077224 */ /* 0x000fe200078e000b */
[----:B------:R-:W-:Y:S01]  /*0e20*/  MOV R79, R10 ;  /* 0x0000000a004f7202 */ /* 0x000fe20000000f00 */
[----:B------:R-:W-:Y:S01]  /*0e30*/  IMAD.MOV.U32 R81, RZ, RZ, R14 ;  /* 0x000000ffff517224 */ /* 0x000fe200078e000e */
[----:B------:R-:W-:Y:S01]  /*0e40*/  PRMT R77, R77, 0x5410, R6 ;  /* 0x000054104d4d7816 */ /* 0x000fe20000000006 */
[----:B------:R-:W-:Y:S01]  /*0e50*/  IMAD.HI.U32 R6, R73, -0x2daee0ad, RZ ;  /* 0xd2511f5349067827 */ /* 0x000fe200078e00ff */
[----:B------:R-:W-:-:S02]  /*0e60*/  PRMT R79, R79, 0x5410, R7 ;  /* 0x000054104f4f7816 */ /* 0x000fc40000000007 */
[----:B------:R-:W-:Y:S01]  /*0e70*/  SHF.R.U64 R78, R8, 0x10, R9 ;  /* 0x00000010084e7819 */ /* 0x000fe20000001209 */
[----:B------:R-:W-:Y:S01]  /*0e80*/  IMAD.HI.U32 R7, R70, -0x326172a9, RZ ;  /* 0xcd9e8d5746077827 */ /* 0x000fe200078e00ff */
[----:B------:R-:W-:Y:S02]  /*0e90*/  SHF.R.U64 R80, R10, 0x10, R11 ;  /* 0x000000100a507819 */ /* 0x000fe4000000120b */
[----:B------:R-:W-:Y:S01]  /*0ea0*/  SHF.R.U32.HI R30, RZ, 0x10, R9 ;  /* 0x00000010ff1e7819 */ /* 0x000fe20000011609 */
        /* <DEDUP_REMOVED lines=10> */
[----:B------:R-:W-:Y:S01]  /*0f50*/  IMAD.MOV.U32 R121, RZ, RZ, R16 ;  /* 0x000000ffff797224 */ /* 0x000fe200078e0010 */
[----:B------:R-:W-:Y:S01]  /*0f60*/  PRMT R81, R81, 0x5410, R9 ;  /* 0x0000541051517816 */ /* 0x000fe20000000009 */
[----:B------:R-:W-:Y:S01]  /*0f70*/  IMAD R9, R70, -0x326172a9, RZ ;  /* 0xcd9e8d5746097824 */ /* 0x000fe200078e02ff */
[----:B------:R-:W-:Y:S01]  /*0f80*/  PRMT R83, R83, 0x5410, R10 ;  /* 0x0000541053537816 */ /* 0x000fe2000000000a */
[----:B------:R-:W-:Y:S01]  /*0f90*/  IMAD.HI.U32 R10, R7, -0x2daee0ad, RZ ;  /* 0xd2511f53070a7827 */ /* 0x000fe200078e00ff */
[----:B------:R-:W-:-:S02]  /*0fa0*/  PRMT R115, R115, 0x5410, R11 ;  /* 0x0000541073737816 */ /* 0x000fc4000000000b */
[----:B------:R-:W-:Y:S01]  /*0fb0*/  PRMT R117, R117, 0x5410, R8 ;  /* 0x0000541075757816 */ /* 0x000fe20000000008 */
[----:B------:R-:W-:Y:S01]  /*0fc0*/  IMAD R11, R73, -0x2daee0ad, RZ ;  /* 0xd2511f53490b7824 */ /* 0x000fe200078e02ff */
[----:B------:R-:W-:Y:S01]  /*0fd0*/  MOV R119, R12 ;  /* 0x0000000c00777202 */ /* 0x000fe20000000f00 */
[----:B------:R-:W-:Y:S01]  /*0fe0*/  IMAD.HI.U32 R8, R6, -0x326172a9, RZ ;  /* 0xcd9e8d5706087827 */ /* 0x000fe200078e00ff */
[--C-:B------:R-:W-:Y:S02]  /*0ff0*/  SHF.R.U64 R120, R12, 0x10, R13.reuse ;  /* 0x000000100c787819 */ /* 0x100fe4000000120d */
[----:B------:R-:W-:Y:S01]  /*1000*/  SHF.R.U32.HI R12, RZ, 0x10, R13 ;  /* 0x00000010ff0c7819 */ /* 0x000fe2000001160d */
[----:B------:R-:W-:Y:S01]  /*1010*/  IMAD.MOV.U32 R101, RZ, RZ, R23 ;  /* 0x000000ffff657224 */ /* 0x000fe200078e0017 */
[----:B------:R-:W-:Y:S01]  /*1020*/  LOP3.LUT R8, R9, UR10, R8, 0x96, !PT ;  /* 0x0000000a09087c12 */ /* 0x000fe2000f8e9608 */
[----:B------:R-:W-:Y:S01]  /*1030*/  IMAD R9, R6, -0x326172a9, RZ ;  /* 0xcd9e8d5706097824 */ /* 0x000fe200078e02ff */
[----:B------:R-:W-:Y:S01]  /*1040*/  LOP3.LUT R10, R11, UR13, R10, 0x96, !PT ;  /* 0x0000000d0b0a7c12 */ /* 0x000fe2000f8e960a */
[----:B------:R-:W-:Y:S01]  /*1050*/  IMAD.MOV.U32 R123, RZ, RZ, R20 ;  /* 0x000000ffff7b7224 */ /* 0x000fe200078e0014 */
[----:B------:R-:W-:Y:S01]  /*1060*/  PRMT R120, R120, 0x5410, R12 ;  /* 0x0000541078787816 */ /* 0x000fe2000000000c */
[----:B------:R-:W-:Y:S01]  /*1070*/  IMAD R12, R7, -0x2daee0ad, RZ ;  /* 0xd2511f53070c7824 */ /* 0x000fe200078e02ff */
[----:B------:R-:W-:Y:S01]  /*1080*/  SHF.R.U64 R82, R14, 0x10, R15 ;  /* 0x000000100e527819 */ /* 0x000fe2000000120f */
[----:B------:R-:W-:Y:S01]  /*1090*/  IMAD.HI.U32 R7, R8, -0x2daee0ad, RZ ;  /* 0xd2511f5308077827 */ /* 0x000fe200078e00ff */
[----:B------:R-:W-:Y:S01]  /*10a0*/  SHF.R.U64 R130, R50, 0x10, R51 ;  /* 0x0000001032827819 */ /* 0x000fe20000001233 */
[----:B------:R-:W0:Y:S01]  /*10b0*/  LDCU UR13, c[0x0][0x404] ;  /* 0x00008080ff0d77ac */ /* 0x000e220008000800 */
[----:B------:R-:W-:Y:S01]  /*10c0*/  SHF.R.U64 R129, R66, 0x10, R67 ;  /* 0x0000001042817819 */ /* 0x000fe20000001243 */
[----:B------:R-:W-:Y:S01]  /*10d0*/  IMAD.HI.U32 R6, R10, -0x326172a9, RZ ;  /* 0xcd9e8d570a067827 */ /* 0x000fe200078e00ff */
[----:B------:R-:W-:Y:S01]  /*10e0*/  LOP3.LUT R7, R12, UR15, R7, 0x96, !PT ;  /* 0x0000000f0c077c12 */ /* 0x000fe2000f8e9607 */
[----:B------:R-:W1:Y:S01]  /*10f0*/  LDCU UR15, c[0x0][0x448] ;  /* 0x00008900ff0f77ac */ /* 0x000e620008000800 */
[----:B------:R-:W-:Y:S01]  /*1100*/  MOV R100, R22 ;  /* 0x0000001600647202 */ /* 0x000fe20000000f00 */
[----:B------:R-:W-:Y:S01]  /*1110*/  IMAD R11, R8, -0x2daee0ad, RZ ;  /* 0xd2511f53080b7824 */ /* 0x000fe200078e02ff */
[----:B------:R-:W-:Y:S01]  /*1120*/  LOP3.LUT R6, R9, UR14, R6, 0x96, !PT ;  /* 0x0000000e09067c12 */ /* 0x000fe2000f8e9606 */
[----:B------:R-:W-:Y:S01]  /*1130*/  IMAD R9, R10, -0x326172a9, RZ ;  /* 0xcd9e8d570a097824 */ /* 0x000fe200078e02ff */
[----:B------:R-:W-:Y:S01]  /*1140*/  SHF.R.U64 R114, R22, 0x10, R23 ;  /* 0x0000001016727819 */ /* 0x000fe20000001217 */
[----:B------:R-:W-:Y:S01]  /*1150*/  IMAD.HI.U32 R8, R7, -0x326172a9, RZ ;  /* 0xcd9e8d5707087827 */ /* 0x000fe200078e00ff */
[----:B------:R-:W-:Y:S01]  /*1160*/  SHF.R.U32.HI R32, RZ, 0x10, R15 ;  /* 0x00000010ff207819 */ /* 0x000fe2000001160f */
[----:B------:R-:W2:Y:S01]  /*1170*/  LDCU.U8 UR14, c[0x0][0x410] ;  /* 0x00008200ff0e77ac */ /* 0x000ea20008000000 */
[--C-:B------:R-:W-:Y:S01]  /*1180*/  SHF.R.U64 R118, R4, 0x10, R5.reuse ;  /* 0x0000001004767819 */ /* 0x100fe20000001205 */
[C---:B------:R-:W-:Y:S01]  /*1190*/  IMAD.HI.U32 R10, R6.reuse, -0x2daee0ad, RZ ;  /* 0xd2511f53060a7827 */ /* 0x040fe200078e00ff */
[----:B------:R-:W-:Y:S01]  /*11a0*/  LOP3.LUT R8, R9, UR16, R8, 0x96, !PT ;  /* 0x0000001009087c12 */ /* 0x000fe2000f8e9608 */
[----:B------:R-:W3:Y:S01]  /*11b0*/  LDCU.64 UR10, c[0x0][0x3a0] ;  /* 0x00007400ff0a77ac */ /* 0x000ee20008000a00 */
[----:B------:R-:W-:Y:S01]  /*11c0*/  SHF.R.U32.HI R22, RZ, 0x10, R5 ;  /* 0x00000010ff167819 */ /* 0x000fe20000011605 */
[----:B------:R-:W-:Y:S01]  /*11d0*/  IMAD.MOV.U32 R14, RZ, RZ, R13 ;  /* 0x000000ffff0e7224 */ /* 0x000fe200078e000d */
[----:B------:R-:W-:Y:S01]  /*11e0*/  LOP3.LUT R10, R11, UR17, R10, 0x96, !PT ;  /* 0x000000110b0a7c12 */ /* 0x000fe2000f8e960a */
[----:B------:R-:W-:Y:S01]  /*11f0*/  IMAD R12, R6, -0x2daee0ad, RZ ;  /* 0xd2511f53060c7824 */ /* 0x000fe200078e02ff */
[----:B------:R-:W-:Y:S01]  /*1200*/  MOV R13, R17 ;  /* 0x00000011000d7202 */ /* 0x000fe20000000f00 */
[----:B------:R-:W-:Y:S01]  /*1210*/  IMAD R7, R7, -0x326172a9, RZ ;  /* 0xcd9e8d5707077824 */ /* 0x000fe200078e02ff */
[----:B------:R-:W-:Y:S01]  /*1220*/  PRMT R119, R119, 0x5410, R14 ;  /* 0x0000541077777816 */ /* 0x000fe2000000000e */
[----:B------:R-:W-:Y:S01]  /*1230*/  IMAD.HI.U32 R6, R10, -0x326172a9, RZ ;  /* 0xcd9e8d570a067827 */ /* 0x000fe200078e00ff */
[----:B------:R-:W-:-:S02]  /*1240*/  PRMT R121, R121, 0x5410, R13 ;  /* 0x0000541079797816 */ /* 0x000fc4000000000d */
[----:B------:R-:W-:Y:S01]  /*1250*/  MOV R13, R65 ;  /* 0x00000041000d7202 */ /* 0x000fe20000000f00 */
[----:B------:R-:W-:Y:S01]  /*1260*/  IMAD.HI.U32 R9, R8, -0x2daee0ad, RZ ;  /* 0xd2511f5308097827 */ /* 0x000fe200078e00ff */
[----:B------:R-:W-:Y:S02]  /*1270*/  LOP3.LUT R6, R7, UR18, R6, 0x96, !PT ;  /* 0x0000001207067c12 */ /* 0x000fe4000f8e9606 */
[----:B------:R-:W-:Y:S01]  /*1280*/  SHF.R.U64 R122, R16, 0x10, R17 ;  /* 0x00000010107a7819 */ /* 0x000fe20000001211 */
[----:B------:R-:W-:Y:S01]  /*1290*/  IMAD.MOV.U32 R11, RZ, RZ, R64 ;  /* 0x000000ffff0b7224 */ /* 0x000fe200078e0040 */
[----:B------:R-:W-:Y:S01]  /*12a0*/  LOP3.LUT R9, R12, UR19, R9, 0x96, !PT ;  /* 0x000000130c097c12 */ /* 0x000fe2000f8e9609 */
[----:B------:R-:W-:Y:S01]  /*12b0*/  IMAD R10, R10, -0x326172a9, RZ ;  /* 0xcd9e8d570a0a7824 */ /* 0x000fe200078e02ff */
[----:B------:R-:W-:Y:S01]  /*12c0*/  SHF.R.U64 R97, R18, 0x10, R19 ;  /* 0x0000001012617819 */ /* 0x000fe20000001213 */
[----:B------:R-:W-:Y:S01]  /*12d0*/  IMAD.MOV.U32 R14, RZ, RZ, R62 ;  /* 0x000000ffff0e7224 */ /* 0x000fe200078e003e */
[----:B------:R-:W-:Y:S01]  /*12e0*/  PRMT R125, R11, 0x5410, R13 ;  /* 0x000054100b7d7816 */ /* 0x000fe2000000000d */
[----:B------:R-:W-:Y:S01]  /*12f0*/  IMAD R11, R8, -0x2daee0ad, RZ ;  /* 0xd2511f53080b7824 */ /* 0x000fe200078e02ff */
[----:B------:R-:W-:Y:S01]  /*1300*/  MOV R13, R60 ;  /* 0x0000003c000d7202 */ /* 0x000fe20000000f00 */
[----:B------:R-:W-:Y:S01]  /*1310*/  IMAD.HI.U32 R7, R9, -0x326172a9, RZ ;  /* 0xcd9e8d5709077827 */ /* 0x000fe200078e00ff */
[----:B------:R-:W-:-:S02]  /*1320*/  PRMT R126, R14, 0x7610, R126 ;  /* 0x000076100e7e7816 */ /* 0x000fc4000000007e */
[----:B------:R-:W-:Y:S01]  /*1330*/  SHF.R.U32.HI R99, RZ, 0x10, R19 ;  /* 0x00000010ff637819 */ /* 0x000fe20000011613 */
[----:B------:R-:W-:Y:S01]  /*1340*/  IMAD.HI.U32 R8, R6, -0x2daee0ad, RZ ;  /* 0xd2511f5306087827 */ /* 0x000fe200078e00ff */
[----:B------:R-:W-:Y:S02]  /*1350*/  LOP3.LUT R7, R10, UR20, R7, 0x96, !PT ;  /* 0x000000140a077c12 */ /* 0x000fe4000f8e9607 */
[----:B------:R-:W-:Y:S01]  /*1360*/  SHF.R.U32.HI R16, RZ, 0x10, R17 ;  /* 0x00000010ff107819 */ /* 0x000fe20000011611 */
[----:B------:R-:W-:Y:S01]  /*1370*/  IMAD.MOV.U32 R12, RZ, RZ, R63 ;  /* 0x000000ffff0c7224 */ /* 0x000fe200078e003f */
[----:B------:R-:W-:Y:S01]  /*1380*/  LOP3.LUT R8, R11, UR12, R8, 0x96, !PT ;  /* 0x0000000c0b087c12 */ /* 0x000fe2000f8e9608 */
[----:B------:R-:W-:Y:S01]  /*1390*/  IMAD.MOV.U32 R14, RZ, RZ, R61 ;  /* 0x000000ffff0e7224 */ /* 0x000fe200078e003d */
[----:B------:R-:W-:Y:S01]  /*13a0*/  MOV R4, R26 ;  /* 0x0000001a00047202 */ /* 0x000fe20000000f00 */
[----:B------:R-:W-:Y:S01]  /*13b0*/  IMAD R11, R6, -0x2daee0ad, RZ ;  /* 0xd2511f53060b7824 */ /* 0x000fe200078e02ff */
[----:B------:R-:W-:Y:S01]  /*13c0*/  PRMT R126, R126, 0x5410, R12 ;  /* 0x000054107e7e7816 */ /* 0x000fe2000000000c */
[----:B------:R-:W-:Y:S01]  /*13d0*/  IMAD R9, R9, -0x326172a9, RZ ;  /* 0xcd9e8d5709097824 */ /* 0x000fe200078e02ff */
[----:B------:R-:W-:Y:S01]  /*13e0*/  PRMT R127, R13, 0x5410, R14 ;  /* 0x000054100d7f7816 */ /* 0x000fe2000000000e */
[----:B------:R-:W-:Y:S01]  /*13f0*/  IMAD.HI.U32 R6, R8, -0x326172a9, RZ ;  /* 0xcd9e8d5708067827 */ /* 0x000fe200078e00ff */
[----:B------:R-:W-:-:S02]  /*1400*/  MOV R13, R59 ;  /* 0x0000003b000d7202 */ /* 0x000fc40000000f00 */
[--C-:B------:R-:W-:Y:S01]  /*1410*/  SHF.R.U64 R92, R26, 0x10, R27.reuse ;  /* 0x000000101a5c7819 */ /* 0x100fe2000000121b */
[----:B------:R-:W-:Y:S01]  /*1420*/  IMAD.HI.U32 R10, R7, -0x2daee0ad, RZ ;  /* 0xd2511f53070a7827 */ /* 0x000fe200078e00ff */
[----:B------:R-:W-:Y:S02]  /*1430*/  LOP3.LUT R6, R9, UR21, R6, 0x96, !PT ;  /* 0x0000001509067c12 */ /* 0x000fe4000f8e9606 */
[----:B------:R-:W-:Y:S01]  /*1440*/  SHF.R.U32.HI R93, RZ, 0x10, R27 ;  /* 0x00000010ff5d7819 */ /* 0x000fe2000001161b */
[----:B------:R-:W-:Y:S01]  /*1450*/  IMAD.MOV.U32 R12, RZ, RZ, R58 ;  /* 0x000000ffff0c7224 */ /* 0x000fe200078e003a */
[----:B------:R-:W-:Y:S01]  /*1460*/  LOP3.LUT R10, R11, UR22, R10, 0x96, !PT ;  /* 0x000000160b0a7c12 */ /* 0x000fe2000f8e960a */
[----:B------:R-:W-:Y:S01]  /*1470*/  IMAD R8, R8, -0x326172a9, RZ ;  /* 0xcd9e8d5708087824 */ /* 0x000fe200078e02ff */
[----:B------:R-:W-:Y:S01]  /*1480*/  SHF.R.U32.HI R11, RZ, 0x10, R67 ;  /* 0x00000010ff0b7819 */ /* 0x000fe20000011643 */
[----:B------:R-:W-:Y:S01]  /*1490*/  IMAD.HI.U32 R9, R6, -0x2daee0ad, RZ ;  /* 0xd2511f5306097827 */ /* 0x000fe200078e00ff */
[----:B------:R-:W-:-:S02]  /*14a0*/  PRMT R128, R12, 0x5410, R13 ;  /* 0x000054100c807816 */ /* 0x000fc4000000000d */
[----:B------:R-:W-:Y:S01]  /*14b0*/  SHF.R.U32.HI R13, RZ, 0x10, R51 ;  /* 0x00000010ff0d7819 */ /* 0x000fe20000011633 */
[----:B------:R-:W-:Y:S01]  /*14c0*/  IMAD R12, R7, -0x2daee0ad, RZ ;  /* 0xd2511f53070c7824 */ /* 0x000fe200078e02ff */
[----:B------:R-:W-:Y:S01]  /*14d0*/  PRMT R129, R129, 0x5410, R11 ;  /* 0x0000541081817816 */ /* 0x000fe2000000000b */
[----:B------:R-:W-:Y:S01]  /*14e0*/  IMAD.HI.U32 R7, R10, -0x326172a9, RZ ;  /* 0xcd9e8d570a077827 */ /* 0x000fe200078e00ff */
[----:B------:R-:W-:Y:S02]  /*14f0*/  PRMT R130, R130, 0x5410, R13 ;  /* 0x0000541082827816 */ /* 0x000fe4000000000d */
[----:B------:R-:W-:Y:S01]  /*1500*/  LOP3.LUT R9, R12, UR24, R9, 0x96, !PT ;  /* 0x000000180c097c12 */ /* 0x000fe2000f8e9609 */
[----:B------:R-:W-:Y:S01]  /*1510*/  IMAD R13, R6, -0x2daee0ad, RZ ;  /* 0xd2511f53060d7824 */ /* 0x000fe200078e02ff */
[----:B------:R-:W-:Y:S01]  /*1520*/  LOP3.LUT R7, R8, UR23, R7, 0x96, !PT ;  /* 0x0000001708077c12 */ /* 0x000fe2000f8e9607 */
[----:B------:R-:W-:Y:S01]  /*1530*/  IMAD R11, R10, -0x326172a9, RZ ;  /* 0xcd9e8d570a0b7824 */ /* 0x000fe200078e02ff */
[--C-:B------:R-:W-:Y:S01]  /*1540*/  SHF.R.U64 R95, R86, 0x10, R87.reuse ;  /* 0x00000010565f7819 */ /* 0x100fe20000001257 */
[----:B------:R-:W-:Y:S01]  /*1550*/  IMAD.HI.U32 R6, R9, -0x326172a9, RZ ;  /* 0xcd9e8d5709067827 */ /* 0x000fe200078e00ff */
[----:B------:R-:W-:-:S02]  /*1560*/  SHF.R.U32.HI R94, RZ, 0x10, R87 ;  /* 0x00000010ff5e7819 */ /* 0x000fc40000011657 */
[----:B------:R-:W-:Y:S01]  /*1570*/  SHF.R.U32.HI R18, RZ, 0x10, R23 ;  /* 0x00000010ff127819 */ /* 0x000fe20000011617 */
[----:B------:R-:W-:Y:S01]  /*1580*/  IMAD.HI.U32 R8, R7, -0x2daee0ad, RZ ;  /* 0xd2511f5307087827 */ /* 0x000fe200078e00ff */
[----:B------:R-:W-:Y:S01]  /*1590*/  LOP3.LUT R6, R11, UR9, R6, 0x96, !PT ;  /* 0x000000090b067c12 */ /* 0x000fe2000f8e9606 */
[----:B------:R-:W4:Y:S01]  /*15a0*/  LDCU.64 UR8, c[0x0][0x408] ;  /* 0x00008100ff0877ac */ /* 0x000f220008000a00 */
[----:B------:R-:W-:Y:S01]  /*15b0*/  SHF.R.U64 R116, R28, 0x10, R29 ;  /* 0x000000101c747819 */ /* 0x000fe2000000121d */
[----:B------:R-:W-:Y:S01]  /*15c0*/  IMAD.MOV.U32 R15, RZ, RZ, R21 ;  /* 0x000000ffff0f7224 */ /* 0x000fe200078e0015 */
[----:B------:R-:W-:Y:S01]  /*15d0*/  LOP3.LUT R8, R13, UR25, R8, 0x96, !PT ;  /* 0x000000190d087c12 */ /* 0x000fe2000f8e9608 */
[----:B------:R-:W-:Y:S01]  /*15e0*/  IMAD.MOV.U32 R5, RZ, RZ, R27 ;  /* 0x000000ffff057224 */ /* 0x000fe200078e001b */
[----:B------:R-:W-:Y:S01]  /*15f0*/  SHF.R.U32.HI R19, RZ, 0x10, R29 ;  /* 0x00000010ff137819 */ /* 0x000fe2000001161d */
[----:B------:R-:W-:Y:S01]  /*1600*/  IMAD R10, R9, -0x326172a9, RZ ;  /* 0xcd9e8d57090a7824 */ /* 0x000fe200078e02ff */
[--C-:B------:R-:W-:Y:S01]  /*1610*/  SHF.R.U64 R124, R20, 0x10, R21.reuse ;  /* 0x00000010147c7819 */ /* 0x100fe20000001215 */
[----:B------:R-:W-:Y:S01]  /*1620*/  IMAD R7, R7, -0x2daee0ad, RZ ;  /* 0xd2511f5307077824 */ /* 0x000fe200078e02ff */
[----:B------:R-:W-:Y:S01]  /*1630*/  SHF.R.U32.HI R17, RZ, 0x10, R21 ;  /* 0x00000010ff117819 */ /* 0x000fe20000011615 */
[----:B------:R-:W-:Y:S01]  /*1640*/  IMAD.HI.U32 R84, R6, -0x2daee0ad, RZ ;  /* 0xd2511f5306547827 */ /* 0x000fe200078e00ff */
[----:B------:R-:W-:-:S02]  /*1650*/  SHF.R.U64 R131, R48, 0x10, R49 ;  /* 0x0000001030837819 */ /* 0x000fc40000001231 */
[----:B------:R-:W-:Y:S01]  /*1660*/  SHF.R.U32.HI R12, RZ, 0x10, R49 ;  /* 0x00000010ff0c7819 */ /* 0x000fe20000011631 */
[----:B------:R-:W-:Y:S01]  /*1670*/  IMAD.HI.U32 R85, R8, -0x326172a9, RZ ;  /* 0xcd9e8d5708557827 */ /* 0x000fe200078e00ff */
[--C-:B------:R-:W-:Y:S02]  /*1680*/  SHF.R.U64 R132, R2, 0x10, R3.reuse ;  /* 0x0000001002847819 */ /* 0x100fe40000001203 */
[----:B------:R-:W-:Y:S01]  /*1690*/  SHF.R.U32.HI R11, RZ, 0x10, R3 ;  /* 0x00000010ff0b7819 */ /* 0x000fe20000011603 */
[----:B------:R-:W-:Y:S01]  /*16a0*/  HADD2.F32 R86, -RZ, R86.H0_H0 ;  /* 0x20000056ff567230 */ /* 0x000fe20000004100 */
[----:B------:R-:W-:Y:S01]  /*16b0*/  PRMT R75, R75, 0x5410, R24 ;  /* 0x000054104b4b7816 */ /* 0x000fe20000000018 */
[----:B------:R-:W-:Y:S01]  /*16c0*/  HADD2.F32 R87, -RZ, R87.H0_H0 ;  /* 0x20000057ff577230 */ /* 0x000fe20000004100 */
[----:B------:R-:W-:Y:S01]  /*16d0*/  PRMT R76, R76, 0x5410, R25 ;  /* 0x000054104c4c7816 */ /* 0x000fe20000000019 */
[----:B------:R-:W-:Y:S01]  /*16e0*/  IMAD.MOV.U32 R89, RZ, RZ, RZ ;  /* 0x000000ffff597224 */ /* 0x000fe200078e00ff */
        /* <DEDUP_REMOVED lines=22> */
[----:B------:R-:W-:-:S02]  /*1850*/  PRMT R132, R132, 0x5410, R11 ;  /* 0x0000541084847816 */ /* 0x000fc4000000000b */
[----:B------:R-:W-:Y:S02]  /*1860*/  LOP3.LUT R84, R7, UR27, R84, 0x96, !PT ;  /* 0x0000001b07547c12 */ /* 0x000fe4000f8e9654 */
[----:B------:R-:W-:Y:S02]  /*1870*/  LOP3.LUT R85, R10, UR26, R85, 0x96, !PT ;  /* 0x0000001a0a557c12 */ /* 0x000fe4000f8e9655 */
[----:B01234-:R-:W-:-:S07]  /*1880*/  LOP3.LUT R88, R88, 0x3, RZ, 0xc0, !PT ;  /* 0x0000000358587812 */ /* 0x01ffce00078ec0ff */
.L_x_32757:
[----:B0-----:R-:W0:Y:S08]  /*1890*/  LDC.64 R44, c[0x0][0x3f0] ;  /* 0x0000fc00ff2c7b82 */ /* 0x001e300000000a00 */
[----:B------:R-:W1:Y:S01]  /*18a0*/  LDC R69, c[0x0][0x388] ;  /* 0x0000e200ff457b82 */ /* 0x000e620000000800 */
[----:B0-----:R-:W-:-:S07]  /*18b0*/  IMAD.WIDE R46, R72, 0x4, R44 ;  /* 0x00000004482e7825 */ /* 0x001fce00078e022c */
[----:B------:R-:W0:Y:S01]  /*18c0*/  LDC.64 R44, c[0x0][0x3f8] ;  /* 0x0000fe00ff2c7b82 */ /* 0x000e220000000a00 */
[----:B------:R-:W2:Y:S01]  /*18d0*/  LDG.E R46, desc[UR6][R46.64] ;  /* 0x000000062e2e7981 */ /* 0x000ea2000c1e1900 */
[----:B0-----:R-:W-:-:S05]  /*18e0*/  IMAD.WIDE R44, R72, 0x4, R44 ;  /* 0x00000004482c7825 */ /* 0x001fca00078e022c */
[----:B------:R0:W5:Y:S01]  /*18f0*/  LDG.E R68, desc[UR6][R44.64] ;  /* 0x000000062c447981 */ /* 0x000162000c1e1900 */
[----:B-1----:R-:W-:Y:S01]  /*1900*/  IMAD R102, R72, R69, RZ ;  /* 0x0000004548667224 */ /* 0x002fe200078e02ff */
[----:B------:R-:W-:Y:S01]  /*1910*/  ISETP.GE.U32.AND P5, PT, R71, 0x20, PT ;  /* 0x000000204700780c */ /* 0x000fe20003fa6070 */
[----:B------:R-:W-:Y:S03]  /*1920*/  BSSY.RECONVERGENT B0, `(.L_x_32268) ;  /* 0x0000375000007945 */ /* 0x000fe60003800200 */
        /* <DEDUP_REMOVED lines=10> */
[----:B0-----:R-:W-:Y:S06]  /*19d0*/  @!P5 BRA `(.L_x_32269) ;  /* 0x0000003400a4d947 */ /* 0x001fec0003800000 */
[----:B------:R-:W-:Y:S04]  /*19e0*/  BSSY.RECONVERGENT B1, `(.L_x_32270) ;  /* 0x0000005000017945 */ /* 0x000fe80003800200 */
[----:B------:R-:W-:Y:S05]  /*19f0*/  @!P0 BRA `(.L_x_32271) ;  /* 0x00000000000c8947 */ /* 0x000fea0003800000 */
[----:B------:R-:W0:Y:S02]  /*1a00*/  LDC.64 R4, c[0x0][0x390] ;  /* 0x0000e400ff047b82 */ /* 0x000e240000000a00 */
[----:B0-----:R-:W-:-:S06]  /*1a10*/  IMAD.WIDE.U32 R4, R47, 0x10, R4 ;  /* 0x000000102f047825 */ /* 0x001fcc00078e0004 */
[----:B------:R-:W5:Y:S02]  /*1a20*/  LDG.E.128 R4, desc[UR6][R4.64] ;  /* 0x0000000604047981 */ /* 0x000f64000c1e1d00 */
.L_x_32271:
[----:B------:R-:W-:Y:S05]  /*1a30*/  BSYNC.RECONVERGENT B1 ;  /* 0x0000000000017941 */ /* 0x000fea0003800200 */
.L_x_32270:
[----:B------:R-:W-:Y:S01]  /*1a40*/  UISETP.NE.U32.AND UP0, UPT, UR10, URZ, UPT ;  /* 0x000000ff0a00728c */ /* 0x000fe2000bf05070 */
[--C-:B------:R-:W-:Y:S01]  /*1a50*/  SHF.R.U32.HI R106, RZ, 0x10, R65.reuse ;  /* 0x00000010ff6a7819 */ /* 0x100fe20000011641 */
[----:B------:R-:W-:Y:S01]  /*1a60*/  BSSY.RECONVERGENT B1, `(.L_x_32272) ;  /* 0x000034c000017945 */ /* 0x000fe20003800200 */
[----:B------:R-:W-:Y:S01]  /*1a70*/  SHF.R.U64 R12, R64, 0x10, R65 ;  /* 0x00000010400c7819 */ /* 0x000fe20000001241 */
[----:B------:R-:W-:-:S03]  /*1a80*/  UISETP.NE.AND.EX UP0, UPT, UR11, URZ, UPT, UP0 ;  /* 0x000000ff0b00728c */ /* 0x000fc6000bf05300 */
[----:B------:R-:W-:-:S06]  /*1a90*/  PRMT R106, R106, 0x5410, R12 ;  /* 0x000054106a6a7816 */ /* 0x000fcc000000000c */
        /* <DEDUP_REMOVED lines=26> */
.L_x_32278:
        /* <DEDUP_REMOVED lines=13> */
.L_x_32280:
[----:B------:R-:W-:Y:S05]  /*1d10*/  BSYNC.RECONVERGENT B4 ;  /* 0x0000000000047941 */ /* 0x000fea0003800200 */
.L_x_32279:
        /* <DEDUP_REMOVED lines=42> */
[----:B------:R-:W-:-:S04]  /*1fc0*/  IMAD.WIDE.U32 R14, R15, -0x2daee0ad, RZ ;  /* 0xd2511f530f0e7825 */ /* 0x000fc800078e00ff */
[----:B------:R-:W-:Y:S01]  /*1fd0*/  IMAD.WIDE.U32 R84, R84, -0x2daee0ad, RZ ;  /* 0xd2511f5354547825 */ /* 0x000fe200078e00ff */
[----:B------:R-:W-:Y:S01]  /*1fe0*/  LOP3.LUT R15, R44, UR16, R15, 0x96, !PT ;  /* 0x000000102c0f7c12 */ /* 0x000fe2000f8e960f */
[----:B------:R-:W-:-:S06]  /*1ff0*/  UIADD3 UR16, UPT, UPT, UR5, -0x24c28bd8, URZ ;  /* 0xdb3d742805107890 */ /* 0x000fcc000fffe0ff */
        /* <DEDUP_REMOVED lines=9> */
[----:B------:R-:W-:Y:S01]  /*2090*/  IMAD.MOV.U32 R98, RZ, RZ, R12 ;  /* 0x000000ffff627224 */ /* 0x000fe200078e000c */
[----:B------:R-:W-:Y:S01]  /*20a0*/  MOV R12, R96 ;  /* 0x00000060000c7202 */ /* 0x000fe20000000f00 */
[----:B------:R-:W-:Y:S02]  /*20b0*/  IMAD.MOV.U32 R14, RZ, RZ, RZ ;  /* 0x000000ffff0e7224 */ /* 0x000fe400078e00ff */
[----:B------:R-:W-:-:S07]  /*20c0*/  LOP3.LUT R84, R84, UR16, R105, 0x96, !PT ;  /* 0x0000001054547c12 */ /* 0x000fce000f8e9669 */
.L_x_32277:
[----:B------:R-:W-:Y:S05]  /*20d0*/  BSYNC.RECONVERGENT B3 ;  /* 0x0000000000037941 */ /* 0x000fea0003800200 */
.L_x_32276:
[----:B------:R-:W-:Y:S01]  /*20e0*/  I2FP.F32.U32 R12, R12 ;  /* 0x0000000c000c7245 */ /* 0x000fe20000201000 */
[----:B------:R-:W-:-:S04]  /*20f0*/  IMAD.MOV.U32 R13, RZ, RZ, 0x2f800000 ;  /* 0x2f800000ff0d7424 */ /* 0x000fc800078e00ff */
[----:B------:R-:W-:-:S05]  /*2100*/  FFMA.FTZ R12, R12, R13, 1.1641532182693481445e-10 ;  /* 0x2f0000000c0c7423 */ /* 0x000fca000001000d */
[----:B------:R-:W-:Y:S01]  /*2110*/  FSETP.GTU.FTZ.AND P2, PT, R12, UR13, PT ;  /* 0x0000000d0c007c0b */ /* 0x000fe2000bf5c000 */
[----:B-----5:R-:W-:-:S04]  /*2120*/  FMUL.FTZ R12, R4, UR9 ;  /* 0x00000009040c7c20 */ /* 0x020fc80008410000 */
[----:B------:R-:W-:-:S05]  /*2130*/  FMUL.FTZ R12, R12, UR8 ;  /* 0x000000080c0c7c20 */ /* 0x000fca0008410000 */
[----:B------:R-:W-:Y:S01]  /*2140*/  FSEL R13, R12, RZ, !P2 ;  /* 0x000000ff0c0d7208 */ /* 0x000fe20005000000 */
[----:B------:R-:W-:-:S05]  /*2150*/  HADD2.F32 R12, -RZ, R125.H0_H0 ;  /* 0x2000007dff0c7230 */ /* 0x000fca0000004100 */
[----:B------:R-:W-:Y:S01]  /*2160*/  FFMA.FTZ R12, R13, R12, R8 ;  /* 0x0000000c0d0c7223 */ /* 0x000fe20000010008 */
[----:B------:R-:W-:-:S04]  /*2170*/  SEL R13, RZ, 0x1, P2 ;  /* 0x00000001ff0d7807 */ /* 0x000fc80001000000 */
[----:B------:R-:W-:-:S07]  /*2180*/  PRMT R97, R13, 0x7610, R97 ;  /* 0x000076100d617816 */ /* 0x000fce0000000061 */
.L_x_32275:
[----:B------:R-:W-:Y:S05]  /*2190*/  BSYNC.RECONVERGENT B2 ;  /* 0x0000000000027941 */ /* 0x000fea0003800200 */
.L_x_32274:
        /* <DEDUP_REMOVED lines=17> */
.L_x_32285:
        /* <DEDUP_REMOVED lines=12> */
.L_x_32287:
[----:B------:R-:W-:Y:S05]  /*2370*/  BSYNC.RECONVERGENT B4 ;  /* 0x0000000000047941 */ /* 0x000fea0003800200 */
.L_x_32286:
[----:B------:R-:W-:Y:S01]  /*2380*/  IMAD.WIDE.U32 R84, R73, -0x2daee0ad, RZ ;  /* 0xd2511f5349547825 */ /* 0x000fe200078e00ff */
[----:B------:R-:W-:-:S03]  /*2390*/  UIADD3 UR16, UPT, UPT, UR4, -0x61c88647, URZ ;  /* 0x9e3779b904107890 */ /* 0x000fc6000fffe0ff */
[----:B------:R-:W-:Y:S01]  /*23a0*/  IMAD.WIDE.U32 R44, R70, -0x326172a9, RZ ;  /* 0xcd9e8d57462c7825 */ /* 0x000fe200078e00ff */
[----:B------:R-:W-:-:S03]  /*23b0*/  LOP3.LUT R14, R89, UR5, R85, 0x96, !PT ;  /* 0x00000005590e7c12 */ /* 0x000fc6000f8e9655 */
[----:B------:R-:W-:Y:S01]  /*23c0*/  IMAD.MOV.U32 R13, RZ, RZ, R104 ;  /* 0x000000ffff0d7224 */ /* 0x000fe200078e0068 */
        /* <DEDUP_REMOVED lines=38> */
[----:B------:R-:W-:Y:S01]  /*2630*/  UIADD3 UR16, UPT, UPT, UR4, 0x5384540f, URZ ;  /* 0x5384540f04107890 */ /* 0x000fe2000fffe0ff */
[----:B------:R-:W-:-:S04]  /*2640*/  IMAD.WIDE.U32 R14, R15, -0x326172a9, RZ ;  /* 0xcd9e8d570f0e7825 */ /* 0x000fc800078e00ff */
[----:B------:R-:W-:Y:S01]  /*2650*/  IMAD.WIDE.U32 R102, R102, -0x326172a9, RZ ;  /* 0xcd9e8d5766667825 */ /* 0x000fe200078e00ff */
[----:B------:R-:W-:Y:S01]  /*2660*/  LOP3.LUT R84, R84, UR16, R15, 0x96, !PT ;  /* 0x0000001054547c12 */ /* 0x000fe2000f8e960f */
[----:B------:R-:W-:-:S04]  /*2670*/  UIADD3 UR16, UPT, UPT, UR5, -0x24c28bd8, URZ ;  /* 0xdb3d742805107890 */ /* 0x000fc8000fffe0ff */
[----:B------:R-:W-:-:S05]  /*2680*/  IMAD.WIDE.U32 R84, R84, -0x2daee0ad, RZ ;  /* 0xd2511f5354547825 */ /* 0x000fca00078e00ff */
[----:B------:R-:W-:Y:S01]  /*2690*/  LOP3.LUT R44, R44, UR16, R85, 0x96, !PT ;  /* 0x000000102c2c7c12 */ /* 0x000fe2000f8e9655 */
[----:B------:R-:W-:-:S04]  /*26a0*/  UIADD3 UR16, UPT, UPT, UR4, -0xe443238, URZ ;  /* 0xf1bbcdc804107890 */ /* 0x000fc8000fffe0ff */
[----:B------:R-:W-:Y:S02]  /*26b0*/  IMAD.WIDE.U32 R44, R44, -0x326172a9, RZ ;  /* 0xcd9e8d572c2c7825 */ /* 0x000fe400078e00ff */
[----:B------:R-:W-:Y:S01]  /*26c0*/  LOP3.LUT R14, R14, UR16, R103, 0x96, !PT ;  /* 0x000000100e0e7c12 */ /* 0x000fe2000f8e9667 */
[----:B------:R-:W-:Y:S01]  /*26d0*/  UIADD3 UR16, UPT, UPT, UR5, -0x695add53, URZ ;  /* 0x96a522ad05107890 */ /* 0x000fe2000fffe0ff */
[----:B------:R-:W-:-:S03]  /*26e0*/  MOV R98, R44 ;  /* 0x0000002c00627202 */ /* 0x000fc60000000f00 */
[----:B------:R-:W-:-:S04]  /*26f0*/  IMAD.WIDE.U32 R14, R14, -0x2daee0ad, RZ ;  /* 0xd2511f530e0e7825 */ /* 0x000fc800078e00ff */
[----:B------:R-:W-:Y:S01]  /*2700*/  IMAD.MOV.U32 R104, RZ, RZ, R14 ;  /* 0x000000ffff687224 */ /* 0x000fe200078e000e */
[----:B------:R-:W-:Y:S01]  /*2710*/  LOP3.LUT R84, R84, UR16, R15, 0x96, !PT ;  /* 0x0000001054547c12 */ /* 0x000fe2000f8e960f */
[----:B------:R-:W-:Y:S01]  /*2720*/  UIADD3 UR16, UPT, UPT, UR4, -0x700cb87f, URZ ;  /* 0x8ff3478104107890 */ /* 0x000fe2000fffe0ff */
[----:B------:R-:W-:-:S05]  /*2730*/  HFMA2 R15, -RZ, RZ, 0, 0 ;  /* 0x00000000ff0f7431 */ /* 0x000fca00000001ff */
[----:B------:R-:W-:-:S07]  /*2740*/  LOP3.LUT R85, R102, UR16, R45, 0x96, !PT ;  /* 0x0000001066557c12 */ /* 0x000fce000f8e962d */
.L_x_32284:
[----:B------:R-:W-:Y:S05]  /*2750*/  BSYNC.RECONVERGENT B3 ;  /* 0x0000000000037941 */ /* 0x000fea0003800200 */
.L_x_32283:
[----:B------:R-:W-:Y:S01]  /*2760*/  I2FP.F32.U32 R13, R13 ;  /* 0x0000000d000d7245 */ /* 0x000fe20000201000 */
[----:B------:R-:W-:-:S04]  /*2770*/  IMAD.MOV.U32 R14, RZ, RZ, 0x2f800000 ;  /* 0x2f800000ff0e7424 */ /* 0x000fc800078e00ff */
[----:B------:R-:W-:-:S05]  /*2780*/  FFMA.FTZ R13, R13, R14, 1.1641532182693481445e-10 ;  /* 0x2f0000000d0d7423 */ /* 0x000fca000001000e */
[----:B------:R-:W-:Y:S01]  /*2790*/  FSETP.GTU.FTZ.AND P2, PT, R13, UR13, PT ;  /* 0x0000000d0d007c0b */ /* 0x000fe2000bf5c000 */
[----:B-----5:R-:W-:-:S04]  /*27a0*/  FMUL.FTZ R13, R5, UR9 ;  /* 0x00000009050d7c20 */ /* 0x020fc80008410000 */
[----:B------:R-:W-:-:S05]  /*27b0*/  FMUL.FTZ R13, R13, UR8 ;  /* 0x000000080d0d7c20 */ /* 0x000fca0008410000 */
[----:B------:R-:W-:Y:S01]  /*27c0*/  FSEL R14, R13, RZ, !P2 ;  /* 0x000000ff0d0e7208 */ /* 0x000fe20005000000 */
[----:B------:R-:W-:-:S05]  /*27d0*/  HADD2.F32 R13, -RZ, R106.H1_H1 ;  /* 0x3000006aff0d7230 */ /* 0x000fca0000004100 */
[----:B------:R-:W-:Y:S01]  /*27e0*/  FFMA.FTZ R13, R14, R13, R9 ;  /* 0x0000000d0e0d7223 */ /* 0x000fe20000010009 */
[----:B------:R-:W-:-:S04]  /*27f0*/  SEL R14, RZ, 0x1, P2 ;  /* 0x00000001ff0e7807 */ /* 0x000fc80001000000 */
[----:B------:R-:W-:-:S07]  /*2800*/  PRMT R99, R14, 0x7610, R99 ;  /* 0x000076100e637816 */ /* 0x000fce0000000063 */
.L_x_32282:
[----:B------:R-:W-:Y:S05]  /*2810*/  BSYNC.RECONVERGENT B2 ;  /* 0x0000000000027941 */ /* 0x000fea0003800200 */
.L_x_32281:
        /* <DEDUP_REMOVED lines=17> */
.L_x_32292:
[----:B------:R-:W-:Y:S01]  /*2930*/  VIADD R73, R73, 0x1 ;  /* 0x0000000149497836 */ /* 0x000fe20000000000 */
[----:B------:R-:W-:Y:S04]  /*2940*/  BSSY.RECONVERGENT B4, `(.L_x_32293) ;  /* 0x000000b000047945 */ /* 0x000fe80003800200 */
        /* <DEDUP_REMOVED lines=10> */
.L_x_32294:
[----:B------:R-:W-:Y:S05]  /*29f0*/  BSYNC.RECONVERGENT B4 ;  /* 0x0000000000047941 */ /* 0x000fea0003800200 */
.L_x_32293:
        /* <DEDUP_REMOVED lines=51> */
[----:B------:R-:W-:Y:S01]  /*2d30*/  UIADD3 UR16, UPT, UPT, UR5, -0x695add53, URZ ;  /* 0x96a522ad05107890 */ /* 0x000fe2000fffe0ff */
[----:B------:R-:W-:-:S03]  /*2d40*/  IMAD.MOV.U32 R45, RZ, RZ, R104 ;  /* 0x000000ffff2d7224 */ /* 0x000fc600078e0068 */
        /* <DEDUP_REMOVED lines=8> */
.L_x_32291:
[----:B------:R-:W-:Y:S05]  /*2dd0*/  BSYNC.RECONVERGENT B3 ;  /* 0x0000000000037941 */ /* 0x000fea0003800200 */
.L_x_32290:
[----:B------:R-:W-:Y:S01]  /*2de0*/  HFMA2 R15, -RZ, RZ, 0.1171875, 0 ;  /* 0x2f800000ff0f7431 */ /* 0x000fe200000001ff */
[----:B------:R-:W-:-:S05]  /*2df0*/  I2FP.F32.U32 R14, R45 ;  /* 0x0000002d000e7245 */ /* 0x000fca0000201000 */
        /* <DEDUP_REMOVED lines=9> */
.L_x_32289:
[----:B------:R-:W-:Y:S05]  /*2e90*/  BSYNC.RECONVERGENT B2 ;  /* 0x0000000000027941 */ /* 0x000fea0003800200 */
.L_x_32288:
        /* <DEDUP_REMOVED lines=16> */
.L_x_32298:
        /* <DEDUP_REMOVED lines=12> */
.L_x_32300:
[----:B------:R-:W-:Y:S05]  /*3060*/  BSYNC.RECONVERGENT B3 ;  /* 0x0000000000037941 */ /* 0x000fea0003800200 */
.L_x_32299:
[----:B------:R-:W-:Y:S01]  /*3070*/  IMAD.WIDE.U32 R84, R73, -0x2daee0ad, RZ ;  /* 0xd2511f5349547825 */ /* 0x000fe200078e00ff */
[----:B------:R-:W-:-:S03]  /*3080*/  UIADD3 UR16, UPT, UPT, UR4, -0x61c88647, URZ ;  /* 0x9e3779b904107890 */ /* 0x000fc6000fffe0ff */
[----:B------:R-:W-:Y:S01]  /*3090*/  IMAD.WIDE.U32 R102, R70, -0x326172a9, RZ ;  /* 0xcd9e8d5746667825 */ /* 0x000fe200078e00ff */
[----:B------:R-:W-:-:S03]  /*30a0*/  LOP3.LUT R44, R89, UR5, R85, 0x96, !PT ;  /* 0x00000005592c7c12 */ /* 0x000fc6000f8e9655 */
[----:B------:R-:W-:Y:S01]  /*30b0*/  IMAD.MOV.U32 R15, RZ, RZ, R104 ;  /* 0x000000ffff0f7224 */ /* 0x000fe200078e0068 */
[----:B------:R-:W-:Y:S01]  /*30c0*/  LOP3.LUT R103, R74, UR4, R103, 0x96, !PT ;  /* 0x000000044a677c12 */ /* 0x000fe2000f8e9667 */
[----:B------:R-:W-:-:S04]  /*30d0*/  IMAD.WIDE.U32 R44, R44, -0x326172a9, RZ ;  /* 0xcd9e8d572c2c7825 */ /* 0x000fc800078e00ff */
        /* <DEDUP_REMOVED lines=47> */
[----:B------:R-:W-:-:S04]  /*33d0*/  IMAD.WIDE.U32 R44, R44, -0x2daee0ad, RZ ;  /* 0xd2511f532c2c7825 */ /* 0x000fc800078e00ff */
[----:B------:R-:W-:Y:S01]  /*33e0*/  IMAD.MOV.U32 R104, RZ, RZ, R44 ;  /* 0x000000ffff687224 */ /* 0x000fe200078e002c */
[----:B------:R-:W-:Y:S01]  /*33f0*/  LOP3.LUT R84, R84, UR16, R45, 0x96, !PT ;  /* 0x0000001054547c12 */ /* 0x000fe2000f8e962d */
[----:B------:R-:W-:Y:S01]  /*3400*/  UIADD3 UR16, UPT, UPT, UR4, -0x700cb87f, URZ ;  /* 0x8ff3478104107890 */ /* 0x000fe2000fffe0ff */
[----:B------:R-:W-:-:S05]  /*3410*/  IMAD.WIDE.U32 R44, R85, -0x326172a9, RZ ;  /* 0xcd9e8d57552c7825 */ /* 0x000fca00078e00ff */
[----:B------:R-:W-:Y:S02]  /*3420*/  LOP3.LUT R85, R102, UR16, R45, 0x96, !PT ;  /* 0x0000001066557c12 */ /* 0x000fe4000f8e962d */
[----:B------:R-:W-:-:S07]  /*3430*/  MOV R98, R44 ;  /* 0x0000002c00627202 */ /* 0x000fce0000000f00 */
.L_x_32297:
[----:B------:R-:W-:Y:S05]  /*3440*/  BSYNC.RECONVERGENT B2 ;  /* 0x0000000000027941 */ /* 0x000fea0003800200 */
.L_x_32296:
[----:B------:R-:W-:Y:S01]  /*3450*/  I2FP.F32.U32 R15, R15 ;  /* 0x0000000f000f7245 */ /* 0x000fe20000201000 */
[----:B------:R-:W-:Y:S02]  /*3460*/  IMAD.MOV.U32 R44, RZ, RZ, 0x2f800000 ;  /* 0x2f800000ff2c7424 */ /* 0x000fe400078e00ff */
[----:B------:R-:W-:Y:S02]  /*3470*/  HADD2.F32 R106, -RZ, R106.H0_H0 ;  /* 0x2000006aff6a7230 */ /* 0x000fe40000004100 */
[----:B------:R-:W-:-:S05]  /*3480*/  FFMA.FTZ R15, R15, R44, 1.1641532182693481445e-10 ;  /* 0x2f0000000f0f7423 */ /* 0x000fca000001002c */
[----:B------:R-:W-:Y:S01]  /*3490*/  FSETP.GTU.FTZ.AND P1, PT, R15, UR13, PT ;  /* 0x0000000d0f007c0b */ /* 0x000fe2000bf3c000 */
[----:B-----5:R-:W-:-:S04]  /*34a0*/  FMUL.FTZ R15, R7, UR9 ;  /* 0x00000009070f7c20 */ /* 0x020fc80008410000 */
[----:B------:R-:W-:-:S05]  /*34b0*/  FMUL.FTZ R15, R15, UR8 ;  /* 0x000000080f0f7c20 */ /* 0x000fca0008410000 */
[----:B------:R-:W-:-:S05]  /*34c0*/  FSEL R44, R15, RZ, !P1 ;  /* 0x000000ff0f2c7208 */ /* 0x000fca0004800000 */
[----:B------:R-:W-:Y:S01]  /*34d0*/  FFMA.FTZ R15, R44, R106, R11 ;  /* 0x0000006a2c0f7223 */ /* 0x000fe2000001000b */
[----:B------:R-:W-:-:S04]  /*34e0*/  SEL R44, RZ, 0x1, P1 ;  /* 0x00000001ff2c7807 */ /* 0x000fc80000800000 */
[----:B------:R-:W-:Y:S01]  /*34f0*/  PRMT R101, R44, 0x7610, R101 ;  /* 0x000076102c657816 */ /* 0x000fe20000000065 */
[----:B------:R-:W-:Y:S06]  /*3500*/  BRA `(.L_x_32295) ;  /* 0x0000001800847947 */ /* 0x000fec0003800000 */
.L_x_32273:
        /* <DEDUP_REMOVED lines=21> */
.L_x_32305:
        /* <DEDUP_REMOVED lines=13> */
.L_x_32307:
[----:B------:R-:W-:Y:S05]  /*3730*/  BSYNC.RECONVERGENT B4 ;  /* 0x0000000000047941 */ /* 0x000fea0003800200 */
.L_x_32306:
        /* <DEDUP_REMOVED lines=55> */
[----:B------:R-:W-:Y:S02]  /*3ab0*/  HFMA2 R14, -RZ, RZ, 0, 0 ;  /* 0x00000000ff0e7431 */ /* 0x000fe400000001ff */
[----:B------:R-:W-:Y:S02]  /*3ac0*/  IMAD.MOV.U32 R98, RZ, RZ, R12 ;  /* 0x000000ffff627224 */ /* 0x000fe400078e000c */
[----:B------:R-:W-:Y:S01]  /*3ad0*/  IMAD.MOV.U32 R12, RZ, RZ, R96 ;  /* 0x000000ffff0c7224 */ /* 0x000fe200078e0060 */
[----:B------:R-:W-:-:S07]  /*3ae0*/  LOP3.LUT R84, R84, UR16, R105, 0x96, !PT ;  /* 0x0000001054547c12 */ /* 0x000fce000f8e9669 */
.L_x_32304:
[----:B------:R-:W-:Y:S05]  /*3af0*/  BSYNC.RECONVERGENT B3 ;  /* 0x0000000000037941 */ /* 0x000fea0003800200 */
.L_x_32303:
[----:B------:R-:W-:Y:S01]  /*3b00*/  I2FP.F32.U32 R12, R12 ;  /* 0x0000000c000c7245 */ /* 0x000fe20000201000 */
[----:B------:R-:W-:-:S04]  /*3b10*/  IMAD.MOV.U32 R13, RZ, RZ, 0x2f800000 ;  /* 0x2f800000ff0d7424 */ /* 0x000fc800078e00ff */
[----:B------:R-:W-:Y:S01]  /*3b20*/  FFMA.FTZ R12, R12, R13, 1.1641532182693481445e-10 ;  /* 0x2f0000000c0c7423 */ /* 0x000fe2000001000d */
[----:B------:R-:W-:-:S04]  /*3b30*/  HADD2.F32 R13, -RZ, R125.H0_H0 ;  /* 0x2000007dff0d7230 */ /* 0x000fc80000004100 */
[----:B------:R-:W-:Y:S01]  /*3b40*/  FSETP.GTU.FTZ.AND P1, PT, R12, UR13, PT ;  /* 0x0000000d0c007c0b */ /* 0x000fe2000bf3c000 */
[----:B-----5:R-:W-:-:S04]  /*3b50*/  FMUL.FTZ R12, R4, UR9 ;  /* 0x00000009040c7c20 */ /* 0x020fc80008410000 */
[----:B------:R-:W-:-:S05]  /*3b60*/  FMUL.FTZ R12, R12, UR8 ;  /* 0x000000080c0c7c20 */ /* 0x000fca0008410000 */
[----:B------:R-:W-:-:S05]  /*3b70*/  FSEL R12, R12, RZ, !P1 ;  /* 0x000000ff0c0c7208 */ /* 0x000fca0004800000 */
[----:B------:R-:W-:Y:S01]  /*3b80*/  FMUL.FTZ R12, R12, R13 ;  /* 0x0000000d0c0c7220 */ /* 0x000fe20000410000 */
[----:B------:R-:W-:-:S04]  /*3b90*/  SEL R13, RZ, 0x1, P1 ;  /* 0x00000001ff0d7807 */ /* 0x000fc80000800000 */
[----:B------:R-:W-:-:S07]  /*3ba0*/  PRMT R97, R13, 0x7610, R97 ;  /* 0x000076100d617816 */ /* 0x000fce0000000061 */
.L_x_32302:
[----:B------:R-:W-:Y:S05]  /*3bb0*/  BSYNC.RECONVERGENT B2 ;  /* 0x0000000000027941 */ /* 0x000fea0003800200 */
.L_x_32301:
        /* <DEDUP_REMOVED lines=17> */
.L_x_32312:
        /* <DEDUP_REMOVED lines=12> */
.L_x_32314:
[----:B------:R-:W-:Y:S05]  /*3d90*/  BSYNC.RECONVERGENT B4 ;  /* 0x0000000000047941 */ /* 0x000fea0003800200 */
.L_x_32313:
[----:B------:R-:W-:Y:S01]  /*3da0*/  IMAD.WIDE.U32 R84, R73, -0x2daee0ad, RZ ;  /* 0xd2511f5349547825 */ /* 0x000fe200078e00ff */
[----:B------:R-:W-:Y:S01]  /*3db0*/  UIADD3 UR16, UPT, UPT, UR4, -0x61c88647, URZ ;  /* 0x9e3779b904107890 */ /* 0x000fe2000fffe0ff */
[----:B------:R-:W-:Y:S02]  /*3dc0*/  MOV R13, R104 ;  /* 0x00000068000d7202 */ /* 0x000fe40000000f00 */
        /* <DEDUP_REMOVED lines=51> */
[----:B------:R-:W-:-:S03]  /*4100*/  IMAD.MOV.U32 R98, RZ, RZ, R44 ;  /* 0x000000ffff627224 */ /* 0x000fc600078e002c */
[----:B------:R-:W-:-:S04]  /*4110*/  IMAD.WIDE.U32 R14, R14, -0x2daee0ad, RZ ;  /* 0xd2511f530e0e7825 */ /* 0x000fc800078e00ff */
[----:B------:R-:W-:Y:S01]  /*4120*/  IMAD.MOV.U32 R104, RZ, RZ, R14 ;  /* 0x000000ffff687224 */ /* 0x000fe200078e000e */
[----:B------:R-:W-:Y:S01]  /*4130*/  LOP3.LUT R84, R84, UR16, R15, 0x96, !PT ;  /* 0x0000001054547c12 */ /* 0x000fe2000f8e960f */
[----:B------:R-:W-:Y:S01]  /*4140*/  UIADD3 UR16, UPT, UPT, UR4, -0x700cb87f, URZ ;  /* 0x8ff3478104107890 */ /* 0x000fe2000fffe0ff */
[----:B------:R-:W-:-:S05]  /*4150*/  IMAD.MOV.U32 R15, RZ, RZ, RZ ;  /* 0x000000ffff0f7224 */ /* 0x000fca00078e00ff */
[----:B------:R-:W-:-:S07]  /*4160*/  LOP3.LUT R85, R102, UR16, R45, 0x96, !PT ;  /* 0x0000001066557c12 */ /* 0x000fce000f8e962d */
.L_x_32311:
[----:B------:R-:W-:Y:S05]  /*4170*/  BSYNC.RECONVERGENT B3 ;  /* 0x0000000000037941 */ /* 0x000fea0003800200 */
.L_x_32310:
[----:B------:R-:W-:Y:S01]  /*4180*/  HFMA2 R14, -RZ, RZ, 0.1171875, 0 ;  /* 0x2f800000ff0e7431 */ /* 0x000fe200000001ff */
[----:B------:R-:W-:-:S05]  /*4190*/  I2FP.F32.U32 R13, R13 ;  /* 0x0000000d000d7245 */ /* 0x000fca0000201000 */
[----:B------:R-:W-:Y:S01]  /*41a0*/  FFMA.FTZ R13, R13, R14, 1.1641532182693481445e-10 ;  /* 0x2f0000000d0d7423 */ /* 0x000fe2000001000e */
[----:B------:R-:W-:-:S04]  /*41b0*/  HADD2.F32 R14, -RZ, R106.H1_H1 ;  /* 0x3000006aff0e7230 */ /* 0x000fc80000004100 */
[----:B------:R-:W-:Y:S01]  /*41c0*/  FSETP.GTU.FTZ.AND P1, PT, R13, UR13, PT ;  /* 0x0000000d0d007c0b */ /* 0x000fe2000bf3c000 */
[----:B-----5:R-:W-:-:S04]  /*41d0*/  FMUL.FTZ R13, R5, UR9 ;  /* 0x00000009050d7c20 */ /* 0x020fc80008410000 */
[----:B------:R-:W-:-:S05]  /*41e0*/  FMUL.FTZ R13, R13, UR8 ;  /* 0x000000080d0d7c20 */ /* 0x000fca0008410000 */
[----:B------:R-:W-:-:S05]  /*41f0*/  FSEL R13, R13, RZ, !P1 ;  /* 0x000000ff0d0d7208 */ /* 0x000fca0004800000 */
[----:B------:R-:W-:Y:S01]  /*4200*/  FMUL.FTZ R13, R13, R14 ;  /* 0x0000000e0d0d7220 */ /* 0x000fe20000410000 */
[----:B------:R-:W-:-:S04]  /*4210*/  SEL R14, RZ, 0x1, P1 ;  /* 0x00000001ff0e7807 */ /* 0x000fc80000800000 */
[----:B------:R-:W-:-:S07]  /*4220*/  PRMT R99, R14, 0x7610, R99 ;  /* 0x000076100e637816 */ /* 0x000fce0000000063 */
.L_x_32309:
[----:B------:R-:W-:Y:S05]  /*4230*/  BSYNC.RECONVERGENT B2 ;  /* 0x0000000000027941 */ /* 0x000fea0003800200 */
.L_x_32308:
        /* <DEDUP_REMOVED lines=17> */
.L_x_32319:
        /* <DEDUP_REMOVED lines=12> */
.L_x_32321:
[----:B------:R-:W-:Y:S05]  /*4410*/  BSYNC.RECONVERGENT B4 ;  /* 0x0000000000047941 */ /* 0x000fea0003800200 */
.L_x_32320:
        /* <DEDUP_REMOVED lines=61> */
.L_x_32318:
[----:B------:R-:W-:Y:S05]  /*47f0*/  BSYNC.RECONVERGENT B3 ;  /* 0x0000000000037941 */ /* 0x000fea0003800200 */
.L_x_32317:
[----:B------:R-:W-:Y:S01]  /*4800*/  I2FP.F32.U32 R14, R45 ;  /* 0x0000002d000e7245 */ /* 0x000fe20000201000 */
[----:B------:R-:W-:-:S04]  /*4810*/  IMAD.MOV.U32 R15, RZ, RZ, 0x2f800000 ;  /* 0x2f800000ff0f7424 */ /* 0x000fc800078e00ff */
        /* <DEDUP_REMOVED lines=9> */
.L_x_32316:
[----:B------:R-:W-:Y:S05]  /*48b0*/  BSYNC.RECONVERGENT B2 ;  /* 0x0000000000027941 */ /* 0x000fea0003800200 */
.L_x_32315:
        /* <DEDUP_REMOVED lines=16> */
.L_x_32324:
        /* <DEDUP_REMOVED lines=12> */
.L_x_32326:
[----:B------:R-:W-:Y:S05]  /*4a80*/  BSYNC.RECONVERGENT B3 ;  /* 0x0000000000037941 */ /* 0x000fea0003800200 */
.L_x_32325:
[----:B------:R-:W-:Y:S01]  /*4a90*/  IMAD.WIDE.U32 R84, R73, -0x2daee0ad, RZ ;  /* 0xd2511f5349547825 */ /* 0x000fe200078e00ff */
[----:B------:R-:W-:Y:S01]  /*4aa0*/  UIADD3 UR16, UPT, UPT, UR4, -0x61c88647, URZ ;  /* 0x9e3779b904107890 */ /* 0x000fe2000fffe0ff */
[----:B------:R-:W-:Y:S02]  /*4ab0*/  MOV R15, R104 ;  /* 0x00000068000f7202 */ /* 0x000fe40000000f00 */
[----:B------:R-:W-:Y:S02]  /*4ac0*/  HFMA2 R88, -RZ, RZ, 0, 0 ;  /* 0x00000000ff587431 */ /* 0x000fe400000001ff */
        /* <DEDUP_REMOVED lines=54> */
[----:B------:R-:W-:-:S04]  /*4e30*/  IMAD.WIDE.U32 R44, R85, -0x326172a9, RZ ;  /* 0xcd9e8d57552c7825 */ /* 0x000fc800078e00ff */
[----:B------:R-:W-:Y:S01]  /*4e40*/  IMAD.MOV.U32 R98, RZ, RZ, R44 ;  /* 0x000000ffff627224 */ /* 0x000fe200078e002c */
[----:B------:R-:W-:-:S07]  /*4e50*/  LOP3.LUT R85, R102, UR16, R45, 0x96, !PT ;  /* 0x0000001066557c12 */ /* 0x000fce000f8e962d */
.L_x_32323:
[----:B------:R-:W-:Y:S05]  /*4e60*/  BSYNC.RECONVERGENT B2 ;  /* 0x0000000000027941 */ /* 0x000fea0003800200 */
.L_x_32322:
[----:B------:R-:W-:Y:S01]  /*4e70*/  I2FP.F32.U32 R15, R15 ;  /* 0x0000000f000f7245 */ /* 0x000fe20000201000 */
[----:B------:R-:W-:Y:S02]  /*4e80*/  IMAD.MOV.U32 R44, RZ, RZ, 0x2f800000 ;  /* 0x2f800000ff2c7424 */ /* 0x000fe400078e00ff */
[----:B------:R-:W-:Y:S02]  /*4e90*/  HADD2.F32 R106, -RZ, R106.H0_H0 ;  /* 0x2000006aff6a7230 */ /* 0x000fe40000004100 */
[----:B------:R-:W-:-:S05]  /*4ea0*/  FFMA.FTZ R15, R15, R44, 1.1641532182693481445e-10 ;  /* 0x2f0000000f0f7423 */ /* 0x000fca000001002c */
[----:B------:R-:W-:Y:S01]  /*4eb0*/  FSETP.GTU.FTZ.AND P1, PT, R15, UR13, PT ;  /* 0x0000000d0f007c0b */ /* 0x000fe2000bf3c000 */
[----:B-----5:R-:W-:-:S03]  /*4ec0*/  FMUL.FTZ R15, R7, UR9 ;  /* 0x00000009070f7c20 */ /* 0x020fc60008410000 */
[----:B------:R-:W-:Y:S01]  /*4ed0*/  SEL R44, RZ, 0x1, P1 ;  /* 0x00000001ff2c7807 */ /* 0x000fe20000800000 */
[----:B------:R-:W-:-:S03]  /*4ee0*/  FMUL.FTZ R15, R15, UR8 ;  /* 0x000000080f0f7c20 */ /* 0x000fc60008410000 */
[----:B------:R-:W-:Y:S02]  /*4ef0*/  PRMT R101, R44, 0x7610, R101 ;  /* 0x000076102c657816 */ /* 0x000fe40000000065 */
[----:B------:R-:W-:-:S05]  /*4f00*/  FSEL R15, R15, RZ, !P1 ;  /* 0x000000ff0f0f7208 */ /* 0x000fca0004800000 */
[----:B------:R-:W-:-:S07]  /*4f10*/  FMUL.FTZ R15, R15, R106 ;  /* 0x0000006a0f0f7220 */ /* 0x000fce0000410000 */
.L_x_32295:
[----:B------:R-:W-:Y:S05]  /*4f20*/  BSYNC.RECONVERGENT B1 ;  /* 0x0000000000017941 */ /* 0x000fea0003800200 */
.L_x_32272:
[----:B------:R-:W0:Y:S01]  /*4f30*/  LDC.64 R44, c[0x0][0x3a8] ;  /* 0x0000ea00ff2c7b82 */ /* 0x000e220000000a00 */
[----:B------:R-:W-:Y:S01]  /*4f40*/  BSSY.RECONVERGENT B1, `(.L_x_32327) ;  /* 0x0000010000017945 */ /* 0x000fe20003800200 */
[----:B------:R-:W-:Y:S02]  /*4f50*/  IMAD.MOV.U32 R96, RZ, RZ, R104 ;  /* 0x000000ffff607224 */ /* 0x000fe400078e0068 */
[----:B0-----:R-:W-:-:S05]  /*4f60*/  IMAD.WIDE.U32 R44, R109, 0x10, R44 ;  /* 0x000000106d2c7825 */ /* 0x001fca00078e002c */
[----:B------:R0:W-:Y:S01]  /*4f70*/  STG.E.128 desc[UR6][R44.64], R12 ;  /* 0x0000000c2c007986 */ /* 0x0001e2000c101d06 */
[----:B------:R-:W-:Y:S05]  /*4f80*/  @!P0 BRA `(.L_x_32328) ;  /* 0x00000000002c8947 */ /* 0x000fea0003800000 */
[----:B0-----:R-:W-:-:S04]  /*4f90*/  SHF.L.U32 R44, R100, 0x10, RZ ;  /* 0x00000010642c7819 */ /* 0x001fc800000006ff */
[----:B------:R-:W-:Y:S02]  /*4fa0*/  LOP3.LUT R45, R44, 0xff0000, RZ, 0xc0, !PT ;  /* 0x00ff00002c2d7812 */ /* 0x000fe400078ec0ff */
[----:B------:R-:W-:-:S05]  /*4fb0*/  LOP3.LUT R44, R101, 0xffff, RZ, 0xc0, !PT ;  /* 0x0000ffff652c7812 */ /* 0x000fca00078ec0ff */
[----:B------:R-:W-:Y:S01]  /*4fc0*/  IMAD R44, R44, 0x1000000, R45 ;  /* 0x010000002c2c7824 */ /* 0x000fe200078e022d */
[----:B------:R-:W-:-:S05]  /*4fd0*/  LOP3.LUT R45, R99, 0xff, RZ, 0xc0, !PT ;  /* 0x000000ff632d7812 */ /* 0x000fca00078ec0ff */
[----:B------:R-:W-:Y:S01]  /*4fe0*/  IMAD R44, R45, 0x100, R44 ;  /* 0x000001002d2c7824 */ /* 0x000fe200078e022c */
[----:B------:R-:W-:-:S04]  /*4ff0*/  LOP3.LUT R45, R97, 0xff, RZ, 0xc0, !PT ;  /* 0x000000ff612d7812 */ /* 0x000fc800078ec0ff */
[----:B------:R-:W-:Y:S02]  /*5000*/  IADD3 R103, PT, PT, R44, R45, RZ ;  /* 0x0000002d2c677210 */ /* 0x000fe40007ffe0ff */
[----:B------:R-:W0:Y:S02]  /*5010*/  LDC.64 R44, c[0x0][0x3b0] ;  /* 0x0000ec00ff2c7b82 */ /* 0x000e240000000a00 */
[----:B0-----:R-:W-:-:S05]  /*5020*/  IMAD.WIDE.U32 R44, R47, 0x4, R44 ;  /* 0x000000042f2c7825 */ /* 0x001fca00078e002c */
[----:B------:R1:W-:Y:S02]  /*5030*/  STG.E desc[UR6][R44.64], R103 ;  /* 0x000000672c007986 */ /* 0x0003e4000c101906 */
.L_x_32328:
[----:B------:R-:W-:Y:S05]  /*5040*/  BSYNC.RECONVERGENT B1 ;  /* 0x0000000000017941 */ /* 0x000fea0003800200 */
.L_x_32327:
[----:B------:R-:W-:Y:S02]  /*5050*/  VIADD R109, R109, 0x20 ;  /* 0x000000206d6d7836 */ /* 0x000fe40000000000 */
[----:B------:R-:W-:-:S07]  /*5060*/  VIADD R47, R47, 0x20 ;  /* 0x000000202f2f7836 */ /* 0x000fce0000000000 */
.L_x_32269:
[----:B------:R-:W-:Y:S05]  /*5070*/  BSYNC.RECONVERGENT B0 ;  /* 0x0000000000007941 */ /* 0x000fea0003800200 */
.L_x_32268:
        /* <DEDUP_REMOVED lines=11> */
[----:B------:R2:W5:Y:S01]  /*5130*/  @P1 LDG.E.128 R8, desc[UR6][R16.64] ;  /* 0x0000000610081981 */ /* 0x000562000c1e1d00 */
[----:B------:R-:W-:Y:S04]  /*5140*/  BSSY.RECONVERGENT B0, `(.L_x_32331) ;  /* 0x0000346000007945 */ /* 0x000fe80003800200 */
[----:B------:R-:W-:Y:S05]  /*5150*/  @!P1 BRA `(.L_x_32332) ;  /* 0x00000018008c9947 */ /* 0x000fea0003800000 */
[----:B------:R-:W-:Y:S01]  /*5160*/  ISETP.GT.AND P1, PT, R46, RZ, PT ;  /* 0x000000ff2e00720c */ /* 0x000fe20003f24270 */
[----:B------:R-:W-:Y:S01]  /*5170*/  BSSY.RECONVERGENT B2, `(.L_x_32333) ;  /* 0x000006a000027945 */ /* 0x000fe20003800200 */
[----:B--2---:R-:W-:Y:S01]  /*5180*/  MOV R18, R88 ;  /* 0x0000005800127202 */ /* 0x004fe20000000f00 */
[----:B------:R-:W-:Y:S02]  /*5190*/  IMAD.MOV.U32 R104, RZ, RZ, R96 ;  /* 0x000000ffff687224 */ /* 0x000fe400078e0060 */
        /* <DEDUP_REMOVED lines=18> */
.L_x_32337:
[----:B------:R-:W-:Y:S01]  /*52c0*/  IADD3 R73, PT, PT, R73, 0x1, RZ ;  /* 0x0000000149497810 */ /* 0x000fe20007ffe0ff */
[----:B------:R-:W-:Y:S03]  /*52d0*/  BSSY.RECONVERGENT B4, `(.L_x_32338) ;  /* 0x000000c000047945 */ /* 0x000fe60003800200 */
[C---:B------:R-:W-:Y:S01]  /*52e0*/  ISETP.NE.AND P2, PT, R73.reuse, RZ, PT ;  /* 0x000000ff4900720c */ /* 0x040fe20003f45270 */
[----:B01----:R-:W-:-:S12]  /*52f0*/  IMAD.WIDE.U32 R44, R73, -0x2daee0ad, RZ ;  /* 0xd2511f53492c7825 */ /* 0x003fd800078e00ff */
        /* <DEDUP_REMOVED lines=9> */
.L_x_32339:
[----:B------:R-:W-:Y:S05]  /*5390*/  BSYNC.RECONVERGENT B4 ;  /* 0x0000000000047941 */ /* 0x000fea0003800200 */
.L_x_32338:
        /* <DEDUP_REMOVED lines=59> */
.L_x_32336:
[----:B------:R-:W-:Y:S05]  /*5750*/  BSYNC.RECONVERGENT B3 ;  /* 0x0000000000037941 */ /* 0x000fea0003800200 */
.L_x_32335:
[----:B------:R-:W-:Y:S01]  /*5760*/  I2FP.F32.U32 R16, R16 ;  /* 0x0000001000107245 */ /* 0x000fe20000201000 */
[----:B------:R-:W-:-:S04]  /*5770*/  IMAD.MOV.U32 R17, RZ, RZ, 0x2f800000 ;  /* 0x2f800000ff117424 */ /* 0x000fc800078e00ff */
[----:B------:R-:W-:-:S05]  /*5780*/  FFMA.FTZ R16, R16, R17, 1.1641532182693481445e-10 ;  /* 0x2f00000010107423 */ /* 0x000fca0000010011 */
[----:B------:R-:W-:Y:S01]  /*5790*/  FSETP.GTU.FTZ.AND P2, PT, R16, UR13, PT ;  /* 0x0000000d10007c0b */ /* 0x000fe2000bf5c000 */
[----:B------:R-:W-:-:S04]  /*57a0*/  FMUL.FTZ R16, R4, UR9 ;  /* 0x0000000904107c20 */ /* 0x000fc80008410000 */
[----:B------:R-:W-:-:S05]  /*57b0*/  FMUL.FTZ R16, R16, UR8 ;  /* 0x0000000810107c20 */ /* 0x000fca0008410000 */
[----:B------:R-:W-:Y:S01]  /*57c0*/  FSEL R17, R16, RZ, !P2 ;  /* 0x000000ff10117208 */ /* 0x000fe20005000000 */
[----:B------:R-:W-:-:S05]  /*57d0*/  HADD2.F32 R16, -RZ, R75.H0_H0 ;  /* 0x2000004bff107230 */ /* 0x000fca0000004100 */
[----:B------:R-:W-:Y:S01]  /*57e0*/  FFMA.FTZ R16, R17, R16, R8 ;  /* 0x0000001011107223 */ /* 0x000fe20000010008 */
[----:B------:R-:W-:-:S04]  /*57f0*/  SEL R17, RZ, 0x1, P2 ;  /* 0x00000001ff117807 */ /* 0x000fc80001000000 */
[----:B------:R-:W-:-:S07]  /*5800*/  PRMT R97, R17, 0x7610, R97 ;  /* 0x0000761011617816 */ /* 0x000fce0000000061 */
.L_x_32334:
[----:B------:R-:W-:Y:S05]  /*5810*/  BSYNC.RECONVERGENT B2 ;  /* 0x0000000000027941 */ /* 0x000fea0003800200 */
.L_x_32333:
        /* <DEDUP_REMOVED lines=17> */
.L_x_32344:
        /* <DEDUP_REMOVED lines=13> */
.L_x_32346:
[----:B------:R-:W-:Y:S05]  /*5a00*/  BSYNC.RECONVERGENT B4 ;  /* 0x0000000000047941 */ /* 0x000fea0003800200 */
.L_x_32345:
[----:B------:R-:W-:Y:S01]  /*5a10*/  LOP3.LUT R18, R89, UR5, R85, 0x96, !PT ;  /* 0x0000000559127c12 */ /* 0x000fe2000f8e9655 */
[----:B01----:R-:W-:Y:S01]  /*5a20*/  IMAD.WIDE.U32 R44, R70, -0x326172a9, RZ ;  /* 0xcd9e8d57462c7825 */ /* 0x003fe200078e00ff */
        /* <DEDUP_REMOVED lines=56> */
[----:B------:R-:W-:Y:S01]  /*5db0*/  LOP3.LUT R84, R84, UR16, R19, 0x96, !PT ;  /* 0x0000001054547c12 */ /* 0x000fe2000f8e9613 */
[----:B------:R-:W-:-:S07]  /*5dc0*/  IMAD.MOV.U32 R19, RZ, RZ, RZ ;  /* 0x000000ffff137224 */ /* 0x000fce00078e00ff */
.L_x_32343:
[----:B------:R-:W-:Y:S05]  /*5dd0*/  BSYNC.RECONVERGENT B3 ;  /* 0x0000000000037941 */ /* 0x000fea0003800200 */
.L_x_32342:
[----:B------:R-:W-:Y:S01]  /*5de0*/  HFMA2 R18, -RZ, RZ, 0.1171875, 0 ;  /* 0x2f800000ff127431 */ /* 0x000fe200000001ff */
[----:B------:R-:W-:-:S05]  /*5df0*/  I2FP.F32.U32 R17, R17 ;  /* 0x0000001100117245 */ /* 0x000fca0000201000 */
        /* <DEDUP_REMOVED lines=9> */
.L_x_32341:
[----:B------:R-:W-:Y:S05]  /*5e90*/  BSYNC.RECONVERGENT B2 ;  /* 0x0000000000027941 */ /* 0x000fea0003800200 */
.L_x_32340:
[----:B------:R-:W-:Y:S01]  /*5ea0*/  BSSY.RECONVERGENT B2, `(.L_x_32347) ;  /* 0x0000067000027945 */ /* 0x000fe20003800200 */
[----:B01----:R-:W-:Y:S02]  /*5eb0*/  IMAD.MOV.U32 R44, RZ, RZ, R19 ;  /* 0x000000ffff2c7224 */ /* 0x003fe400078e0013 */
        /* <DEDUP_REMOVED lines=15> */
.L_x_32351:
        /* <DEDUP_REMOVED lines=12> */
.L_x_32353:
[----:B------:R-:W-:Y:S05]  /*6070*/  BSYNC.RECONVERGENT B4 ;  /* 0x0000000000047941 */ /* 0x000fea0003800200 */
.L_x_32352:
        /* <DEDUP_REMOVED lines=53> */
[----:B------:R-:W-:Y:S02]  /*63d0*/  IMAD.MOV.U32 R98, RZ, RZ, R44 ;  /* 0x000000ffff627224 */ /* 0x000fe400078e002c */
[----:B------:R-:W-:Y:S02]  /*63e0*/  IMAD.MOV.U32 R44, RZ, RZ, RZ ;  /* 0x000000ffff2c7224 */ /* 0x000fe400078e00ff */
[----:B------:R-:W-:-:S05]  /*63f0*/  IMAD.WIDE.U32 R18, R18, -0x2daee0ad, RZ ;  /* 0xd2511f5312127825 */ /* 0x000fca00078e00ff */
[----:B------:R-:W-:Y:S01]  /*6400*/  LOP3.LUT R84, R84, UR16, R19, 0x96, !PT ;  /* 0x0000001054547c12 */ /* 0x000fe2000f8e9613 */
[----:B------:R-:W-:-:S06]  /*6410*/  UIADD3 UR16, UPT, UPT, UR4, -0x700cb87f, URZ ;  /* 0x8ff3478104107890 */ /* 0x000fcc000fffe0ff */
[----:B------:R-:W-:Y:S01]  /*6420*/  LOP3.LUT R85, R102, UR16, R45, 0x96, !PT ;  /* 0x0000001066557c12 */ /* 0x000fe2000f8e962d */
[----:B------:R-:W-:Y:S01]  /*6430*/  IMAD.MOV.U32 R45, RZ, RZ, R104 ;  /* 0x000000ffff2d7224 */ /* 0x000fe200078e0068 */
[----:B------:R-:W-:-:S07]  /*6440*/  MOV R104, R18 ;  /* 0x0000001200687202 */ /* 0x000fce0000000f00 */
.L_x_32350:
[----:B------:R-:W-:Y:S05]  /*6450*/  BSYNC.RECONVERGENT B3 ;  /* 0x0000000000037941 */ /* 0x000fea0003800200 */
.L_x_32349:
[----:B------:R-:W-:Y:S01]  /*6460*/  I2FP.F32.U32 R18, R45 ;  /* 0x0000002d00127245 */ /* 0x000fe20000201000 */
[----:B------:R-:W-:-:S04]  /*6470*/  IMAD.MOV.U32 R19, RZ, RZ, 0x2f800000 ;  /* 0x2f800000ff137424 */ /* 0x000fc800078e00ff */
[----:B------:R-:W-:-:S05]  /*6480*/  FFMA.FTZ R18, R18, R19, 1.1641532182693481445e-10 ;  /* 0x2f00000012127423 */ /* 0x000fca0000010013 */
[----:B------:R-:W-:Y:S01]  /*6490*/  FSETP.GTU.FTZ.AND P2, PT, R18, UR13, PT ;  /* 0x0000000d12007c0b */ /* 0x000fe2000bf5c000 */
[----:B------:R-:W-:-:S04]  /*64a0*/  FMUL.FTZ R18, R6, UR9 ;  /* 0x0000000906127c20 */ /* 0x000fc80008410000 */
[----:B------:R-:W-:-:S05]  /*64b0*/  FMUL.FTZ R18, R18, UR8 ;  /* 0x0000000812127c20 */ /* 0x000fca0008410000 */
[----:B------:R-:W-:Y:S01]  /*64c0*/  FSEL R19, R18, RZ, !P2 ;  /* 0x000000ff12137208 */ /* 0x000fe20005000000 */
[----:B------:R-:W-:-:S05]  /*64d0*/  HADD2.F32 R18, -RZ, R75.H1_H1 ;  /* 0x3000004bff127230 */ /* 0x000fca0000004100 */
[----:B------:R-:W-:Y:S01]  /*64e0*/  FFMA.FTZ R18, R19, R18, R10 ;  /* 0x0000001213127223 */ /* 0x000fe2000001000a */
[----:B------:R-:W-:-:S04]  /*64f0*/  SEL R19, RZ, 0x1, P2 ;  /* 0x00000001ff137807 */ /* 0x000fc80001000000 */
[----:B------:R-:W-:-:S07]  /*6500*/  PRMT R100, R19, 0x7610, R100 ;  /* 0x0000761013647816 */ /* 0x000fce0000000064 */
.L_x_32348:
[----:B------:R-:W-:Y:S05]  /*6510*/  BSYNC.RECONVERGENT B2 ;  /* 0x0000000000027941 */ /* 0x000fea0003800200 */
.L_x_32347:
        /* <DEDUP_REMOVED lines=16> */
.L_x_32357:
        /* <DEDUP_REMOVED lines=12> */
.L_x_32359:
[----:B------:R-:W-:Y:S05]  /*66e0*/  BSYNC.RECONVERGENT B3 ;  /* 0x0000000000037941 */ /* 0x000fea0003800200 */
.L_x_32358:
        /* <DEDUP_REMOVED lines=61> */
.L_x_32356:
[----:B------:R-:W-:Y:S05]  /*6ac0*/  BSYNC.RECONVERGENT B2 ;  /* 0x0000000000027941 */ /* 0x000fea0003800200 */
.L_x_32355:
        /* <DEDUP_REMOVED lines=10> */
[----:B------:R-:W-:Y:S01]  /*6b70*/  PRMT R101, R44, 0x7610, R101 ;  /* 0x000076102c657816 */ /* 0x000fe20000000065 */
[----:B------:R-:W-:Y:S06]  /*6b80*/  BRA `(.L_x_32354) ;  /* 0x0000001800847947 */ /* 0x000fec0003800000 */
.L_x_32332:
[----:B------:R-:W-:Y:S01]  /*6b90*/  BSSY.RECONVERGENT B2, `(.L_x_32360) ;  /* 0x000006a000027945 */ /* 0x000fe20003800200 */
[----:B--2---:R-:W-:Y:S01]  /*6ba0*/  IMAD.MOV.U32 R18, RZ, RZ, R88 ;  /* 0x000000ffff127224 */ /* 0x004fe200078e0058 */
        /* <DEDUP_REMOVED lines=19> */
.L_x_32364:
[----:B------:R-:W-:Y:S01]  /*6ce0*/  VIADD R73, R73, 0x1 ;  /* 0x0000000149497836 */ /* 0x000fe20000000000 */
[----:B------:R-:W-:Y:S03]  /*6cf0*/  BSSY.RECONVERGENT B4, `(.L_x_32365) ;  /* 0x000000c000047945 */ /* 0x000fe60003800200 */
[C---:B01----:R-:W-:Y:S01]  /*6d00*/  IMAD.WIDE.U32 R44, R73.reuse, -0x2daee0ad, RZ ;  /* 0xd2511f53492c7825 */ /* 0x043fe200078e00ff */
        /* <DEDUP_REMOVED lines=10> */
.L_x_32366:
[----:B------:R-:W-:Y:S05]  /*6db0*/  BSYNC.RECONVERGENT B4 ;  /* 0x0000000000047941 */ /* 0x000fea0003800200 */
.L_x_32365:
        /* <DEDUP_REMOVED lines=59> */
.L_x_32363:
[----:B------:R-:W-:Y:S05]  /*7170*/  BSYNC.RECONVERGENT B3 ;  /* 0x0000000000037941 */ /* 0x000fea0003800200 */
.L_x_32362:
[----:B------:R-:W-:Y:S01]  /*7180*/  HFMA2 R17, -RZ, RZ, 0.1171875, 0 ;  /* 0x2f800000ff117431 */ /* 0x000fe200000001ff */
[----:B------:R-:W-:-:S05]  /*7190*/  I2FP.F32.U32 R16, R16 ;  /* 0x0000001000107245 */ /* 0x000fca0000201000 */
        /* <DEDUP_REMOVED lines=9> */
.L_x_32361:
[----:B------:R-:W-:Y:S05]  /*7230*/  BSYNC.RECONVERGENT B2 ;  /* 0x0000000000027941 */ /* 0x000fea0003800200 */
.L_x_32360:
        /* <DEDUP_REMOVED lines=17> */
.L_x_32371:
        /* <DEDUP_REMOVED lines=13> */
.L_x_32373:
[----:B------:R-:W-:Y:S05]  /*7420*/  BSYNC.RECONVERGENT B4 ;  /* 0x0000000000047941 */ /* 0x000fea0003800200 */
.L_x_32372:
        /* <DEDUP_REMOVED lines=60> */
.L_x_32370:
[----:B------:R-:W-:Y:S05]  /*77f0*/  BSYNC.RECONVERGENT B3 ;  /* 0x0000000000037941 */ /* 0x000fea0003800200 */
.L_x_32369:
        /* <DEDUP_REMOVED lines=11> */
.L_x_32368:
[----:B------:R-:W-:Y:S05]  /*78b0*/  BSYNC.RECONVERGENT B2 ;  /* 0x0000000000027941 */ /* 0x000fea0003800200 */
.L_x_32367:
[----:B------:R-:W-:Y:S01]  /*78c0*/  BSSY.RECONVERGENT B2, `(.L_x_32374) ;  /* 0x0000067000027945 */ /* 0x000fe20003800200 */
[----:B01----:R-:W-:Y:S01]  /*78d0*/  MOV R44, R19 ;  /* 0x00000013002c7202 */ /* 0x003fe20000000f00 */
        /* <DEDUP_REMOVED lines=15> */
.L_x_32378:
        /* <DEDUP_REMOVED lines=12> */
.L_x_32380:
[----:B------:R-:W-:Y:S05]  /*7a90*/  BSYNC.RECONVERGENT B4 ;  /* 0x0000000000047941 */ /* 0x000fea0003800200 */
.L_x_32379:
        /* <DEDUP_REMOVED lines=53> */
[----:B------:R-:W-:Y:S01]  /*7df0*/  MOV R98, R44 ;  /* 0x0000002c00627202 */ /* 0x000fe20000000f00 */
[----:B------:R-:W-:Y:S02]  /*7e00*/  HFMA2 R44, -RZ, RZ, 0, 0 ;  /* 0x00000000ff2c7431 */ /* 0x000fe400000001ff */
[----:B------:R-:W-:-:S05]  /*7e10*/  IMAD.WIDE.U32 R18, R18, -0x2daee0ad, RZ ;  /* 0xd2511f5312127825 */ /* 0x000fca00078e00ff */
[----:B------:R-:W-:Y:S01]  /*7e20*/  LOP3.LUT R84, R84, UR16, R19, 0x96, !PT ;  /* 0x0000001054547c12 */ /* 0x000fe2000f8e9613 */
[----:B------:R-:W-:-:S06]  /*7e30*/  UIADD3 UR16, UPT, UPT, UR4, -0x700cb87f, URZ ;  /* 0x8ff3478104107890 */ /* 0x000fcc000fffe0ff */
[----:B------:R-:W-:Y:S01]  /*7e40*/  LOP3.LUT R85, R102, UR16, R45, 0x96, !PT ;  /* 0x0000001066557c12 */ /* 0x000fe2000f8e962d */
[----:B------:R-:W-:Y:S02]  /*7e50*/  IMAD.MOV.U32 R45, RZ, RZ, R104 ;  /* 0x000000ffff2d7224 */ /* 0x000fe400078e0068 */
[----:B------:R-:W-:-:S07]  /*7e60*/  IMAD.MOV.U32 R104, RZ, RZ, R18 ;  /* 0x000000ffff687224 */ /* 0x000fce00078e0012 */
.L_x_32377:
[----:B------:R-:W-:Y:S05]  /*7e70*/  BSYNC.RECONVERGENT B3 ;  /* 0x0000000000037941 */ /* 0x000fea0003800200 */
.L_x_32376:
        /* <DEDUP_REMOVED lines=11> */
.L_x_32375:
[----:B------:R-:W-:Y:S05]  /*7f30*/  BSYNC.RECONVERGENT B2 ;  /* 0x0000000000027941 */ /* 0x000fea0003800200 */
.L_x_32374:
        /* <DEDUP_REMOVED lines=16> */
.L_x_32383:
        /* <DEDUP_REMOVED lines=12> */
.L_x_32385:
[----:B------:R-:W-:Y:S05]  /*8100*/  BSYNC.RECONVERGENT B3 ;  /* 0x0000000000037941 */ /* 0x000fea0003800200 */
.L_x_32384:
        /* <DEDUP_REMOVED lines=57> */
[----:B------:R-:W-:Y:S01]  /*84a0*/  MOV R104, R44 ;  /* 0x0000002c00687202 */ /* 0x000fe20000000f00 */
[----:B------:R-:W-:-:S04]  /*84b0*/  IMAD.WIDE.U32 R44, R85, -0x326172a9, RZ ;  /* 0xcd9e8d57552c7825 */ /* 0x000fc800078e00ff */
[----:B------:R-:W-:Y:S01]  /*84c0*/  IMAD.MOV.U32 R98, RZ, RZ, R44 ;  /* 0x000000ffff627224 */ /* 0x000fe200078e002c */
[----:B------:R-:W-:-:S07]  /*84d0*/  LOP3.LUT R85, R102, UR16, R45, 0x96, !PT ;  /* 0x0000001066557c12 */ /* 0x000fce000f8e962d */
.L_x_32382:
[----:B------:R-:W-:Y:S05]  /*84e0*/  BSYNC.RECONVERGENT B2 ;  /* 0x0000000000027941 */ /* 0x000fea0003800200 */
.L_x_32381:
        /* <DEDUP_REMOVED lines=11> */
.L_x_32354:
[----:B------:R-:W-:Y:S05]  /*85a0*/  BSYNC.RECONVERGENT B0 ;  /* 0x0000000000007941 */ /* 0x000fea0003800200 */
.L_x_32331:
[----:B------:R-:W0:Y:S01]  /*85b0*/  LDC.64 R44, c[0x0][0x3a8] ;  /* 0x0000ea00ff2c7b82 */ /* 0x000e220000000a00 */
[----:B------:R-:W-:Y:S01]  /*85c0*/  BSSY.RECONVERGENT B0, `(.L_x_32386) ;  /* 0x0000010000007945 */ /* 0x000fe20003800200 */
[----:B------:R-:W-:Y:S02]  /*85d0*/  IMAD.MOV.U32 R96, RZ, RZ, R104 ;  /* 0x000000ffff607224 */ /* 0x000fe400078e0068 */
[----:B0-----:R-:W-:-:S05]  /*85e0*/  IMAD.WIDE.U32 R44, R109, 0x10, R44 ;  /* 0x000000106d2c7825 */ /* 0x001fca00078e002c */
[----:B------:R0:W-:Y:S01]  /*85f0*/  STG.E.128 desc[UR6][R44.64], R16 ;  /* 0x000000102c007986 */ /* 0x0001e2000c101d06 */
[----:B------:R-:W-:Y:S05]  /*8600*/  @!P0 BRA `(.L_x_32387) ;  /* 0x00000000002c8947 */ /* 0x000fea0003800000 */
[----:B0-----:R-:W-:-:S05]  /*8610*/  IMAD.U32 R44, R100, 0x10000, RZ ;  /* 0x00010000642c7824 */ /* 0x001fca00078e00ff */
[----:B------:R-:W-:Y:S02]  /*8620*/  LOP3.LUT R45, R44, 0xff0000, RZ, 0xc0, !PT ;  /* 0x00ff00002c2d7812 */ /* 0x000fe400078ec0ff */
[----:B------:R-:W-:-:S04]  /*8630*/  LOP3.LUT R44, R101, 0xffff, RZ, 0xc0, !PT ;  /* 0x0000ffff652c7812 */ /* 0x000fc800078ec0ff */
[----:B------:R-:W-:Y:S02]  /*8640*/  LEA R44, R44, R45, 0x18 ;  /* 0x0000002d2c2c7211 */ /* 0x000fe400078ec0ff */
[----:B------:R-:W-:-:S05]  /*8650*/  LOP3.LUT R45, R99, 0xff, RZ, 0xc0, !PT ;  /* 0x000000ff632d7812 */ /* 0x000fca00078ec0ff */
[----:B------:R-:W-:Y:S01]  /*8660*/  IMAD R44, R45, 0x100, R44 ;  /* 0x000001002d2c7824 */ /* 0x000fe200078e022c */
[----:B------:R-:W-:-:S05]  /*8670*/  LOP3.LUT R45, R97, 0xff, RZ, 0xc0, !PT ;  /* 0x000000ff612d7812 */ /* 0x000fca00078ec0ff */
[----:B------:R-:W-:Y:S02]  /*8680*/  IMAD.IADD R103, R44, 0x1, R45 ;  /* 0x000000012c677824 */ /* 0x000fe400078e022d */
[----:B------:R-:W0:Y:S02]  /*8690*/  LDC.64 R44, c[0x0][0x3b0] ;  /* 0x0000ec00ff2c7b82 */ /* 0x000e240000000a00 */
[----:B0-----:R-:W-:-:S05]  /*86a0*/  IMAD.WIDE.U32 R44, R47, 0x4, R44 ;  /* 0x000000042f2c7825 */ /* 0x001fca00078e002c */
[----:B------:R1:W-:Y:S02]  /*86b0*/  STG.E desc[UR6][R44.64], R103 ;  /* 0x000000672c007986 */ /* 0x0003e4000c101906 */
.L_x_32387:
[----:B------:R-:W-:Y:S05]  /*86c0*/  BSYNC.RECONVERGENT B0 ;  /* 0x0000000000007941 */ /* 0x000fea0003800200 */
.L_x_32386:
[----:B------:R-:W-:Y:S01]  /*86d0*/  IADD3 R109, PT, PT, R109, 0x20, RZ ;  /* 0x000000206d6d7810 */ /* 0x000fe20007ffe0ff */
[----:B------:R-:W-:-:S07]  /*86e0*/  VIADD R47, R47, 0x20 ;  /* 0x000000202f2f7836 */ /* 0x000fce0000000000 */
.L_x_32330:
[----:B------:R-:W-:Y:S05]  /*86f0*/  BSYNC.RECONVERGENT B1 ;  /* 0x0000000000017941 */ /* 0x000fea0003800200 */
.L_x_32329:
        /* <DEDUP_REMOVED lines=16> */
[----:B--2---:R-:W-:Y:S01]  /*8800*/  IMAD.MOV.U32 R22, RZ, RZ, R88 ;  /* 0x000000ffff167224 */ /* 0x004fe200078e0058 */
[----:B------:R-:W-:Y:S01]  /*8810*/  MOV R104, R96 ;  /* 0x0000006000687202 */ /* 0x000fe20000000f00 */
[----:B-----5:R-:W-:-:S09]  /*8820*/  IMAD.MOV.U32 R20, RZ, RZ, R8 ;  /* 0x000000ffff147224 */ /* 0x020fd200078e0008 */
        /* <DEDUP_REMOVED lines=17> */
.L_x_32396:
        /* <DEDUP_REMOVED lines=13> */
.L_x_32398:
[----:B------:R-:W-:Y:S05]  /*8a10*/  BSYNC.RECONVERGENT B4 ;  /* 0x0000000000047941 */ /* 0x000fea0003800200 */
.L_x_32397:
        /* <DEDUP_REMOVED lines=59> */
.L_x_32395:
[----:B------:R-:W-:Y:S05]  /*8dd0*/  BSYNC.RECONVERGENT B3 ;  /* 0x0000000000037941 */ /* 0x000fea0003800200 */
.L_x_32394:
        /* <DEDUP_REMOVED lines=11> */
.L_x_32393:
[----:B------:R-:W-:Y:S05]  /*8e90*/  BSYNC.RECONVERGENT B2 ;  /* 0x0000000000027941 */ /* 0x000fea0003800200 */
.L_x_32392:
        /* <DEDUP_REMOVED lines=17> */
.L_x_32403:
        /* <DEDUP_REMOVED lines=13> */
.L_x_32405:
[----:B------:R-:W-:Y:S05]  /*9080*/  BSYNC.RECONVERGENT B4 ;  /* 0x0000000000047941 */ /* 0x000fea0003800200 */
.L_x_32404:
        /* <DEDUP_REMOVED lines=60> */
.L_x_32402:
[----:B------:R-:W-:Y:S05]  /*9450*/  BSYNC.RECONVERGENT B3 ;  /* 0x0000000000037941 */ /* 0x000fea0003800200 */
.L_x_32401:
        /* <DEDUP_REMOVED lines=11> */
.L_x_32400:
[----:B------:R-:W-:Y:S05]  /*9510*/  BSYNC.RECONVERGENT B2 ;  /* 0x0000000000027941 */ /* 0x000fea0003800200 */
.L_x_32399:
[----:B------:R-:W-:Y:S01]  /*9520*/  BSSY.RECONVERGENT B2, `(.L_x_32406) ;  /* 0x0000067000027945 */ /* 0x000fe20003800200 */
[----:B01----:R-:W-:Y:S01]  /*9530*/  MOV R44, R23 ;  /* 0x00000017002c7202 */ /* 0x003fe20000000f00 */
        /* <DEDUP_REMOVED lines=15> */
.L_x_32410:
        /* <DEDUP_REMOVED lines=12> */
.L_x_32412:
[----:B------:R-:W-:Y:S05]  /*96f0*/  BSYNC.RECONVERGENT B4 ;  /* 0x0000000000047941 */ /* 0x000fea0003800200 */
.L_x_32411:
        /* <DEDUP_REMOVED lines=61> */
.L_x_32409:
[----:B------:R-:W-:Y:S05]  /*9ad0*/  BSYNC.RECONVERGENT B3 ;  /* 0x0000000000037941 */ /* 0x000fea0003800200 */
.L_x_32408:
        /* <DEDUP_REMOVED lines=11> */
.L_x_32407:
[----:B------:R-:W-:Y:S05]  /*9b90*/  BSYNC.RECONVERGENT B2 ;  /* 0x0000000000027941 */ /* 0x000fea0003800200 */
.L_x_32406:
        /* <DEDUP_REMOVED lines=16> */
.L_x_32416:
        /* <DEDUP_REMOVED lines=12> */
.L_x_32418:
[----:B------:R-:W-:Y:S05]  /*9d60*/  BSYNC.RECONVERGENT B3 ;  /* 0x0000000000037941 */ /* 0x000fea0003800200 */
.L_x_32417:
        /* <DEDUP_REMOVED lines=61> */
.L_x_32415:
[----:B------:R-:W-:Y:S05]  /*a140*/  BSYNC.RECONVERGENT B2 ;  /* 0x0000000000027941 */ /* 0x000fea0003800200 */
.L_x_32414:
[----:B------:R-:W-:Y:S01]  /*a150*/  HFMA2 R44, -RZ, RZ, 0.1171875, 0 ;  /* 0x2f800000ff2c7431 */ /* 0x000fe200000001ff */
[----:B------:R-:W-:-:S05]  /*a160*/  I2FP.F32.U32 R23, R23 ;  /* 0x0000001700177245 */ /* 0x000fca0000201000 */
        /* <DEDUP_REMOVED lines=10> */
.L_x_32391:
[----:B------:R-:W-:Y:S01]  /*a210*/  BSSY.RECONVERGENT B2, `(.L_x_32419) ;  /* 0x000006a000027945 */ /* 0x000fe20003800200 */
[----:B--2---:R-:W-:Y:S01]  /*a220*/  IMAD.MOV.U32 R22, RZ, RZ, R88 ;  /* 0x000000ffff167224 */ /* 0x004fe200078e0058 */
        /* <DEDUP_REMOVED lines=14> */
[----:B------:R-:W-:Y:S01]  /*a310*/  @P1 VIADD R22, R88, 0x1 ;  /* 0x0000000158161836 */ /* 0x000fe20000000000 */
[----:B------:R-:W-:Y:S01]  /*a320*/  @!P1 MOV R20, R84 ;  /* 0x0000005400149202 */ /* 0x000fe20000000f00 */
[----:B------:R-:W-:Y:S02]  /*a330*/  @P1 IMAD.MOV.U32 R104, RZ, RZ, R96 ;  /* 0x000000ffff681224 */ /* 0x000fe400078e0060 */
[----:B------:R-:W-:Y:S01]  /*a340*/  @P1 IMAD.MOV.U32 R20, RZ, RZ, R85 ;  /* 0x000000ffff141224 */ /* 0x000fe200078e0055 */
[----:B------:R-:W-:Y:S06]  /*a350*/  BRA `(.L_x_32422) ;  /* 0x0000000400247947 */ /* 0x000fec0003800000 */
.L_x_32423:
        /* <DEDUP_REMOVED lines=13> */
.L_x_32425:
[----:B------:R-:W-:Y:S05]  /*a430*/  BSYNC.RECONVERGENT B4 ;  /* 0x0000000000047941 */ /* 0x000fea0003800200 */
.L_x_32424:
        /* <DEDUP_REMOVED lines=59> */
.L_x_32422:
[----:B------:R-:W-:Y:S05]  /*a7f0*/  BSYNC.RECONVERGENT B3 ;  /* 0x0000000000037941 */ /* 0x000fea0003800200 */
.L_x_32421:
        /* <DEDUP_REMOVED lines=11> */
.L_x_32420:
[----:B------:R-:W-:Y:S05]  /*a8b0*/  BSYNC.RECONVERGENT B2 ;  /* 0x0000000000027941 */ /* 0x000fea0003800200 */
.L_x_32419:
        /* <DEDUP_REMOVED lines=17> */
.L_x_32430:
        /* <DEDUP_REMOVED lines=13> */
.L_x_32432:
[----:B------:R-:W-:Y:S05]  /*aaa0*/  BSYNC.RECONVERGENT B4 ;  /* 0x0000000000047941 */ /* 0x000fea0003800200 */
.L_x_32431:
        /* <DEDUP_REMOVED lines=58> */
[----:B------:R-:W-:Y:S01]  /*ae50*/  IMAD.MOV.U32 R23, RZ, RZ, RZ ;  /* 0x000000ffff177224 */ /* 0x000fe200078e00ff */
[----:B------:R-:W-:-:S07]  /*ae60*/  MOV R104, R22 ;  /* 0x0000001600687202 */ /* 0x000fce0000000f00 */
.L_x_32429:
[----:B------:R-:W-:Y:S05]  /*ae70*/  BSYNC.RECONVERGENT B3 ;  /* 0x0000000000037941 */ /* 0x000fea0003800200 */
.L_x_32428:
        /* <DEDUP_REMOVED lines=11> */
.L_x_32427:
[----:B------:R-:W-:Y:S05]  /*af30*/  BSYNC.RECONVERGENT B2 ;  /* 0x0000000000027941 */ /* 0x000fea0003800200 */
.L_x_32426:
        /* <DEDUP_REMOVED lines=17> */
.L_x_32437:
        /* <DEDUP_REMOVED lines=12> */
.L_x_32439:
[----:B------:R-:W-:Y:S05]  /*b110*/  BSYNC.RECONVERGENT B4 ;  /* 0x0000000000047941 */ /* 0x000fea0003800200 */
.L_x_32438:
        /* <DEDUP_REMOVED lines=54> */
[----:B------:R-:W-:Y:S02]  /*b480*/  IMAD.MOV.U32 R44, RZ, RZ, RZ ;  /* 0x000000ffff2c7224 */ /* 0x000fe400078e00ff */
[----:B------:R-:W-:-:S05]  /*b490*/  IMAD.WIDE.U32 R22, R22, -0x2daee0ad, RZ ;  /* 0xd2511f5316167825 */ /* 0x000fca00078e00ff */
[----:B------:R-:W-:Y:S01]  /*b4a0*/  LOP3.LUT R84, R84, UR16, R23, 0x96, !PT ;  /* 0x0000001054547c12 */ /* 0x000fe2000f8e9617 */
[----:B------:R-:W-:-:S06]  /*b4b0*/  UIADD3 UR16, UPT, UPT, UR4, -0x700cb87f, URZ ;  /* 0x8ff3478104107890 */ /* 0x000fcc000fffe0ff */
[----:B------:R-:W-:Y:S01]  /*b4c0*/  LOP3.LUT R85, R102, UR16, R45, 0x96, !PT ;  /* 0x0000001066557c12 */ /* 0x000fe2000f8e962d */
[----:B------:R-:W-:Y:S01]  /*b4d0*/  IMAD.MOV.U32 R45, RZ, RZ, R104 ;  /* 0x000000ffff2d7224 */ /* 0x000fe200078e0068 */
[----:B------:R-:W-:-:S07]  /*b4e0*/  MOV R104, R22 ;  /* 0x0000001600687202 */ /* 0x000fce0000000f00 */
.L_x_32436:
[----:B------:R-:W-:Y:S05]  /*b4f0*/  BSYNC.RECONVERGENT B3 ;  /* 0x0000000000037941 */ /* 0x000fea0003800200 */
.L_x_32435:
        /* <DEDUP_REMOVED lines=11> */
.L_x_32434:
[----:B------:R-:W-:Y:S05]  /*b5b0*/  BSYNC.RECONVERGENT B2 ;  /* 0x0000000000027941 */ /* 0x000fea0003800200 */
.L_x_32433:
        /* <DEDUP_REMOVED lines=16> */
.L_x_32442:
        /* <DEDUP_REMOVED lines=12> */
.L_x_32444:
[----:B------:R-:W-:Y:S05]  /*b780*/  BSYNC.RECONVERGENT B3 ;  /* 0x0000000000037941 */ /* 0x000fea0003800200 */
.L_x_32443:
[----:B------:R-:W-:Y:S01]  /*b790*/  IMAD.WIDE.U32 R84, R73, -0x2daee0ad, RZ ;  /* 0xd2511f5349547825 */ /* 0x000fe200078e00ff */
[----:B------:R-:W-:Y:S01]  /*b7a0*/  UIADD3 UR16, UPT, UPT, UR4, -0x61c88647, URZ ;  /* 0x9e3779b904107890 */ /* 0x000fe2000fffe0ff */
[----:B------:R-:W-:Y:S02]  /*b7b0*/  MOV R23, R104 ;  /* 0x0000006800177202 */ /* 0x000fe40000000f00 */
[----:B------:R-:W-:Y:S01]  /*b7c0*/  IMAD.WIDE.U32 R102, R70, -0x326172a9, RZ ;  /* 0xcd9e8d5746667825 */ /* 0x000fe200078e00ff */
[----:B------:R-:W-:-:S03]  /*b7d0*/  LOP3.LUT R44, R89, UR5, R85, 0x96, !PT ;  /* 0x00000005592c7c12 */ /* 0x000fc6000f8e9655 */
[----:B------:R-:W-:Y:S01]  /*b7e0*/  IMAD.MOV.U32 R88, RZ, RZ, RZ ;  /* 0x000000ffff587224 */ /* 0x000fe200078e00ff */
        /* <DEDUP_REMOVED lines=55> */
.L_x_32441:
[----:B------:R-:W-:Y:S05]  /*bb60*/  BSYNC.RECONVERGENT B2 ;  /* 0x0000000000027941 */ /* 0x000fea0003800200 */
.L_x_32440:
        /* <DEDUP_REMOVED lines=11> */
.L_x_32413:
[----:B------:R-:W-:Y:S05]  /*bc20*/  BSYNC.RECONVERGENT B0 ;  /* 0x0000000000007941 */ /* 0x000fea0003800200 */
.L_x_32390:
        /* <DEDUP_REMOVED lines=10> */
[----:B------:R-:W-:-:S04]  /*bcd0*/  LOP3.LUT R45, R99, 0xff, RZ, 0xc0, !PT ;  /* 0x000000ff632d7812 */ /* 0x000fc800078ec0ff */
[----:B------:R-:W-:Y:S02]  /*bce0*/  LEA R44, R45, R44, 0x8 ;  /* 0x0000002c2d2c7211 */ /* 0x000fe400078e40ff */
[----:B------:R-:W-:-:S05]  /*bcf0*/  LOP3.LUT R45, R97, 0xff, RZ, 0xc0, !PT ;  /* 0x000000ff612d7812 */ /* 0x000fca00078ec0ff */
[----:B------:R-:W-:Y:S02]  /*bd00*/  IMAD.IADD R103, R44, 0x1, R45 ;  /* 0x000000012c677824 */ /* 0x000fe400078e022d */
[----:B------:R-:W0:Y:S02]  /*bd10*/  LDC.64 R44, c[0x0][0x3b0] ;  /* 0x0000ec00ff2c7b82 */ /* 0x000e240000000a00 */
[----:B0-----:R-:W-:-:S05]  /*bd20*/  IMAD.WIDE.U32 R44, R47, 0x4, R44 ;  /* 0x000000042f2c7825 */ /* 0x001fca00078e002c */
[----:B------:R1:W-:Y:S02]  /*bd30*/  STG.E desc[UR6][R44.64], R103 ;  /* 0x000000672c007986 */ /* 0x0003e4000c101906 */
.L_x_32446:
[----:B------:R-:W-:Y:S05]  /*bd40*/  BSYNC.RECONVERGENT B0 ;  /* 0x0000000000007941 */ /* 0x000fea0003800200 */
.L_x_32445:
[----:B------:R-:W-:Y:S01]  /*bd50*/  IADD3 R109, PT, PT, R109, 0x20, RZ ;  /* 0x000000206d6d7810 */ /* 0x000fe20007ffe0ff */
[----:B------:R-:W-:-:S07]  /*bd60*/  VIADD R47, R47, 0x20 ;  /* 0x000000202f2f7836 */ /* 0x000fce0000000000 */
.L_x_32389:
[----:B------:R-:W-:Y:S05]  /*bd70*/  BSYNC.RECONVERGENT B1 ;  /* 0x0000000000017941 */ /* 0x000fea0003800200 */
.L_x_32388:
        /* <DEDUP_REMOVED lines=36> */
.L_x_32455:
        /* <DEDUP_REMOVED lines=13> */
.L_x_32457:
[----:B------:R-:W-:Y:S05]  /*c090*/  BSYNC.RECONVERGENT B4 ;  /* 0x0000000000047941 */ /* 0x000fea0003800200 */
.L_x_32456:
        /* <DEDUP_REMOVED lines=60> */
.L_x_32454:
[----:B------:R-:W-:Y:S05]  /*c460*/  BSYNC.RECONVERGENT B3 ;  /* 0x0000000000037941 */ /* 0x000fea0003800200 */
.L_x_32453:
        /* <DEDUP_REMOVED lines=11> */
.L_x_32452:
[----:B------:R-:W-:Y:S05]  /*c520*/  BSYNC.RECONVERGENT B2 ;  /* 0x0000000000027941 */ /* 0x000fea0003800200 */
.L_x_32451:
        /* <DEDUP_REMOVED lines=17> */
.L_x_32462:
        /* <DEDUP_REMOVED lines=13> */
.L_x_32464:
[----:B------:R-:W-:Y:S05]  /*c710*/  BSYNC.RECONVERGENT B4 ;  /* 0x0000000000047941 */ /* 0x000fea0003800200 */
.L_x_32463:
        /* <DEDUP_REMOVED lines=59> */
[----:B------:R-:W-:-:S07]  /*cad0*/  HFMA2 R27, -RZ, RZ, 0, 0 ;  /* 0x00000000ff1b7431 */ /* 0x000fce00000001ff */
.L_x_32461:
[----:B------:R-:W-:Y:S05]  /*cae0*/  BSYNC.RECONVERGENT B3 ;  /* 0x0000000000037941 */ /* 0x000fea0003800200 */
.L_x_32460:
        /* <DEDUP_REMOVED lines=11> */
.L_x_32459:
[----:B------:R-:W-:Y:S05]  /*cba0*/  BSYNC.RECONVERGENT B2 ;  /* 0x0000000000027941 */ /* 0x000fea0003800200 */
.L_x_32458:
[----:B------:R-:W-:Y:S01]  /*cbb0*/  BSSY.RECONVERGENT B2, `(.L_x_32465) ;  /* 0x0000067000027945 */ /* 0x000fe20003800200 */
[----:B01----:R-:W-:Y:S01]  /*cbc0*/  MOV R44, R27 ;  /* 0x0000001b002c7202 */ /* 0x003fe20000000f00 */
        /* <DEDUP_REMOVED lines=15> */
.L_x_32469:
        /* <DEDUP_REMOVED lines=12> */
.L_x_32471:
[----:B------:R-:W-:Y:S05]  /*cd80*/  BSYNC.RECONVERGENT B4 ;  /* 0x0000000000047941 */ /* 0x000fea0003800200 */
.L_x_32470:
        /* <DEDUP_REMOVED lines=54> */
[----:B------:R-:W-:Y:S02]  /*d0f0*/  HFMA2 R44, -RZ, RZ, 0, 0 ;  /* 0x00000000ff2c7431 */ /* 0x000fe400000001ff */
[----:B------:R-:W-:-:S05]  /*d100*/  IMAD.WIDE.U32 R26, R26, -0x2daee0ad, RZ ;  /* 0xd2511f531a1a7825 */ /* 0x000fca00078e00ff */
[----:B------:R-:W-:Y:S01]  /*d110*/  LOP3.LUT R84, R84, UR16, R27, 0x96, !PT ;  /* 0x0000001054547c12 */ /* 0x000fe2000f8e961b */
[----:B------:R-:W-:-:S06]  /*d120*/  UIADD3 UR16, UPT, UPT, UR4, -0x700cb87f, URZ ;  /* 0x8ff3478104107890 */ /* 0x000fcc000fffe0ff */
[----:B------:R-:W-:Y:S02]  /*d130*/  LOP3.LUT R85, R102, UR16, R45, 0x96, !PT ;  /* 0x0000001066557c12 */ /* 0x000fe4000f8e962d */
[----:B------:R-:W-:Y:S01]  /*d140*/  MOV R45, R104 ;  /* 0x00000068002d7202 */ /* 0x000fe20000000f00 */
[----:B------:R-:W-:-:S07]  /*d150*/  IMAD.MOV.U32 R104, RZ, RZ, R26 ;  /* 0x000000ffff687224 */ /* 0x000fce00078e001a */
.L_x_32468:
[----:B------:R-:W-:Y:S05]  /*d160*/  BSYNC.RECONVERGENT B3 ;  /* 0x0000000000037941 */ /* 0x000fea0003800200 */
.L_x_32467:
        /* <DEDUP_REMOVED lines=11> */
.L_x_32466:
[----:B------:R-:W-:Y:S05]  /*d220*/  BSYNC.RECONVERGENT B2 ;  /* 0x0000000000027941 */ /* 0x000fea0003800200 */
.L_x_32465:
        /* <DEDUP_REMOVED lines=16> */
.L_x_32475:
        /* <DEDUP_REMOVED lines=12> */
.L_x_32477:
[----:B------:R-:W-:Y:S05]  /*d3f0*/  BSYNC.RECONVERGENT B3 ;  /* 0x0000000000037941 */ /* 0x000fea0003800200 */
.L_x_32476:
[----:B------:R-:W-:Y:S01]  /*d400*/  IMAD.WIDE.U32 R84, R73, -0x2daee0ad, RZ ;  /* 0xd2511f5349547825 */ /* 0x000fe200078e00ff */
[----:B------:R-:W-:-:S03]  /*d410*/  UIADD3 UR16, UPT, UPT, UR4, -0x61c88647, URZ ;  /* 0x9e3779b904107890 */ /* 0x000fc6000fffe0ff */
[----:B------:R-:W-:Y:S02]  /*d420*/  HFMA2 R88, -RZ, RZ, 0, 0 ;  /* 0x00000000ff587431 */ /* 0x000fe400000001ff */
        /* <DEDUP_REMOVED lines=58> */
.L_x_32474:
[----:B------:R-:W-:Y:S05]  /*d7d0*/  BSYNC.RECONVERGENT B2 ;  /* 0x0000000000027941 */ /* 0x000fea0003800200 */
.L_x_32473:
        /* <DEDUP_REMOVED lines=12> */
.L_x_32450:
        /* <DEDUP_REMOVED lines=21> */
.L_x_32482:
        /* <DEDUP_REMOVED lines=13> */
.L_x_32484:
[----:B------:R-:W-:Y:S05]  /*dac0*/  BSYNC.RECONVERGENT B4 ;  /* 0x0000000000047941 */ /* 0x000fea0003800200 */
.L_x_32483:
        /* <DEDUP_REMOVED lines=60> */
.L_x_32481:
[----:B------:R-:W-:Y:S05]  /*de90*/  BSYNC.RECONVERGENT B3 ;  /* 0x0000000000037941 */ /* 0x000fea0003800200 */
.L_x_32480:
        /* <DEDUP_REMOVED lines=11> */
.L_x_32479:
[----:B------:R-:W-:Y:S05]  /*df50*/  BSYNC.RECONVERGENT B2 ;  /* 0x0000000000027941 */ /* 0x000fea0003800200 */
.L_x_32478:
        /* <DEDUP_REMOVED lines=17> */
.L_x_32489:
        /* <DEDUP_REMOVED lines=13> */
.L_x_32491:
[----:B------:R-:W-:Y:S05]  /*e140*/  BSYNC.RECONVERGENT B4 ;  /* 0x0000000000047941 */ /* 0x000fea0003800200 */
.L_x_32490:
        /* <DEDUP_REMOVED lines=60> */
.L_x_32488:
[----:B------:R-:W-:Y:S05]  /*e510*/  BSYNC.RECONVERGENT B3 ;  /* 0x0000000000037941 */ /* 0x000fea0003800200 */
.L_x_32487:
        /* <DEDUP_REMOVED lines=11> */
.L_x_32486:
[----:B------:R-:W-:Y:S05]  /*e5d0*/  BSYNC.RECONVERGENT B2 ;  /* 0x0000000000027941 */ /* 0x000fea0003800200 */
.L_x_32485:
[----:B------:R-:W-:Y:S01]  /*e5e0*/  BSSY.RECONVERGENT B2, `(.L_x_32492) ;  /* 0x0000067000027945 */ /* 0x000fe20003800200 */
[----:B01----:R-:W-:Y:S01]  /*e5f0*/  MOV R44, R27 ;  /* 0x0000001b002c7202 */ /* 0x003fe20000000f00 */
        /* <DEDUP_REMOVED lines=15> */
.L_x_32496:
        /* <DEDUP_REMOVED lines=12> */
.L_x_32498:
[----:B------:R-:W-:Y:S05]  /*e7b0*/  BSYNC.RECONVERGENT B4 ;  /* 0x0000000000047941 */ /* 0x000fea0003800200 */
.L_x_32497:
        /* <DEDUP_REMOVED lines=61> */
.L_x_32495:
[----:B------:R-:W-:Y:S05]  /*eb90*/  BSYNC.RECONVERGENT B3 ;  /* 0x0000000000037941 */ /* 0x000fea0003800200 */
.L_x_32494:
        /* <DEDUP_REMOVED lines=11> */
.L_x_32493:
[----:B------:R-:W-:Y:S05]  /*ec50*/  BSYNC.RECONVERGENT B2 ;  /* 0x0000000000027941 */ /* 0x000fea0003800200 */
.L_x_32492:
        /* <DEDUP_REMOVED lines=16> */
.L_x_32501:
        /* <DEDUP_REMOVED lines=12> */
.L_x_32503:
[----:B------:R-:W-:Y:S05]  /*ee20*/  BSYNC.RECONVERGENT B3 ;  /* 0x0000000000037941 */ /* 0x000fea0003800200 */
.L_x_32502:
        /* <DEDUP_REMOVED lines=61> */
.L_x_32500:
[----:B------:R-:W-:Y:S05]  /*f200*/  BSYNC.RECONVERGENT B2 ;  /* 0x0000000000027941 */ /* 0x000fea0003800200 */
.L_x_32499:
        /* <DEDUP_REMOVED lines=11> */
.L_x_32472:
[----:B------:R-:W-:Y:S05]  /*f2c0*/  BSYNC.RECONVERGENT B0 ;  /* 0x0000000000007941 */ /* 0x000fea0003800200 */
.L_x_32449:
[----:B------:R-:W0:Y:S01]  /*f2d0*/  LDC.64 R44, c[0x0][0x3a8] ;  /* 0x0000ea00ff2c7b82 */ /* 0x000e220000000a00 */
[----:B------:R-:W-:Y:S01]  /*f2e0*/  BSSY.RECONVERGENT B0, `(.L_x_32504) ;  /* 0x0000010000007945 */ /* 0x000fe20003800200 */
[----:B------:R-:W-:Y:S01]  /*f2f0*/  MOV R96, R104 ;  /* 0x0000006800607202 */ /* 0x000fe20000000f00 */
        /* <DEDUP_REMOVED lines=9> */
[----:B------:R-:W-:-:S04]  /*f390*/  LOP3.LUT R45, R97, 0xff, RZ, 0xc0, !PT ;  /* 0x000000ff612d7812 */ /* 0x000fc800078ec0ff */
[----:B------:R-:W-:Y:S02]  /*f3a0*/  IADD3 R103, PT, PT, R44, R45, RZ ;  /* 0x0000002d2c677210 */ /* 0x000fe40007ffe0ff */
[----:B------:R-:W0:Y:S02]  /*f3b0*/  LDC.64 R44, c[0x0][0x3b0] ;  /* 0x0000ec00ff2c7b82 */ /* 0x000e240000000a00 */
[----:B0-----:R-:W-:-:S05]  /*f3c0*/  IMAD.WIDE.U32 R44, R47, 0x4, R44 ;  /* 0x000000042f2c7825 */ /* 0x001fca00078e002c */
[----:B------:R1:W-:Y:S02]  /*f3d0*/  STG.E desc[UR6][R44.64], R103 ;  /* 0x000000672c007986 */ /* 0x0003e4000c101906 */
.L_x_32505:
[----:B------:R-:W-:Y:S05]  /*f3e0*/  BSYNC.RECONVERGENT B0 ;  /* 0x0000000000007941 */ /* 0x000fea0003800200 */
.L_x_32504:
[----:B------:R-:W-:Y:S01]  /*f3f0*/  VIADD R109, R109, 0x20 ;  /* 0x000000206d6d7836 */ /* 0x000fe20000000000 */
[----:B------:R-:W-:-:S07]  /*f400*/  IADD3 R47, PT, PT, R47, 0x20, RZ ;  /* 0x000000202f2f7810 */ /* 0x000fce0007ffe0ff */
.L_x_32448:
[----:B------:R-:W-:Y:S05]  /*f410*/  BSYNC.RECONVERGENT B1 ;  /* 0x0000000000017941 */ /* 0x000fea0003800200 */
.L_x_32447:
        /* <DEDUP_REMOVED lines=36> */
.L_x_32514:
        /* <DEDUP_REMOVED lines=13> */
.L_x_32516:
[----:B------:R-:W-:Y:S05]  /*f730*/  BSYNC.RECONVERGENT B4 ;  /* 0x0000000000047941 */ /* 0x000fea0003800200 */
.L_x_32515:
        /* <DEDUP_REMOVED lines=60> */
.L_x_32513:
[----:B------:R-:W-:Y:S05]  /*fb00*/  BSYNC.RECONVERGENT B3 ;  /* 0x0000000000037941 */ /* 0x000fea0003800200 */
.L_x_32512:
[----:B------:R-:W-:Y:S01]  /*fb10*/  HFMA2 R29, -RZ, RZ, 0.1171875, 0 ;  /* 0x2f800000ff1d7431 */ /* 0x000fe200000001ff */
[----:B------:R-:W-:-:S05]  /*fb20*/  I2FP.F32.U32 R28, R28 ;  /* 0x0000001c001c7245 */ /* 0x000fca0000201000 */
[----:B------:R-:W-:Y:S01]  /*fb30*/  FFMA.FTZ R28, R28, R29, 1.1641532182693481445e-10 ;  /* 0x2f0000001c1c7423 */ /* 0x000fe2000001001d */
[----:B------:R-:W-:-:S04]  /*fb40*/  FMUL.FTZ R29, R4, UR9 ;  /* 0x00000009041d7c20 */ /* 0x000fc80008410000 */
[----:B------:R-:W-:Y:S01]  /*fb50*/  FMUL.FTZ R29, R29, UR8 ;  /* 0x000000081d1d7c20 */ /* 0x000fe20008410000 */
[----:B------:R-:W-:Y:S01]  /*fb60*/  FSETP.GTU.FTZ.AND P2, PT, R28, UR13, PT ;  /* 0x0000000d1c007c0b */ /* 0x000fe2000bf5c000 */
[----:B------:R-:W-:-:S03]  /*fb70*/  HADD2.F32 R28, -RZ, R81.H0_H0 ;  /* 0x20000051ff1c7230 */ /* 0x000fc60000004100 */
[----:B------:R-:W-:Y:S02]  /*fb80*/  FSEL R31, R29, RZ, !P2 ;  /* 0x000000ff1d1f7208 */ /* 0x000fe40005000000 */
[----:B------:R-:W-:-:S03]  /*fb90*/  SEL R29, RZ, 0x1, P2 ;  /* 0x00000001ff1d7807 */ /* 0x000fc60001000000 */
[----:B------:R-:W-:Y:S01]  /*fba0*/  FFMA.FTZ R28, R31, R28, R8 ;  /* 0x0000001c1f1c7223 */ /* 0x000fe20000010008 */
[----:B------:R-:W-:-:S07]  /*fbb0*/  PRMT R97, R29, 0x7610, R97 ;  /* 0x000076101d617816 */ /* 0x000fce0000000061 */
.L_x_32511:
[----:B------:R-:W-:Y:S05]  /*fbc0*/  BSYNC.RECONVERGENT B2 ;  /* 0x0000000000027941 */ /* 0x000fea0003800200 */
.L_x_32510:
        /* <DEDUP_REMOVED lines=17> */
.L_x_32521:
        /* <DEDUP_REMOVED lines=13> */
.L_x_32523:
[----:B------:R-:W-:Y:S05]  /*fdb0*/  BSYNC.RECONVERGENT B4 ;  /* 0x0000000000047941 */ /* 0x000fea0003800200 */
.L_x_32522:
        /* <DEDUP_REMOVED lines=60> */
.L_x_32520:
[----:B------:R-:W-:Y:S05]  /*10180*/  BSYNC.RECONVERGENT B3 ;  /* 0x0000000000037941 */ /* 0x000fea0003800200 */
.L_x_32519:
[----:B------:R-:W-:Y:S01]  /*10190*/  HFMA2 R30, -RZ, RZ, 0.1171875, 0 ;  /* 0x2f800000ff1e7431 */ /* 0x000fe200000001ff */
[----:B------:R-:W-:-:S05]  /*101a0*/  I2FP.F32.U32 R29, R29 ;  /* 0x0000001d001d7245 */ /* 0x000fca0000201000 */
[----:B------:R-:W-:Y:S01]  /*101b0*/  FFMA.FTZ R29, R29, R30, 1.1641532182693481445e-10 ;  /* 0x2f0000001d1d7423 */ /* 0x000fe2000001001e */
[----:B------:R-:W-:-:S04]  /*101c0*/  FMUL.FTZ R30, R5, UR9 ;  /* 0x00000009051e7c20 */ /* 0x000fc80008410000 */
[----:B------:R-:W-:Y:S01]  /*101d0*/  FMUL.FTZ R30, R30, UR8 ;  /* 0x000000081e1e7c20 */ /* 0x000fe20008410000 */
[----:B------:R-:W-:Y:S01]  /*101e0*/  FSETP.GTU.FTZ.AND P2, PT, R29, UR13, PT ;  /* 0x0000000d1d007c0b */ /* 0x000fe2000bf5c000 */
[----:B------:R-:W-:-:S03]  /*101f0*/  HADD2.F32 R29, -RZ, R82.H0_H0 ;  /* 0x20000052ff1d7230 */ /* 0x000fc60000004100 */
[----:B01----:R-:W-:Y:S02]  /*10200*/  FSEL R44, R30, RZ, !P2 ;  /* 0x000000ff1e2c7208 */ /* 0x003fe40005000000 */
[----:B------:R-:W-:-:S03]  /*10210*/  SEL R30, RZ, 0x1, P2 ;  /* 0x00000001ff1e7807 */ /* 0x000fc60001000000 */
[----:B------:R-:W-:Y:S01]  /*10220*/  FFMA.FTZ R29, R44, R29, R9 ;  /* 0x0000001d2c1d7223 */ /* 0x000fe20000010009 */
[----:B------:R-:W-:-:S07]  /*10230*/  PRMT R99, R30, 0x7610, R99 ;  /* 0x000076101e637816 */ /* 0x000fce0000000063 */
.L_x_32518:
[----:B------:R-:W-:Y:S05]  /*10240*/  BSYNC.RECONVERGENT B2 ;  /* 0x0000000000027941 */ /* 0x000fea0003800200 */
.L_x_32517:
        /* <DEDUP_REMOVED lines=17> */
.L_x_32528:
        /* <DEDUP_REMOVED lines=12> */
.L_x_32530:
[----:B------:R-:W-:Y:S05]  /*10420*/  BSYNC.RECONVERGENT B4 ;  /* 0x0000000000047941 */ /* 0x000fea0003800200 */
.L_x_32529:
        /* <DEDUP_REMOVED lines=61> */
.L_x_32527:
[----:B------:R-:W-:Y:S05]  /*10800*/  BSYNC.RECONVERGENT B3 ;  /* 0x0000000000037941 */ /* 0x000fea0003800200 */
.L_x_32526:
[----:B------:R-:W-:Y:S01]  /*10810*/  HFMA2 R31, -RZ, RZ, 0.1171875, 0 ;  /* 0x2f800000ff1f7431 */ /* 0x000fe200000001ff */
[----:B------:R-:W-:-:S05]  /*10820*/  I2FP.F32.U32 R30, R45 ;  /* 0x0000002d001e7245 */ /* 0x000fca0000201000 */
[----:B------:R-:W-:Y:S01]  /*10830*/  FFMA.FTZ R30, R30, R31, 1.1641532182693481445e-10 ;  /* 0x2f0000001e1e7423 */ /* 0x000fe2000001001f */
[----:B------:R-:W-:-:S04]  /*10840*/  FMUL.FTZ R31, R6, UR9 ;  /* 0x00000009061f7c20 */ /* 0x000fc80008410000 */
[----:B------:R-:W-:Y:S01]  /*10850*/  FMUL.FTZ R31, R31, UR8 ;  /* 0x000000081f1f7c20 */ /* 0x000fe20008410000 */
[----:B------:R-:W-:Y:S01]  /*10860*/  FSETP.GTU.FTZ.AND P2, PT, R30, UR13, PT ;  /* 0x0000000d1e007c0b */ /* 0x000fe2000bf5c000 */
[----:B------:R-:W-:-:S03]  /*10870*/  HADD2.F32 R30, -RZ, R81.H1_H1 ;  /* 0x30000051ff1e7230 */ /* 0x000fc60000004100 */
[----:B------:R-:W-:Y:S02]  /*10880*/  FSEL R45, R31, RZ, !P2 ;  /* 0x000000ff1f2d7208 */ /* 0x000fe40005000000 */
[----:B------:R-:W-:-:S03]  /*10890*/  SEL R31, RZ, 0x1, P2 ;  /* 0x00000001ff1f7807 */ /* 0x000fc60001000000 */
[----:B------:R-:W-:Y:S01]  /*108a0*/  FFMA.FTZ R30, R45, R30, R10 ;  /* 0x0000001e2d1e7223 */ /* 0x000fe2000001000a */
[----:B------:R-:W-:-:S07]  /*108b0*/  PRMT R100, R31, 0x7610, R100 ;  /* 0x000076101f647816 */ /* 0x000fce0000000064 */
.L_x_32525:
[----:B------:R-:W-:Y:S05]  /*108c0*/  BSYNC.RECONVERGENT B2 ;  /* 0x0000000000027941 */ /* 0x000fea0003800200 */
.L_x_32524:
        /* <DEDUP_REMOVED lines=16> */
.L_x_32534:
        /* <DEDUP_REMOVED lines=12> */
.L_x_32536:
[----:B------:R-:W-:Y:S05]  /*10a90*/  BSYNC.RECONVERGENT B3 ;  /* 0x0000000000037941 */ /* 0x000fea0003800200 */
.L_x_32535:
        /* <DEDUP_REMOVED lines=61> */
.L_x_32533:
[----:B------:R-:W-:Y:S05]  /*10e70*/  BSYNC.RECONVERGENT B2 ;  /* 0x0000000000027941 */ /* 0x000fea0003800200 */
.L_x_32532:
        /* <DEDUP_REMOVED lines=12> */
.L_x_32509:
[----:B------:R-:W-:Y:S01]  /*10f40*/  BSSY.RECONVERGENT B2, `(.L_x_32537) ;  /* 0x000006b000027945 */ /* 0x000fe20003800200 */
[----:B--2---:R-:W-:Y:S01]  /*10f50*/  IMAD.MOV.U32 R30, RZ, RZ, R88 ;  /* 0x000000ffff1e7224 */ /* 0x004fe200078e0058 */
        /* <DEDUP_REMOVED lines=19> */
.L_x_32541:
        /* <DEDUP_REMOVED lines=13> */
.L_x_32543:
[----:B------:R-:W-:Y:S05]  /*11160*/  BSYNC.RECONVERGENT B4 ;  /* 0x0000000000047941 */ /* 0x000fea0003800200 */
.L_x_32542:
        /* <DEDUP_REMOVED lines=60> */
.L_x_32540:
[----:B------:R-:W-:Y:S05]  /*11530*/  BSYNC.RECONVERGENT B3 ;  /* 0x0000000000037941 */ /* 0x000fea0003800200 */
.L_x_32539:
        /* <DEDUP_REMOVED lines=11> */
.L_x_32538:
[----:B------:R-:W-:Y:S05]  /*115f0*/  BSYNC.RECONVERGENT B2 ;  /* 0x0000000000027941 */ /* 0x000fea0003800200 */
.L_x_32537:
        /* <DEDUP_REMOVED lines=17> */
.L_x_32548:
        /* <DEDUP_REMOVED lines=13> */
.L_x_32550:
[----:B------:R-:W-:Y:S05]  /*117e0*/  BSYNC.RECONVERGENT B4 ;  /* 0x0000000000047941 */ /* 0x000fea0003800200 */
.L_x_32549:
        /* <DEDUP_REMOVED lines=60> */
.L_x_32547:
[----:B------:R-:W-:Y:S05]  /*11bb0*/  BSYNC.RECONVERGENT B3 ;  /* 0x0000000000037941 */ /* 0x000fea0003800200 */
.L_x_32546:
        /* <DEDUP_REMOVED lines=11> */
.L_x_32545:
[----:B------:R-:W-:Y:S05]  /*11c70*/  BSYNC.RECONVERGENT B2 ;  /* 0x0000000000027941 */ /* 0x000fea0003800200 */
.L_x_32544:
        /* <DEDUP_REMOVED lines=17> */
.L_x_32555:
        /* <DEDUP_REMOVED lines=12> */
.L_x_32557:
[----:B------:R-:W-:Y:S05]  /*11e50*/  BSYNC.RECONVERGENT B4 ;  /* 0x0000000000047941 */ /* 0x000fea0003800200 */
.L_x_32556:
        /* <DEDUP_REMOVED lines=61> */
.L_x_32554:
[----:B------:R-:W-:Y:S05]  /*12230*/  BSYNC.RECONVERGENT B3 ;  /* 0x0000000000037941 */ /* 0x000fea0003800200 */
.L_x_32553:
        /* <DEDUP_REMOVED lines=11> */
.L_x_32552:
[----:B------:R-:W-:Y:S05]  /*122f0*/  BSYNC.RECONVERGENT B2 ;  /* 0x0000000000027941 */ /* 0x000fea0003800200 */
.L_x_32551:
        /* <DEDUP_REMOVED lines=16> */
.L_x_32560:
        /* <DEDUP_REMOVED lines=12> */
.L_x_32562:
[----:B------:R-:W-:Y:S05]  /*124c0*/  BSYNC.RECONVERGENT B3 ;  /* 0x0000000000037941 */ /* 0x000fea0003800200 */
.L_x_32561:
        /* <DEDUP_REMOVED lines=61> */
.L_x_32559:
[----:B------:R-:W-:Y:S05]  /*128a0*/  BSYNC.RECONVERGENT B2 ;  /* 0x0000000000027941 */ /* 0x000fea0003800200 */
.L_x_32558:
        /* <DEDUP_REMOVED lines=11> */
.L_x_32531:
[----:B------:R-:W-:Y:S05]  /*12960*/  BSYNC.RECONVERGENT B0 ;  /* 0x0000000000007941 */ /* 0x000fea0003800200 */
.L_x_32508:
        /* <DEDUP_REMOVED lines=17> */
.L_x_32564:
[----:B------:R-:W-:Y:S05]  /*12a80*/  BSYNC.RECONVERGENT B0 ;  /* 0x0000000000007941 */ /* 0x000fea0003800200 */
.L_x_32563:
[----:B------:R-:W-:Y:S01]  /*12a90*/  IADD3 R109, PT, PT, R109, 0x20, RZ ;  /* 0x000000206d6d7810 */ /* 0x000fe20007ffe0ff */
[----:B------:R-:W-:-:S07]  /*12aa0*/  VIADD R47, R47, 0x20 ;  /* 0x000000202f2f7836 */ /* 0x000fce0000000000 */
.L_x_32507:
[----:B------:R-:W-:Y:S05]  /*12ab0*/  BSYNC.RECONVERGENT B1 ;  /* 0x0000000000017941 */ /* 0x000fea0003800200 */
.L_x_32506:
        /* <DEDUP_REMOVED lines=11> */
[----:B------:R1:W5:Y:S01]  /*12b70*/  @P1 LDG.E.128 R8, desc[UR6][R32.64] ;  /* 0x0000000620081981 */ /* 0x000362000c1e1d00 */
[----:B------:R-:W-:Y:S04]  /*12b80*/  BSSY.RECONVERGENT B0, `(.L_x_32567) ;  /* 0x0000348000007945 */ /* 0x000fe80003800200 */
[----:B------:R-:W-:Y:S05]  /*12b90*/  @!P1 BRA `(.L_x_32568) ;  /* 0x0000001800909947 */ /* 0x000fea0003800000 */
[----:B------:R-:W-:Y:S01]  /*12ba0*/  ISETP.GT.AND P1, PT, R46, RZ, PT ;  /* 0x000000ff2e00720c */ /* 0x000fe20003f24270 */
[----:B------:R-:W-:Y:S01]  /*12bb0*/  BSSY.RECONVERGENT B2, `(.L_x_32569) ;  /* 0x000006b000027945 */ /* 0x000fe20003800200 */
[----:B-1----:R-:W-:Y:S01]  /*12bc0*/  MOV R34, R88 ;  /* 0x0000005800227202 */ /* 0x002fe20000000f00 */
        /* <DEDUP_REMOVED lines=19> */
.L_x_32573:
        /* <DEDUP_REMOVED lines=13> */
.L_x_32575:
[----:B------:R-:W-:Y:S05]  /*12dd0*/  BSYNC.RECONVERGENT B4 ;  /* 0x0000000000047941 */ /* 0x000fea0003800200 */
.L_x_32574:
        /* <DEDUP_REMOVED lines=60> */
.L_x_32572:
[----:B------:R-:W-:Y:S05]  /*131a0*/  BSYNC.RECONVERGENT B3 ;  /* 0x0000000000037941 */ /* 0x000fea0003800200 */
.L_x_32571:
[----:B------:R-:W-:Y:S01]  /*131b0*/  I2FP.F32.U32 R32, R32 ;  /* 0x0000002000207245 */ /* 0x000fe20000201000 */
[----:B------:R-:W-:-:S04]  /*131c0*/  IMAD.MOV.U32 R33, RZ, RZ, 0x2f800000 ;  /* 0x2f800000ff217424 */ /* 0x000fc800078e00ff */
        /* <DEDUP_REMOVED lines=9> */
.L_x_32570:
[----:B------:R-:W-:Y:S05]  /*13260*/  BSYNC.RECONVERGENT B2 ;  /* 0x0000000000027941 */ /* 0x000fea0003800200 */
.L_x_32569:
        /* <DEDUP_REMOVED lines=17> */
.L_x_32580:
        /* <DEDUP_REMOVED lines=13> */
.L_x_32582:
[----:B------:R-:W-:Y:S05]  /*13450*/  BSYNC.RECONVERGENT B4 ;  /* 0x0000000000047941 */ /* 0x000fea0003800200 */
.L_x_32581:
[----:B------:R-:W-:Y:S01]  /*13460*/  LOP3.LUT R34, R89, UR5, R85, 0x96, !PT ;  /* 0x0000000559227c12 */ /* 0x000fe2000f8e9655 */
[----:B0-----:R-:W-:Y:S01]  /*13470*/  IMAD.WIDE.U32 R44, R70, -0x326172a9, RZ ;  /* 0xcd9e8d57462c7825 */ /* 0x001fe200078e00ff */
        /* <DEDUP_REMOVED lines=58> */
.L_x_32579:
[----:B------:R-:W-:Y:S05]  /*13820*/  BSYNC.RECONVERGENT B3 ;  /* 0x0000000000037941 */ /* 0x000fea0003800200 */
.L_x_32578:
[----:B------:R-:W-:Y:S01]  /*13830*/  I2FP.F32.U32 R33, R33 ;  /* 0x0000002100217245 */ /* 0x000fe20000201000 */
[----:B------:R-:W-:-:S04]  /*13840*/  IMAD.MOV.U32 R34, RZ, RZ, 0x2f800000 ;  /* 0x2f800000ff227424 */ /* 0x000fc800078e00ff */
[----:B------:R-:W-:Y:S01]  /*13850*/  FFMA.FTZ R33, R33, R34, 1.1641532182693481445e-10 ;  /* 0x2f00000021217423 */ /* 0x000fe20000010022 */
[----:B------:R-:W-:-:S04]  /*13860*/  FMUL.FTZ R34, R5, UR9 ;  /* 0x0000000905227c20 */ /* 0x000fc80008410000 */
[----:B------:R-:W-:Y:S01]  /*13870*/  FMUL.FTZ R34, R34, UR8 ;  /* 0x0000000822227c20 */ /* 0x000fe20008410000 */
[----:B------:R-:W-:Y:S01]  /*13880*/  FSETP.GTU.FTZ.AND P2, PT, R33, UR13, PT ;  /* 0x0000000d21007c0b */ /* 0x000fe2000bf5c000 */
[----:B------:R-:W-:-:S03]  /*13890*/  HADD2.F32 R33, -RZ, R97.H1_H1 ;  /* 0x30000061ff217230 */ /* 0x000fc60000004100 */
[----:B0-----:R-:W-:Y:S02]  /*138a0*/  FSEL R44, R34, RZ, !P2 ;  /* 0x000000ff222c7208 */ /* 0x001fe40005000000 */
[----:B------:R-:W-:-:S03]  /*138b0*/  SEL R34, RZ, 0x1, P2 ;  /* 0x00000001ff227807 */ /* 0x000fc60001000000 */
[----:B------:R-:W-:Y:S01]  /*138c0*/  FFMA.FTZ R33, R44, R33, R9 ;  /* 0x000000212c217223 */ /* 0x000fe20000010009 */
[----:B------:R-:W-:-:S07]  /*138d0*/  PRMT R99, R34, 0x7610, R99 ;  /* 0x0000761022637816 */ /* 0x000fce0000000063 */
.L_x_32577:
[----:B------:R-:W-:Y:S05]  /*138e0*/  BSYNC.RECONVERGENT B2 ;  /* 0x0000000000027941 */ /* 0x000fea0003800200 */
.L_x_32576:
        /* <DEDUP_REMOVED lines=17> */
.L_x_32587:
        /* <DEDUP_REMOVED lines=12> */
.L_x_32589:
[----:B------:R-:W-:Y:S05]  /*13ac0*/  BSYNC.RECONVERGENT B4 ;  /* 0x0000000000047941 */ /* 0x000fea0003800200 */
.L_x_32588:
        /* <DEDUP_REMOVED lines=61> */
.L_x_32586:
[----:B------:R-:W-:Y:S05]  /*13ea0*/  BSYNC.RECONVERGENT B3 ;  /* 0x0000000000037941 */ /* 0x000fea0003800200 */
.L_x_32585:
[----:B------:R-:W-:Y:S01]  /*13eb0*/  I2FP.F32.U32 R34, R45 ;  /* 0x0000002d00227245 */ /* 0x000fe20000201000 */
[----:B------:R-:W-:-:S04]  /*13ec0*/  IMAD.MOV.U32 R35, RZ, RZ, 0x2f800000 ;  /* 0x2f800000ff237424 */ /* 0x000fc800078e00ff */
        /* <DEDUP_REMOVED lines=9> */
.L_x_32584:
[----:B------:R-:W-:Y:S05]  /*13f60*/  BSYNC.RECONVERGENT B2 ;  /* 0x0000000000027941 */ /* 0x000fea0003800200 */
.L_x_32583:
        /* <DEDUP_REMOVED lines=16> */
.L_x_32593:
        /* <DEDUP_REMOVED lines=12> */
.L_x_32595:
[----:B------:R-:W-:Y:S05]  /*14130*/  BSYNC.RECONVERGENT B3 ;  /* 0x0000000000037941 */ /* 0x000fea0003800200 */
.L_x_32594:
        /* <DEDUP_REMOVED lines=61> */
.L_x_32592:
[----:B------:R-:W-:Y:S05]  /*14510*/  BSYNC.RECONVERGENT B2 ;  /* 0x0000000000027941 */ /* 0x000fea0003800200 */
.L_x_32591:
[----:B------:R-:W-:Y:S01]  /*14520*/  I2FP.F32.U32 R35, R35 ;  /* 0x0000002300237245 */ /* 0x000fe20000201000 */
[----:B------:R-:W-:-:S04]  /*14530*/  IMAD.MOV.U32 R44, RZ, RZ, 0x2f800000 ;  /* 0x2f800000ff2c7424 */ /* 0x000fc800078e00ff */
[----:B------:R-:W-:Y:S01]  /*14540*/  FFMA.FTZ R35, R35, R44, 1.1641532182693481445e-10 ;  /* 0x2f00000023237423 */ /* 0x000fe2000001002c */
[----:B------:R-:W-:-:S04]  /*14550*/  FMUL.FTZ R44, R7, UR9 ;  /* 0x00000009072c7c20 */ /* 0x000fc80008410000 */
[----:B------:R-:W-:Y:S01]  /*14560*/  FMUL.FTZ R44, R44, UR8 ;  /* 0x000000082c2c7c20 */ /* 0x000fe20008410000 */
[----:B------:R-:W-:Y:S01]  /*14570*/  FSETP.GTU.FTZ.AND P1, PT, R35, UR13, PT ;  /* 0x0000000d23007c0b */ /* 0x000fe2000bf3c000 */
[----:B------:R-:W-:-:S03]  /*14580*/  HADD2.F32 R35, -RZ, R99.H1_H1 ;  /* 0x30000063ff237230 */ /* 0x000fc60000004100 */
[----:B------:R-:W-:-:S05]  /*14590*/  FSEL R44, R44, RZ, !P1 ;  /* 0x000000ff2c2c7208 */ /* 0x000fca0004800000 */
[----:B------:R-:W-:Y:S01]  /*145a0*/  FFMA.FTZ R35, R44, R35, R11 ;  /* 0x000000232c237223 */ /* 0x000fe2000001000b */
[----:B------:R-:W-:-:S04]  /*145b0*/  SEL R44, RZ, 0x1, P1 ;  /* 0x00000001ff2c7807 */ /* 0x000fc80000800000 */
[----:B------:R-:W-:Y:S01]  /*145c0*/  PRMT R101, R44, 0x7610, R101 ;  /* 0x000076102c657816 */ /* 0x000fe20000000065 */
[----:B------:R-:W-:Y:S06]  /*145d0*/  BRA `(.L_x_32590) ;  /* 0x0000001800887947 */ /* 0x000fec0003800000 */
.L_x_32568:
        /* <DEDUP_REMOVED lines=21> */
.L_x_32600:
        /* <DEDUP_REMOVED lines=13> */
.L_x_32602:
[----:B------:R-:W-:Y:S05]  /*14800*/  BSYNC.RECONVERGENT B4 ;  /* 0x0000000000047941 */ /* 0x000fea0003800200 */
.L_x_32601:
        /* <DEDUP_REMOVED lines=60> */
.L_x_32599:
[----:B------:R-:W-:Y:S05]  /*14bd0*/  BSYNC.RECONVERGENT B3 ;  /* 0x0000000000037941 */ /* 0x000fea0003800200 */
.L_x_32598:
[----:B------:R-:W-:Y:S01]  /*14be0*/  I2FP.F32.U32 R32, R32 ;  /* 0x0000002000207245 */ /* 0x000fe20000201000 */
[----:B------:R-:W-:Y:S02]  /*14bf0*/  IMAD.MOV.U32 R33, RZ, RZ, 0x2f800000 ;  /* 0x2f800000ff217424 */ /* 0x000fe400078e00ff */
[----:B------:R-:W-:Y:S02]  /*14c00*/  HADD2.F32 R35, -RZ, R83.H0_H0 ;  /* 0x20000053ff237230 */ /* 0x000fe40000004100 */
[----:B------:R-:W-:Y:S01]  /*14c10*/  FFMA.FTZ R32, R32, R33, 1.1641532182693481445e-10 ;  /* 0x2f00000020207423 */ /* 0x000fe20000010021 */
[----:B-----5:R-:W-:-:S04]  /*14c20*/  FMUL.FTZ R33, R4, UR9 ;  /* 0x0000000904217c20 */ /* 0x020fc80008410000 */
[----:B------:R-:W-:Y:S01]  /*14c30*/  FMUL.FTZ R33, R33, UR8 ;  /* 0x0000000821217c20 */ /* 0x000fe20008410000 */
[----:B------:R-:W-:-:S04]  /*14c40*/  FSETP.GTU.FTZ.AND P1, PT, R32, UR13, PT ;  /* 0x0000000d20007c0b */ /* 0x000fc8000bf3c000 */
[----:B------:R-:W-:Y:S02]  /*14c50*/  FSEL R32, R33, RZ, !P1 ;  /* 0x000000ff21207208 */ /* 0x000fe40004800000 */
[----:B------:R-:W-:-:S03]  /*14c60*/  SEL R33, RZ, 0x1, P1 ;  /* 0x00000001ff217807 */ /* 0x000fc60000800000 */
[----:B------:R-:W-:Y:S01]  /*14c70*/  FMUL.FTZ R32, R35, R32 ;  /* 0x0000002023207220 */ /* 0x000fe20000410000 */
[----:B------:R-:W-:-:S07]  /*14c80*/  PRMT R97, R33, 0x7610, R97 ;  /* 0x0000761021617816 */ /* 0x000fce0000000061 */
.L_x_32597:
[----:B------:R-:W-:Y:S05]  /*14c90*/  BSYNC.RECONVERGENT B2 ;  /* 0x0000000000027941 */ /* 0x000fea0003800200 */
.L_x_32596:
        /* <DEDUP_REMOVED lines=17> */
.L_x_32607:
        /* <DEDUP_REMOVED lines=13> */
.L_x_32609:
[----:B------:R-:W-:Y:S05]  /*14e80*/  BSYNC.RECONVERGENT B4 ;  /* 0x0000000000047941 */ /* 0x000fea0003800200 */
.L_x_32608:
        /* <DEDUP_REMOVED lines=60> */
.L_x_32606:
[----:B------:R-:W-:Y:S05]  /*15250*/  BSYNC.RECONVERGENT B3 ;  /* 0x0000000000037941 */ /* 0x000fea0003800200 */
.L_x_32605:
[----:B------:R-:W-:Y:S01]  /*15260*/  I2FP.F32.U32 R33, R33 ;  /* 0x0000002100217245 */ /* 0x000fe20000201000 */
[----:B------:R-:W-:Y:S02]  /*15270*/  IMAD.MOV.U32 R34, RZ, RZ, 0x2f800000 ;  /* 0x2f800000ff227424 */ /* 0x000fe400078e00ff */
[----:B0-----:R-:W-:Y:S02]  /*15280*/  HADD2.F32 R44, -RZ, R97.H1_H1 ;  /* 0x30000061ff2c7230 */ /* 0x001fe40000004100 */
        /* <DEDUP_REMOVED lines=8> */
.L_x_32604:
[----:B------:R-:W-:Y:S05]  /*15310*/  BSYNC.RECONVERGENT B2 ;  /* 0x0000000000027941 */ /* 0x000fea0003800200 */
.L_x_32603:
        /* <DEDUP_REMOVED lines=17> */
.L_x_32614:
        /* <DEDUP_REMOVED lines=12> */
.L_x_32616:
[----:B------:R-:W-:Y:S05]  /*154f0*/  BSYNC.RECONVERGENT B4 ;  /* 0x0000000000047941 */ /* 0x000fea0003800200 */
.L_x_32615:
        /* <DEDUP_REMOVED lines=61> */
.L_x_32613:
[----:B------:R-:W-:Y:S05]  /*158d0*/  BSYNC.RECONVERGENT B3 ;  /* 0x0000000000037941 */ /* 0x000fea0003800200 */
.L_x_32612:
[----:B------:R-:W-:Y:S01]  /*158e0*/  I2FP.F32.U32 R34, R45 ;  /* 0x0000002d00227245 */ /* 0x000fe20000201000 */
[----:B------:R-:W-:Y:S02]  /*158f0*/  IMAD.MOV.U32 R35, RZ, RZ, 0x2f800000 ;  /* 0x2f800000ff237424 */ /* 0x000fe400078e00ff */
[----:B------:R-:W-:Y:S02]  /*15900*/  HADD2.F32 R45, -RZ, R83.H1_H1 ;  /* 0x30000053ff2d7230 */ /* 0x000fe40000004100 */
        /* <DEDUP_REMOVED lines=8> */
.L_x_32611:
[----:B------:R-:W-:Y:S05]  /*15990*/  BSYNC.RECONVERGENT B2 ;  /* 0x0000000000027941 */ /* 0x000fea0003800200 */
.L_x_32610:
        /* <DEDUP_REMOVED lines=16> */
.L_x_32619:
        /* <DEDUP_REMOVED lines=12> */
.L_x_32621:
[----:B------:R-:W-:Y:S05]  /*15b60*/  BSYNC.RECONVERGENT B3 ;  /* 0x0000000000037941 */ /* 0x000fea0003800200 */
.L_x_32620:
        /* <DEDUP_REMOVED lines=61> */
.L_x_32618:
[----:B------:R-:W-:Y:S05]  /*15f40*/  BSYNC.RECONVERGENT B2 ;  /* 0x0000000000027941 */ /* 0x000fea0003800200 */
.L_x_32617:
[----:B------:R-:W-:Y:S01]  /*15f50*/  I2FP.F32.U32 R35, R35 ;  /* 0x0000002300237245 */ /* 0x000fe20000201000 */
[----:B------:R-:W-:-:S04]  /*15f60*/  IMAD.MOV.U32 R44, RZ, RZ, 0x2f800000 ;  /* 0x2f800000ff2c7424 */ /* 0x000fc800078e00ff */
[----:B------:R-:W-:Y:S01]  /*15f70*/  FFMA.FTZ R35, R35, R44, 1.1641532182693481445e-10 ;  /* 0x2f00000023237423 */ /* 0x000fe2000001002c */
[----:B-----5:R-:W-:-:S04]  /*15f80*/  FMUL.FTZ R44, R7, UR9 ;  /* 0x00000009072c7c20 */ /* 0x020fc80008410000 */
[----:B------:R-:W-:Y:S01]  /*15f90*/  FMUL.FTZ R44, R44, UR8 ;  /* 0x000000082c2c7c20 */ /* 0x000fe20008410000 */
[----:B------:R-:W-:-:S04]  /*15fa0*/  FSETP.GTU.FTZ.AND P1, PT, R35, UR13, PT ;  /* 0x0000000d23007c0b */ /* 0x000fc8000bf3c000 */
[----:B------:R-:W-:Y:S01]  /*15fb0*/  FSEL R35, R44, RZ, !P1 ;  /* 0x000000ff2c237208 */ /* 0x000fe20004800000 */
[----:B------:R-:W-:-:S05]  /*15fc0*/  HADD2.F32 R44, -RZ, R99.H1_H1 ;  /* 0x30000063ff2c7230 */ /* 0x000fca0000004100 */
[----:B------:R-:W-:Y:S01]  /*15fd0*/  FMUL.FTZ R35, R44, R35 ;  /* 0x000000232c237220 */ /* 0x000fe20000410000 */
[----:B------:R-:W-:-:S04]  /*15fe0*/  SEL R44, RZ, 0x1, P1 ;  /* 0x00000001ff2c7807 */ /* 0x000fc80000800000 */
[----:B------:R-:W-:-:S07]  /*15ff0*/  PRMT R101, R44, 0x7610, R101 ;  /* 0x000076102c657816 */ /* 0x000fce0000000065 */
.L_x_32590:
[----:B------:R-:W-:Y:S05]  /*16000*/  BSYNC.RECONVERGENT B0 ;  /* 0x0000000000007941 */ /* 0x000fea0003800200 */
.L_x_32567:
        /* <DEDUP_REMOVED lines=17> */
.L_x_32623:
[----:B------:R-:W-:Y:S05]  /*16120*/  BSYNC.RECONVERGENT B0 ;  /* 0x0000000000007941 */ /* 0x000fea0003800200 */
.L_x_32622:
[----:B------:R-:W-:Y:S01]  /*16130*/  VIADD R109, R109, 0x20 ;  /* 0x000000206d6d7836 */ /* 0x000fe20000000000 */
[----:B------:R-:W-:-:S07]  /*16140*/  IADD3 R47, PT, PT, R47, 0x20, RZ ;  /* 0x000000202f2f7810 */ /* 0x000fce0007ffe0ff */
.L_x_32566:
[----:B------:R-:W-:Y:S05]  /*16150*/  BSYNC.RECONVERGENT B1 ;  /* 0x0000000000017941 */ /* 0x000fea0003800200 */
.L_x_32565:
        /* <DEDUP_REMOVED lines=36> */
.L_x_32632:
        /* <DEDUP_REMOVED lines=13> */
.L_x_32634:
[----:B------:R-:W-:Y:S05]  /*16470*/  BSYNC.RECONVERGENT B4 ;  /* 0x0000000000047941 */ /* 0x000fea0003800200 */
.L_x_32633:
        /* <DEDUP_REMOVED lines=60> */
.L_x_32631:
[----:B------:R-:W-:Y:S05]  /*16840*/  BSYNC.RECONVERGENT B3 ;  /* 0x0000000000037941 */ /* 0x000fea0003800200 */
.L_x_32630:
        /* <DEDUP_REMOVED lines=11> */
.L_x_32629:
[----:B------:R-:W-:Y:S05]  /*16900*/  BSYNC.RECONVERGENT B2 ;  /* 0x0000000000027941 */ /* 0x000fea0003800200 */
.L_x_32628:
        /* <DEDUP_REMOVED lines=17> */
.L_x_32639:
        /* <DEDUP_REMOVED lines=13> */
.L_x_32641:
[----:B------:R-:W-:Y:S05]  /*16af0*/  BSYNC.RECONVERGENT B4 ;  /* 0x0000000000047941 */ /* 0x000fea0003800200 */
.L_x_32640:
        /* <DEDUP_REMOVED lines=60> */
.L_x_32638:
[----:B------:R-:W-:Y:S05]  /*16ec0*/  BSYNC.RECONVERGENT B3 ;  /* 0x0000000000037941 */ /* 0x000fea0003800200 */
.L_x_32637:
        /* <DEDUP_REMOVED lines=11> */
.L_x_32636:
[----:B------:R-:W-:Y:S05]  /*16f80*/  BSYNC.RECONVERGENT B2 ;  /* 0x0000000000027941 */ /* 0x000fea0003800200 */
.L_x_32635:
        /* <DEDUP_REMOVED lines=17> */
.L_x_32646:
        /* <DEDUP_REMOVED lines=12> */
.L_x_32648:
[----:B------:R-:W-:Y:S05]  /*17160*/  BSYNC.RECONVERGENT B4 ;  /* 0x0000000000047941 */ /* 0x000fea0003800200 */
.L_x_32647:
        /* <DEDUP_REMOVED lines=61> */
.L_x_32645:
[----:B------:R-:W-:Y:S05]  /*17540*/  BSYNC.RECONVERGENT B3 ;  /* 0x0000000000037941 */ /* 0x000fea0003800200 */
.L_x_32644:
        /* <DEDUP_REMOVED lines=11> */
.L_x_32643:
[----:B------:R-:W-:Y:S05]  /*17600*/  BSYNC.RECONVERGENT B2 ;  /* 0x0000000000027941 */ /* 0x000fea0003800200 */
.L_x_32642:
        /* <DEDUP_REMOVED lines=16> */
.L_x_32652:
        /* <DEDUP_REMOVED lines=12> */
.L_x_32654:
[----:B------:R-:W-:Y:S05]  /*177d0*/  BSYNC.RECONVERGENT B3 ;  /* 0x0000000000037941 */ /* 0x000fea0003800200 */
.L_x_32653:
        /* <DEDUP_REMOVED lines=61> */
.L_x_32651:
[----:B------:R-:W-:Y:S05]  /*17bb0*/  BSYNC.RECONVERGENT B2 ;  /* 0x0000000000027941 */ /* 0x000fea0003800200 */
.L_x_32650:
[----:B------:R-:W-:Y:S01]  /*17bc0*/  HFMA2 R44, -RZ, RZ, 0.1171875, 0 ;  /* 0x2f800000ff2c7431 */ /* 0x000fe200000001ff */
[----:B------:R-:W-:-:S05]  /*17bd0*/  I2FP.F32.U32 R39, R39 ;  /* 0x0000002700277245 */ /* 0x000fca0000201000 */
        /* <DEDUP_REMOVED lines=10> */
.L_x_32627:
        /* <DEDUP_REMOVED lines=21> */
.L_x_32659:
        /* <DEDUP_REMOVED lines=13> */
.L_x_32661:
[----:B------:R-:W-:Y:S05]  /*17ea0*/  BSYNC.RECONVERGENT B4 ;  /* 0x0000000000047941 */ /* 0x000fea0003800200 */
.L_x_32660:
        /* <DEDUP_REMOVED lines=60> */
.L_x_32658:
[----:B------:R-:W-:Y:S05]  /*18270*/  BSYNC.RECONVERGENT B3 ;  /* 0x0000000000037941 */ /* 0x000fea0003800200 */
.L_x_32657:
[----:B------:R-:W-:Y:S01]  /*18280*/  HFMA2 R37, -RZ, RZ, 0.1171875, 0 ;  /* 0x2f800000ff257431 */ /* 0x000fe200000001ff */
[----:B------:R-:W-:Y:S01]  /*18290*/  I2FP.F32.U32 R36, R36 ;  /* 0x0000002400247245 */ /* 0x000fe20000201000 */
[----:B------:R-:W-:-:S04]  /*182a0*/  HADD2.F32 R39, -RZ, R100.H1_H1 ;  /* 0x30000064ff277230 */ /* 0x000fc80000004100 */
        /* <DEDUP_REMOVED lines=8> */
.L_x_32656:
[----:B------:R-:W-:Y:S05]  /*18330*/  BSYNC.RECONVERGENT B2 ;  /* 0x0000000000027941 */ /* 0x000fea0003800200 */
.L_x_32655:
        /* <DEDUP_REMOVED lines=17> */
.L_x_32666:
        /* <DEDUP_REMOVED lines=13> */
.L_x_32668:
[----:B------:R-:W-:Y:S05]  /*18520*/  BSYNC.RECONVERGENT B4 ;  /* 0x0000000000047941 */ /* 0x000fea0003800200 */
.L_x_32667:
        /* <DEDUP_REMOVED lines=60> */
.L_x_32665:
[----:B------:R-:W-:Y:S05]  /*188f0*/  BSYNC.RECONVERGENT B3 ;  /* 0x0000000000037941 */ /* 0x000fea0003800200 */
.L_x_32664:
[----:B------:R-:W-:Y:S01]  /*18900*/  HFMA2 R38, -RZ, RZ, 0.1171875, 0 ;  /* 0x2f800000ff267431 */ /* 0x000fe200000001ff */
[----:B------:R-:W-:Y:S01]  /*18910*/  I2FP.F32.U32 R37, R37 ;  /* 0x0000002500257245 */ /* 0x000fe20000201000 */
[----:B01----:R-:W-:-:S04]  /*18920*/  HADD2.F32 R44, -RZ, R114.H0_H0 ;  /* 0x20000072ff2c7230 */ /* 0x003fc80000004100 */
        /* <DEDUP_REMOVED lines=8> */
.L_x_32663:
[----:B------:R-:W-:Y:S05]  /*189b0*/  BSYNC.RECONVERGENT B2 ;  /* 0x0000000000027941 */ /* 0x000fea0003800200 */
.L_x_32662:
        /* <DEDUP_REMOVED lines=17> */
.L_x_32673:
        /* <DEDUP_REMOVED lines=12> */
.L_x_32675:
[----:B------:R-:W-:Y:S05]  /*18b90*/  BSYNC.RECONVERGENT B4 ;  /* 0x0000000000047941 */ /* 0x000fea0003800200 */
.L_x_32674:
        /* <DEDUP_REMOVED lines=61> */
.L_x_32672:
[----:B------:R-:W-:Y:S05]  /*18f70*/  BSYNC.RECONVERGENT B3 ;  /* 0x0000000000037941 */ /* 0x000fea0003800200 */
.L_x_32671:
        /* <DEDUP_REMOVED lines=11> */
.L_x_32670:
[----:B------:R-:W-:Y:S05]  /*19030*/  BSYNC.RECONVERGENT B2 ;  /* 0x0000000000027941 */ /* 0x000fea0003800200 */
.L_x_32669:
        /* <DEDUP_REMOVED lines=16> */
.L_x_32678:
        /* <DEDUP_REMOVED lines=12> */
.L_x_32680:
[----:B------:R-:W-:Y:S05]  /*19200*/  BSYNC.RECONVERGENT B3 ;  /* 0x0000000000037941 */ /* 0x000fea0003800200 */
.L_x_32679:
        /* <DEDUP_REMOVED lines=61> */
.L_x_32677:
[----:B------:R-:W-:Y:S05]  /*195e0*/  BSYNC.RECONVERGENT B2 ;  /* 0x0000000000027941 */ /* 0x000fea0003800200 */
.L_x_32676:
[----:B------:R-:W-:Y:S01]  /*195f0*/  HFMA2 R44, -RZ, RZ, 0.1171875, 0 ;  /* 0x2f800000ff2c7431 */ /* 0x000fe200000001ff */
[----:B------:R-:W-:-:S05]  /*19600*/  I2FP.F32.U32 R39, R39 ;  /* 0x0000002700277245 */ /* 0x000fca0000201000 */
        /* <DEDUP_REMOVED lines=9> */
.L_x_32649:
[----:B------:R-:W-:Y:S05]  /*196a0*/  BSYNC.RECONVERGENT B0 ;  /* 0x0000000000007941 */ /* 0x000fea0003800200 */
.L_x_32626:
        /* <DEDUP_REMOVED lines=17> */
.L_x_32682:
[----:B------:R-:W-:Y:S05]  /*197c0*/  BSYNC.RECONVERGENT B0 ;  /* 0x0000000000007941 */ /* 0x000fea0003800200 */
.L_x_32681:
[----:B------:R-:W-:Y:S01]  /*197d0*/  IADD3 R109, PT, PT, R109, 0x20, RZ ;  /* 0x000000206d6d7810 */ /* 0x000fe20007ffe0ff */
[----:B------:R-:W-:-:S07]  /*197e0*/  VIADD R47, R47, 0x20 ;  /* 0x000000202f2f7836 */ /* 0x000fce0000000000 */
.L_x_32625:
[----:B------:R-:W-:Y:S05]  /*197f0*/  BSYNC.RECONVERGENT B1 ;  /* 0x0000000000017941 */ /* 0x000fea0003800200 */
.L_x_32624:
        /* <DEDUP_REMOVED lines=36> */
.L_x_32691:
        /* <DEDUP_REMOVED lines=13> */
.L_x_32693:
[----:B------:R-:W-:Y:S05]  /*19b10*/  BSYNC.RECONVERGENT B4 ;  /* 0x0000000000047941 */ /* 0x000fea0003800200 */
.L_x_32692:
        /* <DEDUP_REMOVED lines=59> */
.L_x_32690:
[----:B------:R-:W-:Y:S05]  /*19ed0*/  BSYNC.RECONVERGENT B3 ;  /* 0x0000000000037941 */ /* 0x000fea0003800200 */
.L_x_32689:
        /* <DEDUP_REMOVED lines=11> */
.L_x_32688:
[----:B------:R-:W-:Y:S05]  /*19f90*/  BSYNC.RECONVERGENT B2 ;  /* 0x0000000000027941 */ /* 0x000fea0003800200 */
.L_x_32687:
        /* <DEDUP_REMOVED lines=17> */
.L_x_32698:
        /* <DEDUP_REMOVED lines=13> */
.L_x_32700:
[----:B------:R-:W-:Y:S05]  /*1a180*/  BSYNC.RECONVERGENT B4 ;  /* 0x0000000000047941 */ /* 0x000fea0003800200 */
.L_x_32699:
        /* <DEDUP_REMOVED lines=60> */
.L_x_32697:
[----:B------:R-:W-:Y:S05]  /*1a550*/  BSYNC.RECONVERGENT B3 ;  /* 0x0000000000037941 */ /* 0x000fea0003800200 */
.L_x_32696:
        /* <DEDUP_REMOVED lines=11> */
.L_x_32695:
[----:B------:R-:W-:Y:S05]  /*1a610*/  BSYNC.RECONVERGENT B2 ;  /* 0x0000000000027941 */ /* 0x000fea0003800200 */
.L_x_32694:
        /* <DEDUP_REMOVED lines=17> */
.L_x_32705:
        /* <DEDUP_REMOVED lines=13> */
.L_x_32707:
[----:B------:R-:W-:Y:S05]  /*1a800*/  BSYNC.RECONVERGENT B4 ;  /* 0x0000000000047941 */ /* 0x000fea0003800200 */
.L_x_32706:
        /* <DEDUP_REMOVED lines=60> */
.L_x_32704:
[----:B------:R-:W-:Y:S05]  /*1abd0*/  BSYNC.RECONVERGENT B3 ;  /* 0x0000000000037941 */ /* 0x000fea0003800200 */
.L_x_32703:
        /* <DEDUP_REMOVED lines=11> */
.L_x_32702:
[----:B------:R-:W-:Y:S05]  /*1ac90*/  BSYNC.RECONVERGENT B2 ;  /* 0x0000000000027941 */ /* 0x000fea0003800200 */
.L_x_32701:
        /* <DEDUP_REMOVED lines=20> */
.L_x_32711:
        /* <DEDUP_REMOVED lines=12> */
.L_x_32713:
[----:B------:R-:W-:Y:S05]  /*1aea0*/  BSYNC.RECONVERGENT B3 ;  /* 0x0000000000037941 */ /* 0x000fea0003800200 */
.L_x_32712:
        /* <DEDUP_REMOVED lines=59> */
[----:B------:R-:W-:-:S06]  /*1b260*/  UIADD3 UR16, UPT, UPT, UR4, -0x700cb87f, URZ ;  /* 0x8ff3478104107890 */ /* 0x000fcc000fffe0ff */
[----:B------:R-:W-:-:S07]  /*1b270*/  LOP3.LUT R85, R112, UR16, R111, 0x96, !PT ;  /* 0x0000001070557c12 */ /* 0x000fce000f8e966f */
.L_x_32710:
[----:B------:R-:W-:Y:S05]  /*1b280*/  BSYNC.RECONVERGENT B2 ;  /* 0x0000000000027941 */ /* 0x000fea0003800200 */
.L_x_32709:
        /* <DEDUP_REMOVED lines=10> */
[----:B------:R-:W-:Y:S01]  /*1b330*/  PRMT R101, R44, 0x7610, R101 ;  /* 0x000076102c657816 */ /* 0x000fe20000000065 */
[----:B------:R-:W-:Y:S06]  /*1b340*/  BRA `(.L_x_32708) ;  /* 0x0000001800987947 */ /* 0x000fec0003800000 */
.L_x_32686:
        /* <DEDUP_REMOVED lines=21> */
.L_x_32718:
        /* <DEDUP_REMOVED lines=13> */
.L_x_32720:
[----:B------:R-:W-:Y:S05]  /*1b570*/  BSYNC.RECONVERGENT B4 ;  /* 0x0000000000047941 */ /* 0x000fea0003800200 */
.L_x_32719:
        /* <DEDUP_REMOVED lines=60> */
.L_x_32717:
[----:B------:R-:W-:Y:S05]  /*1b940*/  BSYNC.RECONVERGENT B3 ;  /* 0x0000000000037941 */ /* 0x000fea0003800200 */
.L_x_32716:
[----:B------:R-:W-:Y:S01]  /*1b950*/  HFMA2 R41, -RZ, RZ, 0.1171875, 0 ;  /* 0x2f800000ff297431 */ /* 0x000fe200000001ff */
[----:B------:R-:W-:Y:S01]  /*1b960*/  I2FP.F32.U32 R40, R40 ;  /* 0x0000002800287245 */ /* 0x000fe20000201000 */
[----:B------:R-:W-:-:S04]  /*1b970*/  HADD2.F32 R43, -RZ, R115.H0_H0 ;  /* 0x20000073ff2b7230 */ /* 0x000fc80000004100 */
        /* <DEDUP_REMOVED lines=8> */
.L_x_32715:
[----:B------:R-:W-:Y:S05]  /*1ba00*/  BSYNC.RECONVERGENT B2 ;  /* 0x0000000000027941 */ /* 0x000fea0003800200 */
.L_x_32714:
        /* <DEDUP_REMOVED lines=17> */
.L_x_32725:
        /* <DEDUP_REMOVED lines=13> */
.L_x_32727:
[----:B------:R-:W-:Y:S05]  /*1bbf0*/  BSYNC.RECONVERGENT B4 ;  /* 0x0000000000047941 */ /* 0x000fea0003800200 */
.L_x_32726:
        /* <DEDUP_REMOVED lines=60> */
.L_x_32724:
[----:B------:R-:W-:Y:S05]  /*1bfc0*/  BSYNC.RECONVERGENT B3 ;  /* 0x0000000000037941 */ /* 0x000fea0003800200 */
.L_x_32723:
        /* <DEDUP_REMOVED lines=11> */
.L_x_32722:
[----:B------:R-:W-:Y:S05]  /*1c080*/  BSYNC.RECONVERGENT B2 ;  /* 0x0000000000027941 */ /* 0x000fea0003800200 */
.L_x_32721:
        /* <DEDUP_REMOVED lines=17> */
.L_x_32732:
        /* <DEDUP_REMOVED lines=13> */
.L_x_32734:
[----:B------:R-:W-:Y:S05]  /*1c270*/  BSYNC.RECONVERGENT B4 ;  /* 0x0000000000047941 */ /* 0x000fea0003800200 */
.L_x_32733:
        /* <DEDUP_REMOVED lines=60> */
.L_x_32731:
[----:B------:R-:W-:Y:S05]  /*1c640*/  BSYNC.RECONVERGENT B3 ;  /* 0x0000000000037941 */ /* 0x000fea0003800200 */
.L_x_32730:
        /* <DEDUP_REMOVED lines=11> */
.L_x_32729:
[----:B------:R-:W-:Y:S05]  /*1c700*/  BSYNC.RECONVERGENT B2 ;  /* 0x0000000000027941 */ /* 0x000fea0003800200 */
.L_x_32728:
        /* <DEDUP_REMOVED lines=20> */
.L_x_32737:
        /* <DEDUP_REMOVED lines=12> */
.L_x_32739:
[----:B------:R-:W-:Y:S05]  /*1c910*/  BSYNC.RECONVERGENT B3 ;  /* 0x0000000000037941 */ /* 0x000fea0003800200 */
.L_x_32738:
        /* <DEDUP_REMOVED lines=61> */
.L_x_32736:
[----:B------:R-:W-:Y:S05]  /*1ccf0*/  BSYNC.RECONVERGENT B2 ;  /* 0x0000000000027941 */ /* 0x000fea0003800200 */
.L_x_32735:
        /* <DEDUP_REMOVED lines=11> */
.L_x_32708:
[----:B------:R-:W-:Y:S05]  /*1cdb0*/  BSYNC.RECONVERGENT B0 ;  /* 0x0000000000007941 */ /* 0x000fea0003800200 */
.L_x_32685:
[----:B------:R-:W0:Y:S02]  /*1cdc0*/  LDC.64 R44, c[0x0][0x3a8] ;  /* 0x0000ea00ff2c7b82 */ /* 0x000e240000000a00 */
[----:B0-----:R-:W-:-:S05]  /*1cdd0*/  IMAD.WIDE.U32 R44, R109, 0x10, R44 ;  /* 0x000000106d2c7825 */ /* 0x001fca00078e002c */
[----:B------:R2:W-:Y:S01]  /*1cde0*/  STG.E.128 desc[UR6][R44.64], R40 ;  /* 0x000000282c007986 */ /* 0x0005e2000c101d06 */
[----:B------:R-:W-:Y:S05]  /*1cdf0*/  @!P0 BRA `(.L_x_32684) ;  /* 0x00000000002c8947 */ /* 0x000fea0003800000 */
[----:B--2---:R-:W-:-:S05]  /*1ce00*/  IMAD.U32 R44, R100, 0x10000, RZ ;  /* 0x00010000642c7824 */ /* 0x004fca00078e00ff */
        /* <DEDUP_REMOVED lines=10> */
.L_x_32684:
[----:B------:R-:W-:Y:S05]  /*1ceb0*/  BSYNC.RECONVERGENT B1 ;  /* 0x0000000000017941 */ /* 0x000fea0003800200 */
.L_x_32683:
[----:B0123--:R-:W-:Y:S01]  /*1cec0*/  FADD.FTZ R44, RZ, R12 ;  /* 0x0000000cff2c7221 */ /* 0x00ffe20000010000 */
[C---:B------:R-:W-:Y:S01]  /*1ced0*/  ISETP.GT.U32.AND P4, PT, R71.reuse, 0x3f, PT ;  /* 0x0000003f4700780c */ /* 0x040fe20003f84070 */
[----:B------:R-:W0:Y:S01]  /*1cee0*/  S2R R111, SR_TID.X ;  /* 0x00000000006f7919 */ /* 0x000e220000002100 */
[----:B------:R-:W-:Y:S01]  /*1cef0*/  ISETP.GT.U32.AND P3, PT, R71, 0x5f, PT ;  /* 0x0000005f4700780c */ /* 0x000fe20003f64070 */
[----:B------:R-:W-:Y:S01]  /*1cf00*/  FADD.FTZ R45, R13, R44 ;  /* 0x0000002c0d2d7221 */ /* 0x000fe20000010000 */
[C---:B------:R-:W-:Y:S01]  /*1cf10*/  ISETP.GT.U32.AND P2, PT, R71.reuse, 0x7f, PT ;  /* 0x0000007f4700780c */ /* 0x040fe20003f44070 */
[----:B------:R-:W-:Y:S01]  /*1cf20*/  UMOV UR16, 0xffffffff ;  /* 0xffffffff00107882 */ /* 0x000fe20000000000 */
[C---:B------:R-:W-:Y:S01]  /*1cf30*/  ISETP.GT.U32.AND P1, PT, R71.reuse, 0x9f, PT ;  /* 0x0000009f4700780c */ /* 0x040fe20003f24070 */
        /* <DEDUP_REMOVED lines=31> */
[----:B------:R-:W-:-:S04]  /*1d130*/  FADD.FTZ R44, R40, R47 ;  /* 0x0000002f282c7221 */ /* 0x000fc80000010000 */
[----:B------:R-:W-:-:S04]  /*1d140*/  FADD.FTZ R45, R41, R44 ;  /* 0x0000002c292d7221 */ /* 0x000fc80000010000 */
[----:B------:R-:W-:Y:S01]  /*1d150*/  FADD.FTZ R44, R42, R45 ;  /* 0x0000002d2a2c7221 */ /* 0x000fe20000010000 */
[----:B------:R-:W-:-:S03]  /*1d160*/  P2R R45, PR, RZ, 0x40 ;  /* 0x00000040ff2d7803 */ /* 0x000fc60000000000 */
[----:B------:R-:W-:Y:S01]  /*1d170*/  @P6 FADD.FTZ R47, R43, R44 ;  /* 0x0000002c2b2f6221 */ /* 0x000fe20000010000 */
[----:B0-----:R-:W-:-:S04]  /*1d180*/  LOP3.LUT P6, RZ, R111, 0x1f, RZ, 0xc0, !PT ;  /* 0x0000001f6fff7812 */ /* 0x001fc800078cc0ff */
        /* <DEDUP_REMOVED lines=23> */
[----:B------:R-:W-:-:S05]  /*1d300*/  FFMA.FTZ R44, R47, R47, R44 ;  /* 0x0000002f2f2c7223 */ /* 0x000fca000001002c */
        /* <DEDUP_REMOVED lines=10> */
[----:B------:R-:W-:Y:S02]  /*1d3b0*/  ISETP.NE.AND P4, PT, R112, RZ, PT ;  /* 0x000000ff7000720c */ /* 0x000fe40003f85270 */
        /* <DEDUP_REMOVED lines=55> */
.L_x_32769:
[----:B------:R-:W-:Y:S01]  /*1d730*/  LOP3.LUT P1, RZ, R111, 0x1f, RZ, 0xc0, !PT ;  /* 0x0000001f6fff7812 */ /* 0x000fe2000782c0ff */
[----:B------:R-:W-:Y:S01]  /*1d740*/  FMUL.FTZ R47, R113, R113 ;  /* 0x00000071712f7220 */ /* 0x000fe20000410000 */
[----:B-1----:R-:W-:Y:S01]  /*1d750*/  FADD.FTZ R44, R135, R44 ;  /* 0x0000002c872c7221 */ /* 0x002fe20000010000 */
[----:B------:R-:W-:Y:S01]  /*1d760*/  ISETP.NE.AND P0, PT, RZ, UR14, PT ;  /* 0x0000000eff007c0c */ /* 0x000fe2000bf05270 */
[----:B------:R-:W-:Y:S02]  /*1d770*/  BSSY.RECONVERGENT B0, `(.L_x_32741) ;  /* 0x00000f4000007945 */ /* 0x000fe40003800200 */
[----:B------:R-:W-:Y:S01]  /*1d780*/  FFMA.FTZ R46, R44, R45, UR15 ;  /* 0x0000000f2c2e7e23 */ /* 0x000fe2000801002d */
        /* <DEDUP_REMOVED lines=26> */
[----:B------:R-:W-:Y:S02]  /*1d930*/  HADD2.F32 R69, -RZ, R67.H0_H0 ;  /* 0x20000043ff457230 */ /* 0x000fe40000004100 */
[----:B------:R-:W-:Y:S01]  /*1d940*/  FFMA.FTZ R44, R44, R45, R47 ;  /* 0x0000002d2c2c7223 */ /* 0x000fe2000001002f */
[----:B------:R-:W-:Y:S01]  /*1d950*/  FMUL.FTZ R45, R109, R46 ;  /* 0x0000002e6d2d7220 */ /* 0x000fe20000410000 */
[----:B------:R-:W-:-:S02]  /*1d960*/  HADD2.F32 R46, -RZ, R118.H0_H0 ;  /* 0x20000076ff2e7230 */ /* 0x000fc40000004100 */
[----:B------:R-:W-:Y:S02]  /*1d970*/  HADD2.F32 R47, -RZ, R117.H1_H1 ;  /* 0x30000075ff2f7230 */ /* 0x000fe40000004100 */
[----:B------:R-:W-:Y:S02]  /*1d980*/  HADD2.F32 R112, -RZ, R129.H1_H1 ;  /* 0x30000081ff707230 */ /* 0x000fe40000004100 */
[----:B------:R-:W-:Y:S01]  /*1d990*/  FFMA.FTZ R45, R45, R46, R68 ;  /* 0x0000002e2d2d7223 */ /* 0x000fe20000010044 */
[--C-:B------:R-:W-:Y:S01]  /*1d9a0*/  FADD.FTZ R46, R14, -R110.reuse ;  /* 0x8000006e0e2e7221 */ /* 0x100fe20000010000 */
[----:B------:R-:W-:-:S03]  /*1d9b0*/  FADD.FTZ R68, R15, -R110 ;  /* 0x8000006e0f447221 */ /* 0x000fc60000010000 */
[----:B------:R-:W-:-:S04]  /*1d9c0*/  FMUL.FTZ R46, R109, R46 ;  /* 0x0000002e6d2e7220 */ /* 0x000fc80000410000 */
[----:B------:R-:W-:Y:S01]  /*1d9d0*/  FFMA.FTZ R46, R46, R47, R69 ;  /* 0x0000002f2e2e7223 */ /* 0x000fe20000010045 */
[----:B------:R-:W-:Y:S01]  /*1d9e0*/  FMUL.FTZ R47, R109, R68 ;  /* 0x000000446d2f7220 */ /* 0x000fe20000410000 */
[----:B------:R-:W-:-:S05]  /*1d9f0*/  HADD2.F32 R68, -RZ, R118.H1_H1 ;  /* 0x30000076ff447230 */ /* 0x000fca0000004100 */
[----:B------:R-:W-:Y:S02]  /*1da00*/  FFMA.FTZ R47, R47, R68, R112 ;  /* 0x000000442f2f7223 */ /* 0x000fe40000010070 */
[----:B------:R-:W1:Y:S02]  /*1da10*/  LDC.64 R68, c[0x0][0x428] ;  /* 0x00010a00ff447b82 */ /* 0x000e640000000a00 */
[C---:B-1----:R-:W-:Y:S01]  /*1da20*/  IMAD.WIDE.U32 R68, R111.reuse, 0x10, R68 ;  /* 0x000000106f447825 */ /* 0x042fe200078e0044 */
[----:B------:R-:W-:-:S04]  /*1da30*/  IADD3 R111, PT, PT, R111, 0x20, RZ ;  /* 0x000000206f6f7810 */ /* 0x000fc80007ffe0ff */
[----:B------:R1:W-:Y:S03]  /*1da40*/  STG.E.128 desc[UR6][R68.64], R44 ;  /* 0x0000002c44007986 */ /* 0x0003e6000c101d06 */
.L_x_32744:
[----:B------:R-:W-:Y:S05]  /*1da50*/  BSYNC.RECONVERGENT B1 ;  /* 0x0000000000017941 */ /* 0x000fea0003800200 */
.L_x_32743:
[----:B------:R-:W-:Y:S01]  /*1da60*/  ISETP.NE.AND P0, PT, R108, RZ, PT ;  /* 0x000000ff6c00720c */ /* 0x000fe20003f05270 */
[----:B------:R-:W-:-:S12]  /*1da70*/  BSSY.RECONVERGENT B1, `(.L_x_32745) ;  /* 0x000001e000017945 */ /* 0x000fd80003800200 */
[----:B------:R-:W-:Y:S05]  /*1da80*/  @!P0 BRA `(.L_x_32746) ;  /* 0x0000000000708947 */ /* 0x000fea0003800000 */
[--C-:B-1----:R-:W-:Y:S01]  /*1da90*/  FADD.FTZ R44, R16, -R110.reuse ;  /* 0x8000006e102c7221 */ /* 0x102fe20000010000 */
[----:B------:R-:W-:Y:S02]  /*1daa0*/  HADD2.F32 R45, -RZ, R126.H0_H0 ;  /* 0x2000007eff2d7230 */ /* 0x000fe40000004100 */
[--C-:B------:R-:W-:Y:S01]  /*1dab0*/  FADD.FTZ R46, R17, -R110.reuse ;  /* 0x8000006e112e7221 */ /* 0x100fe20000010000 */
[----:B------:R-:W-:Y:S02]  /*1dac0*/  HADD2.F32 R47, -RZ, R56.H0_H0 ;  /* 0x20000038ff2f7230 */ /* 0x000fe40000004100 */
[C---:B------:R-:W-:Y:S01]  /*1dad0*/  FMUL.FTZ R44, R109.reuse, R44 ;  /* 0x0000002c6d2c7220 */ /* 0x040fe20000410000 */
[----:B------:R-:W-:Y:S01]  /*1dae0*/  SHF.R.U64 R68, R62, 0x10, R63 ;  /* 0x000000103e447819 */ /* 0x000fe2000000123f */
[----:B------:R-:W-:Y:S01]  /*1daf0*/  HADD2.F32 R69, -RZ, R57.H0_H0 ;  /* 0x20000039ff457230 */ /* 0x000fe20000004100 */
[----:B------:R-:W-:Y:S01]  /*1db00*/  SHF.R.U64 R108, R56, 0x10, R57 ;  /* 0x00000010386c7819 */ /* 0x000fe20000001239 */
[----:B------:R-:W-:Y:S01]  /*1db10*/  FFMA.FTZ R44, R44, R45, R47 ;  /* 0x0000002d2c2c7223 */ /* 0x000fe2000001002f */
[----:B------:R-:W-:Y:S01]  /*1db20*/  FMUL.FTZ R45, R109, R46 ;  /* 0x0000002e6d2d7220 */ /* 0x000fe20000410000 */
[----:B------:R-:W-:Y:S01]  /*1db30*/  FADD.FTZ R46, R18, -R110 ;  /* 0x8000006e122e7221 */ /* 0x000fe20000010000 */
[----:B------:R-:W-:-:S02]  /*1db40*/  HADD2.F32 R68, -RZ, R68.H0_H0 ;  /* 0x20000044ff447230 */ /* 0x000fc40000004100 */
[----:B------:R-:W-:Y:S02]  /*1db50*/  HADD2.F32 R108, -RZ, R108.H0_H0 ;  /* 0x2000006cff6c7230 */ /* 0x000fe40000004100 */
[----:B------:R-:W-:Y:S01]  /*1db60*/  FMUL.FTZ R46, R109, R46 ;  /* 0x0000002e6d2e7220 */ /* 0x000fe20000410000 */
[----:B------:R-:W-:Y:S02]  /*1db70*/  HADD2.F32 R47, -RZ, R126.H1_H1 ;  /* 0x3000007eff2f7230 */ /* 0x000fe40000004100 */
[----:B------:R-:W-:Y:S01]  /*1db80*/  FFMA.FTZ R45, R45, R68, R108 ;  /* 0x000000442d2d7223 */ /* 0x000fe2000001006c */
[----:B------:R-:W-:Y:S02]  /*1db90*/  FADD.FTZ R68, R19, -R110 ;  /* 0x8000006e13447221 */ /* 0x000fe40000010000 */
[----:B------:R-:W-:Y:S01]  /*1dba0*/  FFMA.FTZ R46, R46, R47, R69 ;  /* 0x0000002f2e2e7223 */ /* 0x000fe20000010045 */
[----:B------:R-:W-:Y:S02]  /*1dbb0*/  SHF.R.U32.HI R69, RZ, 0x10, R63 ;  /* 0x00000010ff457819 */ /* 0x000fe4000001163f */
[----:B------:R-:W-:Y:S01]  /*1dbc0*/  SHF.R.U32.HI R108, RZ, 0x10, R57 ;  /* 0x00000010ff6c7819 */ /* 0x000fe20000011639 */
[----:B------:R-:W-:-:S02]  /*1dbd0*/  FMUL.FTZ R47, R109, R68 ;  /* 0x000000446d2f7220 */ /* 0x000fc40000410000 */
[----:B------:R-:W-:Y:S02]  /*1dbe0*/  HADD2.F32 R68, -RZ, R69.H0_H0 ;  /* 0x20000045ff447230 */ /* 0x000fe40000004100 */
[----:B------:R-:W-:-:S05]  /*1dbf0*/  HADD2.F32 R108, -RZ, R108.H0_H0 ;  /* 0x2000006cff6c7230 */ /* 0x000fca0000004100 */
[----:B------:R-:W-:Y:S02]  /*1dc00*/  FFMA.FTZ R47, R47, R68, R108 ;  /* 0x000000442f2f7223 */ /* 0x000fe4000001006c */
[----:B------:R-:W1:Y:S02]  /*1dc10*/  LDC.64 R68, c[0x0][0x428] ;  /* 0x00010a00ff447b82 */ /* 0x000e640000000a00 */
[----:B-1----:R-:W-:-:S04]  /*1dc20*/  IMAD.WIDE.U32 R68, R111, 0x10, R68 ;  /* 0x000000106f447825 */ /* 0x002fc800078e0044 */
[----:B------:R-:W-:Y:S01]  /*1dc30*/  VIADD R111, R111, 0x20 ;  /* 0x000000206f6f7836 */ /* 0x000fe20000000000 */
[----:B------:R2:W-:Y:S06]  /*1dc40*/  STG.E.128 desc[UR6][R68.64], R44 ;  /* 0x0000002c44007986 */ /* 0x0005ec000c101d06 */
.L_x_32746:
[----:B------:R-:W-:Y:S05]  /*1dc50*/  BSYNC.RECONVERGENT B1 ;  /* 0x0000000000017941 */ /* 0x000fea0003800200 */
.L_x_32745:
[----:B------:R-:W-:Y:S01]  /*1dc60*/  ISETP.NE.AND P0, PT, R107, RZ, PT ;  /* 0x000000ff6b00720c */ /* 0x000fe20003f05270 */
[----:B------:R-:W-:-:S12]  /*1dc70*/  BSSY.RECONVERGENT B1, `(.L_x_32747) ;  /* 0x000001e000017945 */ /* 0x000fd80003800200 */
[----:B------:R-:W-:Y:S05]  /*1dc80*/  @!P0 BRA `(.L_x_32748) ;  /* 0x0000000000708947 */ /* 0x000fea0003800000 */
[--C-:B-12---:R-:W-:Y:S01]  /*1dc90*/  FADD.FTZ R44, R20, -R110.reuse ;  /* 0x8000006e142c7221 */ /* 0x106fe20000010000 */
        /* <DEDUP_REMOVED lines=24> */
[C---:B-1----:R-:W-:Y:S01]  /*1de20*/  IMAD.WIDE.U32 R68, R111.reuse, 0x10, R68 ;  /* 0x000000106f447825 */ /* 0x042fe200078e0044 */
[----:B------:R-:W-:-:S04]  /*1de30*/  IADD3 R111, PT, PT, R111, 0x20, RZ ;  /* 0x000000206f6f7810 */ /* 0x000fc80007ffe0ff */
[----:B------:R3:W-:Y:S03]  /*1de40*/  STG.E.128 desc[UR6][R68.64], R44 ;  /* 0x0000002c44007986 */ /* 0x0007e6000c101d06 */
.L_x_32748:
[----:B------:R-:W-:Y:S05]  /*1de50*/  BSYNC.RECONVERGENT B1 ;  /* 0x0000000000017941 */ /* 0x000fea0003800200 */
.L_x_32747:
[----:B------:R-:W-:Y:S01]  /*1de60*/  ISETP.NE.AND P0, PT, R105, RZ, PT ;  /* 0x000000ff6900720c */ /* 0x000fe20003f05270 */
[----:B------:R-:W-:-:S12]  /*1de70*/  BSSY.RECONVERGENT B1, `(.L_x_32749) ;  /* 0x000001e000017945 */ /* 0x000fd80003800200 */
[----:B------:R-:W-:Y:S05]  /*1de80*/  @!P0 BRA `(.L_x_32750) ;  /* 0x0000000000708947 */ /* 0x000fea0003800000 */
[--C-:B-123--:R-:W-:Y:S01]  /*1de90*/  FADD.FTZ R44, R24, -R110.reuse ;  /* 0x8000006e182c7221 */ /* 0x10efe20000010000 */
        /* <DEDUP_REMOVED lines=27> */
.L_x_32750:
[----:B------:R-:W-:Y:S05]  /*1e050*/  BSYNC.RECONVERGENT B1 ;  /* 0x0000000000017941 */ /* 0x000fea0003800200 */
.L_x_32749:
[----:B------:R-:W-:Y:S01]  /*1e060*/  ISETP.NE.AND P0, PT, R104, RZ, PT ;  /* 0x000000ff6800720c */ /* 0x000fe20003f05270 */
[----:B------:R-:W-:-:S12]  /*1e070*/  BSSY.RECONVERGENT B1, `(.L_x_32751) ;  /* 0x000001a000017945 */ /* 0x000fd80003800200 */
[----:B------:R-:W-:Y:S05]  /*1e080*/  @!P0 BRA `(.L_x_32752) ;  /* 0x0000000000608947 */ /* 0x000fea0003800000 */
[--C-:B-1234-:R-:W-:Y:S01]  /*1e090*/  FADD.FTZ R44, R28, -R110.reuse ;  /* 0x8000006e1c2c7221 */ /* 0x11efe20000010000 */
        /* <DEDUP_REMOVED lines=23> */
.L_x_32752:
[----:B------:R-:W-:Y:S05]  /*1e210*/  BSYNC.RECONVERGENT B1 ;  /* 0x0000000000017941 */ /* 0x000fea0003800200 */
.L_x_32751:
        /* <DEDUP_REMOVED lines=24> */
[----:B-1----:R-:W-:-:S04]  /*1e3a0*/  IMAD.WIDE.U32 R68, R111, 0x10, R68 ;  /* 0x000000106f447825 */ /* 0x002fc800078e0044 */
[----:B------:R-:W-:Y:S01]  /*1e3b0*/  VIADD R111, R111, 0x20 ;  /* 0x000000206f6f7836 */ /* 0x000fe20000000000 */
[----:B------:R1:W-:Y:S06]  /*1e3c0*/  STG.E.128 desc[UR6][R68.64], R44 ;  /* 0x0000002c44007986 */ /* 0x0003ec000c101d06 */
.L_x_32754:
[----:B------:R-:W-:Y:S05]  /*1e3d0*/  BSYNC.RECONVERGENT B1 ;  /* 0x0000000000017941 */ /* 0x000fea0003800200 */
.L_x_32753:
        /* <DEDUP_REMOVED lines=27> */
.L_x_32756:
[----:B------:R-:W-:Y:S05]  /*1e590*/  BSYNC.RECONVERGENT B1 ;  /* 0x0000000000017941 */ /* 0x000fea0003800200 */
.L_x_32755:
[----:B------:R-:W-:-:S13]  /*1e5a0*/  ISETP.NE.AND P0, PT, R106, RZ, PT ;  /* 0x000000ff6a00720c */ /* 0x000fda0003f05270 */
[----:B------:R-:W-:Y:S05]  /*1e5b0*/  @!P0 BRA `(.L_x_32742) ;  /* 0x00000000003c8947 */ /* 0x000fea0003800000 */
[--C-:B-1234-:R-:W-:Y:S01]  /*1e5c0*/  FADD.FTZ R68, R42, -R110.reuse ;  /* 0x8000006e2a447221 */ /* 0x11efe20000010000 */
[--C-:B------:R-:W-:Y:S01]  /*1e5d0*/  FADD.FTZ R44, R40, -R110.reuse ;  /* 0x8000006e282c7221 */ /* 0x100fe20000010000 */
[--C-:B------:R-:W-:Y:S01]  /*1e5e0*/  FADD.FTZ R46, R41, -R110.reuse ;  /* 0x8000006e292e7221 */ /* 0x100fe20000010000 */
[----:B------:R-:W-:Y:S01]  /*1e5f0*/  FADD.FTZ R110, R43, -R110 ;  /* 0x8000006e2b6e7221 */ /* 0x000fe20000010000 */
[C---:B------:R-:W-:Y:S01]  /*1e600*/  FMUL.FTZ R102, R109.reuse, R68 ;  /* 0x000000446d667220 */ /* 0x040fe20000410000 */
[C---:B------:R-:W-:Y:S01]  /*1e610*/  FMUL.FTZ R45, R109.reuse, R44 ;  /* 0x0000002c6d2d7220 */ /* 0x040fe20000410000 */
[----:B------:R-:W1:Y:S01]  /*1e620*/  LDC.64 R68, c[0x0][0x428] ;  /* 0x00010a00ff447b82 */ /* 0x000e620000000a00 */
[C---:B------:R-:W-:Y:S01]  /*1e630*/  FMUL.FTZ R46, R109.reuse, R46 ;  /* 0x0000002e6d2e7220 */ /* 0x040fe20000410000 */
[----:B------:R-:W-:Y:S01]  /*1e640*/  FMUL.FTZ R47, R109, R110 ;  /* 0x0000006e6d2f7220 */ /* 0x000fe20000410000 */
[----:B------:R-:W-:Y:S02]  /*1e650*/  FFMA.FTZ R44, R45, R91, R86 ;  /* 0x0000005b2d2c7223 */ /* 0x000fe40000010056 */
[----:B------:R-:W-:Y:S01]  /*1e660*/  FFMA.FTZ R45, R46, R92, R95 ;  /* 0x0000005c2e2d7223 */ /* 0x000fe2000001005f */
[----:B------:R-:W-:Y:S01]  /*1e670*/  FFMA.FTZ R46, R102, R90, R87 ;  /* 0x0000005a662e7223 */ /* 0x000fe20000010057 */
[----:B------:R-:W-:Y:S01]  /*1e680*/  FFMA.FTZ R47, R47, R93, R94 ;  /* 0x0000005d2f2f7223 */ /* 0x000fe2000001005e */
[----:B-1----:R-:W-:-:S05]  /*1e690*/  IMAD.WIDE.U32 R68, R111, 0x10, R68 ;  /* 0x000000106f447825 */ /* 0x002fca00078e0044 */
[----:B------:R1:W-:Y:S02]  /*1e6a0*/  STG.E.128 desc[UR6][R68.64], R44 ;  /* 0x0000002c44007986 */ /* 0x0003e4000c101d06 */
.L_x_32742:
[----:B------:R-:W-:Y:S05]  /*1e6b0*/  BSYNC.RECONVERGENT B0 ;  /* 0x0000000000007941 */ /* 0x000fea0003800200 */
.L_x_32741:
[----:B-1234-:R-:W1:Y:S02]  /*1e6c0*/  LDC.64 R44, c[0x0][0x380] ;  /* 0x0000e000ff2c7b82 */ /* 0x01ee640000000a00 */
[----:B-1----:R-:W-:-:S05]  /*1e6d0*/  IMAD R72, R44, 0x4, R72 ;  /* 0x000000042c487824 */ /* 0x002fca00078e0248 */
[----:B------:R-:W-:-:S13]  /*1e6e0*/  ISETP.GE.AND P0, PT, R72, R45, PT ;  /* 0x0000002d4800720c */ /* 0x000fda0003f06270 */
[----:B------:R-:W-:Y:S05]  /*1e6f0*/  @!P0 BRA `(.L_x_32757) ;  /* 0xfffffe3000648947 */ /* 0x000fea000383ffff */
[----:B------:R-:W-:Y:S05]  /*1e700*/  EXIT ;  /* 0x000000000000794d */ /* 0x000fea0003800000 */
.L_x_32740:
        /* <DEDUP_REMOVED lines=8> */
.L_x_32759:
[----:B------:R-:W-:Y:S05]  /*1e790*/  BSYNC B0 ;  /* 0x0000000000007941 */ /* 0x000fea0003800000 */
.L_x_32758:
[----:B------:R-:W-:Y:S01]  /*1e7a0*/  FADD.FTZ R133, R47, R44 ;  /* 0x0000002c2f857221 */ /* 0x000fe20000010000 */
[----:B------:R-:W-:Y:S02]  /*1e7b0*/  HFMA2 R109, -RZ, RZ, 0, 1.847743988037109375e-06 ;  /* 0x0000001fff6d7431 */ /* 0x000fe400000001ff */
[----:B------:R-:W-:Y:S02]  /*1e7c0*/  IMAD.MOV.U32 R110, RZ, RZ, 0x2 ;  /* 0x00000002ff6e7424 */ /* 0x000fe400078e00ff */
[----:B------:R-:W-:Y:S01]  /*1e7d0*/  IMAD.MOV.U32 R46, RZ, RZ, -0x1 ;  /* 0xffffffffff2e7424 */ /* 0x000fe200078e00ff */
[----:B------:R-:W-:-:S07]  /*1e7e0*/  MOV R137, R133 ;  /* 0x0000008500897202 */ /* 0x000fce0000000f00 */
[----:B------:R-:W-:Y:S05]  /*1e7f0*/  WARPSYNC.COLLECTIVE R46, `(.L_x_32760) ;  /* 0x000000002e087348 */ /* 0x000fea0003c00000 */
[----:B------:R0:W1:Y:S02]  /*1e800*/  SHFL.BFLY P6, R44, R137, R110, R109 ;  /* 0x0c00006e892c7389 */ /* 0x00006400000c006d */
[----:B01----:R-:W-:Y:S05]  /*1e810*/  ENDCOLLECTIVE ;  /* 0x000000000000791b */ /* 0x003fea0003800000 */
.L_x_32760:
[----:B------:R-:W-:Y:S02]  /*1e820*/  IMAD.MOV.U32 R110, RZ, RZ, 0x4 ;  /* 0x00000004ff6e7424 */ /* 0x000fe400078e00ff */
[----:B------:R-:W-:-:S05]  /*1e830*/  FADD.FTZ R134, R133, R44 ;  /* 0x0000002c85867221 */ /* 0x000fca0000010000 */
[----:B------:R-:W-:-:S07]  /*1e840*/  MOV R137, R134 ;  /* 0x0000008600897202 */ /* 0x000fce0000000f00 */
[----:B------:R-:W-:Y:S05]  /*1e850*/  WARPSYNC.COLLECTIVE R46, `(.L_x_32761) ;  /* 0x000000002e087348 */ /* 0x000fea0003c00000 */
[----:B------:R0:W1:Y:S02]  /*1e860*/  SHFL.BFLY P6, R44, R137, R110, R109 ;  /* 0x0c00006e892c7389 */ /* 0x00006400000c006d */
[----:B01----:R-:W-:Y:S05]  /*1e870*/  ENDCOLLECTIVE ;  /* 0x000000000000791b */ /* 0x003fea0003800000 */
.L_x_32761:
[----:B------:R-:W-:Y:S02]  /*1e880*/  IMAD.MOV.U32 R110, RZ, RZ, 0x8 ;  /* 0x00000008ff6e7424 */ /* 0x000fe400078e00ff */
[----:B------:R-:W-:-:S05]  /*1e890*/  FADD.FTZ R135, R134, R44 ;  /* 0x0000002c86877221 */ /* 0x000fca0000010000 */
[----:B------:R-:W-:-:S07]  /*1e8a0*/  MOV R137, R135 ;  /* 0x0000008700897202 */ /* 0x000fce0000000f00 */
[----:B------:R-:W-:Y:S05]  /*1e8b0*/  WARPSYNC.COLLECTIVE R46, `(.L_x_32762) ;  /* 0x000000002e087348 */ /* 0x000fea0003c00000 */
[----:B------:R0:W1:Y:S02]  /*1e8c0*/  SHFL.BFLY P6, R44, R137, R110, R109 ;  /* 0x0c00006e892c7389 */ /* 0x00006400000c006d */
[----:B01----:R-:W-:Y:S05]  /*1e8d0*/  ENDCOLLECTIVE ;  /* 0x000000000000791b */ /* 0x003fea0003800000 */
.L_x_32762:
[----:B------:R-:W-:Y:S02]  /*1e8e0*/  IMAD.MOV.U32 R110, RZ, RZ, 0x10 ;  /* 0x00000010ff6e7424 */ /* 0x000fe400078e00ff */
[----:B------:R-:W-:-:S05]  /*1e8f0*/  FADD.FTZ R136, R135, R44 ;  /* 0x0000002c87887221 */ /* 0x000fca0000010000 */
[----:B------:R-:W-:-:S07]  /*1e900*/  MOV R137, R136 ;  /* 0x0000008800897202 */ /* 0x000fce0000000f00 */
[----:B------:R-:W-:Y:S05]  /*1e910*/  WARPSYNC.COLLECTIVE R46, `(.L_x_32763) ;  /* 0x000000002e087348 */ /* 0x000fea0003c00000 */
[----:B------:R0:W1:Y:S02]  /*1e920*/  SHFL.BFLY P6, R44, R137, R110, R109 ;  /* 0x0c00006e892c7389 */ /* 0x00006400000c006d */
[----:B01----:R-:W-:Y:S05]  /*1e930*/  ENDCOLLECTIVE ;  /* 0x000000000000791b */ /* 0x003fea0003800000 */
.L_x_32763:
[----:B------:R-:W-:Y:S01]  /*1e940*/  IMAD.MOV.U32 R110, RZ, RZ, 0x1 ;  /* 0x00000001ff6e7424 */ /* 0x000fe200078e00ff */
[----:B------:R-:W-:Y:S01]  /*1e950*/  ISETP.NE.AND P6, PT, R45, RZ, PT ;  /* 0x000000ff2d00720c */ /* 0x000fe20003fc5270 */
[----:B------:R-:W-:Y:S01]  /*1e960*/  FADD.FTZ R44, R136, R44 ;  /* 0x0000002c882c7221 */ /* 0x000fe20000010000 */
[----:B------:R-:W0:Y:S03]  /*1e970*/  LDC R45, c[0x0][0x400] ;  /* 0x00010000ff2d7b82 */ /* 0x000e260000000800 */
        /* <DEDUP_REMOVED lines=67> */
[----:B------:R-:W-:-:S04]  /*1edb0*/  HFMA2 R109, -RZ, RZ, 0, 1.847743988037109375e-06 ;  /* 0x0000001fff6d7431 */ /* 0x000fc800000001ff */
[----:B------:R-:W-:-:S07]  /*1edc0*/  MOV R137, R47 ;  /* 0x0000002f00897202 */ /* 0x000fce0000000f00 */
[----:B------:R-:W-:Y:S05]  /*1edd0*/  WARPSYNC.COLLECTIVE R46, `(.L_x_32764) ;  /* 0x000000002e087348 */ /* 0x000fea0003c00000 */
[----:B------:R0:W1:Y:S02]  /*1ede0*/  SHFL.BFLY P6, R44, R137, R110, R109 ;  /* 0x0c00006e892c7389 */ /* 0x00006400000c006d */
[----:B01----:R-:W-:Y:S05]  /*1edf0*/  ENDCOLLECTIVE ;  /* 0x000000000000791b */ /* 0x003fea0003800000 */
.L_x_32764:
[----:B------:R-:W-:Y:S01]  /*1ee00*/  MOV R110, 0x2 ;  /* 0x00000002006e7802 */ /* 0x000fe20000000f00 */
[----:B------:R-:W-:-:S04]  /*1ee10*/  FADD.FTZ R112, R47, R44 ;  /* 0x0000002c2f707221 */ /* 0x000fc80000010000 */
[----:B------:R-:W-:-:S07]  /*1ee20*/  IMAD.MOV.U32 R137, RZ, RZ, R112 ;  /* 0x000000ffff897224 */ /* 0x000fce00078e0070 */
[----:B------:R-:W-:Y:S05]  /*1ee30*/  WARPSYNC.COLLECTIVE R46, `(.L_x_32765) ;  /* 0x000000002e087348 */ /* 0x000fea0003c00000 */
[----:B------:R0:W1:Y:S02]  /*1ee40*/  SHFL.BFLY P6, R44, R137, R110, R109 ;  /* 0x0c00006e892c7389 */ /* 0x00006400000c006d */
[----:B01----:R-:W-:Y:S05]  /*1ee50*/  ENDCOLLECTIVE ;  /* 0x000000000000791b */ /* 0x003fea0003800000 */
.L_x_32765:
[----:B------:R-:W-:Y:S02]  /*1ee60*/  HFMA2 R110, -RZ, RZ, 0, 2.384185791015625e-07 ;  /* 0x00000004ff6e7431 */ /* 0x000fe400000001ff */
[----:B------:R-:W-:-:S04]  /*1ee70*/  FADD.FTZ R133, R112, R44 ;  /* 0x0000002c70857221 */ /* 0x000fc80000010000 */
[----:B------:R-:W-:-:S07]  /*1ee80*/  IMAD.MOV.U32 R137, RZ, RZ, R133 ;  /* 0x000000ffff897224 */ /* 0x000fce00078e0085 */
[----:B------:R-:W-:Y:S05]  /*1ee90*/  WARPSYNC.COLLECTIVE R46, `(.L_x_32766) ;  /* 0x000000002e087348 */ /* 0x000fea0003c00000 */
[----:B------:R0:W1:Y:S02]  /*1eea0*/  SHFL.BFLY P6, R44, R137, R110, R109 ;  /* 0x0c00006e892c7389 */ /* 0x00006400000c006d */
[----:B01----:R-:W-:Y:S05]  /*1eeb0*/  ENDCOLLECTIVE ;  /* 0x000000000000791b */ /* 0x003fea0003800000 */
.L_x_32766:
[----:B------:R-:W-:Y:S01]  /*1eec0*/  MOV R110, 0x8 ;  /* 0x00000008006e7802 */ /* 0x000fe20000000f00 */
[----:B------:R-:W-:-:S04]  /*1eed0*/  FADD.FTZ R134, R133, R44 ;  /* 0x0000002c85867221 */ /* 0x000fc80000010000 */
[----:B------:R-:W-:-:S07]  /*1eee0*/  IMAD.MOV.U32 R137, RZ, RZ, R134 ;  /* 0x000000ffff897224 */ /* 0x000fce00078e0086 */
[----:B------:R-:W-:Y:S05]  /*1eef0*/  WARPSYNC.COLLECTIVE R46, `(.L_x_32767) ;  /* 0x000000002e087348 */ /* 0x000fea0003c00000 */
[----:B------:R0:W1:Y:S02]  /*1ef00*/  SHFL.BFLY P6, R44, R137, R110, R109 ;  /* 0x0c00006e892c7389 */ /* 0x00006400000c006d */
[----:B01----:R-:W-:Y:S05]  /*1ef10*/  ENDCOLLECTIVE ;  /* 0x000000000000791b */ /* 0x003fea0003800000 */
.L_x_32767:
[----:B------:R-:W-:Y:S02]  /*1ef20*/  HFMA2 R110, -RZ, RZ, 0, 9.5367431640625e-07 ;  /* 0x00000010ff6e7431 */ /* 0x000fe400000001ff */
[----:B------:R-:W-:-:S04]  /*1ef30*/  FADD.FTZ R135, R134, R44 ;  /* 0x0000002c86877221 */ /* 0x000fc80000010000 */
[----:B------:R-:W-:-:S07]  /*1ef40*/  IMAD.MOV.U32 R137, RZ, RZ, R135 ;  /* 0x000000ffff897224 */ /* 0x000fce00078e0087 */
[----:B------:R-:W-:Y:S05]  /*1ef50*/  WARPSYNC.COLLECTIVE R46, `(.L_x_32768) ;  /* 0x000000002e087348 */ /* 0x000fea0003c00000 */
[----:B------:R0:W1:Y:S02]  /*1ef60*/  SHFL.BFLY P6, R44, R137, R110, R109 ;  /* 0x0c00006e892c7389 */ /* 0x00006400000c006d */
[----:B01----:R-:W-:Y:S05]  /*1ef70*/  ENDCOLLECTIVE ;  /* 0x000000000000791b */ /* 0x003fea0003800000 */
.L_x_32768:
[----:B------:R-:W-:Y:S05]  /*1ef80*/  BRA `(.L_x_32769) ;  /* 0xffffffe400e87947 */ /* 0x000fea000383ffff */
.L_x_32770:
        /* <DEDUP_REMOVED lines=15> */
.L_x_37370:


//--------------------- .text._ZN10layer_norm13ln_fwd_kernelINS_13Kernel_traitsI6__halfffffjLj1024ELj1ELj4ELj1ELj16ENS_18Kernel_traits_baseILj1024ES2_ffffjLj128EEEEELb1ELb1ELb1ELb1EEEvNS_9FwdParamsE --------------------------
	.section	.text._ZN10layer_norm13ln_fwd_kernelINS_13Kernel_traitsI6__halfffffjLj1024ELj1ELj4ELj1ELj16ENS_18Kernel_traits_baseILj1024ES2_ffffjLj128EEEEELb1ELb1ELb1ELb1EEEvNS_9FwdParamsE,"ax",@progbits
	.align	128
        .global         _ZN10layer_norm13ln_fwd_kernelINS_13Kernel_traitsI6__halfffffjLj1024ELj1ELj4ELj1ELj16ENS_18Kernel_traits_baseILj1024ES2_ffffjLj128EEEEELb1ELb1ELb1ELb1EEEvNS_9FwdParamsE
        .type           _ZN10layer_norm13ln_fwd_kernelINS_13Kernel_traitsI6__halfffffjLj1024ELj1ELj4ELj1ELj16ENS_18Kernel_traits_baseILj1024ES2_ffffjLj128EEEEELb1ELb1ELb1ELb1EEEvNS_9FwdParamsE,@function
        .size           _ZN10layer_norm13ln_fwd_kernelINS_13Kernel_traitsI6__halfffffjLj1024ELj1ELj4ELj1ELj16ENS_18Kernel_traits_baseILj1024ES2_ffffjLj128EEEEELb1ELb1ELb1ELb1EEEvNS_9FwdParamsE,(.L_x_37371 - _ZN10layer_norm13ln_fwd_kernelINS_13Kernel_traitsI6__halfffffjLj1024ELj1ELj4ELj1ELj16ENS_18Kernel_traits_baseILj1024ES2_ffffjLj128EEEEELb1ELb1ELb1ELb1EEEvNS_9FwdParamsE)
        .other          _ZN10layer_norm13ln_fwd_kernelINS_13Kernel_traitsI6__halfffffjLj1024ELj1ELj4ELj1ELj16ENS_18Kernel_traits_baseILj1024ES2_ffffjLj128EEEEELb1ELb1ELb1ELb1EEEvNS_9FwdParamsE,@"STO_CUDA_ENTRY STV_DEFAULT"
_ZN10layer_norm13ln_fwd_kernelINS_13Kernel_traitsI6__halfffffjLj1024ELj1ELj4ELj1ELj16ENS_18Kernel_traits_baseILj1024ES2_ffffjLj128EEEEELb1ELb1ELb1ELb1EEEvNS_9FwdParamsE:
.text._ZN10layer_norm13ln_fwd_kernelINS_13Kernel_traitsI6__halfffffjLj1024ELj1ELj4ELj1ELj16ENS_18Kernel_traits_baseILj1024ES2_ffffjLj128EEEEELb1ELb1ELb1ELb1EEEvNS_9FwdParamsE:
        /* <DEDUP_REMOVED lines=79> */
.L_x_32771:
        /* <DEDUP_REMOVED lines=28> */
.L_x_32772:
[----:B------:R-:W1:Y:S02]  /*06b0*/  LDCU UR4, c[0x0][0x384] ;  /* 0x00007080ff0477ac */ /* 0x000e640008000800 */
[----:B-1----:R-:W-:-:S13]  /*06c0*/  ISETP.GE.AND P0, PT, R73, UR4, PT ;  /* 0x0000000449007c0c */ /* 0x002fda000bf06270 */
[----:B------:R-:W-:Y:S05]  /*06d0*/  @P0 EXIT ;  /* 0x000000000000094d */ /* 0x000fea0003800000 */
[----:B-----5:R-:W-:Y:S01]  /*06e0*/  MOV R99, R4 ;  /* 0x0000000400637202 */ /* 0x020fe20000000f00 */
[--C-:B------:R-:W-:Y:S01]  /*06f0*/  IMAD.MOV.U32 R98, RZ, RZ, R5.reuse ;  /* 0x000000ffff627224 */ /* 0x100fe200078e0005 */
[--C-:B------:R-:W-:Y:S01]  /*0700*/  SHF.R.U64 R4, R4, 0x10, R5.reuse ;  /* 0x0000001004047819 */ /* 0x100fe20000001205 */
[----:B------:R-:W-:Y:S01]  /*0710*/  IMAD.MOV.U32 R97, RZ, RZ, R6 ;  /* 0x000000ffff617224 */ /* 0x000fe200078e0006 */
[----:B------:R-:W-:Y:S01]  /*0720*/  SHF.R.U32.HI R5, RZ, 0x10, R5 ;  /* 0x00000010ff057819 */ /* 0x000fe20000011605 */
[----:B------:R-:W-:Y:S01]  /*0730*/  IMAD.MOV.U32 R95, RZ, RZ, R8 ;  /* 0x000000ffff5f7224 */ /* 0x000fe200078e0008 */
[----:B------:R-:W-:Y:S01]  /*0740*/  PRMT R98, R4, 0x5410, R98 ;  /* 0x0000541004627816 */ /* 0x000fe20000000062 */
[----:B------:R-:W-:Y:S01]  /*0750*/  IMAD.HI.U32 R4, R72, -0x2daee0ad, RZ ;  /* 0xd2511f5348047827 */ /* 0x000fe200078e00ff */
[----:B------:R-:W-:-:S03]  /*0760*/  PRMT R97, R97, 0x5410, R5 ;  /* 0x0000541061617816 */ /* 0x000fc60000000005 */
[----:B------:R-:W-:Y:S01]  /*0770*/  HFMA2 R79, -RZ, RZ, 0, 0 ;  /* 0x00000000ff4f7431 */ /* 0x000fe200000001ff */
[----:B------:R-:W-:Y:S01]  /*0780*/  MOV R96, R7 ;  /* 0x0000000700607202 */ /* 0x000fe20000000f00 */
[----:B------:R-:W-:Y:S01]  /*0790*/  IMAD.HI.U32 R5, R75, -0x326172a9, RZ ;  /* 0xcd9e8d574b057827 */ /* 0x000fe200078e00ff */
[----:B------:R-:W-:Y:S01]  /*07a0*/  SHF.R.U64 R6, R6, 0x10, R7 ;  /* 0x0000001006067819 */ /* 0x000fe20000001207 */
[----:B------:R-:W-:Y:S01]  /*07b0*/  BSSY B0, `(.L_x_32773) ;  /* 0x00018f2000007945 */ /* 0x000fe20003800000 */
[--C-:B------:R-:W-:Y:S01]  /*07c0*/  SHF.R.U64 R8, R8, 0x10, R9.reuse ;  /* 0x0000001008087819 */ /* 0x100fe20000001209 */
[----:B------:R-:W-:Y:S01]  /*07d0*/  IMAD.MOV.U32 R94, RZ, RZ, R9 ;  /* 0x000000ffff5e7224 */ /* 0x000fe200078e0009 */
[----:B------:R-:W-:Y:S01]  /*07e0*/  PRMT R96, R6, 0x5410, R96 ;  /* 0x0000541006607816 */ /* 0x000fe20000000060 */
[----:B------:R-:W-:Y:S01]  /*07f0*/  IMAD.MOV.U32 R107, RZ, RZ, R10 ;  /* 0x000000ffff6b7224 */ /* 0x000fe200078e000a */
[----:B------:R-:W-:Y:S01]  /*0800*/  SHF.R.U32.HI R7, RZ, 0x10, R7 ;  /* 0x00000010ff077819 */ /* 0x000fe20000011607 */
[----:B------:R-:W-:Y:S01]  /*0810*/  IMAD.MOV.U32 R106, RZ, RZ, R11 ;  /* 0x000000ffff6a7224 */ /* 0x000fe200078e000b */
[----:B------:R-:W-:Y:S01]  /*0820*/  SHF.R.U32.HI R9, RZ, 0x10, R9 ;  /* 0x00000010ff097819 */ /* 0x000fe20000011609 */
[----:B------:R-:W-:Y:S01]  /*0830*/  IMAD.MOV.U32 R92, RZ, RZ, R13 ;  /* 0x000000ffff5c7224 */ /* 0x000fe200078e000d */
[----:B------:R-:W-:Y:S01]  /*0840*/  MOV R93, R12 ;  /* 0x0000000c005d7202 */ /* 0x000fe20000000f00 */
[----:B------:R-:W-:Y:S01]  /*0850*/  IMAD.MOV.U32 R103, RZ, RZ, R18 ;  /* 0x000000ffff677224 */ /* 0x000fe200078e0012 */
[----:B------:R-:W-:Y:S01]  /*0860*/  SHF.R.U32.HI R87, RZ, 0x10, R21 ;  /* 0x00000010ff577819 */ /* 0x000fe20000011615 */
[----:B------:R-:W-:Y:S01]  /*0870*/  IMAD.MOV.U32 R101, RZ, RZ, R22 ;  /* 0x000000ffff657224 */ /* 0x000fe200078e0016 */
[----:B------:R-:W-:Y:S01]  /*0880*/  MOV R6, R68 ;  /* 0x0000004400067202 */ /* 0x000fe20000000f00 */
[----:B------:R-:W-:Y:S01]  /*0890*/  IMAD.MOV.U32 R91, RZ, RZ, R16 ;  /* 0x000000ffff5b7224 */ /* 0x000fe200078e0010 */
[----:B------:R-:W-:Y:S01]  /*08a0*/  LOP3.LUT R4, R4, UR7, RZ, 0x3c, !PT ;  /* 0x0000000704047c12 */ /* 0x000fe2000f8e3cff */
[----:B------:R-:W-:Y:S01]  /*08b0*/  IMAD.MOV.U32 R104, RZ, RZ, R15 ;  /* 0x000000ffff687224 */ /* 0x000fe200078e000f */
[----:B------:R-:W-:Y:S01]  /*08c0*/  LOP3.LUT R5, R0, UR6, R5, 0x96, !PT ;  /* 0x0000000600057c12 */ /* 0x000fe2000f8e9605 */
[----:B------:R-:W-:Y:S01]  /*08d0*/  IMAD.MOV.U32 R100, RZ, RZ, R23 ;  /* 0x000000ffff647224 */ /* 0x000fe200078e0017 */
[--C-:B------:R-:W-:Y:S01]  /*08e0*/  SHF.R.U64 R10, R10, 0x10, R11.reuse ;  /* 0x000000100a0a7819 */ /* 0x100fe2000000120b */
[----:B------:R-:W-:Y:S01]  /*08f0*/  IMAD.MOV.U32 R89, RZ, RZ, R20 ;  /* 0x000000ffff597224 */ /* 0x000fe200078e0014 */
[----:B------:R-:W-:Y:S01]  /*0900*/  SHF.R.U32.HI R11, RZ, 0x10, R11 ;  /* 0x00000010ff0b7819 */ /* 0x000fe2000001160b */
[----:B------:R-:W-:Y:S01]  /*0910*/  IMAD.MOV.U32 R88, RZ, RZ, R21 ;  /* 0x000000ffff587224 */ /* 0x000fe200078e0015 */
[----:B------:R-:W-:Y:S01]  /*0920*/  MOV R105, R14 ;  /* 0x0000000e00697202 */ /* 0x000fe20000000f00 */
[----:B------:R-:W1:Y:S01]  /*0930*/  LDCU.64 UR4, c[0x0][0x3a0] ;  /* 0x00007400ff0477ac */ /* 0x000e620008000a00 */
[----:B------:R-:W-:Y:S01]  /*0940*/  PRMT R95, R95, 0x5410, R7 ;  /* 0x000054105f5f7816 */ /* 0x000fe20000000007 */
[----:B------:R-:W-:Y:S01]  /*0950*/  IMAD R7, R75, -0x326172a9, RZ ;  /* 0xcd9e8d574b077824 */ /* 0x000fe200078e02ff */
[----:B------:R-:W-:Y:S01]  /*0960*/  PRMT R94, R8, 0x5410, R94 ;  /* 0x00005410085e7816 */ /* 0x000fe2000000005e */
[----:B------:R-:W-:Y:S01]  /*0970*/  IMAD.HI.U32 R8, R5, -0x2daee0ad, RZ ;  /* 0xd2511f5305087827 */ /* 0x000fe200078e00ff */
[----:B------:R-:W-:-:S02]  /*0980*/  PRMT R93, R93, 0x5410, R9 ;  /* 0x000054105d5d7816 */ /* 0x000fc40000000009 */
[----:B------:R-:W-:Y:S01]  /*0990*/  PRMT R87, R6, 0x5410, R87 ;  /* 0x0000541006577816 */ /* 0x000fe20000000057 */
[----:B------:R-:W-:Y:S01]  /*09a0*/  IMAD R9, R72, -0x2daee0ad, RZ ;  /* 0xd2511f5348097824 */ /* 0x000fe200078e02ff */
[----:B------:R-:W-:Y:S01]  /*09b0*/  PRMT R106, R10, 0x5410, R106 ;  /* 0x000054100a6a7816 */ /* 0x000fe2000000006a */
[----:B------:R-:W-:Y:S01]  /*09c0*/  IMAD.HI.U32 R6, R4, -0x326172a9, RZ ;  /* 0xcd9e8d5704067827 */ /* 0x000fe200078e00ff */
[----:B------:R-:W-:Y:S02]  /*09d0*/  PRMT R105, R105, 0x5410, R11 ;  /* 0x0000541069697816 */ /* 0x000fe4000000000b */
[----:B------:R-:W-:Y:S01]  /*09e0*/  LOP3.LUT R8, R9, UR15, R8, 0x96, !PT ;  /* 0x0000000f09087c12 */ /* 0x000fe2000f8e9608 */
[----:B------:R-:W-:Y:S01]  /*09f0*/  IMAD.MOV.U32 R10, RZ, RZ, R69 ;  /* 0x000000ffff0a7224 */ /* 0x000fe200078e0045 */
[----:B------:R-:W-:Y:S01]  /*0a00*/  LOP3.LUT R6, R7, UR10, R6, 0x96, !PT ;  /* 0x0000000a07067c12 */ /* 0x000fe2000f8e9606 */
[----:B------:R-:W-:Y:S01]  /*0a10*/  IMAD.MOV.U32 R11, RZ, RZ, R64 ;  /* 0x000000ffff0b7224 */ /* 0x000fe200078e0040 */
[----:B------:R-:W-:Y:S01]  /*0a20*/  SHF.R.U64 R12, R12, 0x10, R13 ;  /* 0x000000100c0c7819 */ /* 0x000fe2000000120d */
[----:B------:R-:W-:Y:S01]  /*0a30*/  IMAD R7, R4, -0x326172a9, RZ ;  /* 0xcd9e8d5704077824 */ /* 0x000fe200078e02ff */
[----:B------:R-:W-:Y:S01]  /*0a40*/  SHF.R.U32.HI R116, RZ, 0x10, R67 ;  /* 0x00000010ff747819 */ /* 0x000fe20000011643 */
[----:B------:R-:W-:Y:S01]  /*0a50*/  IMAD.HI.U32 R4, R8, -0x326172a9, RZ ;  /* 0xcd9e8d5708047827 */ /* 0x000fe200078e00ff */
[----:B------:R-:W-:Y:S01]  /*0a60*/  PRMT R86, R11, 0x5410, R10 ;  /* 0x000054100b567816 */ /* 0x000fe2000000000a */
[----:B------:R-:W2:Y:S01]  /*0a70*/  LDCU UR10, c[0x0][0x404] ;  /* 0x00008080ff0a77ac */ /* 0x000ea20008000800 */
[----:B------:R-:W-:Y:S01]  /*0a80*/  PRMT R92, R12, 0x5410, R92 ;  /* 0x000054100c5c7816 */ /* 0x000fe2000000005c */
[----:B------:R-:W-:Y:S01]  /*0a90*/  IMAD R10, R5, -0x2daee0ad, RZ ;  /* 0xd2511f53050a7824 */ /* 0x000fe200078e02ff */
[----:B------:R-:W-:Y:S01]  /*0aa0*/  LOP3.LUT R4, R7, UR11, R4, 0x96, !PT ;  /* 0x0000000b07047c12 */ /* 0x000fe2000f8e9604 */
[----:B------:R-:W-:Y:S01]  /*0ab0*/  IMAD.HI.U32 R5, R6, -0x2daee0ad, RZ ;  /* 0xd2511f5306057827 */ /* 0x000fe200078e00ff */
[----:B------:R-:W-:Y:S01]  /*0ac0*/  MOV R12, R65 ;  /* 0x00000041000c7202 */ /* 0x000fe20000000f00 */
[----:B------:R-:W3:Y:S01]  /*0ad0*/  LDCU.U8 UR11, c[0x0][0x410] ;  /* 0x00008200ff0b77ac */ /* 0x000ee20008000000 */
[----:B------:R-:W-:Y:S01]  /*0ae0*/  SHF.R.U64 R120, R50, 0x10, R51 ;  /* 0x0000001032787819 */ /* 0x000fe20000001233 */
[----:B------:R-:W-:Y:S01]  /*0af0*/  IMAD.MOV.U32 R9, RZ, RZ, R66 ;  /* 0x000000ffff097224 */ /* 0x000fe200078e0042 */
[----:B------:R-:W-:Y:S01]  /*0b00*/  LOP3.LUT R5, R10, UR12, R5, 0x96, !PT ;  /* 0x0000000c0a057c12 */ /* 0x000fe2000f8e9605 */
[----:B------:R-:W-:Y:S01]  /*0b10*/  IMAD R7, R8, -0x326172a9, RZ ;  /* 0xcd9e8d5708077824 */ /* 0x000fe200078e02ff */
[----:B------:R-:W-:Y:S01]  /*0b20*/  PRMT R85, R85, 0x5410, R12 ;  /* 0x0000541055557816 */ /* 0x000fe2000000000c */
[----:B------:R-:W-:Y:S01]  /*0b30*/  IMAD.HI.U32 R8, R4, -0x2daee0ad, RZ ;  /* 0xd2511f5304087827 */ /* 0x000fe200078e00ff */
[----:B------:R-:W-:-:S02]  /*0b40*/  PRMT R84, R84, 0x5410, R9 ;  /* 0x0000541054547816 */ /* 0x000fc40000000009 */
[----:B------:R-:W-:Y:S01]  /*0b50*/  MOV R12, R62 ;  /* 0x0000003e000c7202 */ /* 0x000fe20000000f00 */
[----:B------:R-:W-:Y:S01]  /*0b60*/  IMAD R9, R6, -0x2daee0ad, RZ ;  /* 0xd2511f5306097824 */ /* 0x000fe200078e02ff */
[----:B------:R-:W-:Y:S01]  /*0b70*/  SHF.R.U64 R118, R52, 0x10, R53 ;  /* 0x0000001034767819 */ /* 0x000fe20000001235 */
[----:B------:R-:W-:Y:S01]  /*0b80*/  IMAD.HI.U32 R6, R5, -0x326172a9, RZ ;  /* 0xcd9e8d5705067827 */ /* 0x000fe200078e00ff */
[----:B------:R-:W-:Y:S02]  /*0b90*/  PRMT R81, R81, 0x5410, R12 ;  /* 0x0000541051517816 */ /* 0x000fe4000000000c */
[----:B------:R-:W-:Y:S01]  /*0ba0*/  LOP3.LUT R8, R9, UR13, R8, 0x96, !PT ;  /* 0x0000000d09087c12 */ /* 0x000fe2000f8e9608 */
[----:B------:R-:W-:Y:S01]  /*0bb0*/  IMAD.MOV.U32 R11, RZ, RZ, R67 ;  /* 0x000000ffff0b7224 */ /* 0x000fe200078e0043 */
[----:B------:R-:W-:Y:S01]  /*0bc0*/  LOP3.LUT R6, R7, UR16, R6, 0x96, !PT ;  /* 0x0000001007067c12 */ /* 0x000fe2000f8e9606 */
[----:B------:R-:W-:Y:S01]  /*0bd0*/  IMAD.MOV.U32 R10, RZ, RZ, R63 ;  /* 0x000000ffff0a7224 */ /* 0x000fe200078e003f */
[----:B------:R-:W-:Y:S01]  /*0be0*/  MOV R12, R61 ;  /* 0x0000003d000c7202 */ /* 0x000fe20000000f00 */
[----:B------:R-:W-:Y:S01]  /*0bf0*/  IMAD R5, R5, -0x326172a9, RZ ;  /* 0xcd9e8d5705057824 */ /* 0x000fe200078e02ff */
[----:B------:R-:W-:Y:S01]  /*0c00*/  PRMT R83, R83, 0x5410, R11 ;  /* 0x0000541053537816 */ /* 0x000fe2000000000b */
[----:B------:R-:W-:Y:S01]  /*0c10*/  IMAD.MOV.U32 R11, RZ, RZ, R60 ;  /* 0x000000ffff0b7224 */ /* 0x000fe200078e003c */
[----:B------:R-:W-:Y:S01]  /*0c20*/  PRMT R107, R107, 0x5410, R10 ;  /* 0x000054106b6b7816 */ /* 0x000fe2000000000a */
[----:B------:R-:W-:Y:S01]  /*0c30*/  IMAD R10, R4, -0x2daee0ad, RZ ;  /* 0xd2511f53040a7824 */ /* 0x000fe200078e02ff */
[----:B------:R-:W-:Y:S01]  /*0c40*/  SHF.R.U64 R122, R48, 0x10, R49 ;  /* 0x00000010307a7819 */ /* 0x000fe20000001231 */
[----:B------:R-:W-:Y:S01]  /*0c50*/  IMAD.HI.U32 R4, R8, -0x326172a9, RZ ;  /* 0xcd9e8d5708047827 */ /* 0x000fe200078e00ff */
[----:B------:R-:W-:Y:S01]  /*0c60*/  PRMT R110, R11, 0x5410, R12 ;  /* 0x000054100b6e7816 */ /* 0x000fe2000000000c */
[----:B------:R-:W4:Y:S01]  /*0c70*/  LDCU.64 UR12, c[0x0][0x408] ;  /* 0x00008100ff0c77ac */ /* 0x000f220008000a00 */
[----:B------:R-:W-:Y:S01]  /*0c80*/  SHF.R.U64 R124, R46, 0x10, R47 ;  /* 0x000000102e7c7819 */ /* 0x000fe2000000122f */
[----:B------:R-:W-:Y:S01]  /*0c90*/  IMAD.HI.U32 R7, R6, -0x2daee0ad, RZ ;  /* 0xd2511f5306077827 */ /* 0x000fe200078e00ff */
[----:B------:R-:W-:-:S02]  /*0ca0*/  LOP3.LUT R4, R5, UR17, R4, 0x96, !PT ;  /* 0x0000001105047c12 */ /* 0x000fc4000f8e9604 */
[----:B------:R-:W-:Y:S01]  /*0cb0*/  SHF.R.U64 R14, R14, 0x10, R15 ;  /* 0x000000100e0e7819 */ /* 0x000fe2000000120f */
[----:B------:R-:W-:Y:S01]  /*0cc0*/  IMAD.MOV.U32 R9, RZ, RZ, R58 ;  /* 0x000000ffff097224 */ /* 0x000fe200078e003a */
[----:B------:R-:W-:Y:S01]  /*0cd0*/  LOP3.LUT R7, R10, UR14, R7, 0x96, !PT ;  /* 0x0000000e0a077c12 */ /* 0x000fe2000f8e9607 */
[----:B------:R-:W-:Y:S01]  /*0ce0*/  IMAD.MOV.U32 R11, RZ, RZ, R59 ;  /* 0x000000ffff0b7224 */ /* 0x000fe200078e003b */
[----:B------:R-:W-:Y:S01]  /*0cf0*/  SHF.R.U32.HI R10, RZ, 0x10, R55 ;  /* 0x00000010ff0a7819 */ /* 0x000fe20000011637 */
[----:B------:R-:W-:Y:S01]  /*0d00*/  IMAD R8, R8, -0x326172a9, RZ ;  /* 0xcd9e8d5708087824 */ /* 0x000fe200078e02ff */
[----:B------:R-:W-:Y:S01]  /*0d10*/  MOV R102, R19 ;  /* 0x0000001300667202 */ /* 0x000fe20000000f00 */
[----:B------:R-:W-:Y:S01]  /*0d20*/  IMAD.HI.U32 R5, R7, -0x326172a9, RZ ;  /* 0xcd9e8d5707057827 */ /* 0x000fe200078e00ff */
[----:B------:R-:W-:Y:S01]  /*0d30*/  PRMT R114, R9, 0x5410, R11 ;  /* 0x0000541009727816 */ /* 0x000fe2000000000b */
[----:B------:R-:W0:Y:S01]  /*0d40*/  LDCU UR14, c[0x0][0x448] ;  /* 0x00008900ff0e77ac */ /* 0x000e220008000800 */
[----:B------:R-:W-:Y:S01]  /*0d50*/  PRMT R116, R116, 0x5410, R10 ;  /* 0x0000541074747816 */ /* 0x000fe2000000000a */
[----:B------:R-:W-:Y:S01]  /*0d60*/  IMAD R9, R6, -0x2daee0ad, RZ ;  /* 0xd2511f5306097824 */ /* 0x000fe200078e02ff */
[----:B------:R-:W-:Y:S01]  /*0d70*/  LOP3.LUT R5, R8, UR18, R5, 0x96, !PT ;  /* 0x0000001208057c12 */ /* 0x000fe2000f8e9605 */
[----:B------:R-:W-:Y:S01]  /*0d80*/  IMAD.HI.U32 R6, R4, -0x2daee0ad, RZ ;  /* 0xd2511f5304067827 */ /* 0x000fe200078e00ff */
[----:B------:R-:W-:-:S02]  /*0d90*/  SHF.R.U32.HI R10, RZ, 0x10, R51 ;  /* 0x00000010ff0a7819 */ /* 0x000fc40000011633 */
[----:B------:R-:W-:Y:S01]  /*0da0*/  SHF.R.U32.HI R11, RZ, 0x10, R53 ;  /* 0x00000010ff0b7819 */ /* 0x000fe20000011635 */
[----:B------:R-:W-:Y:S01]  /*0db0*/  IMAD R7, R7, -0x326172a9, RZ ;  /* 0xcd9e8d5707077824 */ /* 0x000fe200078e02ff */
[----:B------:R-:W-:Y:S01]  /*0dc0*/  LOP3.LUT R6, R9, UR19, R6, 0x96, !PT ;  /* 0x0000001309067c12 */ /* 0x000fe2000f8e9606 */
[----:B------:R-:W-:Y:S01]  /*0dd0*/  IMAD R9, R4, -0x2daee0ad, RZ ;  /* 0xd2511f5304097824 */ /* 0x000fe200078e02ff */
[----:B------:R-:W-:Y:S01]  /*0de0*/  PRMT R120, R120, 0x5410, R10 ;  /* 0x0000541078787816 */ /* 0x000fe2000000000a */
[----:B------:R-:W-:Y:S01]  /*0df0*/  IMAD.HI.U32 R8, R5, -0x2daee0ad, RZ ;  /* 0xd2511f5305087827 */ /* 0x000fe200078e00ff */
[----:B------:R-:W-:Y:S02]  /*0e00*/  PRMT R118, R118, 0x5410, R11 ;  /* 0x0000541076767816 */ /* 0x000fe4000000000b */
[----:B------:R-:W-:Y:S01]  /*0e10*/  SHF.R.U64 R18, R18, 0x10, R19 ;  /* 0x0000001012127819 */ /* 0x000fe20000001213 */
[----:B------:R-:W-:Y:S01]  /*0e20*/  IMAD.HI.U32 R4, R6, -0x326172a9, RZ ;  /* 0xcd9e8d5706047827 */ /* 0x000fe200078e00ff */
[----:B------:R-:W-:-:S02]  /*0e30*/  LOP3.LUT R8, R9, UR21, R8, 0x96, !PT ;  /* 0x0000001509087c12 */ /* 0x000fc4000f8e9608 */
[----:B------:R-:W-:Y:S01]  /*0e40*/  SHF.R.U32.HI R9, RZ, 0x10, R49 ;  /* 0x00000010ff097819 */ /* 0x000fe20000011631 */
[----:B------:R-:W-:Y:S01]  /*0e50*/  IMAD R10, R5, -0x2daee0ad, RZ ;  /* 0xd2511f53050a7824 */ /* 0x000fe200078e02ff */
[----:B------:R-:W-:Y:S01]  /*0e60*/  LOP3.LUT R4, R7, UR20, R4, 0x96, !PT ;  /* 0x0000001407047c12 */ /* 0x000fe2000f8e9604 */
[----:B------:R-:W-:Y:S01]  /*0e70*/  IMAD R6, R6, -0x326172a9, RZ ;  /* 0xcd9e8d5706067824 */ /* 0x000fe200078e02ff */
[----:B------:R-:W-:Y:S01]  /*0e80*/  PRMT R122, R122, 0x5410, R9 ;  /* 0x000054107a7a7816 */ /* 0x000fe20000000009 */
[----:B------:R-:W-:Y:S01]  /*0e90*/  IMAD.HI.U32 R5, R8, -0x326172a9, RZ ;  /* 0xcd9e8d5708057827 */ /* 0x000fe200078e00ff */
[----:B------:R-:W-:Y:S02]  /*0ea0*/  SHF.R.U64 R22, R22, 0x10, R23 ;  /* 0x0000001016167819 */ /* 0x000fe40000001217 */
[----:B------:R-:W-:Y:S01]  /*0eb0*/  MOV R90, R17 ;  /* 0x00000011005a7202 */ /* 0x000fe20000000f00 */
        /* <DEDUP_REMOVED lines=8> */
[----:B------:R-:W-:Y:S02]  /*0f40*/  SHF.R.U32.HI R15, RZ, 0x10, R15 ;  /* 0x00000010ff0f7819 */ /* 0x000fe4000001160f */
[----:B------:R-:W-:Y:S01]  /*0f50*/  PRMT R124, R124, 0x5410, R10 ;  /* 0x000054107c7c7816 */ /* 0x000fe2000000000a */
[----:B------:R-:W-:Y:S01]  /*0f60*/  IMAD.HI.U32 R4, R7, -0x326172a9, RZ ;  /* 0xcd9e8d5707047827 */ /* 0x000fe200078e00ff */
[----:B------:R-:W-:-:S02]  /*0f70*/  LOP3.LUT R6, R11, UR25, R6, 0x96, !PT ;  /* 0x000000190b067c12 */ /* 0x000fc4000f8e9606 */
[----:B------:R-:W-:Y:S01]  /*0f80*/  SHF.R.U32.HI R19, RZ, 0x10, R19 ;  /* 0x00000010ff137819 */ /* 0x000fe20000011613 */
[----:B------:R-:W-:Y:S01]  /*0f90*/  IMAD R8, R7, -0x326172a9, RZ ;  /* 0xcd9e8d5707087824 */ /* 0x000fe200078e02ff */
[----:B------:R-:W-:Y:S01]  /*0fa0*/  LOP3.LUT R4, R9, UR24, R4, 0x96, !PT ;  /* 0x0000001809047c12 */ /* 0x000fe2000f8e9604 */
[----:B------:R-:W-:Y:S01]  /*0fb0*/  IMAD R5, R5, -0x2daee0ad, RZ ;  /* 0xd2511f5305057824 */ /* 0x000fe200078e02ff */
[----:B------:R-:W-:Y:S01]  /*0fc0*/  SHF.R.U32.HI R23, RZ, 0x10, R23 ;  /* 0x00000010ff177819 */ /* 0x000fe20000011617 */
[----:B------:R-:W-:Y:S01]  /*0fd0*/  IMAD.HI.U32 R77, R6, -0x326172a9, RZ ;  /* 0xcd9e8d57064d7827 */ /* 0x000fe200078e00ff */
[----:B------:R-:W-:Y:S02]  /*0fe0*/  SHF.R.U32.HI R13, RZ, 0x10, R13 ;  /* 0x00000010ff0d7819 */ /* 0x000fe4000001160d */
[----:B------:R-:W-:Y:S01]  /*0ff0*/  SHF.R.U32.HI R17, RZ, 0x10, R17 ;  /* 0x00000010ff117819 */ /* 0x000fe20000011611 */
[----:B------:R-:W-:Y:S01]  /*1000*/  IMAD.HI.U32 R76, R4, -0x2daee0ad, RZ ;  /* 0xd2511f53044c7827 */ /* 0x000fe200078e00ff */
[----:B------:R-:W-:-:S02]  /*1010*/  SHF.R.U64 R20, R20, 0x10, R21 ;  /* 0x0000001014147819 */ /* 0x000fc40000001215 */
[--C-:B------:R-:W-:Y:S01]  /*1020*/  SHF.R.U64 R126, R44, 0x10, R45.reuse ;  /* 0x000000102c7e7819 */ /* 0x100fe2000000122d */
[----:B------:R-:W-:Y:S01]  /*1030*/  IMAD R80, R4, -0x2daee0ad, RZ ;  /* 0xd2511f5304507824 */ /* 0x000fe200078e02ff */
[----:B------:R-:W-:Y:S01]  /*1040*/  SHF.R.U32.HI R9, RZ, 0x10, R45 ;  /* 0x00000010ff097819 */ /* 0x000fe2000001162d */
[----:B------:R-:W-:Y:S01]  /*1050*/  IMAD R82, R6, -0x326172a9, RZ ;  /* 0xcd9e8d5706527824 */ /* 0x000fe200078e02ff */
[--C-:B------:R-:W-:Y:S02]  /*1060*/  SHF.R.U64 R134, R2, 0x10, R3.reuse ;  /* 0x0000001002867819 */ /* 0x100fe40000001203 */
[----:B------:R-:W-:Y:S02]  /*1070*/  SHF.R.U32.HI R10, RZ, 0x10, R3 ;  /* 0x00000010ff0a7819 */ /* 0x000fe40000011603 */
        /* <DEDUP_REMOVED lines=12> */
[----:B------:R-:W-:Y:S02]  /*1140*/  LOP3.LUT R76, R5, UR27, R76, 0x96, !PT ;  /* 0x0000001b054c7c12 */ /* 0x000fe4000f8e964c */
[----:B------:R-:W-:-:S02]  /*1150*/  LOP3.LUT R77, R8, UR26, R77, 0x96, !PT ;  /* 0x0000001a084d7c12 */ /* 0x000fc4000f8e964d */
[----:B01234-:R-:W-:-:S07]  /*1160*/  LOP3.LUT R78, R78, 0x3, RZ, 0xc0, !PT ;  /* 0x000000034e4e7812 */ /* 0x01ffce00078ec0ff */
.L_x_33233:
[----:B------:R-:W0:Y:S08]  /*1170*/  LDC.64 R12, c[0x0][0x3f0] ;  /* 0x0000fc00ff0c7b82 */ /* 0x000e300000000a00 */
[----:B-1----:R-:W1:Y:S08]  /*1180*/  LDC R128, c[0x0][0x388] ;  /* 0x0000e200ff807b82 */ /* 0x002e700000000800 */
        /* <DEDUP_REMOVED lines=19> */
[----:B------:R-:W-:Y:S01]  /*12c0*/  IMAD.U32 R130, RZ, RZ, UR7 ;  /* 0x00000007ff827e24 */ /* 0x000fe2000f8e00ff */
[--C-:B------:R-:W-:Y:S01]  /*12d0*/  SHF.R.U64 R23, R64, 0x10, R65.reuse ;  /* 0x0000001040177819 */ /* 0x100fe20000001241 */
[----:B------:R-:W-:Y:S01]  /*12e0*/  IMAD.U32 R129, RZ, RZ, UR6 ;  /* 0x00000006ff817e24 */ /* 0x000fe2000f8e00ff */
[----:B------:R-:W-:Y:S01]  /*12f0*/  SHF.R.U32.HI R18, RZ, 0x10, R65 ;  /* 0x00000010ff127819 */ /* 0x000fe20000011641 */
[----:B------:R-:W-:Y:S01]  /*1300*/  IMAD.U32 R125, RZ, RZ, UR6 ;  /* 0x00000006ff7d7e24 */ /* 0x000fe2000f8e00ff */
[----:B------:R-:W-:Y:S01]  /*1310*/  LEA.HI R17, R17, R16, RZ, 0x2 ;  /* 0x0000001011117211 */ /* 0x000fe200078f10ff */
        /* <DEDUP_REMOVED lines=9> */
[----:B------:R-:W-:Y:S01]  /*13b0*/  BSSY.RECONVERGENT B1, `(.L_x_32774) ;  /* 0x00002d1000017945 */ /* 0x000fe20003800200 */
[----:B------:R-:W-:Y:S01]  /*13c0*/  PRMT R23, R18, 0x5410, R23 ;  /* 0x0000541012177816 */ /* 0x000fe20000000017 */
[----:B------:R-:W-:Y:S01]  /*13d0*/  VIADD R130, R130, 0x1fd5c5a3 ;  /* 0x1fd5c5a382827836 */ /* 0x000fe20000000000 */
[----:B------:R-:W-:Y:S01]  /*13e0*/  IADD3 R131, PT, PT, R131, 0x76cf5d0a, RZ ;  /* 0x76cf5d0a83837810 */ /* 0x000fe20007ffe0ff */
[----:B------:R-:W-:Y:S01]  /*13f0*/  VIADD R129, R129, 0x8ff34781 ;  /* 0x8ff3478181817836 */ /* 0x000fe20000000000 */
[----:B------:R-:W-:Y:S01]  /*1400*/  IADD3 R127, PT, PT, R127, 0x3c6ef372, RZ ;  /* 0x3c6ef3727f7f7810 */ /* 0x000fe20007ffe0ff */
[----:B------:R-:W-:Y:S01]  /*1410*/  VIADD R125, R125, 0x1715609d ;  /* 0x1715609d7d7d7836 */ /* 0x000fe20000000000 */
[----:B------:R-:W-:Y:S01]  /*1420*/  IADD3 R121, PT, PT, R121, -0x126145ec, RZ ;  /* 0xed9eba1479797810 */ /* 0x000fe20007ffe0ff */
[----:B------:R-:W-:Y:S01]  /*1430*/  VIADD R123, R123, 0x96a522ad ;  /* 0x96a522ad7b7b7836 */ /* 0x000fe20000000000 */
[----:B------:R-:W-:Y:S01]  /*1440*/  IADD3 R115, PT, PT, R115, -0x24c28bd8, RZ ;  /* 0xdb3d742873737810 */ /* 0x000fe20007ffe0ff */
[----:B------:R-:W-:Y:S01]  /*1450*/  VIADD R119, R119, 0x9e3779b9 ;  /* 0x9e3779b977777836 */ /* 0x000fe20000000000 */
[----:B------:R-:W-:Y:S01]  /*1460*/  LEA.HI.SX32 R111, R17, R74, 0x1e ;  /* 0x0000004a116f7211 */ /* 0x000fe200078ff2ff */
[----:B------:R-:W-:-:S02]  /*1470*/  VIADD R117, R117, 0xf1bbcdc8 ;  /* 0xf1bbcdc875757836 */ /* 0x000fc40000000000 */
[----:B------:R-:W-:Y:S02]  /*1480*/  VIADD R113, R113, 0xa9066899 ;  /* 0xa906689971717836 */ /* 0x000fe40000000000 */
[----:B------:R-:W-:Y:S01]  /*1490*/  VIADD R108, R108, 0x32370b8f ;  /* 0x32370b8f6c6c7836 */ /* 0x000fe20000000000 */
        /* <DEDUP_REMOVED lines=8> */
[----:B--2---:R-:W-:Y:S01]  /*1520*/  @!P2 IMAD.MOV.U32 R12, RZ, RZ, R8 ;  /* 0x000000ffff0ca224 */ /* 0x004fe200078e0008 */
        /* <DEDUP_REMOVED lines=17> */
.L_x_32780:
        /* <DEDUP_REMOVED lines=13> */
.L_x_32782:
[----:B------:R-:W-:Y:S05]  /*1710*/  BSYNC.RECONVERGENT B4 ;  /* 0x0000000000047941 */ /* 0x000fea0003800200 */
.L_x_32781:
[----:B------:R-:W-:Y:S01]  /*1720*/  IMAD.WIDE.U32 R16, R75, -0x326172a9, RZ ;  /* 0xcd9e8d574b107825 */ /* 0x000fe200078e00ff */
[----:B------:R-:W-:-:S04]  /*1730*/  LOP3.LUT R12, R79, UR7, R19, 0x96, !PT ;  /* 0x000000074f0c7c12 */ /* 0x000fc8000f8e9613 */
[----:B------:R-:W-:Y:S01]  /*1740*/  LOP3.LUT R14, R0, UR6, R17, 0x96, !PT ;  /* 0x00000006000e7c12 */ /* 0x000fe2000f8e9611 */
        /* <DEDUP_REMOVED lines=40> */
.L_x_32779:
[----:B------:R-:W-:Y:S05]  /*19d0*/  BSYNC.RECONVERGENT B3 ;  /* 0x0000000000037941 */ /* 0x000fea0003800200 */
.L_x_32778:
[----:B------:R-:W-:Y:S01]  /*19e0*/  I2FP.F32.U32 R12, R12 ;  /* 0x0000000c000c7245 */ /* 0x000fe20000201000 */
[----:B------:R-:W-:Y:S02]  /*19f0*/  IMAD.MOV.U32 R15, RZ, RZ, 0x2f800000 ;  /* 0x2f800000ff0f7424 */ /* 0x000fe400078e00ff */
[----:B-----5:R-:W-:Y:S02]  /*1a00*/  FMUL.FTZ R13, R4, UR13 ;  /* 0x0000000d040d7c20 */ /* 0x020fe40008410000 */
[----:B------:R-:W-:Y:S02]  /*1a10*/  FFMA.FTZ R12, R12, R15, 1.1641532182693481445e-10 ;  /* 0x2f0000000c0c7423 */ /* 0x000fe4000001000f */
[----:B------:R-:W-:-:S03]  /*1a20*/  FMUL.FTZ R13, R13, UR12 ;  /* 0x0000000c0d0d7c20 */ /* 0x000fc60008410000 */
[----:B------:R-:W-:Y:S01]  /*1a30*/  FSETP.GTU.FTZ.AND P3, PT, R12, UR10, PT ;  /* 0x0000000a0c007c0b */ /* 0x000fe2000bf7c000 */
[----:B------:R-:W-:-:S03]  /*1a40*/  HADD2.F32 R12, -RZ, R86.H0_H0 ;  /* 0x20000056ff0c7230 */ /* 0x000fc60000004100 */
[----:B------:R-:W-:Y:S02]  /*1a50*/  FSEL R15, R13, RZ, !P3 ;  /* 0x000000ff0d0f7208 */ /* 0x000fe40005800000 */
[----:B------:R-:W-:-:S03]  /*1a60*/  SEL R13, RZ, 0x1, P3 ;  /* 0x00000001ff0d7807 */ /* 0x000fc60001800000 */
[----:B------:R-:W-:Y:S01]  /*1a70*/  FFMA.FTZ R12, R15, R12, R8 ;  /* 0x0000000c0f0c7223 */ /* 0x000fe20000010008 */
[----:B------:R-:W-:-:S07]  /*1a80*/  PRMT R81, R13, 0x7610, R81 ;  /* 0x000076100d517816 */ /* 0x000fce0000000051 */
.L_x_32777:
[----:B------:R-:W-:Y:S05]  /*1a90*/  BSYNC.RECONVERGENT B2 ;  /* 0x0000000000027941 */ /* 0x000fea0003800200 */
.L_x_32776:
        /* <DEDUP_REMOVED lines=17> */
.L_x_32787:
        /* <DEDUP_REMOVED lines=13> */
.L_x_32789:
[----:B------:R-:W-:Y:S05]  /*1c80*/  BSYNC.RECONVERGENT B4 ;  /* 0x0000000000047941 */ /* 0x000fea0003800200 */
.L_x_32788:
[----:B------:R-:W-:Y:S01]  /*1c90*/  IMAD.WIDE.U32 R18, R75, -0x326172a9, RZ ;  /* 0xcd9e8d574b127825 */ /* 0x000fe200078e00ff */
[----:B------:R-:W-:-:S03]  /*1ca0*/  LOP3.LUT R14, R79, UR7, R21, 0x96, !PT ;  /* 0x000000074f0e7c12 */ /* 0x000fc6000f8e9615 */
[----:B------:R-:W-:Y:S01]  /*1cb0*/  IMAD.MOV.U32 R13, RZ, RZ, R22 ;  /* 0x000000ffff0d7224 */ /* 0x000fe200078e0016 */
        /* <DEDUP_REMOVED lines=40> */
.L_x_32786:
[----:B------:R-:W-:Y:S05]  /*1f40*/  BSYNC.RECONVERGENT B3 ;  /* 0x0000000000037941 */ /* 0x000fea0003800200 */
.L_x_32785:
[----:B------:R-:W-:Y:S01]  /*1f50*/  I2FP.F32.U32 R13, R13 ;  /* 0x0000000d000d7245 */ /* 0x000fe20000201000 */
[----:B------:R-:W-:Y:S02]  /*1f60*/  IMAD.MOV.U32 R16, RZ, RZ, 0x2f800000 ;  /* 0x2f800000ff107424 */ /* 0x000fe400078e00ff */
[----:B-----5:R-:W-:Y:S02]  /*1f70*/  FMUL.FTZ R14, R5, UR13 ;  /* 0x0000000d050e7c20 */ /* 0x020fe40008410000 */
[----:B------:R-:W-:Y:S02]  /*1f80*/  FFMA.FTZ R13, R13, R16, 1.1641532182693481445e-10 ;  /* 0x2f0000000d0d7423 */ /* 0x000fe40000010010 */
[----:B------:R-:W-:-:S03]  /*1f90*/  FMUL.FTZ R14, R14, UR12 ;  /* 0x0000000c0e0e7c20 */ /* 0x000fc60008410000 */
[----:B------:R-:W-:Y:S01]  /*1fa0*/  FSETP.GTU.FTZ.AND P3, PT, R13, UR10, PT ;  /* 0x0000000a0d007c0b */ /* 0x000fe2000bf7c000 */
[----:B------:R-:W-:-:S03]  /*1fb0*/  HADD2.F32 R13, -RZ, R23.H1_H1 ;  /* 0x30000017ff0d7230 */ /* 0x000fc60000004100 */
[----:B------:R-:W-:Y:S02]  /*1fc0*/  FSEL R16, R14, RZ, !P3 ;  /* 0x000000ff0e107208 */ /* 0x000fe40005800000 */
[----:B------:R-:W-:-:S03]  /*1fd0*/  SEL R14, RZ, 0x1, P3 ;  /* 0x00000001ff0e7807 */ /* 0x000fc60001800000 */
[----:B------:R-:W-:Y:S01]  /*1fe0*/  FFMA.FTZ R13, R16, R13, R9 ;  /* 0x0000000d100d7223 */ /* 0x000fe20000010009 */
[----:B------:R-:W-:-:S07]  /*1ff0*/  PRMT R83, R14, 0x7610, R83 ;  /* 0x000076100e537816 */ /* 0x000fce0000000053 */
.L_x_32784:
[----:B------:R-:W-:Y:S05]  /*2000*/  BSYNC.RECONVERGENT B2 ;  /* 0x0000000000027941 */ /* 0x000fea0003800200 */
.L_x_32783:
        /* <DEDUP_REMOVED lines=17> */
.L_x_32794:
        /* <DEDUP_REMOVED lines=13> */
.L_x_32796:
[----:B------:R-:W-:Y:S05]  /*21f0*/  BSYNC.RECONVERGENT B4 ;  /* 0x0000000000047941 */ /* 0x000fea0003800200 */
.L_x_32795:
        /* <DEDUP_REMOVED lines=43> */
.L_x_32793:
[----:B------:R-:W-:Y:S05]  /*24b0*/  BSYNC.RECONVERGENT B3 ;  /* 0x0000000000037941 */ /* 0x000fea0003800200 */
.L_x_32792:
[----:B------:R-:W-:Y:S01]  /*24c0*/  I2FP.F32.U32 R14, R17 ;  /* 0x00000011000e7245 */ /* 0x000fe20000201000 */
[----:B------:R-:W-:Y:S02]  /*24d0*/  HFMA2 R17, -RZ, RZ, 0.1171875, 0 ;  /* 0x2f800000ff117431 */ /* 0x000fe400000001ff */
[----:B-----5:R-:W-:-:S04]  /*24e0*/  FMUL.FTZ R15, R6, UR13 ;  /* 0x0000000d060f7c20 */ /* 0x020fc80008410000 */
[----:B------:R-:W-:Y:S01]  /*24f0*/  FMUL.FTZ R15, R15, UR12 ;  /* 0x0000000c0f0f7c20 */ /* 0x000fe20008410000 */
[----:B------:R-:W-:-:S05]  /*2500*/  FFMA.FTZ R14, R14, R17, 1.1641532182693481445e-10 ;  /* 0x2f0000000e0e7423 */ /* 0x000fca0000010011 */
[----:B------:R-:W-:Y:S01]  /*2510*/  FSETP.GTU.FTZ.AND P3, PT, R14, UR10, PT ;  /* 0x0000000a0e007c0b */ /* 0x000fe2000bf7c000 */
[----:B------:R-:W-:-:S03]  /*2520*/  HADD2.F32 R14, -RZ, R85.H1_H1 ;  /* 0x30000055ff0e7230 */ /* 0x000fc60000004100 */
[----:B------:R-:W-:Y:S02]  /*2530*/  FSEL R17, R15, RZ, !P3 ;  /* 0x000000ff0f117208 */ /* 0x000fe40005800000 */
[----:B------:R-:W-:-:S03]  /*2540*/  SEL R15, RZ, 0x1, P3 ;  /* 0x00000001ff0f7807 */ /* 0x000fc60001800000 */
[----:B------:R-:W-:Y:S01]  /*2550*/  FFMA.FTZ R14, R17, R14, R10 ;  /* 0x0000000e110e7223 */ /* 0x000fe2000001000a */
[----:B------:R-:W-:-:S07]  /*2560*/  PRMT R84, R15, 0x7610, R84 ;  /* 0x000076100f547816 */ /* 0x000fce0000000054 */
.L_x_32791:
[----:B------:R-:W-:Y:S05]  /*2570*/  BSYNC.RECONVERGENT B2 ;  /* 0x0000000000027941 */ /* 0x000fea0003800200 */
.L_x_32790:
        /* <DEDUP_REMOVED lines=16> */
.L_x_32800:
        /* <DEDUP_REMOVED lines=13> */
.L_x_32802:
[----:B------:R-:W-:Y:S05]  /*2750*/  BSYNC.RECONVERGENT B3 ;  /* 0x0000000000037941 */ /* 0x000fea0003800200 */
.L_x_32801:
        /* <DEDUP_REMOVED lines=43> */
.L_x_32799:
[----:B------:R-:W-:Y:S05]  /*2a10*/  BSYNC.RECONVERGENT B2 ;  /* 0x0000000000027941 */ /* 0x000fea0003800200 */
.L_x_32798:
        /* <DEDUP_REMOVED lines=10> */
[----:B------:R-:W-:Y:S01]  /*2ac0*/  PRMT R85, R16, 0x7610, R85 ;  /* 0x0000761010557816 */ /* 0x000fe20000000055 */
[----:B------:R-:W-:Y:S06]  /*2ad0*/  BRA `(.L_x_32797) ;  /* 0x0000001400787947 */ /* 0x000fec0003800000 */
.L_x_32775:
        /* <DEDUP_REMOVED lines=21> */
.L_x_32807:
        /* <DEDUP_REMOVED lines=13> */
.L_x_32809:
[----:B------:R-:W-:Y:S05]  /*2d00*/  BSYNC.RECONVERGENT B4 ;  /* 0x0000000000047941 */ /* 0x000fea0003800200 */
.L_x_32808:
        /* <DEDUP_REMOVED lines=43> */
.L_x_32806:
[----:B------:R-:W-:Y:S05]  /*2fc0*/  BSYNC.RECONVERGENT B3 ;  /* 0x0000000000037941 */ /* 0x000fea0003800200 */
.L_x_32805:
[----:B------:R-:W-:Y:S01]  /*2fd0*/  I2FP.F32.U32 R12, R12 ;  /* 0x0000000c000c7245 */ /* 0x000fe20000201000 */
[----:B------:R-:W-:Y:S02]  /*2fe0*/  IMAD.MOV.U32 R13, RZ, RZ, 0x2f800000 ;  /* 0x2f800000ff0d7424 */ /* 0x000fe400078e00ff */
[----:B-----5:R-:W-:Y:S01]  /*2ff0*/  FMUL.FTZ R15, R4, UR13 ;  /* 0x0000000d040f7c20 */ /* 0x020fe20008410000 */
[----:B------:R-:W-:Y:S02]  /*3000*/  HADD2.F32 R17, -RZ, R86.H0_H0 ;  /* 0x20000056ff117230 */ /* 0x000fe40000004100 */
[----:B------:R-:W-:Y:S01]  /*3010*/  FFMA.FTZ R12, R12, R13, 1.1641532182693481445e-10 ;  /* 0x2f0000000c0c7423 */ /* 0x000fe2000001000d */
[----:B------:R-:W-:-:S04]  /*3020*/  FMUL.FTZ R15, R15, UR12 ;  /* 0x0000000c0f0f7c20 */ /* 0x000fc80008410000 */
[----:B------:R-:W-:-:S04]  /*3030*/  FSETP.GTU.FTZ.AND P2, PT, R12, UR10, PT ;  /* 0x0000000a0c007c0b */ /* 0x000fc8000bf5c000 */
[----:B------:R-:W-:Y:S02]  /*3040*/  FSEL R12, R15, RZ, !P2 ;  /* 0x000000ff0f0c7208 */ /* 0x000fe40005000000 */
[----:B------:R-:W-:-:S03]  /*3050*/  SEL R13, RZ, 0x1, P2 ;  /* 0x00000001ff0d7807 */ /* 0x000fc60001000000 */
[----:B------:R-:W-:Y:S01]  /*3060*/  FMUL.FTZ R12, R12, R17 ;  /* 0x000000110c0c7220 */ /* 0x000fe20000410000 */
[----:B------:R-:W-:-:S07]  /*3070*/  PRMT R81, R13, 0x7610, R81 ;  /* 0x000076100d517816 */ /* 0x000fce0000000051 */
.L_x_32804:
[----:B------:R-:W-:Y:S05]  /*3080*/  BSYNC.RECONVERGENT B2 ;  /* 0x0000000000027941 */ /* 0x000fea0003800200 */
.L_x_32803:
        /* <DEDUP_REMOVED lines=17> */
.L_x_32814:
        /* <DEDUP_REMOVED lines=13> */
.L_x_32816:
[----:B------:R-:W-:Y:S05]  /*3270*/  BSYNC.RECONVERGENT B4 ;  /* 0x0000000000047941 */ /* 0x000fea0003800200 */
.L_x_32815:
        /* <DEDUP_REMOVED lines=43> */
.L_x_32813:
[----:B------:R-:W-:Y:S05]  /*3530*/  BSYNC.RECONVERGENT B3 ;  /* 0x0000000000037941 */ /* 0x000fea0003800200 */
.L_x_32812:
[----:B------:R-:W-:Y:S01]  /*3540*/  I2FP.F32.U32 R13, R13 ;  /* 0x0000000d000d7245 */ /* 0x000fe20000201000 */
[----:B------:R-:W-:Y:S02]  /*3550*/  IMAD.MOV.U32 R14, RZ, RZ, 0x2f800000 ;  /* 0x2f800000ff0e7424 */ /* 0x000fe400078e00ff */
[----:B-----5:R-:W-:Y:S01]  /*3560*/  FMUL.FTZ R16, R5, UR13 ;  /* 0x0000000d05107c20 */ /* 0x020fe20008410000 */
[----:B------:R-:W-:Y:S02]  /*3570*/  HADD2.F32 R18, -RZ, R23.H1_H1 ;  /* 0x30000017ff127230 */ /* 0x000fe40000004100 */
[----:B------:R-:W-:Y:S01]  /*3580*/  FFMA.FTZ R13, R13, R14, 1.1641532182693481445e-10 ;  /* 0x2f0000000d0d7423 */ /* 0x000fe2000001000e */
[----:B------:R-:W-:-:S04]  /*3590*/  FMUL.FTZ R16, R16, UR12 ;  /* 0x0000000c10107c20 */ /* 0x000fc80008410000 */
[----:B------:R-:W-:-:S04]  /*35a0*/  FSETP.GTU.FTZ.AND P2, PT, R13, UR10, PT ;  /* 0x0000000a0d007c0b */ /* 0x000fc8000bf5c000 */
[----:B------:R-:W-:Y:S02]  /*35b0*/  FSEL R13, R16, RZ, !P2 ;  /* 0x000000ff100d7208 */ /* 0x000fe40005000000 */
[----:B------:R-:W-:-:S03]  /*35c0*/  SEL R14, RZ, 0x1, P2 ;  /* 0x00000001ff0e7807 */ /* 0x000fc60001000000 */
[----:B------:R-:W-:Y:S01]  /*35d0*/  FMUL.FTZ R13, R13, R18 ;  /* 0x000000120d0d7220 */ /* 0x000fe20000410000 */
[----:B------:R-:W-:-:S07]  /*35e0*/  PRMT R83, R14, 0x7610, R83 ;  /* 0x000076100e537816 */ /* 0x000fce0000000053 */
.L_x_32811:
[----:B------:R-:W-:Y:S05]  /*35f0*/  BSYNC.RECONVERGENT B2 ;  /* 0x0000000000027941 */ /* 0x000fea0003800200 */
.L_x_32810:
        /* <DEDUP_REMOVED lines=17> */
.L_x_32821:
        /* <DEDUP_REMOVED lines=13> */
.L_x_32823:
[----:B------:R-:W-:Y:S05]  /*37e0*/  BSYNC.RECONVERGENT B4 ;  /* 0x0000000000047941 */ /* 0x000fea0003800200 */
.L_x_32822:
        /* <DEDUP_REMOVED lines=43> */
.L_x_32820:
[----:B------:R-:W-:Y:S05]  /*3aa0*/  BSYNC.RECONVERGENT B3 ;  /* 0x0000000000037941 */ /* 0x000fea0003800200 */
.L_x_32819:
[----:B------:R-:W-:Y:S01]  /*3ab0*/  HFMA2 R15, -RZ, RZ, 0.1171875, 0 ;  /* 0x2f800000ff0f7431 */ /* 0x000fe200000001ff */
[----:B------:R-:W-:Y:S01]  /*3ac0*/  I2FP.F32.U32 R14, R17 ;  /* 0x00000011000e7245 */ /* 0x000fe20000201000 */
[----:B-----5:R-:W-:Y:S01]  /*3ad0*/  FMUL.FTZ R17, R6, UR13 ;  /* 0x0000000d06117c20 */ /* 0x020fe20008410000 */
[----:B------:R-:W-:-:S03]  /*3ae0*/  HADD2.F32 R19, -RZ, R85.H1_H1 ;  /* 0x30000055ff137230 */ /* 0x000fc60000004100 */
[----:B------:R-:W-:Y:S01]  /*3af0*/  FMUL.FTZ R17, R17, UR12 ;  /* 0x0000000c11117c20 */ /* 0x000fe20008410000 */
[----:B------:R-:W-:-:S05]  /*3b00*/  FFMA.FTZ R14, R14, R15, 1.1641532182693481445e-10 ;  /* 0x2f0000000e0e7423 */ /* 0x000fca000001000f */
[----:B------:R-:W-:-:S04]  /*3b10*/  FSETP.GTU.FTZ.AND P2, PT, R14, UR10, PT ;  /* 0x0000000a0e007c0b */ /* 0x000fc8000bf5c000 */
[----:B------:R-:W-:Y:S02]  /*3b20*/  FSEL R14, R17, RZ, !P2 ;  /* 0x000000ff110e7208 */ /* 0x000fe40005000000 */
[----:B------:R-:W-:-:S03]  /*3b30*/  SEL R15, RZ, 0x1, P2 ;  /* 0x00000001ff0f7807 */ /* 0x000fc60001000000 */
[----:B------:R-:W-:Y:S01]  /*3b40*/  FMUL.FTZ R14, R14, R19 ;  /* 0x000000130e0e7220 */ /* 0x000fe20000410000 */
[----:B------:R-:W-:-:S07]  /*3b50*/  PRMT R84, R15, 0x7610, R84 ;  /* 0x000076100f547816 */ /* 0x000fce0000000054 */
.L_x_32818:
[----:B------:R-:W-:Y:S05]  /*3b60*/  BSYNC.RECONVERGENT B2 ;  /* 0x0000000000027941 */ /* 0x000fea0003800200 */
.L_x_32817:
        /* <DEDUP_REMOVED lines=16> */
.L_x_32826:
        /* <DEDUP_REMOVED lines=13> */
.L_x_32828:
[----:B------:R-:W-:Y:S05]  /*3d40*/  BSYNC.RECONVERGENT B3 ;  /* 0x0000000000037941 */ /* 0x000fea0003800200 */
.L_x_32827:
        /* <DEDUP_REMOVED lines=43> */
.L_x_32825:
[----:B------:R-:W-:Y:S05]  /*4000*/  BSYNC.RECONVERGENT B2 ;  /* 0x0000000000027941 */ /* 0x000fea0003800200 */
.L_x_32824:
        /* <DEDUP_REMOVED lines=11> */
.L_x_32797:
[----:B------:R-:W-:Y:S05]  /*40c0*/  BSYNC.RECONVERGENT B1 ;  /* 0x0000000000017941 */ /* 0x000fea0003800200 */
.L_x_32774:
        /* <DEDUP_REMOVED lines=11> */
[----:B0-----:R-:W0:Y:S01]  /*4180*/  LDC.64 R20, c[0x0][0x3b0] ;  /* 0x0000ec00ff147b82 */ /* 0x001e220000000a00 */
[----:B------:R-:W-:Y:S01]  /*4190*/  IMAD.U32 R25, R84, 0x10000, RZ ;  /* 0x0001000054197824 */ /* 0x000fe200078e00ff */
[----:B------:R-:W-:Y:S02]  /*41a0*/  LOP3.LUT R23, R85, 0xffff, RZ, 0xc0, !PT ;  /* 0x0000ffff55177812 */ /* 0x000fe400078ec0ff */
[----:B------:R-:W-:Y:S02]  /*41b0*/  LOP3.LUT R28, R83, 0xff, RZ, 0xc0, !PT ;  /* 0x000000ff531c7812 */ /* 0x000fe400078ec0ff */
[----:B------:R-:W-:-:S04]  /*41c0*/  LOP3.LUT R26, R25, 0xff0000, RZ, 0xc0, !PT ;  /* 0x00ff0000191a7812 */ /* 0x000fc800078ec0ff */
[----:B------:R-:W-:Y:S02]  /*41d0*/  LEA R23, R23, R26, 0x18 ;  /* 0x0000001a17177211 */ /* 0x000fe400078ec0ff */
[----:B------:R-:W-:-:S03]  /*41e0*/  LOP3.LUT R26, R81, 0xff, RZ, 0xc0, !PT ;  /* 0x000000ff511a7812 */ /* 0x000fc600078ec0ff */
[----:B------:R-:W-:-:S04]  /*41f0*/  IMAD R23, R28, 0x100, R23 ;  /* 0x000001001c177824 */ /* 0x000fc800078e0217 */
[----:B------:R-:W-:Y:S02]  /*4200*/  IMAD.IADD R23, R23, 0x1, R26 ;  /* 0x0000000117177824 */ /* 0x000fe400078e021a */
[----:B0-----:R-:W-:-:S05]  /*4210*/  IMAD.WIDE.U32 R20, R43, 0x4, R20 ;  /* 0x000000042b147825 */ /* 0x001fca00078e0014 */
[----:B------:R1:W-:Y:S02]  /*4220*/  STG.E desc[UR8][R20.64], R23 ;  /* 0x0000001714007986 */ /* 0x0003e4000c101908 */
.L_x_32830:
[----:B------:R-:W-:Y:S05]  /*4230*/  BSYNC.RECONVERGENT B1 ;  /* 0x0000000000017941 */ /* 0x000fea0003800200 */
.L_x_32829:
[----:B-----5:R2:W5:Y:S04]  /*4240*/  @P1 LDG.E.128 R4, desc[UR8][R18.64] ;  /* 0x0000000812041981 */ /* 0x020568000c1e1d00 */
[----:B------:R2:W5:Y:S01]  /*4250*/  @P0 LDG.E.128 R8, desc[UR8][R16.64] ;  /* 0x0000000810080981 */ /* 0x000562000c1e1d00 */
[--C-:B------:R-:W-:Y:S01]  /*4260*/  SHF.R.U64 R27, R62, 0x10, R63.reuse ;  /* 0x000000103e1b7819 */ /* 0x100fe2000000123f */
[----:B------:R-:W-:Y:S01]  /*4270*/  BSSY.RECONVERGENT B1, `(.L_x_32831) ;  /* 0x00002c2000017945 */ /* 0x000fe20003800200 */
[----:B01----:R-:W-:-:S04]  /*4280*/  SHF.R.U32.HI R20, RZ, 0x10, R63 ;  /* 0x00000010ff147819 */ /* 0x003fc8000001163f */
[----:B------:R-:W-:Y:S01]  /*4290*/  PRMT R27, R20, 0x5410, R27 ;  /* 0x00005410141b7816 */ /* 0x000fe2000000001b */
[----:B------:R-:W-:Y:S06]  /*42a0*/  @!P0 BRA `(.L_x_32832) ;  /* 0x0000001400808947 */ /* 0x000fec0003800000 */
        /* <DEDUP_REMOVED lines=22> */
.L_x_32837:
        /* <DEDUP_REMOVED lines=13> */
.L_x_32839:
[----:B------:R-:W-:Y:S05]  /*44e0*/  BSYNC.RECONVERGENT B4 ;  /* 0x0000000000047941 */ /* 0x000fea0003800200 */
.L_x_32838:
        /* <DEDUP_REMOVED lines=43> */
.L_x_32836:
[----:B------:R-:W-:Y:S05]  /*47a0*/  BSYNC.RECONVERGENT B3 ;  /* 0x0000000000037941 */ /* 0x000fea0003800200 */
.L_x_32835:
[----:B------:R-:W-:Y:S01]  /*47b0*/  I2FP.F32.U32 R16, R16 ;  /* 0x0000001000107245 */ /* 0x000fe20000201000 */
[----:B------:R-:W-:Y:S02]  /*47c0*/  IMAD.MOV.U32 R17, RZ, RZ, 0x2f800000 ;  /* 0x2f800000ff117424 */ /* 0x000fe400078e00ff */
[----:B------:R-:W-:Y:S02]  /*47d0*/  FMUL.FTZ R19, R4, UR13 ;  /* 0x0000000d04137c20 */ /* 0x000fe40008410000 */
        /* <DEDUP_REMOVED lines=8> */
.L_x_32834:
[----:B------:R-:W-:Y:S05]  /*4860*/  BSYNC.RECONVERGENT B2 ;  /* 0x0000000000027941 */ /* 0x000fea0003800200 */
.L_x_32833:
        /* <DEDUP_REMOVED lines=17> */
.L_x_32844:
        /* <DEDUP_REMOVED lines=13> */
.L_x_32846:
[----:B------:R-:W-:Y:S05]  /*4a50*/  BSYNC.RECONVERGENT B4 ;  /* 0x0000000000047941 */ /* 0x000fea0003800200 */
.L_x_32845:
        /* <DEDUP_REMOVED lines=43> */
.L_x_32843:
[----:B------:R-:W-:Y:S05]  /*4d10*/  BSYNC.RECONVERGENT B3 ;  /* 0x0000000000037941 */ /* 0x000fea0003800200 */
.L_x_32842:
        /* <DEDUP_REMOVED lines=11> */
.L_x_32841:
[----:B------:R-:W-:Y:S05]  /*4dd0*/  BSYNC.RECONVERGENT B2 ;  /* 0x0000000000027941 */ /* 0x000fea0003800200 */
.L_x_32840:
        /* <DEDUP_REMOVED lines=17> */
.L_x_32851:
        /* <DEDUP_REMOVED lines=13> */
.L_x_32853:
[----:B------:R-:W-:Y:S05]  /*4fc0*/  BSYNC.RECONVERGENT B4 ;  /* 0x0000000000047941 */ /* 0x000fea0003800200 */
.L_x_32852:
        /* <DEDUP_REMOVED lines=43> */
.L_x_32850:
[----:B------:R-:W-:Y:S05]  /*5280*/  BSYNC.RECONVERGENT B3 ;  /* 0x0000000000037941 */ /* 0x000fea0003800200 */
.L_x_32849:
[----:B------:R-:W-:Y:S01]  /*5290*/  HFMA2 R19, -RZ, RZ, 0.1171875, 0 ;  /* 0x2f800000ff137431 */ /* 0x000fe200000001ff */
[----:B------:R-:W-:Y:S01]  /*52a0*/  I2FP.F32.U32 R18, R21 ;  /* 0x0000001500127245 */ /* 0x000fe20000201000 */
[----:B------:R-:W-:-:S04]  /*52b0*/  FMUL.FTZ R21, R6, UR13 ;  /* 0x0000000d06157c20 */ /* 0x000fc80008410000 */
        /* <DEDUP_REMOVED lines=8> */
.L_x_32848:
[----:B------:R-:W-:Y:S05]  /*5340*/  BSYNC.RECONVERGENT B2 ;  /* 0x0000000000027941 */ /* 0x000fea0003800200 */
.L_x_32847:
        /* <DEDUP_REMOVED lines=16> */
.L_x_32857:
        /* <DEDUP_REMOVED lines=13> */
.L_x_32859:
[----:B------:R-:W-:Y:S05]  /*5520*/  BSYNC.RECONVERGENT B3 ;  /* 0x0000000000037941 */ /* 0x000fea0003800200 */
.L_x_32858:
        /* <DEDUP_REMOVED lines=43> */
.L_x_32856:
[----:B------:R-:W-:Y:S05]  /*57e0*/  BSYNC.RECONVERGENT B2 ;  /* 0x0000000000027941 */ /* 0x000fea0003800200 */
.L_x_32855:
[----:B------:R-:W-:Y:S01]  /*57f0*/  I2FP.F32.U32 R19, R19 ;  /* 0x0000001300137245 */ /* 0x000fe20000201000 */
[----:B------:R-:W-:Y:S02]  /*5800*/  IMAD.MOV.U32 R20, RZ, RZ, 0x2f800000 ;  /* 0x2f800000ff147424 */ /* 0x000fe400078e00ff */
[----:B------:R-:W-:Y:S02]  /*5810*/  FMUL.FTZ R21, R7, UR13 ;  /* 0x0000000d07157c20 */ /* 0x000fe40008410000 */
        /* <DEDUP_REMOVED lines=9> */
.L_x_32832:
[----:B------:R-:W-:Y:S01]  /*58b0*/  BSSY.RECONVERGENT B2, `(.L_x_32860) ;  /* 0x000005a000027945 */ /* 0x000fe20003800200 */
[----:B--2---:R-:W-:Y:S01]  /*58c0*/  MOV R18, R24 ;  /* 0x0000001800127202 */ /* 0x004fe20000000f00 */
        /* <DEDUP_REMOVED lines=19> */
.L_x_32864:
        /* <DEDUP_REMOVED lines=13> */
.L_x_32866:
[----:B------:R-:W-:Y:S05]  /*5ad0*/  BSYNC.RECONVERGENT B4 ;  /* 0x0000000000047941 */ /* 0x000fea0003800200 */
.L_x_32865:
        /* <DEDUP_REMOVED lines=43> */
.L_x_32863:
[----:B------:R-:W-:Y:S05]  /*5d90*/  BSYNC.RECONVERGENT B3 ;  /* 0x0000000000037941 */ /* 0x000fea0003800200 */
.L_x_32862:
        /* <DEDUP_REMOVED lines=11> */
.L_x_32861:
[----:B------:R-:W-:Y:S05]  /*5e50*/  BSYNC.RECONVERGENT B2 ;  /* 0x0000000000027941 */ /* 0x000fea0003800200 */
.L_x_32860:
        /* <DEDUP_REMOVED lines=17> */
.L_x_32871:
        /* <DEDUP_REMOVED lines=13> */
.L_x_32873:
[----:B------:R-:W-:Y:S05]  /*6040*/  BSYNC.RECONVERGENT B4 ;  /* 0x0000000000047941 */ /* 0x000fea0003800200 */
.L_x_32872:
        /* <DEDUP_REMOVED lines=43> */
.L_x_32870:
[----:B------:R-:W-:Y:S05]  /*6300*/  BSYNC.RECONVERGENT B3 ;  /* 0x0000000000037941 */ /* 0x000fea0003800200 */
.L_x_32869:
        /* <DEDUP_REMOVED lines=11> */
.L_x_32868:
[----:B------:R-:W-:Y:S05]  /*63c0*/  BSYNC.RECONVERGENT B2 ;  /* 0x0000000000027941 */ /* 0x000fea0003800200 */
.L_x_32867:
        /* <DEDUP_REMOVED lines=17> */
.L_x_32878:
        /* <DEDUP_REMOVED lines=13> */
.L_x_32880:
[----:B------:R-:W-:Y:S05]  /*65b0*/  BSYNC.RECONVERGENT B4 ;  /* 0x0000000000047941 */ /* 0x000fea0003800200 */
.L_x_32879:
        /* <DEDUP_REMOVED lines=43> */
.L_x_32877:
[----:B------:R-:W-:Y:S05]  /*6870*/  BSYNC.RECONVERGENT B3 ;  /* 0x0000000000037941 */ /* 0x000fea0003800200 */
.L_x_32876:
        /* <DEDUP_REMOVED lines=11> */
.L_x_32875:
[----:B------:R-:W-:Y:S05]  /*6930*/  BSYNC.RECONVERGENT B2 ;  /* 0x0000000000027941 */ /* 0x000fea0003800200 */
.L_x_32874:
        /* <DEDUP_REMOVED lines=16> */
.L_x_32883:
        /* <DEDUP_REMOVED lines=13> */
.L_x_32885:
[----:B------:R-:W-:Y:S05]  /*6b10*/  BSYNC.RECONVERGENT B3 ;  /* 0x0000000000037941 */ /* 0x000fea0003800200 */
.L_x_32884:
        /* <DEDUP_REMOVED lines=43> */
.L_x_32882:
[----:B------:R-:W-:Y:S05]  /*6dd0*/  BSYNC.RECONVERGENT B2 ;  /* 0x0000000000027941 */ /* 0x000fea0003800200 */
.L_x_32881:
[----:B------:R-:W-:Y:S01]  /*6de0*/  HFMA2 R20, -RZ, RZ, 0.1171875, 0 ;  /* 0x2f800000ff147431 */ /* 0x000fe200000001ff */
[----:B------:R-:W-:Y:S01]  /*6df0*/  I2FP.F32.U32 R19, R19 ;  /* 0x0000001300137245 */ /* 0x000fe20000201000 */
[----:B-----5:R-:W-:Y:S01]  /*6e00*/  FMUL.FTZ R21, R7, UR13 ;  /* 0x0000000d07157c20 */ /* 0x020fe20008410000 */
[----:B------:R-:W-:-:S03]  /*6e10*/  HADD2.F32 R22, -RZ, R27.H0_H0 ;  /* 0x2000001bff167230 */ /* 0x000fc60000004100 */
[----:B------:R-:W-:Y:S01]  /*6e20*/  FMUL.FTZ R21, R21, UR12 ;  /* 0x0000000c15157c20 */ /* 0x000fe20008410000 */
[----:B------:R-:W-:-:S05]  /*6e30*/  FFMA.FTZ R19, R19, R20, 1.1641532182693481445e-10 ;  /* 0x2f00000013137423 */ /* 0x000fca0000010014 */
[----:B------:R-:W-:-:S04]  /*6e40*/  FSETP.GTU.FTZ.AND P2, PT, R19, UR10, PT ;  /* 0x0000000a13007c0b */ /* 0x000fc8000bf5c000 */
[----:B------:R-:W-:Y:S02]  /*6e50*/  FSEL R19, R21, RZ, !P2 ;  /* 0x000000ff15137208 */ /* 0x000fe40005000000 */
[----:B------:R-:W-:-:S03]  /*6e60*/  SEL R20, RZ, 0x1, P2 ;  /* 0x00000001ff147807 */ /* 0x000fc60001000000 */
[----:B------:R-:W-:Y:S01]  /*6e70*/  FMUL.FTZ R19, R22, R19 ;  /* 0x0000001316137220 */ /* 0x000fe20000410000 */
[----:B------:R-:W-:-:S07]  /*6e80*/  PRMT R85, R20, 0x7610, R85 ;  /* 0x0000761014557816 */ /* 0x000fce0000000055 */
.L_x_32854:
[----:B------:R-:W-:Y:S05]  /*6e90*/  BSYNC.RECONVERGENT B1 ;  /* 0x0000000000017941 */ /* 0x000fea0003800200 */
.L_x_32831:
[----:B------:R-:W-:Y:S01]  /*6ea0*/  VIADD R25, R111, 0x20 ;  /* 0x000000206f197836 */ /* 0x000fe20000000000 */
        /* <DEDUP_REMOVED lines=10> */
[----:B------:R-:W0:Y:S01]  /*6f50*/  LDC.64 R24, c[0x0][0x3b0] ;  /* 0x0000ec00ff187b82 */ /* 0x000e220000000a00 */
[----:B------:R-:W-:Y:S02]  /*6f60*/  SHF.L.U32 R29, R84, 0x10, RZ ;  /* 0x00000010541d7819 */ /* 0x000fe400000006ff */
[----:B------:R-:W-:Y:S02]  /*6f70*/  LOP3.LUT R27, R85, 0xffff, RZ, 0xc0, !PT ;  /* 0x0000ffff551b7812 */ /* 0x000fe400078ec0ff */
[----:B------:R-:W-:Y:S02]  /*6f80*/  LOP3.LUT R30, R29, 0xff0000, RZ, 0xc0, !PT ;  /* 0x00ff00001d1e7812 */ /* 0x000fe400078ec0ff */
[----:B------:R-:W-:-:S03]  /*6f90*/  LOP3.LUT R29, R83, 0xff, RZ, 0xc0, !PT ;  /* 0x000000ff531d7812 */ /* 0x000fc600078ec0ff */
[----:B------:R-:W-:Y:S01]  /*6fa0*/  IMAD R30, R27, 0x1000000, R30 ;  /* 0x010000001b1e7824 */ /* 0x000fe200078e021e */
[----:B------:R-:W-:-:S03]  /*6fb0*/  IADD3 R27, PT, PT, R43, 0x20, RZ ;  /* 0x000000202b1b7810 */ /* 0x000fc60007ffe0ff */
[----:B------:R-:W-:Y:S01]  /*6fc0*/  IMAD R29, R29, 0x100, R30 ;  /* 0x000001001d1d7824 */ /* 0x000fe200078e021e */
[----:B------:R-:W-:-:S04]  /*6fd0*/  LOP3.LUT R30, R81, 0xff, RZ, 0xc0, !PT ;  /* 0x000000ff511e7812 */ /* 0x000fc800078ec0ff */
[----:B------:R-:W-:Y:S01]  /*6fe0*/  IADD3 R29, PT, PT, R29, R30, RZ ;  /* 0x0000001e1d1d7210 */ /* 0x000fe20007ffe0ff */
[----:B0-----:R-:W-:-:S05]  /*6ff0*/  IMAD.WIDE.U32 R24, R27, 0x4, R24 ;  /* 0x000000041b187825 */ /* 0x001fca00078e0018 */
[----:B------:R0:W-:Y:S02]  /*7000*/  STG.E desc[UR8][R24.64], R29 ;  /* 0x0000001d18007986 */ /* 0x0001e4000c101908 */
.L_x_32887:
[----:B------:R-:W-:Y:S05]  /*7010*/  BSYNC.RECONVERGENT B1 ;  /* 0x0000000000017941 */ /* 0x000fea0003800200 */
.L_x_32886:
[----:B-----5:R1:W5:Y:S04]  /*7020*/  @P1 LDG.E.128 R4, desc[UR8][R22.64] ;  /* 0x0000000816041981 */ /* 0x020368000c1e1d00 */
[----:B------:R1:W5:Y:S01]  /*7030*/  @P0 LDG.E.128 R8, desc[UR8][R20.64] ;  /* 0x0000000814080981 */ /* 0x000362000c1e1d00 */
[----:B------:R-:W-:Y:S01]  /*7040*/  BSSY.RECONVERGENT B1, `(.L_x_32888) ;  /* 0x00002c0000017945 */ /* 0x000fe20003800200 */
[--C-:B------:R-:W-:Y:S02]  /*7050*/  SHF.R.U64 R32, R60, 0x10, R61.reuse ;  /* 0x000000103c207819 */ /* 0x100fe4000000123d */
[----:B------:R-:W-:Y:S01]  /*7060*/  SHF.R.U32.HI R34, RZ, 0x10, R61 ;  /* 0x00000010ff227819 */ /* 0x000fe2000001163d */
[----:B------:R-:W-:Y:S06]  /*7070*/  @!P0 BRA `(.L_x_32889) ;  /* 0x00000014007c8947 */ /* 0x000fec0003800000 */
[----:B------:R-:W-:Y:S01]  /*7080*/  ISETP.GT.AND P2, PT, R40, RZ, PT ;  /* 0x000000ff2800720c */ /* 0x000fe20003f44270 */
[----:B------:R-:W-:Y:S01]  /*7090*/  BSSY.RECONVERGENT B2, `(.L_x_32890) ;  /* 0x0000059000027945 */ /* 0x000fe20003800200 */
[----:B-1----:R-:W-:Y:S01]  /*70a0*/  IMAD.MOV.U32 R22, RZ, RZ, R28 ;  /* 0x000000ffff167224 */ /* 0x002fe200078e001c */
        /* <DEDUP_REMOVED lines=19> */
.L_x_32894:
        /* <DEDUP_REMOVED lines=13> */
.L_x_32896:
[----:B------:R-:W-:Y:S05]  /*72b0*/  BSYNC.RECONVERGENT B4 ;  /* 0x0000000000047941 */ /* 0x000fea0003800200 */
.L_x_32895:
        /* <DEDUP_REMOVED lines=42> */
.L_x_32893:
[----:B------:R-:W-:Y:S05]  /*7560*/  BSYNC.RECONVERGENT B3 ;  /* 0x0000000000037941 */ /* 0x000fea0003800200 */
.L_x_32892:
        /* <DEDUP_REMOVED lines=11> */
.L_x_32891:
[----:B------:R-:W-:Y:S05]  /*7620*/  BSYNC.RECONVERGENT B2 ;  /* 0x0000000000027941 */ /* 0x000fea0003800200 */
.L_x_32890:
        /* <DEDUP_REMOVED lines=17> */
.L_x_32901:
        /* <DEDUP_REMOVED lines=13> */
.L_x_32903:
[----:B------:R-:W-:Y:S05]  /*7810*/  BSYNC.RECONVERGENT B4 ;  /* 0x0000000000047941 */ /* 0x000fea0003800200 */
.L_x_32902:
[----:B------:R-:W-:Y:S01]  /*7820*/  IMAD.WIDE.U32 R26, R75, -0x326172a9, RZ ;  /* 0xcd9e8d574b1a7825 */ /* 0x000fe200078e00ff */
[----:B------:R-:W-:Y:S02]  /*7830*/  LOP3.LUT R22, R79, UR7, R29, 0x96, !PT ;  /* 0x000000074f167c12 */ /* 0x000fe4000f8e961d */
[----:B------:R-:W-:Y:S02]  /*7840*/  MOV R21, R30 ;  /* 0x0000001e00157202 */ /* 0x000fe40000000f00 */
        /* <DEDUP_REMOVED lines=40> */
.L_x_32900:
[----:B------:R-:W-:Y:S05]  /*7ad0*/  BSYNC.RECONVERGENT B3 ;  /* 0x0000000000037941 */ /* 0x000fea0003800200 */
.L_x_32899:
[----:B------:R-:W-:Y:S01]  /*7ae0*/  I2FP.F32.U32 R21, R21 ;  /* 0x0000001500157245 */ /* 0x000fe20000201000 */
[----:B------:R-:W-:Y:S02]  /*7af0*/  IMAD.MOV.U32 R22, RZ, RZ, 0x2f800000 ;  /* 0x2f800000ff167424 */ /* 0x000fe400078e00ff */
[----:B0-----:R-:W-:Y:S02]  /*7b00*/  FMUL.FTZ R24, R5, UR13 ;  /* 0x0000000d05187c20 */ /* 0x001fe40008410000 */
        /* <DEDUP_REMOVED lines=8> */
.L_x_32898:
[----:B------:R-:W-:Y:S05]  /*7b90*/  BSYNC.RECONVERGENT B2 ;  /* 0x0000000000027941 */ /* 0x000fea0003800200 */
.L_x_32897:
        /* <DEDUP_REMOVED lines=17> */
.L_x_32908:
        /* <DEDUP_REMOVED lines=13> */
.L_x_32910:
[----:B------:R-:W-:Y:S05]  /*7d80*/  BSYNC.RECONVERGENT B4 ;  /* 0x0000000000047941 */ /* 0x000fea0003800200 */
.L_x_32909:
        /* <DEDUP_REMOVED lines=41> */
[----:B------:R-:W-:Y:S01]  /*8020*/  LOP3.LUT R76, R123, R76, R23, 0x96, !PT ;  /* 0x0000004c7b4c7212 */ /* 0x000fe200078e9617 */
[----:B------:R-:W-:-:S07]  /*8030*/  IMAD.MOV.U32 R30, RZ, RZ, R22 ;  /* 0x000000ffff1e7224 */ /* 0x000fce00078e0016 */
.L_x_32907:
[----:B------:R-:W-:Y:S05]  /*8040*/  BSYNC.RECONVERGENT B3 ;  /* 0x0000000000037941 */ /* 0x000fea0003800200 */
.L_x_32906:
        /* <DEDUP_REMOVED lines=11> */
.L_x_32905:
[----:B------:R-:W-:Y:S05]  /*8100*/  BSYNC.RECONVERGENT B2 ;  /* 0x0000000000027941 */ /* 0x000fea0003800200 */
.L_x_32904:
        /* <DEDUP_REMOVED lines=16> */
.L_x_32914:
        /* <DEDUP_REMOVED lines=13> */
.L_x_32916:
[----:B------:R-:W-:Y:S05]  /*82e0*/  BSYNC.RECONVERGENT B3 ;  /* 0x0000000000037941 */ /* 0x000fea0003800200 */
.L_x_32915:
        /* <DEDUP_REMOVED lines=43> */
.L_x_32913:
[----:B------:R-:W-:Y:S05]  /*85a0*/  BSYNC.RECONVERGENT B2 ;  /* 0x0000000000027941 */ /* 0x000fea0003800200 */
.L_x_32912:
        /* <DEDUP_REMOVED lines=12> */
.L_x_32889:
        /* <DEDUP_REMOVED lines=21> */
.L_x_32921:
        /* <DEDUP_REMOVED lines=13> */
.L_x_32923:
[----:B------:R-:W-:Y:S05]  /*8890*/  BSYNC.RECONVERGENT B4 ;  /* 0x0000000000047941 */ /* 0x000fea0003800200 */
.L_x_32922:
        /* <DEDUP_REMOVED lines=42> */
.L_x_32920:
[----:B------:R-:W-:Y:S05]  /*8b40*/  BSYNC.RECONVERGENT B3 ;  /* 0x0000000000037941 */ /* 0x000fea0003800200 */
.L_x_32919:
[----:B------:R-:W-:Y:S01]  /*8b50*/  HFMA2 R21, -RZ, RZ, 0.1171875, 0 ;  /* 0x2f800000ff157431 */ /* 0x000fe200000001ff */
[----:B------:R-:W-:Y:S01]  /*8b60*/  I2FP.F32.U32 R20, R20 ;  /* 0x0000001400147245 */ /* 0x000fe20000201000 */
[----:B-----5:R-:W-:Y:S01]  /*8b70*/  FMUL.FTZ R23, R4, UR13 ;  /* 0x0000000d04177c20 */ /* 0x020fe20008410000 */
[----:B0-----:R-:W-:-:S03]  /*8b80*/  HADD2.F32 R25, -RZ, R110.H0_H0 ;  /* 0x2000006eff197230 */ /* 0x001fc60000004100 */
[----:B------:R-:W-:Y:S01]  /*8b90*/  FMUL.FTZ R23, R23, UR12 ;  /* 0x0000000c17177c20 */ /* 0x000fe20008410000 */
[----:B------:R-:W-:-:S05]  /*8ba0*/  FFMA.FTZ R20, R20, R21, 1.1641532182693481445e-10 ;  /* 0x2f00000014147423 */ /* 0x000fca0000010015 */
[----:B------:R-:W-:-:S04]  /*8bb0*/  FSETP.GTU.FTZ.AND P2, PT, R20, UR10, PT ;  /* 0x0000000a14007c0b */ /* 0x000fc8000bf5c000 */
[----:B------:R-:W-:Y:S02]  /*8bc0*/  FSEL R20, R23, RZ, !P2 ;  /* 0x000000ff17147208 */ /* 0x000fe40005000000 */
[----:B------:R-:W-:-:S03]  /*8bd0*/  SEL R21, RZ, 0x1, P2 ;  /* 0x00000001ff157807 */ /* 0x000fc60001000000 */
[----:B------:R-:W-:Y:S01]  /*8be0*/  FMUL.FTZ R20, R25, R20 ;  /* 0x0000001419147220 */ /* 0x000fe20000410000 */
[----:B------:R-:W-:-:S07]  /*8bf0*/  PRMT R81, R21, 0x7610, R81 ;  /* 0x0000761015517816 */ /* 0x000fce0000000051 */
.L_x_32918:
[----:B------:R-:W-:Y:S05]  /*8c00*/  BSYNC.RECONVERGENT B2 ;  /* 0x0000000000027941 */ /* 0x000fea0003800200 */
.L_x_32917:
        /* <DEDUP_REMOVED lines=17> */
.L_x_32928:
        /* <DEDUP_REMOVED lines=13> */
.L_x_32930:
[----:B------:R-:W-:Y:S05]  /*8df0*/  BSYNC.RECONVERGENT B4 ;  /* 0x0000000000047941 */ /* 0x000fea0003800200 */
.L_x_32929:
        /* <DEDUP_REMOVED lines=43> */
.L_x_32927:
[----:B------:R-:W-:Y:S05]  /*90b0*/  BSYNC.RECONVERGENT B3 ;  /* 0x0000000000037941 */ /* 0x000fea0003800200 */
.L_x_32926:
[----:B------:R-:W-:Y:S01]  /*90c0*/  HFMA2 R22, -RZ, RZ, 0.1171875, 0 ;  /* 0x2f800000ff167431 */ /* 0x000fe200000001ff */
[----:B------:R-:W-:Y:S01]  /*90d0*/  I2FP.F32.U32 R21, R21 ;  /* 0x0000001500157245 */ /* 0x000fe20000201000 */
[----:B0----5:R-:W-:Y:S01]  /*90e0*/  FMUL.FTZ R24, R5, UR13 ;  /* 0x0000000d05187c20 */ /* 0x021fe20008410000 */
        /* <DEDUP_REMOVED lines=8> */
.L_x_32925:
[----:B------:R-:W-:Y:S05]  /*9170*/  BSYNC.RECONVERGENT B2 ;  /* 0x0000000000027941 */ /* 0x000fea0003800200 */
.L_x_32924:
        /* <DEDUP_REMOVED lines=17> */
.L_x_32935:
        /* <DEDUP_REMOVED lines=13> */
.L_x_32937:
[----:B------:R-:W-:Y:S05]  /*9360*/  BSYNC.RECONVERGENT B4 ;  /* 0x0000000000047941 */ /* 0x000fea0003800200 */
.L_x_32936:
        /* <DEDUP_REMOVED lines=43> */
.L_x_32934:
[----:B------:R-:W-:Y:S05]  /*9620*/  BSYNC.RECONVERGENT B3 ;  /* 0x0000000000037941 */ /* 0x000fea0003800200 */
.L_x_32933:
        /* <DEDUP_REMOVED lines=11> */
.L_x_32932:
[----:B------:R-:W-:Y:S05]  /*96e0*/  BSYNC.RECONVERGENT B2 ;  /* 0x0000000000027941 */ /* 0x000fea0003800200 */
.L_x_32931:
        /* <DEDUP_REMOVED lines=16> */
.L_x_32940:
        /* <DEDUP_REMOVED lines=13> */
.L_x_32942:
[----:B------:R-:W-:Y:S05]  /*98c0*/  BSYNC.RECONVERGENT B3 ;  /* 0x0000000000037941 */ /* 0x000fea0003800200 */
.L_x_32941:
        /* <DEDUP_REMOVED lines=43> */
.L_x_32939:
[----:B------:R-:W-:Y:S05]  /*9b80*/  BSYNC.RECONVERGENT B2 ;  /* 0x0000000000027941 */ /* 0x000fea0003800200 */
.L_x_32938:
        /* <DEDUP_REMOVED lines=11> */
.L_x_32911:
[----:B------:R-:W-:Y:S05]  /*9c40*/  BSYNC.RECONVERGENT B1 ;  /* 0x0000000000017941 */ /* 0x000fea0003800200 */
.L_x_32888:
        /* <DEDUP_REMOVED lines=23> */
.L_x_32944:
[----:B------:R-:W-:Y:S05]  /*9dc0*/  BSYNC.RECONVERGENT B1 ;  /* 0x0000000000017941 */ /* 0x000fea0003800200 */
.L_x_32943:
        /* <DEDUP_REMOVED lines=28> */
.L_x_32951:
        /* <DEDUP_REMOVED lines=13> */
.L_x_32953:
[----:B------:R-:W-:Y:S05]  /*a060*/  BSYNC.RECONVERGENT B4 ;  /* 0x0000000000047941 */ /* 0x000fea0003800200 */
.L_x_32952:
[----:B------:R-:W-:Y:S01]  /*a070*/  IMAD.WIDE.U32 R26, R75, -0x326172a9, RZ ;  /* 0xcd9e8d574b1a7825 */ /* 0x000fe200078e00ff */
[----:B------:R-:W-:-:S04]  /*a080*/  LOP3.LUT R24, R79, UR7, R33, 0x96, !PT ;  /* 0x000000074f187c12 */ /* 0x000fc8000f8e9621 */
[----:B0-----:R-:W-:Y:S01]  /*a090*/  LOP3.LUT R28, R0, UR6, R27, 0x96, !PT ;  /* 0x00000006001c7c12 */ /* 0x001fe2000f8e961b */
        /* <DEDUP_REMOVED lines=39> */
.L_x_32950:
[----:B------:R-:W-:Y:S05]  /*a310*/  BSYNC.RECONVERGENT B3 ;  /* 0x0000000000037941 */ /* 0x000fea0003800200 */
.L_x_32949:
        /* <DEDUP_REMOVED lines=11> */
.L_x_32948:
[----:B------:R-:W-:Y:S05]  /*a3d0*/  BSYNC.RECONVERGENT B2 ;  /* 0x0000000000027941 */ /* 0x000fea0003800200 */
.L_x_32947:
        /* <DEDUP_REMOVED lines=17> */
.L_x_32958:
        /* <DEDUP_REMOVED lines=13> */
.L_x_32960:
[----:B------:R-:W-:Y:S05]  /*a5c0*/  BSYNC.RECONVERGENT B4 ;  /* 0x0000000000047941 */ /* 0x000fea0003800200 */
.L_x_32959:
[----:B------:R-:W-:Y:S01]  /*a5d0*/  IMAD.WIDE.U32 R30, R75, -0x326172a9, RZ ;  /* 0xcd9e8d574b1e7825 */ /* 0x000fe200078e00ff */
[----:B------:R-:W-:Y:S02]  /*a5e0*/  LOP3.LUT R26, R79, UR7, R33, 0x96, !PT ;  /* 0x000000074f1a7c12 */ /* 0x000fe4000f8e9621 */
[----:B------:R-:W-:Y:S02]  /*a5f0*/  MOV R25, R34 ;  /* 0x0000002200197202 */ /* 0x000fe40000000f00 */
        /* <DEDUP_REMOVED lines=40> */
.L_x_32957:
[----:B------:R-:W-:Y:S05]  /*a880*/  BSYNC.RECONVERGENT B3 ;  /* 0x0000000000037941 */ /* 0x000fea0003800200 */
.L_x_32956:
        /* <DEDUP_REMOVED lines=11> */
.L_x_32955:
[----:B------:R-:W-:Y:S05]  /*a940*/  BSYNC.RECONVERGENT B2 ;  /* 0x0000000000027941 */ /* 0x000fea0003800200 */
.L_x_32954:
        /* <DEDUP_REMOVED lines=17> */
.L_x_32965:
        /* <DEDUP_REMOVED lines=13> */
.L_x_32967:
[----:B------:R-:W-:Y:S05]  /*ab30*/  BSYNC.RECONVERGENT B4 ;  /* 0x0000000000047941 */ /* 0x000fea0003800200 */
.L_x_32966:
        /* <DEDUP_REMOVED lines=43> */
.L_x_32964:
[----:B------:R-:W-:Y:S05]  /*adf0*/  BSYNC.RECONVERGENT B3 ;  /* 0x0000000000037941 */ /* 0x000fea0003800200 */
.L_x_32963:
        /* <DEDUP_REMOVED lines=11> */
.L_x_32962:
[----:B------:R-:W-:Y:S05]  /*aeb0*/  BSYNC.RECONVERGENT B2 ;  /* 0x0000000000027941 */ /* 0x000fea0003800200 */
.L_x_32961:
        /* <DEDUP_REMOVED lines=16> */
.L_x_32971:
        /* <DEDUP_REMOVED lines=13> */
.L_x_32973:
[----:B------:R-:W-:Y:S05]  /*b090*/  BSYNC.RECONVERGENT B3 ;  /* 0x0000000000037941 */ /* 0x000fea0003800200 */
.L_x_32972:
        /* <DEDUP_REMOVED lines=43> */
.L_x_32970:
[----:B------:R-:W-:Y:S05]  /*b350*/  BSYNC.RECONVERGENT B2 ;  /* 0x0000000000027941 */ /* 0x000fea0003800200 */
.L_x_32969:
        /* <DEDUP_REMOVED lines=12> */
.L_x_32946:
        /* <DEDUP_REMOVED lines=21> */
.L_x_32978:
        /* <DEDUP_REMOVED lines=13> */
.L_x_32980:
[----:B------:R-:W-:Y:S05]  /*b640*/  BSYNC.RECONVERGENT B4 ;  /* 0x0000000000047941 */ /* 0x000fea0003800200 */
.L_x_32979:
        /* <DEDUP_REMOVED lines=42> */
.L_x_32977:
[----:B------:R-:W-:Y:S05]  /*b8f0*/  BSYNC.RECONVERGENT B3 ;  /* 0x0000000000037941 */ /* 0x000fea0003800200 */
.L_x_32976:
        /* <DEDUP_REMOVED lines=11> */
.L_x_32975:
[----:B------:R-:W-:Y:S05]  /*b9b0*/  BSYNC.RECONVERGENT B2 ;  /* 0x0000000000027941 */ /* 0x000fea0003800200 */
.L_x_32974:
        /* <DEDUP_REMOVED lines=17> */
.L_x_32985:
        /* <DEDUP_REMOVED lines=13> */
.L_x_32987:
[----:B------:R-:W-:Y:S05]  /*bba0*/  BSYNC.RECONVERGENT B4 ;  /* 0x0000000000047941 */ /* 0x000fea0003800200 */
.L_x_32986:
[----:B------:R-:W-:Y:S01]  /*bbb0*/  IMAD.WIDE.U32 R30, R75, -0x326172a9, RZ ;  /* 0xcd9e8d574b1e7825 */ /* 0x000fe200078e00ff */
[----:B------:R-:W-:-:S03]  /*bbc0*/  LOP3.LUT R26, R79, UR7, R33, 0x96, !PT ;  /* 0x000000074f1a7c12 */ /* 0x000fc6000f8e9621 */
[----:B------:R-:W-:Y:S01]  /*bbd0*/  IMAD.MOV.U32 R25, RZ, RZ, R34 ;  /* 0x000000ffff197224 */ /* 0x000fe200078e0022 */
        /* <DEDUP_REMOVED lines=40> */
.L_x_32984:
[----:B------:R-:W-:Y:S05]  /*be60*/  BSYNC.RECONVERGENT B3 ;  /* 0x0000000000037941 */ /* 0x000fea0003800200 */
.L_x_32983:
        /* <DEDUP_REMOVED lines=11> */
.L_x_32982:
[----:B------:R-:W-:Y:S05]  /*bf20*/  BSYNC.RECONVERGENT B2 ;  /* 0x0000000000027941 */ /* 0x000fea0003800200 */
.L_x_32981:
        /* <DEDUP_REMOVED lines=17> */
.L_x_32992:
        /* <DEDUP_REMOVED lines=13> */
.L_x_32994:
[----:B------:R-:W-:Y:S05]  /*c110*/  BSYNC.RECONVERGENT B4 ;  /* 0x0000000000047941 */ /* 0x000fea0003800200 */
.L_x_32993:
        /* <DEDUP_REMOVED lines=43> */
.L_x_32991:
[----:B------:R-:W-:Y:S05]  /*c3d0*/  BSYNC.RECONVERGENT B3 ;  /* 0x0000000000037941 */ /* 0x000fea0003800200 */
.L_x_32990:
        /* <DEDUP_REMOVED lines=11> */
.L_x_32989:
[----:B------:R-:W-:Y:S05]  /*c490*/  BSYNC.RECONVERGENT B2 ;  /* 0x0000000000027941 */ /* 0x000fea0003800200 */
.L_x_32988:
        /* <DEDUP_REMOVED lines=16> */
.L_x_32997:
        /* <DEDUP_REMOVED lines=13> */
.L_x_32999:
[----:B------:R-:W-:Y:S05]  /*c670*/  BSYNC.RECONVERGENT B3 ;  /* 0x0000000000037941 */ /* 0x000fea0003800200 */
.L_x_32998:
        /* <DEDUP_REMOVED lines=43> */
.L_x_32996:
[----:B------:R-:W-:Y:S05]  /*c930*/  BSYNC.RECONVERGENT B2 ;  /* 0x0000000000027941 */ /* 0x000fea0003800200 */
.L_x_32995:
        /* <DEDUP_REMOVED lines=11> */
.L_x_32968:
[----:B------:R-:W-:Y:S05]  /*c9f0*/  BSYNC.RECONVERGENT B1 ;  /* 0x0000000000017941 */ /* 0x000fea0003800200 */
.L_x_32945:
        /* <DEDUP_REMOVED lines=23> */
.L_x_33001:
[----:B------:R-:W-:Y:S05]  /*cb70*/  BSYNC.RECONVERGENT B1 ;  /* 0x0000000000017941 */ /* 0x000fea0003800200 */
.L_x_33000:
[----:B-----5:R1:W5:Y:S04]  /*cb80*/  @P1 LDG.E.128 R4, desc[UR8][R30.64] ;  /* 0x000000081e041981 */ /* 0x020368000c1e1d00 */
[----:B------:R1:W5:Y:S01]  /*cb90*/  @P0 LDG.E.128 R8, desc[UR8][R28.64] ;  /* 0x000000081c080981 */ /* 0x000362000c1e1d00 */
[----:B------:R-:W-:Y:S04]  /*cba0*/  BSSY.RECONVERGENT B1, `(.L_x_33002) ;  /* 0x00002c0000017945 */ /* 0x000fe80003800200 */
[----:B------:R-:W-:Y:S05]  /*cbb0*/  @!P0 BRA `(.L_x_33003) ;  /* 0x0000001400808947 */ /* 0x000fea0003800000 */
        /* <DEDUP_REMOVED lines=22> */
.L_x_33008:
        /* <DEDUP_REMOVED lines=13> */
.L_x_33010:
[----:B------:R-:W-:Y:S05]  /*cdf0*/  BSYNC.RECONVERGENT B4 ;  /* 0x0000000000047941 */ /* 0x000fea0003800200 */
.L_x_33009:
[----:B0-----:R-:W-:Y:S01]  /*ce00*/  IMAD.WIDE.U32 R32, R75, -0x326172a9, RZ ;  /* 0xcd9e8d574b207825 */ /* 0x001fe200078e00ff */
        /* <DEDUP_REMOVED lines=42> */
.L_x_33007:
[----:B------:R-:W-:Y:S05]  /*d0b0*/  BSYNC.RECONVERGENT B3 ;  /* 0x0000000000037941 */ /* 0x000fea0003800200 */
.L_x_33006:
[----:B------:R-:W-:Y:S01]  /*d0c0*/  HFMA2 R29, -RZ, RZ, 0.1171875, 0 ;  /* 0x2f800000ff1d7431 */ /* 0x000fe200000001ff */
[----:B------:R-:W-:Y:S01]  /*d0d0*/  I2FP.F32.U32 R28, R28 ;  /* 0x0000001c001c7245 */ /* 0x000fe20000201000 */
[----:B------:R-:W-:-:S04]  /*d0e0*/  FMUL.FTZ R31, R4, UR13 ;  /* 0x0000000d041f7c20 */ /* 0x000fc80008410000 */
[----:B------:R-:W-:Y:S01]  /*d0f0*/  FMUL.FTZ R31, R31, UR12 ;  /* 0x0000000c1f1f7c20 */ /* 0x000fe20008410000 */
[----:B------:R-:W-:-:S05]  /*d100*/  FFMA.FTZ R28, R28, R29, 1.1641532182693481445e-10 ;  /* 0x2f0000001c1c7423 */ /* 0x000fca000001001d */
[----:B------:R-:W-:Y:S01]  /*d110*/  FSETP.GTU.FTZ.AND P3, PT, R28, UR10, PT ;  /* 0x0000000a1c007c0b */ /* 0x000fe2000bf7c000 */
[----:B------:R-:W-:-:S03]  /*d120*/  HADD2.F32 R28, -RZ, R107.H0_H0 ;  /* 0x2000006bff1c7230 */ /* 0x000fc60000004100 */
[----:B------:R-:W-:Y:S02]  /*d130*/  FSEL R31, R31, RZ, !P3 ;  /* 0x000000ff1f1f7208 */ /* 0x000fe40005800000 */
[----:B------:R-:W-:-:S03]  /*d140*/  SEL R29, RZ, 0x1, P3 ;  /* 0x00000001ff1d7807 */ /* 0x000fc60001800000 */
[----:B------:R-:W-:Y:S01]  /*d150*/  FFMA.FTZ R28, R31, R28, R8 ;  /* 0x0000001c1f1c7223 */ /* 0x000fe20000010008 */
[----:B------:R-:W-:-:S07]  /*d160*/  PRMT R81, R29, 0x7610, R81 ;  /* 0x000076101d517816 */ /* 0x000fce0000000051 */
.L_x_33005:
[----:B------:R-:W-:Y:S05]  /*d170*/  BSYNC.RECONVERGENT B2 ;  /* 0x0000000000027941 */ /* 0x000fea0003800200 */
.L_x_33004:
        /* <DEDUP_REMOVED lines=17> */
.L_x_33015:
        /* <DEDUP_REMOVED lines=13> */
.L_x_33017:
[----:B------:R-:W-:Y:S05]  /*d360*/  BSYNC.RECONVERGENT B4 ;  /* 0x0000000000047941 */ /* 0x000fea0003800200 */
.L_x_33016:
        /* <DEDUP_REMOVED lines=43> */
.L_x_33014:
[----:B------:R-:W-:Y:S05]  /*d620*/  BSYNC.RECONVERGENT B3 ;  /* 0x0000000000037941 */ /* 0x000fea0003800200 */
.L_x_33013:
[----:B------:R-:W-:Y:S01]  /*d630*/  HFMA2 R30, -RZ, RZ, 0.1171875, 0 ;  /* 0x2f800000ff1e7431 */ /* 0x000fe200000001ff */
[----:B------:R-:W-:Y:S01]  /*d640*/  I2FP.F32.U32 R29, R29 ;  /* 0x0000001d001d7245 */ /* 0x000fe20000201000 */
[----:B0-----:R-:W-:-:S04]  /*d650*/  FMUL.FTZ R32, R5, UR13 ;  /* 0x0000000d05207c20 */ /* 0x001fc80008410000 */
        /* <DEDUP_REMOVED lines=8> */
.L_x_33012:
[----:B------:R-:W-:Y:S05]  /*d6e0*/  BSYNC.RECONVERGENT B2 ;  /* 0x0000000000027941 */ /* 0x000fea0003800200 */
.L_x_33011:
        /* <DEDUP_REMOVED lines=17> */
.L_x_33022:
        /* <DEDUP_REMOVED lines=13> */
.L_x_33024:
[----:B------:R-:W-:Y:S05]  /*d8d0*/  BSYNC.RECONVERGENT B4 ;  /* 0x0000000000047941 */ /* 0x000fea0003800200 */
.L_x_33023:
        /* <DEDUP_REMOVED lines=43> */
.L_x_33021:
[----:B------:R-:W-:Y:S05]  /*db90*/  BSYNC.RECONVERGENT B3 ;  /* 0x0000000000037941 */ /* 0x000fea0003800200 */
.L_x_33020:
        /* <DEDUP_REMOVED lines=11> */
.L_x_33019:
[----:B------:R-:W-:Y:S05]  /*dc50*/  BSYNC.RECONVERGENT B2 ;  /* 0x0000000000027941 */ /* 0x000fea0003800200 */
.L_x_33018:
        /* <DEDUP_REMOVED lines=16> */
.L_x_33028:
        /* <DEDUP_REMOVED lines=13> */
.L_x_33030:
[----:B------:R-:W-:Y:S05]  /*de30*/  BSYNC.RECONVERGENT B3 ;  /* 0x0000000000037941 */ /* 0x000fea0003800200 */
.L_x_33029:
        /* <DEDUP_REMOVED lines=43> */
.L_x_33027:
[----:B------:R-:W-:Y:S05]  /*e0f0*/  BSYNC.RECONVERGENT B2 ;  /* 0x0000000000027941 */ /* 0x000fea0003800200 */
.L_x_33026:
        /* <DEDUP_REMOVED lines=10> */
[----:B------:R-:W-:Y:S01]  /*e1a0*/  PRMT R85, R32, 0x7610, R85 ;  /* 0x0000761020557816 */ /* 0x000fe20000000055 */
[----:B------:R-:W-:Y:S06]  /*e1b0*/  BRA `(.L_x_33025) ;  /* 0x0000001400787947 */ /* 0x000fec0003800000 */
.L_x_33003:
        /* <DEDUP_REMOVED lines=21> */
.L_x_33035:
        /* <DEDUP_REMOVED lines=13> */
.L_x_33037:
[----:B------:R-:W-:Y:S05]  /*e3e0*/  BSYNC.RECONVERGENT B4 ;  /* 0x0000000000047941 */ /* 0x000fea0003800200 */
.L_x_33036:
        /* <DEDUP_REMOVED lines=43> */
.L_x_33034:
[----:B------:R-:W-:Y:S05]  /*e6a0*/  BSYNC.RECONVERGENT B3 ;  /* 0x0000000000037941 */ /* 0x000fea0003800200 */
.L_x_33033:
        /* <DEDUP_REMOVED lines=11> */
.L_x_33032:
[----:B------:R-:W-:Y:S05]  /*e760*/  BSYNC.RECONVERGENT B2 ;  /* 0x0000000000027941 */ /* 0x000fea0003800200 */
.L_x_33031:
        /* <DEDUP_REMOVED lines=17> */
.L_x_33042:
        /* <DEDUP_REMOVED lines=13> */
.L_x_33044:
[----:B------:R-:W-:Y:S05]  /*e950*/  BSYNC.RECONVERGENT B4 ;  /* 0x0000000000047941 */ /* 0x000fea0003800200 */
.L_x_33043:
        /* <DEDUP_REMOVED lines=43> */
.L_x_33041:
[----:B------:R-:W-:Y:S05]  /*ec10*/  BSYNC.RECONVERGENT B3 ;  /* 0x0000000000037941 */ /* 0x000fea0003800200 */
.L_x_33040:
        /* <DEDUP_REMOVED lines=11> */
.L_x_33039:
[----:B------:R-:W-:Y:S05]  /*ecd0*/  BSYNC.RECONVERGENT B2 ;  /* 0x0000000000027941 */ /* 0x000fea0003800200 */
.L_x_33038:
        /* <DEDUP_REMOVED lines=17> */
.L_x_33049:
        /* <DEDUP_REMOVED lines=13> */
.L_x_33051:
[----:B------:R-:W-:Y:S05]  /*eec0*/  BSYNC.RECONVERGENT B4 ;  /* 0x0000000000047941 */ /* 0x000fea0003800200 */
.L_x_33050:
        /* <DEDUP_REMOVED lines=43> */
.L_x_33048:
[----:B------:R-:W-:Y:S05]  /*f180*/  BSYNC.RECONVERGENT B3 ;  /* 0x0000000000037941 */ /* 0x000fea0003800200 */
.L_x_33047:
        /* <DEDUP_REMOVED lines=11> */
.L_x_33046:
[----:B------:R-:W-:Y:S05]  /*f240*/  BSYNC.RECONVERGENT B2 ;  /* 0x0000000000027941 */ /* 0x000fea0003800200 */
.L_x_33045:
        /* <DEDUP_REMOVED lines=16> */
.L_x_33054:
        /* <DEDUP_REMOVED lines=13> */
.L_x_33056:
[----:B------:R-:W-:Y:S05]  /*f420*/  BSYNC.RECONVERGENT B3 ;  /* 0x0000000000037941 */ /* 0x000fea0003800200 */
.L_x_33055:
        /* <DEDUP_REMOVED lines=43> */
.L_x_33053:
[----:B------:R-:W-:Y:S05]  /*f6e0*/  BSYNC.RECONVERGENT B2 ;  /* 0x0000000000027941 */ /* 0x000fea0003800200 */
.L_x_33052:
        /* <DEDUP_REMOVED lines=11> */
.L_x_33025:
[----:B------:R-:W-:Y:S05]  /*f7a0*/  BSYNC.RECONVERGENT B1 ;  /* 0x0000000000017941 */ /* 0x000fea0003800200 */
.L_x_33002:
        /* <DEDUP_REMOVED lines=23> */
.L_x_33058:
[----:B------:R-:W-:Y:S05]  /*f920*/  BSYNC.RECONVERGENT B1 ;  /* 0x0000000000017941 */ /* 0x000fea0003800200 */
.L_x_33057:
        /* <DEDUP_REMOVED lines=8> */
[----:B0----5:R-:W-:-:S09]  /*f9b0*/  IMAD.MOV.U32 R32, RZ, RZ, R8 ;  /* 0x000000ffff207224 */ /* 0x021fd200078e0008 */
        /* <DEDUP_REMOVED lines=17> */
.L_x_33065:
        /* <DEDUP_REMOVED lines=13> */
.L_x_33067:
[----:B------:R-:W-:Y:S05]  /*fba0*/  BSYNC.RECONVERGENT B4 ;  /* 0x0000000000047941 */ /* 0x000fea0003800200 */
.L_x_33066:
        /* <DEDUP_REMOVED lines=42> */
.L_x_33064:
[----:B------:R-:W-:Y:S05]  /*fe50*/  BSYNC.RECONVERGENT B3 ;  /* 0x0000000000037941 */ /* 0x000fea0003800200 */
.L_x_33063:
        /* <DEDUP_REMOVED lines=11> */
.L_x_33062:
[----:B------:R-:W-:Y:S05]  /*ff10*/  BSYNC.RECONVERGENT B2 ;  /* 0x0000000000027941 */ /* 0x000fea0003800200 */
.L_x_33061:
        /* <DEDUP_REMOVED lines=17> */
.L_x_33072:
        /* <DEDUP_REMOVED lines=13> */
.L_x_33074:
[----:B------:R-:W-:Y:S05]  /*10100*/  BSYNC.RECONVERGENT B4 ;  /* 0x0000000000047941 */ /* 0x000fea0003800200 */
.L_x_33073:
        /* <DEDUP_REMOVED lines=43> */
.L_x_33071:
[----:B------:R-:W-:Y:S05]  /*103c0*/  BSYNC.RECONVERGENT B3 ;  /* 0x0000000000037941 */ /* 0x000fea0003800200 */
.L_x_33070:
        /* <DEDUP_REMOVED lines=11> */
.L_x_33069:
[----:B------:R-:W-:Y:S05]  /*10480*/  BSYNC.RECONVERGENT B2 ;  /* 0x0000000000027941 */ /* 0x000fea0003800200 */
.L_x_33068:
        /* <DEDUP_REMOVED lines=17> */
.L_x_33079:
        /* <DEDUP_REMOVED lines=13> */
.L_x_33081:
[----:B------:R-:W-:Y:S05]  /*10670*/  BSYNC.RECONVERGENT B4 ;  /* 0x0000000000047941 */ /* 0x000fea0003800200 */
.L_x_33080:
        /* <DEDUP_REMOVED lines=43> */
.L_x_33078:
[----:B------:R-:W-:Y:S05]  /*10930*/  BSYNC.RECONVERGENT B3 ;  /* 0x0000000000037941 */ /* 0x000fea0003800200 */
.L_x_33077:
        /* <DEDUP_REMOVED lines=11> */
.L_x_33076:
[----:B------:R-:W-:Y:S05]  /*109f0*/  BSYNC.RECONVERGENT B2 ;  /* 0x0000000000027941 */ /* 0x000fea0003800200 */
.L_x_33075:
        /* <DEDUP_REMOVED lines=16> */
.L_x_33085:
        /* <DEDUP_REMOVED lines=13> */
.L_x_33087:
[----:B------:R-:W-:Y:S05]  /*10bd0*/  BSYNC.RECONVERGENT B3 ;  /* 0x0000000000037941 */ /* 0x000fea0003800200 */
.L_x_33086:
        /* <DEDUP_REMOVED lines=43> */
.L_x_33084:
[----:B------:R-:W-:Y:S05]  /*10e90*/  BSYNC.RECONVERGENT B2 ;  /* 0x0000000000027941 */ /* 0x000fea0003800200 */
.L_x_33083:
        /* <DEDUP_REMOVED lines=10> */
[----:B------:R-:W-:Y:S01]  /*10f40*/  PRMT R85, R36, 0x7610, R85 ;  /* 0x0000761024557816 */ /* 0x000fe20000000055 */
[----:B------:R-:W-:Y:S06]  /*10f50*/  BRA `(.L_x_33082) ;  /* 0x0000001400747947 */ /* 0x000fec0003800000 */
.L_x_33060:
[----:B------:R-:W-:Y:S01]  /*10f60*/  BSSY.RECONVERGENT B2, `(.L_x_33088) ;  /* 0x0000059000027945 */ /* 0x000fe20003800200 */
[----:B0-----:R-:W-:Y:S01]  /*10f70*/  HFMA2 R32, -RZ, RZ, 0, 0 ;  /* 0x00000000ff207431 */ /* 0x001fe200000001ff */
        /* <DEDUP_REMOVED lines=19> */
.L_x_33092:
        /* <DEDUP_REMOVED lines=13> */
.L_x_33094:
[----:B------:R-:W-:Y:S05]  /*11180*/  BSYNC.RECONVERGENT B4 ;  /* 0x0000000000047941 */ /* 0x000fea0003800200 */
.L_x_33093:
        /* <DEDUP_REMOVED lines=42> */
.L_x_33091:
[----:B------:R-:W-:Y:S05]  /*11430*/  BSYNC.RECONVERGENT B3 ;  /* 0x0000000000037941 */ /* 0x000fea0003800200 */
.L_x_33090:
        /* <DEDUP_REMOVED lines=11> */
.L_x_33089:
[----:B------:R-:W-:Y:S05]  /*114f0*/  BSYNC.RECONVERGENT B2 ;  /* 0x0000000000027941 */ /* 0x000fea0003800200 */
.L_x_33088:
        /* <DEDUP_REMOVED lines=17> */
.L_x_33099:
        /* <DEDUP_REMOVED lines=13> */
.L_x_33101:
[----:B------:R-:W-:Y:S05]  /*116e0*/  BSYNC.RECONVERGENT B4 ;  /* 0x0000000000047941 */ /* 0x000fea0003800200 */
.L_x_33100:
        /* <DEDUP_REMOVED lines=43> */
.L_x_33098:
[----:B------:R-:W-:Y:S05]  /*119a0*/  BSYNC.RECONVERGENT B3 ;  /* 0x0000000000037941 */ /* 0x000fea0003800200 */
.L_x_33097:
        /* <DEDUP_REMOVED lines=11> */
.L_x_33096:
[----:B------:R-:W-:Y:S05]  /*11a60*/  BSYNC.RECONVERGENT B2 ;  /* 0x0000000000027941 */ /* 0x000fea0003800200 */
.L_x_33095:
        /* <DEDUP_REMOVED lines=17> */
.L_x_33106:
        /* <DEDUP_REMOVED lines=13> */
.L_x_33108:
[----:B------:R-:W-:Y:S05]  /*11c50*/  BSYNC.RECONVERGENT B4 ;  /* 0x0000000000047941 */ /* 0x000fea0003800200 */
.L_x_33107:
        /* <DEDUP_REMOVED lines=43> */
.L_x_33105:
[----:B------:R-:W-:Y:S05]  /*11f10*/  BSYNC.RECONVERGENT B3 ;  /* 0x0000000000037941 */ /* 0x000fea0003800200 */
.L_x_33104:
        /* <DEDUP_REMOVED lines=11> */
.L_x_33103:
[----:B------:R-:W-:Y:S05]  /*11fd0*/  BSYNC.RECONVERGENT B2 ;  /* 0x0000000000027941 */ /* 0x000fea0003800200 */
.L_x_33102:
        /* <DEDUP_REMOVED lines=16> */
.L_x_33111:
        /* <DEDUP_REMOVED lines=13> */
.L_x_33113:
[----:B------:R-:W-:Y:S05]  /*121b0*/  BSYNC.RECONVERGENT B3 ;  /* 0x0000000000037941 */ /* 0x000fea0003800200 */
.L_x_33112:
        /* <DEDUP_REMOVED lines=43> */
.L_x_33110:
[----:B------:R-:W-:Y:S05]  /*12470*/  BSYNC.RECONVERGENT B2 ;  /* 0x0000000000027941 */ /* 0x000fea0003800200 */
.L_x_33109:
        /* <DEDUP_REMOVED lines=11> */
.L_x_33082:
[----:B------:R-:W-:Y:S05]  /*12530*/  BSYNC.RECONVERGENT B1 ;  /* 0x0000000000017941 */ /* 0x000fea0003800200 */
.L_x_33059:
        /* <DEDUP_REMOVED lines=23> */
.L_x_33115:
[----:B------:R-:W-:Y:S05]  /*126b0*/  BSYNC.RECONVERGENT B1 ;  /* 0x0000000000017941 */ /* 0x000fea0003800200 */
.L_x_33114:
[----:B-----5:R1:W5:Y:S04]  /*126c0*/  @P1 LDG.E.128 R4, desc[UR8][R138.64] ;  /* 0x000000088a041981 */ /* 0x020368000c1e1d00 */
[----:B------:R1:W5:Y:S01]  /*126d0*/  @P0 LDG.E.128 R8, desc[UR8][R136.64] ;  /* 0x0000000888080981 */ /* 0x000362000c1e1d00 */
[----:B------:R-:W-:Y:S04]  /*126e0*/  BSSY.RECONVERGENT B1, `(.L_x_33116) ;  /* 0x00002c0000017945 */ /* 0x000fe80003800200 */
[----:B------:R-:W-:Y:S05]  /*126f0*/  @!P0 BRA `(.L_x_33117) ;  /* 0x0000001400808947 */ /* 0x000fea0003800000 */
[----:B------:R-:W-:Y:S01]  /*12700*/  ISETP.GT.AND P2, PT, R40, RZ, PT ;  /* 0x000000ff2800720c */ /* 0x000fe20003f44270 */
[----:B------:R-:W-:Y:S01]  /*12710*/  BSSY.RECONVERGENT B2, `(.L_x_33118) ;  /* 0x000005a000027945 */ /* 0x000fe20003800200 */
[----:B0-----:R-:W-:Y:S01]  /*12720*/  IMAD.MOV.U32 R41, RZ, RZ, R39 ;  /* 0x000000ffff297224 */ /* 0x001fe200078e0027 */
        /* <DEDUP_REMOVED lines=19> */
.L_x_33122:
        /* <DEDUP_REMOVED lines=13> */
.L_x_33124:
[----:B------:R-:W-:Y:S05]  /*12930*/  BSYNC.RECONVERGENT B4 ;  /* 0x0000000000047941 */ /* 0x000fea0003800200 */
.L_x_33123:
[----:B------:R-:W-:Y:S01]  /*12940*/  IMAD.WIDE.U32 R76, R75, -0x326172a9, RZ ;  /* 0xcd9e8d574b4c7825 */ /* 0x000fe200078e00ff */
[----:B------:R-:W-:-:S03]  /*12950*/  LOP3.LUT R36, R79, UR7, R137, 0x96, !PT ;  /* 0x000000074f247c12 */ /* 0x000fc6000f8e9689 */
[----:B------:R-:W-:Y:S01]  /*12960*/  IMAD.MOV.U32 R41, RZ, RZ, RZ ;  /* 0x000000ffff297224 */ /* 0x000fe200078e00ff */
        /* <DEDUP_REMOVED lines=40> */
.L_x_33121:
[----:B------:R-:W-:Y:S05]  /*12bf0*/  BSYNC.RECONVERGENT B3 ;  /* 0x0000000000037941 */ /* 0x000fea0003800200 */
.L_x_33120:
        /* <DEDUP_REMOVED lines=11> */
.L_x_33119:
[----:B------:R-:W-:Y:S05]  /*12cb0*/  BSYNC.RECONVERGENT B2 ;  /* 0x0000000000027941 */ /* 0x000fea0003800200 */
.L_x_33118:
        /* <DEDUP_REMOVED lines=17> */
.L_x_33129:
        /* <DEDUP_REMOVED lines=13> */
.L_x_33131:
[----:B------:R-:W-:Y:S05]  /*12ea0*/  BSYNC.RECONVERGENT B4 ;  /* 0x0000000000047941 */ /* 0x000fea0003800200 */
.L_x_33130:
        /* <DEDUP_REMOVED lines=43> */
.L_x_33128:
[----:B------:R-:W-:Y:S05]  /*13160*/  BSYNC.RECONVERGENT B3 ;  /* 0x0000000000037941 */ /* 0x000fea0003800200 */
.L_x_33127:
        /* <DEDUP_REMOVED lines=11> */
.L_x_33126:
[----:B------:R-:W-:Y:S05]  /*13220*/  BSYNC.RECONVERGENT B2 ;  /* 0x0000000000027941 */ /* 0x000fea0003800200 */
.L_x_33125:
        /* <DEDUP_REMOVED lines=17> */
.L_x_33136:
        /* <DEDUP_REMOVED lines=13> */
.L_x_33138:
[----:B------:R-:W-:Y:S05]  /*13410*/  BSYNC.RECONVERGENT B4 ;  /* 0x0000000000047941 */ /* 0x000fea0003800200 */
.L_x_33137:
        /* <DEDUP_REMOVED lines=43> */
.L_x_33135:
[----:B------:R-:W-:Y:S05]  /*136d0*/  BSYNC.RECONVERGENT B3 ;  /* 0x0000000000037941 */ /* 0x000fea0003800200 */
.L_x_33134:
        /* <DEDUP_REMOVED lines=11> */
.L_x_33133:
[----:B------:R-:W-:Y:S05]  /*13790*/  BSYNC.RECONVERGENT B2 ;  /* 0x0000000000027941 */ /* 0x000fea0003800200 */
.L_x_33132:
        /* <DEDUP_REMOVED lines=16> */
.L_x_33142:
        /* <DEDUP_REMOVED lines=13> */
.L_x_33144:
[----:B------:R-:W-:Y:S05]  /*13970*/  BSYNC.RECONVERGENT B3 ;  /* 0x0000000000037941 */ /* 0x000fea0003800200 */
.L_x_33143:
[----:B-1----:R-:W-:Y:S01]  /*13980*/  IMAD.WIDE.U32 R138, R75, -0x326172a9, RZ ;  /* 0xcd9e8d574b8a7825 */ /* 0x002fe200078e00ff */
        /* <DEDUP_REMOVED lines=42> */
.L_x_33141:
[----:B------:R-:W-:Y:S05]  /*13c30*/  BSYNC.RECONVERGENT B2 ;  /* 0x0000000000027941 */ /* 0x000fea0003800200 */
.L_x_33140:
[----:B------:R-:W-:Y:S01]  /*13c40*/  HFMA2 R133, -RZ, RZ, 0.1171875, 0 ;  /* 0x2f800000ff857431 */ /* 0x000fe200000001ff */
[----:B------:R-:W-:Y:S01]  /*13c50*/  I2FP.F32.U32 R78, R39 ;  /* 0x00000027004e7245 */ /* 0x000fe20000201000 */
[----:B------:R-:W-:Y:S01]  /*13c60*/  FMUL.FTZ R39, R7, UR13 ;  /* 0x0000000d07277c20 */ /* 0x000fe20008410000 */
[----:B------:R-:W-:-:S03]  /*13c70*/  HADD2.F32 R80, -RZ, R101.H1_H1 ;  /* 0x30000065ff507230 */ /* 0x000fc60000004100 */
[----:B------:R-:W-:Y:S01]  /*13c80*/  FMUL.FTZ R39, R39, UR12 ;  /* 0x0000000c27277c20 */ /* 0x000fe20008410000 */
[----:B------:R-:W-:-:S05]  /*13c90*/  FFMA.FTZ R78, R78, R133, 1.1641532182693481445e-10 ;  /* 0x2f0000004e4e7423 */ /* 0x000fca0000010085 */
[----:B------:R-:W-:-:S04]  /*13ca0*/  FSETP.GTU.FTZ.AND P2, PT, R78, UR10, PT ;  /* 0x0000000a4e007c0b */ /* 0x000fc8000bf5c000 */
[----:B------:R-:W-:Y:S02]  /*13cb0*/  FSEL R112, R39, RZ, !P2 ;  /* 0x000000ff27707208 */ /* 0x000fe40005000000 */
[----:B------:R-:W-:-:S03]  /*13cc0*/  SEL R78, RZ, 0x1, P2 ;  /* 0x00000001ff4e7807 */ /* 0x000fc60001000000 */
[----:B------:R-:W-:Y:S01]  /*13cd0*/  FFMA.FTZ R39, R112, R80, R11 ;  /* 0x0000005070277223 */ /* 0x000fe2000001000b */
[----:B------:R-:W-:Y:S01]  /*13ce0*/  PRMT R85, R78, 0x7610, R85 ;  /* 0x000076104e557816 */ /* 0x000fe20000000055 */
[----:B------:R-:W-:Y:S06]  /*13cf0*/  BRA `(.L_x_33139) ;  /* 0x0000001400787947 */ /* 0x000fec0003800000 */
.L_x_33117:
[----:B------:R-:W-:Y:S01]  /*13d00*/  BSSY.RECONVERGENT B2, `(.L_x_33145) ;  /* 0x000005a000027945 */ /* 0x000fe20003800200 */
[----:B0-----:R-:W-:Y:S01]  /*13d10*/  IMAD.MOV.U32 R41, RZ, RZ, R39 ;  /* 0x000000ffff297224 */ /* 0x001fe200078e0027 */
        /* <DEDUP_REMOVED lines=19> */
.L_x_33149:
        /* <DEDUP_REMOVED lines=13> */
.L_x_33151:
[----:B------:R-:W-:Y:S05]  /*13f20*/  BSYNC.RECONVERGENT B4 ;  /* 0x0000000000047941 */ /* 0x000fea0003800200 */
.L_x_33150:
        /* <DEDUP_REMOVED lines=43> */
.L_x_33148:
[----:B------:R-:W-:Y:S05]  /*141e0*/  BSYNC.RECONVERGENT B3 ;  /* 0x0000000000037941 */ /* 0x000fea0003800200 */
.L_x_33147:
        /* <DEDUP_REMOVED lines=11> */
.L_x_33146:
[----:B------:R-:W-:Y:S05]  /*142a0*/  BSYNC.RECONVERGENT B2 ;  /* 0x0000000000027941 */ /* 0x000fea0003800200 */
.L_x_33145:
        /* <DEDUP_REMOVED lines=17> */
.L_x_33156:
        /* <DEDUP_REMOVED lines=13> */
.L_x_33158:
[----:B------:R-:W-:Y:S05]  /*14490*/  BSYNC.RECONVERGENT B4 ;  /* 0x0000000000047941 */ /* 0x000fea0003800200 */
.L_x_33157:
        /* <DEDUP_REMOVED lines=43> */
.L_x_33155:
[----:B------:R-:W-:Y:S05]  /*14750*/  BSYNC.RECONVERGENT B3 ;  /* 0x0000000000037941 */ /* 0x000fea0003800200 */
.L_x_33154:
        /* <DEDUP_REMOVED lines=11> */
.L_x_33153:
[----:B------:R-:W-:Y:S05]  /*14810*/  BSYNC.RECONVERGENT B2 ;  /* 0x0000000000027941 */ /* 0x000fea0003800200 */
.L_x_33152:
        /* <DEDUP_REMOVED lines=17> */
.L_x_33163:
        /* <DEDUP_REMOVED lines=13> */
.L_x_33165:
[----:B------:R-:W-:Y:S05]  /*14a00*/  BSYNC.RECONVERGENT B4 ;  /* 0x0000000000047941 */ /* 0x000fea0003800200 */
.L_x_33164:
        /* <DEDUP_REMOVED lines=43> */
.L_x_33162:
[----:B------:R-:W-:Y:S05]  /*14cc0*/  BSYNC.RECONVERGENT B3 ;  /* 0x0000000000037941 */ /* 0x000fea0003800200 */
.L_x_33161:
        /* <DEDUP_REMOVED lines=11> */
.L_x_33160:
[----:B------:R-:W-:Y:S05]  /*14d80*/  BSYNC.RECONVERGENT B2 ;  /* 0x0000000000027941 */ /* 0x000fea0003800200 */
.L_x_33159:
        /* <DEDUP_REMOVED lines=16> */
.L_x_33168:
        /* <DEDUP_REMOVED lines=13> */
.L_x_33170:
[----:B------:R-:W-:Y:S05]  /*14f60*/  BSYNC.RECONVERGENT B3 ;  /* 0x0000000000037941 */ /* 0x000fea0003800200 */
.L_x_33169:
        /* <DEDUP_REMOVED lines=43> */
.L_x_33167:
[----:B------:R-:W-:Y:S05]  /*15220*/  BSYNC.RECONVERGENT B2 ;  /* 0x0000000000027941 */ /* 0x000fea0003800200 */
.L_x_33166:
[----:B------:R-:W-:Y:S01]  /*15230*/  HFMA2 R133, -RZ, RZ, 0.1171875, 0 ;  /* 0x2f800000ff857431 */ /* 0x000fe200000001ff */
[----:B------:R-:W-:Y:S01]  /*15240*/  I2FP.F32.U32 R78, R39 ;  /* 0x00000027004e7245 */ /* 0x000fe20000201000 */
[----:B-----5:R-:W-:-:S04]  /*15250*/  FMUL.FTZ R39, R7, UR13 ;  /* 0x0000000d07277c20 */ /* 0x020fc80008410000 */
[----:B------:R-:W-:Y:S01]  /*15260*/  FMUL.FTZ R80, R39, UR12 ;  /* 0x0000000c27507c20 */ /* 0x000fe20008410000 */
[----:B------:R-:W-:Y:S02]  /*15270*/  HADD2.F32 R39, -RZ, R101.H1_H1 ;  /* 0x30000065ff277230 */ /* 0x000fe40000004100 */
[----:B------:R-:W-:-:S05]  /*15280*/  FFMA.FTZ R78, R78, R133, 1.1641532182693481445e-10 ;  /* 0x2f0000004e4e7423 */ /* 0x000fca0000010085 */
[----:B------:R-:W-:-:S04]  /*15290*/  FSETP.GTU.FTZ.AND P2, PT, R78, UR10, PT ;  /* 0x0000000a4e007c0b */ /* 0x000fc8000bf5c000 */
[----:B------:R-:W-:Y:S02]  /*152a0*/  FSEL R80, R80, RZ, !P2 ;  /* 0x000000ff50507208 */ /* 0x000fe40005000000 */
[----:B------:R-:W-:-:S03]  /*152b0*/  SEL R78, RZ, 0x1, P2 ;  /* 0x00000001ff4e7807 */ /* 0x000fc60001000000 */
[----:B------:R-:W-:Y:S01]  /*152c0*/  FMUL.FTZ R39, R39, R80 ;  /* 0x0000005027277220 */ /* 0x000fe20000410000 */
[----:B------:R-:W-:-:S07]  /*152d0*/  PRMT R85, R78, 0x7610, R85 ;  /* 0x000076104e557816 */ /* 0x000fce0000000055 */
.L_x_33139:
[----:B------:R-:W-:Y:S05]  /*152e0*/  BSYNC.RECONVERGENT B1 ;  /* 0x0000000000017941 */ /* 0x000fea0003800200 */
.L_x_33116:
[----:B------:R-:W-:Y:S01]  /*152f0*/  VIADD R133, R111, 0xc0 ;  /* 0x000000c06f857836 */ /* 0x000fe20000000000 */
[----:B-1----:R-:W0:Y:S01]  /*15300*/  @P1 LDC.64 R138, c[0x0][0x390] ;  /* 0x0000e400ff8a1b82 */ /* 0x002e220000000a00 */
        /* <DEDUP_REMOVED lines=13> */
[----:B------:R-:W-:Y:S02]  /*153e0*/  LOP3.LUT R80, R83, 0xff, RZ, 0xc0, !PT ;  /* 0x000000ff53507812 */ /* 0x000fe400078ec0ff */
[----:B------:R-:W-:Y:S01]  /*153f0*/  IADD3 R43, PT, PT, R43, 0xc0, RZ ;  /* 0x000000c02b2b7810 */ /* 0x000fe20007ffe0ff */
[----:B------:R-:W-:-:S04]  /*15400*/  IMAD R133, R78, 0x1000000, R133 ;  /* 0x010000004e857824 */ /* 0x000fc800078e0285 */
[----:B------:R-:W-:Y:S01]  /*15410*/  IMAD R80, R80, 0x100, R133 ;  /* 0x0000010050507824 */ /* 0x000fe200078e0285 */
[----:B------:R-:W-:-:S04]  /*15420*/  LOP3.LUT R133, R81, 0xff, RZ, 0xc0, !PT ;  /* 0x000000ff51857812 */ /* 0x000fc800078ec0ff */
[----:B------:R-:W-:Y:S01]  /*15430*/  IADD3 R80, PT, PT, R80, R133, RZ ;  /* 0x0000008550507210 */ /* 0x000fe20007ffe0ff */
[----:B0-----:R-:W-:-:S05]  /*15440*/  IMAD.WIDE.U32 R140, R43, 0x4, R140 ;  /* 0x000000042b8c7825 */ /* 0x001fca00078e008c */
[----:B------:R0:W-:Y:S02]  /*15450*/  STG.E desc[UR8][R140.64], R80 ;  /* 0x000000508c007986 */ /* 0x0001e4000c101908 */
.L_x_33172:
[----:B------:R-:W-:Y:S05]  /*15460*/  BSYNC.RECONVERGENT B1 ;  /* 0x0000000000017941 */ /* 0x000fea0003800200 */
.L_x_33171:
[----:B-----5:R1:W5:Y:S04]  /*15470*/  @P1 LDG.E.128 R4, desc[UR8][R138.64] ;  /* 0x000000088a041981 */ /* 0x020368000c1e1d00 */
        /* <DEDUP_REMOVED lines=25> */
.L_x_33179:
        /* <DEDUP_REMOVED lines=13> */
.L_x_33181:
[----:B------:R-:W-:Y:S05]  /*156e0*/  BSYNC.RECONVERGENT B4 ;  /* 0x0000000000047941 */ /* 0x000fea0003800200 */
.L_x_33180:
[----:B-1----:R-:W-:Y:S01]  /*156f0*/  IMAD.WIDE.U32 R136, R75, -0x326172a9, RZ ;  /* 0xcd9e8d574b887825 */ /* 0x002fe200078e00ff */
        /* <DEDUP_REMOVED lines=42> */
.L_x_33178:
[----:B------:R-:W-:Y:S05]  /*159a0*/  BSYNC.RECONVERGENT B3 ;  /* 0x0000000000037941 */ /* 0x000fea0003800200 */
.L_x_33177:
[----:B------:R-:W-:Y:S01]  /*159b0*/  HFMA2 R42, -RZ, RZ, 0.1171875, 0 ;  /* 0x2f800000ff2a7431 */ /* 0x000fe200000001ff */
[----:B------:R-:W-:Y:S01]  /*159c0*/  I2FP.F32.U32 R41, R40 ;  /* 0x0000002800297245 */ /* 0x000fe20000201000 */
[----:B------:R-:W-:Y:S01]  /*159d0*/  FMUL.FTZ R40, R4, UR13 ;  /* 0x0000000d04287c20 */ /* 0x000fe20008410000 */
[----:B------:R-:W-:-:S03]  /*159e0*/  HADD2.F32 R133, -RZ, R101.H0_H0 ;  /* 0x20000065ff857230 */ /* 0x000fc60000004100 */
[----:B------:R-:W-:Y:S01]  /*159f0*/  FMUL.FTZ R40, R40, UR12 ;  /* 0x0000000c28287c20 */ /* 0x000fe20008410000 */
[----:B------:R-:W-:-:S05]  /*15a00*/  FFMA.FTZ R41, R41, R42, 1.1641532182693481445e-10 ;  /* 0x2f00000029297423 */ /* 0x000fca000001002a */
[----:B------:R-:W-:-:S04]  /*15a10*/  FSETP.GTU.FTZ.AND P2, PT, R41, UR10, PT ;  /* 0x0000000a29007c0b */ /* 0x000fc8000bf5c000 */
[----:B------:R-:W-:Y:S02]  /*15a20*/  FSEL R135, R40, RZ, !P2 ;  /* 0x000000ff28877208 */ /* 0x000fe40005000000 */
[----:B------:R-:W-:-:S03]  /*15a30*/  SEL R41, RZ, 0x1, P2 ;  /* 0x00000001ff297807 */ /* 0x000fc60001000000 */
[----:B------:R-:W-:Y:S01]  /*15a40*/  FFMA.FTZ R40, R135, R133, R8 ;  /* 0x0000008587287223 */ /* 0x000fe20000010008 */
[----:B------:R-:W-:-:S07]  /*15a50*/  PRMT R81, R41, 0x7610, R81 ;  /* 0x0000761029517816 */ /* 0x000fce0000000051 */
.L_x_33176:
[----:B------:R-:W-:Y:S05]  /*15a60*/  BSYNC.RECONVERGENT B2 ;  /* 0x0000000000027941 */ /* 0x000fea0003800200 */
.L_x_33175:
        /* <DEDUP_REMOVED lines=17> */
.L_x_33186:
        /* <DEDUP_REMOVED lines=13> */
.L_x_33188:
[----:B------:R-:W-:Y:S05]  /*15c50*/  BSYNC.RECONVERGENT B4 ;  /* 0x0000000000047941 */ /* 0x000fea0003800200 */
.L_x_33187:
        /* <DEDUP_REMOVED lines=43> */
.L_x_33185:
[----:B------:R-:W-:Y:S05]  /*15f10*/  BSYNC.RECONVERGENT B3 ;  /* 0x0000000000037941 */ /* 0x000fea0003800200 */
.L_x_33184:
        /* <DEDUP_REMOVED lines=11> */
.L_x_33183:
[----:B------:R-:W-:Y:S05]  /*15fd0*/  BSYNC.RECONVERGENT B2 ;  /* 0x0000000000027941 */ /* 0x000fea0003800200 */
.L_x_33182:
        /* <DEDUP_REMOVED lines=17> */
.L_x_33193:
        /* <DEDUP_REMOVED lines=13> */
.L_x_33195:
[----:B------:R-:W-:Y:S05]  /*161c0*/  BSYNC.RECONVERGENT B4 ;  /* 0x0000000000047941 */ /* 0x000fea0003800200 */
.L_x_33194:
[----:B-1----:R-:W-:Y:S01]  /*161d0*/  IMAD.WIDE.U32 R136, R75, -0x326172a9, RZ ;  /* 0xcd9e8d574b887825 */ /* 0x002fe200078e00ff */
        /* <DEDUP_REMOVED lines=42> */
.L_x_33192:
[----:B------:R-:W-:Y:S05]  /*16480*/  BSYNC.RECONVERGENT B3 ;  /* 0x0000000000037941 */ /* 0x000fea0003800200 */
.L_x_33191:
        /* <DEDUP_REMOVED lines=11> */
.L_x_33190:
[----:B------:R-:W-:Y:S05]  /*16540*/  BSYNC.RECONVERGENT B2 ;  /* 0x0000000000027941 */ /* 0x000fea0003800200 */
.L_x_33189:
        /* <DEDUP_REMOVED lines=16> */
.L_x_33199:
        /* <DEDUP_REMOVED lines=13> */
.L_x_33201:
[----:B------:R-:W-:Y:S05]  /*16720*/  BSYNC.RECONVERGENT B3 ;  /* 0x0000000000037941 */ /* 0x000fea0003800200 */
.L_x_33200:
        /* <DEDUP_REMOVED lines=43> */
.L_x_33198:
[----:B------:R-:W-:Y:S05]  /*169e0*/  BSYNC.RECONVERGENT B2 ;  /* 0x0000000000027941 */ /* 0x000fea0003800200 */
.L_x_33197:
        /* <DEDUP_REMOVED lines=12> */
.L_x_33174:
[----:B------:R-:W-:Y:S01]  /*16ab0*/  BSSY.RECONVERGENT B2, `(.L_x_33202) ;  /* 0x000005a000027945 */ /* 0x000fe20003800200 */
[----:B------:R-:W-:Y:S01]  /*16ac0*/  IMAD.MOV.U32 R43, RZ, RZ, R41 ;  /* 0x000000ffff2b7224 */ /* 0x000fe200078e0029 */
[----:B0-----:R-:W-:Y:S01]  /*16ad0*/  MOV R80, R42 ;  /* 0x0000002a00507202 */ /* 0x001fe20000000f00 */
        /* <DEDUP_REMOVED lines=18> */
.L_x_33206:
        /* <DEDUP_REMOVED lines=13> */
.L_x_33208:
[----:B------:R-:W-:Y:S05]  /*16cd0*/  BSYNC.RECONVERGENT B4 ;  /* 0x0000000000047941 */ /* 0x000fea0003800200 */
.L_x_33207:
        /* <DEDUP_REMOVED lines=43> */
.L_x_33205:
[----:B------:R-:W-:Y:S05]  /*16f90*/  BSYNC.RECONVERGENT B3 ;  /* 0x0000000000037941 */ /* 0x000fea0003800200 */
.L_x_33204:
[----:B------:R-:W-:Y:S01]  /*16fa0*/  HFMA2 R42, -RZ, RZ, 0.1171875, 0 ;  /* 0x2f800000ff2a7431 */ /* 0x000fe200000001ff */
[----:B------:R-:W-:Y:S01]  /*16fb0*/  I2FP.F32.U32 R41, R40 ;  /* 0x0000002800297245 */ /* 0x000fe20000201000 */
[----:B-----5:R-:W-:-:S04]  /*16fc0*/  FMUL.FTZ R40, R4, UR13 ;  /* 0x0000000d04287c20 */ /* 0x020fc80008410000 */
[----:B------:R-:W-:Y:S01]  /*16fd0*/  FMUL.FTZ R133, R40, UR12 ;  /* 0x0000000c28857c20 */ /* 0x000fe20008410000 */
[----:B------:R-:W-:Y:S02]  /*16fe0*/  HADD2.F32 R40, -RZ, R101.H0_H0 ;  /* 0x20000065ff287230 */ /* 0x000fe40000004100 */
[----:B------:R-:W-:-:S05]  /*16ff0*/  FFMA.FTZ R41, R41, R42, 1.1641532182693481445e-10 ;  /* 0x2f00000029297423 */ /* 0x000fca000001002a */
[----:B------:R-:W-:-:S04]  /*17000*/  FSETP.GTU.FTZ.AND P0, PT, R41, UR10, PT ;  /* 0x0000000a29007c0b */ /* 0x000fc8000bf1c000 */
[----:B------:R-:W-:Y:S02]  /*17010*/  FSEL R133, R133, RZ, !P0 ;  /* 0x000000ff85857208 */ /* 0x000fe40004000000 */
[----:B------:R-:W-:-:S03]  /*17020*/  SEL R41, RZ, 0x1, P0 ;  /* 0x00000001ff297807 */ /* 0x000fc60000000000 */
[----:B------:R-:W-:Y:S01]  /*17030*/  FMUL.FTZ R40, R40, R133 ;  /* 0x0000008528287220 */ /* 0x000fe20000410000 */
[----:B------:R-:W-:-:S07]  /*17040*/  PRMT R81, R41, 0x7610, R81 ;  /* 0x0000761029517816 */ /* 0x000fce0000000051 */
.L_x_33203:
[----:B------:R-:W-:Y:S05]  /*17050*/  BSYNC.RECONVERGENT B2 ;  /* 0x0000000000027941 */ /* 0x000fea0003800200 */
.L_x_33202:
        /* <DEDUP_REMOVED lines=17> */
.L_x_33213:
        /* <DEDUP_REMOVED lines=13> */
.L_x_33215:
[----:B------:R-:W-:Y:S05]  /*17240*/  BSYNC.RECONVERGENT B4 ;  /* 0x0000000000047941 */ /* 0x000fea0003800200 */
.L_x_33214:
        /* <DEDUP_REMOVED lines=43> */
.L_x_33212:
[----:B------:R-:W-:Y:S05]  /*17500*/  BSYNC.RECONVERGENT B3 ;  /* 0x0000000000037941 */ /* 0x000fea0003800200 */
.L_x_33211:
[----:B------:R-:W-:Y:S01]  /*17510*/  HFMA2 R43, -RZ, RZ, 0.1171875, 0 ;  /* 0x2f800000ff2b7431 */ /* 0x000fe200000001ff */
[----:B------:R-:W-:Y:S01]  /*17520*/  I2FP.F32.U32 R42, R41 ;  /* 0x00000029002a7245 */ /* 0x000fe20000201000 */
[----:B-----5:R-:W-:-:S04]  /*17530*/  FMUL.FTZ R41, R5, UR13 ;  /* 0x0000000d05297c20 */ /* 0x020fc80008410000 */
[----:B------:R-:W-:Y:S01]  /*17540*/  FFMA.FTZ R42, R42, R43, 1.1641532182693481445e-10 ;  /* 0x2f0000002a2a7423 */ /* 0x000fe2000001002b */
[----:B------:R-:W-:Y:S01]  /*17550*/  FMUL.FTZ R43, R41, UR12 ;  /* 0x0000000c292b7c20 */ /* 0x000fe20008410000 */
[----:B------:R-:W-:-:S03]  /*17560*/  HADD2.F32 R41, -RZ, R100.H0_H0 ;  /* 0x20000064ff297230 */ /* 0x000fc60000004100 */
[----:B------:R-:W-:-:S04]  /*17570*/  FSETP.GTU.FTZ.AND P0, PT, R42, UR10, PT ;  /* 0x0000000a2a007c0b */ /* 0x000fc8000bf1c000 */
[----:B------:R-:W-:Y:S02]  /*17580*/  FSEL R132, R43, RZ, !P0 ;  /* 0x000000ff2b847208 */ /* 0x000fe40004000000 */
[----:B------:R-:W-:-:S03]  /*17590*/  SEL R42, RZ, 0x1, P0 ;  /* 0x00000001ff2a7807 */ /* 0x000fc60000000000 */
[----:B------:R-:W-:Y:S01]  /*175a0*/  FMUL.FTZ R41, R41, R132 ;  /* 0x0000008429297220 */ /* 0x000fe20000410000 */
[----:B------:R-:W-:-:S07]  /*175b0*/  PRMT R83, R42, 0x7610, R83 ;  /* 0x000076102a537816 */ /* 0x000fce0000000053 */
.L_x_33210:
[----:B------:R-:W-:Y:S05]  /*175c0*/  BSYNC.RECONVERGENT B2 ;  /* 0x0000000000027941 */ /* 0x000fea0003800200 */
.L_x_33209:
        /* <DEDUP_REMOVED lines=17> */
.L_x_33220:
        /* <DEDUP_REMOVED lines=13> */
.L_x_33222:
[----:B------:R-:W-:Y:S05]  /*177b0*/  BSYNC.RECONVERGENT B4 ;  /* 0x0000000000047941 */ /* 0x000fea0003800200 */
.L_x_33221:
        /* <DEDUP_REMOVED lines=43> */
.L_x_33219:
[----:B------:R-:W-:Y:S05]  /*17a70*/  BSYNC.RECONVERGENT B3 ;  /* 0x0000000000037941 */ /* 0x000fea0003800200 */
.L_x_33218:
[----:B------:R-:W-:Y:S01]  /*17a80*/  HFMA2 R78, -RZ, RZ, 0.1171875, 0 ;  /* 0x2f800000ff4e7431 */ /* 0x000fe200000001ff */
[----:B------:R-:W-:Y:S01]  /*17a90*/  I2FP.F32.U32 R43, R42 ;  /* 0x0000002a002b7245 */ /* 0x000fe20000201000 */
[----:B-----5:R-:W-:-:S04]  /*17aa0*/  FMUL.FTZ R42, R6, UR13 ;  /* 0x0000000d062a7c20 */ /* 0x020fc80008410000 */
[----:B------:R-:W-:Y:S01]  /*17ab0*/  FFMA.FTZ R43, R43, R78, 1.1641532182693481445e-10 ;  /* 0x2f0000002b2b7423 */ /* 0x000fe2000001004e */
[----:B------:R-:W-:Y:S01]  /*17ac0*/  FMUL.FTZ R78, R42, UR12 ;  /* 0x0000000c2a4e7c20 */ /* 0x000fe20008410000 */
[----:B------:R-:W-:-:S03]  /*17ad0*/  HADD2.F32 R42, -RZ, R100.H1_H1 ;  /* 0x30000064ff2a7230 */ /* 0x000fc60000004100 */
[----:B------:R-:W-:-:S04]  /*17ae0*/  FSETP.GTU.FTZ.AND P0, PT, R43, UR10, PT ;  /* 0x0000000a2b007c0b */ /* 0x000fc8000bf1c000 */
[----:B------:R-:W-:Y:S02]  /*17af0*/  FSEL R133, R78, RZ, !P0 ;  /* 0x000000ff4e857208 */ /* 0x000fe40004000000 */
[----:B------:R-:W-:-:S03]  /*17b00*/  SEL R43, RZ, 0x1, P0 ;  /* 0x00000001ff2b7807 */ /* 0x000fc60000000000 */
[----:B------:R-:W-:Y:S01]  /*17b10*/  FMUL.FTZ R42, R42, R133 ;  /* 0x000000852a2a7220 */ /* 0x000fe20000410000 */
[----:B------:R-:W-:-:S07]  /*17b20*/  PRMT R84, R43, 0x7610, R84 ;  /* 0x000076102b547816 */ /* 0x000fce0000000054 */
.L_x_33217:
[----:B------:R-:W-:Y:S05]  /*17b30*/  BSYNC.RECONVERGENT B2 ;  /* 0x0000000000027941 */ /* 0x000fea0003800200 */
.L_x_33216:
        /* <DEDUP_REMOVED lines=16> */
.L_x_33225:
        /* <DEDUP_REMOVED lines=13> */
.L_x_33227:
[----:B------:R-:W-:Y:S05]  /*17d10*/  BSYNC.RECONVERGENT B3 ;  /* 0x0000000000037941 */ /* 0x000fea0003800200 */
.L_x_33226:
        /* <DEDUP_REMOVED lines=43> */
.L_x_33224:
[----:B------:R-:W-:Y:S05]  /*17fd0*/  BSYNC.RECONVERGENT B2 ;  /* 0x0000000000027941 */ /* 0x000fea0003800200 */
.L_x_33223:
        /* <DEDUP_REMOVED lines=11> */
.L_x_33196:
[----:B------:R-:W-:Y:S05]  /*18090*/  BSYNC.RECONVERGENT B1 ;  /* 0x0000000000017941 */ /* 0x000fea0003800200 */
.L_x_33173:
[----:B------:R-:W-:Y:S01]  /*180a0*/  FADD.FTZ R108, RZ, R12 ;  /* 0x0000000cff6c7221 */ /* 0x000fe20000010000 */
        /* <DEDUP_REMOVED lines=22> */
[----:B------:R-:W2:Y:S02]  /*18210*/  S2R R108, SR_TID.X ;  /* 0x00000000006c7919 */ /* 0x000ea40000002100 */
        /* <DEDUP_REMOVED lines=8> */
[----:B--2---:R-:W-:-:S03]  /*182a0*/  LOP3.LUT P0, RZ, R108, 0x1f, RZ, 0xc0, !PT ;  /* 0x0000001f6cff7812 */ /* 0x004fc6000780c0ff */
[----:B------:R-:W-:-:S04]  /*182b0*/  FADD.FTZ R130, R111, R40 ;  /* 0x000000286f827221 */ /* 0x000fc80000010000 */
[----:B------:R-:W-:-:S04]  /*182c0*/  FADD.FTZ R111, R130, R41 ;  /* 0x00000029826f7221 */ /* 0x000fc80000010000 */
[----:B------:R-:W-:Y:S01]  /*182d0*/  FADD.FTZ R130, R111, R42 ;  /* 0x0000002a6f827221 */ /* 0x000fe20000010000 */
[----:B0-----:R-:W-:Y:S06]  /*182e0*/  @!P1 BRA `(.L_x_33229) ;  /* 0x00000000002c9947 */ /* 0x001fec0003800000 */
[----:B------:R-:W0:Y:S01]  /*182f0*/  LDC.64 R70, c[0x0][0x3b0] ;  /* 0x0000ec00ff467b82 */ /* 0x000e220000000a00 */
[----:B------:R-:W-:Y:S01]  /*18300*/  IMAD.U32 R113, R84, 0x10000, RZ ;  /* 0x0001000054717824 */ /* 0x000fe200078e00ff */
[----:B------:R-:W-:Y:S02]  /*18310*/  LOP3.LUT R111, R85, 0xffff, RZ, 0xc0, !PT ;  /* 0x0000ffff556f7812 */ /* 0x000fe400078ec0ff */
[----:B-1----:R-:W-:Y:S02]  /*18320*/  LOP3.LUT R136, R83, 0xff, RZ, 0xc0, !PT ;  /* 0x000000ff53887812 */ /* 0x002fe400078ec0ff */
[----:B------:R-:W-:-:S04]  /*18330*/  LOP3.LUT R132, R113, 0xff0000, RZ, 0xc0, !PT ;  /* 0x00ff000071847812 */ /* 0x000fc800078ec0ff */
[----:B------:R-:W-:Y:S02]  /*18340*/  LEA R111, R111, R132, 0x18 ;  /* 0x000000846f6f7211 */ /* 0x000fe400078ec0ff */
[----:B------:R-:W-:-:S03]  /*18350*/  LOP3.LUT R132, R81, 0xff, RZ, 0xc0, !PT ;  /* 0x000000ff51847812 */ /* 0x000fc600078ec0ff */
[----:B------:R-:W-:-:S05]  /*18360*/  IMAD R111, R136, 0x100, R111 ;  /* 0x00000100886f7824 */ /* 0x000fca00078e026f */
[----:B------:R-:W-:Y:S01]  /*18370*/  IADD3 R111, PT, PT, R111, R132, RZ ;  /* 0x000000846f6f7210 */ /* 0x000fe20007ffe0ff */
[----:B0-----:R-:W-:-:S05]  /*18380*/  IMAD.WIDE.U32 R70, R112, 0x4, R70 ;  /* 0x0000000470467825 */ /* 0x001fca00078e0046 */
[----:B------:R0:W-:Y:S02]  /*18390*/  STG.E desc[UR8][R70.64], R111 ;  /* 0x0000006f46007986 */ /* 0x0001e4000c101908 */
.L_x_33229:
[----:B------:R-:W-:Y:S05]  /*183a0*/  BSYNC.RECONVERGENT B1 ;  /* 0x0000000000017941 */ /* 0x000fea0003800200 */
.L_x_33228:
[----:B------:R-:W-:Y:S01]  /*183b0*/  UMOV UR18, 0xffffffff ;  /* 0xffffffff00127882 */ /* 0x000fe20000000000 */
[----:B------:R-:W-:Y:S02]  /*183c0*/  FADD.FTZ R130, R130, R43 ;  /* 0x0000002b82827221 */ /* 0x000fe40000010000 */
[----:B------:R-:W-:Y:S05]  /*183d0*/  BRA.DIV UR18, `(.L_x_33230) ;  /* 0x0000001212c47947 */ /* 0x000fea000b800000 */
[----:B0-----:R-:W0:Y:S01]  /*183e0*/  SHFL.BFLY PT, R71, R130, 0x1, 0x1f ;  /* 0x0c201f0082477f89 */ /* 0x001e2200000e0000 */
        /* <DEDUP_REMOVED lines=84> */
.L_x_33245:
[----:B------:R-:W-:Y:S01]  /*18930*/  FMUL.FTZ R70, R71, R71 ;  /* 0x0000004747467220 */ /* 0x000fe20000410000 */
[----:B------:R-:W-:Y:S01]  /*18940*/  ISETP.NE.AND P1, PT, RZ, UR11, PT ;  /* 0x0000000bff007c0c */ /* 0x000fe2000bf25270 */
[----:B0-2---:R-:W-:Y:S01]  /*18950*/  FADD.FTZ R132, R132, R121 ;  /* 0x0000007984847221 */ /* 0x005fe20000010000 */
[----:B------:R-:W0:Y:S01]  /*18960*/  @!P0 LDC.64 R130, c[0x0][0x3c0] ;  /* 0x0000f000ff828b82 */ /* 0x000e220000000a00 */
[----:B------:R-:W-:Y:S01]  /*18970*/  BSSY.RECONVERGENT B1, `(.L_x_33231) ;  /* 0x00000d1000017945 */ /* 0x000fe20003800200 */
[----:B------:R-:W-:Y:S01]  /*18980*/  FSEL R70, R70, RZ, P1 ;  /* 0x000000ff46467208 */ /* 0x000fe20000800000 */
[----:B------:R-:W-:-:S04]  /*18990*/  FFMA.FTZ R111, R132, R111, UR14 ;  /* 0x0000000e846f7e23 */ /* 0x000fc8000801006f */
[----:B------:R-:W-:Y:S01]  /*189a0*/  FADD.FTZ R70, R111, R70 ;  /* 0x000000466f467221 */ /* 0x000fe20000010000 */
[----:B------:R-:W2:Y:S05]  /*189b0*/  @!P0 LDC.64 R112, c[0x0][0x3c8] ;  /* 0x0000f200ff708b82 */ /* 0x000eaa0000000a00 */
[----:B------:R-:W3:Y:S01]  /*189c0*/  MUFU.RSQ R70, R70 ;  /* 0x0000004600467308 */ /* 0x000ee20000001400 */
[----:B0-----:R-:W-:-:S05]  /*189d0*/  @!P0 IMAD.WIDE R130, R73, 0x4, R130 ;  /* 0x0000000449828825 */ /* 0x001fca00078e0282 */
[----:B------:R0:W-:Y:S01]  /*189e0*/  @!P0 STG.E desc[UR8][R130.64], R71 ;  /* 0x0000004782008986 */ /* 0x0001e2000c101908 */
[----:B--2---:R-:W-:-:S05]  /*189f0*/  @!P0 IMAD.WIDE R112, R73, 0x4, R112 ;  /* 0x0000000449708825 */ /* 0x004fca00078e0270 */
[----:B---3--:R0:W-:Y:S01]  /*18a00*/  @!P0 STG.E desc[UR8][R112.64], R70 ;  /* 0x0000004670008986 */ /* 0x0081e2000c101908 */
[----:B------:R-:W-:-:S13]  /*18a10*/  ISETP.GE.AND P0, PT, R109, 0x1, PT ;  /* 0x000000016d00780c */ /* 0x000fda0003f06270 */
[----:B0-----:R-:W-:Y:S05]  /*18a20*/  @!P0 BRA `(.L_x_33232) ;  /* 0x0000000c00148947 */ /* 0x001fea0003800000 */
[----:B------:R-:W-:Y:S01]  /*18a30*/  VIADD R109, R109, 0xffffffff ;  /* 0xffffffff6d6d7836 */ /* 0x000fe20000000000 */
[----:B------:R-:W-:Y:S01]  /*18a40*/  FSEL R112, R71, RZ, !P1 ;  /* 0x000000ff47707208 */ /* 0x000fe20004800000 */
[----:B------:R-:W-:Y:S02]  /*18a50*/  HADD2.F32 R130, -RZ, R96.H1_H1 ;  /* 0x30000060ff827230 */ /* 0x000fe40000004100 */
[----:B------:R-:W-:Y:S02]  /*18a60*/  IMAD R74, R109, R128, RZ ;  /* 0x000000806d4a7224 */ /* 0x000fe400078e02ff */
[C---:B------:R-:W-:Y:S01]  /*18a70*/  FADD.FTZ R151, -R112.reuse, R15 ;  /* 0x0000000f70977221 */ /* 0x040fe20000010100 */
[C---:B------:R-:W-:Y:S01]  /*18a80*/  FADD.FTZ R15, -R112.reuse, R17 ;  /* 0x00000011700f7221 */ /* 0x040fe20000010100 */
[C---:B------:R-:W-:Y:S01]  /*18a90*/  FADD.FTZ R149, -R112.reuse, R14 ;  /* 0x0000000e70957221 */ /* 0x040fe20000010100 */
[C---:B-1----:R-:W-:Y:S01]  /*18aa0*/  FADD.FTZ R137, -R112.reuse, R23 ;  /* 0x0000001770897221 */ /* 0x042fe20000010100 */
[----:B------:R-:W-:Y:S01]  /*18ab0*/  SHF.R.S32.HI R17, RZ, 0x1f, R74 ;  /* 0x0000001fff117819 */ /* 0x000fe2000001144a */
[----:B------:R-:W-:Y:S01]  /*18ac0*/  FADD.FTZ R145, -R112, R12 ;  /* 0x0000000c70917221 */ /* 0x000fe20000010100 */
[----:B------:R-:W-:Y:S01]  /*18ad0*/  SHF.R.U64 R14, R68, 0x10, R69 ;  /* 0x00000010440e7819 */ /* 0x000fe20000001245 */
[----:B------:R-:W-:Y:S01]  /*18ae0*/  FADD.FTZ R147, -R112, R13 ;  /* 0x0000000d70937221 */ /* 0x000fe20000010100 */
[----:B------:R-:W-:Y:S01]  /*18af0*/  SHF.R.U64 R23, R56, 0x10, R57 ;  /* 0x0000001038177819 */ /* 0x000fe20000001239 */
[C---:B------:R-:W-:Y:S01]  /*18b00*/  FADD.FTZ R123, -R112.reuse, R27 ;  /* 0x0000001b707b7221 */ /* 0x040fe20000010100 */
[C---:B------:R-:W-:Y:S01]  /*18b10*/  FADD.FTZ R27, -R112.reuse, R43 ;  /* 0x0000002b701b7221 */ /* 0x040fe20000010100 */
[C---:B------:R-:W-:Y:S01]  /*18b20*/  FADD.FTZ R13, -R112.reuse, R16 ;  /* 0x00000010700d7221 */ /* 0x040fe20000010100 */
[----:B------:R-:W-:Y:S01]  /*18b30*/  LEA.HI R43, R17, R74, RZ, 0x2 ;  /* 0x0000004a112b7211 */ /* 0x000fe200078f10ff */
[C---:B------:R-:W-:Y:S01]  /*18b40*/  FADD.FTZ R143, -R112.reuse, R18 ;  /* 0x00000012708f7221 */ /* 0x040fe20000010100 */
[C---:B------:R-:W-:Y:S01]  /*18b50*/  FADD.FTZ R135, -R112.reuse, R20 ;  /* 0x0000001470877221 */ /* 0x040fe20000010100 */
[----:B------:R-:W-:Y:S01]  /*18b60*/  FADD.FTZ R133, -R112, R21 ;  /* 0x0000001570857221 */ /* 0x000fe20000010100 */
[----:B------:R-:W-:-:S02]  /*18b70*/  HADD2.F32 R17, -RZ, R87.H0_H0 ;  /* 0x20000057ff117230 */ /* 0x000fc40000004100 */
[----:B------:R-:W-:Y:S01]  /*18b80*/  FADD.FTZ R71, -R112, R22 ;  /* 0x0000001670477221 */ /* 0x000fe20000010100 */
[----:B------:R-:W-:Y:S02]  /*18b90*/  HADD2.F32 R16, -RZ, R56.H0_H0 ;  /* 0x20000038ff107230 */ /* 0x000fe40000004100 */
[C---:B------:R-:W-:Y:S01]  /*18ba0*/  FMUL.FTZ R145, R70.reuse, R145 ;  /* 0x0000009146917220 */ /* 0x040fe20000410000 */
[----:B------:R-:W-:Y:S02]  /*18bb0*/  HADD2.F32 R18, -RZ, R86.H1_H1 ;  /* 0x30000056ff127230 */ /* 0x000fe40000004100 */
[C---:B------:R-:W-:Y:S01]  /*18bc0*/  FMUL.FTZ R20, R70.reuse, R147 ;  /* 0x0000009346147220 */ /* 0x040fe20000410000 */
[----:B------:R-:W-:Y:S02]  /*18bd0*/  HADD2.F32 R21, -RZ, R57.H0_H0 ;  /* 0x20000039ff157230 */ /* 0x000fe40000004100 */
[----:B------:R-:W-:Y:S01]  /*18be0*/  FMUL.FTZ R22, R70, R149 ;  /* 0x0000009546167220 */ /* 0x000fe20000410000 */
[----:B------:R-:W-:-:S02]  /*18bf0*/  HADD2.F32 R14, -RZ, R14.H0_H0 ;  /* 0x2000000eff0e7230 */ /* 0x000fc40000004100 */
[----:B------:R-:W-:Y:S01]  /*18c00*/  FFMA.FTZ R16, R145, R17, R16 ;  /* 0x0000001191107223 */ /* 0x000fe20000010010 */
[----:B------:R-:W-:Y:S02]  /*18c10*/  HADD2.F32 R23, -RZ, R23.H0_H0 ;  /* 0x20000017ff177230 */ /* 0x000fe40000004100 */
[----:B------:R-:W-:Y:S01]  /*18c20*/  FFMA.FTZ R18, R22, R18, R21 ;  /* 0x0000001216127223 */ /* 0x000fe20000010015 */
[C---:B------:R-:W-:Y:S01]  /*18c30*/  FADD.FTZ R141, -R112.reuse, R19 ;  /* 0x00000013708d7221 */ /* 0x040fe20000010100 */
[----:B------:R-:W-:Y:S01]  /*18c40*/  SHF.R.U32.HI R12, RZ, 0x10, R69 ;  /* 0x00000010ff0c7819 */ /* 0x000fe20000011645 */
[----:B------:R-:W-:Y:S01]  /*18c50*/  FADD.FTZ R139, -R112, R24 ;  /* 0x00000018708b7221 */ /* 0x000fe20000010100 */
[----:B------:R-:W-:Y:S01]  /*18c60*/  FFMA.FTZ R17, R20, R14, R23 ;  /* 0x0000000e14117223 */ /* 0x000fe20000010017 */
[----:B------:R-:W-:Y:S01]  /*18c70*/  SHF.R.U32.HI R19, RZ, 0x10, R57 ;  /* 0x00000010ff137819 */ /* 0x000fe20000011639 */
[----:B------:R-:W0:Y:S01]  /*18c80*/  LDC.64 R20, c[0x0][0x428] ;  /* 0x00010a00ff147b82 */ /* 0x000e220000000a00 */
[----:B------:R-:W-:Y:S01]  /*18c90*/  LOP3.LUT R74, R108, 0x1f, RZ, 0xc0, !PT ;  /* 0x0000001f6c4a7812 */ /* 0x000fe200078ec0ff */
[----:B------:R-:W-:-:S02]  /*18ca0*/  HADD2.F32 R12, -RZ, R12.H0_H0 ;  /* 0x2000000cff0c7230 */ /* 0x000fc40000004100 */
[----:B------:R-:W-:Y:S01]  /*18cb0*/  FMUL.FTZ R24, R70, R151 ;  /* 0x0000009746187220 */ /* 0x000fe20000410000 */
[----:B------:R-:W-:Y:S02]  /*18cc0*/  HADD2.F32 R19, -RZ, R19.H0_H0 ;  /* 0x20000013ff137230 */ /* 0x000fe40000004100 */
[C---:B------:R-:W-:Y:S01]  /*18cd0*/  FADD.FTZ R113, -R112.reuse, R36 ;  /* 0x0000002470717221 */ /* 0x040fe20000010100 */
[----:B------:R-:W-:Y:S01]  /*18ce0*/  LEA.HI.SX32 R43, R43, R74, 0x1e ;  /* 0x0000004a2b2b7211 */ /* 0x000fe200078ff2ff */
        /* <DEDUP_REMOVED lines=8> */
[----:B------:R-:W-:Y:S01]  /*18d70*/  SHF.R.U64 R39, R66, 0x10, R67 ;  /* 0x0000001042277819 */ /* 0x000fe20000001243 */
[----:B------:R-:W-:Y:S01]  /*18d80*/  FADD.FTZ R125, -R112, R26 ;  /* 0x0000001a707d7221 */ /* 0x000fe20000010100 */
[----:B------:R-:W-:Y:S01]  /*18d90*/  SHF.R.U64 R22, R54, 0x10, R55 ;  /* 0x0000001036167819 */ /* 0x000fe20000001237 */
        /* <DEDUP_REMOVED lines=9> */
[----:B0-----:R-:W-:-:S04]  /*18e30*/  IMAD.WIDE.U32 R112, R43, 0x10, R20 ;  /* 0x000000102b707825 */ /* 0x001fc800078e0014 */
[C---:B------:R-:W-:Y:S01]  /*18e40*/  FMUL.FTZ R34, R70.reuse, R13 ;  /* 0x0000000d46227220 */ /* 0x040fe20000410000 */
[C---:B------:R-:W-:Y:S01]  /*18e50*/  FMUL.FTZ R13, R70.reuse, R15 ;  /* 0x0000000f460d7220 */ /* 0x040fe20000410000 */
        /* <DEDUP_REMOVED lines=29> */
[----:B------:R0:W-:Y:S01]  /*19030*/  STG.E.128 desc[UR8][R112.64], R16 ;  /* 0x0000001070007986 */ /* 0x0001e2000c101d08 */
[----:B------:R-:W-:-:S02]  /*19040*/  HADD2.F32 R70, -RZ, R98.H1_H1 ;  /* 0x30000062ff467230 */ /* 0x000fc40000004100 */
[----:B------:R-:W-:Y:S01]  /*19050*/  FFMA.FTZ R12, R34, R12, R41 ;  /* 0x0000000c220c7223 */ /* 0x000fe20000010029 */
[----:B------:R-:W-:Y:S02]  /*19060*/  HADD2.F32 R23, -RZ, R83.H1_H1 ;  /* 0x30000053ff177230 */ /* 0x000fe40000004100 */
[----:B------:R-:W-:Y:S01]  /*19070*/  FFMA.FTZ R13, R13, R39, R22 ;  /* 0x000000270d0d7223 */ /* 0x000fe20000010016 */
[----:B------:R-:W-:Y:S01]  /*19080*/  HADD2.F32 R14, -RZ, R55.H0_H0 ;  /* 0x20000037ff0e7230 */ /* 0x000fe20000004100 */
[C---:B------:R-:W-:Y:S01]  /*19090*/  IADD3 R25, PT, PT, R43.reuse, 0x60, RZ ;  /* 0x000000602b197810 */ /* 0x040fe20007ffe0ff */
[----:B------:R-:W-:Y:S01]  /*190a0*/  HADD2.F32 R108, -RZ, R97.H1_H1 ;  /* 0x30000061ff6c7230 */ /* 0x000fe20000004100 */
[----:B------:R-:W-:Y:S01]  /*190b0*/  IADD3 R39, PT, PT, R43, 0xa0, RZ ;  /* 0x000000a02b277810 */ /* 0x000fe20007ffe0ff */
[--C-:B------:R-:W-:Y:S02]  /*190c0*/  HADD2.F32 R22, -RZ, R116.reuse.H0_H0 ;  /* 0x20000074ff167230 */ /* 0x100fe40000004100 */
[----:B------:R-:W-:Y:S01]  /*190d0*/  FFMA.FTZ R14, R143, R23, R14 ;  /* 0x000000178f0e7223 */ /* 0x000fe2000001000e */
[----:B------:R-:W-:-:S02]  /*190e0*/  HADD2.F32 R34, -RZ, R116.H1_H1 ;  /* 0x30000074ff227230 */ /* 0x000fc40000004100 */
[----:B------:R-:W-:Y:S02]  /*190f0*/  HADD2.F32 R36, -RZ, R99.H0_H0 ;  /* 0x20000063ff247230 */ /* 0x000fe40000004100 */
[----:B------:R-:W-:Y:S02]  /*19100*/  HADD2.F32 R38, -RZ, R52.H0_H0 ;  /* 0x20000034ff267230 */ /* 0x000fe40000004100 */
[----:B------:R-:W-:Y:S01]  /*19110*/  FFMA.FTZ R15, R15, R22, R34 ;  /* 0x000000160f0f7223 */ /* 0x000fe20000010022 */
[----:B------:R-:W-:Y:S01]  /*19120*/  HADD2.F32 R40, -RZ, R98.H0_H0 ;  /* 0x20000062ff287230 */ /* 0x000fe20000004100 */
[----:B0-----:R-:W-:Y:S01]  /*19130*/  IADD3 R113, PT, PT, R43, 0x20, RZ ;  /* 0x000000202b717810 */ /* 0x001fe20007ffe0ff */
[----:B------:R-:W-:Y:S02]  /*19140*/  HADD2.F32 R18, -RZ, R53.H0_H0 ;  /* 0x20000035ff127230 */ /* 0x000fe40000004100 */
[----:B------:R-:W-:Y:S01]  /*19150*/  FFMA.FTZ R16, R135, R36, R38 ;  /* 0x0000002487107223 */ /* 0x000fe20000010026 */
[----:B------:R-:W-:-:S02]  /*19160*/  HADD2.F32 R112, -RZ, R118.H1_H1 ;  /* 0x30000076ff707230 */ /* 0x000fc40000004100 */
[----:B------:R-:W-:Y:S02]  /*19170*/  HADD2.F32 R42, -RZ, R118.H0_H0 ;  /* 0x20000076ff2a7230 */ /* 0x000fe40000004100 */
[----:B------:R-:W-:Y:S01]  /*19180*/  FFMA.FTZ R18, R71, R70, R18 ;  /* 0x0000004647127223 */ /* 0x000fe20000010012 */
[----:B------:R-:W-:Y:S01]  /*19190*/  IADD3 R71, PT, PT, R43, 0xe0, RZ ;  /* 0x000000e02b477810 */ /* 0x000fe20007ffe0ff */
[----:B------:R-:W-:Y:S01]  /*191a0*/  FFMA.FTZ R19, R137, R108, R112 ;  /* 0x0000006c89137223 */ /* 0x000fe20000010070 */
[----:B------:R-:W-:Y:S02]  /*191b0*/  VIADD R23, R43, 0x40 ;  /* 0x000000402b177836 */ /* 0x000fe40000000000 */
[----:B------:R-:W-:Y:S01]  /*191c0*/  FFMA.FTZ R17, R133, R40, R42 ;  /* 0x0000002885117223 */ /* 0x000fe2000001002a */
[C---:B------:R-:W-:Y:S02]  /*191d0*/  VIADD R41, R43.reuse, 0x80 ;  /* 0x000000802b297836 */ /* 0x040fe40000000000 */
[----:B------:R-:W-:-:S02]  /*191e0*/  VIADD R35, R43, 0xc0 ;  /* 0x000000c02b237836 */ /* 0x000fc40000000000 */
[----:B------:R-:W-:-:S04]  /*191f0*/  IMAD.WIDE.U32 R112, R113, 0x10, R20 ;  /* 0x0000001071707825 */ /* 0x000fc800078e0014 */
        /* <DEDUP_REMOVED lines=9> */
[----:B------:R-:W-:Y:S02]  /*19290*/  HADD2.F32 R36, -RZ, R50.H0_H0 ;  /* 0x20000032ff247230 */ /* 0x000fe40000004100 */
[----:B------:R-:W-:Y:S02]  /*192a0*/  HADD2.F32 R108, -RZ, R96.H0_H0 ;  /* 0x20000060ff6c7230 */ /* 0x000fe40000004100 */
[----:B------:R-:W-:Y:S02]  /*192b0*/  HADD2.F32 R128, -RZ, R120.H0_H0 ;  /* 0x20000078ff807230 */ /* 0x000fe40000004100 */
[----:B0-----:R-:W-:Y:S01]  /*192c0*/  FFMA.FTZ R12, R139, R20, R36 ;  /* 0x000000148b0c7223 */ /* 0x001fe20000010024 */
[----:B------:R-:W-:Y:S02]  /*192d0*/  HADD2.F32 R132, -RZ, R51.H0_H0 ;  /* 0x20000033ff847230 */ /* 0x000fe40000004100 */
[----:B------:R-:W-:-:S02]  /*192e0*/  HADD2.F32 R136, -RZ, R95.H1_H1 ;  /* 0x3000005fff887230 */ /* 0x000fc40000004100 */
[----:B------:R-:W-:Y:S01]  /*192f0*/  FFMA.FTZ R13, R127, R108, R128 ;  /* 0x0000006c7f0d7223 */ /* 0x000fe20000010080 */
[----:B------:R-:W-:Y:S02]  /*19300*/  HADD2.F32 R138, -RZ, R120.H1_H1 ;  /* 0x30000078ff8a7230 */ /* 0x000fe40000004100 */
[----:B------:R-:W-:Y:S01]  /*19310*/  FFMA.FTZ R14, R125, R130, R132 ;  /* 0x000000827d0e7223 */ /* 0x000fe20000010084 */
[----:B------:R-:W-:Y:S02]  /*19320*/  HADD2.F32 R140, -RZ, R95.H0_H0 ;  /* 0x2000005fff8c7230 */ /* 0x000fe40000004100 */
[----:B------:R-:W-:Y:S02]  /*19330*/  HADD2.F32 R112, -RZ, R48.H0_H0 ;  /* 0x20000030ff707230 */ /* 0x000fe40000004100 */
[----:B------:R-:W-:Y:S01]  /*19340*/  FFMA.FTZ R15, R123, R136, R138 ;  /* 0x000000887b0f7223 */ /* 0x000fe2000001008a */
[----:B-1----:R-:W-:Y:S02]  /*19350*/  HADD2.F32 R18, -RZ, R94.H0_H0 ;  /* 0x2000005eff127230 */ /* 0x002fe40000004100 */
[----:B------:R-:W-:-:S02]  /*19360*/  HADD2.F32 R20, -RZ, R122.H0_H0 ;  /* 0x2000007aff147230 */ /* 0x000fc40000004100 */
[----:B------:R-:W-:Y:S01]  /*19370*/  FFMA.FTZ R16, R129, R140, R112 ;  /* 0x0000008c81107223 */ /* 0x000fe20000010070 */
[----:B------:R-:W-:Y:S01]  /*19380*/  HADD2.F32 R22, -RZ, R94.H1_H1 ;  /* 0x3000005eff167230 */ /* 0x000fe20000004100 */
[----:B------:R0:W-:Y:S01]  /*19390*/  STG.E.128 desc[UR8][R42.64], R12 ;  /* 0x0000000c2a007986 */ /* 0x0001e2000c101d08 */
        /* <DEDUP_REMOVED lines=37> */
[----:B------:R-:W-:Y:S01]  /*195f0*/  HADD2.F32 R111, -RZ, R88.H1_H1 ;  /* 0x30000058ff6f7230 */ /* 0x000fe20000004100 */
        /* <DEDUP_REMOVED lines=8> */
.L_x_33232:
[----:B------:R-:W-:Y:S05]  /*19680*/  BSYNC.RECONVERGENT B1 ;  /* 0x0000000000017941 */ /* 0x000fea0003800200 */
.L_x_33231:
[----:B0-----:R-:W0:Y:S02]  /*19690*/  LDC.64 R12, c[0x0][0x380] ;  /* 0x0000e000ff0c7b82 */ /* 0x001e240000000a00 */
[----:B0-----:R-:W-:-:S05]  /*196a0*/  IMAD R73, R12, 0x4, R73 ;  /* 0x000000040c497824 */ /* 0x001fca00078e0249 */
[----:B------:R-:W-:-:S13]  /*196b0*/  ISETP.GE.AND P0, PT, R73, R13, PT ;  /* 0x0000000d4900720c */ /* 0x000fda0003f06270 */
[----:B------:R-:W-:Y:S05]  /*196c0*/  @!P0 BRA `(.L_x_33233) ;  /* 0xfffffe7800a88947 */ /* 0x000fea000383ffff */
[----:B------:R-:W-:Y:S05]  /*196d0*/  BSYNC B0 ;  /* 0x0000000000007941 */ /* 0x000fea0003800000 */
.L_x_32773:
[----:B------:R-:W-:Y:S05]  /*196e0*/  EXIT ;  /* 0x000000000000794d */ /* 0x000fea0003800000 */
.L_x_33230:
[----:B------:R-:W-:Y:S01]  /*196f0*/  HFMA2 R113, -RZ, RZ, 0, 1.847743988037109375e-06 ;  /* 0x0000001fff717431 */ /* 0x000fe200000001ff */
[----:B------:R-:W-:Y:S01]  /*19700*/  BSSY B1, `(.L_x_33234) ;  /* 0x0000007000017945 */ /* 0x000fe20003800000 */
[----:B-1----:R-:W-:Y:S01]  /*19710*/  MOV R136, R130 ;  /* 0x0000008200887202 */ /* 0x002fe20000000f00 */
[----:B------:R-:W-:Y:S02]  /*19720*/  IMAD.MOV.U32 R115, RZ, RZ, 0x1 ;  /* 0x00000001ff737424 */ /* 0x000fe400078e00ff */
[----:B------:R-:W-:-:S07]  /*19730*/  IMAD.MOV.U32 R112, RZ, RZ, -0x1 ;  /* 0xffffffffff707424 */ /* 0x000fce00078e00ff */
[----:B0----5:R-:W-:Y:S05]  /*19740*/  WARPSYNC.COLLECTIVE R112, `(.L_x_33235) ;  /* 0x0000000070087348 */ /* 0x021fea0003c00000 */
[----:B------:R1:W2:Y:S02]  /*19750*/  SHFL.BFLY P1, R125, R136, R115, R113 ;  /* 0x0c000073887d7389 */ /* 0x0002a40000020071 */
[----:B012--5:R-:W-:Y:S05]  /*19760*/  ENDCOLLECTIVE ;  /* 0x000000000000791b */ /* 0x027fea0003800000 */
.L_x_33235:
[----:B------:R-:W-:Y:S05]  /*19770*/  BSYNC B1 ;  /* 0x0000000000017941 */ /* 0x000fea0003800000 */
.L_x_33234:
        /* <DEDUP_REMOVED lines=10> */
.L_x_33236:
[----:B------:R-:W-:Y:S02]  /*19820*/  IMAD.MOV.U32 R115, RZ, RZ, 0x4 ;  /* 0x00000004ff737424 */ /* 0x000fe400078e00ff */
[----:B------:R-:W-:-:S04]  /*19830*/  IMAD.MOV.U32 R70, RZ, RZ, R125 ;  /* 0x000000ffff467224 */ /* 0x000fc800078e007d */
[----:B------:R-:W-:-:S05]  /*19840*/  FADD.FTZ R119, R117, R70 ;  /* 0x0000004675777221 */ /* 0x000fca0000010000 */
[----:B------:R-:W-:-:S07]  /*19850*/  MOV R136, R119 ;  /* 0x0000007700887202 */ /* 0x000fce0000000f00 */
[----:B------:R-:W-:Y:S05]  /*19860*/  WARPSYNC.COLLECTIVE R112, `(.L_x_33237) ;  /* 0x0000000070087348 */ /* 0x000fea0003c00000 */
[----:B------:R0:W1:Y:S02]  /*19870*/  SHFL.BFLY P1, R125, R136, R115, R113 ;  /* 0x0c000073887d7389 */ /* 0x0000640000020071 */
[----:B01----:R-:W-:Y:S05]  /*19880*/  ENDCOLLECTIVE ;  /* 0x000000000000791b */ /* 0x003fea0003800000 */
.L_x_33237:
[----:B------:R-:W-:Y:S01]  /*19890*/  HFMA2 R115, -RZ, RZ, 0, 4.76837158203125e-07 ;  /* 0x00000008ff737431 */ /* 0x000fe200000001ff */
[----:B------:R-:W-:-:S05]  /*198a0*/  MOV R70, R125 ;  /* 0x0000007d00467202 */ /* 0x000fca0000000f00 */
[----:B------:R-:W-:-:S04]  /*198b0*/  FADD.FTZ R121, R119, R70 ;  /* 0x0000004677797221 */ /* 0x000fc80000010000 */
[----:B------:R-:W-:-:S07]  /*198c0*/  IMAD.MOV.U32 R136, RZ, RZ, R121 ;  /* 0x000000ffff887224 */ /* 0x000fce00078e0079 */
[----:B------:R-:W-:Y:S05]  /*198d0*/  WARPSYNC.COLLECTIVE R112, `(.L_x_33238) ;  /* 0x0000000070087348 */ /* 0x000fea0003c00000 */
[----:B------:R0:W1:Y:S02]  /*198e0*/  SHFL.BFLY P1, R125, R136, R115, R113 ;  /* 0x0c000073887d7389 */ /* 0x0000640000020071 */
[----:B01----:R-:W-:Y:S05]  /*198f0*/  ENDCOLLECTIVE ;  /* 0x000000000000791b */ /* 0x003fea0003800000 */
.L_x_33238:
[----:B------:R-:W-:Y:S02]  /*19900*/  IMAD.MOV.U32 R115, RZ, RZ, 0x10 ;  /* 0x00000010ff737424 */ /* 0x000fe400078e00ff */
[----:B------:R-:W-:-:S04]  /*19910*/  IMAD.MOV.U32 R70, RZ, RZ, R125 ;  /* 0x000000ffff467224 */ /* 0x000fc800078e007d */
[----:B------:R-:W-:-:S05]  /*19920*/  FADD.FTZ R123, R121, R70 ;  /* 0x00000046797b7221 */ /* 0x000fca0000010000 */
[----:B------:R-:W-:-:S07]  /*19930*/  MOV R136, R123 ;  /* 0x0000007b00887202 */ /* 0x000fce0000000f00 */
[----:B------:R-:W-:Y:S05]  /*19940*/  WARPSYNC.COLLECTIVE R112, `(.L_x_33239) ;  /* 0x0000000070087348 */ /* 0x000fea0003c00000 */
[----:B------:R0:W1:Y:S02]  /*19950*/  SHFL.BFLY P1, R125, R136, R115, R113 ;  /* 0x0c000073887d7389 */ /* 0x0000640000020071 */
[----:B01----:R-:W-:Y:S05]  /*19960*/  ENDCOLLECTIVE ;  /* 0x000000000000791b */ /* 0x003fea0003800000 */
.L_x_33239:
[----:B------:R-:W-:-:S05]  /*19970*/  MOV R70, R125 ;  /* 0x0000007d00467202 */ /* 0x000fca0000000f00 */
[----:B------:R-:W-:-:S04]  /*19980*/  FADD.FTZ R70, R123, R70 ;  /* 0x000000467b467221 */ /* 0x000fc80000010000 */
[----:B------:R-:W-:-:S04]  /*19990*/  FMUL.FTZ R71, R70, R111 ;  /* 0x0000006f46477220 */ /* 0x000fc80000410000 */
[C---:B------:R-:W-:Y:S01]  /*199a0*/  FADD.FTZ R70, -R71.reuse, R12 ;  /* 0x0000000c47467221 */ /* 0x040fe20000010100 */
[C---:B------:R-:W-:Y:S01]  /*199b0*/  FADD.FTZ R117, -R71.reuse, R13 ;  /* 0x0000000d47757221 */ /* 0x040fe20000010100 */
[C---:B------:R-:W-:Y:S01]  /*199c0*/  FADD.FTZ R119, -R71.reuse, R14 ;  /* 0x0000000e47777221 */ /* 0x040fe20000010100 */
[C---:B------:R-:W-:Y:S01]  /*199d0*/  FADD.FTZ R113, -R71.reuse, R16 ;  /* 0x0000001047717221 */ /* 0x040fe20000010100 */
        /* <DEDUP_REMOVED lines=59> */
[----:B------:R-:W-:-:S03]  /*19d90*/  IMAD.MOV.U32 R113, RZ, RZ, 0x1f ;  /* 0x0000001fff717424 */ /* 0x000fc600078e00ff */
[----:B------:R-:W-:Y:S01]  /*19da0*/  FFMA.FTZ R70, R115, R115, R70 ;  /* 0x0000007373467223 */ /* 0x000fe20000010046 */
[----:B------:R-:W-:-:S03]  /*19db0*/  HFMA2 R115, -RZ, RZ, 0, 5.9604644775390625e-08 ;  /* 0x00000001ff737431 */ /* 0x000fc600000001ff */
[----:B------:R-:W-:-:S07]  /*19dc0*/  IMAD.MOV.U32 R136, RZ, RZ, R70 ;  /* 0x000000ffff887224 */ /* 0x000fce00078e0046 */
[----:B------:R-:W-:Y:S05]  /*19dd0*/  WARPSYNC.COLLECTIVE R112, `(.L_x_33240) ;  /* 0x0000000070087348 */ /* 0x000fea0003c00000 */
[----:B------:R0:W1:Y:S02]  /*19de0*/  SHFL.BFLY P1, R125, R136, R115, R113 ;  /* 0x0c000073887d7389 */ /* 0x0000640000020071 */
[----:B01----:R-:W-:Y:S05]  /*19df0*/  ENDCOLLECTIVE ;  /* 0x000000000000791b */ /* 0x003fea0003800000 */
.L_x_33240:
[----:B------:R-:W-:Y:S01]  /*19e00*/  HFMA2 R115, -RZ, RZ, 0, 1.1920928955078125e-07 ;  /* 0x00000002ff737431 */ /* 0x000fe200000001ff */
[----:B------:R-:W-:-:S05]  /*19e10*/  MOV R117, R125 ;  /* 0x0000007d00757202 */ /* 0x000fca0000000f00 */
[----:B------:R-:W-:-:S04]  /*19e20*/  FADD.FTZ R117, R70, R117 ;  /* 0x0000007546757221 */ /* 0x000fc80000010000 */
[----:B------:R-:W-:-:S07]  /*19e30*/  IMAD.MOV.U32 R136, RZ, RZ, R117 ;  /* 0x000000ffff887224 */ /* 0x000fce00078e0075 */
[----:B------:R-:W-:Y:S05]  /*19e40*/  WARPSYNC.COLLECTIVE R112, `(.L_x_33241) ;  /* 0x0000000070087348 */ /* 0x000fea0003c00000 */
[----:B------:R0:W1:Y:S02]  /*19e50*/  SHFL.BFLY P1, R125, R136, R115, R113 ;  /* 0x0c000073887d7389 */ /* 0x0000640000020071 */
[----:B01----:R-:W-:Y:S05]  /*19e60*/  ENDCOLLECTIVE ;  /* 0x000000000000791b */ /* 0x003fea0003800000 */
.L_x_33241:
[----:B------:R-:W-:Y:S02]  /*19e70*/  IMAD.MOV.U32 R115, RZ, RZ, 0x4 ;  /* 0x00000004ff737424 */ /* 0x000fe400078e00ff */
[----:B------:R-:W-:-:S04]  /*19e80*/  IMAD.MOV.U32 R130, RZ, RZ, R125 ;  /* 0x000000ffff827224 */ /* 0x000fc800078e007d */
[----:B------:R-:W-:-:S05]  /*19e90*/  FADD.FTZ R130, R117, R130 ;  /* 0x0000008275827221 */ /* 0x000fca0000010000 */
[----:B------:R-:W-:-:S07]  /*19ea0*/  MOV R136, R130 ;  /* 0x0000008200887202 */ /* 0x000fce0000000f00 */
[----:B------:R-:W-:Y:S05]  /*19eb0*/  WARPSYNC.COLLECTIVE R112, `(.L_x_33242) ;  /* 0x0000000070087348 */ /* 0x000fea0003c00000 */
[----:B------:R0:W1:Y:S02]  /*19ec0*/  SHFL.BFLY P1, R125, R136, R115, R113 ;  /* 0x0c000073887d7389 */ /* 0x0000640000020071 */
[----:B01----:R-:W-:Y:S05]  /*19ed0*/  ENDCOLLECTIVE ;  /* 0x000000000000791b */ /* 0x003fea0003800000 */
.L_x_33242:
[----:B------:R-:W-:Y:S01]  /*19ee0*/  HFMA2 R115, -RZ, RZ, 0, 4.76837158203125e-07 ;  /* 0x00000008ff737431 */ /* 0x000fe200000001ff */
[----:B------:R-:W-:-:S05]  /*19ef0*/  MOV R119, R125 ;  /* 0x0000007d00777202 */ /* 0x000fca0000000f00 */
[----:B------:R-:W-:-:S04]  /*19f00*/  FADD.FTZ R119, R130, R119 ;  /* 0x0000007782777221 */ /* 0x000fc80000010000 */
[----:B------:R-:W-:-:S07]  /*19f10*/  IMAD.MOV.U32 R136, RZ, RZ, R119 ;  /* 0x000000ffff887224 */ /* 0x000fce00078e0077 */
[----:B------:R-:W-:Y:S05]  /*19f20*/  WARPSYNC.COLLECTIVE R112, `(.L_x_33243) ;  /* 0x0000000070087348 */ /* 0x000fea0003c00000 */
[----:B------:R0:W1:Y:S02]  /*19f30*/  SHFL.BFLY P1, R125, R136, R115, R113 ;  /* 0x0c000073887d7389 */ /* 0x0000640000020071 */
[----:B01----:R-:W-:Y:S05]  /*19f40*/  ENDCOLLECTIVE ;  /* 0x000000000000791b */ /* 0x003fea0003800000 */
.L_x_33243:
[----:B------:R-:W-:Y:S02]  /*19f50*/  IMAD.MOV.U32 R115, RZ, RZ, 0x10 ;  /* 0x00000010ff737424 */ /* 0x000fe400078e00ff */
[----:B------:R-:W-:-:S04]  /*19f60*/  IMAD.MOV.U32 R132, RZ, RZ, R125 ;  /* 0x000000ffff847224 */ /* 0x000fc800078e007d */
[----:B------:R-:W-:-:S05]  /*19f70*/  FADD.FTZ R132, R119, R132 ;  /* 0x0000008477847221 */ /* 0x000fca0000010000 */
[----:B------:R-:W-:-:S07]  /*19f80*/  MOV R136, R132 ;  /* 0x0000008400887202 */ /* 0x000fce0000000f00 */
[----:B------:R-:W-:Y:S05]  /*19f90*/  WARPSYNC.COLLECTIVE R112, `(.L_x_33244) ;  /* 0x0000000070087348 */ /* 0x000fea0003c00000 */
[----:B------:R0:W1:Y:S02]  /*19fa0*/  SHFL.BFLY P1, R125, R136, R115, R113 ;  /* 0x0c000073887d7389 */ /* 0x0000640000020071 */
[----:B01----:R-:W-:Y:S05]  /*19fb0*/  ENDCOLLECTIVE ;  /* 0x000000000000791b */ /* 0x003fea0003800000 */
.L_x_33244:
[----:B------:R-:W-:Y:S01]  /*19fc0*/  MOV R121, R125 ;  /* 0x0000007d00797202 */ /* 0x000fe20000000f00 */
[----:B------:R-:W-:Y:S06]  /*19fd0*/  BRA `(.L_x_33245) ;  /* 0xffffffe800547947 */ /* 0x000fec000383ffff */
.L_x_33246:
        /* <DEDUP_REMOVED lines=10> */
.L_x_37371:


//--------------------- .text._ZN10layer_norm13ln_fwd_kernelINS_13Kernel_traitsIfffffjLj1024ELj1ELj4ELj1ELj16ENS_18Kernel_traits_baseILj1024EfffffjLj128EEEEELb0ELb0ELb0ELb0EEEvNS_9FwdParamsE --------------------------
	.section	.text._ZN10layer_norm13ln_fwd_kernelINS_13Kernel_traitsIfffffjLj1024ELj1ELj4ELj1ELj16ENS_18Kernel_traits_baseILj1024EfffffjLj128EEEEELb0ELb0ELb0ELb0EEEvNS_9FwdParamsE,"ax",@progbits
	.align	128
        .global         _ZN10layer_norm13ln_fwd_kernelINS_13Kernel_traitsIfffffjLj1024ELj1ELj4ELj1ELj16ENS_18Kernel_traits_baseILj1024EfffffjLj128EEEEELb0ELb0ELb0ELb0EEEvNS_9FwdParamsE
        .type           _ZN10layer_norm13ln_fwd_kernelINS_13Kernel_traitsIfffffjLj1024ELj1ELj4ELj1ELj16ENS_18Kernel_traits_baseILj1024EfffffjLj128EEEEELb0ELb0ELb0ELb0EEEvNS_9FwdParamsE,@function
        .size           _ZN10layer_norm13ln_fwd_kernelINS_13Kernel_traitsIfffffjLj1024ELj1ELj4ELj1ELj16ENS_18Kernel_traits_baseILj1024EfffffjLj128EEEEELb0ELb0ELb0ELb0EEEvNS_9FwdParamsE,(.L_x_37372 - _ZN10layer_norm13ln_fwd_kernelINS_13Kernel_traitsIfffffjLj1024ELj1ELj4ELj1ELj16ENS_18Kernel_traits_baseILj1024EfffffjLj128EEEEELb0ELb0ELb0ELb0EEEvNS_9FwdParamsE)
        .other          _ZN10layer_norm13ln_fwd_kernelINS_13Kernel_traitsIfffffjLj1024ELj1ELj4ELj1ELj16ENS_18Kernel_traits_baseILj1024EfffffjLj128EEEEELb0ELb0ELb0ELb0EEEvNS_9FwdParamsE,@"STO_CUDA_ENTRY STV_DEFAULT"
_ZN10layer_norm13ln_fwd_kernelINS_13Kernel_traitsIfffffjLj1024ELj1ELj4ELj1ELj16ENS_18Kernel_traits_baseILj1024EfffffjLj128EEEEELb0ELb0ELb0ELb0EEEvNS_9FwdParamsE:
.text._ZN10layer_norm13ln_fwd_kernelINS_13Kernel_traitsIfffffjLj1024ELj1ELj4ELj1ELj16ENS_18Kernel_traits_baseILj1024EfffffjLj128EEEEELb0ELb0ELb0ELb0EEEvNS_9FwdParamsE:
        /* <DEDUP_REMOVED lines=46> */
[----:B------:R0:W5:Y:S02]  /*02e0*/  @P4 LDG.E.128 R56, desc[UR6][R18.64] ;  /* 0x0000000612384981 */ /* 0x000164000c1e1d00 */
[----:B------:R-:W4:Y:S01]  /*02f0*/  @P6 LDC.64 R26, c[0x0][0x3d0] ;  /* 0x0000f400ff1a6b82 */ /* 0x000f220000000a00 */
[C---:B-1----:R-:W-:Y:S01]  /*0300*/  @P4 IMAD.WIDE.U32 R20, R5.reuse, 0x10, R20 ;  /* 0x0000001005144825 */ /* 0x042fe200078e0014 */
[----:B------:R-:W-:-:S04]  /*0310*/  @P4 IADD3 R5, PT, PT, R5, 0x20, RZ ;  /* 0x0000002005054810 */ /* 0x000fc80007ffe0ff */
[----:B------:R0:W5:Y:S02]  /*0320*/  @P4 LDG.E.128 R52, desc[UR6][R20.64] ;  /* 0x0000000614344981 */ /* 0x000164000c1e1d00 */
[----:B------:R-:W1:Y:S08]  /*0330*/  @P6 LDC.64 R84, c[0x0][0x438] ;  /* 0x00010e00ff546b82 */ /* 0x000e700000000a00 */
[----:B------:R-:W0:Y:S08]  /*0340*/  @P0 LDC.64 R86, c[0x0][0x3d0] ;  /* 0x0000f400ff560b82 */ /* 0x000e300000000a00 */
[----:B------:R-:W0:Y:S01]  /*0350*/  @P0 LDC.64 R88, c[0x0][0x438] ;  /* 0x00010e00ff580b82 */ /* 0x000e220000000a00 */
[----:B--2---:R-:W-:-:S04]  /*0360*/  @P5 IMAD.WIDE.U32 R22, R5, 0x10, R22 ;  /* 0x0000001005165825 */ /* 0x004fc800078e0016 */
[C---:B---3--:R-:W-:Y:S01]  /*0370*/  @P5 IMAD.WIDE.U32 R24, R5.reuse, 0x10, R24 ;  /* 0x0000001005185825 */ /* 0x048fe200078e0018 */
[----:B------:R-:W-:Y:S01]  /*0380*/  @P5 IADD3 R5, PT, PT, R5, 0x20, RZ ;  /* 0x0000002005055810 */ /* 0x000fe20007ffe0ff */
[----:B------:R2:W5:Y:S01]  /*0390*/  @P5 LDG.E.128 R48, desc[UR6][R22.64] ;  /* 0x0000000616305981 */ /* 0x000562000c1e1d00 */
[----:B------:R-:W3:Y:S03]  /*03a0*/  @P1 LDC.64 R6, c[0x0][0x3d0] ;  /* 0x0000f400ff061b82 */ /* 0x000ee60000000a00 */
[C---:B----4-:R-:W-:Y:S01]  /*03b0*/  @P6 IMAD.WIDE.U32 R26, R5.reuse, 0x10, R26 ;  /* 0x00000010051a6825 */ /* 0x050fe200078e001a */
[----:B------:R2:W5:Y:S03]  /*03c0*/  @P5 LDG.E.128 R44, desc[UR6][R24.64] ;  /* 0x00000006182c5981 */ /* 0x000566000c1e1d00 */
[C---:B-1----:R-:W-:Y:S01]  /*03d0*/  @P6 IMAD.WIDE.U32 R84, R5.reuse, 0x10, R84 ;  /* 0x0000001005546825 */ /* 0x042fe200078e0054 */
[----:B------:R-:W-:Y:S01]  /*03e0*/  @P6 IADD3 R5, PT, PT, R5, 0x20, RZ ;  /* 0x0000002005056810 */ /* 0x000fe20007ffe0ff */
[----:B------:R2:W5:Y:S01]  /*03f0*/  @P6 LDG.E.128 R40, desc[UR6][R26.64] ;  /* 0x000000061a286981 */ /* 0x000562000c1e1d00 */
[----:B------:R-:W1:Y:S03]  /*0400*/  @P1 LDC.64 R8, c[0x0][0x438] ;  /* 0x00010e00ff081b82 */ /* 0x000e660000000a00 */
[C---:B0-----:R-:W-:Y:S01]  /*0410*/  @P0 IMAD.WIDE.U32 R86, R5.reuse, 0x10, R86 ;  /* 0x0000001005560825 */ /* 0x041fe200078e0056 */
[----:B------:R2:W5:Y:S03]  /*0420*/  @P6 LDG.E.128 R36, desc[UR6][R84.64] ;  /* 0x0000000654246981 */ /* 0x000566000c1e1d00 */
[----:B------:R-:W-:Y:S01]  /*0430*/  @P0 IMAD.WIDE.U32 R88, R5, 0x10, R88 ;  /* 0x0000001005580825 */ /* 0x000fe200078e0058 */
[----:B------:R2:W5:Y:S04]  /*0440*/  @P0 LDG.E.128 R32, desc[UR6][R86.64] ;  /* 0x0000000656200981 */ /* 0x000568000c1e1d00 */
[----:B------:R2:W5:Y:S01]  /*0450*/  @P0 LDG.E.128 R28, desc[UR6][R88.64] ;  /* 0x00000006581c0981 */ /* 0x000562000c1e1d00 */
[----:B---3--:R-:W-:-:S05]  /*0460*/  @P1 IMAD.WIDE.U32 R6, R3, 0x10, R6 ;  /* 0x0000001003061825 */ /* 0x008fca00078e0006 */
[----:B------:R2:W5:Y:S01]  /*0470*/  @P1 LDG.E.128 R80, desc[UR6][R6.64] ;  /* 0x0000000606501981 */ /* 0x000562000c1e1d00 */
[----:B-1----:R-:W-:-:S05]  /*0480*/  @P1 IMAD.WIDE.U32 R8, R3, 0x10, R8 ;  /* 0x0000001003081825 */ /* 0x002fca00078e0008 */
[----:B------:R2:W5:Y:S01]  /*0490*/  @P1 LDG.E.128 R76, desc[UR6][R8.64] ;  /* 0x00000006084c1981 */ /* 0x000562000c1e1d00 */
[----:B------:R-:W-:Y:S02]  /*04a0*/  ISETP.GE.U32.AND P1, PT, R2, 0x100, PT ;  /* 0x000001000200780c */ /* 0x000fe40003f26070 */
[----:B------:R-:W-:-:S11]  /*04b0*/  @P0 IADD3 R5, PT, PT, R5, 0x20, RZ ;  /* 0x0000002005050810 */ /* 0x000fd60007ffe0ff */
[----:B--2---:R-:W-:Y:S05]  /*04c0*/  @!P1 BRA `(.L_x_33249) ;  /* 0x0000000000fc9947 */ /* 0x004fea0003800000 */
[----:B------:R-:W0:Y:S08]  /*04d0*/  LDC.64 R24, c[0x0][0x3d0] ;  /* 0x0000f400ff187b82 */ /* 0x000e300000000a00 */
[----:B------:R-:W1:Y:S01]  /*04e0*/  LDC.64 R20, c[0x0][0x438] ;  /* 0x00010e00ff147b82 */ /* 0x000e620000000a00 */
[----:B0-----:R-:W-:-:S06]  /*04f0*/  IMAD.WIDE.U32 R24, R5, 0x10, R24 ;  /* 0x0000001005187825 */ /* 0x001fcc00078e0018 */
[----:B------:R-:W5:Y:S01]  /*0500*/  LDG.E.128 R24, desc[UR6][R24.64] ;  /* 0x0000000618187981 */ /* 0x000f62000c1e1d00 */
[----:B-1----:R-:W-:-:S06]  /*0510*/  IMAD.WIDE.U32 R20, R5, 0x10, R20 ;  /* 0x0000001005147825 */ /* 0x002fcc00078e0014 */
[----:B------:R-:W5:Y:S01]  /*0520*/  LDG.E.128 R20, desc[UR6][R20.64] ;  /* 0x0000000614147981 */ /* 0x000f62000c1e1d00 */
[----:B------:R-:W-:Y:S05]  /*0530*/  BRA `(.L_x_33249) ;  /* 0x0000000000e07947 */ /* 0x000fea0003800000 */
.L_x_33248:
        /* <DEDUP_REMOVED lines=13> */
[----:B0-----:R-:W-:-:S05]  /*0610*/  @P6 IMAD.WIDE.U32 R8, R3, 0x10, R6 ;  /* 0x0000001003086825 */ /* 0x001fca00078e0006 */
[----:B------:R0:W5:Y:S01]  /*0620*/  @P6 LDG.E.128 R80, desc[UR6][R8.64] ;  /* 0x0000000608506981 */ /* 0x000162000c1e1d00 */
[----:B------:R-:W-:Y:S01]  /*0630*/  ISETP.GE.U32.AND P6, PT, R2, 0x100, PT ;  /* 0x000001000200780c */ /* 0x000fe20003fc6070 */
[----:B------:R-:W4:Y:S01]  /*0640*/  @P2 LDC.64 R16, c[0x0][0x3d0] ;  /* 0x0000f400ff102b82 */ /* 0x000f220000000a00 */
[C---:B-1----:R-:W-:Y:S01]  /*0650*/  @P5 IMAD.WIDE.U32 R6, R5.reuse, 0x10, R10 ;  /* 0x0000001005065825 */ /* 0x042fe200078e000a */
[----:B------:R-:W-:-:S04]  /*0660*/  @P5 IADD3 R5, PT, PT, R5, 0x20, RZ ;  /* 0x0000002005055810 */ /* 0x000fc80007ffe0ff */
[----:B------:R1:W5:Y:S02]  /*0670*/  @P5 LDG.E.128 R72, desc[UR6][R6.64] ;  /* 0x0000000606485981 */ /* 0x000364000c1e1d00 */
[----:B------:R-:W0:Y:S01]  /*0680*/  @P1 LDC.64 R18, c[0x0][0x3d0] ;  /* 0x0000f400ff121b82 */ /* 0x000e220000000a00 */
[C---:B--2---:R-:W-:Y:S01]  /*0690*/  @P4 IMAD.WIDE.U32 R12, R5.reuse, 0x10, R12 ;  /* 0x00000010050c4825 */ /* 0x044fe200078e000c */
[----:B------:R-:W-:-:S04]  /*06a0*/  @P4 IADD3 R5, PT, PT, R5, 0x20, RZ ;  /* 0x0000002005054810 */ /* 0x000fc80007ffe0ff */
[----:B------:R1:W5:Y:S02]  /*06b0*/  @P4 LDG.E.128 R64, desc[UR6][R12.64] ;  /* 0x000000060c404981 */ /* 0x000364000c1e1d00 */
[----:B------:R-:W2:Y:S01]  /*06c0*/  @P0 LDC.64 R10, c[0x0][0x3d0] ;  /* 0x0000f400ff0a0b82 */ /* 0x000ea20000000a00 */
[C---:B---3--:R-:W-:Y:S01]  /*06d0*/  @P3 IMAD.WIDE.U32 R14, R5.reuse, 0x10, R14 ;  /* 0x00000010050e3825 */ /* 0x048fe200078e000e */
[----:B------:R-:W-:-:S04]  /*06e0*/  @P3 IADD3 R5, PT, PT, R5, 0x20, RZ ;  /* 0x0000002005053810 */ /* 0x000fc80007ffe0ff */
[----:B------:R1:W5:Y:S02]  /*06f0*/  @P3 LDG.E.128 R56, desc[UR6][R14.64] ;  /* 0x000000060e383981 */ /* 0x000364000c1e1d00 */
[----:B------:R-:W3:Y:S01]  /*0700*/  @P6 LDC.64 R28, c[0x0][0x3d0] ;  /* 0x0000f400ff1c6b82 */ /* 0x000ee20000000a00 */
[C---:B----4-:R-:W-:Y:S01]  /*0710*/  @P2 IMAD.WIDE.U32 R16, R5.reuse, 0x10, R16 ;  /* 0x0000001005102825 */ /* 0x050fe200078e0010 */
[----:B------:R-:W-:-:S04]  /*0720*/  @P2 IADD3 R5, PT, PT, R5, 0x20, RZ ;  /* 0x0000002005052810 */ /* 0x000fc80007ffe0ff */
[----:B------:R1:W5:Y:S01]  /*0730*/  @P2 LDG.E.128 R48, desc[UR6][R16.64] ;  /* 0x0000000610302981 */ /* 0x000362000c1e1d00 */
[C---:B0-----:R-:W-:Y:S01]  /*0740*/  @P1 IMAD.WIDE.U32 R18, R5.reuse, 0x10, R18 ;  /* 0x0000001005121825 */ /* 0x041fe200078e0012 */
[----:B------:R-:W-:-:S04]  /*0750*/  @P1 IADD3 R5, PT, PT, R5, 0x20, RZ ;  /* 0x0000002005051810 */ /* 0x000fc80007ffe0ff */
[----:B------:R1:W5:Y:S01]  /*0760*/  @P1 LDG.E.128 R40, desc[UR6][R18.64] ;  /* 0x0000000612281981 */ /* 0x000362000c1e1d00 */
[C---:B--2---:R-:W-:Y:S01]  /*0770*/  @P0 IMAD.WIDE.U32 R10, R5.reuse, 0x10, R10 ;  /* 0x00000010050a0825 */ /* 0x044fe200078e000a */
[----:B------:R-:W-:-:S04]  /*0780*/  @P0 IADD3 R5, PT, PT, R5, 0x20, RZ ;  /* 0x0000002005050810 */ /* 0x000fc80007ffe0ff */
[----:B------:R1:W5:Y:S01]  /*0790*/  @P0 LDG.E.128 R32, desc[UR6][R10.64] ;  /* 0x000000060a200981 */ /* 0x000362000c1e1d00 */
[----:B---3--:R-:W-:-:S05]  /*07a0*/  @P6 IMAD.WIDE.U32 R8, R5, 0x10, R28 ;  /* 0x0000001005086825 */ /* 0x008fca00078e001c */
[----:B------:R1:W5:Y:S01]  /*07b0*/  @P6 LDG.E.128 R24, desc[UR6][R8.64] ;  /* 0x0000000608186981 */ /* 0x000362000c1e1d00 */
        /* <DEDUP_REMOVED lines=14> */
[----:B------:R-:W-:Y:S02]  /*08a0*/  @P6 CS2R R22, SRZ ;  /* 0x0000000000166805 */ /* 0x000fe4000001ff00 */
[----:B-1----:R-:W-:-:S07]  /*08b0*/  @P6 CS2R R20, SRZ ;  /* 0x0000000000146805 */ /* 0x002fce000001ff00 */
.L_x_33249:
[----:B------:R-:W-:Y:S05]  /*08c0*/  BSYNC.RECONVERGENT B0 ;  /* 0x0000000000007941 */ /* 0x000fea0003800200 */
.L_x_33247:
[----:B------:R-:W0:Y:S02]  /*08d0*/  LDCU UR4, c[0x0][0x384] ;  /* 0x00007080ff0477ac */ /* 0x000e240008000800 */
[----:B0-----:R-:W-:-:S13]  /*08e0*/  ISETP.GE.AND P0, PT, R4, UR4, PT ;  /* 0x0000000404007c0c */ /* 0x001fda000bf06270 */
[----:B------:R-:W-:Y:S05]  /*08f0*/  @P0 EXIT ;  /* 0x000000000000094d */ /* 0x000fea0003800000 */
[----:B------:R-:W0:Y:S01]  /*0900*/  LDCU.64 UR8, c[0x0][0x3e0] ;  /* 0x00007c00ff0877ac */ /* 0x000e220008000a00 */
[----:B------:R-:W1:Y:S01]  /*0910*/  LDCU.U8 UR4, c[0x0][0x410] ;  /* 0x00008200ff0477ac */ /* 0x000e620008000000 */
[----:B------:R-:W2:Y:S01]  /*0920*/  LDCU UR5, c[0x0][0x448] ;  /* 0x00008900ff0577ac */ /* 0x000ea20008000800 */
[----:B0-----:R-:W-:Y:S01]  /*0930*/  UISETP.NE.U32.AND UP0, UPT, UR8, URZ, UPT ;  /* 0x000000ff0800728c */ /* 0x001fe2000bf05070 */
[----:B------:R-:W0:Y:S03]  /*0940*/  LDCU UR8, c[0x0][0x388] ;  /* 0x00007100ff0877ac */ /* 0x000e260008000800 */
[----:B------:R-:W-:-:S06]  /*0950*/  UISETP.NE.AND.EX UP0, UPT, UR9, URZ, UPT, UP0 ;  /* 0x000000ff0900728c */ /* 0x000fcc000bf05300 */
[----:B------:R-:W-:Y:S01]  /*0960*/  PLOP3.LUT P4, PT, PT, PT, UP0, 0x80, 0x8 ;  /* 0x000000000008781c */ /* 0x000fe20003f8f008 */
[----:B-12---:R-:W-:-:S12]  /*0970*/  UISETP.NE.AND UP0, UPT, UR4, URZ, UPT ;  /* 0x000000ff0400728c */ /* 0x006fd8000bf05270 */
.L_x_33291:
[----:B-1----:R-:W1:Y:S01]  /*0980*/  @P4 LDC.64 R10, c[0x0][0x3e0] ;  /* 0x0000f800ff0a4b82 */ /* 0x002e620000000a00 */
[----:B-----5:R-:W-:-:S07]  /*0990*/  HFMA2 R117, -RZ, RZ, 1.875, 0 ;  /* 0x3f800000ff757431 */ /* 0x020fce00000001ff */
[----:B--2---:R-:W2:Y:S01]  /*09a0*/  LDC.64 R12, c[0x0][0x3a0] ;  /* 0x0000e800ff0c7b82 */ /* 0x004ea20000000a00 */
[----:B-1----:R-:W-:-:S07]  /*09b0*/  @P4 IMAD.WIDE R84, R4, 0x4, R10 ;  /* 0x0000000404544825 */ /* 0x002fce00078e020a */
[----:B------:R-:W2:Y:S01]  /*09c0*/  LDC.64 R10, c[0x0][0x3e0] ;  /* 0x0000f800ff0a7b82 */ /* 0x000ea20000000a00 */
[----:B-----5:R1:W5:Y:S01]  /*09d0*/  @P4 LDG.E R117, desc[UR6][R84.64] ;  /* 0x0000000654754981 */ /* 0x020362000c1e1900 */
[----:B0-----:R-:W-:Y:S01]  /*09e0*/  IMAD R86, R4, UR8, RZ ;  /* 0x0000000804567c24 */ /* 0x001fe2000f8e02ff */
[----:B------:R-:W-:Y:S01]  /*09f0*/  ISETP.GE.U32.AND P3, PT, R2, 0x20, PT ;  /* 0x000000200200780c */ /* 0x000fe20003f66070 */
[----:B------:R-:W-:Y:S03]  /*0a00*/  BSSY.RECONVERGENT B0, `(.L_x_33250) ;  /* 0x000002b000007945 */ /* 0x000fe60003800200 */
[----:B------:R-:W-:-:S04]  /*0a10*/  SHF.R.S32.HI R87, RZ, 0x1f, R86 ;  /* 0x0000001fff577819 */ /* 0x000fc80000011456 */
[----:B------:R-:W-:-:S04]  /*0a20*/  LEA.HI R86, R87, R86, RZ, 0x2 ;  /* 0x0000005657567211 */ /* 0x000fc800078f10ff */
[----:B------:R-:W-:-:S04]  /*0a30*/  LEA.HI.SX32 R116, R86, R3, 0x1e ;  /* 0x0000000356747211 */ /* 0x000fc800078ff2ff */
[----:B------:R-:W-:Y:S02]  /*0a40*/  MOV R118, R116 ;  /* 0x0000007400767202 */ /* 0x000fe40000000f00 */
[----:B--2---:R-:W-:-:S04]  /*0a50*/  LOP3.LUT P0, RZ, R12, R10, RZ, 0xfc, !PT ;  /* 0x0000000a0cff7212 */ /* 0x004fc8000780fcff */
[----:B------:R-:W-:Y:S01]  /*0a60*/  LOP3.LUT P0, RZ, R13, R11, RZ, 0xfc, P0 ;  /* 0x0000000b0dff7212 */ /* 0x000fe2000000fcff */
[----:B-1-34-:R-:W-:-:S12]  /*0a70*/  @!P3 BRA `(.L_x_33251) ;  /* 0x00000000008cb947 */ /* 0x01afd80003800000 */
        /* <DEDUP_REMOVED lines=33> */
.L_x_33252:
[----:B------:R0:W-:Y:S01]  /*0c90*/  @P0 STG.E.128 desc[UR6][R88.64], R16 ;  /* 0x0000001058000986 */ /* 0x0001e2000c101d06 */
[----:B------:R-:W-:-:S07]  /*0ca0*/  IADD3 R118, PT, PT, R116, 0x20, RZ ;  /* 0x0000002074767810 */ /* 0x000fce0007ffe0ff */
.L_x_33251:
[----:B------:R-:W-:Y:S05]  /*0cb0*/  BSYNC.RECONVERGENT B0 ;  /* 0x0000000000007941 */ /* 0x000fea0003800200 */
.L_x_33250:
        /* <DEDUP_REMOVED lines=12> */
[----:B------:R-:W3:Y:S02]  /*0d80*/  @P1 LDG.E.128 R88, desc[UR6][R88.64] ;  /* 0x0000000658581981 */ /* 0x000ee4000c1e1d00 */
[-C--:B---3-5:R-:W-:Y:S01]  /*0d90*/  @P1 FFMA.FTZ R6, R84, R117.reuse, R88 ;  /* 0x0000007554061223 */ /* 0x0a8fe20000010058 */
[-C--:B------:R-:W-:Y:S01]  /*0da0*/  @P1 FFMA.FTZ R93, R85, R117.reuse, R89 ;  /* 0x00000075555d1223 */ /* 0x080fe20000010059 */
[-C--:B------:R-:W-:Y:S01]  /*0db0*/  @P1 FFMA.FTZ R101, R86, R117.reuse, R90 ;  /* 0x0000007556651223 */ /* 0x080fe2000001005a */
[----:B------:R-:W-:Y:S02]  /*0dc0*/  @P1 FFMA.FTZ R109, R87, R117, R91 ;  /* 0x00000075576d1223 */ /* 0x000fe4000001005b */
[----:B------:R-:W-:Y:S02]  /*0dd0*/  @P1 MOV R16, R6 ;  /* 0x0000000600101202 */ /* 0x000fe40000000f00 */
[----:B------:R-:W-:Y:S02]  /*0de0*/  @P1 MOV R17, R93 ;  /* 0x0000005d00111202 */ /* 0x000fe40000000f00 */
[----:B------:R-:W-:-:S02]  /*0df0*/  @P1 MOV R18, R101 ;  /* 0x0000006500121202 */ /* 0x000fc40000000f00 */
[----:B------:R-:W-:Y:S01]  /*0e00*/  @P1 MOV R19, R109 ;  /* 0x0000006d00131202 */ /* 0x000fe20000000f00 */
[----:B--2---:R-:W-:Y:S06]  /*0e10*/  @P1 BRA `(.L_x_33255) ;  /* 0x0000000000281947 */ /* 0x004fec0003800000 */
        /* <DEDUP_REMOVED lines=10> */
.L_x_33255:
[C---:B------:R-:W-:Y:S01]  /*0ec0*/  @P0 IMAD.WIDE.U32 R120, R118.reuse, 0x10, R120 ;  /* 0x0000001076780825 */ /* 0x040fe200078e0078 */
[----:B------:R-:W-:-:S04]  /*0ed0*/  IADD3 R118, PT, PT, R118, 0x20, RZ ;  /* 0x0000002076767810 */ /* 0x000fc80007ffe0ff */
[----:B------:R1:W-:Y:S03]  /*0ee0*/  @P0 STG.E.128 desc[UR6][R120.64], R16 ;  /* 0x0000001078000986 */ /* 0x0003e6000c101d06 */
.L_x_33254:
[----:B------:R-:W-:Y:S05]  /*0ef0*/  BSYNC.RECONVERGENT B0 ;  /* 0x0000000000007941 */ /* 0x000fea0003800200 */
.L_x_33253:
        /* <DEDUP_REMOVED lines=12> */
[----:B------:R-:W2:Y:S02]  /*0fc0*/  @P1 LDG.E.128 R88, desc[UR6][R88.64] ;  /* 0x0000000658581981 */ /* 0x000ea4000c1e1d00 */
[-C--:B--2--5:R-:W-:Y:S01]  /*0fd0*/  @P1 FFMA.FTZ R7, R84, R117.reuse, R88 ;  /* 0x0000007554071223 */ /* 0x0a4fe20000010058 */
[-C--:B------:R-:W-:Y:S01]  /*0fe0*/  @P1 FFMA.FTZ R94, R85, R117.reuse, R89 ;  /* 0x00000075555e1223 */ /* 0x080fe20000010059 */
[-C--:B------:R-:W-:Y:S01]  /*0ff0*/  @P1 FFMA.FTZ R102, R86, R117.reuse, R90 ;  /* 0x0000007556661223 */ /* 0x080fe2000001005a */
[----:B------:R-:W-:Y:S02]  /*1000*/  @P1 FFMA.FTZ R110, R87, R117, R91 ;  /* 0x00000075576e1223 */ /* 0x000fe4000001005b */
[----:B------:R-:W-:Y:S02]  /*1010*/  @P1 MOV R16, R7 ;  /* 0x0000000700101202 */ /* 0x000fe40000000f00 */
[----:B------:R-:W-:Y:S02]  /*1020*/  @P1 MOV R17, R94 ;  /* 0x0000005e00111202 */ /* 0x000fe40000000f00 */
[----:B------:R-:W-:-:S02]  /*1030*/  @P1 MOV R18, R102 ;  /* 0x0000006600121202 */ /* 0x000fc40000000f00 */
[----:B------:R-:W-:Y:S01]  /*1040*/  @P1 MOV R19, R110 ;  /* 0x0000006e00131202 */ /* 0x000fe20000000f00 */
[----:B-1----:R-:W-:Y:S06]  /*1050*/  @P1 BRA `(.L_x_33258) ;  /* 0x0000000000281947 */ /* 0x002fec0003800000 */
        /* <DEDUP_REMOVED lines=10> */
.L_x_33258:
[C---:B------:R-:W-:Y:S01]  /*1100*/  @P0 IMAD.WIDE.U32 R120, R118.reuse, 0x10, R120 ;  /* 0x0000001076780825 */ /* 0x040fe200078e0078 */
[----:B------:R-:W-:-:S04]  /*1110*/  IADD3 R118, PT, PT, R118, 0x20, RZ ;  /* 0x0000002076767810 */ /* 0x000fc80007ffe0ff */
[----:B------:R2:W-:Y:S03]  /*1120*/  @P0 STG.E.128 desc[UR6][R120.64], R16 ;  /* 0x0000001078000986 */ /* 0x0005e6000c101d06 */
.L_x_33257:
[----:B------:R-:W-:Y:S05]  /*1130*/  BSYNC.RECONVERGENT B0 ;  /* 0x0000000000007941 */ /* 0x000fea0003800200 */
.L_x_33256:
        /* <DEDUP_REMOVED lines=32> */
.L_x_33261:
[C---:B------:R-:W-:Y:S01]  /*1340*/  @P0 IMAD.WIDE.U32 R120, R118.reuse, 0x10, R120 ;  /* 0x0000001076780825 */ /* 0x040fe200078e0078 */
[----:B------:R-:W-:-:S04]  /*1350*/  IADD3 R118, PT, PT, R118, 0x20, RZ ;  /* 0x0000002076767810 */ /* 0x000fc80007ffe0ff */
[----:B------:R3:W-:Y:S03]  /*1360*/  @P0 STG.E.128 desc[UR6][R120.64], R16 ;  /* 0x0000001078000986 */ /* 0x0007e6000c101d06 */
.L_x_33260:
[----:B------:R-:W-:Y:S05]  /*1370*/  BSYNC.RECONVERGENT B0 ;  /* 0x0000000000007941 */ /* 0x000fea0003800200 */
.L_x_33259:
        /* <DEDUP_REMOVED lines=32> */
.L_x_33264:
[C---:B------:R-:W-:Y:S01]  /*1580*/  @P0 IMAD.WIDE.U32 R120, R118.reuse, 0x10, R120 ;  /* 0x0000001076780825 */ /* 0x040fe200078e0078 */
[----:B------:R-:W-:-:S04]  /*1590*/  IADD3 R118, PT, PT, R118, 0x20, RZ ;  /* 0x0000002076767810 */ /* 0x000fc80007ffe0ff */
[----:B------:R4:W-:Y:S03]  /*15a0*/  @P0 STG.E.128 desc[UR6][R120.64], R16 ;  /* 0x0000001078000986 */ /* 0x0009e6000c101d06 */
.L_x_33263:
[----:B------:R-:W-:Y:S05]  /*15b0*/  BSYNC.RECONVERGENT B0 ;  /* 0x0000000000007941 */ /* 0x000fea0003800200 */
.L_x_33262:
        /* <DEDUP_REMOVED lines=32> */
.L_x_33267:
[C---:B------:R-:W-:Y:S01]  /*17c0*/  @P0 IMAD.WIDE.U32 R120, R118.reuse, 0x10, R120 ;  /* 0x0000001076780825 */ /* 0x040fe200078e0078 */
[----:B------:R-:W-:-:S04]  /*17d0*/  IADD3 R118, PT, PT, R118, 0x20, RZ ;  /* 0x0000002076767810 */ /* 0x000fc80007ffe0ff */
[----:B------:R0:W-:Y:S03]  /*17e0*/  @P0 STG.E.128 desc[UR6][R120.64], R16 ;  /* 0x0000001078000986 */ /* 0x0001e6000c101d06 */
.L_x_33266:
[----:B------:R-:W-:Y:S05]  /*17f0*/  BSYNC.RECONVERGENT B0 ;  /* 0x0000000000007941 */ /* 0x000fea0003800200 */
.L_x_33265:
        /* <DEDUP_REMOVED lines=21> */
[----:B0-----:R-:W-:Y:S06]  /*1950*/  @P1 BRA `(.L_x_33270) ;  /* 0x0000000000281947 */ /* 0x001fec0003800000 */
        /* <DEDUP_REMOVED lines=10> */
.L_x_33270:
[C---:B------:R-:W-:Y:S01]  /*1a00*/  @P0 IMAD.WIDE.U32 R120, R118.reuse, 0x10, R120 ;  /* 0x0000001076780825 */ /* 0x040fe200078e0078 */
[----:B------:R-:W-:-:S04]  /*1a10*/  IADD3 R118, PT, PT, R118, 0x20, RZ ;  /* 0x0000002076767810 */ /* 0x000fc80007ffe0ff */
[----:B------:R0:W-:Y:S03]  /*1a20*/  @P0 STG.E.128 desc[UR6][R120.64], R16 ;  /* 0x0000001078000986 */ /* 0x0001e6000c101d06 */
.L_x_33269:
[----:B------:R-:W-:Y:S05]  /*1a30*/  BSYNC.RECONVERGENT B0 ;  /* 0x0000000000007941 */ /* 0x000fea0003800200 */
.L_x_33268:
        /* <DEDUP_REMOVED lines=33> */
.L_x_33273:
[----:B------:R0:W-:Y:S02]  /*1c50*/  @P0 STG.E.128 desc[UR6][R12.64], R16 ;  /* 0x000000100c000986 */ /* 0x0001e4000c101d06 */
.L_x_33272:
[----:B------:R-:W-:Y:S05]  /*1c60*/  BSYNC.RECONVERGENT B0 ;  /* 0x0000000000007941 */ /* 0x000fea0003800200 */
.L_x_33271:
        /* <DEDUP_REMOVED lines=14> */
[----:B0-----:R-:W-:-:S04]  /*1d50*/  FADD.FTZ R13, R7, R11 ;  /* 0x0000000b070d7221 */ /* 0x001fc80000010000 */
        /* <DEDUP_REMOVED lines=122> */
.L_x_33303:
        /* <DEDUP_REMOVED lines=9> */
[----:B0-----:R-:W0:Y:S01]  /*2590*/  @!P5 LDC.64 R84, c[0x0][0x3c0] ;  /* 0x0000f000ff54db82 */ /* 0x001e220000000a00 */
[----:B------:R-:W-:-:S04]  /*25a0*/  FSEL R10, R87, RZ, P0 ;  /* 0x000000ff570a7208 */ /* 0x000fc80000000000 */
[----:B------:R-:W2:Y:S01]  /*25b0*/  MUFU.RSQ R11, R11 ;  /* 0x0000000b000b7308 */ /* 0x000ea20000001400 */
[----:B-1----:R-:W-:-:S04]  /*25c0*/  @!P5 IMAD.WIDE R12, R4, 0x4, R12 ;  /* 0x00000004040cd825 */ /* 0x002fc800078e020c */
[----:B0-----:R-:W-:-:S05]  /*25d0*/  @!P5 IMAD.WIDE R84, R4, 0x4, R84 ;  /* 0x000000040454d825 */ /* 0x001fca00078e0254 */
[----:B------:R0:W-:Y:S04]  /*25e0*/  @!P5 STG.E desc[UR6][R84.64], R87 ;  /* 0x000000575400d986 */ /* 0x0001e8000c101906 */
[----:B--2---:R0:W-:Y:S01]  /*25f0*/  @!P5 STG.E desc[UR6][R12.64], R11 ;  /* 0x0000000b0c00d986 */ /* 0x0041e2000c101906 */
[----:B------:R-:W-:Y:S05]  /*2600*/  @!P3 BRA `(.L_x_33276) ;  /* 0x000000000040b947 */ /* 0x000fea0003800000 */
[----:B0-----:R-:W0:Y:S01]  /*2610*/  LDC.64 R12, c[0x0][0x428] ;  /* 0x00010a00ff0c7b82 */ /* 0x001e220000000a00 */
        /* <DEDUP_REMOVED lines=12> */
[C---:B0-----:R-:W-:Y:S01]  /*26e0*/  IMAD.WIDE.U32 R12, R116.reuse, 0x10, R12 ;  /* 0x00000010740c7825 */ /* 0x041fe200078e000c */
[----:B------:R-:W-:-:S04]  /*26f0*/  IADD3 R116, PT, PT, R116, 0x20, RZ ;  /* 0x0000002074747810 */ /* 0x000fc80007ffe0ff */
[----:B------:R1:W-:Y:S03]  /*2700*/  STG.E.128 desc[UR6][R12.64], R84 ;  /* 0x000000540c007986 */ /* 0x0003e6000c101d06 */
.L_x_33276:
[----:B------:R-:W-:Y:S05]  /*2710*/  BSYNC.RECONVERGENT B0 ;  /* 0x0000000000007941 */ /* 0x000fea0003800200 */
.L_x_33275:
        /* <DEDUP_REMOVED lines=19> */
.L_x_33278:
[----:B------:R-:W-:Y:S05]  /*2850*/  BSYNC.RECONVERGENT B0 ;  /* 0x0000000000007941 */ /* 0x000fea0003800200 */
.L_x_33277:
        /* <DEDUP_REMOVED lines=19> */
.L_x_33280:
[----:B------:R-:W-:Y:S05]  /*2990*/  BSYNC.RECONVERGENT B0 ;  /* 0x0000000000007941 */ /* 0x000fea0003800200 */
.L_x_33279:
        /* <DEDUP_REMOVED lines=19> */
.L_x_33282:
[----:B------:R-:W-:Y:S05]  /*2ad0*/  BSYNC.RECONVERGENT B0 ;  /* 0x0000000000007941 */ /* 0x000fea0003800200 */
.L_x_33281:
        /* <DEDUP_REMOVED lines=19> */
.L_x_33284:
[----:B------:R-:W-:Y:S05]  /*2c10*/  BSYNC.RECONVERGENT B0 ;  /* 0x0000000000007941 */ /* 0x000fea0003800200 */
.L_x_33283:
        /* <DEDUP_REMOVED lines=19> */
.L_x_33286:
[----:B------:R-:W-:Y:S05]  /*2d50*/  BSYNC.RECONVERGENT B0 ;  /* 0x0000000000007941 */ /* 0x000fea0003800200 */
.L_x_33285:
        /* <DEDUP_REMOVED lines=19> */
.L_x_33288:
[----:B------:R-:W-:Y:S05]  /*2e90*/  BSYNC.RECONVERGENT B0 ;  /* 0x0000000000007941 */ /* 0x000fea0003800200 */
.L_x_33287:
        /* <DEDUP_REMOVED lines=18> */
.L_x_33290:
[----:B------:R-:W-:Y:S05]  /*2fc0*/  BSYNC.RECONVERGENT B0 ;  /* 0x0000000000007941 */ /* 0x000fea0003800200 */
.L_x_33289:
[----:B0-----:R-:W0:Y:S02]  /*2fd0*/  LDC.64 R10, c[0x0][0x380] ;  /* 0x0000e000ff0a7b82 */ /* 0x001e240000000a00 */
[----:B0-----:R-:W-:-:S04]  /*2fe0*/  LEA R4, R10, R4, 0x2 ;  /* 0x000000040a047211 */ /* 0x001fc800078e10ff */
[----:B------:R-:W-:-:S13]  /*2ff0*/  ISETP.GE.AND P0, PT, R4, R11, PT ;  /* 0x0000000b0400720c */ /* 0x000fda0003f06270 */
[----:B------:R-:W-:Y:S05]  /*3000*/  @!P0 BRA `(.L_x_33291) ;  /* 0xffffffd8005c8947 */ /* 0x000fea000383ffff */
[----:B------:R-:W-:Y:S05]  /*3010*/  EXIT ;  /* 0x000000000000794d */ /* 0x000fea0003800000 */
.L_x_33274:
[----:B------:R-:W-:Y:S01]  /*3020*/  HFMA2 R90, -RZ, RZ, 0, 5.9604644775390625e-08 ;  /* 0x00000001ff5a7431 */ /* 0x000fe200000001ff */
[----:B------:R-:W-:Y:S01]  /*3030*/  BSSY B0, `(.L_x_33292) ;  /* 0x0000007000007945 */ /* 0x000fe20003800000 */
[----:B------:R-:W-:Y:S02]  /*3040*/  MOV R91, R11 ;  /* 0x0000000b005b7202 */ /* 0x000fe40000000f00 */
[----:B-----5:R-:W-:Y:S02]  /*3050*/  MOV R117, 0x1f ;  /* 0x0000001f00757802 */ /* 0x020fe40000000f00 */
[----:B------:R-:W-:-:S07]  /*3060*/  MOV R88, 0xffffffff ;  /* 0xffffffff00587802 */ /* 0x000fce0000000f00 */
[----:B-1234-:R-:W-:Y:S05]  /*3070*/  WARPSYNC.COLLECTIVE R88, `(.L_x_33293) ;  /* 0x0000000058087348 */ /* 0x01efea0003c00000 */
[----:B------:R0:W0:Y:S02]  /*3080*/  SHFL.BFLY P6, R89, R91, R90, R117 ;  /* 0x0c00005a5b597389 */ /* 0x00002400000c0075 */
[----:B01234-:R-:W-:Y:S05]  /*3090*/  ENDCOLLECTIVE ;  /* 0x000000000000791b */ /* 0x01ffea0003800000 */
.L_x_33293:
[----:B------:R-:W-:Y:S05]  /*30a0*/  BSYNC B0 ;  /* 0x0000000000007941 */ /* 0x000fea0003800000 */
.L_x_33292:
        /* <DEDUP_REMOVED lines=10> */
.L_x_33294:
[----:B------:R-:W-:Y:S01]  /*3150*/  HFMA2 R90, -RZ, RZ, 0, 2.384185791015625e-07 ;  /* 0x00000004ff5a7431 */ /* 0x000fe200000001ff */
[----:B------:R-:W-:-:S05]  /*3160*/  MOV R13, R89 ;  /* 0x00000059000d7202 */ /* 0x000fca0000000f00 */
[----:B------:R-:W-:-:S05]  /*3170*/  FADD.FTZ R13, R12, R13 ;  /* 0x0000000d0c0d7221 */ /* 0x000fca0000010000 */
[----:B------:R-:W-:-:S07]  /*3180*/  MOV R91, R13 ;  /* 0x0000000d005b7202 */ /* 0x000fce0000000f00 */
[----:B------:R-:W-:Y:S05]  /*3190*/  WARPSYNC.COLLECTIVE R88, `(.L_x_33295) ;  /* 0x0000000058087348 */ /* 0x000fea0003c00000 */
[----:B------:R0:W1:Y:S02]  /*31a0*/  SHFL.BFLY P6, R89, R91, R90, R117 ;  /* 0x0c00005a5b597389 */ /* 0x00006400000c0075 */
[----:B01----:R-:W-:Y:S05]  /*31b0*/  ENDCOLLECTIVE ;  /* 0x000000000000791b */ /* 0x003fea0003800000 */
.L_x_33295:
[----:B------:R-:W-:Y:S01]  /*31c0*/  HFMA2 R90, -RZ, RZ, 0, 4.76837158203125e-07 ;  /* 0x00000008ff5a7431 */ /* 0x000fe200000001ff */
[----:B------:R-:W-:-:S05]  /*31d0*/  MOV R10, R89 ;  /* 0x00000059000a7202 */ /* 0x000fca0000000f00 */
[----:B------:R-:W-:-:S05]  /*31e0*/  FADD.FTZ R84, R13, R10 ;  /* 0x0000000a0d547221 */ /* 0x000fca0000010000 */
[----:B------:R-:W-:-:S07]  /*31f0*/  MOV R91, R84 ;  /* 0x00000054005b7202 */ /* 0x000fce0000000f00 */
[----:B------:R-:W-:Y:S05]  /*3200*/  WARPSYNC.COLLECTIVE R88, `(.L_x_33296) ;  /* 0x0000000058087348 */ /* 0x000fea0003c00000 */
[----:B------:R0:W1:Y:S02]  /*3210*/  SHFL.BFLY P6, R89, R91, R90, R117 ;  /* 0x0c00005a5b597389 */ /* 0x00006400000c0075 */
[----:B01----:R-:W-:Y:S05]  /*3220*/  ENDCOLLECTIVE ;  /* 0x000000000000791b */ /* 0x003fea0003800000 */
.L_x_33296:
[----:B------:R-:W-:Y:S01]  /*3230*/  HFMA2 R90, -RZ, RZ, 0, 9.5367431640625e-07 ;  /* 0x00000010ff5a7431 */ /* 0x000fe200000001ff */
[----:B------:R-:W-:-:S05]  /*3240*/  MOV R85, R89 ;  /* 0x0000005900557202 */ /* 0x000fca0000000f00 */
[----:B------:R-:W-:-:S05]  /*3250*/  FADD.FTZ R85, R84, R85 ;  /* 0x0000005554557221 */ /* 0x000fca0000010000 */
[----:B------:R-:W-:-:S07]  /*3260*/  MOV R91, R85 ;  /* 0x00000055005b7202 */ /* 0x000fce0000000f00 */
[----:B------:R-:W-:Y:S05]  /*3270*/  WARPSYNC.COLLECTIVE R88, `(.L_x_33297) ;  /* 0x0000000058087348 */ /* 0x000fea0003c00000 */
[----:B------:R0:W1:Y:S02]  /*3280*/  SHFL.BFLY P6, R89, R91, R90, R117 ;  /* 0x0c00005a5b597389 */ /* 0x00006400000c0075 */
[----:B01----:R-:W-:Y:S05]  /*3290*/  ENDCOLLECTIVE ;  /* 0x000000000000791b */ /* 0x003fea0003800000 */
.L_x_33297:
[----:B------:R-:W-:Y:S01]  /*32a0*/  HFMA2 R90, -RZ, RZ, 0, 5.9604644775390625e-08 ;  /* 0x00000001ff5a7431 */ /* 0x000fe200000001ff */
[----:B------:R-:W-:Y:S02]  /*32b0*/  MOV R10, R89 ;  /* 0x00000059000a7202 */ /* 0x000fe40000000f00 */
[----:B------:R-:W-:-:S03]  /*32c0*/  ISETP.GT.U32.AND P6, PT, R2, 0x9f, PT ;  /* 0x0000009f0200780c */ /* 0x000fc60003fc4070 */
        /* <DEDUP_REMOVED lines=74> */
.L_x_33298:
[----:B------:R-:W-:Y:S01]  /*3770*/  HFMA2 R90, -RZ, RZ, 0, 1.1920928955078125e-07 ;  /* 0x00000002ff5a7431 */ /* 0x000fe200000001ff */
[----:B------:R-:W-:-:S05]  /*3780*/  MOV R11, R89 ;  /* 0x00000059000b7202 */ /* 0x000fca0000000f00 */
[----:B------:R-:W-:-:S05]  /*3790*/  FADD.FTZ R11, R10, R11 ;  /* 0x0000000b0a0b7221 */ /* 0x000fca0000010000 */
[----:B------:R-:W-:-:S07]  /*37a0*/  MOV R91, R11 ;  /* 0x0000000b005b7202 */ /* 0x000fce0000000f00 */
[----:B------:R-:W-:Y:S05]  /*37b0*/  WARPSYNC.COLLECTIVE R88, `(.L_x_33299) ;  /* 0x0000000058087348 */ /* 0x000fea0003c00000 */
[----:B------:R0:W1:Y:S02]  /*37c0*/  SHFL.BFLY P6, R89, R91, R90, R117 ;  /* 0x0c00005a5b597389 */ /* 0x00006400000c0075 */
[----:B01----:R-:W-:Y:S05]  /*37d0*/  ENDCOLLECTIVE ;  /* 0x000000000000791b */ /* 0x003fea0003800000 */
.L_x_33299:
[----:B------:R-:W-:Y:S01]  /*37e0*/  HFMA2 R90, -RZ, RZ, 0, 2.384185791015625e-07 ;  /* 0x00000004ff5a7431 */ /* 0x000fe200000001ff */
[----:B------:R-:W-:-:S05]  /*37f0*/  MOV R12, R89 ;  /* 0x00000059000c7202 */ /* 0x000fca0000000f00 */
[----:B------:R-:W-:-:S05]  /*3800*/  FADD.FTZ R12, R11, R12 ;  /* 0x0000000c0b0c7221 */ /* 0x000fca0000010000 */
[----:B------:R-:W-:-:S07]  /*3810*/  MOV R91, R12 ;  /* 0x0000000c005b7202 */ /* 0x000fce0000000f00 */
[----:B------:R-:W-:Y:S05]  /*3820*/  WARPSYNC.COLLECTIVE R88, `(.L_x_33300) ;  /* 0x0000000058087348 */ /* 0x000fea0003c00000 */
[----:B------:R0:W1:Y:S02]  /*3830*/  SHFL.BFLY P6, R89, R91, R90, R117 ;  /* 0x0c00005a5b597389 */ /* 0x00006400000c0075 */
[----:B01----:R-:W-:Y:S05]  /*3840*/  ENDCOLLECTIVE ;  /* 0x000000000000791b */ /* 0x003fea0003800000 */
.L_x_33300:
[----:B------:R-:W-:Y:S01]  /*3850*/  HFMA2 R90, -RZ, RZ, 0, 4.76837158203125e-07 ;  /* 0x00000008ff5a7431 */ /* 0x000fe200000001ff */
[----:B------:R-:W-:-:S05]  /*3860*/  MOV R13, R89 ;  /* 0x00000059000d7202 */ /* 0x000fca0000000f00 */
[----:B------:R-:W-:-:S05]  /*3870*/  FADD.FTZ R13, R12, R13 ;  /* 0x0000000d0c0d7221 */ /* 0x000fca0000010000 */
[----:B------:R-:W-:-:S07]  /*3880*/  MOV R91, R13 ;  /* 0x0000000d005b7202 */ /* 0x000fce0000000f00 */
[----:B------:R-:W-:Y:S05]  /*3890*/  WARPSYNC.COLLECTIVE R88, `(.L_x_33301) ;  /* 0x0000000058087348 */ /* 0x000fea0003c00000 */
[----:B------:R0:W1:Y:S02]  /*38a0*/  SHFL.BFLY P6, R89, R91, R90, R117 ;  /* 0x0c00005a5b597389 */ /* 0x00006400000c0075 */
[----:B01----:R-:W-:Y:S05]  /*38b0*/  ENDCOLLECTIVE ;  /* 0x000000000000791b */ /* 0x003fea0003800000 */
.L_x_33301:
[----:B------:R-:W-:Y:S01]  /*38c0*/  HFMA2 R90, -RZ, RZ, 0, 9.5367431640625e-07 ;  /* 0x00000010ff5a7431 */ /* 0x000fe200000001ff */
[----:B------:R-:W-:-:S05]  /*38d0*/  MOV R84, R89 ;  /* 0x0000005900547202 */ /* 0x000fca0000000f00 */
[----:B------:R-:W-:-:S05]  /*38e0*/  FADD.FTZ R84, R13, R84 ;  /* 0x000000540d547221 */ /* 0x000fca0000010000 */
[----:B------:R-:W-:-:S07]  /*38f0*/  MOV R91, R84 ;  /* 0x00000054005b7202 */ /* 0x000fce0000000f00 */
[----:B------:R-:W-:Y:S05]  /*3900*/  WARPSYNC.COLLECTIVE R88, `(.L_x_33302) ;  /* 0x0000000058087348 */ /* 0x000fea0003c00000 */
[----:B------:R0:W1:Y:S02]  /*3910*/  SHFL.BFLY P6, R89, R91, R90, R117 ;  /* 0x0c00005a5b597389 */ /* 0x00006400000c0075 */
[----:B01----:R-:W-:Y:S05]  /*3920*/  ENDCOLLECTIVE ;  /* 0x000000000000791b */ /* 0x003fea0003800000 */
.L_x_33302:
[----:B------:R-:W-:Y:S01]  /*3930*/  MOV R85, R89 ;  /* 0x0000005900557202 */ /* 0x000fe20000000f00 */
[----:B------:R-:W-:Y:S06]  /*3940*/  BRA `(.L_x_33303) ;  /* 0xffffffe800ec7947 */ /* 0x000fec000383ffff */
.L_x_33304:
        /* <DEDUP_REMOVED lines=11> */
.L_x_37372:


//--------------------- .text._ZN10layer_norm13ln_fwd_kernelINS_13Kernel_traitsIfffffjLj1024ELj1ELj4ELj1ELj16ENS_18Kernel_traits_baseILj1024EfffffjLj128EEEEELb0ELb0ELb0ELb1EEEvNS_9FwdParamsE --------------------------
	.section	.text._ZN10layer_norm13ln_fwd_kernelINS_13Kernel_traitsIfffffjLj1024ELj1ELj4ELj1ELj16ENS_18Kernel_traits_baseILj1024EfffffjLj128EEEEELb0ELb0ELb0ELb1EEEvNS_9FwdParamsE,"ax",@progbits
	.align	128
        .global         _ZN10layer_norm13ln_fwd_kernelINS_13Kernel_traitsIfffffjLj1024ELj1ELj4ELj1ELj16ENS_18Kernel_traits_baseILj1024EfffffjLj128EEEEELb0ELb0ELb0ELb1EEEvNS_9FwdParamsE
        .type           _ZN10layer_norm13ln_fwd_kernelINS_13Kernel_traitsIfffffjLj1024ELj1ELj4ELj1ELj16ENS_18Kernel_traits_baseILj1024EfffffjLj128EEEEELb0ELb0ELb0ELb1EEEvNS_9FwdParamsE,@function
        .size           _ZN10layer_norm13ln_fwd_kernelINS_13Kernel_traitsIfffffjLj1024ELj1ELj4ELj1ELj16ENS_18Kernel_traits_baseILj1024EfffffjLj128EEEEELb0ELb0ELb0ELb1EEEvNS_9FwdParamsE,(.L_x_37373 - _ZN10layer_norm13ln_fwd_kernelINS_13Kernel_traitsIfffffjLj1024ELj1ELj4ELj1ELj16ENS_18Kernel_traits_baseILj1024EfffffjLj128EEEEELb0ELb0ELb0ELb1EEEvNS_9FwdParamsE)
        .other          _ZN10layer_norm13ln_fwd_kernelINS_13Kernel_traitsIfffffjLj1024ELj1ELj4ELj1ELj16ENS_18Kernel_traits_baseILj1024EfffffjLj128EEEEELb0ELb0ELb0ELb1EEEvNS_9FwdParamsE,@"STO_CUDA_ENTRY STV_DEFAULT"
_ZN10layer_norm13ln_fwd_kernelINS_13Kernel_traitsIfffffjLj1024ELj1ELj4ELj1ELj16ENS_18Kernel_traits_baseILj1024EfffffjLj128EEEEELb0ELb0ELb0ELb1EEEvNS_9FwdParamsE:
.text._ZN10layer_norm13ln_fwd_kernelINS_13Kernel_traitsIfffffjLj1024ELj1ELj4ELj1ELj16ENS_18Kernel_traits_baseILj1024EfffffjLj128EEEEELb0ELb0ELb0ELb1EEEvNS_9FwdParamsE:
        /* <DEDUP_REMOVED lines=37> */
.L_x_33305:
        /* <DEDUP_REMOVED lines=26> */
.L_x_33306:
[----:B------:R-:W1:Y:S02]  /*03f0*/  LDCU UR4, c[0x0][0x384] ;  /* 0x00007080ff0477ac */ /* 0x000e640008000800 */
[----:B-1----:R-:W-:-:S13]  /*0400*/  ISETP.GE.AND P1, PT, R0, UR4, PT ;  /* 0x0000000400007c0c */ /* 0x002fda000bf26270 */
[----:B------:R-:W-:Y:S05]  /*0410*/  @P1 EXIT ;  /* 0x000000000000194d */ /* 0x000fea0003800000 */
[----:B------:R-:W-:Y:S01]  /*0420*/  ISETP.NE.U32.AND P1, PT, R8, RZ, PT ;  /* 0x000000ff0800720c */ /* 0x000fe20003f25070 */
[----:B------:R-:W1:Y:S03]  /*0430*/  LDCU UR4, c[0x0][0x388] ;  /* 0x00007100ff0477ac */ /* 0x000e660008000800 */
[----:B------:R-:W-:Y:S01]  /*0440*/  ISETP.NE.AND.EX P1, PT, R9, RZ, PT, P1 ;  /* 0x000000ff0900720c */ /* 0x000fe20003f25310 */
[----:B------:R-:W2:Y:S01]  /*0450*/  LDCU.U8 UR12, c[0x0][0x410] ;  /* 0x00008200ff0c77ac */ /* 0x000ea20008000000 */
[----:B------:R-:W3:Y:S01]  /*0460*/  LDCU UR5, c[0x0][0x448] ;  /* 0x00008900ff0577ac */ /* 0x000ee20008000800 */
[----:B------:R-:W4:Y:S01]  /*0470*/  LDCU.64 UR10, c[0x0][0x3e0] ;  /* 0x00007c00ff0a77ac */ /* 0x000f220008000a00 */
[----:B------:R-:W0:Y:S09]  /*0480*/  LDCU.64 UR8, c[0x0][0x3a0] ;  /* 0x00007400ff0877ac */ /* 0x000e320008000a00 */
.L_x_33316:
[----:B0-----:R-:W-:Y:S01]  /*0490*/  ISETP.NE.U32.AND P2, PT, RZ, UR8, PT ;  /* 0x00000008ff007c0c */ /* 0x001fe2000bf45070 */
[----:B------:R-:W0:Y:S01]  /*04a0*/  S2R R2, SR_TID.X ;  /* 0x0000000000027919 */ /* 0x000e220000002100 */
[----:B------:R-:W2:Y:S01]  /*04b0*/  LDC.64 R116, c[0x0][0x390] ;  /* 0x0000e400ff747b82 */ /* 0x000ea20000000a00 */
[----:B-1----:R-:W-:Y:S01]  /*04c0*/  IMAD R3, R0, UR4, RZ ;  /* 0x0000000400037c24 */ /* 0x002fe2000f8e02ff */
[----:B------:R-:W-:-:S04]  /*04d0*/  ISETP.NE.AND.EX P2, PT, RZ, UR9, PT, P2 ;  /* 0x00000009ff007c0c */ /* 0x000fc8000bf45320 */
[----:B------:R-:W-:Y:S02]  /*04e0*/  SHF.R.S32.HI R4, RZ, 0x1f, R3 ;  /* 0x0000001fff047819 */ /* 0x000fe40000011403 */
[----:B------:R-:W1:Y:S02]  /*04f0*/  @P1 LDC.64 R84, c[0x0][0x3e0] ;  /* 0x0000f800ff541b82 */ /* 0x000e640000000a00 */
[----:B------:R-:W-:-:S06]  /*0500*/  LEA.HI R3, R4, R3, RZ, 0x2 ;  /* 0x0000000304037211 */ /* 0x000fcc00078f10ff */
[----:B------:R-:W3:Y:S08]  /*0510*/  @P2 LDC.64 R10, c[0x0][0x3a0] ;  /* 0x0000e800ff0a2b82 */ /* 0x000ef00000000a00 */
[----:B------:R-:W4:Y:S01]  /*0520*/  @P0 LDC.64 R92, c[0x0][0x3a8] ;  /* 0x0000ea00ff5c0b82 */ /* 0x000f220000000a00 */
[----:B0-----:R-:W-:Y:S01]  /*0530*/  LOP3.LUT R4, R2, 0x1f, RZ, 0xc0, !PT ;  /* 0x0000001f02047812 */ /* 0x001fe200078ec0ff */
[----:B-1----:R-:W-:-:S06]  /*0540*/  @P1 IMAD.WIDE R84, R0, 0x4, R84 ;  /* 0x0000000400541825 */ /* 0x002fcc00078e0254 */
[----:B------:R-:W0:Y:S01]  /*0550*/  @P2 LDC.64 R86, c[0x0][0x3a0] ;  /* 0x0000e800ff562b82 */ /* 0x000e220000000a00 */
[----:B------:R-:W-:Y:S01]  /*0560*/  LEA.HI.SX32 R3, R3, R4, 0x1e ;  /* 0x0000000403037211 */ /* 0x000fe200078ff2ff */
[----:B------:R-:W-:-:S04]  /*0570*/  HFMA2 R4, -RZ, RZ, 1.875, 0 ;  /* 0x3f800000ff047431 */ /* 0x000fc800000001ff */
[----:B---3--:R-:W-:-:S04]  /*0580*/  @P2 IMAD.WIDE.U32 R10, R3, 0x10, R10 ;  /* 0x00000010030a2825 */ /* 0x008fc800078e000a */
[C---:B--2---:R-:W-:Y:S01]  /*0590*/  IMAD.WIDE.U32 R80, R3.reuse, 0x10, R116 ;  /* 0x0000001003507825 */ /* 0x044fe200078e0074 */
[----:B------:R0:W2:Y:S04]  /*05a0*/  @P1 LDG.E R4, desc[UR6][R84.64] ;  /* 0x0000000654041981 */ /* 0x0000a8000c1e1900 */
[----:B------:R-:W2:Y:S04]  /*05b0*/  @P2 LDG.E.128 R8, desc[UR6][R10.64] ;  /* 0x000000060a082981 */ /* 0x000ea8000c1e1d00 */
[----:B------:R-:W2:Y:S01]  /*05c0*/  LDG.E.128 R80, desc[UR6][R80.64] ;  /* 0x0000000650507981 */ /* 0x000ea2000c1e1d00 */
[C---:B------:R-:W-:Y:S01]  /*05d0*/  IADD3 R5, PT, PT, R3.reuse, 0x20, RZ ;  /* 0x0000002003057810 */ /* 0x040fe20007ffe0ff */
[----:B----4-:R-:W-:-:S04]  /*05e0*/  @P0 IMAD.WIDE.U32 R92, R3, 0x10, R92 ;  /* 0x00000010035c0825 */ /* 0x010fc800078e005c */
[----:B------:R-:W-:-:S04]  /*05f0*/  IMAD.WIDE.U32 R94, R5, 0x10, R116 ;  /* 0x00000010055e7825 */ /* 0x000fc800078e0074 */
[----:B0-----:R-:W-:-:S04]  /*0600*/  @P2 IMAD.WIDE.U32 R84, R5, 0x10, R86 ;  /* 0x0000001005542825 */ /* 0x001fc800078e0056 */
[-C--:B--2---:R-:W-:Y:S01]  /*0610*/  @P2 FFMA.FTZ R6, R80, R4.reuse, R8 ;  /* 0x0000000450062223 */ /* 0x084fe20000010008 */
        /* <DEDUP_REMOVED lines=14> */
[----:B------:R-:W-:Y:S02]  /*0700*/  @P1 FMUL.FTZ R15, R83, R4 ;  /* 0x00000004530f1220 */ /* 0x000fe40000410000 */
[----:B------:R-:W-:Y:S01]  /*0710*/  @P1 MOV R6, R12 ;  /* 0x0000000c00061202 */ /* 0x000fe20000000f00 */
[-C--:B------:R-:W-:Y:S01]  /*0720*/  @!P1 FMUL.FTZ R6, R80, R4.reuse ;  /* 0x0000000450069220 */ /* 0x080fe20000410000 */
[----:B------:R-:W-:Y:S01]  /*0730*/  @P1 MOV R7, R13 ;  /* 0x0000000d00071202 */ /* 0x000fe20000000f00 */
[----:B------:R-:W-:Y:S01]  /*0740*/  @!P1 FMUL.FTZ R7, R81, R4 ;  /* 0x0000000451079220 */ /* 0x000fe20000410000 */
[----:B------:R-:W-:Y:S01]  /*0750*/  @P1 MOV R8, R14 ;  /* 0x0000000e00081202 */ /* 0x000fe20000000f00 */
[-C--:B------:R-:W-:Y:S01]  /*0760*/  @!P1 FMUL.FTZ R8, R82, R4.reuse ;  /* 0x0000000452089220 */ /* 0x080fe20000410000 */
[----:B------:R-:W-:Y:S01]  /*0770*/  @P1 MOV R9, R15 ;  /* 0x0000000f00091202 */ /* 0x000fe20000000f00 */
[----:B------:R-:W-:-:S07]  /*0780*/  @!P1 FMUL.FTZ R9, R83, R4 ;  /* 0x0000000453099220 */ /* 0x000fce0000410000 */
.L_x_33307:
[----:B------:R0:W-:Y:S01]  /*0790*/  @P0 STG.E.128 desc[UR6][R92.64], R12 ;  /* 0x0000000c5c000986 */ /* 0x0001e2000c101d06 */
[----:B------:R-:W1:Y:S03]  /*07a0*/  @P0 LDC.64 R96, c[0x0][0x3a8] ;  /* 0x0000ea00ff600b82 */ /* 0x000e660000000a00 */
[----:B------:R-:W2:Y:S04]  /*07b0*/  LDG.E.128 R80, desc[UR6][R94.64] ;  /* 0x000000065e507981 */ /* 0x000ea8000c1e1d00 */
[----:B------:R-:W2:Y:S01]  /*07c0*/  @P2 LDG.E.128 R84, desc[UR6][R84.64] ;  /* 0x0000000654542981 */ /* 0x000ea2000c1e1d00 */
[----:B------:R-:W3:Y:S01]  /*07d0*/  @P2 LDC.64 R100, c[0x0][0x3a0] ;  /* 0x0000e800ff642b82 */ /* 0x000ee20000000a00 */
[----:B------:R-:W-:-:S05]  /*07e0*/  IADD3 R10, PT, PT, R3, 0x40, RZ ;  /* 0x00000040030a7810 */ /* 0x000fca0007ffe0ff */
[----:B------:R-:W-:-:S04]  /*07f0*/  IMAD.WIDE.U32 R98, R10, 0x10, R116 ;  /* 0x000000100a627825 */ /* 0x000fc800078e0074 */
[----:B-1----:R-:W-:-:S04]  /*0800*/  @P0 IMAD.WIDE.U32 R96, R5, 0x10, R96 ;  /* 0x0000001005600825 */ /* 0x002fc800078e0060 */
[-C--:B--2---:R-:W-:Y:S01]  /*0810*/  @P2 FFMA.FTZ R11, R80, R4.reuse, R84 ;  /* 0x00000004500b2223 */ /* 0x084fe20000010054 */
[-C--:B------:R-:W-:Y:S01]  /*0820*/  @P2 FFMA.FTZ R88, R81, R4.reuse, R85 ;  /* 0x0000000451582223 */ /* 0x080fe20000010055 */
[-C--:B------:R-:W-:Y:S01]  /*0830*/  @P2 FFMA.FTZ R89, R82, R4.reuse, R86 ;  /* 0x0000000452592223 */ /* 0x080fe20000010056 */
[----:B------:R-:W-:Y:S01]  /*0840*/  @P2 FFMA.FTZ R90, R83, R4, R87 ;  /* 0x00000004535a2223 */ /* 0x000fe20000010057 */
[----:B---3--:R-:W-:Y:S01]  /*0850*/  @P2 IMAD.WIDE.U32 R86, R10, 0x10, R100 ;  /* 0x000000100a562825 */ /* 0x008fe200078e0064 */
        /* <DEDUP_REMOVED lines=15> */
.L_x_33308:
        /* <DEDUP_REMOVED lines=8> */
[----:B---3--:R-:W-:-:S04]  /*09d0*/  @P2 IMAD.WIDE.U32 R108, R91, 0x10, R108 ;  /* 0x000000105b6c2825 */ /* 0x008fc800078e006c */
[-C--:B--2---:R-:W-:Y:S01]  /*09e0*/  @P2 FFMA.FTZ R92, R80, R4.reuse, R84 ;  /* 0x00000004505c2223 */ /* 0x084fe20000010054 */
[-C--:B------:R-:W-:Y:S01]  /*09f0*/  @P2 FFMA.FTZ R93, R81, R4.reuse, R85 ;  /* 0x00000004515d2223 */ /* 0x080fe20000010055 */
[-C--:B------:R-:W-:Y:S01]  /*0a00*/  @P2 FFMA.FTZ R94, R82, R4.reuse, R86 ;  /* 0x00000004525e2223 */ /* 0x080fe20000010056 */
[----:B------:R-:W-:Y:S02]  /*0a10*/  @P2 FFMA.FTZ R95, R83, R4, R87 ;  /* 0x00000004535f2223 */ /* 0x000fe40000010057 */
        /* <DEDUP_REMOVED lines=15> */
.L_x_33309:
[----:B------:R0:W-:Y:S01]  /*0b10*/  @P0 STG.E.128 desc[UR6][R110.64], R12 ;  /* 0x0000000c6e000986 */ /* 0x0001e2000c101d06 */
[----:B------:R-:W0:Y:S03]  /*0b20*/  @P0 LDC.64 R104, c[0x0][0x3a8] ;  /* 0x0000ea00ff680b82 */ /* 0x000e260000000a00 */
[----:B------:R-:W2:Y:S04]  /*0b30*/  LDG.E.128 R80, desc[UR6][R106.64] ;  /* 0x000000066a507981 */ /* 0x000ea8000c1e1d00 */
[----:B------:R-:W2:Y:S01]  /*0b40*/  @P2 LDG.E.128 R84, desc[UR6][R108.64] ;  /* 0x000000066c542981 */ /* 0x000ea2000c1e1d00 */
[----:B------:R-:W1:Y:S01]  /*0b50*/  @P2 LDC.64 R102, c[0x0][0x3a0] ;  /* 0x0000e800ff662b82 */ /* 0x000e620000000a00 */
[----:B------:R-:W-:Y:S01]  /*0b60*/  IADD3 R96, PT, PT, R3, 0x80, RZ ;  /* 0x0000008003607810 */ /* 0x000fe20007ffe0ff */
[----:B0-----:R-:W-:-:S04]  /*0b70*/  @P0 IMAD.WIDE.U32 R110, R91, 0x10, R104 ;  /* 0x000000105b6e0825 */ /* 0x001fc800078e0068 */
[-C--:B--2---:R-:W-:Y:S01]  /*0b80*/  @P2 FFMA.FTZ R97, R80, R4.reuse, R84 ;  /* 0x0000000450612223 */ /* 0x084fe20000010054 */
[-C--:B------:R-:W-:Y:S01]  /*0b90*/  @P2 FFMA.FTZ R98, R81, R4.reuse, R85 ;  /* 0x0000000451622223 */ /* 0x080fe20000010055 */
[-C--:B------:R-:W-:Y:S01]  /*0ba0*/  @P2 FFMA.FTZ R99, R82, R4.reuse, R86 ;  /* 0x0000000452632223 */ /* 0x080fe20000010056 */
[----:B------:R-:W-:Y:S01]  /*0bb0*/  @P2 FFMA.FTZ R100, R83, R4, R87 ;  /* 0x0000000453642223 */ /* 0x000fe20000010057 */
[C---:B------:R-:W-:Y:S01]  /*0bc0*/  IMAD.WIDE.U32 R86, R96.reuse, 0x10, R116 ;  /* 0x0000001060567825 */ /* 0x040fe200078e0074 */
[----:B------:R-:W-:Y:S02]  /*0bd0*/  @P2 MOV R12, R97 ;  /* 0x00000061000c2202 */ /* 0x000fe40000000f00 */
[----:B------:R-:W-:Y:S01]  /*0be0*/  @P2 MOV R13, R98 ;  /* 0x00000062000d2202 */ /* 0x000fe20000000f00 */
[----:B-1----:R-:W-:Y:S01]  /*0bf0*/  @P2 IMAD.WIDE.U32 R84, R96, 0x10, R102 ;  /* 0x0000001060542825 */ /* 0x002fe200078e0066 */
        /* <DEDUP_REMOVED lines=13> */
.L_x_33310:
        /* <DEDUP_REMOVED lines=10> */
[----:B------:R-:W-:Y:S01]  /*0d70*/  @P2 FFMA.FTZ R105, R83, R4, R87 ;  /* 0x0000000453692223 */ /* 0x000fe20000010057 */
[C---:B------:R-:W-:Y:S01]  /*0d80*/  IMAD.WIDE.U32 R86, R101.reuse, 0x10, R116 ;  /* 0x0000001065567825 */ /* 0x040fe200078e0074 */
[----:B0-----:R-:W-:Y:S02]  /*0d90*/  @P2 MOV R12, R102 ;  /* 0x00000066000c2202 */ /* 0x001fe40000000f00 */
        /* <DEDUP_REMOVED lines=15> */
.L_x_33311:
        /* <DEDUP_REMOVED lines=8> */
[-C--:B0-----:R-:W-:Y:S01]  /*0f10*/  @P2 FFMA.FTZ R108, R81, R4.reuse, R85 ;  /* 0x00000004516c2223 */ /* 0x081fe20000010055 */
[-C--:B------:R-:W-:Y:S01]  /*0f20*/  @P2 FFMA.FTZ R109, R82, R4.reuse, R86 ;  /* 0x00000004526d2223 */ /* 0x080fe20000010056 */
[----:B------:R-:W-:Y:S01]  /*0f30*/  @P2 FFMA.FTZ R110, R83, R4, R87 ;  /* 0x00000004536e2223 */ /* 0x000fe20000010057 */
        /* <DEDUP_REMOVED lines=17> */
.L_x_33312:
[----:B------:R0:W-:Y:S01]  /*1050*/  @P0 STG.E.128 desc[UR6][R114.64], R12 ;  /* 0x0000000c72000986 */ /* 0x0001e2000c101d06 */
[----:B------:R-:W1:Y:S03]  /*1060*/  @P0 LDC.64 R120, c[0x0][0x3a8] ;  /* 0x0000ea00ff780b82 */ /* 0x000e660000000a00 */
[----:B------:R-:W2:Y:S05]  /*1070*/  LDG.E.128 R80, desc[UR6][R86.64] ;  /* 0x0000000656507981 */ /* 0x000eaa000c1e1d00 */
[----:B------:R-:W3:Y:S01]  /*1080*/  @P2 LDC.64 R118, c[0x0][0x3a0] ;  /* 0x0000e800ff762b82 */ /* 0x000ee20000000a00 */
[----:B------:R-:W2:Y:S02]  /*1090*/  @P2 LDG.E.128 R84, desc[UR6][R84.64] ;  /* 0x0000000654542981 */ /* 0x000ea4000c1e1d00 */
[-C--:B--2---:R-:W-:Y:S01]  /*10a0*/  @P2 FFMA.FTZ R111, R80, R4.reuse, R84 ;  /* 0x00000004506f2223 */ /* 0x084fe20000010054 */
[-C--:B------:R-:W-:Y:S01]  /*10b0*/  @P2 FFMA.FTZ R112, R81, R4.reuse, R85 ;  /* 0x0000000451702223 */ /* 0x080fe20000010055 */
[-C--:B------:R-:W-:Y:S01]  /*10c0*/  @P2 FFMA.FTZ R113, R82, R4.reuse, R86 ;  /* 0x0000000452712223 */ /* 0x080fe20000010056 */
[----:B0-----:R-:W-:-:S02]  /*10d0*/  @P2 FFMA.FTZ R114, R83, R4, R87 ;  /* 0x0000000453722223 */ /* 0x001fc40000010057 */
        /* <DEDUP_REMOVED lines=15> */
.L_x_33313:
        /* <DEDUP_REMOVED lines=26> */
.L_x_33314:
[----:B------:R-:W-:Y:S01]  /*1370*/  FADD.FTZ R4, RZ, R6 ;  /* 0x00000006ff047221 */ /* 0x000fe20000010000 */
[----:B------:R-:W-:Y:S01]  /*1380*/  LOP3.LUT P2, RZ, R2, 0x1f, RZ, 0xc0, !PT ;  /* 0x0000001f02ff7812 */ /* 0x000fe2000784c0ff */
[----:B------:R-:W-:Y:S02]  /*1390*/  UMOV UR13, 0xffffffff ;  /* 0xffffffff000d7882 */ /* 0x000fe40000000000 */
        /* <DEDUP_REMOVED lines=120> */
.L_x_33328:
[----:B-1----:R-:W-:Y:S01]  /*1b20*/  FADD.FTZ R119, R82, R119 ;  /* 0x0000007752777221 */ /* 0x002fe20000010000 */
[----:B------:R-:W-:Y:S01]  /*1b30*/  FMUL.FTZ R2, R117, R117 ;  /* 0x0000007575027220 */ /* 0x000fe20000410000 */
[----:B------:R-:W-:Y:S01]  /*1b40*/  ISETP.NE.AND P3, PT, RZ, UR12, PT ;  /* 0x0000000cff007c0c */ /* 0x000fe2000bf65270 */
[----:B0-----:R-:W0:Y:S01]  /*1b50*/  @!P2 LDC.64 R82, c[0x0][0x3c0] ;  /* 0x0000f000ff52ab82 */ /* 0x001e220000000a00 */
[----:B------:R-:W-:Y:S02]  /*1b60*/  FFMA.FTZ R4, R119, R4, UR5 ;  /* 0x0000000577047e23 */ /* 0x000fe40008010004 */
[----:B------:R-:W-:-:S05]  /*1b70*/  FSEL R119, R2, RZ, P3 ;  /* 0x000000ff02777208 */ /* 0x000fca0001800000 */
[----:B------:R-:W1:Y:S01]  /*1b80*/  @!P2 LDC.64 R80, c[0x0][0x3c8] ;  /* 0x0000f200ff50ab82 */ /* 0x000e620000000a00 */
[----:B------:R-:W-:Y:S01]  /*1b90*/  FADD.FTZ R2, R4, R119 ;  /* 0x0000007704027221 */ /* 0x000fe20000010000 */
[----:B------:R-:W-:-:S05]  /*1ba0*/  FSEL R4, R117, RZ, !P3 ;  /* 0x000000ff75047208 */ /* 0x000fca0005800000 */
        /* <DEDUP_REMOVED lines=14> */
[----:B------:R-:W-:Y:S01]  /*1c90*/  @!P2 STG.E desc[UR6][R82.64], R117 ;  /* 0x000000755200a986 */ /* 0x000fe2000c101906 */
[C---:B------:R-:W-:Y:S01]  /*1ca0*/  FADD.FTZ R97, -R4.reuse, R97 ;  /* 0x0000006104617221 */ /* 0x040fe20000010100 */
[----:B------:R-:W-:Y:S01]  /*1cb0*/  FADD.FTZ R98, -R4, R98 ;  /* 0x0000006204627221 */ /* 0x000fe20000010100 */
[----:B-1----:R-:W-:-:S04]  /*1cc0*/  @!P2 IMAD.WIDE R80, R0, 0x4, R80 ;  /* 0x000000040050a825 */ /* 0x002fc800078e0250 */
[C---:B--2---:R-:W-:Y:S01]  /*1cd0*/  FMUL.FTZ R6, R2.reuse, R6 ;  /* 0x0000000602067220 */ /* 0x044fe20000410000 */
[C---:B------:R-:W-:Y:S01]  /*1ce0*/  FMUL.FTZ R7, R2.reuse, R7 ;  /* 0x0000000702077220 */ /* 0x040fe20000410000 */
[C---:B------:R-:W-:Y:S01]  /*1cf0*/  FMUL.FTZ R8, R2.reuse, R8 ;  /* 0x0000000802087220 */ /* 0x040fe20000410000 */
[----:B------:R-:W-:Y:S01]  /*1d00*/  FMUL.FTZ R9, R2, R9 ;  /* 0x0000000902097220 */ /* 0x000fe20000410000 */
[----:B------:R0:W-:Y:S01]  /*1d10*/  @!P2 STG.E desc[UR6][R80.64], R2 ;  /* 0x000000025000a986 */ /* 0x0001e2000c101906 */
        /* <DEDUP_REMOVED lines=11> */
[----:B0-----:R-:W0:Y:S01]  /*1dd0*/  LDC.64 R80, c[0x0][0x428] ;  /* 0x00010a00ff507b82 */ /* 0x001e220000000a00 */
        /* <DEDUP_REMOVED lines=10> */
[----:B-----5:R-:W-:Y:S01]  /*1e80*/  FFMA.FTZ R93, R7, R77, R45 ;  /* 0x0000004d075d7223 */ /* 0x020fe2000001002d */
        /* <DEDUP_REMOVED lines=12> */
[----:B0-----:R-:W-:-:S04]  /*1f50*/  IMAD.WIDE.U32 R120, R3, 0x10, R80 ;  /* 0x0000001003787825 */ /* 0x001fc800078e0050 */
        /* <DEDUP_REMOVED lines=16> */
[----:B------:R-:W-:Y:S01]  /*2060*/  IMAD.WIDE.U32 R8, R5, 0x10, R80 ;  /* 0x0000001005087825 */ /* 0x000fe200078e0050 */
[----:B------:R0:W-:Y:S03]  /*2070*/  STG.E.128 desc[UR6][R120.64], R92 ;  /* 0x0000005c78007986 */ /* 0x0001e6000c101d06 */
        /* <DEDUP_REMOVED lines=17> */
[----:B0-----:R-:W-:-:S04]  /*2190*/  IMAD.WIDE.U32 R120, R10, 0x10, R80 ;  /* 0x000000100a787825 */ /* 0x001fc800078e0050 */
[----:B------:R-:W-:Y:S01]  /*21a0*/  FFMA.FTZ R10, R104, R62, R30 ;  /* 0x0000003e680a7223 */ /* 0x000fe2000001001e */
[----:B------:R-:W-:Y:S01]  /*21b0*/  FFMA.FTZ R116, R116, R48, R16 ;  /* 0x0000003074747223 */ /* 0x000fe20000010010 */
[----:B------:R-:W-:Y:S01]  /*21c0*/  FFMA.FTZ R117, R117, R49, R17 ;  /* 0x0000003175757223 */ /* 0x000fe20000010011 */
[----:B------:R-:W-:Y:S01]  /*21d0*/  IMAD.WIDE.U32 R92, R91, 0x10, R80 ;  /* 0x000000105b5c7825 */ /* 0x000fe200078e0050 */
[----:B------:R0:W-:Y:S03]  /*21e0*/  STG.E.128 desc[UR6][R120.64], R84 ;  /* 0x0000005478007986 */ /* 0x0001e6000c101d06 */
[----:B------:R-:W-:Y:S01]  /*21f0*/  FFMA.FTZ R91, R114, R55, R23 ;  /* 0x00000037725b7223 */ /* 0x000fe20000010017 */
[----:B------:R-:W-:Y:S01]  /*2200*/  FFMA.FTZ R118, R118, R50, R18 ;  /* 0x0000003276767223 */ /* 0x000fe20000010012 */
[----:B------:R-:W-:-:S04]  /*2210*/  IMAD.WIDE.U32 R94, R96, 0x10, R80 ;  /* 0x00000010605e7825 */ /* 0x000fc800078e0050 */
[----:B-1----:R-:W-:Y:S01]  /*2220*/  FFMA.FTZ R4, R97, R64, R32 ;  /* 0x0000004061047223 */ /* 0x002fe20000010020 */
        /* <DEDUP_REMOVED lines=9> */
[----:B------:R1:W-:Y:S01]  /*22c0*/  STG.E.128 desc[UR6][R92.64], R4 ;  /* 0x000000045c007986 */ /* 0x0003e2000c101d06 */
[----:B0-----:R-:W0:Y:S03]  /*22d0*/  LDC.64 R84, c[0x0][0x380] ;  /* 0x0000e000ff547b82 */ /* 0x001e260000000a00 */
[----:B------:R1:W-:Y:S04]  /*22e0*/  STG.E.128 desc[UR6][R94.64], R8 ;  /* 0x000000085e007986 */ /* 0x0003e8000c101d06 */
[----:B------:R1:W-:Y:S04]  /*22f0*/  STG.E.128 desc[UR6][R122.64], R80 ;  /* 0x000000507a007986 */ /* 0x0003e8000c101d06 */
[----:B------:R1:W-:Y:S04]  /*2300*/  STG.E.128 desc[UR6][R124.64], R88 ;  /* 0x000000587c007986 */ /* 0x0003e8000c101d06 */
[----:B------:R1:W-:Y:S01]  /*2310*/  STG.E.128 desc[UR6][R126.64], R116 ;  /* 0x000000747e007986 */ /* 0x0003e2000c101d06 */
[----:B0-----:R-:W-:-:S04]  /*2320*/  LEA R0, R84, R0, 0x2 ;  /* 0x0000000054007211 */ /* 0x001fc800078e10ff */
[----:B------:R-:W-:-:S13]  /*2330*/  ISETP.GE.AND P2, PT, R0, R85, PT ;  /* 0x000000550000720c */ /* 0x000fda0003f46270 */
[----:B-1----:R-:W-:Y:S05]  /*2340*/  @!P2 BRA `(.L_x_33316) ;  /* 0xffffffe00050a947 */ /* 0x002fea000383ffff */
[----:B------:R-:W-:Y:S05]  /*2350*/  EXIT ;  /* 0x000000000000794d */ /* 0x000fea0003800000 */
.L_x_33315:
        /* <DEDUP_REMOVED lines=8> */
.L_x_33318:
[----:B------:R-:W-:Y:S05]  /*23e0*/  BSYNC B0 ;  /* 0x0000000000007941 */ /* 0x000fea0003800000 */
.L_x_33317:
        /* <DEDUP_REMOVED lines=9> */
.L_x_33319:
[----:B------:R-:W-:Y:S01]  /*2480*/  HFMA2 R118, -RZ, RZ, 0, 2.384185791015625e-07 ;  /* 0x00000004ff767431 */ /* 0x000fe200000001ff */
[----:B------:R-:W-:-:S05]  /*2490*/  MOV R4, R119 ;  /* 0x0000007700047202 */ /* 0x000fca0000000f00 */
[----:B------:R-:W-:-:S05]  /*24a0*/  FADD.FTZ R80, R81, R4 ;  /* 0x0000000451507221 */ /* 0x000fca0000010000 */
[----:B------:R-:W-:-:S07]  /*24b0*/  MOV R121, R80 ;  /* 0x0000005000797202 */ /* 0x000fce0000000f00 */
[----:B------:R-:W-:Y:S05]  /*24c0*/  WARPSYNC.COLLECTIVE R116, `(.L_x_33320) ;  /* 0x0000000074087348 */ /* 0x000fea0003c00000 */
[----:B------:R0:W1:Y:S02]  /*24d0*/  SHFL.BFLY P3, R119, R121, R118, R123 ;  /* 0x0c00007679777389 */ /* 0x000064000006007b */
[----:B01----:R-:W-:Y:S05]  /*24e0*/  ENDCOLLECTIVE ;  /* 0x000000000000791b */ /* 0x003fea0003800000 */
.L_x_33320:
[----:B------:R-:W-:Y:S01]  /*24f0*/  HFMA2 R118, -RZ, RZ, 0, 4.76837158203125e-07 ;  /* 0x00000008ff767431 */ /* 0x000fe200000001ff */
[----:B------:R-:W-:-:S05]  /*2500*/  MOV R83, R119 ;  /* 0x0000007700537202 */ /* 0x000fca0000000f00 */
[----:B------:R-:W-:-:S05]  /*2510*/  FADD.FTZ R83, R80, R83 ;  /* 0x0000005350537221 */ /* 0x000fca0000010000 */
[----:B------:R-:W-:-:S07]  /*2520*/  MOV R121, R83 ;  /* 0x0000005300797202 */ /* 0x000fce0000000f00 */
[----:B------:R-:W-:Y:S05]  /*2530*/  WARPSYNC.COLLECTIVE R116, `(.L_x_33321) ;  /* 0x0000000074087348 */ /* 0x000fea0003c00000 */
[----:B------:R0:W1:Y:S02]  /*2540*/  SHFL.BFLY P3, R119, R121, R118, R123 ;  /* 0x0c00007679777389 */ /* 0x000064000006007b */
[----:B01----:R-:W-:Y:S05]  /*2550*/  ENDCOLLECTIVE ;  /* 0x000000000000791b */ /* 0x003fea0003800000 */
.L_x_33321:
        /* <DEDUP_REMOVED lines=8> */
.L_x_33322:
        /* <DEDUP_REMOVED lines=72> */
.L_x_33323:
[----:B------:R-:W-:Y:S01]  /*2a60*/  HFMA2 R118, -RZ, RZ, 0, 1.1920928955078125e-07 ;  /* 0x00000002ff767431 */ /* 0x000fe200000001ff */
[----:B------:R-:W-:-:S05]  /*2a70*/  MOV R81, R119 ;  /* 0x0000007700517202 */ /* 0x000fca0000000f00 */
[----:B------:R-:W-:-:S05]  /*2a80*/  FADD.FTZ R81, R2, R81 ;  /* 0x0000005102517221 */ /* 0x000fca0000010000 */
[----:B------:R-:W-:-:S07]  /*2a90*/  MOV R121, R81 ;  /* 0x0000005100797202 */ /* 0x000fce0000000f00 */
[----:B------:R-:W-:Y:S05]  /*2aa0*/  WARPSYNC.COLLECTIVE R116, `(.L_x_33324) ;  /* 0x0000000074087348 */ /* 0x000fea0003c00000 */
[----:B------:R0:W1:Y:S02]  /*2ab0*/  SHFL.BFLY P3, R119, R121, R118, R123 ;  /* 0x0c00007679777389 */ /* 0x000064000006007b */
[----:B01----:R-:W-:Y:S05]  /*2ac0*/  ENDCOLLECTIVE ;  /* 0x000000000000791b */ /* 0x003fea0003800000 */
.L_x_33324:
[----:B------:R-:W-:Y:S01]  /*2ad0*/  HFMA2 R118, -RZ, RZ, 0, 2.384185791015625e-07 ;  /* 0x00000004ff767431 */ /* 0x000fe200000001ff */
[----:B------:R-:W-:-:S05]  /*2ae0*/  MOV R80, R119 ;  /* 0x0000007700507202 */ /* 0x000fca0000000f00 */
[----:B------:R-:W-:-:S05]  /*2af0*/  FADD.FTZ R80, R81, R80 ;  /* 0x0000005051507221 */ /* 0x000fca0000010000 */
[----:B------:R-:W-:-:S07]  /*2b00*/  MOV R121, R80 ;  /* 0x0000005000797202 */ /* 0x000fce0000000f00 */
[----:B------:R-:W-:Y:S05]  /*2b10*/  WARPSYNC.COLLECTIVE R116, `(.L_x_33325) ;  /* 0x0000000074087348 */ /* 0x000fea0003c00000 */
[----:B------:R0:W1:Y:S02]  /*2b20*/  SHFL.BFLY P3, R119, R121, R118, R123 ;  /* 0x0c00007679777389 */ /* 0x000064000006007b */
[----:B01----:R-:W-:Y:S05]  /*2b30*/  ENDCOLLECTIVE ;  /* 0x000000000000791b */ /* 0x003fea0003800000 */
.L_x_33325:
[----:B------:R-:W-:Y:S01]  /*2b40*/  HFMA2 R118, -RZ, RZ, 0, 4.76837158203125e-07 ;  /* 0x00000008ff767431 */ /* 0x000fe200000001ff */
[----:B------:R-:W-:-:S05]  /*2b50*/  MOV R83, R119 ;  /* 0x0000007700537202 */ /* 0x000fca0000000f00 */
[----:B------:R-:W-:-:S05]  /*2b60*/  FADD.FTZ R83, R80, R83 ;  /* 0x0000005350537221 */ /* 0x000fca0000010000 */
[----:B------:R-:W-:-:S07]  /*2b70*/  MOV R121, R83 ;  /* 0x0000005300797202 */ /* 0x000fce0000000f00 */
[----:B------:R-:W-:Y:S05]  /*2b80*/  WARPSYNC.COLLECTIVE R116, `(.L_x_33326) ;  /* 0x0000000074087348 */ /* 0x000fea0003c00000 */
[----:B------:R0:W1:Y:S02]  /*2b90*/  SHFL.BFLY P3, R119, R121, R118, R123 ;  /* 0x0c00007679777389 */ /* 0x000064000006007b */
[----:B01----:R-:W-:Y:S05]  /*2ba0*/  ENDCOLLECTIVE ;  /* 0x000000000000791b */ /* 0x003fea0003800000 */
.L_x_33326:
[----:B------:R-:W-:Y:S01]  /*2bb0*/  HFMA2 R118, -RZ, RZ, 0, 9.5367431640625e-07 ;  /* 0x00000010ff767431 */ /* 0x000fe200000001ff */
[----:B------:R-:W-:-:S05]  /*2bc0*/  MOV R82, R119 ;  /* 0x0000007700527202 */ /* 0x000fca0000000f00 */
[----:B------:R-:W-:-:S05]  /*2bd0*/  FADD.FTZ R82, R83, R82 ;  /* 0x0000005253527221 */ /* 0x000fca0000010000 */
[----:B------:R-:W-:-:S07]  /*2be0*/  MOV R121, R82 ;  /* 0x0000005200797202 */ /* 0x000fce0000000f00 */
[----:B------:R-:W-:Y:S05]  /*2bf0*/  WARPSYNC.COLLECTIVE R116, `(.L_x_33327) ;  /* 0x0000000074087348 */ /* 0x000fea0003c00000 */
[----:B------:R0:W1:Y:S02]  /*2c00*/  SHFL.BFLY P3, R119, R121, R118, R123 ;  /* 0x0c00007679777389 */ /* 0x000064000006007b */
[----:B01----:R-:W-:Y:S05]  /*2c10*/  ENDCOLLECTIVE ;  /* 0x000000000000791b */ /* 0x003fea0003800000 */
.L_x_33327:
[----:B------:R-:W-:Y:S05]  /*2c20*/  BRA `(.L_x_33328) ;  /* 0xffffffec00bc7947 */ /* 0x000fea000383ffff */
.L_x_33329:
        /* <DEDUP_REMOVED lines=13> */
.L_x_37373:


//--------------------- .text._ZN10layer_norm13ln_fwd_kernelINS_13Kernel_traitsIfffffjLj1024ELj1ELj4ELj1ELj16ENS_18Kernel_traits_baseILj1024EfffffjLj128EEEEELb0ELb0ELb1ELb0EEEvNS_9FwdParamsE --------------------------
	.section	.text._ZN10layer_norm13ln_fwd_kernelINS_13Kernel_traitsIfffffjLj1024ELj1ELj4ELj1ELj16ENS_18Kernel_traits_baseILj1024EfffffjLj128EEEEELb0ELb0ELb1ELb0EEEvNS_9FwdParamsE,"ax",@progbits
	.align	128
        .global         _ZN10layer_norm13ln_fwd_kernelINS_13Kernel_traitsIfffffjLj1024ELj1ELj4ELj1ELj16ENS_18Kernel_traits_baseILj1024EfffffjLj128EEEEELb0ELb0ELb1ELb0EEEvNS_9FwdParamsE
        .type           _ZN10layer_norm13ln_fwd_kernelINS_13Kernel_traitsIfffffjLj1024ELj1ELj4ELj1ELj16ENS_18Kernel_traits_baseILj1024EfffffjLj128EEEEELb0ELb0ELb1ELb0EEEvNS_9FwdParamsE,@function
        .size           _ZN10layer_norm13ln_fwd_kernelINS_13Kernel_traitsIfffffjLj1024ELj1ELj4ELj1ELj16ENS_18Kernel_traits_baseILj1024EfffffjLj128EEEEELb0ELb0ELb1ELb0EEEvNS_9FwdParamsE,(.L_x_37374 - _ZN10layer_norm13ln_fwd_kernelINS_13Kernel_traitsIfffffjLj1024ELj1ELj4ELj1ELj16ENS_18Kernel_traits_baseILj1024EfffffjLj128EEEEELb0ELb0ELb1ELb0EEEvNS_9FwdParamsE)
        .other          _ZN10layer_norm13ln_fwd_kernelINS_13Kernel_traitsIfffffjLj1024ELj1ELj4ELj1ELj16ENS_18Kernel_traits_baseILj1024EfffffjLj128EEEEELb0ELb0ELb1ELb0EEEvNS_9FwdParamsE,@"STO_CUDA_ENTRY STV_DEFAULT"
_ZN10layer_norm13ln_fwd_kernelINS_13Kernel_traitsIfffffjLj1024ELj1ELj4ELj1ELj16ENS_18Kernel_traits_baseILj1024EfffffjLj128EEEEELb0ELb0ELb1ELb0EEEvNS_9FwdParamsE:
.text._ZN10layer_norm13ln_fwd_kernelINS_13Kernel_traitsIfffffjLj1024ELj1ELj4ELj1ELj16ENS_18Kernel_traits_baseILj1024EfffffjLj128EEEEELb0ELb0ELb1ELb0EEEvNS_9FwdParamsE:
        /* <DEDUP_REMOVED lines=58> */
[----:B------:R-:W2:Y:S03]  /*03a0*/  @P1 LDC.64 R2, c[0x0][0x3d0] ;  /* 0x0000f400ff021b82 */ /* 0x000ea60000000a00 */
        /* <DEDUP_REMOVED lines=11> */
[----:B--2---:R-:W-:-:S05]  /*0460*/  @P1 IMAD.WIDE.U32 R2, R7, 0x10, R2 ;  /* 0x0000001007021825 */ /* 0x004fca00078e0002 */
[----:B------:R3:W5:Y:S01]  /*0470*/  @P1 LDG.E.128 R8, desc[UR6][R2.64] ;  /* 0x0000000602081981 */ /* 0x000762000c1e1d00 */
[----:B-1----:R-:W-:-:S05]  /*0480*/  @P1 IMAD.WIDE.U32 R4, R7, 0x10, R4 ;  /* 0x0000001007041825 */ /* 0x002fca00078e0004 */
[----:B------:R3:W5:Y:S01]  /*0490*/  @P1 LDG.E.128 R12, desc[UR6][R4.64] ;  /* 0x00000006040c1981 */ /* 0x000762000c1e1d00 */
[----:B------:R-:W-:Y:S02]  /*04a0*/  ISETP.GE.U32.AND P1, PT, R6, 0x100, PT ;  /* 0x000001000600780c */ /* 0x000fe40003f26070 */
[----:B------:R-:W-:-:S11]  /*04b0*/  @P0 IADD3 R89, PT, PT, R89, 0x20, RZ ;  /* 0x0000002059590810 */ /* 0x000fd60007ffe0ff */
[----:B---3--:R-:W-:Y:S05]  /*04c0*/  @!P1 BRA `(.L_x_33332) ;  /* 0x0000000000fc9947 */ /* 0x008fea0003800000 */
[----:B------:R-:W0:Y:S08]  /*04d0*/  LDC.64 R64, c[0x0][0x3d0] ;  /* 0x0000f400ff407b82 */ /* 0x000e300000000a00 */
[----:B------:R-:W1:Y:S01]  /*04e0*/  LDC.64 R68, c[0x0][0x438] ;  /* 0x00010e00ff447b82 */ /* 0x000e620000000a00 */
[----:B0-----:R-:W-:-:S06]  /*04f0*/  IMAD.WIDE.U32 R64, R89, 0x10, R64 ;  /* 0x0000001059407825 */ /* 0x001fcc00078e0040 */
[----:B------:R-:W5:Y:S01]  /*0500*/  LDG.E.128 R64, desc[UR6][R64.64] ;  /* 0x0000000640407981 */ /* 0x000f62000c1e1d00 */
[----:B-1----:R-:W-:-:S06]  /*0510*/  IMAD.WIDE.U32 R68, R89, 0x10, R68 ;  /* 0x0000001059447825 */ /* 0x002fcc00078e0044 */
[----:B------:R-:W5:Y:S01]  /*0520*/  LDG.E.128 R68, desc[UR6][R68.64] ;  /* 0x0000000644447981 */ /* 0x000f62000c1e1d00 */
[----:B------:R-:W-:Y:S05]  /*0530*/  BRA `(.L_x_33332) ;  /* 0x0000000000e07947 */ /* 0x000fea0003800000 */
.L_x_33331:
        /* <DEDUP_REMOVED lines=14> */
[----:B------:R-:W5:Y:S01]  /*0620*/  @P6 LDG.E.128 R8, desc[UR6][R4.64] ;  /* 0x0000000604086981 */ /* 0x000f62000c1e1d00 */
[----:B------:R-:W-:Y:S01]  /*0630*/  ISETP.GE.U32.AND P6, PT, R6, 0x100, PT ;  /* 0x000001000600780c */ /* 0x000fe20003fc6070 */
[----:B------:R-:W0:Y:S01]  /*0640*/  @P2 LDC.64 R22, c[0x0][0x3d0] ;  /* 0x0000f400ff162b82 */ /* 0x000e220000000a00 */
[C---:B-1----:R-:W-:Y:S01]  /*0650*/  @P5 IMAD.WIDE.U32 R2, R37.reuse, 0x10, R12 ;  /* 0x0000001025025825 */ /* 0x042fe200078e000c */
[----:B------:R-:W-:-:S04]  /*0660*/  @P5 IADD3 R37, PT, PT, R37, 0x20, RZ ;  /* 0x0000002025255810 */ /* 0x000fc80007ffe0ff */
[----:B------:R-:W5:Y:S02]  /*0670*/  @P5 LDG.E.128 R16, desc[UR6][R2.64] ;  /* 0x0000000602105981 */ /* 0x000f64000c1e1d00 */
[----:B------:R-:W1:Y:S01]  /*0680*/  @P1 LDC.64 R28, c[0x0][0x3d0] ;  /* 0x0000f400ff1c1b82 */ /* 0x000e620000000a00 */
[C---:B--2---:R-:W-:Y:S01]  /*0690*/  @P4 IMAD.WIDE.U32 R14, R37.reuse, 0x10, R14 ;  /* 0x00000010250e4825 */ /* 0x044fe200078e000e */
[----:B------:R-:W-:Y:S02]  /*06a0*/  @P4 IADD3 R37, PT, PT, R37, 0x20, RZ ;  /* 0x0000002025254810 */ /* 0x000fe40007ffe0ff */
[----:B------:R-:W-:Y:S02]  /*06b0*/  CS2R R62, SRZ ;  /* 0x00000000003e7805 */ /* 0x000fe4000001ff00 */
[----:B------:R-:W-:Y:S02]  /*06c0*/  CS2R R60, SRZ ;  /* 0x00000000003c7805 */ /* 0x000fe4000001ff00 */
[----:B------:R-:W-:Y:S01]  /*06d0*/  CS2R R54, SRZ ;  /* 0x0000000000367805 */ /* 0x000fe2000001ff00 */
[----:B------:R2:W5:Y:S01]  /*06e0*/  @P4 LDG.E.128 R24, desc[UR6][R14.64] ;  /* 0x000000060e184981 */ /* 0x000562000c1e1d00 */
[----:B------:R-:W4:Y:S01]  /*06f0*/  @P0 LDC.64 R12, c[0x0][0x3d0] ;  /* 0x0000f400ff0c0b82 */ /* 0x000f220000000a00 */
[C---:B---3--:R-:W-:Y:S01]  /*0700*/  @P3 IMAD.WIDE.U32 R20, R37.reuse, 0x10, R20 ;  /* 0x0000001025143825 */ /* 0x048fe200078e0014 */
[----:B------:R-:W-:-:S02]  /*0710*/  @P3 IADD3 R37, PT, PT, R37, 0x20, RZ ;  /* 0x0000002025253810 */ /* 0x000fc40007ffe0ff */
[----:B------:R-:W-:Y:S02]  /*0720*/  CS2R R52, SRZ ;  /* 0x0000000000347805 */ /* 0x000fe4000001ff00 */
[----:B------:R-:W-:Y:S02]  /*0730*/  CS2R R46, SRZ ;  /* 0x00000000002e7805 */ /* 0x000fe4000001ff00 */
[----:B------:R-:W-:Y:S01]  /*0740*/  CS2R R44, SRZ ;  /* 0x00000000002c7805 */ /* 0x000fe2000001ff00 */
[----:B------:R3:W5:Y:S01]  /*0750*/  @P3 LDG.E.128 R32, desc[UR6][R20.64] ;  /* 0x0000000614203981 */ /* 0x000762000c1e1d00 */
[----:B------:R-:W4:Y:S01]  /*0760*/  @P6 LDC.64 R30, c[0x0][0x3d0] ;  /* 0x0000f400ff1e6b82 */ /* 0x000f220000000a00 */
[C---:B0-----:R-:W-:Y:S01]  /*0770*/  @P2 IMAD.WIDE.U32 R22, R37.reuse, 0x10, R22 ;  /* 0x0000001025162825 */ /* 0x041fe200078e0016 */
[----:B------:R-:W-:Y:S02]  /*0780*/  @P2 IADD3 R37, PT, PT, R37, 0x20, RZ ;  /* 0x0000002025252810 */ /* 0x000fe40007ffe0ff */
[----:B------:R-:W-:-:S02]  /*0790*/  CS2R R38, SRZ ;  /* 0x0000000000267805 */ /* 0x000fc4000001ff00 */
[----:B--2---:R-:W-:Y:S02]  /*07a0*/  CS2R R14, SRZ ;  /* 0x00000000000e7805 */ /* 0x004fe4000001ff00 */
[----:B------:R-:W-:Y:S01]  /*07b0*/  @P6 CS2R R70, SRZ ;  /* 0x0000000000466805 */ /* 0x000fe2000001ff00 */
[----:B------:R0:W5:Y:S01]  /*07c0*/  @P2 LDG.E.128 R40, desc[UR6][R22.64] ;  /* 0x0000000616282981 */ /* 0x000162000c1e1d00 */
[C---:B-1----:R-:W-:Y:S01]  /*07d0*/  @P1 IMAD.WIDE.U32 R28, R37.reuse, 0x10, R28 ;  /* 0x00000010251c1825 */ /* 0x042fe200078e001c */
[----:B------:R-:W-:Y:S02]  /*07e0*/  @P1 IADD3 R37, PT, PT, R37, 0x20, RZ ;  /* 0x0000002025251810 */ /* 0x000fe40007ffe0ff */
[----:B---3--:R-:W-:Y:S02]  /*07f0*/  CS2R R20, SRZ ;  /* 0x0000000000147805 */ /* 0x008fe4000001ff00 */
[----:B------:R-:W-:Y:S01]  /*0800*/  @P6 CS2R R68, SRZ ;  /* 0x0000000000446805 */ /* 0x000fe2000001ff00 */
[----:B------:R1:W5:Y:S01]  /*0810*/  @P1 LDG.E.128 R48, desc[UR6][R28.64] ;  /* 0x000000061c301981 */ /* 0x000362000c1e1d00 */
[C---:B----4-:R-:W-:Y:S01]  /*0820*/  @P0 IMAD.WIDE.U32 R12, R37.reuse, 0x10, R12 ;  /* 0x00000010250c0825 */ /* 0x050fe200078e000c */
[----:B------:R-:W-:-:S02]  /*0830*/  @P0 IADD3 R37, PT, PT, R37, 0x20, RZ ;  /* 0x0000002025250810 */ /* 0x000fc40007ffe0ff */
[----:B0-----:R-:W-:Y:S02]  /*0840*/  CS2R R22, SRZ ;  /* 0x0000000000167805 */ /* 0x001fe4000001ff00 */
[----:B------:R0:W5:Y:S01]  /*0850*/  @P0 LDG.E.128 R56, desc[UR6][R12.64] ;  /* 0x000000060c380981 */ /* 0x000162000c1e1d00 */
[----:B------:R-:W-:-:S05]  /*0860*/  @P6 IMAD.WIDE.U32 R4, R37, 0x10, R30 ;  /* 0x0000001025046825 */ /* 0x000fca00078e001e */
[----:B------:R2:W5:Y:S01]  /*0870*/  @P6 LDG.E.128 R64, desc[UR6][R4.64] ;  /* 0x0000000604406981 */ /* 0x000562000c1e1d00 */
[----:B------:R-:W-:Y:S02]  /*0880*/  CS2R R36, SRZ ;  /* 0x0000000000247805 */ /* 0x000fe4000001ff00 */
[----:B------:R-:W-:Y:S02]  /*0890*/  CS2R R30, SRZ ;  /* 0x00000000001e7805 */ /* 0x000fe4000001ff00 */
[----:B-1----:R-:W-:Y:S02]  /*08a0*/  CS2R R28, SRZ ;  /* 0x00000000001c7805 */ /* 0x002fe4000001ff00 */
[----:B0-----:R-:W-:-:S07]  /*08b0*/  CS2R R12, SRZ ;  /* 0x00000000000c7805 */ /* 0x001fce000001ff00 */
.L_x_33332:
[----:B------:R-:W-:Y:S05]  /*08c0*/  BSYNC.RECONVERGENT B0 ;  /* 0x0000000000007941 */ /* 0x000fea0003800200 */
.L_x_33330:
[----:B------:R-:W0:Y:S02]  /*08d0*/  LDCU UR4, c[0x0][0x384] ;  /* 0x00007080ff0477ac */ /* 0x000e240008000800 */
[----:B0-----:R-:W-:-:S13]  /*08e0*/  ISETP.GE.AND P0, PT, R0, UR4, PT ;  /* 0x0000000400007c0c */ /* 0x001fda000bf06270 */
[----:B------:R-:W-:Y:S05]  /*08f0*/  @P0 EXIT ;  /* 0x000000000000094d */ /* 0x000fea0003800000 */
[----:B------:R-:W0:Y:S01]  /*0900*/  LDCU.U8 UR4, c[0x0][0x410] ;  /* 0x00008200ff0477ac */ /* 0x000e220008000000 */
[----:B------:R-:W1:Y:S01]  /*0910*/  LDCU UR5, c[0x0][0x40c] ;  /* 0x00008180ff0577ac */ /* 0x000e620008000800 */
[----:B------:R-:W3:Y:S01]  /*0920*/  LDCU UR10, c[0x0][0x448] ;  /* 0x00008900ff0a77ac */ /* 0x000ee20008000800 */
[----:B------:R-:W4:Y:S01]  /*0930*/  LDCU.64 UR8, c[0x0][0x3a0] ;  /* 0x00007400ff0877ac */ /* 0x000f220008000a00 */
[----:B0-----:R-:W-:-:S04]  /*0940*/  ISETP.NE.AND P0, PT, RZ, UR4, PT ;  /* 0x00000004ff007c0c */ /* 0x001fc8000bf05270 */
[----:B-1-34-:R-:W-:-:S09]  /*0950*/  P2R R108, PR, RZ, 0x1 ;  /* 0x00000001ff6c7803 */ /* 0x01afd20000000000 */
.L_x_33366:
[----:B--2---:R-:W0:Y:S08]  /*0960*/  LDC.64 R4, c[0x0][0x3f0] ;  /* 0x0000fc00ff047b82 */ /* 0x004e300000000a00 */
[----:B-1-34-:R-:W1:Y:S08]  /*0970*/  LDC.64 R110, c[0x0][0x3f8] ;  /* 0x0000fe00ff6e7b82 */ /* 0x01ae700000000a00 */
[----:B------:R-:W2:Y:S01]  /*0980*/  LDC R3, c[0x0][0x388] ;  /* 0x0000e200ff037b82 */ /* 0x000ea20000000800 */
[----:B0-----:R-:W-:-:S05]  /*0990*/  IMAD.WIDE R4, R0, 0x4, R4 ;  /* 0x0000000400047825 */ /* 0x001fca00078e0204 */
[----:B------:R0:W3:Y:S01]  /*09a0*/  LDG.E R2, desc[UR6][R4.64] ;  /* 0x0000000604027981 */ /* 0x0000e2000c1e1900 */
[----:B------:R-:W-:Y:S01]  /*09b0*/  ISETP.GE.U32.AND P4, PT, R6, 0x20, PT ;  /* 0x000000200600780c */ /* 0x000fe20003f86070 */
[----:B-1----:R-:W-:Y:S01]  /*09c0*/  IMAD.WIDE R110, R0, 0x4, R110 ;  /* 0x00000004006e7825 */ /* 0x002fe200078e026e */
[----:B------:R-:W-:-:S04]  /*09d0*/  ISETP.GE.U32.AND P5, PT, R6, 0x40, PT ;  /* 0x000000400600780c */ /* 0x000fc80003fa6070 */
[----:B-----5:R1:W5:Y:S01]  /*09e0*/  LDG.E R5, desc[UR6][R110.64] ;  /* 0x000000066e057981 */ /* 0x020362000c1e1900 */
[----:B0-----:R-:W-:Y:S01]  /*09f0*/  P2R R4, PR, RZ, 0x20 ;  /* 0x00000020ff047803 */ /* 0x001fe20000000000 */
[----:B------:R-:W-:Y:S01]  /*0a00*/  BSSY.RECONVERGENT B0, `(.L_x_33333) ;  /* 0x0000028000007945 */ /* 0x000fe20003800200 */
[----:B---3--:R-:W-:-:S13]  /*0a10*/  ISETP.GE.AND P0, PT, R2, 0x1, PT ;  /* 0x000000010200780c */ /* 0x008fda0003f06270 */
[----:B------:R-:W-:-:S05]  /*0a20*/  @P0 IADD3 R112, PT, PT, R2, -0x1, RZ ;  /* 0xffffffff02700810 */ /* 0x000fca0007ffe0ff */
[-C--:B--2---:R-:W-:Y:S02]  /*0a30*/  @P0 IMAD R109, R112, R3.reuse, RZ ;  /* 0x00000003706d0224 */ /* 0x084fe400078e02ff */
        /* <DEDUP_REMOVED lines=9> */
[----:B------:R-:W-:Y:S01]  /*0ad0*/  ISETP.NE.U32.AND P1, PT, RZ, UR8, PT ;  /* 0x00000008ff007c0c */ /* 0x000fe2000bf25070 */
[----:B------:R-:W0:Y:S03]  /*0ae0*/  @P0 LDC.64 R112, c[0x0][0x390] ;  /* 0x0000e400ff700b82 */ /* 0x000e260000000a00 */
[----:B------:R-:W-:-:S05]  /*0af0*/  ISETP.NE.AND.EX P1, PT, RZ, UR9, PT, P1 ;  /* 0x00000009ff007c0c */ /* 0x000fca000bf25310 */
[----:B------:R-:W1:Y:S08]  /*0b00*/  LDC.64 R110, c[0x0][0x3a8] ;  /* 0x0000ea00ff6e7b82 */ /* 0x000e700000000a00 */
[----:B------:R-:W2:Y:S01]  /*0b10*/  @P1 LDC.64 R114, c[0x0][0x3a0] ;  /* 0x0000e800ff721b82 */ /* 0x000ea20000000a00 */
[----:B0-----:R-:W-:-:S05]  /*0b20*/  @P0 IMAD.WIDE.U32 R112, R109, 0x10, R112 ;  /* 0x000000106d700825 */ /* 0x001fca00078e0070 */
[----:B------:R-:W3:Y:S01]  /*0b30*/  @P0 LDG.E.128 R72, desc[UR6][R112.64] ;  /* 0x0000000670480981 */ /* 0x000ee2000c1e1d00 */
[----:B--2---:R-:W-:-:S05]  /*0b40*/  @P1 IMAD.WIDE.U32 R114, R4, 0x10, R114 ;  /* 0x0000001004721825 */ /* 0x004fca00078e0072 */
[----:B------:R-:W2:Y:S01]  /*0b50*/  @P1 LDG.E.128 R104, desc[UR6][R114.64] ;  /* 0x0000000672681981 */ /* 0x000ea2000c1e1d00 */
[C---:B------:R-:W-:Y:S02]  /*0b60*/  ISETP.GT.AND P3, PT, R2.reuse, RZ, P1 ;  /* 0x000000ff0200720c */ /* 0x040fe40000f64270 */
[----:B------:R-:W-:Y:S01]  /*0b70*/  ISETP.GT.AND P2, PT, R2, RZ, PT ;  /* 0x000000ff0200720c */ /* 0x000fe20003f44270 */
[C---:B-1----:R-:W-:Y:S01]  /*0b80*/  IMAD.WIDE.U32 R110, R4.reuse, 0x10, R110 ;  /* 0x00000010046e7825 */ /* 0x042fe200078e006e */
[----:B------:R-:W-:Y:S02]  /*0b90*/  IADD3 R109, PT, PT, R109, 0x20, RZ ;  /* 0x000000206d6d7810 */ /* 0x000fe40007ffe0ff */
[----:B------:R-:W-:Y:S01]  /*0ba0*/  IADD3 R4, PT, PT, R4, 0x20, RZ ;  /* 0x0000002004047810 */ /* 0x000fe20007ffe0ff */
[----:B---3--:R-:W-:Y:S01]  /*0bb0*/  @!P1 FMUL.FTZ R116, R72, UR5 ;  /* 0x0000000548749c20 */ /* 0x008fe20008410000 */
[----:B------:R-:W-:Y:S01]  /*0bc0*/  @!P1 FMUL.FTZ R117, R73, UR5 ;  /* 0x0000000549759c20 */ /* 0x000fe20008410000 */
[----:B------:R-:W-:Y:S01]  /*0bd0*/  @!P1 FMUL.FTZ R118, R74, UR5 ;  /* 0x000000054a769c20 */ /* 0x000fe20008410000 */
[----:B------:R-:W-:-:S03]  /*0be0*/  @!P1 FMUL.FTZ R112, R75, UR5 ;  /* 0x000000054b709c20 */ /* 0x000fc60008410000 */
[----:B--2---:R-:W-:Y:S01]  /*0bf0*/  @P3 FFMA.FTZ R104, R72, UR5, R104 ;  /* 0x0000000548683c23 */ /* 0x004fe20008010068 */
[----:B------:R-:W-:Y:S01]  /*0c00*/  @P3 FFMA.FTZ R105, R73, UR5, R105 ;  /* 0x0000000549693c23 */ /* 0x000fe20008010069 */
[----:B------:R-:W-:Y:S01]  /*0c10*/  @P3 FFMA.FTZ R106, R74, UR5, R106 ;  /* 0x000000054a6a3c23 */ /* 0x000fe2000801006a */
[----:B------:R-:W-:Y:S01]  /*0c20*/  @P3 FFMA.FTZ R107, R75, UR5, R107 ;  /* 0x000000054b6b3c23 */ /* 0x000fe2000801006b */
[----:B------:R-:W-:Y:S02]  /*0c30*/  @!P1 FSEL R104, R116, RZ, P2 ;  /* 0x000000ff74689208 */ /* 0x000fe40001000000 */
[----:B------:R-:W-:Y:S02]  /*0c40*/  @!P1 FSEL R105, R117, RZ, P2 ;  /* 0x000000ff75699208 */ /* 0x000fe40001000000 */
[----:B------:R-:W-:Y:S02]  /*0c50*/  @!P1 FSEL R106, R118, RZ, P2 ;  /* 0x000000ff766a9208 */ /* 0x000fe40001000000 */
[----:B------:R-:W-:-:S05]  /*0c60*/  @!P1 FSEL R107, R112, RZ, P2 ;  /* 0x000000ff706b9208 */ /* 0x000fca0001000000 */
[----:B------:R0:W-:Y:S02]  /*0c70*/  STG.E.128 desc[UR6][R110.64], R104 ;  /* 0x000000686e007986 */ /* 0x0001e4000c101d06 */
.L_x_33334:
[----:B------:R-:W-:Y:S05]  /*0c80*/  BSYNC.RECONVERGENT B0 ;  /* 0x0000000000007941 */ /* 0x000fea0003800200 */
.L_x_33333:
[----:B------:R-:W-:Y:S04]  /*0c90*/  BSSY.RECONVERGENT B0, `(.L_x_33335) ;  /* 0x000001d000007945 */ /* 0x000fe80003800200 */
[----:B------:R-:W-:Y:S05]  /*0ca0*/  @!P5 BRA `(.L_x_33336) ;  /* 0x00000000006cd947 */ /* 0x000fea0003800000 */
[----:B------:R-:W-:Y:S01]  /*0cb0*/  ISETP.NE.U32.AND P1, PT, RZ, UR8, PT ;  /* 0x00000008ff007c0c */ /* 0x000fe2000bf25070 */
[----:B------:R-:W1:Y:S03]  /*0cc0*/  @P0 LDC.64 R76, c[0x0][0x390] ;  /* 0x0000e400ff4c0b82 */ /* 0x000e660000000a00 */
[----:B------:R-:W-:-:S05]  /*0cd0*/  ISETP.NE.AND.EX P1, PT, RZ, UR9, PT, P1 ;  /* 0x00000009ff007c0c */ /* 0x000fca000bf25310 */
[----:B0-----:R-:W0:Y:S08]  /*0ce0*/  LDC.64 R110, c[0x0][0x3a8] ;  /* 0x0000ea00ff6e7b82 */ /* 0x001e300000000a00 */
[----:B------:R-:W2:Y:S01]  /*0cf0*/  @P1 LDC.64 R78, c[0x0][0x3a0] ;  /* 0x0000e800ff4e1b82 */ /* 0x000ea20000000a00 */
[----:B-1----:R-:W-:-:S05]  /*0d00*/  @P0 IMAD.WIDE.U32 R112, R109, 0x10, R76 ;  /* 0x000000106d700825 */ /* 0x002fca00078e004c */
[----:B------:R-:W3:Y:S01]  /*0d10*/  @P0 LDG.E.128 R72, desc[UR6][R112.64] ;  /* 0x0000000670480981 */ /* 0x000ee2000c1e1d00 */
[----:B--2---:R-:W-:-:S05]  /*0d20*/  @P1 IMAD.WIDE.U32 R114, R4, 0x10, R78 ;  /* 0x0000001004721825 */ /* 0x004fca00078e004e */
[----:B------:R-:W2:Y:S01]  /*0d30*/  @P1 LDG.E.128 R76, desc[UR6][R114.64] ;  /* 0x00000006724c1981 */ /* 0x000ea2000c1e1d00 */
[C---:B------:R-:W-:Y:S02]  /*0d40*/  ISETP.GT.AND P3, PT, R2.reuse, RZ, P1 ;  /* 0x000000ff0200720c */ /* 0x040fe40000f64270 */
[----:B------:R-:W-:Y:S01]  /*0d50*/  ISETP.GT.AND P2, PT, R2, RZ, PT ;  /* 0x000000ff0200720c */ /* 0x000fe20003f44270 */
[C---:B0-----:R-:W-:Y:S01]  /*0d60*/  IMAD.WIDE.U32 R110, R4.reuse, 0x10, R110 ;  /* 0x00000010046e7825 */ /* 0x041fe200078e006e */
        /* <DEDUP_REMOVED lines=15> */
.L_x_33336:
[----:B------:R-:W-:Y:S05]  /*0e60*/  BSYNC.RECONVERGENT B0 ;  /* 0x0000000000007941 */ /* 0x000fea0003800200 */
.L_x_33335:
[----:B------:R-:W-:Y:S01]  /*0e70*/  ISETP.GE.U32.AND P1, PT, R6, 0x60, PT ;  /* 0x000000600600780c */ /* 0x000fe20003f26070 */
[----:B------:R-:W-:Y:S03]  /*0e80*/  BSSY.RECONVERGENT B0, `(.L_x_33337) ;  /* 0x000001e000007945 */ /* 0x000fe60003800200 */
[----:B01----:R-:W-:-:S09]  /*0e90*/  P2R R110, PR, RZ, 0x2 ;  /* 0x00000002ff6e7803 */ /* 0x003fd20000000000 */
[----:B------:R-:W-:Y:S05]  /*0ea0*/  @!P1 BRA `(.L_x_33338) ;  /* 0x00000000006c9947 */ /* 0x000fea0003800000 */
        /* <DEDUP_REMOVED lines=9> */
[----:B------:R-:W-:Y:S01]  /*0f40*/  ISETP.GT.AND P2, PT, R2, RZ, P1 ;  /* 0x000000ff0200720c */ /* 0x000fe20000f44270 */
[C---:B-1----:R-:W-:Y:S01]  /*0f50*/  IMAD.WIDE.U32 R110, R4.reuse, 0x10, R110 ;  /* 0x00000010046e7825 */ /* 0x042fe200078e006e */
[----:B------:R-:W-:Y:S02]  /*0f60*/  IADD3 R109, PT, PT, R109, 0x20, RZ ;  /* 0x000000206d6d7810 */ /* 0x000fe40007ffe0ff */
[----:B------:R-:W-:Y:S01]  /*0f70*/  IADD3 R4, PT, PT, R4, 0x20, RZ ;  /* 0x0000002004047810 */ /* 0x000fe20007ffe0ff */
[----:B---3--:R-:W-:Y:S01]  /*0f80*/  @!P1 FMUL.FTZ R116, R72, UR5 ;  /* 0x0000000548749c20 */ /* 0x008fe20008410000 */
[----:B------:R-:W-:Y:S01]  /*0f90*/  @!P1 FMUL.FTZ R117, R73, UR5 ;  /* 0x0000000549759c20 */ /* 0x000fe20008410000 */
[----:B------:R-:W-:Y:S01]  /*0fa0*/  @!P1 FMUL.FTZ R112, R74, UR5 ;  /* 0x000000054a709c20 */ /* 0x000fe20008410000 */
[----:B------:R-:W-:-:S05]  /*0fb0*/  @!P1 FMUL.FTZ R113, R75, UR5 ;  /* 0x000000054b719c20 */ /* 0x000fca0008410000 */
[----:B--2---:R-:W-:Y:S01]  /*0fc0*/  @P2 FFMA.FTZ R80, R72, UR5, R80 ;  /* 0x0000000548502c23 */ /* 0x004fe20008010050 */
[----:B------:R-:W-:Y:S01]  /*0fd0*/  @P2 FFMA.FTZ R81, R73, UR5, R81 ;  /* 0x0000000549512c23 */ /* 0x000fe20008010051 */
[----:B------:R-:W-:Y:S01]  /*0fe0*/  @P2 FFMA.FTZ R82, R74, UR5, R82 ;  /* 0x000000054a522c23 */ /* 0x000fe20008010052 */
[----:B------:R-:W-:Y:S01]  /*0ff0*/  @P2 FFMA.FTZ R83, R75, UR5, R83 ;  /* 0x000000054b532c23 */ /* 0x000fe20008010053 */
[----:B------:R-:W-:-:S04]  /*1000*/  ISETP.GT.AND P2, PT, R2, RZ, PT ;  /* 0x000000ff0200720c */ /* 0x000fc80003f44270 */
[----:B------:R-:W-:Y:S02]  /*1010*/  @!P1 FSEL R80, R116, RZ, P2 ;  /* 0x000000ff74509208 */ /* 0x000fe40001000000 */
[----:B------:R-:W-:Y:S02]  /*1020*/  @!P1 FSEL R81, R117, RZ, P2 ;  /* 0x000000ff75519208 */ /* 0x000fe40001000000 */
[----:B------:R-:W-:Y:S02]  /*1030*/  @!P1 FSEL R82, R112, RZ, P2 ;  /* 0x000000ff70529208 */ /* 0x000fe40001000000 */
[----:B------:R-:W-:-:S05]  /*1040*/  @!P1 FSEL R83, R113, RZ, P2 ;  /* 0x000000ff71539208 */ /* 0x000fca0001000000 */
[----:B------:R0:W-:Y:S02]  /*1050*/  STG.E.128 desc[UR6][R110.64], R80 ;  /* 0x000000506e007986 */ /* 0x0001e4000c101d06 */
.L_x_33338:
[----:B------:R-:W-:Y:S05]  /*1060*/  BSYNC.RECONVERGENT B0 ;  /* 0x0000000000007941 */ /* 0x000fea0003800200 */
.L_x_33337:
        /* <DEDUP_REMOVED lines=9> */
[----:B------:R0:W2:Y:S01]  /*1100*/  @P0 LDG.E.128 R72, desc[UR6][R110.64] ;  /* 0x000000066e480981 */ /* 0x0000a2000c1e1d00 */
[----:B------:R-:W-:Y:S01]  /*1110*/  ISETP.GT.AND P2, PT, R2, RZ, P1 ;  /* 0x000000ff0200720c */ /* 0x000fe20000f44270 */
[----:B0-----:R-:W0:Y:S01]  /*1120*/  LDC.64 R110, c[0x0][0x3a8] ;  /* 0x0000ea00ff6e7b82 */ /* 0x001e220000000a00 */
[----:B-1----:R-:W-:-:S05]  /*1130*/  @P1 IMAD.WIDE.U32 R112, R4, 0x10, R86 ;  /* 0x0000001004701825 */ /* 0x002fca00078e0056 */
[----:B------:R-:W3:Y:S01]  /*1140*/  @P1 LDG.E.128 R84, desc[UR6][R112.64] ;  /* 0x0000000670541981 */ /* 0x000ee2000c1e1d00 */
[C---:B0-----:R-:W-:Y:S01]  /*1150*/  IMAD.WIDE.U32 R110, R4.reuse, 0x10, R110 ;  /* 0x00000010046e7825 */ /* 0x041fe200078e006e */
[----:B------:R-:W-:Y:S02]  /*1160*/  IADD3 R109, PT, PT, R109, 0x20, RZ ;  /* 0x000000206d6d7810 */ /* 0x000fe40007ffe0ff */
[----:B------:R-:W-:Y:S01]  /*1170*/  IADD3 R4, PT, PT, R4, 0x20, RZ ;  /* 0x0000002004047810 */ /* 0x000fe20007ffe0ff */
[----:B--2---:R-:W-:Y:S01]  /*1180*/  @!P1 FMUL.FTZ R114, R72, UR5 ;  /* 0x0000000548729c20 */ /* 0x004fe20008410000 */
[----:B------:R-:W-:Y:S01]  /*1190*/  @!P1 FMUL.FTZ R115, R73, UR5 ;  /* 0x0000000549739c20 */ /* 0x000fe20008410000 */
[----:B------:R-:W-:Y:S01]  /*11a0*/  @!P1 FMUL.FTZ R116, R74, UR5 ;  /* 0x000000054a749c20 */ /* 0x000fe20008410000 */
[----:B------:R-:W-:Y:S01]  /*11b0*/  @!P1 FMUL.FTZ R117, R75, UR5 ;  /* 0x000000054b759c20 */ /* 0x000fe20008410000 */
[----:B---3--:R-:W-:Y:S01]  /*11c0*/  @P2 FFMA.FTZ R84, R72, UR5, R84 ;  /* 0x0000000548542c23 */ /* 0x008fe20008010054 */
        /* <DEDUP_REMOVED lines=9> */
.L_x_33340:
[----:B------:R-:W-:Y:S05]  /*1260*/  BSYNC.RECONVERGENT B0 ;  /* 0x0000000000007941 */ /* 0x000fea0003800200 */
.L_x_33339:
        /* <DEDUP_REMOVED lines=31> */
.L_x_33342:
[----:B------:R-:W-:Y:S05]  /*1460*/  BSYNC.RECONVERGENT B0 ;  /* 0x0000000000007941 */ /* 0x000fea0003800200 */
.L_x_33341:
        /* <DEDUP_REMOVED lines=31> */
.L_x_33344:
[----:B------:R-:W-:Y:S05]  /*1660*/  BSYNC.RECONVERGENT B0 ;  /* 0x0000000000007941 */ /* 0x000fea0003800200 */
.L_x_33343:
        /* <DEDUP_REMOVED lines=31> */
.L_x_33346:
[----:B------:R-:W-:Y:S05]  /*1860*/  BSYNC.RECONVERGENT B0 ;  /* 0x0000000000007941 */ /* 0x000fea0003800200 */
.L_x_33345:
        /* <DEDUP_REMOVED lines=14> */
[----:B------:R-:W-:Y:S01]  /*1950*/  @!P0 FMUL.FTZ R111, R74, UR5 ;  /* 0x000000054a6f8c20 */ /* 0x000fe20008410000 */
[----:B------:R-:W-:Y:S01]  /*1960*/  @!P0 FMUL.FTZ R109, R72, UR5 ;  /* 0x00000005486d8c20 */ /* 0x000fe20008410000 */
[----:B------:R-:W-:-:S09]  /*1970*/  @!P0 FMUL.FTZ R114, R75, UR5 ;  /* 0x000000054b728c20 */ /* 0x000fd20008410000 */
[----:B---3--:R-:W-:Y:S01]  /*1980*/  @P1 FFMA.FTZ R100, R72, UR5, R100 ;  /* 0x0000000548641c23 */ /* 0x008fe20008010064 */
[----:B------:R-:W-:Y:S01]  /*1990*/  @P1 FFMA.FTZ R101, R73, UR5, R101 ;  /* 0x0000000549651c23 */ /* 0x000fe20008010065 */
[----:B------:R-:W-:Y:S01]  /*19a0*/  @P1 FFMA.FTZ R102, R74, UR5, R102 ;  /* 0x000000054a661c23 */ /* 0x000fe20008010066 */
[----:B------:R-:W-:Y:S01]  /*19b0*/  @P1 FFMA.FTZ R103, R75, UR5, R103 ;  /* 0x000000054b671c23 */ /* 0x000fe20008010067 */
[----:B------:R-:W-:-:S04]  /*19c0*/  ISETP.GT.AND P1, PT, R2, RZ, PT ;  /* 0x000000ff0200720c */ /* 0x000fc80003f24270 */
[----:B------:R-:W-:Y:S02]  /*19d0*/  @!P0 FSEL R101, R110, RZ, P1 ;  /* 0x000000ff6e658208 */ /* 0x000fe40000800000 */
[----:B------:R-:W-:Y:S02]  /*19e0*/  @!P0 FSEL R102, R111, RZ, P1 ;  /* 0x000000ff6f668208 */ /* 0x000fe40000800000 */
[----:B------:R-:W0:Y:S01]  /*19f0*/  LDC.64 R110, c[0x0][0x3a8] ;  /* 0x0000ea00ff6e7b82 */ /* 0x000e220000000a00 */
[----:B------:R-:W-:Y:S02]  /*1a00*/  @!P0 FSEL R100, R109, RZ, P1 ;  /* 0x000000ff6d648208 */ /* 0x000fe40000800000 */
[----:B------:R-:W-:Y:S01]  /*1a10*/  @!P0 FSEL R103, R114, RZ, P1 ;  /* 0x000000ff72678208 */ /* 0x000fe20000800000 */
[----:B0-----:R-:W-:-:S05]  /*1a20*/  IMAD.WIDE.U32 R110, R4, 0x10, R110 ;  /* 0x00000010046e7825 */ /* 0x001fca00078e006e */
[----:B------:R0:W-:Y:S02]  /*1a30*/  STG.E.128 desc[UR6][R110.64], R100 ;  /* 0x000000646e007986 */ /* 0x0001e4000c101d06 */
.L_x_33348:
[----:B------:R-:W-:Y:S05]  /*1a40*/  BSYNC.RECONVERGENT B0 ;  /* 0x0000000000007941 */ /* 0x000fea0003800200 */
.L_x_33347:
        /* <DEDUP_REMOVED lines=9> */
[----:B------:R-:W-:Y:S01]  /*1ae0*/  FADD.FTZ R2, R107, R2 ;  /* 0x000000026b027221 */ /* 0x000fe20000010000 */
[----:B------:R-:W-:-:S04]  /*1af0*/  P2R R4, PR, RZ, 0x20 ;  /* 0x00000020ff047803 */ /* 0x000fc80000000000 */
[----:B------:R-:W-:-:S05]  /*1b00*/  FSEL R109, R2, RZ, P4 ;  /* 0x000000ff026d7208 */ /* 0x000fca0002000000 */
[----:B------:R-:W-:-:S04]  /*1b10*/  FADD.FTZ R2, R76, R109 ;  /* 0x0000006d4c027221 */ /* 0x000fc80000010000 */
[----:B0-----:R-:W-:-:S04]  /*1b20*/  FADD.FTZ R111, R77, R2 ;  /* 0x000000024d6f7221 */ /* 0x001fc80000010000 */
        /* <DEDUP_REMOVED lines=121> */
.L_x_33378:
[----:B------:R-:W-:Y:S01]  /*22c0*/  FMUL.FTZ R2, R4, R4 ;  /* 0x0000000404027220 */ /* 0x000fe20000410000 */
[----:B------:R-:W-:Y:S01]  /*22d0*/  ISETP.NE.AND P1, PT, R108, RZ, PT ;  /* 0x000000ff6c00720c */ /* 0x000fe20003f25270 */
[----:B-1----:R-:W-:Y:S01]  /*22e0*/  FADD.FTZ R111, R114, R113 ;  /* 0x00000071726f7221 */ /* 0x002fe20000010000 */
[----:B-----5:R-:W-:Y:S01]  /*22f0*/  ISETP.GE.AND P0, PT, R5, 0x1, PT ;  /* 0x000000010500780c */ /* 0x020fe20003f06270 */
[----:B0-----:R-:W0:Y:S01]  /*2300*/  @!P5 LDC.64 R114, c[0x0][0x3c0] ;  /* 0x0000f000ff72db82 */ /* 0x001e220000000a00 */
[----:B------:R-:W-:Y:S01]  /*2310*/  FSEL R109, R2, RZ, P1 ;  /* 0x000000ff026d7208 */ /* 0x000fe20000800000 */
[----:B------:R-:W-:Y:S01]  /*2320*/  FFMA.FTZ R110, R111, R110, UR10 ;  /* 0x0000000a6f6e7e23 */ /* 0x000fe2000801006e */
[----:B------:R-:W-:Y:S03]  /*2330*/  BSSY.RECONVERGENT B0, `(.L_x_33350) ;  /* 0x00000ab000007945 */ /* 0x000fe60003800200 */
[----:B------:R-:W-:-:S02]  /*2340*/  FADD.FTZ R2, R110, R109 ;  /* 0x0000006d6e027221 */ /* 0x000fc40000010000 */
[----:B------:R-:W1:Y:S04]  /*2350*/  @!P5 LDC.64 R112, c[0x0][0x3c8] ;  /* 0x0000f200ff70db82 */ /* 0x000e680000000a00 */
[----:B------:R-:W2:Y:S01]  /*2360*/  MUFU.RSQ R2, R2 ;  /* 0x0000000200027308 */ /* 0x000ea20000001400 */
[----:B0-----:R-:W-:-:S05]  /*2370*/  @!P5 IMAD.WIDE R114, R0, 0x4, R114 ;  /* 0x000000040072d825 */ /* 0x001fca00078e0272 */
[----:B------:R0:W-:Y:S01]  /*2380*/  @!P5 STG.E desc[UR6][R114.64], R4 ;  /* 0x000000047200d986 */ /* 0x0001e2000c101906 */
[----:B-1----:R-:W-:-:S05]  /*2390*/  @!P5 IMAD.WIDE R112, R0, 0x4, R112 ;  /* 0x000000040070d825 */ /* 0x002fca00078e0270 */
[----:B--2---:R0:W-:Y:S01]  /*23a0*/  @!P5 STG.E desc[UR6][R112.64], R2 ;  /* 0x000000027000d986 */ /* 0x0041e2000c101906 */
[----:B------:R-:W-:Y:S05]  /*23b0*/  @!P0 BRA `(.L_x_33351) ;  /* 0x0000000800888947 */ /* 0x000fea0003800000 */
[----:B------:R-:W-:Y:S01]  /*23c0*/  IADD3 R110, PT, PT, R5, -0x1, RZ ;  /* 0xffffffff056e7810 */ /* 0x000fe20007ffe0ff */
[----:B------:R-:W-:Y:S04]  /*23d0*/  BSSY.RECONVERGENT B1, `(.L_x_33352) ;  /* 0x0000017000017945 */ /* 0x000fe80003800200 */
[----:B------:R-:W-:-:S05]  /*23e0*/  IMAD R110, R110, R3, RZ ;  /* 0x000000036e6e7224 */ /* 0x000fca00078e02ff */
[----:B------:R-:W-:-:S04]  /*23f0*/  SHF.R.S32.HI R3, RZ, 0x1f, R110 ;  /* 0x0000001fff037819 */ /* 0x000fc8000001146e */
[----:B------:R-:W-:Y:S02]  /*2400*/  LEA.HI R110, R3, R110, RZ, 0x2 ;  /* 0x0000006e036e7211 */ /* 0x000fe400078f10ff */
[----:B------:R-:W-:Y:S02]  /*2410*/  FSEL R3, R4, RZ, !P1 ;  /* 0x000000ff04037208 */ /* 0x000fe40004800000 */
[----:B0-----:R-:W-:Y:S01]  /*2420*/  LEA.HI.SX32 R4, R110, R7, 0x1e ;  /* 0x000000076e047211 */ /* 0x001fe200078ff2ff */
[----:B------:R-:W-:Y:S06]  /*2430*/  @!P4 BRA `(.L_x_33353) ;  /* 0x000000000040c947 */ /* 0x000fec0003800000 */
[----:B------:R-:W0:Y:S01]  /*2440*/  LDC.64 R110, c[0x0][0x428] ;  /* 0x00010a00ff6e7b82 */ /* 0x000e220000000a00 */
        /* <DEDUP_REMOVED lines=15> */
.L_x_33353:
[----:B------:R-:W-:Y:S05]  /*2540*/  BSYNC.RECONVERGENT B1 ;  /* 0x0000000000017941 */ /* 0x000fea0003800200 */
.L_x_33352:
        /* <DEDUP_REMOVED lines=19> */
.L_x_33355:
[----:B------:R-:W-:Y:S05]  /*2680*/  BSYNC.RECONVERGENT B1 ;  /* 0x0000000000017941 */ /* 0x000fea0003800200 */
.L_x_33354:
        /* <DEDUP_REMOVED lines=19> */
.L_x_33357:
[----:B------:R-:W-:Y:S05]  /*27c0*/  BSYNC.RECONVERGENT B1 ;  /* 0x0000000000017941 */ /* 0x000fea0003800200 */
.L_x_33356:
        /* <DEDUP_REMOVED lines=19> */
.L_x_33359:
[----:B------:R-:W-:Y:S05]  /*2900*/  BSYNC.RECONVERGENT B1 ;  /* 0x0000000000017941 */ /* 0x000fea0003800200 */
.L_x_33358:
        /* <DEDUP_REMOVED lines=19> */
.L_x_33361:
[----:B------:R-:W-:Y:S05]  /*2a40*/  BSYNC.RECONVERGENT B1 ;  /* 0x0000000000017941 */ /* 0x000fea0003800200 */
.L_x_33360:
        /* <DEDUP_REMOVED lines=19> */
.L_x_33363:
[----:B------:R-:W-:Y:S05]  /*2b80*/  BSYNC.RECONVERGENT B1 ;  /* 0x0000000000017941 */ /* 0x000fea0003800200 */
.L_x_33362:
        /* <DEDUP_REMOVED lines=19> */
.L_x_33365:
[----:B------:R-:W-:Y:S05]  /*2cc0*/  BSYNC.RECONVERGENT B1 ;  /* 0x0000000000017941 */ /* 0x000fea0003800200 */
.L_x_33364:
        /* <DEDUP_REMOVED lines=17> */
.L_x_33351:
[----:B------:R-:W-:Y:S05]  /*2de0*/  BSYNC.RECONVERGENT B0 ;  /* 0x0000000000007941 */ /* 0x000fea0003800200 */
.L_x_33350:
[----:B0-----:R-:W0:Y:S02]  /*2df0*/  LDC.64 R2, c[0x0][0x380] ;  /* 0x0000e000ff027b82 */ /* 0x001e240000000a00 */
[----:B0-----:R-:W-:-:S04]  /*2e00*/  LEA R0, R2, R0, 0x2 ;  /* 0x0000000002007211 */ /* 0x001fc800078e10ff */
[----:B------:R-:W-:-:S13]  /*2e10*/  ISETP.GE.AND P0, PT, R0, R3, PT ;  /* 0x000000030000720c */ /* 0x000fda0003f06270 */
[----:B------:R-:W-:Y:S05]  /*2e20*/  @!P0 BRA `(.L_x_33366) ;  /* 0xffffffd800cc8947 */ /* 0x000fea000383ffff */
[----:B------:R-:W-:Y:S05]  /*2e30*/  EXIT ;  /* 0x000000000000794d */ /* 0x000fea0003800000 */
.L_x_33349:
        /* <DEDUP_REMOVED lines=8> */
.L_x_33368:
[----:B------:R-:W-:Y:S05]  /*2ec0*/  BSYNC B0 ;  /* 0x0000000000007941 */ /* 0x000fea0003800000 */
.L_x_33367:
        /* <DEDUP_REMOVED lines=10> */
.L_x_33369:
[----:B------:R-:W-:Y:S01]  /*2f70*/  HFMA2 R118, -RZ, RZ, 0, 2.384185791015625e-07 ;  /* 0x00000004ff767431 */ /* 0x000fe200000001ff */
[----:B------:R-:W-:-:S05]  /*2f80*/  MOV R2, R115 ;  /* 0x0000007300027202 */ /* 0x000fca0000000f00 */
[----:B------:R-:W-:-:S05]  /*2f90*/  FADD.FTZ R112, R111, R2 ;  /* 0x000000026f707221 */ /* 0x000fca0000010000 */
[----:B------:R-:W-:-:S07]  /*2fa0*/  MOV R117, R112 ;  /* 0x0000007000757202 */ /* 0x000fce0000000f00 */
[----:B------:R-:W-:Y:S05]  /*2fb0*/  WARPSYNC.COLLECTIVE R116, `(.L_x_33370) ;  /* 0x0000000074087348 */ /* 0x000fea0003c00000 */
[----:B------:R0:W1:Y:S02]  /*2fc0*/  SHFL.BFLY P6, R115, R117, R118, R119 ;  /* 0x0c00007675737389 */ /* 0x00006400000c0077 */
[----:B01----:R-:W-:Y:S05]  /*2fd0*/  ENDCOLLECTIVE ;  /* 0x000000000000791b */ /* 0x003fea0003800000 */
.L_x_33370:
[----:B------:R-:W-:Y:S01]  /*2fe0*/  HFMA2 R118, -RZ, RZ, 0, 4.76837158203125e-07 ;  /* 0x00000008ff767431 */ /* 0x000fe200000001ff */
[----:B------:R-:W-:-:S05]  /*2ff0*/  MOV R113, R115 ;  /* 0x0000007300717202 */ /* 0x000fca0000000f00 */
[----:B------:R-:W-:-:S05]  /*3000*/  FADD.FTZ R113, R112, R113 ;  /* 0x0000007170717221 */ /* 0x000fca0000010000 */
[----:B------:R-:W-:-:S07]  /*3010*/  MOV R117, R113 ;  /* 0x0000007100757202 */ /* 0x000fce0000000f00 */
[----:B------:R-:W-:Y:S05]  /*3020*/  WARPSYNC.COLLECTIVE R116, `(.L_x_33371) ;  /* 0x0000000074087348 */ /* 0x000fea0003c00000 */
[----:B------:R0:W1:Y:S02]  /*3030*/  SHFL.BFLY P6, R115, R117, R118, R119 ;  /* 0x0c00007675737389 */ /* 0x00006400000c0077 */
[----:B01----:R-:W-:Y:S05]  /*3040*/  ENDCOLLECTIVE ;  /* 0x000000000000791b */ /* 0x003fea0003800000 */
.L_x_33371:
[----:B------:R-:W-:Y:S01]  /*3050*/  HFMA2 R118, -RZ, RZ, 0, 9.5367431640625e-07 ;  /* 0x00000010ff767431 */ /* 0x000fe200000001ff */
[----:B------:R-:W-:-:S05]  /*3060*/  MOV R2, R115 ;  /* 0x0000007300027202 */ /* 0x000fca0000000f00 */
[----:B------:R-:W-:-:S05]  /*3070*/  FADD.FTZ R114, R113, R2 ;  /* 0x0000000271727221 */ /* 0x000fca0000010000 */
[----:B------:R-:W-:-:S07]  /*3080*/  MOV R117, R114 ;  /* 0x0000007200757202 */ /* 0x000fce0000000f00 */
[----:B------:R-:W-:Y:S05]  /*3090*/  WARPSYNC.COLLECTIVE R116, `(.L_x_33372) ;  /* 0x0000000074087348 */ /* 0x000fea0003c00000 */
[----:B------:R0:W1:Y:S02]  /*30a0*/  SHFL.BFLY P6, R115, R117, R118, R119 ;  /* 0x0c00007675737389 */ /* 0x00006400000c0077 */
[----:B01----:R-:W-:Y:S05]  /*30b0*/  ENDCOLLECTIVE ;  /* 0x000000000000791b */ /* 0x003fea0003800000 */
.L_x_33372:
[----:B------:R-:W-:Y:S02]  /*30c0*/  HFMA2 R118, -RZ, RZ, 0, 5.9604644775390625e-08 ;  /* 0x00000001ff767431 */ /* 0x000fe400000001ff */
        /* <DEDUP_REMOVED lines=74> */
.L_x_33373:
[----:B------:R-:W-:Y:S01]  /*3570*/  HFMA2 R118, -RZ, RZ, 0, 1.1920928955078125e-07 ;  /* 0x00000002ff767431 */ /* 0x000fe200000001ff */
[----:B------:R-:W-:-:S05]  /*3580*/  MOV R109, R115 ;  /* 0x00000073006d7202 */ /* 0x000fca0000000f00 */
[----:B------:R-:W-:-:S05]  /*3590*/  FADD.FTZ R109, R2, R109 ;  /* 0x0000006d026d7221 */ /* 0x000fca0000010000 */
[----:B------:R-:W-:-:S07]  /*35a0*/  MOV R117, R109 ;  /* 0x0000006d00757202 */ /* 0x000fce0000000f00 */
[----:B------:R-:W-:Y:S05]  /*35b0*/  WARPSYNC.COLLECTIVE R116, `(.L_x_33374) ;  /* 0x0000000074087348 */ /* 0x000fea0003c00000 */
[----:B------:R0:W1:Y:S02]  /*35c0*/  SHFL.BFLY P6, R115, R117, R118, R119 ;  /* 0x0c00007675737389 */ /* 0x00006400000c0077 */
[----:B01----:R-:W-:Y:S05]  /*35d0*/  ENDCOLLECTIVE ;  /* 0x000000000000791b */ /* 0x003fea0003800000 */
.L_x_33374:
[----:B------:R-:W-:Y:S01]  /*35e0*/  HFMA2 R118, -RZ, RZ, 0, 2.384185791015625e-07 ;  /* 0x00000004ff767431 */ /* 0x000fe200000001ff */
[----:B------:R-:W-:-:S05]  /*35f0*/  MOV R112, R115 ;  /* 0x0000007300707202 */ /* 0x000fca0000000f00 */
[----:B------:R-:W-:-:S05]  /*3600*/  FADD.FTZ R112, R109, R112 ;  /* 0x000000706d707221 */ /* 0x000fca0000010000 */
[----:B------:R-:W-:-:S07]  /*3610*/  MOV R117, R112 ;  /* 0x0000007000757202 */ /* 0x000fce0000000f00 */
[----:B------:R-:W-:Y:S05]  /*3620*/  WARPSYNC.COLLECTIVE R116, `(.L_x_33375) ;  /* 0x0000000074087348 */ /* 0x000fea0003c00000 */
[----:B------:R0:W1:Y:S02]  /*3630*/  SHFL.BFLY P6, R115, R117, R118, R119 ;  /* 0x0c00007675737389 */ /* 0x00006400000c0077 */
[----:B01----:R-:W-:Y:S05]  /*3640*/  ENDCOLLECTIVE ;  /* 0x000000000000791b */ /* 0x003fea0003800000 */
.L_x_33375:
[----:B------:R-:W-:Y:S01]  /*3650*/  HFMA2 R118, -RZ, RZ, 0, 4.76837158203125e-07 ;  /* 0x00000008ff767431 */ /* 0x000fe200000001ff */
[----:B------:R-:W-:-:S05]  /*3660*/  MOV R111, R115 ;  /* 0x00000073006f7202 */ /* 0x000fca0000000f00 */
[----:B------:R-:W-:-:S05]  /*3670*/  FADD.FTZ R111, R112, R111 ;  /* 0x0000006f706f7221 */ /* 0x000fca0000010000 */
[----:B------:R-:W-:-:S07]  /*3680*/  MOV R117, R111 ;  /* 0x0000006f00757202 */ /* 0x000fce0000000f00 */
[----:B------:R-:W-:Y:S05]  /*3690*/  WARPSYNC.COLLECTIVE R116, `(.L_x_33376) ;  /* 0x0000000074087348 */ /* 0x000fea0003c00000 */
[----:B------:R0:W1:Y:S02]  /*36a0*/  SHFL.BFLY P6, R115, R117, R118, R119 ;  /* 0x0c00007675737389 */ /* 0x00006400000c0077 */
[----:B01----:R-:W-:Y:S05]  /*36b0*/  ENDCOLLECTIVE ;  /* 0x000000000000791b */ /* 0x003fea0003800000 */
.L_x_33376:
[----:B------:R-:W-:Y:S01]  /*36c0*/  HFMA2 R118, -RZ, RZ, 0, 9.5367431640625e-07 ;  /* 0x00000010ff767431 */ /* 0x000fe200000001ff */
[----:B------:R-:W-:-:S05]  /*36d0*/  MOV R114, R115 ;  /* 0x0000007300727202 */ /* 0x000fca0000000f00 */
[----:B------:R-:W-:-:S05]  /*36e0*/  FADD.FTZ R114, R111, R114 ;  /* 0x000000726f727221 */ /* 0x000fca0000010000 */
[----:B------:R-:W-:-:S07]  /*36f0*/  MOV R117, R114 ;  /* 0x0000007200757202 */ /* 0x000fce0000000f00 */
[----:B------:R-:W-:Y:S05]  /*3700*/  WARPSYNC.COLLECTIVE R116, `(.L_x_33377) ;  /* 0x0000000074087348 */ /* 0x000fea0003c00000 */
[----:B------:R0:W1:Y:S02]  /*3710*/  SHFL.BFLY P6, R115, R117, R118, R119 ;  /* 0x0c00007675737389 */ /* 0x00006400000c0077 */
[----:B01----:R-:W-:Y:S05]  /*3720*/  ENDCOLLECTIVE ;  /* 0x000000000000791b */ /* 0x003fea0003800000 */
.L_x_33377:
[----:B------:R-:W-:Y:S01]  /*3730*/  MOV R113, R115 ;  /* 0x0000007300717202 */ /* 0x000fe20000000f00 */
[----:B------:R-:W-:Y:S06]  /*3740*/  BRA `(.L_x_33378) ;  /* 0xffffffe800dc7947 */ /* 0x000fec000383ffff */
.L_x_33379:
        /* <DEDUP_REMOVED lines=11> */
.L_x_37374:


//--------------------- .text._ZN10layer_norm13ln_fwd_kernelINS_13Kernel_traitsIfffffjLj1024ELj1ELj4ELj1ELj16ENS_18Kernel_traits_baseILj1024EfffffjLj128EEEEELb0ELb0ELb1ELb1EEEvNS_9FwdParamsE --------------------------
	.section	.text._ZN10layer_norm13ln_fwd_kernelINS_13Kernel_traitsIfffffjLj1024ELj1ELj4ELj1ELj16ENS_18Kernel_traits_baseILj1024EfffffjLj128EEEEELb0ELb0ELb1ELb1EEEvNS_9FwdParamsE,"ax",@progbits
	.align	128
        .global         _ZN10layer_norm13ln_fwd_kernelINS_13Kernel_traitsIfffffjLj1024ELj1ELj4ELj1ELj16ENS_18Kernel_traits_baseILj1024EfffffjLj128EEEEELb0ELb0ELb1ELb1EEEvNS_9FwdParamsE
        .type           _ZN10layer_norm13ln_fwd_kernelINS_13Kernel_traitsIfffffjLj1024ELj1ELj4ELj1ELj16ENS_18Kernel_traits_baseILj1024EfffffjLj128EEEEELb0ELb0ELb1ELb1EEEvNS_9FwdParamsE,@function
        .size           _ZN10layer_norm13ln_fwd_kernelINS_13Kernel_traitsIfffffjLj1024ELj1ELj4ELj1ELj16ENS_18Kernel_traits_baseILj1024EfffffjLj128EEEEELb0ELb0ELb1ELb1EEEvNS_9FwdParamsE,(.L_x_37375 - _ZN10layer_norm13ln_fwd_kernelINS_13Kernel_traitsIfffffjLj1024ELj1ELj4ELj1ELj16ENS_18Kernel_traits_baseILj1024EfffffjLj128EEEEELb0ELb0ELb1ELb1EEEvNS_9FwdParamsE)
        .other          _ZN10layer_norm13ln_fwd_kernelINS_13Kernel_traitsIfffffjLj1024ELj1ELj4ELj1ELj16ENS_18Kernel_traits_baseILj1024EfffffjLj128EEEEELb0ELb0ELb1ELb1EEEvNS_9FwdParamsE,@"STO_CUDA_ENTRY STV_DEFAULT"
_ZN10layer_norm13ln_fwd_kernelINS_13Kernel_traitsIfffffjLj1024ELj1ELj4ELj1ELj16ENS_18Kernel_traits_baseILj1024EfffffjLj128EEEEELb0ELb0ELb1ELb1EEEvNS_9FwdParamsE:
.text._ZN10layer_norm13ln_fwd_kernelINS_13Kernel_traitsIfffffjLj1024ELj1ELj4ELj1ELj16ENS_18Kernel_traits_baseILj1024EfffffjLj128EEEEELb0ELb0ELb1ELb1EEEvNS_9FwdParamsE:
        /* <DEDUP_REMOVED lines=33> */
.L_x_33380:
        /* <DEDUP_REMOVED lines=26> */
.L_x_33381:
[----:B------:R-:W1:Y:S02]  /*03b0*/  LDCU UR4, c[0x0][0x384] ;  /* 0x00007080ff0477ac */ /* 0x000e640008000800 */
[----:B-1----:R-:W-:-:S13]  /*03c0*/  ISETP.GE.AND P0, PT, R2, UR4, PT ;  /* 0x0000000402007c0c */ /* 0x002fda000bf06270 */
[----:B------:R-:W-:Y:S05]  /*03d0*/  @P0 EXIT ;  /* 0x000000000000094d */ /* 0x000fea0003800000 */
[----:B------:R-:W1:Y:S01]  /*03e0*/  LDCU.U8 UR4, c[0x0][0x410] ;  /* 0x00008200ff0477ac */ /* 0x000e620008000000 */
[----:B------:R-:W2:Y:S01]  /*03f0*/  LDCU UR5, c[0x0][0x448] ;  /* 0x00008900ff0577ac */ /* 0x000ea20008000800 */
[----:B------:R-:W3:Y:S01]  /*0400*/  LDCU.64 UR8, c[0x0][0x3a0] ;  /* 0x00007400ff0877ac */ /* 0x000ee20008000a00 */
[----:B-1----:R-:W-:-:S13]  /*0410*/  ISETP.NE.AND P3, PT, RZ, UR4, PT ;  /* 0x00000004ff007c0c */ /* 0x002fda000bf65270 */
.L_x_33385:
[----:B0-----:R-:W0:Y:S08]  /*0420*/  LDC.64 R4, c[0x0][0x3f0] ;  /* 0x0000fc00ff047b82 */ /* 0x001e300000000a00 */
[----:B------:R-:W1:Y:S01]  /*0430*/  LDC R7, c[0x0][0x388] ;  /* 0x0000e200ff077b82 */ /* 0x000e620000000800 */
[----:B0-----:R-:W-:-:S05]  /*0440*/  IMAD.WIDE R4, R2, 0x4, R4 ;  /* 0x0000000402047825 */ /* 0x001fca00078e0204 */
[----:B------:R-:W4:Y:S01]  /*0450*/  LDG.E R79, desc[UR6][R4.64] ;  /* 0x00000006044f7981 */ /* 0x000f22000c1e1900 */
[----:B---3--:R-:W-:Y:S01]  /*0460*/  ISETP.NE.U32.AND P1, PT, RZ, UR8, PT ;  /* 0x00000008ff007c0c */ /* 0x008fe2000bf25070 */
[----:B------:R-:W-:Y:S02]  /*0470*/  HFMA2 R100, -RZ, RZ, 0, 0 ;  /* 0x00000000ff647431 */ /* 0x000fe400000001ff */
[----:B-1----:R-:W-:Y:S01]  /*0480*/  IMAD R3, R2, R7, RZ ;  /* 0x0000000702037224 */ /* 0x002fe200078e02ff */
[----:B------:R-:W-:-:S13]  /*0490*/  ISETP.NE.AND.EX P1, PT, RZ, UR9, PT, P1 ;  /* 0x00000009ff007c0c */ /* 0x000fda000bf25310 */
[----:B------:R-:W0:Y:S01]  /*04a0*/  @P1 LDC.64 R106, c[0x0][0x3a0] ;  /* 0x0000e800ff6a1b82 */ /* 0x000e220000000a00 */
[----:B------:R-:W-:Y:S02]  /*04b0*/  PLOP3.LUT P5, PT, PT, PT, PT, 0x8, 0x80 ;  /* 0x000000000080781c */ /* 0x000fe40003fae170 */
[----:B------:R-:W-:-:S05]  /*04c0*/  PLOP3.LUT P6, PT, PT, PT, PT, 0x8, 0x80 ;  /* 0x000000000080781c */ /* 0x000fca0003fce170 */
[----:B------:R-:W1:Y:S08]  /*04d0*/  @P1 LDC.64 R98, c[0x0][0x3a0] ;  /* 0x0000e800ff621b82 */ /* 0x000e700000000a00 */
[----:B------:R-:W3:Y:S08]  /*04e0*/  @P1 LDC.64 R94, c[0x0][0x3a0] ;  /* 0x0000e800ff5e1b82 */ /* 0x000ef00000000a00 */
[----:B------:R-:W2:Y:S01]  /*04f0*/  @P1 LDC.64 R90, c[0x0][0x3a0] ;  /* 0x0000e800ff5a1b82 */ /* 0x000ea20000000a00 */
[----:B----4-:R-:W-:-:S13]  /*0500*/  ISETP.GE.AND P4, PT, R79, 0x1, PT ;  /* 0x000000014f00780c */ /* 0x010fda0003f86270 */
[----:B------:R-:W4:Y:S01]  /*0510*/  @P4 LDC.64 R76, c[0x0][0x390] ;  /* 0x0000e400ff4c4b82 */ /* 0x000f220000000a00 */
[----:B------:R-:W-:-:S05]  /*0520*/  @P4 IADD3 R6, PT, PT, R79, -0x1, RZ ;  /* 0xffffffff4f064810 */ /* 0x000fca0007ffe0ff */
[----:B------:R-:W-:Y:S01]  /*0530*/  @P4 IMAD R78, R6, R7, RZ ;  /* 0x00000007064e4224 */ /* 0x000fe200078e02ff */
[----:B------:R-:W-:Y:S01]  /*0540*/  SHF.R.S32.HI R6, RZ, 0x1f, R3 ;  /* 0x0000001fff067819 */ /* 0x000fe20000011403 */
[----:B------:R-:W3:Y:S03]  /*0550*/  @P4 LDC.64 R80, c[0x0][0x390] ;  /* 0x0000e400ff504b82 */ /* 0x000ee60000000a00 */
[----:B------:R-:W-:Y:S02]  /*0560*/  @P4 SHF.R.S32.HI R5, RZ, 0x1f, R78 ;  /* 0x0000001fff054819 */ /* 0x000fe4000001144e */
[----:B------:R-:W-:Y:S02]  /*0570*/  LEA.HI R101, R6, R3, RZ, 0x2 ;  /* 0x0000000306657211 */ /* 0x000fe400078f10ff */
[----:B------:R-:W-:Y:S01]  /*0580*/  @P4 LEA.HI R5, R5, R78, RZ, 0x2 ;  /* 0x0000004e05054211 */ /* 0x000fe200078f10ff */
[----:B------:R-:W2:Y:S01]  /*0590*/  LDC R3, c[0x0][0x40c] ;  /* 0x00010300ff037b82 */ /* 0x000ea20000000800 */
[----:B------:R-:W-:-:S02]  /*05a0*/  LEA.HI.SX32 R101, R101, R0, 0x1e ;  /* 0x0000000065657211 */ /* 0x000fc400078ff2ff */
[----:B------:R-:W-:-:S03]  /*05b0*/  @P4 LEA.HI.SX32 R100, R5, R0, 0x1e ;  /* 0x0000000005644211 */ /* 0x000fc600078ff2ff */
[----:B0-----:R-:W-:Y:S01]  /*05c0*/  @P1 IMAD.WIDE.U32 R106, R101, 0x10, R106 ;  /* 0x00000010656a1825 */ /* 0x001fe200078e006a */
[----:B------:R-:W-:Y:S01]  /*05d0*/  ISETP.GT.AND P2, PT, R79, RZ, PT ;  /* 0x000000ff4f00720c */ /* 0x000fe20003f44270 */
[----:B------:R-:W0:Y:S02]  /*05e0*/  @P4 LDC.64 R102, c[0x0][0x390] ;  /* 0x0000e400ff664b82 */ /* 0x000e240000000a00 */
[----:B----4-:R-:W-:Y:S02]  /*05f0*/  @P4 IMAD.WIDE.U32 R4, R100, 0x10, R76 ;  /* 0x0000001064044825 */ /* 0x010fe400078e004c */
[----:B------:R-:W2:Y:S04]  /*0600*/  @P1 LDG.E.128 R104, desc[UR6][R106.64] ;  /* 0x000000066a681981 */ /* 0x000ea8000c1e1d00 */
[----:B------:R4:W2:Y:S01]  /*0610*/  @P4 LDG.E.128 R72, desc[UR6][R4.64] ;  /* 0x0000000604484981 */ /* 0x0008a2000c1e1d00 */
[----:B------:R-:W-:Y:S01]  /*0620*/  @P1 PLOP3.LUT P0, PT, P2, PT, PT, 0x80, 0x8 ;  /* 0x000000000008181c */ /* 0x000fe2000170f070 */
[----:B------:R-:W0:Y:S01]  /*0630*/  LDC.64 R76, c[0x0][0x3f8] ;  /* 0x0000fe00ff4c7b82 */ /* 0x000e220000000a00 */
[----:B------:R-:W-:-:S02]  /*0640*/  IADD3 R85, PT, PT, R101, 0x20, RZ ;  /* 0x0000002065557810 */ /* 0x000fc40007ffe0ff */
[----:B------:R-:W-:Y:S02]  /*0650*/  @P1 PLOP3.LUT P5, PT, P0, PT, PT, 0x80, 0x8 ;  /* 0x000000000008181c */ /* 0x000fe400007af070 */
[----:B------:R-:W-:Y:S01]  /*0660*/  @P1 PLOP3.LUT P6, PT, P0, PT, PT, 0x80, 0x8 ;  /* 0x000000000008181c */ /* 0x000fe200007cf070 */
[----:B-1----:R-:W-:Y:S01]  /*0670*/  @P1 IMAD.WIDE.U32 R98, R85, 0x10, R98 ;  /* 0x0000001055621825 */ /* 0x002fe200078e0062 */
[----:B------:R-:W-:Y:S01]  /*0680*/  @P4 IADD3 R83, PT, PT, R100, 0x20, RZ ;  /* 0x0000002064534810 */ /* 0x000fe20007ffe0ff */
[----:B----4-:R-:W1:Y:S04]  /*0690*/  LDC.64 R4, c[0x0][0x3a8] ;  /* 0x0000ea00ff047b82 */ /* 0x010e680000000a00 */
[----:B---3--:R-:W-:-:S04]  /*06a0*/  @P4 IMAD.WIDE.U32 R80, R83, 0x10, R80 ;  /* 0x0000001053504825 */ /* 0x008fc800078e0050 */
[----:B------:R-:W3:Y:S01]  /*06b0*/  @P4 LDC.64 R82, c[0x0][0x390] ;  /* 0x0000e400ff524b82 */ /* 0x000ee20000000a00 */
[----:B0-----:R-:W-:-:S04]  /*06c0*/  IMAD.WIDE R76, R2, 0x4, R76 ;  /* 0x00000004024c7825 */ /* 0x001fc800078e024c */
[CC--:B--2---:R-:W-:Y:S01]  /*06d0*/  @P5 FFMA.FTZ R105, R73.reuse, R3.reuse, R105 ;  /* 0x0000000349695223 */ /* 0x0c4fe20000010069 */
[CC--:B------:R-:W-:Y:S01]  /*06e0*/  @P6 FFMA.FTZ R104, R72.reuse, R3.reuse, R104 ;  /* 0x0000000348686223 */ /* 0x0c0fe20000010068 */
[----:B------:R-:W-:Y:S01]  /*06f0*/  PLOP3.LUT P5, PT, PT, PT, PT, 0x8, 0x80 ;  /* 0x000000000080781c */ /* 0x000fe20003fae170 */
[-C--:B------:R-:W-:Y:S01]  /*0700*/  @!P1 FMUL.FTZ R78, R73, R3.reuse ;  /* 0x00000003494e9220 */ /* 0x080fe20000410000 */
[----:B------:R-:W-:Y:S01]  /*0710*/  PLOP3.LUT P6, PT, PT, PT, PT, 0x8, 0x80 ;  /* 0x000000000080781c */ /* 0x000fe20003fce170 */
[----:B------:R-:W-:Y:S01]  /*0720*/  @!P1 FMUL.FTZ R6, R72, R3 ;  /* 0x0000000348069220 */ /* 0x000fe20000410000 */
[----:B------:R-:W-:Y:S02]  /*0730*/  @P1 PLOP3.LUT P5, PT, P0, PT, PT, 0x80, 0x8 ;  /* 0x000000000008181c */ /* 0x000fe400007af070 */
[----:B------:R-:W-:Y:S02]  /*0740*/  @P1 PLOP3.LUT P6, PT, P0, PT, PT, 0x80, 0x8 ;  /* 0x000000000008181c */ /* 0x000fe400007cf070 */
[----:B------:R-:W-:-:S04]  /*0750*/  @!P1 PLOP3.LUT P0, PT, P2, PT, PT, 0x80, 0x8 ;  /* 0x000000000008981c */ /* 0x000fc8000170f070 */
[----:B------:R-:W-:Y:S01]  /*0760*/  @!P1 FSEL R105, R78, RZ, P0 ;  /* 0x000000ff4e699208 */ /* 0x000fe20000000000 */
[CC--:B------:R-:W-:Y:S01]  /*0770*/  @!P1 FMUL.FTZ R78, R75.reuse, R3.reuse ;  /* 0x000000034b4e9220 */ /* 0x0c0fe20000410000 */
[----:B------:R-:W-:Y:S01]  /*0780*/  @!P1 FSEL R104, R6, RZ, P0 ;  /* 0x000000ff06689208 */ /* 0x000fe20000000000 */
[-C--:B------:R-:W-:Y:S02]  /*0790*/  @!P1 FMUL.FTZ R6, R74, R3.reuse ;  /* 0x000000034a069220 */ /* 0x080fe40000410000 */
[-C--:B------:R-:W-:Y:S01]  /*07a0*/  @P5 FFMA.FTZ R107, R75, R3.reuse, R107 ;  /* 0x000000034b6b5223 */ /* 0x080fe2000001006b */
[----:B------:R-:W-:Y:S01]  /*07b0*/  @!P1 FSEL R107, R78, RZ, P0 ;  /* 0x000000ff4e6b9208 */ /* 0x000fe20000000000 */
[----:B------:R-:W-:Y:S01]  /*07c0*/  @P6 FFMA.FTZ R106, R74, R3, R106 ;  /* 0x000000034a6a6223 */ /* 0x000fe2000001006a */
[----:B------:R-:W-:Y:S01]  /*07d0*/  @!P1 FSEL R106, R6, RZ, P0 ;  /* 0x000000ff066a9208 */ /* 0x000fe20000000000 */
[----:B-1----:R-:W-:Y:S01]  /*07e0*/  IMAD.WIDE.U32 R78, R101, 0x10, R4 ;  /* 0x00000010654e7825 */ /* 0x002fe200078e0004 */
[----:B-----5:R-:W5:Y:S04]  /*07f0*/  LDG.E R6, desc[UR6][R76.64] ;  /* 0x000000064c067981 */ /* 0x020f68000c1e1900 */
[----:B------:R0:W-:Y:S04]  /*0800*/  STG.E.128 desc[UR6][R78.64], R104 ;  /* 0x000000684e007986 */ /* 0x0001e8000c101d06 */
[----:B------:R1:W2:Y:S04]  /*0810*/  @P4 LDG.E.128 R72, desc[UR6][R80.64] ;  /* 0x0000000650484981 */ /* 0x0002a8000c1e1d00 */
[----:B------:R-:W4:Y:S01]  /*0820*/  @P1 LDG.E.128 R96, desc[UR6][R98.64] ;  /* 0x0000000662601981 */ /* 0x000f22000c1e1d00 */
[----:B------:R-:W-:-:S02]  /*0830*/  PLOP3.LUT P6, PT, PT, PT, PT, 0x8, 0x80 ;  /* 0x000000000080781c */ /* 0x000fc40003fce170 */
[----:B------:R-:W-:Y:S02]  /*0840*/  @P1 PLOP3.LUT P6, PT, P0, PT, PT, 0x80, 0x8 ;  /* 0x000000000008181c */ /* 0x000fe400007cf070 */
[----:B------:R-:W-:Y:S01]  /*0850*/  PLOP3.LUT P5, PT, PT, PT, PT, 0x8, 0x80 ;  /* 0x000000000080781c */ /* 0x000fe20003fae170 */
[----:B-1----:R-:W1:Y:S01]  /*0860*/  @P4 LDC.64 R80, c[0x0][0x390] ;  /* 0x0000e400ff504b82 */ /* 0x002e620000000a00 */
[----:B------:R-:W-:Y:S02]  /*0870*/  @P1 PLOP3.LUT P5, PT, P0, PT, PT, 0x80, 0x8 ;  /* 0x000000000008181c */ /* 0x000fe400007af070 */
[----:B------:R-:W-:Y:S02]  /*0880*/  PLOP3.LUT P2, PT, PT, PT, PT, 0x8, 0x80 ;  /* 0x000000000080781c */ /* 0x000fe40003f4e170 */
[----:B------:R-:W-:Y:S02]  /*0890*/  @P1 PLOP3.LUT P2, PT, P0, PT, PT, 0x80, 0x8 ;  /* 0x000000000008181c */ /* 0x000fe4000074f070 */
[----:B------:R-:W-:-:S02]  /*08a0*/  IADD3 R87, PT, PT, R101, 0x40, RZ ;  /* 0x0000004065577810 */ /* 0x000fc40007ffe0ff */
[----:B0-----:R-:W-:-:S03]  /*08b0*/  @P4 IADD3 R79, PT, PT, R100, 0x40, RZ ;  /* 0x00000040644f4810 */ /* 0x001fc60007ffe0ff */
[----:B------:R-:W-:-:S04]  /*08c0*/  @P1 IMAD.WIDE.U32 R94, R87, 0x10, R94 ;  /* 0x00000010575e1825 */ /* 0x000fc800078e005e */
[----:B---3--:R-:W-:-:S04]  /*08d0*/  @P4 IMAD.WIDE.U32 R78, R79, 0x10, R82 ;  /* 0x000000104f4e4825 */ /* 0x008fc800078e0052 */
[CC--:B--2---:R-:W-:Y:S01]  /*08e0*/  @!P1 FMUL.FTZ R76, R72.reuse, R3.reuse ;  /* 0x00000003484c9220 */ /* 0x0c4fe20000410000 */
[CC--:B------:R-:W-:Y:S01]  /*08f0*/  @!P1 FMUL.FTZ R77, R73.reuse, R3.reuse ;  /* 0x00000003494d9220 */ /* 0x0c0fe20000410000 */
[-C--:B----4-:R-:W-:Y:S01]  /*0900*/  @P6 FFMA.FTZ R96, R72, R3.reuse, R96 ;  /* 0x0000000348606223 */ /* 0x090fe20000010060 */
[----:B------:R-:W-:Y:S01]  /*0910*/  PLOP3.LUT P6, PT, PT, PT, PT, 0x8, 0x80 ;  /* 0x000000000080781c */ /* 0x000fe20003fce170 */
[-C--:B------:R-:W-:Y:S01]  /*0920*/  @P5 FFMA.FTZ R97, R73, R3.reuse, R97 ;  /* 0x0000000349615223 */ /* 0x080fe20000010061 */
[----:B------:R-:W-:Y:S01]  /*0930*/  @P1 PLOP3.LUT P6, PT, P0, PT, PT, 0x80, 0x8 ;  /* 0x000000000008181c */ /* 0x000fe200007cf070 */
[-C--:B------:R-:W-:Y:S01]  /*0940*/  @P2 FFMA.FTZ R98, R74, R3.reuse, R98 ;  /* 0x000000034a622223 */ /* 0x080fe20000010062 */
[----:B------:R-:W-:Y:S01]  /*0950*/  @!P1 FSEL R96, R76, RZ, P0 ;  /* 0x000000ff4c609208 */ /* 0x000fe20000000000 */
[-C--:B------:R-:W-:Y:S01]  /*0960*/  @!P1 FMUL.FTZ R76, R74, R3.reuse ;  /* 0x000000034a4c9220 */ /* 0x080fe20000410000 */
[----:B------:R-:W-:Y:S01]  /*0970*/  @!P1 FSEL R97, R77, RZ, P0 ;  /* 0x000000ff4d619208 */ /* 0x000fe20000000000 */
[----:B------:R-:W-:-:S03]  /*0980*/  @!P1 FMUL.FTZ R77, R75, R3 ;  /* 0x000000034b4d9220 */ /* 0x000fc60000410000 */
[----:B------:R-:W-:-:S05]  /*0990*/  @!P1 FSEL R98, R76, RZ, P0 ;  /* 0x000000ff4c629208 */ /* 0x000fca0000000000 */
[----:B------:R-:W-:Y:S01]  /*09a0*/  @P6 FFMA.FTZ R99, R75, R3, R99 ;  /* 0x000000034b636223 */ /* 0x000fe20000010063 */
[----:B------:R-:W-:Y:S01]  /*09b0*/  @!P1 FSEL R99, R77, RZ, P0 ;  /* 0x000000ff4d639208 */ /* 0x000fe20000000000 */
[----:B------:R-:W-:-:S05]  /*09c0*/  IMAD.WIDE.U32 R76, R85, 0x10, R4 ;  /* 0x00000010554c7825 */ /* 0x000fca00078e0004 */
[----:B------:R0:W-:Y:S04]  /*09d0*/  STG.E.128 desc[UR6][R76.64], R96 ;  /* 0x000000604c007986 */ /* 0x0001e8000c101d06 */
[----:B------:R2:W0:Y:S04]  /*09e0*/  @P4 LDG.E.128 R72, desc[UR6][R78.64] ;  /* 0x000000064e484981 */ /* 0x000428000c1e1d00 */
[----:B------:R-:W3:Y:S01]  /*09f0*/  @P1 LDG.E.128 R92, desc[UR6][R94.64] ;  /* 0x000000065e5c1981 */ /* 0x000ee2000c1e1d00 */
[----:B------:R-:W-:Y:S02]  /*0a00*/  PLOP3.LUT P6, PT, PT, PT, PT, 0x8, 0x80 ;  /* 0x000000000080781c */ /* 0x000fe40003fce170 */
[----:B------:R-:W-:-:S02]  /*0a10*/  @P1 PLOP3.LUT P6, PT, P0, PT, PT, 0x80, 0x8 ;  /* 0x000000000008181c */ /* 0x000fc400007cf070 */
[----:B------:R-:W-:Y:S02]  /*0a20*/  PLOP3.LUT P5, PT, PT, PT, PT, 0x8, 0x80 ;  /* 0x000000000080781c */ /* 0x000fe40003fae170 */
[----:B------:R-:W-:Y:S02]  /*0a30*/  @P1 PLOP3.LUT P5, PT, P0, PT, PT, 0x80, 0x8 ;  /* 0x000000000008181c */ /* 0x000fe400007af070 */
[----:B------:R-:W-:Y:S02]  /*0a40*/  PLOP3.LUT P2, PT, PT, PT, PT, 0x8, 0x80 ;  /* 0x000000000080781c */ /* 0x000fe40003f4e170 */
[----:B------:R-:W-:Y:S02]  /*0a50*/  @P1 PLOP3.LUT P2, PT, P0, PT, PT, 0x80, 0x8 ;  /* 0x000000000008181c */ /* 0x000fe4000074f070 */
[----:B------:R-:W-:Y:S02]  /*0a60*/  IADD3 R83, PT, PT, R101, 0x60, RZ ;  /* 0x0000006065537810 */ /* 0x000fe40007ffe0ff */
[----:B--2---:R-:W-:-:S03]  /*0a70*/  @P4 IADD3 R79, PT, PT, R100, 0x60, RZ ;  /* 0x00000060644f4810 */ /* 0x004fc60007ffe0ff */
[----:B------:R-:W-:-:S04]  /*0a80*/  @P1 IMAD.WIDE.U32 R90, R83, 0x10, R90 ;  /* 0x00000010535a1825 */ /* 0x000fc800078e005a */
[----:B-1----:R-:W-:-:S04]  /*0a90*/  @P4 IMAD.WIDE.U32 R78, R79, 0x10, R80 ;  /* 0x000000104f4e4825 */ /* 0x002fc800078e0050 */
[CC--:B0-----:R-:W-:Y:S01]  /*0aa0*/  @!P1 FMUL.FTZ R76, R72.reuse, R3.reuse ;  /* 0x00000003484c9220 */ /* 0x0c1fe20000410000 */
[CC--:B------:R-:W-:Y:S01]  /*0ab0*/  @!P1 FMUL.FTZ R77, R73.reuse, R3.reuse ;  /* 0x00000003494d9220 */ /* 0x0c0fe20000410000 */
[-C--:B---3--:R-:W-:Y:S01]  /*0ac0*/  @P6 FFMA.FTZ R92, R72, R3.reuse, R92 ;  /* 0x00000003485c6223 */ /* 0x088fe2000001005c */
        /* <DEDUP_REMOVED lines=13> */
[----:B------:R-:W2:Y:S04]  /*0ba0*/  @P4 LDG.E.128 R72, desc[UR6][R78.64] ;  /* 0x000000064e484981 */ /* 0x000ea8000c1e1d00 */
[----:B------:R-:W3:Y:S01]  /*0bb0*/  @P1 LDG.E.128 R88, desc[UR6][R90.64] ;  /* 0x000000065a581981 */ /* 0x000ee2000c1e1d00 */
[----:B------:R-:W-:Y:S01]  /*0bc0*/  PLOP3.LUT P6, PT, PT, PT, PT, 0x8, 0x80 ;  /* 0x000000000080781c */ /* 0x000fe20003fce170 */
[----:B------:R-:W-:Y:S01]  /*0bd0*/  IMAD.WIDE.U32 R82, R83, 0x10, R4 ;  /* 0x0000001053527825 */ /* 0x000fe200078e0004 */
[----:B------:R-:W-:-:S02]  /*0be0*/  @P1 PLOP3.LUT P6, PT, P0, PT, PT, 0x80, 0x8 ;  /* 0x000000000008181c */ /* 0x000fc400007cf070 */
[----:B------:R-:W-:Y:S02]  /*0bf0*/  PLOP3.LUT P5, PT, PT, PT, PT, 0x8, 0x80 ;  /* 0x000000000080781c */ /* 0x000fe40003fae170 */
[----:B------:R-:W-:Y:S02]  /*0c00*/  @P1 PLOP3.LUT P5, PT, P0, PT, PT, 0x80, 0x8 ;  /* 0x000000000008181c */ /* 0x000fe400007af070 */
[----:B------:R-:W-:Y:S01]  /*0c10*/  PLOP3.LUT P2, PT, PT, PT, PT, 0x8, 0x80 ;  /* 0x000000000080781c */ /* 0x000fe20003f4e170 */
[----:B0-----:R-:W0:Y:S01]  /*0c20*/  @P1 LDC.64 R76, c[0x0][0x3a0] ;  /* 0x0000e800ff4c1b82 */ /* 0x001e220000000a00 */
[----:B------:R-:W-:Y:S02]  /*0c30*/  @P1 PLOP3.LUT P2, PT, P0, PT, PT, 0x80, 0x8 ;  /* 0x000000000008181c */ /* 0x000fe4000074f070 */
[----:B------:R-:W-:-:S05]  /*0c40*/  IADD3 R81, PT, PT, R101, 0x80, RZ ;  /* 0x0000008065517810 */ /* 0x000fca0007ffe0ff */
[----:B0-----:R-:W-:-:S04]  /*0c50*/  @P1 IMAD.WIDE.U32 R76, R81, 0x10, R76 ;  /* 0x00000010514c1825 */ /* 0x001fc800078e004c */
[CC--:B--2---:R-:W-:Y:S01]  /*0c60*/  @!P1 FMUL.FTZ R78, R72.reuse, R3.reuse ;  /* 0x00000003484e9220 */ /* 0x0c4fe20000410000 */
[-C--:B------:R-:W-:Y:S01]  /*0c70*/  @!P1 FMUL.FTZ R79, R73, R3.reuse ;  /* 0x00000003494f9220 */ /* 0x080fe20000410000 */
[-C--:B------:R-:W-:Y:S01]  /*0c80*/  @!P1 FMUL.FTZ R80, R75, R3.reuse ;  /* 0x000000034b509220 */ /* 0x080fe20000410000 */
[-C--:B---3--:R-:W-:Y:S01]  /*0c90*/  @P6 FFMA.FTZ R88, R72, R3.reuse, R88 ;  /* 0x0000000348586223 */ /* 0x088fe20000010058 */
[----:B------:R-:W-:Y:S01]  /*0ca0*/  PLOP3.LUT P6, PT, PT, PT, PT, 0x8, 0x80 ;  /* 0x000000000080781c */ /* 0x000fe20003fce170 */
[-C--:B------:R-:W-:Y:S01]  /*0cb0*/  @P5 FFMA.FTZ R89, R73, R3.reuse, R89 ;  /* 0x0000000349595223 */ /* 0x080fe20000010059 */
[----:B------:R-:W-:Y:S01]  /*0cc0*/  @P1 PLOP3.LUT P6, PT, P0, PT, PT, 0x80, 0x8 ;  /* 0x000000000008181c */ /* 0x000fe200007cf070 */
[-C--:B------:R-:W-:Y:S01]  /*0cd0*/  @P2 FFMA.FTZ R90, R74, R3.reuse, R90 ;  /* 0x000000034a5a2223 */ /* 0x080fe2000001005a */
[----:B------:R-:W-:Y:S01]  /*0ce0*/  @!P1 FSEL R88, R78, RZ, P0 ;  /* 0x000000ff4e589208 */ /* 0x000fe20000000000 */
[----:B------:R-:W-:Y:S01]  /*0cf0*/  @!P1 FMUL.FTZ R78, R74, R3 ;  /* 0x000000034a4e9220 */ /* 0x000fe20000410000 */
[----:B------:R-:W-:-:S02]  /*0d00*/  @!P1 FSEL R89, R79, RZ, P0 ;  /* 0x000000ff4f599208 */ /* 0x000fc40000000000 */
[----:B------:R-:W-:Y:S02]  /*0d10*/  @P4 IADD3 R79, PT, PT, R100, 0x80, RZ ;  /* 0x00000080644f4810 */ /* 0x000fe40007ffe0ff */
[----:B------:R-:W-:-:S03]  /*0d20*/  @!P1 FSEL R90, R78, RZ, P0 ;  /* 0x000000ff4e5a9208 */ /* 0x000fc60000000000 */
[----:B------:R-:W-:-:S04]  /*0d30*/  @P4 IMAD.WIDE.U32 R102, R79, 0x10, R102 ;  /* 0x000000104f664825 */ /* 0x000fc800078e0066 */
[----:B------:R-:W-:Y:S01]  /*0d40*/  @P6 FFMA.FTZ R91, R75, R3, R91 ;  /* 0x000000034b5b6223 */ /* 0x000fe2000001005b */
[----:B------:R-:W-:Y:S01]  /*0d50*/  @!P1 FSEL R91, R80, RZ, P0 ;  /* 0x000000ff505b9208 */ /* 0x000fe20000000000 */
[----:B------:R-:W0:Y:S04]  /*0d60*/  @P4 LDC.64 R78, c[0x0][0x390] ;  /* 0x0000e400ff4e4b82 */ /* 0x000e280000000a00 */
[----:B------:R1:W-:Y:S04]  /*0d70*/  STG.E.128 desc[UR6][R82.64], R88 ;  /* 0x0000005852007986 */ /* 0x0003e8000c101d06 */
[----:B------:R2:W3:Y:S04]  /*0d80*/  @P4 LDG.E.128 R72, desc[UR6][R102.64] ;  /* 0x0000000666484981 */ /* 0x0004e8000c1e1d00 */
[----:B------:R4:W3:Y:S01]  /*0d90*/  @P1 LDG.E.128 R84, desc[UR6][R76.64] ;  /* 0x000000064c541981 */ /* 0x0008e2000c1e1d00 */
[----:B------:R-:W-:-:S02]  /*0da0*/  PLOP3.LUT P6, PT, PT, PT, PT, 0x8, 0x80 ;  /* 0x000000000080781c */ /* 0x000fc40003fce170 */
[----:B------:R-:W-:Y:S02]  /*0db0*/  @P1 PLOP3.LUT P6, PT, P0, PT, PT, 0x80, 0x8 ;  /* 0x000000000008181c */ /* 0x000fe400007cf070 */
[----:B------:R-:W-:Y:S01]  /*0dc0*/  PLOP3.LUT P5, PT, PT, PT, PT, 0x8, 0x80 ;  /* 0x000000000080781c */ /* 0x000fe20003fae170 */
[----:B--2---:R-:W-:Y:S01]  /*0dd0*/  IMAD.WIDE.U32 R102, R81, 0x10, R4 ;  /* 0x0000001051667825 */ /* 0x004fe200078e0004 */
[----:B------:R-:W-:Y:S02]  /*0de0*/  @P1 PLOP3.LUT P5, PT, P0, PT, PT, 0x80, 0x8 ;  /* 0x000000000008181c */ /* 0x000fe400007af070 */
[----:B------:R-:W-:Y:S01]  /*0df0*/  PLOP3.LUT P2, PT, PT, PT, PT, 0x8, 0x80 ;  /* 0x000000000080781c */ /* 0x000fe20003f4e170 */
[----:B----4-:R-:W2:Y:S01]  /*0e00*/  @P1 LDC.64 R76, c[0x0][0x3a0] ;  /* 0x0000e800ff4c1b82 */ /* 0x010ea20000000a00 */
[----:B------:R-:W-:Y:S02]  /*0e10*/  @P1 PLOP3.LUT P2, PT, P0, PT, PT, 0x80, 0x8 ;  /* 0x000000000008181c */ /* 0x000fe4000074f070 */
[----:B------:R-:W-:-:S02]  /*0e20*/  @P4 IADD3 R111, PT, PT, R100, 0xa0, RZ ;  /* 0x000000a0646f4810 */ /* 0x000fc40007ffe0ff */
[----:B------:R-:W-:-:S03]  /*0e30*/  IADD3 R109, PT, PT, R101, 0xa0, RZ ;  /* 0x000000a0656d7810 */ /* 0x000fc60007ffe0ff */
[----:B0-----:R-:W-:Y:S02]  /*0e40*/  @P4 IMAD.WIDE.U32 R110, R111, 0x10, R78 ;  /* 0x000000106f6e4825 */ /* 0x001fe400078e004e */
[----:B------:R-:W0:Y:S02]  /*0e50*/  @P4 LDC.64 R78, c[0x0][0x390] ;  /* 0x0000e400ff4e4b82 */ /* 0x000e240000000a00 */
[----:B--2---:R-:W-:-:S04]  /*0e60*/  @P1 IMAD.WIDE.U32 R76, R109, 0x10, R76 ;  /* 0x000000106d4c1825 */ /* 0x004fc800078e004c */
[CC--:B---3--:R-:W-:Y:S01]  /*0e70*/  @!P1 FMUL.FTZ R80, R72.reuse, R3.reuse ;  /* 0x0000000348509220 */ /* 0x0c8fe20000410000 */
[CC--:B-1----:R-:W-:Y:S01]  /*0e80*/  @!P1 FMUL.FTZ R82, R73.reuse, R3.reuse ;  /* 0x0000000349529220 */ /* 0x0c2fe20000410000 */
[-C--:B------:R-:W-:Y:S01]  /*0e90*/  @P6 FFMA.FTZ R84, R72, R3.reuse, R84 ;  /* 0x0000000348546223 */ /* 0x080fe20000010054 */
        /* <DEDUP_REMOVED lines=10> */
[----:B------:R-:W-:-:S05]  /*0f40*/  @!P1 FSEL R87, R82, RZ, P0 ;  /* 0x000000ff52579208 */ /* 0x000fca0000000000 */
[----:B------:R1:W-:Y:S04]  /*0f50*/  STG.E.128 desc[UR6][R102.64], R84 ;  /* 0x0000005466007986 */ /* 0x0003e8000c101d06 */
[----:B------:R2:W1:Y:S04]  /*0f60*/  @P4 LDG.E.128 R72, desc[UR6][R110.64] ;  /* 0x000000066e484981 */ /* 0x000468000c1e1d00 */
[----:B------:R3:W4:Y:S01]  /*0f70*/  @P1 LDG.E.128 R80, desc[UR6][R76.64] ;  /* 0x000000064c501981 */ /* 0x000722000c1e1d00 */
[----:B------:R-:W-:Y:S02]  /*0f80*/  PLOP3.LUT P6, PT, PT, PT, PT, 0x8, 0x80 ;  /* 0x000000000080781c */ /* 0x000fe40003fce170 */
[----:B------:R-:W-:-:S02]  /*0f90*/  @P1 PLOP3.LUT P6, PT, P0, PT, PT, 0x80, 0x8 ;  /* 0x000000000008181c */ /* 0x000fc400007cf070 */
[----:B------:R-:W-:Y:S01]  /*0fa0*/  PLOP3.LUT P5, PT, PT, PT, PT, 0x8, 0x80 ;  /* 0x000000000080781c */ /* 0x000fe20003fae170 */
[----:B--2---:R-:W2:Y:S01]  /*0fb0*/  @P4 LDC.64 R110, c[0x0][0x390] ;  /* 0x0000e400ff6e4b82 */ /* 0x004ea20000000a00 */
[----:B------:R-:W-:Y:S02]  /*0fc0*/  @P1 PLOP3.LUT P5, PT, P0, PT, PT, 0x80, 0x8 ;  /* 0x000000000008181c */ /* 0x000fe400007af070 */
[----:B------:R-:W-:Y:S02]  /*0fd0*/  PLOP3.LUT P2, PT, PT, PT, PT, 0x8, 0x80 ;  /* 0x000000000080781c */ /* 0x000fe40003f4e170 */
[----:B------:R-:W-:Y:S02]  /*0fe0*/  @P1 PLOP3.LUT P2, PT, P0, PT, PT, 0x80, 0x8 ;  /* 0x000000000008181c */ /* 0x000fe4000074f070 */
[----:B------:R-:W-:Y:S01]  /*0ff0*/  @P4 IADD3 R113, PT, PT, R100, 0xc0, RZ ;  /* 0x000000c064714810 */ /* 0x000fe20007ffe0ff */
[----:B---3--:R-:W3:Y:S04]  /*1000*/  @P1 LDC.64 R76, c[0x0][0x3a0] ;  /* 0x0000e800ff4c1b82 */ /* 0x008ee80000000a00 */
[----:B0-----:R-:W-:-:S04]  /*1010*/  @P4 IMAD.WIDE.U32 R112, R113, 0x10, R78 ;  /* 0x0000001071704825 */ /* 0x001fc800078e004e */
[CC--:B-1----:R-:W-:Y:S01]  /*1020*/  @!P1 FMUL.FTZ R102, R72.reuse, R3.reuse ;  /* 0x0000000348669220 */ /* 0x0c2fe20000410000 */
[-C--:B------:R-:W-:Y:S01]  /*1030*/  @!P1 FMUL.FTZ R103, R73, R3.reuse ;  /* 0x0000000349679220 */ /* 0x080fe20000410000 */
[-C--:B------:R-:W-:Y:S01]  /*1040*/  @!P1 FMUL.FTZ R108, R75, R3.reuse ;  /* 0x000000034b6c9220 */ /* 0x080fe20000410000 */
[-C--:B----4-:R-:W-:Y:S01]  /*1050*/  @P6 FFMA.FTZ R80, R72, R3.reuse, R80 ;  /* 0x0000000348506223 */ /* 0x090fe20000010050 */
[----:B------:R-:W-:Y:S01]  /*1060*/  PLOP3.LUT P6, PT, PT, PT, PT, 0x8, 0x80 ;  /* 0x000000000080781c */ /* 0x000fe20003fce170 */
[-C--:B------:R-:W-:Y:S01]  /*1070*/  @P5 FFMA.FTZ R81, R73, R3.reuse, R81 ;  /* 0x0000000349515223 */ /* 0x080fe20000010051 */
[----:B------:R-:W-:Y:S01]  /*1080*/  @P1 PLOP3.LUT P6, PT, P0, PT, PT, 0x80, 0x8 ;  /* 0x000000000008181c */ /* 0x000fe200007cf070 */
[-C--:B------:R-:W-:Y:S01]  /*1090*/  @P2 FFMA.FTZ R82, R74, R3.reuse, R82 ;  /* 0x000000034a522223 */ /* 0x080fe20000010052 */
[----:B------:R-:W-:Y:S01]  /*10a0*/  @!P1 FSEL R80, R102, RZ, P0 ;  /* 0x000000ff66509208 */ /* 0x000fe20000000000 */
[----:B------:R-:W-:Y:S01]  /*10b0*/  @!P1 FMUL.FTZ R102, R74, R3 ;  /* 0x000000034a669220 */ /* 0x000fe20000410000 */
[----:B------:R-:W-:-:S02]  /*10c0*/  @!P1 FSEL R81, R103, RZ, P0 ;  /* 0x000000ff67519208 */ /* 0x000fc40000000000 */
[----:B------:R-:W-:Y:S02]  /*10d0*/  IADD3 R103, PT, PT, R101, 0xc0, RZ ;  /* 0x000000c065677810 */ /* 0x000fe40007ffe0ff */
[----:B------:R-:W-:-:S03]  /*10e0*/  @!P1 FSEL R82, R102, RZ, P0 ;  /* 0x000000ff66529208 */ /* 0x000fc60000000000 */
[----:B---3--:R-:W-:-:S04]  /*10f0*/  @P1 IMAD.WIDE.U32 R78, R103, 0x10, R76 ;  /* 0x00000010674e1825 */ /* 0x008fc800078e004c */
[----:B------:R-:W-:Y:S01]  /*1100*/  @P6 FFMA.FTZ R83, R75, R3, R83 ;  /* 0x000000034b536223 */ /* 0x000fe20000010053 */
[----:B------:R-:W-:Y:S01]  /*1110*/  @!P1 FSEL R83, R108, RZ, P0 ;  /* 0x000000ff6c539208 */ /* 0x000fe20000000000 */
[----:B------:R-:W-:-:S05]  /*1120*/  IMAD.WIDE.U32 R108, R109, 0x10, R4 ;  /* 0x000000106d6c7825 */ /* 0x000fca00078e0004 */
[----:B------:R0:W-:Y:S04]  /*1130*/  STG.E.128 desc[UR6][R108.64], R80 ;  /* 0x000000506c007986 */ /* 0x0001e8000c101d06 */
[----:B------:R1:W3:Y:S04]  /*1140*/  @P4 LDG.E.128 R72, desc[UR6][R112.64] ;  /* 0x0000000670484981 */ /* 0x0002e8000c1e1d00 */
[----:B------:R-:W4:Y:S01]  /*1150*/  @P1 LDG.E.128 R76, desc[UR6][R78.64] ;  /* 0x000000064e4c1981 */ /* 0x000f22000c1e1d00 */
        /* <DEDUP_REMOVED lines=8> */
[----:B------:R-:W-:Y:S02]  /*11e0*/  @P4 IADD3 R117, PT, PT, R100, 0xe0, RZ ;  /* 0x000000e064754810 */ /* 0x000fe40007ffe0ff */
[----:B-1----:R-:W-:-:S03]  /*11f0*/  IADD3 R113, PT, PT, R101, 0xe0, RZ ;  /* 0x000000e065717810 */ /* 0x002fc60007ffe0ff */
[----:B--2---:R-:W-:-:S04]  /*1200*/  @P4 IMAD.WIDE.U32 R110, R117, 0x10, R110 ;  /* 0x00000010756e4825 */ /* 0x004fc800078e006e */
[----:B0-----:R-:W-:-:S04]  /*1210*/  @P1 IMAD.WIDE.U32 R108, R113, 0x10, R108 ;  /* 0x00000010716c1825 */ /* 0x001fc800078e006c */
[CC--:B---3--:R-:W-:Y:S01]  /*1220*/  @!P1 FMUL.FTZ R102, R72.reuse, R3.reuse ;  /* 0x0000000348669220 */ /* 0x0c8fe20000410000 */
        /* <DEDUP_REMOVED lines=14> */
[----:B------:R1:W2:Y:S04]  /*1310*/  @P4 LDG.E.128 R72, desc[UR6][R110.64] ;  /* 0x000000066e484981 */ /* 0x0002a8000c1e1d00 */
[----:B------:R3:W4:Y:S01]  /*1320*/  @P1 LDG.E.128 R100, desc[UR6][R108.64] ;  /* 0x000000066c641981 */ /* 0x000722000c1e1d00 */
[----:B------:R-:W-:Y:S01]  /*1330*/  FADD.FTZ R112, RZ, R104 ;  /* 0x00000068ff707221 */ /* 0x000fe20000010000 */
[----:B------:R-:W-:Y:S01]  /*1340*/  PLOP3.LUT P2, PT, PT, PT, PT, 0x8, 0x80 ;  /* 0x000000000080781c */ /* 0x000fe20003f4e170 */
[----:B------:R-:W-:Y:S01]  /*1350*/  IMAD.WIDE.U32 R4, R113, 0x10, R4 ;  /* 0x0000001071047825 */ /* 0x000fe200078e0004 */
[----:B------:R-:W-:-:S03]  /*1360*/  @P1 PLOP3.LUT P2, PT, P0, PT, PT, 0x80, 0x8 ;  /* 0x000000000008181c */ /* 0x000fc6000074f070 */
[----:B------:R-:W-:Y:S01]  /*1370*/  FADD.FTZ R117, R112, R105 ;  /* 0x0000006970757221 */ /* 0x000fe20000010000 */
[----:B------:R-:W-:Y:S01]  /*1380*/  PLOP3.LUT P4, PT, PT, PT, PT, 0x8, 0x80 ;  /* 0x000000000080781c */ /* 0x000fe20003f8e170 */
[----:B------:R-:W-:Y:S01]  /*1390*/  UMOV UR4, 0xffffffff ;  /* 0xffffffff00047882 */ /* 0x000fe20000000000 */
[----:B------:R-:W-:Y:S01]  /*13a0*/  PLOP3.LUT P5, PT, PT, PT, PT, 0x8, 0x80 ;  /* 0x000000000080781c */ /* 0x000fe20003fae170 */
[----:B------:R-:W-:Y:S01]  /*13b0*/  FADD.FTZ R112, R117, R106 ;  /* 0x0000006a75707221 */ /* 0x000fe20000010000 */
[----:B------:R-:W-:Y:S02]  /*13c0*/  PLOP3.LUT P6, PT, PT, PT, PT, 0x8, 0x80 ;  /* 0x000000000080781c */ /* 0x000fe40003fce170 */
[----:B------:R-:W-:Y:S01]  /*13d0*/  @P1 PLOP3.LUT P4, PT, P0, PT, PT, 0x80, 0x8 ;  /* 0x000000000008181c */ /* 0x000fe2000078f070 */
[----:B------:R-:W-:Y:S01]  /*13e0*/  FADD.FTZ R117, R112, R107 ;  /* 0x0000006b70757221 */ /* 0x000fe20000010000 */
[----:B------:R-:W-:Y:S02]  /*13f0*/  @P1 PLOP3.LUT P5, PT, P0, PT, PT, 0x80, 0x8 ;  /* 0x000000000008181c */ /* 0x000fe400007af070 */
[----:B------:R-:W-:Y:S01]  /*1400*/  @P1 PLOP3.LUT P6, PT, P0, PT, PT, 0x80, 0x8 ;  /* 0x000000000008181c */ /* 0x000fe200007cf070 */
[----:B------:R-:W-:-:S04]  /*1410*/  FADD.FTZ R112, R117, R96 ;  /* 0x0000006075707221 */ /* 0x000fc80000010000 */
[----:B------:R-:W-:-:S04]  /*1420*/  FADD.FTZ R117, R112, R97 ;  /* 0x0000006170757221 */ /* 0x000fc80000010000 */
[----:B------:R-:W-:-:S04]  /*1430*/  FADD.FTZ R112, R117, R98 ;  /* 0x0000006275707221 */ /* 0x000fc80000010000 */
[----:B------:R-:W-:-:S04]  /*1440*/  FADD.FTZ R117, R112, R99 ;  /* 0x0000006370757221 */ /* 0x000fc80000010000 */
[----:B------:R-:W-:-:S04]  /*1450*/  FADD.FTZ R112, R117, R92 ;  /* 0x0000005c75707221 */ /* 0x000fc80000010000 */
[----:B-1----:R-:W-:-:S04]  /*1460*/  FADD.FTZ R111, R112, R93 ;  /* 0x0000005d706f7221 */ /* 0x002fc80000010000 */
[----:B---3--:R-:W-:-:S04]  /*1470*/  FADD.FTZ R108, R111, R94 ;  /* 0x0000005e6f6c7221 */ /* 0x008fc80000010000 */
        /* <DEDUP_REMOVED lines=14> */
[-C--:B--2---:R-:W-:Y:S01]  /*1560*/  @!P1 FMUL.FTZ R110, R72, R3.reuse ;  /* 0x00000003486e9220 */ /* 0x084fe20000410000 */
[-C--:B------:R-:W-:Y:S01]  /*1570*/  @!P1 FMUL.FTZ R111, R74, R3.reuse ;  /* 0x000000034a6f9220 */ /* 0x080fe20000410000 */
[-C--:B------:R-:W-:Y:S01]  /*1580*/  @!P1 FMUL.FTZ R109, R75, R3.reuse ;  /* 0x000000034b6d9220 */ /* 0x080fe20000410000 */
[-C--:B----4-:R-:W-:Y:S02]  /*1590*/  @P2 FFMA.FTZ R100, R72, R3.reuse, R100 ;  /* 0x0000000348642223 */ /* 0x090fe40000010064 */
[----:B------:R-:W-:Y:S01]  /*15a0*/  @!P1 FSEL R100, R110, RZ, P0 ;  /* 0x000000ff6e649208 */ /* 0x000fe20000000000 */
[CC--:B------:R-:W-:Y:S01]  /*15b0*/  @!P1 FMUL.FTZ R110, R73.reuse, R3.reuse ;  /* 0x00000003496e9220 */ /* 0x0c0fe20000410000 */
[-C--:B------:R-:W-:Y:S01]  /*15c0*/  @P4 FFMA.FTZ R101, R73, R3.reuse, R101 ;  /* 0x0000000349654223 */ /* 0x080fe20000010065 */
[-C--:B------:R-:W-:Y:S01]  /*15d0*/  @P5 FFMA.FTZ R102, R74, R3.reuse, R102 ;  /* 0x000000034a665223 */ /* 0x080fe20000010066 */
[----:B------:R-:W-:Y:S01]  /*15e0*/  @P6 FFMA.FTZ R103, R75, R3, R103 ;  /* 0x000000034b676223 */ /* 0x000fe20000010067 */
[----:B------:R-:W-:Y:S01]  /*15f0*/  @!P1 FSEL R102, R111, RZ, P0 ;  /* 0x000000ff6f669208 */ /* 0x000fe20000000000 */
[----:B------:R-:W-:Y:S01]  /*1600*/  FADD.FTZ R3, R108, R77 ;  /* 0x0000004d6c037221 */ /* 0x000fe20000010000 */
[----:B------:R-:W-:-:S02]  /*1610*/  @!P1 FSEL R101, R110, RZ, P0 ;  /* 0x000000ff6e659208 */ /* 0x000fc40000000000 */
[----:B------:R-:W-:Y:S01]  /*1620*/  @!P1 FSEL R103, R109, RZ, P0 ;  /* 0x000000ff6d679208 */ /* 0x000fe20000000000 */
[----:B------:R-:W-:Y:S01]  /*1630*/  FADD.FTZ R108, R3, R78 ;  /* 0x0000004e036c7221 */ /* 0x000fe20000010000 */
[----:B------:R-:W-:-:S03]  /*1640*/  ISETP.NE.AND P0, PT, R0, RZ, PT ;  /* 0x000000ff0000720c */ /* 0x000fc60003f05270 */
[----:B------:R0:W-:Y:S01]  /*1650*/  STG.E.128 desc[UR6][R4.64], R100 ;  /* 0x0000006404007986 */ /* 0x0001e2000c101d06 */
        /* <DEDUP_REMOVED lines=91> */
.L_x_33397:
        /* <DEDUP_REMOVED lines=22> */
[----:B------:R-:W-:Y:S01]  /*1d70*/  FADD.FTZ R107, -R4, R107 ;  /* 0x0000006b046b7221 */ /* 0x000fe20000010100 */
[C---:B------:R-:W-:Y:S01]  /*1d80*/  FMUL.FTZ R104, R5.reuse, R104 ;  /* 0x0000006805687220 */ /* 0x040fe20000410000 */
[C---:B------:R-:W-:Y:S01]  /*1d90*/  FMUL.FTZ R105, R5.reuse, R105 ;  /* 0x0000006905697220 */ /* 0x040fe20000410000 */
[----:B------:R-:W-:Y:S01]  /*1da0*/  LEA.HI R3, R6, R3, RZ, 0x2 ;  /* 0x0000000306037211 */ /* 0x000fe200078f10ff */
[C---:B------:R-:W-:Y:S01]  /*1db0*/  FMUL.FTZ R106, R5.reuse, R106 ;  /* 0x0000006a056a7220 */ /* 0x040fe20000410000 */
[----:B------:R-:W0:Y:S01]  /*1dc0*/  LDC.64 R6, c[0x0][0x428] ;  /* 0x00010a00ff067b82 */ /* 0x000e220000000a00 */
[----:B------:R-:W-:Y:S01]  /*1dd0*/  FMUL.FTZ R107, R5, R107 ;  /* 0x0000006b056b7220 */ /* 0x000fe20000410000 */
[----:B------:R-:W-:Y:S01]  /*1de0*/  LEA.HI.SX32 R3, R3, R0, 0x1e ;  /* 0x0000000003037211 */ /* 0x000fe200078ff2ff */
[C---:B------:R-:W-:Y:S01]  /*1df0*/  FADD.FTZ R96, -R4.reuse, R96 ;  /* 0x0000006004607221 */ /* 0x040fe20000010100 */
[C---:B------:R-:W-:Y:S01]  /*1e00*/  FADD.FTZ R97, -R4.reuse, R97 ;  /* 0x0000006104617221 */ /* 0x040fe20000010100 */
[C---:B------:R-:W-:Y:S01]  /*1e10*/  FADD.FTZ R98, -R4.reuse, R98 ;  /* 0x0000006204627221 */ /* 0x040fe20000010100 */
[----:B------:R-:W-:Y:S01]  /*1e20*/  FADD.FTZ R99, -R4, R99 ;  /* 0x0000006304637221 */ /* 0x000fe20000010100 */
        /* <DEDUP_REMOVED lines=16> */
[C---:B------:R-:W-:Y:S01]  /*1f30*/  IADD3 R115, PT, PT, R3.reuse, 0x20, RZ ;  /* 0x0000002003737810 */ /* 0x040fe20007ffe0ff */
[----:B0-----:R-:W-:-:S04]  /*1f40*/  IMAD.WIDE.U32 R108, R3, 0x10, R6 ;  /* 0x00000010036c7825 */ /* 0x001fc800078e0006 */
[C---:B------:R-:W-:Y:S01]  /*1f50*/  FADD.FTZ R80, -R4.reuse, R80 ;  /* 0x0000005004507221 */ /* 0x040fe20000010100 */
[C---:B------:R-:W-:Y:S01]  /*1f60*/  FADD.FTZ R81, -R4.reuse, R81 ;  /* 0x0000005104517221 */ /* 0x040fe20000010100 */
[C---:B------:R-:W-:Y:S01]  /*1f70*/  FADD.FTZ R82, -R4.reuse, R82 ;  /* 0x0000005204527221 */ /* 0x040fe20000010100 */
[C---:B------:R-:W-:Y:S01]  /*1f80*/  FADD.FTZ R83, -R4.reuse, R83 ;  /* 0x0000005304537221 */ /* 0x040fe20000010100 */
[C---:B------:R-:W-:Y:S01]  /*1f90*/  FMUL.FTZ R96, R5.reuse, R96 ;  /* 0x0000006005607220 */ /* 0x040fe20000410000 */
[C---:B------:R-:W-:Y:S01]  /*1fa0*/  FMUL.FTZ R97, R5.reuse, R97 ;  /* 0x0000006105617220 */ /* 0x040fe20000410000 */
[C---:B------:R-:W-:Y:S01]  /*1fb0*/  FMUL.FTZ R98, R5.reuse, R98 ;  /* 0x0000006205627220 */ /* 0x040fe20000410000 */
[----:B------:R-:W-:Y:S01]  /*1fc0*/  FMUL.FTZ R99, R5, R99 ;  /* 0x0000006305637220 */ /* 0x000fe20000410000 */
[----:B------:R-:W-:Y:S01]  /*1fd0*/  IADD3 R113, PT, PT, R3, 0x40, RZ ;  /* 0x0000004003717810 */ /* 0x000fe20007ffe0ff */
[C---:B------:R-:W-:Y:S01]  /*1fe0*/  FADD.FTZ R76, -R4.reuse, R76 ;  /* 0x0000004c044c7221 */ /* 0x040fe20000010100 */
[C---:B------:R-:W-:Y:S01]  /*1ff0*/  FADD.FTZ R77, -R4.reuse, R77 ;  /* 0x0000004d044d7221 */ /* 0x040fe20000010100 */
[C---:B------:R-:W-:Y:S01]  /*2000*/  FADD.FTZ R78, -R4.reuse, R78 ;  /* 0x0000004e044e7221 */ /* 0x040fe20000010100 */
        /* <DEDUP_REMOVED lines=8> */
[----:B------:R0:W-:Y:S01]  /*2090*/  STG.E.128 desc[UR6][R108.64], R104 ;  /* 0x000000686c007986 */ /* 0x0001e2000c101d06 */
[----:B------:R-:W-:Y:S01]  /*20a0*/  IADD3 R111, PT, PT, R3, 0x60, RZ ;  /* 0x00000060036f7810 */ /* 0x000fe20007ffe0ff */
        /* <DEDUP_REMOVED lines=16> */
[----:B0-----:R-:W-:Y:S01]  /*21b0*/  IADD3 R109, PT, PT, R3, 0x80, RZ ;  /* 0x00000080036d7810 */ /* 0x001fe20007ffe0ff */
[----:B------:R-:W-:Y:S01]  /*21c0*/  FFMA.FTZ R99, R99, R15, R47 ;  /* 0x0000000f63637223 */ /* 0x000fe2000001002f */
[----:B------:R-:W-:Y:S01]  /*21d0*/  IADD3 R107, PT, PT, R3, 0xa0, RZ ;  /* 0x000000a0036b7810 */ /* 0x000fe20007ffe0ff */
[----:B------:R-:W-:Y:S01]  /*21e0*/  IMAD.WIDE.U32 R114, R115, 0x10, R6 ;  /* 0x0000001073727825 */ /* 0x000fe200078e0006 */
[----:B------:R-:W-:-:S03]  /*21f0*/  IADD3 R105, PT, PT, R3, 0xc0, RZ ;  /* 0x000000c003697810 */ /* 0x000fc60007ffe0ff */
        /* <DEDUP_REMOVED lines=8> */
[----:B------:R-:W-:Y:S01]  /*2280*/  IADD3 R3, PT, PT, R3, 0xe0, RZ ;  /* 0x000000e003037810 */ /* 0x000fe20007ffe0ff */
[----:B------:R-:W-:-:S04]  /*2290*/  IMAD.WIDE.U32 R112, R113, 0x10, R6 ;  /* 0x0000001071707825 */ /* 0x000fc800078e0006 */
        /* <DEDUP_REMOVED lines=31> */
[----:B------:R0:W-:Y:S04]  /*2490*/  STG.E.128 desc[UR6][R110.64], R88 ;  /* 0x000000586e007986 */ /* 0x0001e8000c101d06 */
[----:B------:R0:W-:Y:S04]  /*24a0*/  STG.E.128 desc[UR6][R108.64], R84 ;  /* 0x000000546c007986 */ /* 0x0001e8000c101d06 */
[----:B------:R0:W-:Y:S04]  /*24b0*/  STG.E.128 desc[UR6][R106.64], R80 ;  /* 0x000000506a007986 */ /* 0x0001e8000c101d06 */
[----:B------:R0:W-:Y:S04]  /*24c0*/  STG.E.128 desc[UR6][R104.64], R76 ;  /* 0x0000004c68007986 */ /* 0x0001e8000c101d06 */
[----:B------:R0:W-:Y:S02]  /*24d0*/  STG.E.128 desc[UR6][R6.64], R100 ;  /* 0x0000006406007986 */ /* 0x0001e4000c101d06 */
.L_x_33384:
[----:B------:R-:W-:Y:S05]  /*24e0*/  BSYNC.RECONVERGENT B0 ;  /* 0x0000000000007941 */ /* 0x000fea0003800200 */
.L_x_33383:
[----:B------:R-:W1:Y:S02]  /*24f0*/  LDC.64 R4, c[0x0][0x380] ;  /* 0x0000e000ff047b82 */ /* 0x000e640000000a00 */
[----:B-1----:R-:W-:-:S04]  /*2500*/  LEA R2, R4, R2, 0x2 ;  /* 0x0000000204027211 */ /* 0x002fc800078e10ff */
[----:B------:R-:W-:-:S13]  /*2510*/  ISETP.GE.AND P0, PT, R2, R5, PT ;  /* 0x000000050200720c */ /* 0x000fda0003f06270 */
[----:B------:R-:W-:Y:S05]  /*2520*/  @!P0 BRA `(.L_x_33385) ;  /* 0xffffffdc00bc8947 */ /* 0x000fea000383ffff */
[----:B------:R-:W-:Y:S05]  /*2530*/  EXIT ;  /* 0x000000000000794d */ /* 0x000fea0003800000 */
.L_x_33382:
[----:B------:R-:W-:Y:S01]  /*2540*/  BSSY B0, `(.L_x_33386) ;  /* 0x0000008000007945 */ /* 0x000fe20003800000 */
[----:B------:R-:W-:Y:S02]  /*2550*/  MOV R116, R108 ;  /* 0x0000006c00747202 */ /* 0x000fe40000000f00 */
[----:B------:R-:W-:Y:S02]  /*2560*/  MOV R115, 0x1 ;  /* 0x0000000100737802 */ /* 0x000fe40000000f00 */
[----:B------:R-:W-:Y:S02]  /*2570*/  MOV R118, 0x1f ;  /* 0x0000001f00767802 */ /* 0x000fe40000000f00 */
[----:B------:R-:W-:-:S07]  /*2580*/  MOV R113, 0xffffffff ;  /* 0xffffffff00717802 */ /* 0x000fce0000000f00 */
[----:B-----5:R-:W-:Y:S05]  /*2590*/  WARPSYNC.COLLECTIVE R113, `(.L_x_33387) ;  /* 0x0000000071087348 */ /* 0x020fea0003c00000 */
[----:B------:R0:W1:Y:S02]  /*25a0*/  SHFL.BFLY P1, R114, R116, R115, R118 ;  /* 0x0c00007374727389 */ /* 0x0000640000020076 */
[----:B01---5:R-:W-:Y:S05]  /*25b0*/  ENDCOLLECTIVE ;  /* 0x000000000000791b */ /* 0x023fea0003800000 */
.L_x_33387:
[----:B------:R-:W-:Y:S05]  /*25c0*/  BSYNC B0 ;  /* 0x0000000000007941 */ /* 0x000fea0003800000 */
.L_x_33386:
        /* <DEDUP_REMOVED lines=10> */
.L_x_33388:
[----:B------:R-:W-:Y:S01]  /*2670*/  HFMA2 R115, -RZ, RZ, 0, 2.384185791015625e-07 ;  /* 0x00000004ff737431 */ /* 0x000fe200000001ff */
[----:B------:R-:W-:-:S05]  /*2680*/  MOV R4, R114 ;  /* 0x0000007200047202 */ /* 0x000fca0000000f00 */
[----:B------:R-:W-:-:S05]  /*2690*/  FADD.FTZ R110, R109, R4 ;  /* 0x000000046d6e7221 */ /* 0x000fca0000010000 */
[----:B------:R-:W-:-:S07]  /*26a0*/  MOV R116, R110 ;  /* 0x0000006e00747202 */ /* 0x000fce0000000f00 */
[----:B------:R-:W-:Y:S05]  /*26b0*/  WARPSYNC.COLLECTIVE R113, `(.L_x_33389) ;  /* 0x0000000071087348 */ /* 0x000fea0003c00000 */
[----:B------:R0:W1:Y:S02]  /*26c0*/  SHFL.BFLY P1, R114, R116, R115, R118 ;  /* 0x0c00007374727389 */ /* 0x0000640000020076 */
[----:B01----:R-:W-:Y:S05]  /*26d0*/  ENDCOLLECTIVE ;  /* 0x000000000000791b */ /* 0x003fea0003800000 */
.L_x_33389:
[----:B------:R-:W-:Y:S01]  /*26e0*/  HFMA2 R115, -RZ, RZ, 0, 4.76837158203125e-07 ;  /* 0x00000008ff737431 */ /* 0x000fe200000001ff */
[----:B------:R-:W-:-:S05]  /*26f0*/  MOV R3, R114 ;  /* 0x0000007200037202 */ /* 0x000fca0000000f00 */
[----:B------:R-:W-:-:S05]  /*2700*/  FADD.FTZ R111, R110, R3 ;  /* 0x000000036e6f7221 */ /* 0x000fca0000010000 */
[----:B------:R-:W-:-:S07]  /*2710*/  MOV R116, R111 ;  /* 0x0000006f00747202 */ /* 0x000fce0000000f00 */
[----:B------:R-:W-:Y:S05]  /*2720*/  WARPSYNC.COLLECTIVE R113, `(.L_x_33390) ;  /* 0x0000000071087348 */ /* 0x000fea0003c00000 */
[----:B------:R0:W1:Y:S02]  /*2730*/  SHFL.BFLY P1, R114, R116, R115, R118 ;  /* 0x0c00007374727389 */ /* 0x0000640000020076 */
[----:B01----:R-:W-:Y:S05]  /*2740*/  ENDCOLLECTIVE ;  /* 0x000000000000791b */ /* 0x003fea0003800000 */
.L_x_33390:
[----:B------:R-:W-:Y:S01]  /*2750*/  HFMA2 R115, -RZ, RZ, 0, 9.5367431640625e-07 ;  /* 0x00000010ff737431 */ /* 0x000fe200000001ff */
[----:B------:R-:W-:-:S05]  /*2760*/  MOV R4, R114 ;  /* 0x0000007200047202 */ /* 0x000fca0000000f00 */
[----:B------:R-:W-:-:S05]  /*2770*/  FADD.FTZ R112, R111, R4 ;  /* 0x000000046f707221 */ /* 0x000fca0000010000 */
[----:B------:R-:W-:-:S07]  /*2780*/  MOV R116, R112 ;  /* 0x0000007000747202 */ /* 0x000fce0000000f00 */
[----:B------:R-:W-:Y:S05]  /*2790*/  WARPSYNC.COLLECTIVE R113, `(.L_x_33391) ;  /* 0x0000000071087348 */ /* 0x000fea0003c00000 */
[----:B------:R0:W1:Y:S02]  /*27a0*/  SHFL.BFLY P1, R114, R116, R115, R118 ;  /* 0x0c00007374727389 */ /* 0x0000640000020076 */
[----:B01----:R-:W-:Y:S05]  /*27b0*/  ENDCOLLECTIVE ;  /* 0x000000000000791b */ /* 0x003fea0003800000 */
.L_x_33391:
        /* <DEDUP_REMOVED lines=72> */
.L_x_33392:
[----:B------:R-:W-:Y:S01]  /*2c40*/  HFMA2 R115, -RZ, RZ, 0, 1.1920928955078125e-07 ;  /* 0x00000002ff737431 */ /* 0x000fe200000001ff */
[----:B------:R-:W-:-:S05]  /*2c50*/  MOV R108, R114 ;  /* 0x00000072006c7202 */ /* 0x000fca0000000f00 */
[----:B------:R-:W-:-:S05]  /*2c60*/  FADD.FTZ R108, R3, R108 ;  /* 0x0000006c036c7221 */ /* 0x000fca0000010000 */
[----:B------:R-:W-:-:S07]  /*2c70*/  MOV R116, R108 ;  /* 0x0000006c00747202 */ /* 0x000fce0000000f00 */
[----:B------:R-:W-:Y:S05]  /*2c80*/  WARPSYNC.COLLECTIVE R113, `(.L_x_33393) ;  /* 0x0000000071087348 */ /* 0x000fea0003c00000 */
[----:B------:R0:W1:Y:S02]  /*2c90*/  SHFL.BFLY P1, R114, R116, R115, R118 ;  /* 0x0c00007374727389 */ /* 0x0000640000020076 */
[----:B01----:R-:W-:Y:S05]  /*2ca0*/  ENDCOLLECTIVE ;  /* 0x000000000000791b */ /* 0x003fea0003800000 */
.L_x_33393:
[----:B------:R-:W-:Y:S01]  /*2cb0*/  HFMA2 R115, -RZ, RZ, 0, 2.384185791015625e-07 ;  /* 0x00000004ff737431 */ /* 0x000fe200000001ff */
[----:B------:R-:W-:-:S05]  /*2cc0*/  MOV R109, R114 ;  /* 0x00000072006d7202 */ /* 0x000fca0000000f00 */
[----:B------:R-:W-:-:S05]  /*2cd0*/  FADD.FTZ R109, R108, R109 ;  /* 0x0000006d6c6d7221 */ /* 0x000fca0000010000 */
[----:B------:R-:W-:-:S07]  /*2ce0*/  MOV R116, R109 ;  /* 0x0000006d00747202 */ /* 0x000fce0000000f00 */
[----:B------:R-:W-:Y:S05]  /*2cf0*/  WARPSYNC.COLLECTIVE R113, `(.L_x_33394) ;  /* 0x0000000071087348 */ /* 0x000fea0003c00000 */
[----:B------:R0:W1:Y:S02]  /*2d00*/  SHFL.BFLY P1, R114, R116, R115, R118 ;  /* 0x0c00007374727389 */ /* 0x0000640000020076 */
[----:B01----:R-:W-:Y:S05]  /*2d10*/  ENDCOLLECTIVE ;  /* 0x000000000000791b */ /* 0x003fea0003800000 */
.L_x_33394:
[----:B------:R-:W-:Y:S01]  /*2d20*/  HFMA2 R115, -RZ, RZ, 0, 4.76837158203125e-07 ;  /* 0x00000008ff737431 */ /* 0x000fe200000001ff */
[----:B------:R-:W-:-:S05]  /*2d30*/  MOV R110, R114 ;  /* 0x00000072006e7202 */ /* 0x000fca0000000f00 */
[----:B------:R-:W-:-:S05]  /*2d40*/  FADD.FTZ R110, R109, R110 ;  /* 0x0000006e6d6e7221 */ /* 0x000fca0000010000 */
[----:B------:R-:W-:-:S07]  /*2d50*/  MOV R116, R110 ;  /* 0x0000006e00747202 */ /* 0x000fce0000000f00 */
[----:B------:R-:W-:Y:S05]  /*2d60*/  WARPSYNC.COLLECTIVE R113, `(.L_x_33395) ;  /* 0x0000000071087348 */ /* 0x000fea0003c00000 */
[----:B------:R0:W1:Y:S02]  /*2d70*/  SHFL.BFLY P1, R114, R116, R115, R118 ;  /* 0x0c00007374727389 */ /* 0x0000640000020076 */
[----:B01----:R-:W-:Y:S05]  /*2d80*/  ENDCOLLECTIVE ;  /* 0x000000000000791b */ /* 0x003fea0003800000 */
.L_x_33395:
[----:B------:R-:W-:Y:S01]  /*2d90*/  HFMA2 R115, -RZ, RZ, 0, 9.5367431640625e-07 ;  /* 0x00000010ff737431 */ /* 0x000fe200000001ff */
[----:B------:R-:W-:-:S05]  /*2da0*/  MOV R111, R114 ;  /* 0x00000072006f7202 */ /* 0x000fca0000000f00 */
[----:B------:R-:W-:-:S05]  /*2db0*/  FADD.FTZ R111, R110, R111 ;  /* 0x0000006f6e6f7221 */ /* 0x000fca0000010000 */
[----:B------:R-:W-:-:S07]  /*2dc0*/  MOV R116, R111 ;  /* 0x0000006f00747202 */ /* 0x000fce0000000f00 */
[----:B------:R-:W-:Y:S05]  /*2dd0*/  WARPSYNC.COLLECTIVE R113, `(.L_x_33396) ;  /* 0x0000000071087348 */ /* 0x000fea0003c00000 */
[----:B------:R0:W1:Y:S02]  /*2de0*/  SHFL.BFLY P1, R114, R116, R115, R118 ;  /* 0x0c00007374727389 */ /* 0x0000640000020076 */
[----:B01----:R-:W-:Y:S05]  /*2df0*/  ENDCOLLECTIVE ;  /* 0x000000000000791b */ /* 0x003fea0003800000 */
.L_x_33396:
[----:B------:R-:W-:Y:S01]  /*2e00*/  MOV R112, R114 ;  /* 0x0000007200707202 */ /* 0x000fe20000000f00 */
[----:B------:R-:W-:Y:S06]  /*2e10*/  BRA `(.L_x_33397) ;  /* 0xffffffec007c7947 */ /* 0x000fec000383ffff */
.L_x_33398:
        /* <DEDUP_REMOVED lines=14> */
.L_x_37375:


//--------------------- .text._ZN10layer_norm13ln_fwd_kernelINS_13Kernel_traitsIfffffjLj1024ELj1ELj4ELj1ELj16ENS_18Kernel_traits_baseILj1024EfffffjLj128EEEEELb0ELb1ELb0ELb0EEEvNS_9FwdParamsE --------------------------
	.section	.text._ZN10layer_norm13ln_fwd_kernelINS_13Kernel_traitsIfffffjLj1024ELj1ELj4ELj1ELj16ENS_18Kernel_traits_baseILj1024EfffffjLj128EEEEELb0ELb1ELb0ELb0EEEvNS_9FwdParamsE,"ax",@progbits
	.align	128
        .global         _ZN10layer_norm13ln_fwd_kernelINS_13Kernel_traitsIfffffjLj1024ELj1ELj4ELj1ELj16ENS_18Kernel_traits_baseILj1024EfffffjLj128EEEEELb0ELb1ELb0ELb0EEEvNS_9FwdParamsE
        .type           _ZN10layer_norm13ln_fwd_kernelINS_13Kernel_traitsIfffffjLj1024ELj1ELj4ELj1ELj16ENS_18Kernel_traits_baseILj1024EfffffjLj128EEEEELb0ELb1ELb0ELb0EEEvNS_9FwdParamsE,@function
        .size           _ZN10layer_norm13ln_fwd_kernelINS_13Kernel_traitsIfffffjLj1024ELj1ELj4ELj1ELj16ENS_18Kernel_traits_baseILj1024EfffffjLj128EEEEELb0ELb1ELb0ELb0EEEvNS_9FwdParamsE,(.L_x_37376 - _ZN10layer_norm13ln_fwd_kernelINS_13Kernel_traitsIfffffjLj1024ELj1ELj4ELj1ELj16ENS_18Kernel_traits_baseILj1024EfffffjLj128EEEEELb0ELb1ELb0ELb0EEEvNS_9FwdParamsE)
        .other          _ZN10layer_norm13ln_fwd_kernelINS_13Kernel_traitsIfffffjLj1024ELj1ELj4ELj1ELj16ENS_18Kernel_traits_baseILj1024EfffffjLj128EEEEELb0ELb1ELb0ELb0EEEvNS_9FwdParamsE,@"STO_CUDA_ENTRY STV_DEFAULT"
_ZN10layer_norm13ln_fwd_kernelINS_13Kernel_traitsIfffffjLj1024ELj1ELj4ELj1ELj16ENS_18Kernel_traits_baseILj1024EfffffjLj128EEEEELb0ELb1ELb0ELb0EEEvNS_9FwdParamsE:
.text._ZN10layer_norm13ln_fwd_kernelINS_13Kernel_traitsIfffffjLj1024ELj1ELj4ELj1ELj16ENS_18Kernel_traits_baseILj1024EfffffjLj128EEEEELb0ELb1ELb0ELb0EEEvNS_9FwdParamsE:
        /* <DEDUP_REMOVED lines=22> */
[----:B------:R-:W-:-:S05]  /*0160*/  ISETP.GE.U32.AND P5, PT, R0, 0xa0, PT ;  /* 0x000000a00000780c */ /* 0x000fca0003fa6070 */
[----:B------:R-:W0:Y:S08]  /*0170*/  @P1 LDC.64 R6, c[0x0][0x3d0] ;  /* 0x0000f400ff061b82 */ /* 0x000e300000000a00 */
[----:B------:R-:W1:Y:S08]  /*0180*/  @P1 LDC.64 R92, c[0x0][0x438] ;  /* 0x00010e00ff5c1b82 */ /* 0x000e700000000a00 */
[----:B------:R-:W2:Y:S08]  /*0190*/  @P1 LDC.64 R94, c[0x0][0x3e8] ;  /* 0x0000fa00ff5e1b82 */ /* 0x000eb00000000a00 */
[----:B------:R-:W3:Y:S01]  /*01a0*/  @P2 LDC.64 R96, c[0x0][0x3d0] ;  /* 0x0000f400ff602b82 */ /* 0x000ee20000000a00 */
[----:B------:R-:W-:Y:S01]  /*01b0*/  ISETP.GE.U32.AND P6, PT, R0, 0xc0, PT ;  /* 0x000000c00000780c */ /* 0x000fe20003fc6070 */
[----:B0-----:R-:W-:Y:S01]  /*01c0*/  @P1 IMAD.WIDE.U32 R6, R2, 0x10, R6 ;  /* 0x0000001002061825 */ /* 0x001fe200078e0006 */
[----:B------:R-:W-:-:S05]  /*01d0*/  MOV R4, R2 ;  /* 0x0000000200047202 */ /* 0x000fca0000000f00 */
[----:B------:R-:W0:Y:S01]  /*01e0*/  @P2 LDC.64 R98, c[0x0][0x438] ;  /* 0x00010e00ff622b82 */ /* 0x000e220000000a00 */
[----:B-1----:R-:W-:-:S07]  /*01f0*/  @P1 IMAD.WIDE.U32 R92, R2, 0x10, R92 ;  /* 0x00000010025c1825 */ /* 0x002fce00078e005c */
[----:B------:R-:W1:Y:S08]  /*0200*/  @P2 LDC.64 R100, c[0x0][0x3e8] ;  /* 0x0000fa00ff642b82 */ /* 0x000e700000000a00 */
[----:B------:R-:W4:Y:S08]  /*0210*/  @P3 LDC.64 R102, c[0x0][0x3d0] ;  /* 0x0000f400ff663b82 */ /* 0x000f300000000a00 */
[----:B------:R-:W4:Y:S08]  /*0220*/  @P3 LDC.64 R104, c[0x0][0x438] ;  /* 0x00010e00ff683b82 */ /* 0x000f300000000a00 */
[----:B------:R-:W4:Y:S01]  /*0230*/  @P3 LDC.64 R106, c[0x0][0x3e8] ;  /* 0x0000fa00ff6a3b82 */ /* 0x000f220000000a00 */
[----:B------:R-:W-:Y:S01]  /*0240*/  ISETP.GE.U32.AND P0, PT, R0, 0xe0, PT ;  /* 0x000000e00000780c */ /* 0x000fe20003f06070 */
[----:B------:R2:W5:Y:S01]  /*0250*/  @P1 LDG.E.128 R8, desc[UR6][R6.64] ;  /* 0x0000000606081981 */ /* 0x000562000c1e1d00 */
[----:B------:R-:W-:-:S03]  /*0260*/  @P1 LOP3.LUT R4, R2, 0x20, RZ, 0xfc, !PT ;  /* 0x0000002002041812 */ /* 0x000fc600078efcff */
[----:B------:R3:W5:Y:S02]  /*0270*/  @P1 LDG.E.128 R12, desc[UR6][R92.64] ;  /* 0x000000065c0c1981 */ /* 0x000764000c1e1d00 */
[----:B------:R-:W4:Y:S01]  /*0280*/  @P4 LDC.64 R108, c[0x0][0x3d0] ;  /* 0x0000f400ff6c4b82 */ /* 0x000f220000000a00 */
[----:B--2---:R-:W-:-:S07]  /*0290*/  @P1 IMAD.WIDE.U32 R6, R2, 0x10, R94 ;  /* 0x0000001002061825 */ /* 0x004fce00078e005e */
[----:B------:R-:W2:Y:S01]  /*02a0*/  @P4 LDC.64 R110, c[0x0][0x438] ;  /* 0x00010e00ff6e4b82 */ /* 0x000ea20000000a00 */
[C---:B---3--:R-:W-:Y:S01]  /*02b0*/  @P2 IMAD.WIDE.U32 R92, R4.reuse, 0x10, R96 ;  /* 0x00000010045c2825 */ /* 0x048fe200078e0060 */
[----:B------:R3:W5:Y:S03]  /*02c0*/  @P1 LDG.E.128 R16, desc[UR6][R6.64] ;  /* 0x0000000606101981 */ /* 0x000766000c1e1d00 */
[C---:B0-----:R-:W-:Y:S01]  /*02d0*/  @P2 IMAD.WIDE.U32 R94, R4.reuse, 0x10, R98 ;  /* 0x00000010045e2825 */ /* 0x041fe200078e0062 */
[----:B------:R0:W5:Y:S02]  /*02e0*/  @P2 LDG.E.128 R20, desc[UR6][R92.64] ;  /* 0x000000065c142981 */ /* 0x000164000c1e1d00 */
[----:B------:R-:W0:Y:S01]  /*02f0*/  @P4 LDC.64 R112, c[0x0][0x3e8] ;  /* 0x0000fa00ff704b82 */ /* 0x000e220000000a00 */
[C---:B-1----:R-:W-:Y:S01]  /*0300*/  @P2 IMAD.WIDE.U32 R96, R4.reuse, 0x10, R100 ;  /* 0x0000001004602825 */ /* 0x042fe200078e0064 */
[----:B------:R-:W-:Y:S01]  /*0310*/  @P2 IADD3 R4, PT, PT, R4, 0x20, RZ ;  /* 0x0000002004042810 */ /* 0x000fe20007ffe0ff */
[----:B------:R1:W5:Y:S05]  /*0320*/  @P2 LDG.E.128 R24, desc[UR6][R94.64] ;  /* 0x000000065e182981 */ /* 0x00036a000c1e1d00 */
[----:B------:R-:W1:Y:S08]  /*0330*/  @P5 LDC.64 R114, c[0x0][0x3d0] ;  /* 0x0000f400ff725b82 */ /* 0x000e700000000a00 */
[----:B------:R-:W1:Y:S08]  /*0340*/  @P5 LDC.64 R116, c[0x0][0x438] ;  /* 0x00010e00ff745b82 */ /* 0x000e700000000a00 */
[----:B------:R-:W1:Y:S01]  /*0350*/  @P5 LDC.64 R118, c[0x0][0x3e8] ;  /* 0x0000fa00ff765b82 */ /* 0x000e620000000a00 */
[C---:B----4-:R-:W-:Y:S01]  /*0360*/  @P3 IMAD.WIDE.U32 R102, R4.reuse, 0x10, R102 ;  /* 0x0000001004663825 */ /* 0x050fe200078e0066 */
[----:B------:R4:W5:Y:S06]  /*0370*/  @P2 LDG.E.128 R28, desc[UR6][R96.64] ;  /* 0x00000006601c2981 */ /* 0x00096c000c1e1d00 */
[----:B------:R-:W4:Y:S01]  /*0380*/  @P6 LDC.64 R98, c[0x0][0x3d0] ;  /* 0x0000f400ff626b82 */ /* 0x000f220000000a00 */
[C---:B------:R-:W-:Y:S01]  /*0390*/  @P3 IMAD.WIDE.U32 R104, R4.reuse, 0x10, R104 ;  /* 0x0000001004683825 */ /* 0x040fe200078e0068 */
[----:B------:R0:W5:Y:S06]  /*03a0*/  @P3 LDG.E.128 R32, desc[UR6][R102.64] ;  /* 0x0000000666203981 */ /* 0x00016c000c1e1d00 */
[----:B------:R-:W4:Y:S01]  /*03b0*/  @P6 LDC.64 R100, c[0x0][0x438] ;  /* 0x00010e00ff646b82 */ /* 0x000f220000000a00 */
[----:B------:R-:W-:-:S07]  /*03c0*/  @P3 IMAD.WIDE.U32 R106, R4, 0x10, R106 ;  /* 0x00000010046a3825 */ /* 0x000fce00078e006a */
[----:B------:R-:W4:Y:S01]  /*03d0*/  @P6 LDC.64 R120, c[0x0][0x3e8] ;  /* 0x0000fa00ff786b82 */ /* 0x000f220000000a00 */
[----:B------:R-:W-:Y:S01]  /*03e0*/  @P3 IADD3 R4, PT, PT, R4, 0x20, RZ ;  /* 0x0000002004043810 */ /* 0x000fe20007ffe0ff */
[----:B------:R0:W5:Y:S06]  /*03f0*/  @P3 LDG.E.128 R36, desc[UR6][R104.64] ;  /* 0x0000000668243981 */ /* 0x00016c000c1e1d00 */
[----:B------:R-:W4:Y:S01]  /*0400*/  @P0 LDC.64 R122, c[0x0][0x3d0] ;  /* 0x0000f400ff7a0b82 */ /* 0x000f220000000a00 */
[C---:B------:R-:W-:Y:S01]  /*0410*/  @P4 IMAD.WIDE.U32 R108, R4.reuse, 0x10, R108 ;  /* 0x00000010046c4825 */ /* 0x040fe200078e006c */
[----:B------:R0:W5:Y:S06]  /*0420*/  @P3 LDG.E.128 R40, desc[UR6][R106.64] ;  /* 0x000000066a283981 */ /* 0x00016c000c1e1d00 */
[----:B------:R-:W4:Y:S01]  /*0430*/  @P0 LDC.64 R124, c[0x0][0x438] ;  /* 0x00010e00ff7c0b82 */ /* 0x000f220000000a00 */
[C---:B--2---:R-:W-:Y:S01]  /*0440*/  @P4 IMAD.WIDE.U32 R110, R4.reuse, 0x10, R110 ;  /* 0x00000010046e4825 */ /* 0x044fe200078e006e */
[----:B------:R2:W5:Y:S06]  /*0450*/  @P4 LDG.E.128 R44, desc[UR6][R108.64] ;  /* 0x000000066c2c4981 */ /* 0x00056c000c1e1d00 */
[----:B---3--:R-:W3:Y:S01]  /*0460*/  @P0 LDC.64 R6, c[0x0][0x3e8] ;  /* 0x0000fa00ff060b82 */ /* 0x008ee20000000a00 */
[C---:B0-----:R-:W-:Y:S01]  /*0470*/  @P4 IMAD.WIDE.U32 R112, R4.reuse, 0x10, R112 ;  /* 0x0000001004704825 */ /* 0x041fe200078e0070 */
[----:B------:R-:W-:Y:S01]  /*0480*/  @P4 IADD3 R4, PT, PT, R4, 0x20, RZ ;  /* 0x0000002004044810 */ /* 0x000fe20007ffe0ff */
[----:B------:R2:W5:Y:S04]  /*0490*/  @P4 LDG.E.128 R48, desc[UR6][R110.64] ;  /* 0x000000066e304981 */ /* 0x000568000c1e1d00 */
[C---:B-1----:R-:W-:Y:S01]  /*04a0*/  @P5 IMAD.WIDE.U32 R114, R4.reuse, 0x10, R114 ;  /* 0x0000001004725825 */ /* 0x042fe200078e0072 */
[----:B------:R2:W5:Y:S03]  /*04b0*/  @P4 LDG.E.128 R52, desc[UR6][R112.64] ;  /* 0x0000000670344981 */ /* 0x000566000c1e1d00 */
[C---:B------:R-:W-:Y:S01]  /*04c0*/  @P5 IMAD.WIDE.U32 R116, R4.reuse, 0x10, R116 ;  /* 0x0000001004745825 */ /* 0x040fe200078e0074 */
[----:B------:R2:W5:Y:S03]  /*04d0*/  @P5 LDG.E.128 R56, desc[UR6][R114.64] ;  /* 0x0000000672385981 */ /* 0x000566000c1e1d00 */
[C---:B------:R-:W-:Y:S01]  /*04e0*/  @P5 IMAD.WIDE.U32 R118, R4.reuse, 0x10, R118 ;  /* 0x0000001004765825 */ /* 0x040fe200078e0076 */
[----:B------:R-:W-:Y:S01]  /*04f0*/  @P5 IADD3 R4, PT, PT, R4, 0x20, RZ ;  /* 0x0000002004045810 */ /* 0x000fe20007ffe0ff */
[----:B------:R2:W5:Y:S04]  /*0500*/  @P5 LDG.E.128 R60, desc[UR6][R116.64] ;  /* 0x00000006743c5981 */ /* 0x000568000c1e1d00 */
[C---:B----4-:R-:W-:Y:S01]  /*0510*/  @P6 IMAD.WIDE.U32 R98, R4.reuse, 0x10, R98 ;  /* 0x0000001004626825 */ /* 0x050fe200078e0062 */
[----:B------:R2:W5:Y:S03]  /*0520*/  @P5 LDG.E.128 R64, desc[UR6][R118.64] ;  /* 0x0000000676405981 */ /* 0x000566000c1e1d00 */
[C---:B------:R-:W-:Y:S01]  /*0530*/  @P6 IMAD.WIDE.U32 R100, R4.reuse, 0x10, R100 ;  /* 0x0000001004646825 */ /* 0x040fe200078e0064 */
[----:B------:R2:W5:Y:S03]  /*0540*/  @P6 LDG.E.128 R68, desc[UR6][R98.64] ;  /* 0x0000000662446981 */ /* 0x000566000c1e1d00 */
[C---:B------:R-:W-:Y:S01]  /*0550*/  @P6 IMAD.WIDE.U32 R120, R4.reuse, 0x10, R120 ;  /* 0x0000001004786825 */ /* 0x040fe200078e0078 */
[----:B------:R-:W-:Y:S01]  /*0560*/  @P6 IADD3 R4, PT, PT, R4, 0x20, RZ ;  /* 0x0000002004046810 */ /* 0x000fe20007ffe0ff */
[----:B------:R2:W5:Y:S04]  /*0570*/  @P6 LDG.E.128 R72, desc[UR6][R100.64] ;  /* 0x0000000664486981 */ /* 0x000568000c1e1d00 */
[C---:B------:R-:W-:Y:S01]  /*0580*/  @P0 IMAD.WIDE.U32 R122, R4.reuse, 0x10, R122 ;  /* 0x00000010047a0825 */ /* 0x040fe200078e007a */
[----:B------:R2:W5:Y:S03]  /*0590*/  @P6 LDG.E.128 R76, desc[UR6][R120.64] ;  /* 0x00000006784c6981 */ /* 0x000566000c1e1d00 */
[C---:B------:R-:W-:Y:S01]  /*05a0*/  @P0 IMAD.WIDE.U32 R124, R4.reuse, 0x10, R124 ;  /* 0x00000010047c0825 */ /* 0x040fe200078e007c */
[----:B------:R2:W5:Y:S03]  /*05b0*/  @P0 LDG.E.128 R80, desc[UR6][R122.64] ;  /* 0x000000067a500981 */ /* 0x000566000c1e1d00 */
[----:B---3--:R-:W-:Y:S01]  /*05c0*/  @P0 IMAD.WIDE.U32 R6, R4, 0x10, R6 ;  /* 0x0000001004060825 */ /* 0x008fe200078e0006 */
[----:B------:R2:W5:Y:S04]  /*05d0*/  @P0 LDG.E.128 R84, desc[UR6][R124.64] ;  /* 0x000000067c540981 */ /* 0x000568000c1e1d00 */
[----:B------:R2:W5:Y:S01]  /*05e0*/  @P0 LDG.E.128 R88, desc[UR6][R6.64] ;  /* 0x0000000606580981 */ /* 0x000562000c1e1d00 */
[----:B------:R-:W-:-:S02]  /*05f0*/  ISETP.GE.U32.AND P1, PT, R0, 0x100, PT ;  /* 0x000001000000780c */ /* 0x000fc40003f26070 */
[----:B------:R-:W-:-:S11]  /*0600*/  @P0 IADD3 R4, PT, PT, R4, 0x20, RZ ;  /* 0x0000002004040810 */ /* 0x000fd60007ffe0ff */
[----:B--2---:R-:W-:Y:S05]  /*0610*/  @!P1 BRA `(.L_x_33401) ;  /* 0x0000000400689947 */ /* 0x004fea0003800000 */
[----:B------:R-:W0:Y:S08]  /*0620*/  LDC.64 R92, c[0x0][0x3d0] ;  /* 0x0000f400ff5c7b82 */ /* 0x000e300000000a00 */
[----:B------:R-:W1:Y:S08]  /*0630*/  LDC.64 R96, c[0x0][0x438] ;  /* 0x00010e00ff607b82 */ /* 0x000e700000000a00 */
[----:B------:R-:W2:Y:S01]  /*0640*/  LDC.64 R100, c[0x0][0x3e8] ;  /* 0x0000fa00ff647b82 */ /* 0x000ea20000000a00 */
[----:B0-----:R-:W-:-:S06]  /*0650*/  IMAD.WIDE.U32 R92, R4, 0x10, R92 ;  /* 0x00000010045c7825 */ /* 0x001fcc00078e005c */
[----:B------:R-:W5:Y:S01]  /*0660*/  LDG.E.128 R92, desc[UR6][R92.64] ;  /* 0x000000065c5c7981 */ /* 0x000f62000c1e1d00 */
[----:B-1----:R-:W-:-:S06]  /*0670*/  IMAD.WIDE.U32 R96, R4, 0x10, R96 ;  /* 0x0000001004607825 */ /* 0x002fcc00078e0060 */
[----:B------:R-:W5:Y:S01]  /*0680*/  LDG.E.128 R96, desc[UR6][R96.64] ;  /* 0x0000000660607981 */ /* 0x000f62000c1e1d00 */
[----:B--2---:R-:W-:-:S06]  /*0690*/  IMAD.WIDE.U32 R100, R4, 0x10, R100 ;  /* 0x0000001004647825 */ /* 0x004fcc00078e0064 */
[----:B------:R-:W5:Y:S01]  /*06a0*/  LDG.E.128 R100, desc[UR6][R100.64] ;  /* 0x0000000664647981 */ /* 0x000f62000c1e1d00 */
[----:B------:R-:W-:Y:S05]  /*06b0*/  BRA `(.L_x_33401) ;  /* 0x0000000400407947 */ /* 0x000fea0003800000 */
.L_x_33400:
        /* <DEDUP_REMOVED lines=13> */
[C---:B-1----:R-:W-:Y:S01]  /*0790*/  @P5 IMAD.WIDE.U32 R14, R2.reuse, 0x10, R6 ;  /* 0x00000010020e5825 */ /* 0x042fe200078e0006 */
[----:B------:R1:W5:Y:S06]  /*07a0*/  @P5 LDG.E.128 R8, desc[UR6][R12.64] ;  /* 0x000000060c085981 */ /* 0x00036c000c1e1d00 */
[----:B------:R-:W4:Y:S01]  /*07b0*/  @P3 LDC.64 R38, c[0x0][0x3e8] ;  /* 0x0000fa00ff263b82 */ /* 0x000f220000000a00 */
[----:B------:R4:W5:Y:S01]  /*07c0*/  @P5 LDG.E.128 R16, desc[UR6][R14.64] ;  /* 0x000000060e105981 */ /* 0x000962000c1e1d00 */
[----:B------:R-:W-:-:S06]  /*07d0*/  @P5 LOP3.LUT R87, R2, 0x20, RZ, 0xfc, !PT ;  /* 0x0000002002575812 */ /* 0x000fcc00078efcff */
[----:B------:R-:W4:Y:S01]  /*07e0*/  @P2 LDC.64 R48, c[0x0][0x3d0] ;  /* 0x0000f400ff302b82 */ /* 0x000f220000000a00 */
[----:B------:R-:W-:-:S07]  /*07f0*/  ISETP.GE.U32.AND P5, PT, R0, 0xe0, PT ;  /* 0x000000e00000780c */ /* 0x000fce0003fa6070 */
[----:B------:R-:W4:Y:S01]  /*0800*/  @P2 LDC.64 R50, c[0x0][0x3e8] ;  /* 0x0000fa00ff322b82 */ /* 0x000f220000000a00 */
[----:B--2---:R-:W-:-:S07]  /*0810*/  @P4 IMAD.WIDE.U32 R4, R87, 0x10, R24 ;  /* 0x0000001057044825 */ /* 0x004fce00078e0018 */
[----:B------:R-:W2:Y:S01]  /*0820*/  @P1 LDC.64 R60, c[0x0][0x3d0] ;  /* 0x0000f400ff3c1b82 */ /* 0x000ea20000000a00 */
[----:B---3--:R-:W-:-:S07]  /*0830*/  @P4 IMAD.WIDE.U32 R6, R87, 0x10, R26 ;  /* 0x0000001057064825 */ /* 0x008fce00078e001a */
[----:B------:R-:W3:Y:S01]  /*0840*/  @P1 LDC.64 R62, c[0x0][0x3e8] ;  /* 0x0000fa00ff3e1b82 */ /* 0x000ee20000000a00 */
[----:B------:R-:W-:Y:S01]  /*0850*/  @P4 IADD3 R87, PT, PT, R87, 0x20, RZ ;  /* 0x0000002057574810 */ /* 0x000fe20007ffe0ff */
[----:B------:R-:W5:Y:S06]  /*0860*/  @P4 LDG.E.128 R20, desc[UR6][R4.64] ;  /* 0x0000000604144981 */ /* 0x000f6c000c1e1d00 */
[----:B------:R-:W3:Y:S01]  /*0870*/  @P0 LDC.64 R24, c[0x0][0x3d0] ;  /* 0x0000f400ff180b82 */ /* 0x000ee20000000a00 */
[C---:B0-----:R-:W-:Y:S01]  /*0880*/  @P3 IMAD.WIDE.U32 R36, R87.reuse, 0x10, R36 ;  /* 0x0000001057243825 */ /* 0x041fe200078e0024 */
[----:B------:R-:W5:Y:S06]  /*0890*/  @P4 LDG.E.128 R28, desc[UR6][R6.64] ;  /* 0x00000006061c4981 */ /* 0x000f6c000c1e1d00 */
[----:B-1----:R-:W0:Y:S01]  /*08a0*/  @P0 LDC.64 R12, c[0x0][0x3e8] ;  /* 0x0000fa00ff0c0b82 */ /* 0x002e220000000a00 */
[C---:B----4-:R-:W-:Y:S01]  /*08b0*/  @P3 IMAD.WIDE.U32 R38, R87.reuse, 0x10, R38 ;  /* 0x0000001057263825 */ /* 0x050fe200078e0026 */
[----:B------:R-:W-:Y:S01]  /*08c0*/  @P3 IADD3 R87, PT, PT, R87, 0x20, RZ ;  /* 0x0000002057573810 */ /* 0x000fe20007ffe0ff */
[----:B------:R-:W5:Y:S05]  /*08d0*/  @P3 LDG.E.128 R32, desc[UR6][R36.64] ;  /* 0x0000000624203981 */ /* 0x000f6a000c1e1d00 */
[----:B------:R-:W1:Y:S01]  /*08e0*/  @P5 LDC.64 R14, c[0x0][0x3d0] ;  /* 0x0000f400ff0e5b82 */ /* 0x000e620000000a00 */
[C---:B------:R-:W-:Y:S01]  /*08f0*/  @P2 IMAD.WIDE.U32 R48, R87.reuse, 0x10, R48 ;  /* 0x0000001057302825 */ /* 0x040fe200078e0030 */
[----:B------:R-:W-:Y:S01]  /*0900*/  ISETP.GE.U32.AND P6, PT, R0, 0x100, PT ;  /* 0x000001000000780c */ /* 0x000fe20003fc6070 */
[----:B------:R-:W5:Y:S05]  /*0910*/  @P3 LDG.E.128 R40, desc[UR6][R38.64] ;  /* 0x0000000626283981 */ /* 0x000f6a000c1e1d00 */
[----:B------:R-:W4:Y:S01]  /*0920*/  @P5 LDC.64 R72, c[0x0][0x3e8] ;  /* 0x0000fa00ff485b82 */ /* 0x000f220000000a00 */
[C---:B------:R-:W-:Y:S01]  /*0930*/  @P2 IMAD.WIDE.U32 R50, R87.reuse, 0x10, R50 ;  /* 0x0000001057322825 */ /* 0x040fe200078e0032 */
[----:B------:R-:W-:Y:S01]  /*0940*/  @P2 IADD3 R87, PT, PT, R87, 0x20, RZ ;  /* 0x0000002057572810 */ /* 0x000fe20007ffe0ff */
[----:B------:R-:W5:Y:S04]  /*0950*/  @P2 LDG.E.128 R44, desc[UR6][R48.64] ;  /* 0x00000006302c2981 */ /* 0x000f68000c1e1d00 */
[C---:B--2---:R-:W-:Y:S01]  /*0960*/  @P1 IMAD.WIDE.U32 R60, R87.reuse, 0x10, R60 ;  /* 0x00000010573c1825 */ /* 0x044fe200078e003c */
[----:B------:R-:W2:Y:S01]  /*0970*/  @P6 LDC.64 R74, c[0x0][0x3d0] ;  /* 0x0000f400ff4a6b82 */ /* 0x000ea20000000a00 */
[----:B------:R-:W5:Y:S02]  /*0980*/  @P2 LDG.E.128 R52, desc[UR6][R50.64] ;  /* 0x0000000632342981 */ /* 0x000f64000c1e1d00 */
[C---:B---3--:R-:W-:Y:S01]  /*0990*/  @P1 IMAD.WIDE.U32 R62, R87.reuse, 0x10, R62 ;  /* 0x00000010573e1825 */ /* 0x048fe200078e003e */
[----:B------:R-:W-:Y:S01]  /*09a0*/  @P1 IADD3 R87, PT, PT, R87, 0x20, RZ ;  /* 0x0000002057571810 */ /* 0x000fe20007ffe0ff */
[----:B------:R-:W5:Y:S03]  /*09b0*/  @P1 LDG.E.128 R56, desc[UR6][R60.64] ;  /* 0x000000063c381981 */ /* 0x000f66000c1e1d00 */
[----:B------:R-:W3:Y:S01]  /*09c0*/  @P6 LDC.64 R84, c[0x0][0x3e8] ;  /* 0x0000fa00ff546b82 */ /* 0x000ee20000000a00 */
[C---:B------:R-:W-:Y:S01]  /*09d0*/  @P0 IMAD.WIDE.U32 R24, R87.reuse, 0x10, R24 ;  /* 0x0000001057180825 */ /* 0x040fe200078e0018 */
[----:B------:R3:W5:Y:S03]  /*09e0*/  @P1 LDG.E.128 R64, desc[UR6][R62.64] ;  /* 0x000000063e401981 */ /* 0x000766000c1e1d00 */
[C---:B0-----:R-:W-:Y:S01]  /*09f0*/  @P0 IMAD.WIDE.U32 R26, R87.reuse, 0x10, R12 ;  /* 0x00000010571a0825 */ /* 0x041fe200078e000c */
[----:B------:R-:W-:Y:S01]  /*0a00*/  @P0 IADD3 R87, PT, PT, R87, 0x20, RZ ;  /* 0x0000002057570810 */ /* 0x000fe20007ffe0ff */
[----:B------:R-:W5:Y:S04]  /*0a10*/  @P0 LDG.E.128 R68, desc[UR6][R24.64] ;  /* 0x0000000618440981 */ /* 0x000f68000c1e1d00 */
[C---:B-1----:R-:W-:Y:S01]  /*0a20*/  @P5 IMAD.WIDE.U32 R104, R87.reuse, 0x10, R14 ;  /* 0x0000001057685825 */ /* 0x042fe200078e000e */
[----:B------:R0:W5:Y:S03]  /*0a30*/  @P0 LDG.E.128 R76, desc[UR6][R26.64] ;  /* 0x000000061a4c0981 */ /* 0x000166000c1e1d00 */
[C---:B----4-:R-:W-:Y:S01]  /*0a40*/  @P5 IMAD.WIDE.U32 R106, R87.reuse, 0x10, R72 ;  /* 0x00000010576a5825 */ /* 0x050fe200078e0048 */
[----:B------:R-:W5:Y:S04]  /*0a50*/  @P5 LDG.E.128 R80, desc[UR6][R104.64] ;  /* 0x0000000668505981 */ /* 0x000f68000c1e1d00 */
[----:B------:R-:W5:Y:S01]  /*0a60*/  @P5 LDG.E.128 R88, desc[UR6][R106.64] ;  /* 0x000000066a585981 */ /* 0x000f62000c1e1d00 */
[----:B------:R-:W-:-:S05]  /*0a70*/  @P5 IADD3 R87, PT, PT, R87, 0x20, RZ ;  /* 0x0000002057575810 */ /* 0x000fca0007ffe0ff */
[----:B--2---:R-:W-:-:S04]  /*0a80*/  @P6 IMAD.WIDE.U32 R12, R87, 0x10, R74 ;  /* 0x00000010570c6825 */ /* 0x004fc800078e004a */
[----:B---3--:R-:W-:Y:S01]  /*0a90*/  @P6 IMAD.WIDE.U32 R14, R87, 0x10, R84 ;  /* 0x00000010570e6825 */ /* 0x008fe200078e0054 */
[----:B------:R-:W5:Y:S01]  /*0aa0*/  @P6 LDG.E.128 R92, desc[UR6][R12.64] ;  /* 0x000000060c5c6981 */ /* 0x000f62000c1e1d00 */
[----:B------:R-:W-:Y:S02]  /*0ab0*/  CS2R R86, SRZ ;  /* 0x0000000000567805 */ /* 0x000fe4000001ff00 */
[----:B------:R-:W-:Y:S02]  /*0ac0*/  CS2R R84, SRZ ;  /* 0x0000000000547805 */ /* 0x000fe4000001ff00 */
[----:B------:R-:W-:Y:S01]  /*0ad0*/  CS2R R74, SRZ ;  /* 0x00000000004a7805 */ /* 0x000fe2000001ff00 */
        /* <DEDUP_REMOVED lines=8> */
[----:B0-----:R-:W-:-:S02]  /*0b60*/  CS2R R26, SRZ ;  /* 0x00000000001a7805 */ /* 0x001fc4000001ff00 */
[----:B------:R-:W-:Y:S02]  /*0b70*/  CS2R R24, SRZ ;  /* 0x0000000000187805 */ /* 0x000fe4000001ff00 */
[----:B-1----:R-:W-:Y:S02]  /*0b80*/  CS2R R14, SRZ ;  /* 0x00000000000e7805 */ /* 0x002fe4000001ff00 */
[----:B------:R-:W-:Y:S02]  /*0b90*/  CS2R R12, SRZ ;  /* 0x00000000000c7805 */ /* 0x000fe4000001ff00 */
[----:B------:R-:W-:Y:S02]  /*0ba0*/  @P6 CS2R R98, SRZ ;  /* 0x0000000000626805 */ /* 0x000fe4000001ff00 */
[----:B------:R-:W-:-:S07]  /*0bb0*/  @P6 CS2R R96, SRZ ;  /* 0x0000000000606805 */ /* 0x000fce000001ff00 */
.L_x_33401:
[----:B------:R-:W-:Y:S05]  /*0bc0*/  BSYNC.RECONVERGENT B0 ;  /* 0x0000000000007941 */ /* 0x000fea0003800200 */
.L_x_33399:
        /* <DEDUP_REMOVED lines=8> */
[----:B0-----:R-:W-:-:S04]  /*0c50*/  ISETP.NE.U32.AND P0, PT, RZ, UR8, PT ;  /* 0x00000008ff007c0c */ /* 0x001fc8000bf05070 */
[----:B------:R-:W-:Y:S02]  /*0c60*/  ISETP.NE.AND.EX P1, PT, RZ, UR9, PT, P0 ;  /* 0x00000009ff007c0c */ /* 0x000fe4000bf25300 */
[----:B-1----:R-:W-:Y:S02]  /*0c70*/  ISETP.NE.AND P0, PT, RZ, UR4, PT ;  /* 0x00000004ff007c0c */ /* 0x002fe4000bf05270 */
[----:B------:R-:W-:Y:S02]  /*0c80*/  P2R R144, PR, RZ, 0x2 ;  /* 0x00000002ff907803 */ /* 0x000fe40000000000 */
[----:B--234-:R-:W-:-:S09]  /*0c90*/  P2R R7, PR, RZ, 0x1 ;  /* 0x00000001ff077803 */ /* 0x01cfd20000000000 */
.L_x_33435:
[----:B------:R-:W-:Y:S01]  /*0ca0*/  ISETP.NE.AND P0, PT, R144, RZ, PT ;  /* 0x000000ff9000720c */ /* 0x000fe20003f05270 */
[----:B------:R-:W-:Y:S01]  /*0cb0*/  IMAD R4, R3, UR12, RZ ;  /* 0x0000000c03047c24 */ /* 0x000fe2000f8e02ff */
[C---:B------:R-:W-:Y:S02]  /*0cc0*/  ISETP.GE.U32.AND P4, PT, R0.reuse, 0x20, PT ;  /* 0x000000200000780c */ /* 0x040fe40003f86070 */
[C---:B------:R-:W-:Y:S02]  /*0cd0*/  ISETP.GE.U32.AND P3, PT, R0.reuse, 0x40, PT ;  /* 0x000000400000780c */ /* 0x040fe40003f66070 */
[----:B------:R-:W-:Y:S02]  /*0ce0*/  SHF.R.S32.HI R5, RZ, 0x1f, R4 ;  /* 0x0000001fff057819 */ /* 0x000fe40000011404 */
[C---:B------:R-:W-:Y:S02]  /*0cf0*/  ISETP.GE.U32.AND P2, PT, R0.reuse, 0x60, PT ;  /* 0x000000600000780c */ /* 0x040fe40003f46070 */
[----:B-1234-:R-:W-:Y:S01]  /*0d00*/  LEA.HI R143, R5, R4, RZ, 0x2 ;  /* 0x00000004058f7211 */ /* 0x01efe200078f10ff */
[----:B------:R-:W-:Y:S01]  /*0d10*/  HFMA2 R5, -RZ, RZ, 1.875, 0 ;  /* 0x3f800000ff057431 */ /* 0x000fe200000001ff */
[----:B------:R-:W-:Y:S01]  /*0d20*/  ISETP.GE.U32.AND P1, PT, R0, 0x80, PT ;  /* 0x000000800000780c */ /* 0x000fe20003f26070 */
[----:B------:R-:W0:Y:S01]  /*0d30*/  @P0 LDC.64 R140, c[0x0][0x3e0] ;  /* 0x0000f800ff8c0b82 */ /* 0x000e220000000a00 */
[----:B------:R-:W-:Y:S01]  /*0d40*/  LEA.HI.SX32 R6, R143, R2, 0x1e ;  /* 0x000000028f067211 */ /* 0x000fe200078ff2ff */
[----:B------:R-:W-:Y:S01]  /*0d50*/  BSSY.RECONVERGENT B0, `(.L_x_33402) ;  /* 0x0000020000007945 */ /* 0x000fe20003800200 */
[----:B------:R-:W-:-:S02]  /*0d60*/  P2R R4, PR, RZ, 0x8 ;  /* 0x00000008ff047803 */ /* 0x000fc40000000000 */
[----:B------:R-:W-:Y:S02]  /*0d70*/  P2R R4, PR, RZ, 0x4 ;  /* 0x00000004ff047803 */ /* 0x000fe40000000000 */
[----:B------:R-:W-:Y:S01]  /*0d80*/  P2R R4, PR, RZ, 0x2 ;  /* 0x00000002ff047803 */ /* 0x000fe20000000000 */
[----:B0-----:R-:W-:-:S05]  /*0d90*/  @P0 IMAD.WIDE R140, R3, 0x4, R140 ;  /* 0x00000004038c0825 */ /* 0x001fca00078e028c */
[----:B-----5:R0:W5:Y:S01]  /*0da0*/  @P0 LDG.E R5, desc[UR6][R140.64] ;  /* 0x000000068c050981 */ /* 0x020162000c1e1900 */
[----:B------:R-:W-:Y:S01]  /*0db0*/  MOV R4, R6 ;  /* 0x0000000600047202 */ /* 0x000fe20000000f00 */
[----:B------:R-:W-:Y:S06]  /*0dc0*/  @!P4 BRA `(.L_x_33403) ;  /* 0x000000000060c947 */ /* 0x000fec0003800000 */
[----:B------:R-:W-:Y:S01]  /*0dd0*/  ISETP.NE.U32.AND P0, PT, RZ, UR10, PT ;  /* 0x0000000aff007c0c */ /* 0x000fe2000bf05070 */
[----:B0-----:R-:W0:Y:S03]  /*0de0*/  LDC.64 R140, c[0x0][0x390] ;  /* 0x0000e400ff8c7b82 */ /* 0x001e260000000a00 */
[----:B------:R-:W-:-:S05]  /*0df0*/  ISETP.NE.AND.EX P0, PT, RZ, UR11, PT, P0 ;  /* 0x0000000bff007c0c */ /* 0x000fca000bf05300 */
[----:B------:R-:W1:Y:S08]  /*0e00*/  LDC.64 R146, c[0x0][0x3a8] ;  /* 0x0000ea00ff927b82 */ /* 0x000e700000000a00 */
[----:B------:R-:W2:Y:S01]  /*0e10*/  @P0 LDC.64 R142, c[0x0][0x3a0] ;  /* 0x0000e800ff8e0b82 */ /* 0x000ea20000000a00 */
[----:B0-----:R-:W-:-:S05]  /*0e20*/  IMAD.WIDE.U32 R140, R6, 0x10, R140 ;  /* 0x00000010068c7825 */ /* 0x001fca00078e008c */
[----:B------:R1:W3:Y:S01]  /*0e30*/  LDG.E.128 R108, desc[UR6][R140.64] ;  /* 0x000000068c6c7981 */ /* 0x0002e2000c1e1d00 */
[----:B--2---:R-:W-:-:S05]  /*0e40*/  @P0 IMAD.WIDE.U32 R142, R6, 0x10, R142 ;  /* 0x00000010068e0825 */ /* 0x004fca00078e008e */
[----:B------:R-:W2:Y:S01]  /*0e50*/  @P0 LDG.E.128 R104, desc[UR6][R142.64] ;  /* 0x000000068e680981 */ /* 0x000ea2000c1e1d00 */
[----:B-1----:R-:W-:-:S04]  /*0e60*/  IMAD.WIDE.U32 R140, R6, 0x10, R146 ;  /* 0x00000010068c7825 */ /* 0x002fc800078e0092 */
[-C--:B---3-5:R-:W-:Y:S01]  /*0e70*/  FMUL.FTZ R145, R108, R5.reuse ;  /* 0x000000056c917220 */ /* 0x0a8fe20000410000 */
[-C--:B------:R-:W-:Y:S01]  /*0e80*/  FMUL.FTZ R4, R109, R5.reuse ;  /* 0x000000056d047220 */ /* 0x080fe20000410000 */
[-C--:B------:R-:W-:Y:S01]  /*0e90*/  FMUL.FTZ R149, R110, R5.reuse ;  /* 0x000000056e957220 */ /* 0x080fe20000410000 */
[----:B------:R-:W-:Y:S01]  /*0ea0*/  FMUL.FTZ R148, R111, R5 ;  /* 0x000000056f947220 */ /* 0x000fe20000410000 */
[----:B--2---:R-:W-:Y:S01]  /*0eb0*/  @P0 FFMA.FTZ R108, R145, R16, R104 ;  /* 0x00000010916c0223 */ /* 0x004fe20000010068 */
[----:B------:R-:W-:Y:S01]  /*0ec0*/  @P0 FFMA.FTZ R109, R4, R17, R105 ;  /* 0x00000011046d0223 */ /* 0x000fe20000010069 */
[----:B------:R-:W-:Y:S01]  /*0ed0*/  @P0 FFMA.FTZ R110, R149, R18, R106 ;  /* 0x00000012956e0223 */ /* 0x000fe2000001006a */
[----:B------:R-:W-:Y:S01]  /*0ee0*/  @P0 FFMA.FTZ R111, R148, R19, R107 ;  /* 0x00000013946f0223 */ /* 0x000fe2000001006b */
[----:B------:R-:W-:Y:S01]  /*0ef0*/  @!P0 FMUL.FTZ R108, R145, R16 ;  /* 0x00000010916c8220 */ /* 0x000fe20000410000 */
[----:B------:R-:W-:Y:S01]  /*0f00*/  @!P0 FMUL.FTZ R109, R4, R17 ;  /* 0x00000011046d8220 */ /* 0x000fe20000410000 */
[----:B------:R-:W-:Y:S01]  /*0f10*/  @!P0 FMUL.FTZ R110, R149, R18 ;  /* 0x00000012956e8220 */ /* 0x000fe20000410000 */
[----:B------:R-:W-:-:S05]  /*0f20*/  @!P0 FMUL.FTZ R111, R148, R19 ;  /* 0x00000013946f8220 */ /* 0x000fca0000410000 */
[----:B------:R1:W-:Y:S01]  /*0f30*/  STG.E.128 desc[UR6][R140.64], R108 ;  /* 0x0000006c8c007986 */ /* 0x0003e2000c101d06 */
[----:B------:R-:W-:-:S07]  /*0f40*/  IADD3 R4, PT, PT, R6, 0x20, RZ ;  /* 0x0000002006047810 */ /* 0x000fce0007ffe0ff */
.L_x_33403:
[----:B------:R-:W-:Y:S05]  /*0f50*/  BSYNC.RECONVERGENT B0 ;  /* 0x0000000000007941 */ /* 0x000fea0003800200 */
.L_x_33402:
[----:B------:R-:W-:Y:S04]  /*0f60*/  BSSY.RECONVERGENT B0, `(.L_x_33404) ;  /* 0x000001a000007945 */ /* 0x000fe80003800200 */
[----:B------:R-:W-:Y:S05]  /*0f70*/  @!P3 BRA `(.L_x_33405) ;  /* 0x000000000060b947 */ /* 0x000fea0003800000 */
[----:B------:R-:W-:Y:S01]  /*0f80*/  ISETP.NE.U32.AND P0, PT, RZ, UR10, PT ;  /* 0x0000000aff007c0c */ /* 0x000fe2000bf05070 */
[----:B01----:R-:W0:Y:S03]  /*0f90*/  LDC.64 R140, c[0x0][0x390] ;  /* 0x0000e400ff8c7b82 */ /* 0x003e260000000a00 */
[----:B------:R-:W-:-:S05]  /*0fa0*/  ISETP.NE.AND.EX P0, PT, RZ, UR11, PT, P0 ;  /* 0x0000000bff007c0c */ /* 0x000fca000bf05300 */
[----:B------:R-:W1:Y:S08]  /*0fb0*/  LDC.64 R146, c[0x0][0x3a8] ;  /* 0x0000ea00ff927b82 */ /* 0x000e700000000a00 */
[----:B------:R-:W2:Y:S01]  /*0fc0*/  @P0 LDC.64 R142, c[0x0][0x3a0] ;  /* 0x0000e800ff8e0b82 */ /* 0x000ea20000000a00 */
[----:B0-----:R-:W-:-:S05]  /*0fd0*/  IMAD.WIDE.U32 R140, R4, 0x10, R140 ;  /* 0x00000010048c7825 */ /* 0x001fca00078e008c */
[----:B------:R1:W3:Y:S01]  /*0fe0*/  LDG.E.128 R112, desc[UR6][R140.64] ;  /* 0x000000068c707981 */ /* 0x0002e2000c1e1d00 */
[----:B--2---:R-:W-:-:S05]  /*0ff0*/  @P0 IMAD.WIDE.U32 R142, R4, 0x10, R142 ;  /* 0x00000010048e0825 */ /* 0x004fca00078e008e */
[----:B------:R-:W2:Y:S01]  /*1000*/  @P0 LDG.E.128 R104, desc[UR6][R142.64] ;  /* 0x000000068e680981 */ /* 0x000ea2000c1e1d00 */
[C---:B-1----:R-:W-:Y:S01]  /*1010*/  IMAD.WIDE.U32 R140, R4.reuse, 0x10, R146 ;  /* 0x00000010048c7825 */ /* 0x042fe200078e0092 */
[----:B------:R-:W-:-:S03]  /*1020*/  IADD3 R4, PT, PT, R4, 0x20, RZ ;  /* 0x0000002004047810 */ /* 0x000fc60007ffe0ff */
        /* <DEDUP_REMOVED lines=12> */
[----:B------:R2:W-:Y:S02]  /*10f0*/  STG.E.128 desc[UR6][R140.64], R112 ;  /* 0x000000708c007986 */ /* 0x0005e4000c101d06 */
.L_x_33405:
[----:B------:R-:W-:Y:S05]  /*1100*/  BSYNC.RECONVERGENT B0 ;  /* 0x0000000000007941 */ /* 0x000fea0003800200 */
.L_x_33404:
[----:B------:R-:W-:Y:S04]  /*1110*/  BSSY.RECONVERGENT B0, `(.L_x_33406) ;  /* 0x000001a000007945 */ /* 0x000fe80003800200 */
[----:B------:R-:W-:Y:S05]  /*1120*/  @!P2 BRA `(.L_x_33407) ;  /* 0x000000000060a947 */ /* 0x000fea0003800000 */
[----:B------:R-:W-:Y:S01]  /*1130*/  ISETP.NE.U32.AND P0, PT, RZ, UR10, PT ;  /* 0x0000000aff007c0c */ /* 0x000fe2000bf05070 */
[----:B------:R-:W0:Y:S03]  /*1140*/  LDC.64 R116, c[0x0][0x390] ;  /* 0x0000e400ff747b82 */ /* 0x000e260000000a00 */
[----:B------:R-:W-:-:S05]  /*1150*/  ISETP.NE.AND.EX P0, PT, RZ, UR11, PT, P0 ;  /* 0x0000000bff007c0c */ /* 0x000fca000bf05300 */
[----:B------:R-:W3:Y:S08]  /*1160*/  LDC.64 R146, c[0x0][0x3a8] ;  /* 0x0000ea00ff927b82 */ /* 0x000ef00000000a00 */
[----:B------:R-:W4:Y:S01]  /*1170*/  @P0 LDC.64 R118, c[0x0][0x3a0] ;  /* 0x0000e800ff760b82 */ /* 0x000f220000000a00 */
[----:B012---:R-:W-:-:S04]  /*1180*/  IMAD.WIDE.U32 R140, R4, 0x10, R116 ;  /* 0x00000010048c7825 */ /* 0x007fc800078e0074 */
[C---:B----4-:R-:W-:Y:S02]  /*1190*/  @P0 IMAD.WIDE.U32 R142, R4.reuse, 0x10, R118 ;  /* 0x00000010048e0825 */ /* 0x050fe400078e0076 */
[----:B------:R-:W2:Y:S04]  /*11a0*/  LDG.E.128 R116, desc[UR6][R140.64] ;  /* 0x000000068c747981 */ /* 0x000ea8000c1e1d00 */
[----:B------:R-:W4:Y:S01]  /*11b0*/  @P0 LDG.E.128 R104, desc[UR6][R142.64] ;  /* 0x000000068e680981 */ /* 0x000f22000c1e1d00 */
[C---:B---3--:R-:W-:Y:S01]  /*11c0*/  IMAD.WIDE.U32 R146, R4.reuse, 0x10, R146 ;  /* 0x0000001004927825 */ /* 0x048fe200078e0092 */
[----:B------:R-:W-:-:S03]  /*11d0*/  IADD3 R4, PT, PT, R4, 0x20, RZ ;  /* 0x0000002004047810 */ /* 0x000fc60007ffe0ff */
[-C--:B--2--5:R-:W-:Y:S01]  /*11e0*/  FMUL.FTZ R145, R116, R5.reuse ;  /* 0x0000000574917220 */ /* 0x0a4fe20000410000 */
[-C--:B------:R-:W-:Y:S01]  /*11f0*/  FMUL.FTZ R148, R117, R5.reuse ;  /* 0x0000000575947220 */ /* 0x080fe20000410000 */
[-C--:B------:R-:W-:Y:S01]  /*1200*/  FMUL.FTZ R149, R118, R5.reuse ;  /* 0x0000000576957220 */ /* 0x080fe20000410000 */
[----:B------:R-:W-:Y:S01]  /*1210*/  FMUL.FTZ R150, R119, R5 ;  /* 0x0000000577967220 */ /* 0x000fe20000410000 */
[----:B----4-:R-:W-:Y:S01]  /*1220*/  @P0 FFMA.FTZ R116, R145, R40, R104 ;  /* 0x0000002891740223 */ /* 0x010fe20000010068 */
        /* <DEDUP_REMOVED lines=8> */
.L_x_33407:
[----:B------:R-:W-:Y:S05]  /*12b0*/  BSYNC.RECONVERGENT B0 ;  /* 0x0000000000007941 */ /* 0x000fea0003800200 */
.L_x_33406:
[----:B------:R-:W-:Y:S04]  /*12c0*/  BSSY.RECONVERGENT B0, `(.L_x_33408) ;  /* 0x000001a000007945 */ /* 0x000fe80003800200 */
[----:B------:R-:W-:Y:S05]  /*12d0*/  @!P1 BRA `(.L_x_33409) ;  /* 0x0000000000609947 */ /* 0x000fea0003800000 */
[----:B------:R-:W-:Y:S01]  /*12e0*/  ISETP.NE.U32.AND P0, PT, RZ, UR10, PT ;  /* 0x0000000aff007c0c */ /* 0x000fe2000bf05070 */
[----:B------:R-:W0:Y:S03]  /*12f0*/  LDC.64 R120, c[0x0][0x390] ;  /* 0x0000e400ff787b82 */ /* 0x000e260000000a00 */
[----:B------:R-:W-:-:S05]  /*1300*/  ISETP.NE.AND.EX P0, PT, RZ, UR11, PT, P0 ;  /* 0x0000000bff007c0c */ /* 0x000fca000bf05300 */
[----:B---3--:R-:W3:Y:S08]  /*1310*/  LDC.64 R146, c[0x0][0x3a8] ;  /* 0x0000ea00ff927b82 */ /* 0x008ef00000000a00 */
        /* <DEDUP_REMOVED lines=20> */
.L_x_33409:
[----:B------:R-:W-:Y:S05]  /*1460*/  BSYNC.RECONVERGENT B0 ;  /* 0x0000000000007941 */ /* 0x000fea0003800200 */
.L_x_33408:
[----:B------:R-:W-:Y:S01]  /*1470*/  ISETP.GE.U32.AND P0, PT, R0, 0xa0, PT ;  /* 0x000000a00000780c */ /* 0x000fe20003f06070 */
[----:B------:R-:W-:Y:S03]  /*1480*/  BSSY.RECONVERGENT B0, `(.L_x_33410) ;  /* 0x000001b000007945 */ /* 0x000fe60003800200 */
[----:B012---:R-:W-:-:S09]  /*1490*/  P2R R140, PR, RZ, 0x1 ;  /* 0x00000001ff8c7803 */ /* 0x007fd20000000000 */
[----:B------:R-:W-:Y:S05]  /*14a0*/  @!P0 BRA `(.L_x_33411) ;  /* 0x0000000000608947 */ /* 0x000fea0003800000 */
[----:B------:R-:W-:Y:S01]  /*14b0*/  ISETP.NE.U32.AND P0, PT, RZ, UR10, PT ;  /* 0x0000000aff007c0c */ /* 0x000fe2000bf05070 */
[----:B------:R-:W0:Y:S03]  /*14c0*/  LDC.64 R124, c[0x0][0x390] ;  /* 0x0000e400ff7c7b82 */ /* 0x000e260000000a00 */
[----:B------:R-:W-:-:S13]  /*14d0*/  ISETP.NE.AND.EX P0, PT, RZ, UR11, PT, P0 ;  /* 0x0000000bff007c0c */ /* 0x000fda000bf05300 */
[----:B------:R-:W1:Y:S01]  /*14e0*/  @P0 LDC.64 R126, c[0x0][0x3a0] ;  /* 0x0000e800ff7e0b82 */ /* 0x000e620000000a00 */
[----:B0-----:R-:W-:-:S04]  /*14f0*/  IMAD.WIDE.U32 R140, R4, 0x10, R124 ;  /* 0x00000010048c7825 */ /* 0x001fc800078e007c */
[C---:B-1----:R-:W-:Y:S02]  /*1500*/  @P0 IMAD.WIDE.U32 R142, R4.reuse, 0x10, R126 ;  /* 0x00000010048e0825 */ /* 0x042fe400078e007e */
[----:B------:R0:W2:Y:S04]  /*1510*/  LDG.E.128 R124, desc[UR6][R140.64] ;  /* 0x000000068c7c7981 */ /* 0x0000a8000c1e1d00 */
[----:B------:R-:W3:Y:S01]  /*1520*/  @P0 LDG.E.128 R104, desc[UR6][R142.64] ;  /* 0x000000068e680981 */ /* 0x000ee2000c1e1d00 */
[----:B0-----:R-:W0:Y:S02]  /*1530*/  LDC.64 R140, c[0x0][0x3a8] ;  /* 0x0000ea00ff8c7b82 */ /* 0x001e240000000a00 */
[C---:B0-----:R-:W-:Y:S01]  /*1540*/  IMAD.WIDE.U32 R140, R4.reuse, 0x10, R140 ;  /* 0x00000010048c7825 */ /* 0x041fe200078e008c */
[----:B------:R-:W-:-:S03]  /*1550*/  IADD3 R4, PT, PT, R4, 0x20, RZ ;  /* 0x0000002004047810 */ /* 0x000fc60007ffe0ff */
[-C--:B--2--5:R-:W-:Y:S01]  /*1560*/  FMUL.FTZ R145, R124, R5.reuse ;  /* 0x000000057c917220 */ /* 0x0a4fe20000410000 */
[-C--:B---34-:R-:W-:Y:S01]  /*1570*/  FMUL.FTZ R146, R125, R5.reuse ;  /* 0x000000057d927220 */ /* 0x098fe20000410000 */
[-C--:B------:R-:W-:Y:S01]  /*1580*/  FMUL.FTZ R147, R126, R5.reuse ;  /* 0x000000057e937220 */ /* 0x080fe20000410000 */
[----:B------:R-:W-:Y:S01]  /*1590*/  FMUL.FTZ R148, R127, R5 ;  /* 0x000000057f947220 */ /* 0x000fe20000410000 */
[----:B------:R-:W-:Y:S01]  /*15a0*/  @P0 FFMA.FTZ R124, R145, R64, R104 ;  /* 0x00000040917c0223 */ /* 0x000fe20000010068 */
        /* <DEDUP_REMOVED lines=8> */
.L_x_33411:
[----:B------:R-:W-:Y:S05]  /*1630*/  BSYNC.RECONVERGENT B0 ;  /* 0x0000000000007941 */ /* 0x000fea0003800200 */
.L_x_33410:
        /* <DEDUP_REMOVED lines=28> */
.L_x_33413:
[----:B------:R-:W-:Y:S05]  /*1800*/  BSYNC.RECONVERGENT B0 ;  /* 0x0000000000007941 */ /* 0x000fea0003800200 */
.L_x_33412:
        /* <DEDUP_REMOVED lines=28> */
.L_x_33415:
[----:B------:R-:W-:Y:S05]  /*19d0*/  BSYNC.RECONVERGENT B0 ;  /* 0x0000000000007941 */ /* 0x000fea0003800200 */
.L_x_33414:
        /* <DEDUP_REMOVED lines=8> */
[----:B0-----:R-:W-:-:S05]  /*1a60*/  IMAD.WIDE.U32 R140, R4, 0x10, R140 ;  /* 0x00000010048c7825 */ /* 0x001fca00078e008c */
[----:B------:R0:W2:Y:S02]  /*1a70*/  LDG.E.128 R136, desc[UR6][R140.64] ;  /* 0x000000068c887981 */ /* 0x0000a4000c1e1d00 */
[----:B0-----:R-:W0:Y:S01]  /*1a80*/  LDC.64 R140, c[0x0][0x3a8] ;  /* 0x0000ea00ff8c7b82 */ /* 0x001e220000000a00 */
[----:B-1----:R-:W-:-:S05]  /*1a90*/  @P0 IMAD.WIDE.U32 R142, R4, 0x10, R142 ;  /* 0x00000010048e0825 */ /* 0x002fca00078e008e */
[----:B------:R-:W3:Y:S01]  /*1aa0*/  @P0 LDG.E.128 R104, desc[UR6][R142.64] ;  /* 0x000000068e680981 */ /* 0x000ee2000c1e1d00 */
[-C--:B--2--5:R-:W-:Y:S01]  /*1ab0*/  FMUL.FTZ R145, R136, R5.reuse ;  /* 0x0000000588917220 */ /* 0x0a4fe20000410000 */
[-C--:B---34-:R-:W-:Y:S01]  /*1ac0*/  FMUL.FTZ R146, R137, R5.reuse ;  /* 0x0000000589927220 */ /* 0x098fe20000410000 */
[-C--:B------:R-:W-:Y:S01]  /*1ad0*/  FMUL.FTZ R147, R138, R5.reuse ;  /* 0x000000058a937220 */ /* 0x080fe20000410000 */
[----:B------:R-:W-:Y:S01]  /*1ae0*/  FMUL.FTZ R148, R139, R5 ;  /* 0x000000058b947220 */ /* 0x000fe20000410000 */
[----:B0-----:R-:W-:-:S04]  /*1af0*/  IMAD.WIDE.U32 R4, R4, 0x10, R140 ;  /* 0x0000001004047825 */ /* 0x001fc800078e008c */
        /* <DEDUP_REMOVED lines=9> */
.L_x_33417:
[----:B------:R-:W-:Y:S05]  /*1b90*/  BSYNC.RECONVERGENT B0 ;  /* 0x0000000000007941 */ /* 0x000fea0003800200 */
.L_x_33416:
[----:B0-----:R-:W-:Y:S01]  /*1ba0*/  FADD.FTZ R4, RZ, R108 ;  /* 0x0000006cff047221 */ /* 0x001fe20000010000 */
[C---:B------:R-:W-:Y:S01]  /*1bb0*/  ISETP.GT.U32.AND P3, PT, R0.reuse, 0x3f, PT ;  /* 0x0000003f0000780c */ /* 0x040fe20003f64070 */
[----:B------:R-:W-:Y:S01]  /*1bc0*/  UMOV UR4, 0xffffffff ;  /* 0xffffffff00047882 */ /* 0x000fe20000000000 */
[C---:B------:R-:W-:Y:S01]  /*1bd0*/  ISETP.GT.U32.AND P2, PT, R0.reuse, 0x5f, PT ;  /* 0x0000005f0000780c */ /* 0x040fe20003f44070 */
[----:B-----5:R-:W-:Y:S01]  /*1be0*/  FADD.FTZ R5, R109, R4 ;  /* 0x000000046d057221 */ /* 0x020fe20000010000 */
        /* <DEDUP_REMOVED lines=43> */
[----:B0-----:R-:W-:-:S05]  /*1ea0*/  FADD.FTZ R142, R141, R4 ;  /* 0x000000048d8e7221 */ /* 0x001fca0000010000 */
[----:B------:R-:W0:Y:S02]  /*1eb0*/  SHFL.BFLY PT, R5, R142, 0x2, 0x1f ;  /* 0x0c401f008e057f89 */ /* 0x000e2400000e0000 */
[----:B0-----:R-:W-:Y:S02]  /*1ec0*/  FADD.FTZ R143, R142, R5 ;  /* 0x000000058e8f7221 */ /* 0x001fe40000010000 */
[----:B------:R-:W0:Y:S03]  /*1ed0*/  LDC R5, c[0x0][0x400] ;  /* 0x00010000ff057b82 */ /* 0x000e260000000800 */
[----:B------:R-:W1:Y:S02]  /*1ee0*/  SHFL.BFLY PT, R4, R143, 0x4, 0x1f ;  /* 0x0c801f008f047f89 */ /* 0x000e6400000e0000 */
[----:B-1----:R-:W-:-:S05]  /*1ef0*/  FADD.FTZ R145, R143, R4 ;  /* 0x000000048f917221 */ /* 0x002fca0000010000 */
[----:B------:R-:W3:Y:S02]  /*1f00*/  SHFL.BFLY PT, R4, R145, 0x8, 0x1f ;  /* 0x0d001f0091047f89 */ /* 0x000ee400000e0000 */
[----:B---34-:R-:W-:-:S05]  /*1f10*/  FADD.FTZ R146, R145, R4 ;  /* 0x0000000491927221 */ /* 0x018fca0000010000 */
        /* <DEDUP_REMOVED lines=79> */
.L_x_33447:
        /* <DEDUP_REMOVED lines=29> */
[----:B------:R-:W-:Y:S01]  /*25e0*/  FFMA.FTZ R143, R150, R11, R15 ;  /* 0x0000000b968f7223 */ /* 0x000fe2000001000f */
[----:B------:R-:W-:-:S04]  /*25f0*/  IADD3 R6, PT, PT, R6, 0x20, RZ ;  /* 0x0000002006067810 */ /* 0x000fc80007ffe0ff */
[----:B------:R1:W-:Y:S03]  /*2600*/  STG.E.128 desc[UR6][R146.64], R140 ;  /* 0x0000008c92007986 */ /* 0x0003e6000c101d06 */
.L_x_33420:
[----:B------:R-:W-:Y:S05]  /*2610*/  BSYNC.RECONVERGENT B0 ;  /* 0x0000000000007941 */ /* 0x000fea0003800200 */
.L_x_33419:
        /* <DEDUP_REMOVED lines=19> */
.L_x_33422:
[----:B------:R-:W-:Y:S05]  /*2750*/  BSYNC.RECONVERGENT B0 ;  /* 0x0000000000007941 */ /* 0x000fea0003800200 */
.L_x_33421:
        /* <DEDUP_REMOVED lines=19> */
.L_x_33424:
[----:B------:R-:W-:Y:S05]  /*2890*/  BSYNC.RECONVERGENT B0 ;  /* 0x0000000000007941 */ /* 0x000fea0003800200 */
.L_x_33423:
        /* <DEDUP_REMOVED lines=19> */
.L_x_33426:
[----:B------:R-:W-:Y:S05]  /*29d0*/  BSYNC.RECONVERGENT B0 ;  /* 0x0000000000007941 */ /* 0x000fea0003800200 */
.L_x_33425:
        /* <DEDUP_REMOVED lines=19> */
.L_x_33428:
[----:B------:R-:W-:Y:S05]  /*2b10*/  BSYNC.RECONVERGENT B0 ;  /* 0x0000000000007941 */ /* 0x000fea0003800200 */
.L_x_33427:
        /* <DEDUP_REMOVED lines=19> */
.L_x_33430:
[----:B------:R-:W-:Y:S05]  /*2c50*/  BSYNC.RECONVERGENT B0 ;  /* 0x0000000000007941 */ /* 0x000fea0003800200 */
.L_x_33429:
        /* <DEDUP_REMOVED lines=19> */
.L_x_33432:
[----:B------:R-:W-:Y:S05]  /*2d90*/  BSYNC.RECONVERGENT B0 ;  /* 0x0000000000007941 */ /* 0x000fea0003800200 */
.L_x_33431:
        /* <DEDUP_REMOVED lines=11> */
[----:B------:R-:W-:-:S03]  /*2e50*/  FMUL.FTZ R148, R5, R4 ;  /* 0x0000000405947220 */ /* 0x000fc60000410000 */
[----:B------:R-:W-:Y:S01]  /*2e60*/  FFMA.FTZ R142, R145, R94, R98 ;  /* 0x0000005e918e7223 */ /* 0x000fe20000010062 */
[----:B0-----:R-:W-:-:S04]  /*2e70*/  IMAD.WIDE.U32 R4, R6, 0x10, R140 ;  /* 0x0000001006047825 */ /* 0x001fc800078e008c */
[----:B------:R-:W-:Y:S01]  /*2e80*/  FFMA.FTZ R140, R143, R92, R96 ;  /* 0x0000005c8f8c7223 */ /* 0x000fe20000010060 */
[----:B------:R-:W-:Y:S01]  /*2e90*/  FFMA.FTZ R141, R146, R93, R97 ;  /* 0x0000005d928d7223 */ /* 0x000fe20000010061 */
[----:B------:R-:W-:-:S05]  /*2ea0*/  FFMA.FTZ R143, R148, R95, R99 ;  /* 0x0000005f948f7223 */ /* 0x000fca0000010063 */
[----:B------:R0:W-:Y:S02]  /*2eb0*/  STG.E.128 desc[UR6][R4.64], R140 ;  /* 0x0000008c04007986 */ /* 0x0001e4000c101d06 */
.L_x_33434:
[----:B------:R-:W-:Y:S05]  /*2ec0*/  BSYNC.RECONVERGENT B0 ;  /* 0x0000000000007941 */ /* 0x000fea0003800200 */
.L_x_33433:
[----:B0-----:R-:W0:Y:S02]  /*2ed0*/  LDC.64 R4, c[0x0][0x380] ;  /* 0x0000e000ff047b82 */ /* 0x001e240000000a00 */
[----:B0-----:R-:W-:-:S04]  /*2ee0*/  LEA R3, R4, R3, 0x2 ;  /* 0x0000000304037211 */ /* 0x001fc800078e10ff */
[----:B------:R-:W-:-:S13]  /*2ef0*/  ISETP.GE.AND P0, PT, R3, R5, PT ;  /* 0x000000050300720c */ /* 0x000fda0003f06270 */
[----:B------:R-:W-:Y:S05]  /*2f00*/  @!P0 BRA `(.L_x_33435) ;  /* 0xffffffdc00648947 */ /* 0x000fea000383ffff */
[----:B------:R-:W-:Y:S05]  /*2f10*/  EXIT ;  /* 0x000000000000794d */ /* 0x000fea0003800000 */
.L_x_33418:
[----:B------:R-:W-:Y:S01]  /*2f20*/  HFMA2 R150, -RZ, RZ, 0, 5.9604644775390625e-08 ;  /* 0x00000001ff967431 */ /* 0x000fe200000001ff */
[----:B------:R-:W-:Y:S01]  /*2f30*/  BSSY B0, `(.L_x_33436) ;  /* 0x0000007000007945 */ /* 0x000fe20003800000 */
[----:B------:R-:W-:Y:S02]  /*2f40*/  MOV R149, R141 ;  /* 0x0000008d00957202 */ /* 0x000fe40000000f00 */
[----:B------:R-:W-:Y:S02]  /*2f50*/  MOV R151, 0x1f ;  /* 0x0000001f00977802 */ /* 0x000fe40000000f00 */
[----:B------:R-:W-:-:S07]  /*2f60*/  MOV R148, 0xffffffff ;  /* 0xffffffff00947802 */ /* 0x000fce0000000f00 */
[----:B---34-:R-:W-:Y:S05]  /*2f70*/  WARPSYNC.COLLECTIVE R148, `(.L_x_33437) ;  /* 0x0000000094087348 */ /* 0x018fea0003c00000 */
[----:B---34-:R0:W1:Y:S02]  /*2f80*/  SHFL.BFLY P6, R147, R149, R150, R151 ;  /* 0x0c00009695937389 */ /* 0x01806400000c0097 */
[----:B01----:R-:W-:Y:S05]  /*2f90*/  ENDCOLLECTIVE ;  /* 0x000000000000791b */ /* 0x003fea0003800000 */
.L_x_33437:
[----:B------:R-:W-:Y:S05]  /*2fa0*/  BSYNC B0 ;  /* 0x0000000000007941 */ /* 0x000fea0003800000 */
.L_x_33436:
        /* <DEDUP_REMOVED lines=9> */
.L_x_33438:
        /* <DEDUP_REMOVED lines=8> */
.L_x_33439:
[----:B------:R-:W-:Y:S01]  /*30c0*/  HFMA2 R150, -RZ, RZ, 0, 4.76837158203125e-07 ;  /* 0x00000008ff967431 */ /* 0x000fe200000001ff */
[----:B------:R-:W-:-:S05]  /*30d0*/  MOV R4, R147 ;  /* 0x0000009300047202 */ /* 0x000fca0000000f00 */
[----:B------:R-:W-:-:S05]  /*30e0*/  FADD.FTZ R145, R143, R4 ;  /* 0x000000048f917221 */ /* 0x000fca0000010000 */
[----:B------:R-:W-:-:S07]  /*30f0*/  MOV R149, R145 ;  /* 0x0000009100957202 */ /* 0x000fce0000000f00 */
[----:B------:R-:W-:Y:S05]  /*3100*/  WARPSYNC.COLLECTIVE R148, `(.L_x_33440) ;  /* 0x0000000094087348 */ /* 0x000fea0003c00000 */
[----:B------:R0:W1:Y:S02]  /*3110*/  SHFL.BFLY P6, R147, R149, R150, R151 ;  /* 0x0c00009695937389 */ /* 0x00006400000c0097 */
[----:B01----:R-:W-:Y:S05]  /*3120*/  ENDCOLLECTIVE ;  /* 0x000000000000791b */ /* 0x003fea0003800000 */
.L_x_33440:
[----:B------:R-:W-:Y:S01]  /*3130*/  HFMA2 R150, -RZ, RZ, 0, 9.5367431640625e-07 ;  /* 0x00000010ff967431 */ /* 0x000fe200000001ff */
[----:B------:R-:W-:-:S05]  /*3140*/  MOV R4, R147 ;  /* 0x0000009300047202 */ /* 0x000fca0000000f00 */
[----:B------:R-:W-:-:S05]  /*3150*/  FADD.FTZ R146, R145, R4 ;  /* 0x0000000491927221 */ /* 0x000fca0000010000 */
[----:B------:R-:W-:-:S07]  /*3160*/  MOV R149, R146 ;  /* 0x0000009200957202 */ /* 0x000fce0000000f00 */
[----:B------:R-:W-:Y:S05]  /*3170*/  WARPSYNC.COLLECTIVE R148, `(.L_x_33441) ;  /* 0x0000000094087348 */ /* 0x000fea0003c00000 */
[----:B------:R0:W1:Y:S02]  /*3180*/  SHFL.BFLY P6, R147, R149, R150, R151 ;  /* 0x0c00009695937389 */ /* 0x00006400000c0097 */
[----:B01----:R-:W-:Y:S05]  /*3190*/  ENDCOLLECTIVE ;  /* 0x000000000000791b */ /* 0x003fea0003800000 */
.L_x_33441:
        /* <DEDUP_REMOVED lines=75> */
.L_x_33442:
[----:B------:R-:W-:Y:S01]  /*3650*/  HFMA2 R150, -RZ, RZ, 0, 1.1920928955078125e-07 ;  /* 0x00000002ff967431 */ /* 0x000fe200000001ff */
[----:B------:R-:W-:-:S05]  /*3660*/  MOV R141, R147 ;  /* 0x00000093008d7202 */ /* 0x000fca0000000f00 */
[----:B------:R-:W-:-:S05]  /*3670*/  FADD.FTZ R141, R4, R141 ;  /* 0x0000008d048d7221 */ /* 0x000fca0000010000 */
[----:B------:R-:W-:-:S07]  /*3680*/  MOV R149, R141 ;  /* 0x0000008d00957202 */ /* 0x000fce0000000f00 */
[----:B------:R-:W-:Y:S05]  /*3690*/  WARPSYNC.COLLECTIVE R148, `(.L_x_33443) ;  /* 0x0000000094087348 */ /* 0x000fea0003c00000 */
[----:B------:R0:W1:Y:S02]  /*36a0*/  SHFL.BFLY P6, R147, R149, R150, R151 ;  /* 0x0c00009695937389 */ /* 0x00006400000c0097 */
[----:B01----:R-:W-:Y:S05]  /*36b0*/  ENDCOLLECTIVE ;  /* 0x000000000000791b */ /* 0x003fea0003800000 */
.L_x_33443:
[----:B------:R-:W-:Y:S01]  /*36c0*/  HFMA2 R150, -RZ, RZ, 0, 2.384185791015625e-07 ;  /* 0x00000004ff967431 */ /* 0x000fe200000001ff */
[----:B------:R-:W-:-:S05]  /*36d0*/  MOV R142, R147 ;  /* 0x00000093008e7202 */ /* 0x000fca0000000f00 */
[----:B------:R-:W-:-:S05]  /*36e0*/  FADD.FTZ R142, R141, R142 ;  /* 0x0000008e8d8e7221 */ /* 0x000fca0000010000 */
[----:B------:R-:W-:-:S07]  /*36f0*/  MOV R149, R142 ;  /* 0x0000008e00957202 */ /* 0x000fce0000000f00 */
[----:B------:R-:W-:Y:S05]  /*3700*/  WARPSYNC.COLLECTIVE R148, `(.L_x_33444) ;  /* 0x0000000094087348 */ /* 0x000fea0003c00000 */
[----:B------:R0:W1:Y:S02]  /*3710*/  SHFL.BFLY P6, R147, R149, R150, R151 ;  /* 0x0c00009695937389 */ /* 0x00006400000c0097 */
[----:B01----:R-:W-:Y:S05]  /*3720*/  ENDCOLLECTIVE ;  /* 0x000000000000791b */ /* 0x003fea0003800000 */
.L_x_33444:
[----:B------:R-:W-:Y:S01]  /*3730*/  HFMA2 R150, -RZ, RZ, 0, 4.76837158203125e-07 ;  /* 0x00000008ff967431 */ /* 0x000fe200000001ff */
[----:B------:R-:W-:-:S05]  /*3740*/  MOV R143, R147 ;  /* 0x00000093008f7202 */ /* 0x000fca0000000f00 */
[----:B------:R-:W-:-:S05]  /*3750*/  FADD.FTZ R143, R142, R143 ;  /* 0x0000008f8e8f7221 */ /* 0x000fca0000010000 */
[----:B------:R-:W-:-:S07]  /*3760*/  MOV R149, R143 ;  /* 0x0000008f00957202 */ /* 0x000fce0000000f00 */
[----:B------:R-:W-:Y:S05]  /*3770*/  WARPSYNC.COLLECTIVE R148, `(.L_x_33445) ;  /* 0x0000000094087348 */ /* 0x000fea0003c00000 */
[----:B------:R0:W1:Y:S02]  /*3780*/  SHFL.BFLY P6, R147, R149, R150, R151 ;  /* 0x0c00009695937389 */ /* 0x00006400000c0097 */
[----:B01----:R-:W-:Y:S05]  /*3790*/  ENDCOLLECTIVE ;  /* 0x000000000000791b */ /* 0x003fea0003800000 */
.L_x_33445:
[----:B------:R-:W-:Y:S01]  /*37a0*/  HFMA2 R150, -RZ, RZ, 0, 9.5367431640625e-07 ;  /* 0x00000010ff967431 */ /* 0x000fe200000001ff */
[----:B------:R-:W-:-:S05]  /*37b0*/  MOV R146, R147 ;  /* 0x0000009300927202 */ /* 0x000fca0000000f00 */
[----:B------:R-:W-:-:S05]  /*37c0*/  FADD.FTZ R146, R143, R146 ;  /* 0x000000928f927221 */ /* 0x000fca0000010000 */
[----:B------:R-:W-:-:S07]  /*37d0*/  MOV R149, R146 ;  /* 0x0000009200957202 */ /* 0x000fce0000000f00 */
[----:B------:R-:W-:Y:S05]  /*37e0*/  WARPSYNC.COLLECTIVE R148, `(.L_x_33446) ;  /* 0x0000000094087348 */ /* 0x000fea0003c00000 */
[----:B------:R0:W1:Y:S02]  /*37f0*/  SHFL.BFLY P6, R147, R149, R150, R151 ;  /* 0x0c00009695937389 */ /* 0x00006400000c0097 */
[----:B01----:R-:W-:Y:S05]  /*3800*/  ENDCOLLECTIVE ;  /* 0x000000000000791b */ /* 0x003fea0003800000 */
.L_x_33446:
[----:B------:R-:W-:Y:S01]  /*3810*/  MOV R145, R147 ;  /* 0x0000009300917202 */ /* 0x000fe20000000f00 */
[----:B------:R-:W-:Y:S06]  /*3820*/  BRA `(.L_x_33447) ;  /* 0xffffffe800f87947 */ /* 0x000fec000383ffff */
.L_x_33448:
        /* <DEDUP_REMOVED lines=13> */
.L_x_37376:


//--------------------- .text._ZN10layer_norm13ln_fwd_kernelINS_13Kernel_traitsIfffffjLj1024ELj1ELj4ELj1ELj16ENS_18Kernel_traits_baseILj1024EfffffjLj128EEEEELb0ELb1ELb0ELb1EEEvNS_9FwdParamsE --------------------------
	.section	.text._ZN10layer_norm13ln_fwd_kernelINS_13Kernel_traitsIfffffjLj1024ELj1ELj4ELj1ELj16ENS_18Kernel_traits_baseILj1024EfffffjLj128EEEEELb0ELb1ELb0ELb1EEEvNS_9FwdParamsE,"ax",@progbits
	.align	128
        .global         _ZN10layer_norm13ln_fwd_kernelINS_13Kernel_traitsIfffffjLj1024ELj1ELj4ELj1ELj16ENS_18Kernel_traits_baseILj1024EfffffjLj128EEEEELb0ELb1ELb0ELb1EEEvNS_9FwdParamsE
        .type           _ZN10layer_norm13ln_fwd_kernelINS_13Kernel_traitsIfffffjLj1024ELj1ELj4ELj1ELj16ENS_18Kernel_traits_baseILj1024EfffffjLj128EEEEELb0ELb1ELb0ELb1EEEvNS_9FwdParamsE,@function
        .size           _ZN10layer_norm13ln_fwd_kernelINS_13Kernel_traitsIfffffjLj1024ELj1ELj4ELj1ELj16ENS_18Kernel_traits_baseILj1024EfffffjLj128EEEEELb0ELb1ELb0ELb1EEEvNS_9FwdParamsE,(.L_x_37377 - _ZN10layer_norm13ln_fwd_kernelINS_13Kernel_traitsIfffffjLj1024ELj1ELj4ELj1ELj16ENS_18Kernel_traits_baseILj1024EfffffjLj128EEEEELb0ELb1ELb0ELb1EEEvNS_9FwdParamsE)
        .other          _ZN10layer_norm13ln_fwd_kernelINS_13Kernel_traitsIfffffjLj1024ELj1ELj4ELj1ELj16ENS_18Kernel_traits_baseILj1024EfffffjLj128EEEEELb0ELb1ELb0ELb1EEEvNS_9FwdParamsE,@"STO_CUDA_ENTRY STV_DEFAULT"
_ZN10layer_norm13ln_fwd_kernelINS_13Kernel_traitsIfffffjLj1024ELj1ELj4ELj1ELj16ENS_18Kernel_traits_baseILj1024EfffffjLj128EEEEELb0ELb1ELb0ELb1EEEvNS_9FwdParamsE:
.text._ZN10layer_norm13ln_fwd_kernelINS_13Kernel_traitsIfffffjLj1024ELj1ELj4ELj1ELj16ENS_18Kernel_traits_baseILj1024EfffffjLj128EEEEELb0ELb1ELb0ELb1EEEvNS_9FwdParamsE:
        /* <DEDUP_REMOVED lines=43> */
.L_x_33449:
        /* <DEDUP_REMOVED lines=36> */
.L_x_33450:
        /* <DEDUP_REMOVED lines=10> */
[----:B------:R-:W3:Y:S01]  /*0590*/  LDCU UR10, c[0x0][0x448] ;  /* 0x00008900ff0a77ac */ /* 0x000ee20008000800 */
[----:B-1----:R-:W-:-:S04]  /*05a0*/  ISETP.NE.U32.AND P0, PT, RZ, UR4, PT ;  /* 0x00000004ff007c0c */ /* 0x002fc8000bf05070 */
[----:B--23--:R-:W-:-:S13]  /*05b0*/  ISETP.NE.AND.EX P0, PT, RZ, UR5, PT, P0 ;  /* 0x00000005ff007c0c */ /* 0x00cfda000bf05300 */
.L_x_33453:
[----:B0-----:R-:W0:Y:S01]  /*05c0*/  LDC.64 R4, c[0x0][0x3e0] ;  /* 0x0000f800ff047b82 */ /* 0x001e220000000a00 */
[----:B------:R-:W-:-:S05]  /*05d0*/  IMAD R3, R2, UR9, RZ ;  /* 0x0000000902037c24 */ /* 0x000fca000f8e02ff */
[----:B--2---:R-:W-:Y:S02]  /*05e0*/  SHF.R.S32.HI R6, RZ, 0x1f, R3 ;  /* 0x0000001fff067819 */ /* 0x004fe40000011403 */
[----:B------:R-:W1:Y:S02]  /*05f0*/  LDC.64 R136, c[0x0][0x390] ;  /* 0x0000e400ff887b82 */ /* 0x000e640000000a00 */
[----:B------:R-:W-:-:S04]  /*0600*/  LEA.HI R3, R6, R3, RZ, 0x2 ;  /* 0x0000000306037211 */ /* 0x000fc800078f10ff */
[----:B------:R-:W-:Y:S02]  /*0610*/  LEA.HI.SX32 R3, R3, R0, 0x1e ;  /* 0x0000000003037211 */ /* 0x000fe400078ff2ff */
[----:B------:R-:W2:Y:S01]  /*0620*/  @P0 LDC.64 R112, c[0x0][0x3a0] ;  /* 0x0000e800ff700b82 */ /* 0x000ea20000000a00 */
[----:B0-----:R-:W-:-:S07]  /*0630*/  IMAD.WIDE R4, R2, 0x4, R4 ;  /* 0x0000000402047825 */ /* 0x001fce00078e0204 */
[----:B------:R-:W0:Y:S01]  /*0640*/  LDC.64 R144, c[0x0][0x3a8] ;  /* 0x0000ea00ff907b82 */ /* 0x000e220000000a00 */
[----:B------:R0:W3:Y:S01]  /*0650*/  LDG.E R143, desc[UR6][R4.64] ;  /* 0x00000006048f7981 */ /* 0x0000e2000c1e1900 */
[----:B-1----:R-:W-:-:S06]  /*0660*/  IMAD.WIDE.U32 R6, R3, 0x10, R136 ;  /* 0x0000001003067825 */ /* 0x002fcc00078e0088 */
[----:B------:R-:W1:Y:S01]  /*0670*/  @P0 LDC.64 R116, c[0x0][0x3a0] ;  /* 0x0000e800ff740b82 */ /* 0x000e620000000a00 */
[----:B------:R4:W3:Y:S01]  /*0680*/  LDG.E.128 R120, desc[UR6][R6.64] ;  /* 0x0000000606787981 */ /* 0x0008e2000c1e1d00 */
[----:B--2---:R-:W-:-:S06]  /*0690*/  @P0 IMAD.WIDE.U32 R112, R3, 0x10, R112 ;  /* 0x0000001003700825 */ /* 0x004fcc00078e0070 */
[----:B------:R-:W2:Y:S01]  /*06a0*/  @P0 LDC.64 R130, c[0x0][0x3a0] ;  /* 0x0000e800ff820b82 */ /* 0x000ea20000000a00 */
[----:B------:R-:W2:Y:S01]  /*06b0*/  @P0 LDG.E.128 R8, desc[UR6][R112.64] ;  /* 0x0000000670080981 */ /* 0x000ea2000c1e1d00 */
[C---:B------:R-:W-:Y:S01]  /*06c0*/  IADD3 R141, PT, PT, R3.reuse, 0x20, RZ ;  /* 0x00000020038d7810 */ /* 0x040fe20007ffe0ff */
[----:B0-----:R-:W-:-:S05]  /*06d0*/  IMAD.WIDE.U32 R4, R3, 0x10, R144 ;  /* 0x0000001003047825 */ /* 0x001fca00078e0090 */
[----:B------:R-:W0:Y:S01]  /*06e0*/  @P0 LDC.64 R146, c[0x0][0x3a0] ;  /* 0x0000e800ff920b82 */ /* 0x000e220000000a00 */
[----:B----4-:R-:W-:-:S04]  /*06f0*/  IMAD.WIDE.U32 R6, R141, 0x10, R136 ;  /* 0x000000108d067825 */ /* 0x010fc800078e0088 */
[----:B-1----:R-:W-:-:S04]  /*0700*/  @P0 IMAD.WIDE.U32 R116, R141, 0x10, R116 ;  /* 0x000000108d740825 */ /* 0x002fc800078e0074 */
[C---:B---3--:R-:W-:Y:S01]  /*0710*/  FMUL.FTZ R109, R143.reuse, R120 ;  /* 0x000000788f6d7220 */ /* 0x048fe20000410000 */
[C---:B------:R-:W-:Y:S01]  /*0720*/  FMUL.FTZ R114, R143.reuse, R121 ;  /* 0x000000798f727220 */ /* 0x040fe20000410000 */
[C---:B------:R-:W-:Y:S01]  /*0730*/  FMUL.FTZ R115, R143.reuse, R122 ;  /* 0x0000007a8f737220 */ /* 0x040fe20000410000 */
[----:B------:R-:W-:Y:S02]  /*0740*/  FMUL.FTZ R118, R143, R123 ;  /* 0x0000007b8f767220 */ /* 0x000fe40000410000 */
[----:B------:R-:W1:Y:S01]  /*0750*/  @P0 LDC.64 R122, c[0x0][0x3a0] ;  /* 0x0000e800ff7a0b82 */ /* 0x000e620000000a00 */
[CC--:B--2--5:R-:W-:Y:S01]  /*0760*/  @P0 FFMA.FTZ R108, R109.reuse, R76.reuse, R8 ;  /* 0x0000004c6d6c0223 */ /* 0x0e4fe20000010008 */
[----:B------:R-:W-:Y:S01]  /*0770*/  @!P0 FMUL.FTZ R108, R109, R76 ;  /* 0x0000004c6d6c8220 */ /* 0x000fe20000410000 */
[----:B------:R-:W-:Y:S01]  /*0780*/  @P0 FFMA.FTZ R109, R114, R77, R9 ;  /* 0x0000004d726d0223 */ /* 0x000fe20000010009 */
[CC--:B------:R-:W-:Y:S01]  /*0790*/  @P0 FFMA.FTZ R110, R115.reuse, R78.reuse, R10 ;  /* 0x0000004e736e0223 */ /* 0x0c0fe2000001000a */
[----:B------:R-:W-:Y:S01]  /*07a0*/  @P0 FFMA.FTZ R111, R118, R79, R11 ;  /* 0x0000004f766f0223 */ /* 0x000fe2000001000b */
[----:B------:R-:W-:Y:S01]  /*07b0*/  @!P0 FMUL.FTZ R109, R114, R77 ;  /* 0x0000004d726d8220 */ /* 0x000fe20000410000 */
[----:B------:R-:W-:Y:S01]  /*07c0*/  @!P0 FMUL.FTZ R110, R115, R78 ;  /* 0x0000004e736e8220 */ /* 0x000fe20000410000 */
[----:B------:R-:W-:-:S05]  /*07d0*/  @!P0 FMUL.FTZ R111, R118, R79 ;  /* 0x0000004f766f8220 */ /* 0x000fca0000410000 */
[----:B------:R2:W-:Y:S04]  /*07e0*/  STG.E.128 desc[UR6][R4.64], R108 ;  /* 0x0000006c04007986 */ /* 0x0005e8000c101d06 */
[----:B------:R3:W4:Y:S04]  /*07f0*/  LDG.E.128 R124, desc[UR6][R6.64] ;  /* 0x00000006067c7981 */ /* 0x000728000c1e1d00 */
[----:B------:R-:W4:Y:S01]  /*0800*/  @P0 LDG.E.128 R8, desc[UR6][R116.64] ;  /* 0x0000000674080981 */ /* 0x000f22000c1e1d00 */
[----:B---3--:R-:W-:Y:S01]  /*0810*/  IMAD.WIDE.U32 R6, R141, 0x10, R144 ;  /* 0x000000108d067825 */ /* 0x008fe200078e0090 */
[----:B--2---:R-:W-:-:S05]  /*0820*/  IADD3 R5, PT, PT, R3, 0x40, RZ ;  /* 0x0000004003057810 */ /* 0x004fca0007ffe0ff */
[----:B-1----:R-:W-:-:S04]  /*0830*/  @P0 IMAD.WIDE.U32 R122, R5, 0x10, R122 ;  /* 0x00000010057a0825 */ /* 0x002fc800078e007a */
[C---:B----4-:R-:W-:Y:S01]  /*0840*/  FMUL.FTZ R113, R143.reuse, R124 ;  /* 0x0000007c8f717220 */ /* 0x050fe20000410000 */
[C---:B------:R-:W-:Y:S01]  /*0850*/  FMUL.FTZ R118, R143.reuse, R125 ;  /* 0x0000007d8f767220 */ /* 0x040fe20000410000 */
[C---:B------:R-:W-:Y:S01]  /*0860*/  FMUL.FTZ R119, R143.reuse, R126 ;  /* 0x0000007e8f777220 */ /* 0x040fe20000410000 */
[----:B------:R-:W-:Y:S01]  /*0870*/  FMUL.FTZ R120, R143, R127 ;  /* 0x0000007f8f787220 */ /* 0x000fe20000410000 */
[CC--:B------:R-:W-:Y:S01]  /*0880*/  @P0 FFMA.FTZ R112, R113.reuse, R80.reuse, R8 ;  /* 0x0000005071700223 */ /* 0x0c0fe20000010008 */
[----:B------:R-:W-:Y:S01]  /*0890*/  @!P0 FMUL.FTZ R112, R113, R80 ;  /* 0x0000005071708220 */ /* 0x000fe20000410000 */
[----:B------:R-:W-:Y:S01]  /*08a0*/  @P0 FFMA.FTZ R113, R118, R81, R9 ;  /* 0x0000005176710223 */ /* 0x000fe20000010009 */
[CC--:B------:R-:W-:Y:S01]  /*08b0*/  @P0 FFMA.FTZ R114, R119.reuse, R82.reuse, R10 ;  /* 0x0000005277720223 */ /* 0x0c0fe2000001000a */
[----:B------:R-:W-:Y:S01]  /*08c0*/  @P0 FFMA.FTZ R115, R120, R83, R11 ;  /* 0x0000005378730223 */ /* 0x000fe2000001000b */
[----:B------:R-:W-:Y:S01]  /*08d0*/  @!P0 FMUL.FTZ R113, R118, R81 ;  /* 0x0000005176718220 */ /* 0x000fe20000410000 */
[----:B------:R-:W-:Y:S01]  /*08e0*/  @!P0 FMUL.FTZ R114, R119, R82 ;  /* 0x0000005277728220 */ /* 0x000fe20000410000 */
[----:B------:R-:W-:Y:S01]  /*08f0*/  @!P0 FMUL.FTZ R115, R120, R83 ;  /* 0x0000005378738220 */ /* 0x000fe20000410000 */
[----:B------:R-:W-:Y:S01]  /*0900*/  IMAD.WIDE.U32 R120, R5, 0x10, R136 ;  /* 0x0000001005787825 */ /* 0x000fe200078e0088 */
[----:B------:R-:W1:Y:S03]  /*0910*/  @P0 LDC.64 R126, c[0x0][0x3a0] ;  /* 0x0000e800ff7e0b82 */ /* 0x000e660000000a00 */
[----:B------:R2:W-:Y:S04]  /*0920*/  STG.E.128 desc[UR6][R6.64], R112 ;  /* 0x0000007006007986 */ /* 0x0005e8000c101d06 */
[----:B------:R-:W3:Y:S04]  /*0930*/  LDG.E.128 R116, desc[UR6][R120.64] ;  /* 0x0000000678747981 */ /* 0x000ee8000c1e1d00 */
[----:B------:R-:W4:Y:S01]  /*0940*/  @P0 LDG.E.128 R8, desc[UR6][R122.64] ;  /* 0x000000067a080981 */ /* 0x000f22000c1e1d00 */
[----:B------:R-:W-:Y:S01]  /*0950*/  IADD3 R140, PT, PT, R3, 0x60, RZ ;  /* 0x00000060038c7810 */ /* 0x000fe20007ffe0ff */
[----:B--2---:R-:W-:-:S04]  /*0960*/  IMAD.WIDE.U32 R6, R5, 0x10, R144 ;  /* 0x0000001005067825 */ /* 0x004fc800078e0090 */
[----:B-1----:R-:W-:-:S04]  /*0970*/  @P0 IMAD.WIDE.U32 R126, R140, 0x10, R126 ;  /* 0x000000108c7e0825 */ /* 0x002fc800078e007e */
[C---:B---3--:R-:W-:Y:S01]  /*0980*/  FMUL.FTZ R125, R143.reuse, R116 ;  /* 0x000000748f7d7220 */ /* 0x048fe20000410000 */
[C---:B------:R-:W-:Y:S01]  /*0990*/  FMUL.FTZ R4, R143.reuse, R117 ;  /* 0x000000758f047220 */ /* 0x040fe20000410000 */
[C---:B------:R-:W-:Y:S01]  /*09a0*/  FMUL.FTZ R129, R143.reuse, R118 ;  /* 0x000000768f817220 */ /* 0x040fe20000410000 */
        /* <DEDUP_REMOVED lines=8> */
[----:B------:R-:W-:Y:S01]  /*0a30*/  @!P0 FMUL.FTZ R119, R124, R87 ;  /* 0x000000577c778220 */ /* 0x000fe20000410000 */
[----:B------:R-:W-:-:S04]  /*0a40*/  IMAD.WIDE.U32 R124, R140, 0x10, R136 ;  /* 0x000000108c7c7825 */ /* 0x000fc800078e0088 */
[----:B------:R1:W-:Y:S04]  /*0a50*/  STG.E.128 desc[UR6][R6.64], R116 ;  /* 0x0000007406007986 */ /* 0x0003e8000c101d06 */
[----:B------:R-:W2:Y:S04]  /*0a60*/  LDG.E.128 R120, desc[UR6][R124.64] ;  /* 0x000000067c787981 */ /* 0x000ea8000c1e1d00 */
[----:B------:R-:W3:Y:S01]  /*0a70*/  @P0 LDG.E.128 R8, desc[UR6][R126.64] ;  /* 0x000000067e080981 */ /* 0x000ee2000c1e1d00 */
[----:B------:R-:W-:Y:S01]  /*0a80*/  IADD3 R4, PT, PT, R3, 0x80, RZ ;  /* 0x0000008003047810 */ /* 0x000fe20007ffe0ff */
[----:B-1----:R-:W-:-:S04]  /*0a90*/  IMAD.WIDE.U32 R6, R140, 0x10, R144 ;  /* 0x000000108c067825 */ /* 0x002fc800078e0090 */
[----:B------:R-:W-:-:S04]  /*0aa0*/  @P0 IMAD.WIDE.U32 R130, R4, 0x10, R130 ;  /* 0x0000001004820825 */ /* 0x000fc800078e0082 */
[C---:B--2---:R-:W-:Y:S01]  /*0ab0*/  FMUL.FTZ R129, R143.reuse, R120 ;  /* 0x000000788f817220 */ /* 0x044fe20000410000 */
[C---:B------:R-:W-:Y:S01]  /*0ac0*/  FMUL.FTZ R128, R143.reuse, R121 ;  /* 0x000000798f807220 */ /* 0x040fe20000410000 */
[C---:B------:R-:W-:Y:S01]  /*0ad0*/  FMUL.FTZ R133, R143.reuse, R122 ;  /* 0x0000007a8f857220 */ /* 0x040fe20000410000 */
[----:B------:R-:W-:Y:S01]  /*0ae0*/  FMUL.FTZ R132, R143, R123 ;  /* 0x0000007b8f847220 */ /* 0x000fe20000410000 */
[----:B---3--:R-:W-:Y:S01]  /*0af0*/  @P0 FFMA.FTZ R120, R129, R88, R8 ;  /* 0x0000005881780223 */ /* 0x008fe20000010008 */
        /* <DEDUP_REMOVED lines=11> */
[----:B-1----:R-:W-:-:S05]  /*0bb0*/  IADD3 R7, PT, PT, R3, 0xa0, RZ ;  /* 0x000000a003077810 */ /* 0x002fca0007ffe0ff */
[----:B------:R-:W-:-:S04]  /*0bc0*/  IMAD.WIDE.U32 R138, R7, 0x10, R136 ;  /* 0x00000010078a7825 */ /* 0x000fc800078e0088 */
[----:B0-----:R-:W-:-:S04]  /*0bd0*/  @P0 IMAD.WIDE.U32 R146, R7, 0x10, R146 ;  /* 0x0000001007920825 */ /* 0x001fc800078e0092 */
        /* <DEDUP_REMOVED lines=12> */
[--C-:B------:R-:W-:Y:S01]  /*0ca0*/  IMAD.WIDE.U32 R134, R4, 0x10, R144.reuse ;  /* 0x0000001004867825 */ /* 0x100fe200078e0090 */
[----:B------:R-:W0:Y:S04]  /*0cb0*/  @P0 LDC.64 R132, c[0x0][0x3a0] ;  /* 0x0000e800ff840b82 */ /* 0x000e280000000a00 */
[----:B------:R1:W-:Y:S04]  /*0cc0*/  STG.E.128 desc[UR6][R134.64], R124 ;  /* 0x0000007c86007986 */ /* 0x0003e8000c101d06 */
[----:B------:R2:W3:Y:S04]  /*0cd0*/  LDG.E.128 R128, desc[UR6][R138.64] ;  /* 0x000000068a807981 */ /* 0x0004e8000c1e1d00 */
[----:B------:R4:W3:Y:S01]  /*0ce0*/  @P0 LDG.E.128 R8, desc[UR6][R146.64] ;  /* 0x0000000692080981 */ /* 0x0008e2000c1e1d00 */
[----:B------:R-:W-:Y:S01]  /*0cf0*/  IADD3 R6, PT, PT, R3, 0xc0, RZ ;  /* 0x000000c003067810 */ /* 0x000fe20007ffe0ff */
[----:B--2---:R-:W2:Y:S01]  /*0d00*/  @P0 LDC.64 R138, c[0x0][0x3a0] ;  /* 0x0000e800ff8a0b82 */ /* 0x004ea20000000a00 */
[----:B----4-:R-:W-:-:S04]  /*0d10*/  IMAD.WIDE.U32 R146, R7, 0x10, R144 ;  /* 0x0000001007927825 */ /* 0x010fc800078e0090 */
[C---:B---3--:R-:W-:Y:S01]  /*0d20*/  FMUL.FTZ R149, R143.reuse, R128 ;  /* 0x000000808f957220 */ /* 0x048fe20000410000 */
[C---:B------:R-:W-:Y:S01]  /*0d30*/  FMUL.FTZ R142, R143.reuse, R129 ;  /* 0x000000818f8e7220 */ /* 0x040fe20000410000 */
[C---:B------:R-:W-:Y:S01]  /*0d40*/  FMUL.FTZ R151, R143.reuse, R130 ;  /* 0x000000828f977220 */ /* 0x040fe20000410000 */
        /* <DEDUP_REMOVED lines=10> */
[----:B0-----:R-:W-:Y:S01]  /*0df0*/  @P0 IMAD.WIDE.U32 R150, R6, 0x10, R132 ;  /* 0x0000001006960825 */ /* 0x001fe200078e0084 */
[----:B------:R0:W-:Y:S04]  /*0e00*/  STG.E.128 desc[UR6][R146.64], R128 ;  /* 0x0000008092007986 */ /* 0x0001e8000c101d06 */
[----:B-1----:R2:W3:Y:S04]  /*0e10*/  LDG.E.128 R132, desc[UR6][R148.64] ;  /* 0x0000000694847981 */ /* 0x0024e8000c1e1d00 */
[----:B------:R1:W4:Y:S01]  /*0e20*/  @P0 LDG.E.128 R8, desc[UR6][R150.64] ;  /* 0x0000000696080981 */ /* 0x000322000c1e1d00 */
[----:B------:R-:W-:-:S05]  /*0e30*/  IADD3 R142, PT, PT, R3, 0xe0, RZ ;  /* 0x000000e0038e7810 */ /* 0x000fca0007ffe0ff */
[----:B------:R-:W-:-:S04]  /*0e40*/  IMAD.WIDE.U32 R136, R142, 0x10, R136 ;  /* 0x000000108e887825 */ /* 0x000fc800078e0088 */
[----:B0-----:R-:W-:-:S04]  /*0e50*/  IMAD.WIDE.U32 R146, R6, 0x10, R144 ;  /* 0x0000001006927825 */ /* 0x001fc800078e0090 */
[----:B--2---:R-:W-:-:S04]  /*0e60*/  @P0 IMAD.WIDE.U32 R148, R142, 0x10, R138 ;  /* 0x000000108e940825 */ /* 0x004fc800078e008a */
[----:B-1----:R-:W-:-:S04]  /*0e70*/  FADD.FTZ R150, RZ, R108 ;  /* 0x0000006cff967221 */ /* 0x002fc80000010000 */
[----:B------:R-:W-:-:S04]  /*0e80*/  FADD.FTZ R151, R150, R109 ;  /* 0x0000006d96977221 */ /* 0x000fc80000010000 */
[----:B------:R-:W-:-:S04]  /*0e90*/  FADD.FTZ R150, R151, R110 ;  /* 0x0000006e97967221 */ /* 0x000fc80000010000 */
[----:B------:R-:W-:-:S04]  /*0ea0*/  FADD.FTZ R151, R150, R111 ;  /* 0x0000006f96977221 */ /* 0x000fc80000010000 */
[----:B------:R-:W-:-:S04]  /*0eb0*/  FADD.FTZ R150, R151, R112 ;  /* 0x0000007097967221 */ /* 0x000fc80000010000 */
[----:B------:R-:W-:-:S04]  /*0ec0*/  FADD.FTZ R151, R150, R113 ;  /* 0x0000007196977221 */ /* 0x000fc80000010000 */
[----:B------:R-:W-:-:S04]  /*0ed0*/  FADD.FTZ R150, R151, R114 ;  /* 0x0000007297967221 */ /* 0x000fc80000010000 */
[----:B------:R-:W-:Y:S01]  /*0ee0*/  FADD.FTZ R151, R150, R115 ;  /* 0x0000007396977221 */ /* 0x000fe20000010000 */
        /* <DEDUP_REMOVED lines=12> */
[----:B------:R0:W-:Y:S04]  /*0fb0*/  STG.E.128 desc[UR6][R146.64], R132 ;  /* 0x0000008492007986 */ /* 0x0001e8000c101d06 */
[----:B------:R-:W2:Y:S04]  /*0fc0*/  LDG.E.128 R136, desc[UR6][R136.64] ;  /* 0x0000000688887981 */ /* 0x000ea8000c1e1d00 */
[----:B------:R1:W3:Y:S01]  /*0fd0*/  @P0 LDG.E.128 R8, desc[UR6][R148.64] ;  /* 0x0000000694080981 */ /* 0x0002e2000c1e1d00 */
        /* <DEDUP_REMOVED lines=13> */
[----:B-1----:R-:W-:-:S04]  /*10b0*/  FADD.FTZ R149, R146, R129 ;  /* 0x0000008192957221 */ /* 0x002fc80000010000 */
[----:B------:R-:W-:Y:S01]  /*10c0*/  FADD.FTZ R150, R149, R130 ;  /* 0x0000008295967221 */ /* 0x000fe20000010000 */
[----:B------:R-:W-:Y:S01]  /*10d0*/  IMAD.WIDE.U32 R144, R142, 0x10, R144 ;  /* 0x000000108e907825 */ /* 0x000fe200078e0090 */
[----:B------:R-:W-:Y:S01]  /*10e0*/  UMOV UR4, 0xffffffff ;  /* 0xffffffff00047882 */ /* 0x000fe20000000000 */
[----:B------:R-:W-:Y:S02]  /*10f0*/  ISETP.NE.AND P2, PT, R0, RZ, PT ;  /* 0x000000ff0000720c */ /* 0x000fe40003f45270 */
[C---:B--2---:R-:W-:Y:S01]  /*1100*/  FMUL.FTZ R148, R143.reuse, R139 ;  /* 0x0000008b8f947220 */ /* 0x044fe20000410000 */
[----:B------:R-:W-:Y:S01]  /*1110*/  FADD.FTZ R139, R150, R131 ;  /* 0x00000083968b7221 */ /* 0x000fe20000010000 */
[C---:B------:R-:W-:Y:S01]  /*1120*/  FMUL.FTZ R147, R143.reuse, R136 ;  /* 0x000000888f937220 */ /* 0x040fe20000410000 */
[C---:B------:R-:W-:Y:S01]  /*1130*/  FMUL.FTZ R146, R143.reuse, R137 ;  /* 0x000000898f927220 */ /* 0x040fe20000410000 */
[----:B------:R-:W-:Y:S01]  /*1140*/  FMUL.FTZ R149, R143, R138 ;  /* 0x0000008a8f957220 */ /* 0x000fe20000410000 */
[----:B------:R-:W-:Y:S01]  /*1150*/  FADD.FTZ R150, R139, R132 ;  /* 0x000000848b967221 */ /* 0x000fe20000010000 */
        /* <DEDUP_REMOVED lines=102> */
.L_x_33467:
[----:B------:R-:W2:Y:S01]  /*17c0*/  @!P2 LDC.64 R144, c[0x0][0x3c0] ;  /* 0x0000f000ff90ab82 */ /* 0x000ea20000000a00 */
[----:B------:R-:W-:Y:S01]  /*17d0*/  FMUL.FTZ R143, R151, R151 ;  /* 0x00000097978f7220 */ /* 0x000fe20000410000 */
[----:B------:R-:W-:Y:S01]  /*17e0*/  ISETP.NE.AND P1, PT, RZ, UR8, PT ;  /* 0x00000008ff007c0c */ /* 0x000fe2000bf25270 */
[----:B-1----:R-:W-:-:S03]  /*17f0*/  FADD.FTZ R147, R153, R147 ;  /* 0x0000009399937221 */ /* 0x002fc60000010000 */
[----:B------:R-:W-:Y:S01]  /*1800*/  FSEL R146, R143, RZ, P1 ;  /* 0x000000ff8f927208 */ /* 0x000fe20000800000 */
[----:B------:R-:W-:Y:S01]  /*1810*/  FFMA.FTZ R147, R147, R148, UR10 ;  /* 0x0000000a93937e23 */ /* 0x000fe20008010094 */
[----:B------:R-:W-:Y:S01]  /*1820*/  FSEL R143, R151, RZ, !P1 ;  /* 0x000000ff978f7208 */ /* 0x000fe20004800000 */
[----:B------:R-:W1:Y:S02]  /*1830*/  @!P2 LDC.64 R148, c[0x0][0x3c8] ;  /* 0x0000f200ff94ab82 */ /* 0x000e640000000a00 */
[----:B------:R-:W-:Y:S02]  /*1840*/  FADD.FTZ R147, R147, R146 ;  /* 0x0000009293937221 */ /* 0x000fe40000010000 */
        /* <DEDUP_REMOVED lines=11> */
[----:B--2---:R-:W-:-:S04]  /*1900*/  @!P2 IMAD.WIDE R144, R2, 0x4, R144 ;  /* 0x000000040290a825 */ /* 0x004fc800078e0290 */
[C---:B------:R-:W-:Y:S01]  /*1910*/  FADD.FTZ R117, -R143.reuse, R117 ;  /* 0x000000758f757221 */ /* 0x040fe20000010100 */
[C---:B------:R-:W-:Y:S01]  /*1920*/  FADD.FTZ R118, -R143.reuse, R118 ;  /* 0x000000768f767221 */ /* 0x040fe20000010100 */
[C---:B------:R-:W-:Y:S01]  /*1930*/  FADD.FTZ R119, -R143.reuse, R119 ;  /* 0x000000778f777221 */ /* 0x040fe20000010100 */
[C---:B------:R-:W-:Y:S01]  /*1940*/  FADD.FTZ R120, -R143.reuse, R120 ;  /* 0x000000788f787221 */ /* 0x040fe20000010100 */
[----:B------:R2:W-:Y:S01]  /*1950*/  @!P2 STG.E desc[UR6][R144.64], R151 ;  /* 0x000000979000a986 */ /* 0x0005e2000c101906 */
[C---:B------:R-:W-:Y:S01]  /*1960*/  FADD.FTZ R121, -R143.reuse, R121 ;  /* 0x000000798f797221 */ /* 0x040fe20000010100 */
[----:B------:R-:W-:Y:S01]  /*1970*/  FADD.FTZ R122, -R143, R122 ;  /* 0x0000007a8f7a7221 */ /* 0x000fe20000010100 */
[C---:B---3--:R-:W-:Y:S01]  /*1980*/  FMUL.FTZ R108, R125.reuse, R108 ;  /* 0x0000006c7d6c7220 */ /* 0x048fe20000410000 */
[C---:B------:R-:W-:Y:S01]  /*1990*/  FMUL.FTZ R109, R125.reuse, R109 ;  /* 0x0000006d7d6d7220 */ /* 0x040fe20000410000 */
[C---:B------:R-:W-:Y:S01]  /*19a0*/  FMUL.FTZ R110, R125.reuse, R110 ;  /* 0x0000006e7d6e7220 */ /* 0x040fe20000410000 */
[----:B------:R-:W-:Y:S01]  /*19b0*/  FMUL.FTZ R111, R125, R111 ;  /* 0x0000006f7d6f7220 */ /* 0x000fe20000410000 */
[----:B-1----:R-:W-:-:S04]  /*19c0*/  @!P2 IMAD.WIDE R148, R2, 0x4, R148 ;  /* 0x000000040294a825 */ /* 0x002fc800078e0294 */
[----:B------:R-:W-:Y:S01]  /*19d0*/  FFMA.FTZ R108, R108, R12, R44 ;  /* 0x0000000c6c6c7223 */ /* 0x000fe2000001002c */
[----:B------:R-:W-:Y:S01]  /*19e0*/  FFMA.FTZ R109, R109, R13, R45 ;  /* 0x0000000d6d6d7223 */ /* 0x000fe2000001002d */
[----:B------:R-:W-:Y:S01]  /*19f0*/  FFMA.FTZ R110, R110, R14, R46 ;  /* 0x0000000e6e6e7223 */ /* 0x000fe2000001002e */
[----:B------:R-:W-:Y:S01]  /*1a00*/  FFMA.FTZ R111, R111, R15, R47 ;  /* 0x0000000f6f6f7223 */ /* 0x000fe2000001002f */
[----:B--2---:R-:W1:Y:S01]  /*1a10*/  LDC.64 R144, c[0x0][0x428] ;  /* 0x00010a00ff907b82 */ /* 0x004e620000000a00 */
        /* <DEDUP_REMOVED lines=22> */
[----:B------:R-:W-:Y:S01]  /*1b80*/  FADD.FTZ R137, -R143, R137 ;  /* 0x000000898f897221 */ /* 0x000fe20000010100 */
[----:B-1----:R-:W-:-:S04]  /*1b90*/  IMAD.WIDE.U32 R150, R3, 0x10, R144 ;  /* 0x0000001003967825 */ /* 0x002fc800078e0090 */
[C---:B------:R-:W-:Y:S01]  /*1ba0*/  FADD.FTZ R138, -R143.reuse, R138 ;  /* 0x0000008a8f8a7221 */ /* 0x040fe20000010100 */
[----:B------:R-:W-:Y:S01]  /*1bb0*/  FADD.FTZ R139, -R143, R139 ;  /* 0x0000008b8f8b7221 */ /* 0x000fe20000010100 */
[----:B------:R-:W-:Y:S01]  /*1bc0*/  FMUL.FTZ R120, R125, R120 ;  /* 0x000000787d787220 */ /* 0x000fe20000410000 */
[----:B--2---:R-:W-:Y:S01]  /*1bd0*/  IMAD.WIDE.U32 R148, R5, 0x10, R144 ;  /* 0x0000001005947825 */ /* 0x004fe200078e0090 */
        /* <DEDUP_REMOVED lines=17> */
[----:B------:R-:W-:Y:S01]  /*1cf0*/  FMUL.FTZ R133, R125, R133 ;  /* 0x000000857d857220 */ /* 0x000fe20000410000 */
[----:B-1----:R-:W-:-:S04]  /*1d00*/  IMAD.WIDE.U32 R108, R4, 0x10, R144 ;  /* 0x00000010046c7825 */ /* 0x002fc800078e0090 */
[C---:B------:R-:W-:Y:S01]  /*1d10*/  FMUL.FTZ R134, R125.reuse, R134 ;  /* 0x000000867d867220 */ /* 0x040fe20000410000 */
[----:B------:R-:W1:Y:S01]  /*1d20*/  LDC.64 R4, c[0x0][0x380] ;  /* 0x0000e000ff047b82 */ /* 0x000e620000000a00 */
        /* <DEDUP_REMOVED lines=36> */
[----:B------:R2:W-:Y:S01]  /*1f70*/  STG.E.128 desc[UR6][R140.64], R120 ;  /* 0x000000788c007986 */ /* 0x0005e2000c101d06 */
[----:B-1----:R-:W-:-:S03]  /*1f80*/  LEA R2, R4, R2, 0x2 ;  /* 0x0000000204027211 */ /* 0x002fc600078e10ff */
[----:B------:R2:W-:Y:S01]  /*1f90*/  STG.E.128 desc[UR6][R108.64], R124 ;  /* 0x0000007c6c007986 */ /* 0x0005e2000c101d06 */
[----:B------:R-:W-:-:S03]  /*1fa0*/  ISETP.GE.AND P1, PT, R2, R5, PT ;  /* 0x000000050200720c */ /* 0x000fc60003f26270 */
[----:B------:R2:W-:Y:S04]  /*1fb0*/  STG.E.128 desc[UR6][R150.64], R128 ;  /* 0x0000008096007986 */ /* 0x0005e8000c101d06 */
[----:B------:R2:W-:Y:S04]  /*1fc0*/  STG.E.128 desc[UR6][R6.64], R132 ;  /* 0x0000008406007986 */ /* 0x0005e8000c101d06 */
[----:B------:R2:W-:Y:S02]  /*1fd0*/  STG.E.128 desc[UR6][R142.64], R136 ;  /* 0x000000888e007986 */ /* 0x0005e4000c101d06 */
[----:B------:R-:W-:Y:S05]  /*1fe0*/  @!P1 BRA `(.L_x_33453) ;  /* 0xffffffe400749947 */ /* 0x000fea000383ffff */
[----:B------:R-:W-:Y:S05]  /*1ff0*/  EXIT ;  /* 0x000000000000794d */ /* 0x000fea0003800000 */
.L_x_33451:
[----:B------:R-:W1:Y:S01]  /*2000*/  LDCU.64 UR4, c[0x0][0x3a0] ;  /* 0x00007400ff0477ac */ /* 0x000e620008000a00 */
[----:B------:R-:W2:Y:S01]  /*2010*/  LDCU UR9, c[0x0][0x388] ;  /* 0x00007100ff0977ac */ /* 0x000ea20008000800 */
[----:B------:R-:W3:Y:S01]  /*2020*/  LDCU UR10, c[0x0][0x448] ;  /* 0x00008900ff0a77ac */ /* 0x000ee20008000800 */
[----:B-1----:R-:W-:-:S04]  /*2030*/  ISETP.NE.U32.AND P0, PT, RZ, UR4, PT ;  /* 0x00000004ff007c0c */ /* 0x002fc8000bf05070 */
[----:B--23--:R-:W-:-:S13]  /*2040*/  ISETP.NE.AND.EX P0, PT, RZ, UR5, PT, P0 ;  /* 0x00000005ff007c0c */ /* 0x00cfda000bf05300 */
.L_x_33455:
[----:B------:R-:W1:Y:S01]  /*2050*/  @P0 LDC.64 R110, c[0x0][0x3a0] ;  /* 0x0000e800ff6e0b82 */ /* 0x000e620000000a00 */
[----:B------:R-:W-:-:S05]  /*2060*/  IMAD R3, R2, UR9, RZ ;  /* 0x0000000902037c24 */ /* 0x000fca000f8e02ff */
[----:B0-2---:R-:W-:Y:S02]  /*2070*/  SHF.R.S32.HI R8, RZ, 0x1f, R3 ;  /* 0x0000001fff087819 */ /* 0x005fe40000011403 */
[----:B------:R-:W0:Y:S02]  /*2080*/  LDC.64 R140, c[0x0][0x390] ;  /* 0x0000e400ff8c7b82 */ /* 0x000e240000000a00 */
[----:B------:R-:W-:-:S04]  /*2090*/  LEA.HI R3, R8, R3, RZ, 0x2 ;  /* 0x0000000308037211 */ /* 0x000fc800078f10ff */
[----:B------:R-:W-:Y:S02]  /*20a0*/  LEA.HI.SX32 R3, R3, R0, 0x1e ;  /* 0x0000000003037211 */ /* 0x000fe400078ff2ff */
[----:B------:R-:W2:Y:S03]  /*20b0*/  LDC.64 R144, c[0x0][0x3a8] ;  /* 0x0000ea00ff907b82 */ /* 0x000ea60000000a00 */
[----:B-1----:R-:W-:-:S05]  /*20c0*/  @P0 IMAD.WIDE.U32 R110, R3, 0x10, R110 ;  /* 0x00000010036e0825 */ /* 0x002fca00078e006e */
[----:B------:R-:W1:Y:S01]  /*20d0*/  @P0 LDC.64 R116, c[0x0][0x3a0] ;  /* 0x0000e800ff740b82 */ /* 0x000e620000000a00 */
[----:B------:R-:W3:Y:S01]  /*20e0*/  @P0 LDG.E.128 R4, desc[UR6][R110.64] ;  /* 0x000000066e040981 */ /* 0x000ee2000c1e1d00 */
[----:B0-----:R-:W-:-:S06]  /*20f0*/  IMAD.WIDE.U32 R108, R3, 0x10, R140 ;  /* 0x00000010036c7825 */ /* 0x001fcc00078e008c */
[----:B------:R-:W0:Y:S01]  /*2100*/  @P0 LDC.64 R120, c[0x0][0x3a0] ;  /* 0x0000e800ff780b82 */ /* 0x000e220000000a00 */
[----:B------:R-:W3:Y:S01]  /*2110*/  LDG.E.128 R112, desc[UR6][R108.64] ;  /* 0x000000066c707981 */ /* 0x000ee2000c1e1d00 */
[----:B------:R-:W-:-:S06]  /*2120*/  IADD3 R148, PT, PT, R3, 0x20, RZ ;  /* 0x0000002003947810 */ /* 0x000fcc0007ffe0ff */
[----:B------:R-:W4:Y:S01]  /*2130*/  @P0 LDC.64 R146, c[0x0][0x3a0] ;  /* 0x0000e800ff920b82 */ /* 0x000f220000000a00 */
[----:B-1----:R-:W-:-:S07]  /*2140*/  @P0 IMAD.WIDE.U32 R116, R148, 0x10, R116 ;  /* 0x0000001094740825 */ /* 0x002fce00078e0074 */
[----:B------:R-:W1:Y:S01]  /*2150*/  @P0 LDC.64 R152, c[0x0][0x3a0] ;  /* 0x0000e800ff980b82 */ /* 0x000e620000000a00 */
[CC--:B---3-5:R-:W-:Y:S01]  /*2160*/  @P0 FFMA.FTZ R8, R112.reuse, R76.reuse, R4 ;  /* 0x0000004c70080223 */ /* 0x0e8fe20000010004 */
[----:B------:R-:W-:Y:S01]  /*2170*/  @P0 FFMA.FTZ R9, R113, R77, R5 ;  /* 0x0000004d71090223 */ /* 0x000fe20000010005 */
[----:B------:R-:W-:Y:S01]  /*2180*/  @!P0 FMUL.FTZ R8, R112, R76 ;  /* 0x0000004c70088220 */ /* 0x000fe20000410000 */
[CC--:B------:R-:W-:Y:S01]  /*2190*/  @P0 FFMA.FTZ R10, R114.reuse, R78.reuse, R6 ;  /* 0x0000004e720a0223 */ /* 0x0c0fe20000010006 */
[----:B------:R-:W-:Y:S01]  /*21a0*/  @P0 FFMA.FTZ R11, R115, R79, R7 ;  /* 0x0000004f730b0223 */ /* 0x000fe20000010007 */
[----:B------:R-:W-:Y:S01]  /*21b0*/  @!P0 FMUL.FTZ R9, R113, R77 ;  /* 0x0000004d71098220 */ /* 0x000fe20000410000 */
[----:B------:R-:W-:Y:S01]  /*21c0*/  @!P0 FMUL.FTZ R10, R114, R78 ;  /* 0x0000004e720a8220 */ /* 0x000fe20000410000 */
[----:B------:R-:W-:Y:S01]  /*21d0*/  @!P0 FMUL.FTZ R11, R115, R79 ;  /* 0x0000004f730b8220 */ /* 0x000fe20000410000 */
[----:B--2---:R-:W-:-:S04]  /*21e0*/  IMAD.WIDE.U32 R112, R3, 0x10, R144 ;  /* 0x0000001003707825 */ /* 0x004fc800078e0090 */
[C---:B------:R-:W-:Y:S01]  /*21f0*/  IMAD.WIDE.U32 R114, R148.reuse, 0x10, R140 ;  /* 0x0000001094727825 */ /* 0x040fe200078e008c */
[----:B------:R2:W-:Y:S04]  /*2200*/  STG.E.128 desc[UR6][R112.64], R8 ;  /* 0x0000000870007986 */ /* 0x0005e8000c101d06 */
[----:B------:R3:W4:Y:S04]  /*2210*/  @P0 LDG.E.128 R4, desc[UR6][R116.64] ;  /* 0x0000000674040981 */ /* 0x000728000c1e1d00 */
[----:B------:R-:W4:Y:S01]  /*2220*/  LDG.E.128 R124, desc[UR6][R114.64] ;  /* 0x00000006727c7981 */ /* 0x000f22000c1e1d00 */
[----:B------:R-:W-:Y:S01]  /*2230*/  IADD3 R137, PT, PT, R3, 0x40, RZ ;  /* 0x0000004003897810 */ /* 0x000fe20007ffe0ff */
[----:B---3--:R-:W-:-:S04]  /*2240*/  IMAD.WIDE.U32 R116, R148, 0x10, R144 ;  /* 0x0000001094747825 */ /* 0x008fc800078e0090 */
[----:B0-----:R-:W-:-:S04]  /*2250*/  @P0 IMAD.WIDE.U32 R120, R137, 0x10, R120 ;  /* 0x0000001089780825 */ /* 0x001fc800078e0078 */
[----:B------:R-:W-:-:S04]  /*2260*/  IMAD.WIDE.U32 R118, R137, 0x10, R140 ;  /* 0x0000001089767825 */ /* 0x000fc800078e008c */
        /* <DEDUP_REMOVED lines=8> */
[----:B------:R-:W0:Y:S04]  /*22f0*/  @P0 LDC.64 R124, c[0x0][0x3a0] ;  /* 0x0000e800ff7c0b82 */ /* 0x000e280000000a00 */
[----:B------:R3:W-:Y:S04]  /*2300*/  STG.E.128 desc[UR6][R116.64], R108 ;  /* 0x0000006c74007986 */ /* 0x0007e8000c101d06 */
[----:B------:R4:W2:Y:S04]  /*2310*/  @P0 LDG.E.128 R4, desc[UR6][R120.64] ;  /* 0x0000000678040981 */ /* 0x0008a8000c1e1d00 */
[----:B------:R-:W2:Y:S01]  /*2320*/  LDG.E.128 R128, desc[UR6][R118.64] ;  /* 0x0000000676807981 */ /* 0x000ea2000c1e1d00 */
[----:B------:R-:W-:Y:S01]  /*2330*/  IADD3 R139, PT, PT, R3, 0x60, RZ ;  /* 0x00000060038b7810 */ /* 0x000fe20007ffe0ff */
[----:B----4-:R-:W-:-:S04]  /*2340*/  IMAD.WIDE.U32 R120, R137, 0x10, R144 ;  /* 0x0000001089787825 */ /* 0x010fc800078e0090 */
[----:B------:R-:W-:-:S04]  /*2350*/  IMAD.WIDE.U32 R122, R139, 0x10, R140 ;  /* 0x000000108b7a7825 */ /* 0x000fc800078e008c */
[----:B0-----:R-:W-:-:S04]  /*2360*/  @P0 IMAD.WIDE.U32 R124, R139, 0x10, R124 ;  /* 0x000000108b7c0825 */ /* 0x001fc800078e007c */
[----:B--2---:R-:W-:Y:S01]  /*2370*/  @P0 FFMA.FTZ R112, R128, R84, R4 ;  /* 0x0000005480700223 */ /* 0x004fe20000010004 */
[----:B------:R-:W-:Y:S01]  /*2380*/  @P0 FFMA.FTZ R113, R129, R85, R5 ;  /* 0x0000005581710223 */ /* 0x000fe20000010005 */
[----:B------:R-:W-:Y:S01]  /*2390*/  @P0 FFMA.FTZ R114, R130, R86, R6 ;  /* 0x0000005682720223 */ /* 0x000fe20000010006 */
[----:B------:R-:W-:Y:S01]  /*23a0*/  @P0 FFMA.FTZ R115, R131, R87, R7 ;  /* 0x0000005783730223 */ /* 0x000fe20000010007 */
[----:B------:R-:W-:Y:S01]  /*23b0*/  @!P0 FMUL.FTZ R112, R128, R84 ;  /* 0x0000005480708220 */ /* 0x000fe20000410000 */
[----:B------:R-:W-:Y:S01]  /*23c0*/  @!P0 FMUL.FTZ R113, R129, R85 ;  /* 0x0000005581718220 */ /* 0x000fe20000410000 */
[----:B------:R-:W-:Y:S01]  /*23d0*/  @!P0 FMUL.FTZ R114, R130, R86 ;  /* 0x0000005682728220 */ /* 0x000fe20000410000 */
[----:B------:R-:W-:Y:S02]  /*23e0*/  @!P0 FMUL.FTZ R115, R131, R87 ;  /* 0x0000005783738220 */ /* 0x000fe40000410000 */
[----:B------:R-:W0:Y:S03]  /*23f0*/  @P0 LDC.64 R130, c[0x0][0x3a0] ;  /* 0x0000e800ff820b82 */ /* 0x000e260000000a00 */
[----:B------:R-:W-:Y:S04]  /*2400*/  STG.E.128 desc[UR6][R120.64], R112 ;  /* 0x0000007078007986 */ /* 0x000fe8000c101d06 */
[----:B------:R2:W3:Y:S04]  /*2410*/  @P0 LDG.E.128 R4, desc[UR6][R124.64] ;  /* 0x000000067c040981 */ /* 0x0004e8000c1e1d00 */
[----:B------:R-:W3:Y:S01]  /*2420*/  LDG.E.128 R132, desc[UR6][R122.64] ;  /* 0x000000067a847981 */ /* 0x000ee2000c1e1d00 */
[----:B------:R-:W-:Y:S01]  /*2430*/  IADD3 R136, PT, PT, R3, 0x80, RZ ;  /* 0x0000008003887810 */ /* 0x000fe20007ffe0ff */
[----:B------:R-:W-:-:S04]  /*2440*/  IMAD.WIDE.U32 R128, R139, 0x10, R144 ;  /* 0x000000108b807825 */ /* 0x000fc800078e0090 */
[----:B--2---:R-:W-:-:S04]  /*2450*/  IMAD.WIDE.U32 R124, R136, 0x10, R140 ;  /* 0x00000010887c7825 */ /* 0x004fc800078e008c */
[----:B0-----:R-:W-:-:S04]  /*2460*/  @P0 IMAD.WIDE.U32 R130, R136, 0x10, R130 ;  /* 0x0000001088820825 */ /* 0x001fc800078e0082 */
[----:B---3--:R-:W-:Y:S01]  /*2470*/  @P0 FFMA.FTZ R116, R132, R88, R4 ;  /* 0x0000005884740223 */ /* 0x008fe20000010004 */
        /* <DEDUP_REMOVED lines=8> */
[----:B------:R2:W-:Y:S04]  /*2500*/  STG.E.128 desc[UR6][R128.64], R116 ;  /* 0x0000007480007986 */ /* 0x0005e8000c101d06 */
[----:B------:R-:W3:Y:S04]  /*2510*/  @P0 LDG.E.128 R4, desc[UR6][R130.64] ;  /* 0x0000000682040981 */ /* 0x000ee8000c1e1d00 */
        /* <DEDUP_REMOVED lines=14> */
[----:B------:R-:W2:Y:S04]  /*2600*/  @P0 LDG.E.128 R4, desc[UR6][R134.64] ;  /* 0x0000000686040981 */ /* 0x000ea8000c1e1d00 */
[----:B------:R-:W2:Y:S01]  /*2610*/  LDG.E.128 R128, desc[UR6][R128.64] ;  /* 0x0000000680807981 */ /* 0x000ea2000c1e1d00 */
[----:B------:R-:W-:Y:S01]  /*2620*/  IADD3 R149, PT, PT, R3, 0xc0, RZ ;  /* 0x000000c003957810 */ /* 0x000fe20007ffe0ff */
[----:B------:R-:W-:-:S04]  /*2630*/  IMAD.WIDE.U32 R142, R138, 0x10, R144 ;  /* 0x000000108a8e7825 */ /* 0x000fc800078e0090 */
[----:B------:R-:W-:-:S04]  /*2640*/  @P0 IMAD.WIDE.U32 R146, R149, 0x10, R146 ;  /* 0x0000001095920825 */ /* 0x000fc800078e0092 */
[----:B0-----:R-:W-:-:S04]  /*2650*/  IMAD.WIDE.U32 R132, R149, 0x10, R140 ;  /* 0x0000001095847825 */ /* 0x001fc800078e008c */
        /* <DEDUP_REMOVED lines=9> */
[----:B------:R2:W3:Y:S04]  /*26f0*/  @P0 LDG.E.128 R4, desc[UR6][R146.64] ;  /* 0x0000000692040981 */ /* 0x0004e8000c1e1d00 */
[----:B------:R-:W3:Y:S01]  /*2700*/  LDG.E.128 R132, desc[UR6][R132.64] ;  /* 0x0000000684847981 */ /* 0x000ee2000c1e1d00 */
[----:B------:R-:W-:-:S05]  /*2710*/  IADD3 R150, PT, PT, R3, 0xe0, RZ ;  /* 0x000000e003967810 */ /* 0x000fca0007ffe0ff */
[----:B------:R-:W-:-:S04]  /*2720*/  IMAD.WIDE.U32 R140, R150, 0x10, R140 ;  /* 0x00000010968c7825 */ /* 0x000fc800078e008c */
[----:B--2---:R-:W-:-:S04]  /*2730*/  FADD.FTZ R146, RZ, R8 ;  /* 0x00000008ff927221 */ /* 0x004fc80000010000 */
[----:B------:R-:W-:-:S04]  /*2740*/  FADD.FTZ R147, R146, R9 ;  /* 0x0000000992937221 */ /* 0x000fc80000010000 */
[----:B------:R-:W-:-:S04]  /*2750*/  FADD.FTZ R146, R147, R10 ;  /* 0x0000000a93927221 */ /* 0x000fc80000010000 */
[----:B------:R-:W-:-:S04]  /*2760*/  FADD.FTZ R147, R146, R11 ;  /* 0x0000000b92937221 */ /* 0x000fc80000010000 */
[----:B------:R-:W-:-:S04]  /*2770*/  FADD.FTZ R146, R147, R108 ;  /* 0x0000006c93927221 */ /* 0x000fc80000010000 */
[----:B------:R-:W-:-:S04]  /*2780*/  FADD.FTZ R147, R146, R109 ;  /* 0x0000006d92937221 */ /* 0x000fc80000010000 */
[----:B------:R-:W-:-:S04]  /*2790*/  FADD.FTZ R146, R147, R110 ;  /* 0x0000006e93927221 */ /* 0x000fc80000010000 */
[----:B------:R-:W-:Y:S01]  /*27a0*/  FADD.FTZ R147, R146, R111 ;  /* 0x0000006f92937221 */ /* 0x000fe20000010000 */
[CC--:B---3--:R-:W-:Y:S01]  /*27b0*/  @P0 FFMA.FTZ R128, R132.reuse, R100.reuse, R4 ;  /* 0x0000006484800223 */ /* 0x0c8fe20000010004 */
[----:B------:R-:W-:Y:S01]  /*27c0*/  @P0 FFMA.FTZ R129, R133, R101, R5 ;  /* 0x0000006585810223 */ /* 0x000fe20000010005 */
[----:B------:R-:W-:Y:S01]  /*27d0*/  @!P0 FMUL.FTZ R128, R132, R100 ;  /* 0x0000006484808220 */ /* 0x000fe20000410000 */
[CC--:B------:R-:W-:Y:S01]  /*27e0*/  @P0 FFMA.FTZ R130, R134.reuse, R102.reuse, R6 ;  /* 0x0000006686820223 */ /* 0x0c0fe20000010006 */
[----:B------:R-:W-:Y:S01]  /*27f0*/  @P0 FFMA.FTZ R131, R135, R103, R7 ;  /* 0x0000006787830223 */ /* 0x000fe20000010007 */
[----:B------:R-:W-:Y:S01]  /*2800*/  @!P0 FMUL.FTZ R129, R133, R101 ;  /* 0x0000006585818220 */ /* 0x000fe20000410000 */
[----:B------:R-:W-:Y:S01]  /*2810*/  @!P0 FMUL.FTZ R130, R134, R102 ;  /* 0x0000006686828220 */ /* 0x000fe20000410000 */
[----:B------:R-:W-:Y:S01]  /*2820*/  @!P0 FMUL.FTZ R131, R135, R103 ;  /* 0x0000006787838220 */ /* 0x000fe20000410000 */
[----:B------:R-:W-:-:S04]  /*2830*/  IMAD.WIDE.U32 R132, R149, 0x10, R144 ;  /* 0x0000001095847825 */ /* 0x000fc800078e0090 */
[----:B-1----:R-:W-:Y:S01]  /*2840*/  @P0 IMAD.WIDE.U32 R134, R150, 0x10, R152 ;  /* 0x0000001096860825 */ /* 0x002fe200078e0098 */
[----:B------:R1:W-:Y:S04]  /*2850*/  STG.E.128 desc[UR6][R132.64], R128 ;  /* 0x0000008084007986 */ /* 0x0003e8000c101d06 */
[----:B------:R2:W3:Y:S04]  /*2860*/  @P0 LDG.E.128 R4, desc[UR6][R134.64] ;  /* 0x0000000686040981 */ /* 0x0004e8000c1e1d00 */
[----:B0-----:R-:W3:Y:S01]  /*2870*/  LDG.E.128 R140, desc[UR6][R140.64] ;  /* 0x000000068c8c7981 */ /* 0x001ee2000c1e1d00 */
[----:B-1----:R-:W-:-:S04]  /*2880*/  FADD.FTZ R132, R147, R112 ;  /* 0x0000007093847221 */ /* 0x002fc80000010000 */
        /* <DEDUP_REMOVED lines=13> */
[----:B--2---:R-:W-:-:S04]  /*2960*/  FADD.FTZ R134, R133, R126 ;  /* 0x0000007e85867221 */ /* 0x004fc80000010000 */
[----:B------:R-:W-:Y:S01]  /*2970*/  FADD.FTZ R135, R134, R127 ;  /* 0x0000007f86877221 */ /* 0x000fe20000010000 */
[----:B------:R-:W-:Y:S01]  /*2980*/  IMAD.WIDE.U32 R144, R150, 0x10, R144 ;  /* 0x0000001096907825 */ /* 0x000fe200078e0090 */
[----:B------:R-:W-:Y:S01]  /*2990*/  UMOV UR4, 0xffffffff ;  /* 0xffffffff00047882 */ /* 0x000fe20000000000 */
[----:B------:R-:W-:Y:S02]  /*29a0*/  ISETP.NE.AND P2, PT, R0, RZ, PT ;  /* 0x000000ff0000720c */ /* 0x000fe40003f45270 */
        /* <DEDUP_REMOVED lines=103> */
.L_x_33479:
[----:B------:R-:W2:Y:S01]  /*3020*/  @!P2 LDC.64 R142, c[0x0][0x3c0] ;  /* 0x0000f000ff8eab82 */ /* 0x000ea20000000a00 */
[----:B------:R-:W-:Y:S01]  /*3030*/  FMUL.FTZ R140, R141, R141 ;  /* 0x0000008d8d8c7220 */ /* 0x000fe20000410000 */
[----:B------:R-:W-:Y:S01]  /*3040*/  ISETP.NE.AND P1, PT, RZ, UR8, PT ;  /* 0x00000008ff007c0c */ /* 0x000fe2000bf25270 */
[----:B-1----:R-:W-:-:S03]  /*3050*/  FADD.FTZ R144, R153, R147 ;  /* 0x0000009399907221 */ /* 0x002fc60000010000 */
[----:B------:R-:W-:Y:S01]  /*3060*/  FSEL R145, R140, RZ, P1 ;  /* 0x000000ff8c917208 */ /* 0x000fe20000800000 */
[----:B------:R-:W-:Y:S01]  /*3070*/  FFMA.FTZ R144, R144, R151, UR10 ;  /* 0x0000000a90907e23 */ /* 0x000fe20008010097 */
[----:B------:R-:W-:Y:S02]  /*3080*/  FSEL R140, R141, RZ, !P1 ;  /* 0x000000ff8d8c7208 */ /* 0x000fe40004800000 */
[----:B------:R-:W-:Y:S01]  /*3090*/  ISETP.NE.AND P1, PT, R0, RZ, PT ;  /* 0x000000ff0000720c */ /* 0x000fe20003f25270 */
[----:B------:R-:W-:Y:S02]  /*30a0*/  FADD.FTZ R144, R144, R145 ;  /* 0x0000009190907221 */ /* 0x000fe40000010000 */
        /* <DEDUP_REMOVED lines=10> */
[----:B------:R-:W1:Y:S01]  /*3150*/  @!P1 LDC.64 R146, c[0x0][0x3c8] ;  /* 0x0000f200ff929b82 */ /* 0x000e620000000a00 */
[----:B--2---:R-:W-:-:S04]  /*3160*/  @!P2 IMAD.WIDE R142, R2, 0x4, R142 ;  /* 0x00000004028ea825 */ /* 0x004fc800078e028e */
[C---:B------:R-:W-:Y:S01]  /*3170*/  FADD.FTZ R114, -R140.reuse, R114 ;  /* 0x000000728c727221 */ /* 0x040fe20000010100 */
[C---:B------:R-:W-:Y:S01]  /*3180*/  FADD.FTZ R115, -R140.reuse, R115 ;  /* 0x000000738c737221 */ /* 0x040fe20000010100 */
[C---:B------:R-:W-:Y:S01]  /*3190*/  FADD.FTZ R116, -R140.reuse, R116 ;  /* 0x000000748c747221 */ /* 0x040fe20000010100 */
[C---:B------:R-:W-:Y:S01]  /*31a0*/  FADD.FTZ R117, -R140.reuse, R117 ;  /* 0x000000758c757221 */ /* 0x040fe20000010100 */
        /* <DEDUP_REMOVED lines=12> */
[----:B--2---:R-:W2:Y:S01]  /*3270*/  LDC.64 R142, c[0x0][0x428] ;  /* 0x00010a00ff8e7b82 */ /* 0x004ea20000000a00 */
[C---:B------:R-:W-:Y:S01]  /*3280*/  FADD.FTZ R141, -R140.reuse, R121 ;  /* 0x000000798c8d7221 */ /* 0x040fe20000010100 */
[C---:B------:R-:W-:Y:S01]  /*3290*/  FADD.FTZ R130, -R140.reuse, R130 ;  /* 0x000000828c827221 */ /* 0x040fe20000010100 */
[----:B------:R-:W3:Y:S01]  /*32a0*/  MUFU.RSQ R121, R144 ;  /* 0x0000009000797308 */ /* 0x000ee20000001400 */
[C---:B------:R-:W-:Y:S01]  /*32b0*/  FADD.FTZ R131, -R140.reuse, R131 ;  /* 0x000000838c837221 */ /* 0x040fe20000010100 */
[----:B------:R-:W-:Y:S01]  /*32c0*/  FADD.FTZ R132, -R140, R132 ;  /* 0x000000848c847221 */ /* 0x000fe20000010100 */
[----:B-1----:R-:W-:-:S04]  /*32d0*/  @!P1 IMAD.WIDE R146, R2, 0x4, R146 ;  /* 0x0000000402929825 */ /* 0x002fc800078e0292 */
[C---:B------:R-:W-:Y:S01]  /*32e0*/  FADD.FTZ R133, -R140.reuse, R133 ;  /* 0x000000858c857221 */ /* 0x040fe20000010100 */
[C---:B------:R-:W-:Y:S01]  /*32f0*/  FADD.FTZ R134, -R140.reuse, R134 ;  /* 0x000000868c867221 */ /* 0x040fe20000010100 */
[----:B------:R-:W-:Y:S01]  /*3300*/  FADD.FTZ R135, -R140, R135 ;  /* 0x000000878c877221 */ /* 0x000fe20000010100 */
[C---:B---3--:R-:W-:Y:S01]  /*3310*/  FMUL.FTZ R8, R121.reuse, R8 ;  /* 0x0000000879087220 */ /* 0x048fe20000410000 */
[C---:B------:R-:W-:Y:S01]  /*3320*/  FMUL.FTZ R9, R121.reuse, R9 ;  /* 0x0000000979097220 */ /* 0x040fe20000410000 */
[C---:B------:R-:W-:Y:S01]  /*3330*/  FMUL.FTZ R10, R121.reuse, R10 ;  /* 0x0000000a790a7220 */ /* 0x040fe20000410000 */
[----:B------:R-:W-:Y:S01]  /*3340*/  FMUL.FTZ R11, R121, R11 ;  /* 0x0000000b790b7220 */ /* 0x000fe20000410000 */
[----:B--2---:R-:W-:-:S04]  /*3350*/  IMAD.WIDE.U32 R144, R3, 0x10, R142 ;  /* 0x0000001003907825 */ /* 0x004fc800078e008e */
        /* <DEDUP_REMOVED lines=8> */
[----:B------:R-:W-:Y:S01]  /*33e0*/  @!P1 STG.E desc[UR6][R146.64], R121 ;  /* 0x0000007992009986 */ /* 0x000fe2000c101906 */
[----:B------:R-:W-:Y:S01]  /*33f0*/  FFMA.FTZ R108, R108, R16, R48 ;  /* 0x000000106c6c7223 */ /* 0x000fe20000010030 */
[----:B------:R-:W-:Y:S01]  /*3400*/  FFMA.FTZ R109, R109, R17, R49 ;  /* 0x000000116d6d7223 */ /* 0x000fe20000010031 */
[----:B------:R-:W-:Y:S01]  /*3410*/  FFMA.FTZ R110, R110, R18, R50 ;  /* 0x000000126e6e7223 */ /* 0x000fe20000010032 */
[----:B------:R1:W-:Y:S01]  /*3420*/  STG.E.128 desc[UR6][R144.64], R8 ;  /* 0x0000000890007986 */ /* 0x0003e2000c101d06 */
        /* <DEDUP_REMOVED lines=18> */
[C---:B------:R-:W-:Y:S01]  /*3550*/  FMUL.FTZ R128, R121.reuse, R128 ;  /* 0x0000008079807220 */ /* 0x040fe20000410000 */
[C---:B------:R-:W-:Y:S01]  /*3560*/  FMUL.FTZ R129, R121.reuse, R129 ;  /* 0x0000008179817220 */ /* 0x040fe20000410000 */
[C---:B------:R-:W-:Y:S01]  /*3570*/  FMUL.FTZ R130, R121.reuse, R130 ;  /* 0x0000008279827220 */ /* 0x040fe20000410000 */
[----:B------:R-:W-:Y:S01]  /*3580*/  FMUL.FTZ R131, R121, R131 ;  /* 0x0000008379837220 */ /* 0x000fe20000410000 */
[----:B------:R1:W-:Y:S01]  /*3590*/  STG.E.128 desc[UR6][R10.64], R108 ;  /* 0x0000006c0a007986 */ /* 0x0003e2000c101d06 */
        /* <DEDUP_REMOVED lines=17> */
[----:B-1----:R-:W1:Y:S01]  /*36b0*/  LDC.64 R10, c[0x0][0x380] ;  /* 0x0000e000ff0a7b82 */ /* 0x002e620000000a00 */
        /* <DEDUP_REMOVED lines=27> */
.L_x_33452:
[----:B------:R-:W-:Y:S01]  /*3870*/  HFMA2 R145, -RZ, RZ, 0, 5.9604644775390625e-08 ;  /* 0x00000001ff917431 */ /* 0x000fe200000001ff */
[----:B------:R-:W-:Y:S01]  /*3880*/  BSSY B0, `(.L_x_33456) ;  /* 0x0000006000007945 */ /* 0x000fe20003800000 */
[----:B------:R-:W-:Y:S02]  /*3890*/  MOV R144, 0x1f ;  /* 0x0000001f00907802 */ /* 0x000fe40000000f00 */
[----:B------:R-:W-:-:S07]  /*38a0*/  MOV R143, 0xffffffff ;  /* 0xffffffff008f7802 */ /* 0x000fce0000000f00 */
[----:B------:R-:W-:Y:S05]  /*38b0*/  WARPSYNC.COLLECTIVE R143, `(.L_x_33457) ;  /* 0x000000008f087348 */ /* 0x000fea0003c00000 */
[----:B------:R0:W1:Y:S02]  /*38c0*/  SHFL.BFLY P1, R147, R146, R145, R144 ;  /* 0x0c00009192937389 */ /* 0x0000640000020090 */
[----:B01----:R-:W-:Y:S05]  /*38d0*/  ENDCOLLECTIVE ;  /* 0x000000000000791b */ /* 0x003fea0003800000 */
.L_x_33457:
[----:B------:R-:W-:Y:S05]  /*38e0*/  BSYNC B0 ;  /* 0x0000000000007941 */ /* 0x000fea0003800000 */
.L_x_33456:
        /* <DEDUP_REMOVED lines=8> */
.L_x_33458:
[----:B------:R-:W-:Y:S02]  /*3970*/  HFMA2 R145, -RZ, RZ, 0, 2.384185791015625e-07 ;  /* 0x00000004ff917431 */ /* 0x000fe400000001ff */
[----:B------:R-:W-:-:S05]  /*3980*/  FADD.FTZ R149, R146, R147 ;  /* 0x0000009392957221 */ /* 0x000fca0000010000 */
[----:B------:R-:W-:-:S07]  /*3990*/  MOV R146, R149 ;  /* 0x0000009500927202 */ /* 0x000fce0000000f00 */
[----:B------:R-:W-:Y:S05]  /*39a0*/  WARPSYNC.COLLECTIVE R143, `(.L_x_33459) ;  /* 0x000000008f087348 */ /* 0x000fea0003c00000 */
[----:B------:R0:W1:Y:S02]  /*39b0*/  SHFL.BFLY P1, R147, R146, R145, R144 ;  /* 0x0c00009192937389 */ /* 0x0000640000020090 */
[----:B01----:R-:W-:Y:S05]  /*39c0*/  ENDCOLLECTIVE ;  /* 0x000000000000791b */ /* 0x003fea0003800000 */
.L_x_33459:
[----:B------:R-:W-:Y:S02]  /*39d0*/  HFMA2 R145, -RZ, RZ, 0, 4.76837158203125e-07 ;  /* 0x00000008ff917431 */ /* 0x000fe400000001ff */
[----:B------:R-:W-:-:S05]  /*39e0*/  FADD.FTZ R150, R149, R147 ;  /* 0x0000009395967221 */ /* 0x000fca0000010000 */
[----:B------:R-:W-:-:S07]  /*39f0*/  MOV R146, R150 ;  /* 0x0000009600927202 */ /* 0x000fce0000000f00 */
[----:B------:R-:W-:Y:S05]  /*3a00*/  WARPSYNC.COLLECTIVE R143, `(.L_x_33460) ;  /* 0x000000008f087348 */ /* 0x000fea0003c00000 */
[----:B------:R0:W1:Y:S02]  /*3a10*/  SHFL.BFLY P1, R147, R146, R145, R144 ;  /* 0x0c00009192937389 */ /* 0x0000640000020090 */
[----:B01----:R-:W-:Y:S05]  /*3a20*/  ENDCOLLECTIVE ;  /* 0x000000000000791b */ /* 0x003fea0003800000 */
.L_x_33460:
[----:B------:R-:W-:Y:S02]  /*3a30*/  HFMA2 R145, -RZ, RZ, 0, 9.5367431640625e-07 ;  /* 0x00000010ff917431 */ /* 0x000fe400000001ff */
[----:B------:R-:W-:-:S05]  /*3a40*/  FADD.FTZ R152, R150, R147 ;  /* 0x0000009396987221 */ /* 0x000fca0000010000 */
[----:B------:R-:W-:-:S07]  /*3a50*/  MOV R146, R152 ;  /* 0x0000009800927202 */ /* 0x000fce0000000f00 */
[----:B------:R-:W-:Y:S05]  /*3a60*/  WARPSYNC.COLLECTIVE R143, `(.L_x_33461) ;  /* 0x000000008f087348 */ /* 0x000fea0003c00000 */
[----:B------:R0:W1:Y:S02]  /*3a70*/  SHFL.BFLY P1, R147, R146, R145, R144 ;  /* 0x0c00009192937389 */ /* 0x0000640000020090 */
[----:B01----:R-:W-:Y:S05]  /*3a80*/  ENDCOLLECTIVE ;  /* 0x000000000000791b */ /* 0x003fea0003800000 */
.L_x_33461:
        /* <DEDUP_REMOVED lines=71> */
.L_x_33462:
[----:B------:R-:W-:Y:S02]  /*3f00*/  HFMA2 R145, -RZ, RZ, 0, 1.1920928955078125e-07 ;  /* 0x00000002ff917431 */ /* 0x000fe400000001ff */
[----:B------:R-:W-:-:S05]  /*3f10*/  FADD.FTZ R149, R146, R147 ;  /* 0x0000009392957221 */ /* 0x000fca0000010000 */
[----:B------:R-:W-:-:S07]  /*3f20*/  MOV R146, R149 ;  /* 0x0000009500927202 */ /* 0x000fce0000000f00 */
[----:B------:R-:W-:Y:S05]  /*3f30*/  WARPSYNC.COLLECTIVE R143, `(.L_x_33463) ;  /* 0x000000008f087348 */ /* 0x000fea0003c00000 */
[----:B------:R0:W1:Y:S02]  /*3f40*/  SHFL.BFLY P1, R147, R146, R145, R144 ;  /* 0x0c00009192937389 */ /* 0x0000640000020090 */
[----:B01----:R-:W-:Y:S05]  /*3f50*/  ENDCOLLECTIVE ;  /* 0x000000000000791b */ /* 0x003fea0003800000 */
.L_x_33463:
[----:B------:R-:W-:Y:S02]  /*3f60*/  HFMA2 R145, -RZ, RZ, 0, 2.384185791015625e-07 ;  /* 0x00000004ff917431 */ /* 0x000fe400000001ff */
[----:B------:R-:W-:-:S05]  /*3f70*/  FADD.FTZ R150, R149, R147 ;  /* 0x0000009395967221 */ /* 0x000fca0000010000 */
[----:B------:R-:W-:-:S07]  /*3f80*/  MOV R146, R150 ;  /* 0x0000009600927202 */ /* 0x000fce0000000f00 */
[----:B------:R-:W-:Y:S05]  /*3f90*/  WARPSYNC.COLLECTIVE R143, `(.L_x_33464) ;  /* 0x000000008f087348 */ /* 0x000fea0003c00000 */
[----:B------:R0:W1:Y:S02]  /*3fa0*/  SHFL.BFLY P1, R147, R146, R145, R144 ;  /* 0x0c00009192937389 */ /* 0x0000640000020090 */
[----:B01----:R-:W-:Y:S05]  /*3fb0*/  ENDCOLLECTIVE ;  /* 0x000000000000791b */ /* 0x003fea0003800000 */
.L_x_33464:
[----:B------:R-:W-:Y:S02]  /*3fc0*/  HFMA2 R145, -RZ, RZ, 0, 4.76837158203125e-07 ;  /* 0x00000008ff917431 */ /* 0x000fe400000001ff */
[----:B------:R-:W-:-:S05]  /*3fd0*/  FADD.FTZ R152, R150, R147 ;  /* 0x0000009396987221 */ /* 0x000fca0000010000 */
[----:B------:R-:W-:-:S07]  /*3fe0*/  MOV R146, R152 ;  /* 0x0000009800927202 */ /* 0x000fce0000000f00 */
[----:B------:R-:W-:Y:S05]  /*3ff0*/  WARPSYNC.COLLECTIVE R143, `(.L_x_33465) ;  /* 0x000000008f087348 */ /* 0x000fea0003c00000 */
[----:B------:R0:W1:Y:S02]  /*4000*/  SHFL.BFLY P1, R147, R146, R145, R144 ;  /* 0x0c00009192937389 */ /* 0x0000640000020090 */
[----:B01----:R-:W-:Y:S05]  /*4010*/  ENDCOLLECTIVE ;  /* 0x000000000000791b */ /* 0x003fea0003800000 */
.L_x_33465:
[----:B------:R-:W-:Y:S02]  /*4020*/  HFMA2 R145, -RZ, RZ, 0, 9.5367431640625e-07 ;  /* 0x00000010ff917431 */ /* 0x000fe400000001ff */
[----:B------:R-:W-:-:S05]  /*4030*/  FADD.FTZ R153, R152, R147 ;  /* 0x0000009398997221 */ /* 0x000fca0000010000 */
[----:B------:R-:W-:-:S07]  /*4040*/  MOV R146, R153 ;  /* 0x0000009900927202 */ /* 0x000fce0000000f00 */
[----:B------:R-:W-:Y:S05]  /*4050*/  WARPSYNC.COLLECTIVE R143, `(.L_x_33466) ;  /* 0x000000008f087348 */ /* 0x000fea0003c00000 */
[----:B------:R0:W1:Y:S02]  /*4060*/  SHFL.BFLY P1, R147, R146, R145, R144 ;  /* 0x0c00009192937389 */ /* 0x0000640000020090 */
[----:B01----:R-:W-:Y:S05]  /*4070*/  ENDCOLLECTIVE ;  /* 0x000000000000791b */ /* 0x003fea0003800000 */
.L_x_33466:
[----:B------:R-:W-:Y:S05]  /*4080*/  BRA `(.L_x_33467) ;  /* 0xffffffd400cc7947 */ /* 0x000fea000383ffff */
.L_x_33454:
[----:B------:R-:W-:Y:S01]  /*4090*/  HFMA2 R144, -RZ, RZ, 0, 1.847743988037109375e-06 ;  /* 0x0000001fff907431 */ /* 0x000fe200000001ff */
[----:B------:R-:W-:Y:S01]  /*40a0*/  BSSY B0, `(.L_x_33468) ;  /* 0x0000006000007945 */ /* 0x000fe20003800000 */
[----:B------:R-:W-:Y:S02]  /*40b0*/  MOV R145, 0x1 ;  /* 0x0000000100917802 */ /* 0x000fe40000000f00 */
[----:B------:R-:W-:-:S07]  /*40c0*/  MOV R143, 0xffffffff ;  /* 0xffffffff008f7802 */ /* 0x000fce0000000f00 */
[----:B------:R-:W-:Y:S05]  /*40d0*/  WARPSYNC.COLLECTIVE R143, `(.L_x_33469) ;  /* 0x000000008f087348 */ /* 0x000fea0003c00000 */
[----:B------:R0:W1:Y:S02]  /*40e0*/  SHFL.BFLY P1, R147, R146, R145, R144 ;  /* 0x0c00009192937389 */ /* 0x0000640000020090 */
[----:B01----:R-:W-:Y:S05]  /*40f0*/  ENDCOLLECTIVE ;  /* 0x000000000000791b */ /* 0x003fea0003800000 */
.L_x_33469:
[----:B------:R-:W-:Y:S05]  /*4100*/  BSYNC B0 ;  /* 0x0000000000007941 */ /* 0x000fea0003800000 */
.L_x_33468:
        /* <DEDUP_REMOVED lines=8> */
.L_x_33470:
[----:B------:R-:W-:Y:S02]  /*4190*/  HFMA2 R145, -RZ, RZ, 0, 2.384185791015625e-07 ;  /* 0x00000004ff917431 */ /* 0x000fe400000001ff */
[----:B------:R-:W-:-:S05]  /*41a0*/  FADD.FTZ R142, R146, R147 ;  /* 0x00000093928e7221 */ /* 0x000fca0000010000 */
[----:B------:R-:W-:-:S07]  /*41b0*/  MOV R146, R142 ;  /* 0x0000008e00927202 */ /* 0x000fce0000000f00 */
[----:B------:R-:W-:Y:S05]  /*41c0*/  WARPSYNC.COLLECTIVE R143, `(.L_x_33471) ;  /* 0x000000008f087348 */ /* 0x000fea0003c00000 */
[----:B------:R0:W1:Y:S02]  /*41d0*/  SHFL.BFLY P1, R147, R146, R145, R144 ;  /* 0x0c00009192937389 */ /* 0x0000640000020090 */
[----:B01----:R-:W-:Y:S05]  /*41e0*/  ENDCOLLECTIVE ;  /* 0x000000000000791b */ /* 0x003fea0003800000 */
.L_x_33471:
[----:B------:R-:W-:Y:S02]  /*41f0*/  HFMA2 R145, -RZ, RZ, 0, 4.76837158203125e-07 ;  /* 0x00000008ff917431 */ /* 0x000fe400000001ff */
[----:B------:R-:W-:-:S05]  /*4200*/  FADD.FTZ R152, R142, R147 ;  /* 0x000000938e987221 */ /* 0x000fca0000010000 */
[----:B------:R-:W-:-:S07]  /*4210*/  MOV R146, R152 ;  /* 0x0000009800927202 */ /* 0x000fce0000000f00 */
[----:B------:R-:W-:Y:S05]  /*4220*/  WARPSYNC.COLLECTIVE R143, `(.L_x_33472) ;  /* 0x000000008f087348 */ /* 0x000fea0003c00000 */
[----:B------:R0:W1:Y:S02]  /*4230*/  SHFL.BFLY P1, R147, R146, R145, R144 ;  /* 0x0c00009192937389 */ /* 0x0000640000020090 */
[----:B01----:R-:W-:Y:S05]  /*4240*/  ENDCOLLECTIVE ;  /* 0x000000000000791b */ /* 0x003fea0003800000 */
.L_x_33472:
[----:B------:R-:W-:Y:S02]  /*4250*/  HFMA2 R145, -RZ, RZ, 0, 9.5367431640625e-07 ;  /* 0x00000010ff917431 */ /* 0x000fe400000001ff */
[----:B------:R-:W-:-:S05]  /*4260*/  FADD.FTZ R153, R152, R147 ;  /* 0x0000009398997221 */ /* 0x000fca0000010000 */
[----:B------:R-:W-:-:S07]  /*4270*/  MOV R146, R153 ;  /* 0x0000009900927202 */ /* 0x000fce0000000f00 */
[----:B------:R-:W-:Y:S05]  /*4280*/  WARPSYNC.COLLECTIVE R143, `(.L_x_33473) ;  /* 0x000000008f087348 */ /* 0x000fea0003c00000 */
[----:B------:R0:W1:Y:S02]  /*4290*/  SHFL.BFLY P1, R147, R146, R145, R144 ;  /* 0x0c00009192937389 */ /* 0x0000640000020090 */
[----:B01----:R-:W-:Y:S05]  /*42a0*/  ENDCOLLECTIVE ;  /* 0x000000000000791b */ /* 0x003fea0003800000 */
.L_x_33473:
        /* <DEDUP_REMOVED lines=71> */
.L_x_33474:
[----:B------:R-:W-:Y:S02]  /*4720*/  HFMA2 R145, -RZ, RZ, 0, 1.1920928955078125e-07 ;  /* 0x00000002ff917431 */ /* 0x000fe400000001ff */
[----:B------:R-:W-:-:S05]  /*4730*/  FADD.FTZ R140, R146, R147 ;  /* 0x00000093928c7221 */ /* 0x000fca0000010000 */
[----:B------:R-:W-:-:S07]  /*4740*/  MOV R146, R140 ;  /* 0x0000008c00927202 */ /* 0x000fce0000000f00 */
[----:B------:R-:W-:Y:S05]  /*4750*/  WARPSYNC.COLLECTIVE R143, `(.L_x_33475) ;  /* 0x000000008f087348 */ /* 0x000fea0003c00000 */
[----:B------:R0:W1:Y:S02]  /*4760*/  SHFL.BFLY P1, R147, R146, R145, R144 ;  /* 0x0c00009192937389 */ /* 0x0000640000020090 */
[----:B01----:R-:W-:Y:S05]  /*4770*/  ENDCOLLECTIVE ;  /* 0x000000000000791b */ /* 0x003fea0003800000 */
.L_x_33475:
[----:B------:R-:W-:Y:S02]  /*4780*/  HFMA2 R145, -RZ, RZ, 0, 2.384185791015625e-07 ;  /* 0x00000004ff917431 */ /* 0x000fe400000001ff */
[----:B------:R-:W-:-:S05]  /*4790*/  FADD.FTZ R142, R140, R147 ;  /* 0x000000938c8e7221 */ /* 0x000fca0000010000 */
[----:B------:R-:W-:-:S07]  /*47a0*/  MOV R146, R142 ;  /* 0x0000008e00927202 */ /* 0x000fce0000000f00 */
[----:B------:R-:W-:Y:S05]  /*47b0*/  WARPSYNC.COLLECTIVE R143, `(.L_x_33476) ;  /* 0x000000008f087348 */ /* 0x000fea0003c00000 */
[----:B------:R0:W1:Y:S02]  /*47c0*/  SHFL.BFLY P1, R147, R146, R145, R144 ;  /* 0x0c00009192937389 */ /* 0x0000640000020090 */
[----:B01----:R-:W-:Y:S05]  /*47d0*/  ENDCOLLECTIVE ;  /* 0x000000000000791b */ /* 0x003fea0003800000 */
.L_x_33476:
[----:B------:R-:W-:Y:S02]  /*47e0*/  HFMA2 R145, -RZ, RZ, 0, 4.76837158203125e-07 ;  /* 0x00000008ff917431 */ /* 0x000fe400000001ff */
[----:B------:R-:W-:-:S05]  /*47f0*/  FADD.FTZ R152, R142, R147 ;  /* 0x000000938e987221 */ /* 0x000fca0000010000 */
[----:B------:R-:W-:-:S07]  /*4800*/  MOV R146, R152 ;  /* 0x0000009800927202 */ /* 0x000fce0000000f00 */
[----:B------:R-:W-:Y:S05]  /*4810*/  WARPSYNC.COLLECTIVE R143, `(.L_x_33477) ;  /* 0x000000008f087348 */ /* 0x000fea0003c00000 */
[----:B------:R0:W1:Y:S02]  /*4820*/  SHFL.BFLY P1, R147, R146, R145, R144 ;  /* 0x0c00009192937389 */ /* 0x0000640000020090 */
[----:B01----:R-:W-:Y:S05]  /*4830*/  ENDCOLLECTIVE ;  /* 0x000000000000791b */ /* 0x003fea0003800000 */
.L_x_33477:
[----:B------:R-:W-:Y:S02]  /*4840*/  HFMA2 R145, -RZ, RZ, 0, 9.5367431640625e-07 ;  /* 0x00000010ff917431 */ /* 0x000fe400000001ff */
[----:B------:R-:W-:-:S05]  /*4850*/  FADD.FTZ R153, R152, R147 ;  /* 0x0000009398997221 */ /* 0x000fca0000010000 */
[----:B------:R-:W-:-:S07]  /*4860*/  MOV R146, R153 ;  /* 0x0000009900927202 */ /* 0x000fce0000000f00 */
[----:B------:R-:W-:Y:S05]  /*4870*/  WARPSYNC.COLLECTIVE R143, `(.L_x_33478) ;  /* 0x000000008f087348 */ /* 0x000fea0003c00000 */
[----:B------:R0:W1:Y:S02]  /*4880*/  SHFL.BFLY P1, R147, R146, R145, R144 ;  /* 0x0c00009192937389 */ /* 0x0000640000020090 */
[----:B01----:R-:W-:Y:S05]  /*4890*/  ENDCOLLECTIVE ;  /* 0x000000000000791b */ /* 0x003fea0003800000 */
.L_x_33478:
[----:B------:R-:W-:Y:S05]  /*48a0*/  BRA `(.L_x_33479) ;  /* 0xffffffe400dc7947 */ /* 0x000fea000383ffff */
.L_x_33480:
        /* <DEDUP_REMOVED lines=13> */
.L_x_37377:


//--------------------- .text._ZN10layer_norm13ln_fwd_kernelINS_13Kernel_traitsIfffffjLj1024ELj1ELj4ELj1ELj16ENS_18Kernel_traits_baseILj1024EfffffjLj128EEEEELb0ELb1ELb1ELb0EEEvNS_9FwdParamsE --------------------------
	.section	.text._ZN10layer_norm13ln_fwd_kernelINS_13Kernel_traitsIfffffjLj1024ELj1ELj4ELj1ELj16ENS_18Kernel_traits_baseILj1024EfffffjLj128EEEEELb0ELb1ELb1ELb0EEEvNS_9FwdParamsE,"ax",@progbits
	.align	128
        .global         _ZN10layer_norm13ln_fwd_kernelINS_13Kernel_traitsIfffffjLj1024ELj1ELj4ELj1ELj16ENS_18Kernel_traits_baseILj1024EfffffjLj128EEEEELb0ELb1ELb1ELb0EEEvNS_9FwdParamsE
        .type           _ZN10layer_norm13ln_fwd_kernelINS_13Kernel_traitsIfffffjLj1024ELj1ELj4ELj1ELj16ENS_18Kernel_traits_baseILj1024EfffffjLj128EEEEELb0ELb1ELb1ELb0EEEvNS_9FwdParamsE,@function
        .size           _ZN10layer_norm13ln_fwd_kernelINS_13Kernel_traitsIfffffjLj1024ELj1ELj4ELj1ELj16ENS_18Kernel_traits_baseILj1024EfffffjLj128EEEEELb0ELb1ELb1ELb0EEEvNS_9FwdParamsE,(.L_x_37378 - _ZN10layer_norm13ln_fwd_kernelINS_13Kernel_traitsIfffffjLj1024ELj1ELj4ELj1ELj16ENS_18Kernel_traits_baseILj1024EfffffjLj128EEEEELb0ELb1ELb1ELb0EEEvNS_9FwdParamsE)
        .other          _ZN10layer_norm13ln_fwd_kernelINS_13Kernel_traitsIfffffjLj1024ELj1ELj4ELj1ELj16ENS_18Kernel_traits_baseILj1024EfffffjLj128EEEEELb0ELb1ELb1ELb0EEEvNS_9FwdParamsE,@"STO_CUDA_ENTRY STV_DEFAULT"
_ZN10layer_norm13ln_fwd_kernelINS_13Kernel_traitsIfffffjLj1024ELj1ELj4ELj1ELj16ENS_18Kernel_traits_baseILj1024EfffffjLj128EEEEELb0ELb1ELb1ELb0EEEvNS_9FwdParamsE:
.text._ZN10layer_norm13ln_fwd_kernelINS_13Kernel_traitsIfffffjLj1024ELj1ELj4ELj1ELj16ENS_18Kernel_traits_baseILj1024EfffffjLj128EEEEELb0ELb1ELb1ELb0EEEvNS_9FwdParamsE:
        /* <DEDUP_REMOVED lines=108> */
.L_x_33482:
        /* <DEDUP_REMOVED lines=21> */
[----:B--2---:R-:W-:Y:S01]  /*0810*/  @P4 IMAD.WIDE.U32 R2, R81, 0x10, R12 ;  /* 0x0000001051024825 */ /* 0x004fe200078e000c */
[----:B------:R-:W-:-:S06]  /*0820*/  ISETP.GE.U32.AND P6, PT, R6, 0x100, PT ;  /* 0x000001000600780c */ /* 0x000fcc0003fc6070 */
        /* <DEDUP_REMOVED lines=14> */
[----:B------:R-:W5:Y:S06]  /*0910*/  @P3 LDG.E.128 R48, desc[UR6][R22.64] ;  /* 0x0000000616303981 */ /* 0x000f6c000c1e1d00 */
[----:B------:R-:W4:Y:S01]  /*0920*/  @P5 LDC.64 R58, c[0x0][0x3e8] ;  /* 0x0000fa00ff3a5b82 */ /* 0x000f220000000a00 */
[C---:B------:R-:W-:Y:S01]  /*0930*/  @P2 IMAD.WIDE.U32 R34, R81.reuse, 0x10, R34 ;  /* 0x0000001051222825 */ /* 0x040fe200078e0022 */
[----:B------:R-:W-:Y:S01]  /*0940*/  @P2 IADD3 R81, PT, PT, R81, 0x20, RZ ;  /* 0x0000002051512810 */ /* 0x000fe20007ffe0ff */
[----:B------:R-:W5:Y:S05]  /*0950*/  @P2 LDG.E.128 R52, desc[UR6][R32.64] ;  /* 0x0000000620342981 */ /* 0x000f6a000c1e1d00 */
[----:B------:R-:W4:Y:S01]  /*0960*/  @P6 LDC.64 R68, c[0x0][0x3d0] ;  /* 0x0000f400ff446b82 */ /* 0x000f220000000a00 */
[C---:B--2---:R-:W-:Y:S01]  /*0970*/  @P1 IMAD.WIDE.U32 R44, R81.reuse, 0x10, R44 ;  /* 0x00000010512c1825 */ /* 0x044fe200078e002c */
[----:B------:R-:W5:Y:S06]  /*0980*/  @P2 LDG.E.128 R60, desc[UR6][R34.64] ;  /* 0x00000006223c2981 */ /* 0x000f6c000c1e1d00 */
[----:B------:R-:W2:Y:S01]  /*0990*/  @P6 LDC.64 R70, c[0x0][0x3e8] ;  /* 0x0000fa00ff466b82 */ /* 0x000ea20000000a00 */
[C---:B---3--:R-:W-:Y:S01]  /*09a0*/  @P1 IMAD.WIDE.U32 R46, R81.reuse, 0x10, R46 ;  /* 0x00000010512e1825 */ /* 0x048fe200078e002e */
[----:B------:R-:W-:Y:S01]  /*09b0*/  @P1 IADD3 R81, PT, PT, R81, 0x20, RZ ;  /* 0x0000002051511810 */ /* 0x000fe20007ffe0ff */
[----:B------:R-:W5:Y:S04]  /*09c0*/  @P1 LDG.E.128 R64, desc[UR6][R44.64] ;  /* 0x000000062c401981 */ /* 0x000f68000c1e1d00 */
[C---:B------:R-:W-:Y:S01]  /*09d0*/  @P0 IMAD.WIDE.U32 R12, R81.reuse, 0x10, R12 ;  /* 0x00000010510c0825 */ /* 0x040fe200078e000c */
[----:B------:R-:W5:Y:S03]  /*09e0*/  @P1 LDG.E.128 R72, desc[UR6][R46.64] ;  /* 0x000000062e481981 */ /* 0x000f66000c1e1d00 */
[C---:B0-----:R-:W-:Y:S01]  /*09f0*/  @P0 IMAD.WIDE.U32 R14, R81.reuse, 0x10, R8 ;  /* 0x00000010510e0825 */ /* 0x041fe200078e0008 */
[----:B------:R-:W-:Y:S01]  /*0a00*/  @P0 IADD3 R81, PT, PT, R81, 0x20, RZ ;  /* 0x0000002051510810 */ /* 0x000fe20007ffe0ff */
[----:B------:R-:W5:Y:S04]  /*0a10*/  @P0 LDG.E.128 R76, desc[UR6][R12.64] ;  /* 0x000000060c4c0981 */ /* 0x000f68000c1e1d00 */
[C---:B-1----:R-:W-:Y:S01]  /*0a20*/  @P5 IMAD.WIDE.U32 R56, R81.reuse, 0x10, R10 ;  /* 0x0000001051385825 */ /* 0x042fe200078e000a */
[----:B------:R-:W5:Y:S03]  /*0a30*/  @P0 LDG.E.128 R84, desc[UR6][R14.64] ;  /* 0x000000060e540981 */ /* 0x000f66000c1e1d00 */
[C---:B----4-:R-:W-:Y:S01]  /*0a40*/  @P5 IMAD.WIDE.U32 R58, R81.reuse, 0x10, R58 ;  /* 0x00000010513a5825 */ /* 0x050fe200078e003a */
[----:B------:R-:W-:Y:S01]  /*0a50*/  @P5 IADD3 R81, PT, PT, R81, 0x20, RZ ;  /* 0x0000002051515810 */ /* 0x000fe20007ffe0ff */
[----:B------:R-:W5:Y:S04]  /*0a60*/  @P5 LDG.E.128 R88, desc[UR6][R56.64] ;  /* 0x0000000638585981 */ /* 0x000f68000c1e1d00 */
[C---:B------:R-:W-:Y:S01]  /*0a70*/  @P6 IMAD.WIDE.U32 R8, R81.reuse, 0x10, R68 ;  /* 0x0000001051086825 */ /* 0x040fe200078e0044 */
[----:B------:R0:W5:Y:S03]  /*0a80*/  @P5 LDG.E.128 R96, desc[UR6][R58.64] ;  /* 0x000000063a605981 */ /* 0x000166000c1e1d00 */
[----:B--2---:R-:W-:Y:S01]  /*0a90*/  @P6 IMAD.WIDE.U32 R10, R81, 0x10, R70 ;  /* 0x00000010510a6825 */ /* 0x004fe200078e0046 */
[----:B------:R1:W5:Y:S04]  /*0aa0*/  @P6 LDG.E.128 R100, desc[UR6][R8.64] ;  /* 0x0000000608646981 */ /* 0x000368000c1e1d00 */
[----:B------:R1:W5:Y:S01]  /*0ab0*/  @P6 LDG.E.128 R108, desc[UR6][R10.64] ;  /* 0x000000060a6c6981 */ /* 0x000362000c1e1d00 */
        /* <DEDUP_REMOVED lines=8> */
[----:B------:R-:W-:Y:S02]  /*0b40*/  CS2R R46, SRZ ;  /* 0x00000000002e7805 */ /* 0x000fe4000001ff00 */
[----:B------:R-:W-:Y:S02]  /*0b50*/  CS2R R44, SRZ ;  /* 0x00000000002c7805 */ /* 0x000fe4000001ff00 */
[----:B------:R-:W-:Y:S02]  /*0b60*/  CS2R R34, SRZ ;  /* 0x0000000000227805 */ /* 0x000fe4000001ff00 */
[----:B------:R-:W-:Y:S02]  /*0b70*/  CS2R R32, SRZ ;  /* 0x0000000000207805 */ /* 0x000fe4000001ff00 */
[----:B------:R-:W-:-:S02]  /*0b80*/  CS2R R22, SRZ ;  /* 0x0000000000167805 */ /* 0x000fc4000001ff00 */
[----:B------:R-:W-:Y:S02]  /*0b90*/  CS2R R20, SRZ ;  /* 0x0000000000147805 */ /* 0x000fe4000001ff00 */
[----:B------:R-:W-:Y:S02]  /*0ba0*/  @P6 CS2R R106, SRZ ;  /* 0x00000000006a6805 */ /* 0x000fe4000001ff00 */
[----:B-1----:R-:W-:-:S07]  /*0bb0*/  @P6 CS2R R104, SRZ ;  /* 0x0000000000686805 */ /* 0x002fce000001ff00 */
.L_x_33483:
[----:B------:R-:W-:Y:S05]  /*0bc0*/  BSYNC.RECONVERGENT B0 ;  /* 0x0000000000007941 */ /* 0x000fea0003800200 */
.L_x_33481:
        /* <DEDUP_REMOVED lines=9> */
.L_x_33543:
[----:B0-234-:R-:W0:Y:S08]  /*0c60*/  LDC.64 R8, c[0x0][0x3f0] ;  /* 0x0000fc00ff087b82 */ /* 0x01de300000000a00 */
        /* <DEDUP_REMOVED lines=25> */
.L_x_33487:
[----:B------:R-:W-:Y:S05]  /*0e00*/  BSYNC.RECONVERGENT B1 ;  /* 0x0000000000017941 */ /* 0x000fea0003800200 */
.L_x_33486:
        /* <DEDUP_REMOVED lines=8> */
[----:B------:R-:W0:Y:S08]  /*0e90*/  @P1 LDC R11, c[0x0][0x40c] ;  /* 0x00010300ff0b1b82 */ /* 0x000e300000000800 */
        /* <DEDUP_REMOVED lines=13> */
[----:B------:R-:W-:-:S04]  /*0f70*/  FMUL.FTZ R8, R15, UR10 ;  /* 0x0000000a0f087c20 */ /* 0x000fc80008410000 */
[----:B------:R-:W-:Y:S01]  /*0f80*/  FFMA.FTZ R115, R8, R27, R115 ;  /* 0x0000001b08737223 */ /* 0x000fe20000010073 */
[----:B------:R-:W-:Y:S06]  /*0f90*/  BRA `(.L_x_33490) ;  /* 0x0000000000347947 */ /* 0x000fec0003800000 */
.L_x_33489:
[----:B-----5:R-:W-:Y:S01]  /*0fa0*/  FMUL.FTZ R115, R14, UR10 ;  /* 0x0000000a0e737c20 */ /* 0x020fe20008410000 */
[----:B------:R-:W-:Y:S01]  /*0fb0*/  FMUL.FTZ R9, R12, UR10 ;  /* 0x0000000a0c097c20 */ /* 0x000fe20008410000 */
[----:B------:R-:W-:Y:S01]  /*0fc0*/  FMUL.FTZ R8, R13, UR10 ;  /* 0x0000000a0d087c20 */ /* 0x000fe20008410000 */
[----:B------:R-:W-:Y:S01]  /*0fd0*/  FMUL.FTZ R10, R15, UR10 ;  /* 0x0000000a0f0a7c20 */ /* 0x000fe20008410000 */
[----:B------:R-:W-:Y:S01]  /*0fe0*/  FMUL.FTZ R118, R115, R26 ;  /* 0x0000001a73767220 */ /* 0x000fe20000410000 */
[----:B------:R-:W-:Y:S01]  /*0ff0*/  FMUL.FTZ R116, R9, R24 ;  /* 0x0000001809747220 */ /* 0x000fe20000410000 */
[----:B------:R-:W-:Y:S01]  /*1000*/  FMUL.FTZ R117, R8, R25 ;  /* 0x0000001908757220 */ /* 0x000fe20000410000 */
[----:B------:R-:W-:Y:S01]  /*1010*/  FMUL.FTZ R115, R10, R27 ;  /* 0x0000001b0a737220 */ /* 0x000fe20000410000 */
[----:B------:R-:W-:-:S04]  /*1020*/  ISETP.GT.AND P1, PT, R2, RZ, PT ;  /* 0x000000ff0200720c */ /* 0x000fc80003f24270 */
[----:B------:R-:W-:Y:S02]  /*1030*/  FSEL R116, R116, RZ, P1 ;  /* 0x000000ff74747208 */ /* 0x000fe40000800000 */
[----:B------:R-:W-:Y:S02]  /*1040*/  FSEL R117, R117, RZ, P1 ;  /* 0x000000ff75757208 */ /* 0x000fe40000800000 */
[----:B------:R-:W-:Y:S02]  /*1050*/  FSEL R118, R118, RZ, P1 ;  /* 0x000000ff76767208 */ /* 0x000fe40000800000 */
[----:B------:R-:W-:-:S07]  /*1060*/  FSEL R115, R115, RZ, P1 ;  /* 0x000000ff73737208 */ /* 0x000fce0000800000 */
.L_x_33490:
[----:B------:R-:W-:Y:S05]  /*1070*/  BSYNC.RECONVERGENT B1 ;  /* 0x0000000000017941 */ /* 0x000fea0003800200 */
.L_x_33488:
[----:B------:R-:W0:Y:S01]  /*1080*/  LDC.64 R8, c[0x0][0x3a8] ;  /* 0x0000ea00ff087b82 */ /* 0x000e220000000a00 */
[----:B------:R-:W-:Y:S02]  /*1090*/  MOV R119, R115 ;  /* 0x0000007300777202 */ /* 0x000fe40000000f00 */
[----:B------:R-:W-:Y:S01]  /*10a0*/  IADD3 R149, PT, PT, R149, 0x20, RZ ;  /* 0x0000002095957810 */ /* 0x000fe20007ffe0ff */
[C---:B0-----:R-:W-:Y:S01]  /*10b0*/  IMAD.WIDE.U32 R8, R4.reuse, 0x10, R8 ;  /* 0x0000001004087825 */ /* 0x041fe200078e0008 */
[----:B------:R-:W-:-:S04]  /*10c0*/  IADD3 R4, PT, PT, R4, 0x20, RZ ;  /* 0x0000002004047810 */ /* 0x000fc80007ffe0ff */
[----:B------:R0:W-:Y:S03]  /*10d0*/  STG.E.128 desc[UR6][R8.64], R116 ;  /* 0x0000007408007986 */ /* 0x0001e6000c101d06 */
.L_x_33485:
[----:B------:R-:W-:Y:S05]  /*10e0*/  BSYNC.RECONVERGENT B0 ;  /* 0x0000000000007941 */ /* 0x000fea0003800200 */
.L_x_33484:
        /* <DEDUP_REMOVED lines=10> */
[----:B-1----:R-:W-:-:S06]  /*1190*/  @P1 IMAD.WIDE.U32 R8, R4, 0x10, R8 ;  /* 0x0000001004081825 */ /* 0x002fcc00078e0008 */
[----:B------:R-:W2:Y:S01]  /*11a0*/  @P1 LDG.E.128 R8, desc[UR6][R8.64] ;  /* 0x0000000608081981 */ /* 0x000ea2000c1e1d00 */
[----:B------:R-:W-:Y:S01]  /*11b0*/  BSSY.RECONVERGENT B1, `(.L_x_33493) ;  /* 0x0000024000017945 */ /* 0x000fe20003800200 */
[----:B--2---:R-:W-:Y:S02]  /*11c0*/  @P1 MOV R114, R10 ;  /* 0x0000000a00721202 */ /* 0x004fe40000000f00 */
[----:B------:R-:W-:Y:S02]  /*11d0*/  @P1 MOV R113, R9 ;  /* 0x0000000900711202 */ /* 0x000fe40000000f00 */
[----:B------:R-:W-:Y:S01]  /*11e0*/  @P1 MOV R112, R8 ;  /* 0x0000000800701202 */ /* 0x000fe20000000f00 */
[----:B0-----:R-:W-:Y:S06]  /*11f0*/  @!P1 BRA `(.L_x_33494) ;  /* 0x0000000000489947 */ /* 0x001fec0003800000 */
[----:B------:R-:W-:Y:S02]  /*1200*/  ISETP.GT.AND P1, PT, R2, RZ, PT ;  /* 0x000000ff0200720c */ /* 0x000fe40003f24270 */
[----:B------:R-:W-:Y:S02]  /*1210*/  MOV R120, R112 ;  /* 0x0000007000787202 */ /* 0x000fe40000000f00 */
[----:B------:R-:W-:Y:S02]  /*1220*/  MOV R121, R113 ;  /* 0x0000007100797202 */ /* 0x000fe40000000f00 */
[----:B------:R-:W-:Y:S02]  /*1230*/  MOV R122, R114 ;  /* 0x00000072007a7202 */ /* 0x000fe40000000f00 */
[----:B------:R-:W-:-:S05]  /*1240*/  MOV R123, R11 ;  /* 0x0000000b007b7202 */ /* 0x000fca0000000f00 */
[----:B------:R-:W0:Y:S08]  /*1250*/  @P1 LDC R9, c[0x0][0x40c] ;  /* 0x00010300ff091b82 */ /* 0x000e300000000800 */
[----:B------:R-:W1:Y:S08]  /*1260*/  @P1 LDC R8, c[0x0][0x40c] ;  /* 0x00010300ff081b82 */ /* 0x000e700000000800 */
[----:B------:R-:W2:Y:S01]  /*1270*/  @P1 LDC R119, c[0x0][0x40c] ;  /* 0x00010300ff771b82 */ /* 0x000ea20000000800 */
[----:B0----5:R-:W-:-:S04]  /*1280*/  @P1 FMUL.FTZ R9, R12, R9 ;  /* 0x000000090c091220 */ /* 0x021fc80000410000 */
[----:B------:R-:W-:Y:S01]  /*1290*/  @P1 FFMA.FTZ R120, R9, R36, R112 ;  /* 0x0000002409781223 */ /* 0x000fe20000010070 */
[----:B-1----:R-:W-:-:S04]  /*12a0*/  @P1 FMUL.FTZ R8, R13, R8 ;  /* 0x000000080d081220 */ /* 0x002fc80000410000 */
[----:B------:R-:W-:Y:S01]  /*12b0*/  @P1 FFMA.FTZ R121, R8, R37, R113 ;  /* 0x0000002508791223 */ /* 0x000fe20000010071 */
[----:B--2---:R-:W-:-:S04]  /*12c0*/  @P1 FMUL.FTZ R119, R14, R119 ;  /* 0x000000770e771220 */ /* 0x004fc80000410000 */
[----:B------:R-:W-:Y:S01]  /*12d0*/  @P1 FFMA.FTZ R122, R119, R38, R114 ;  /* 0x00000026777a1223 */ /* 0x000fe20000010072 */
[----:B------:R-:W-:Y:S06]  /*12e0*/  @!P1 BRA `(.L_x_33495) ;  /* 0x0000000000409947 */ /* 0x000fec0003800000 */
[----:B------:R-:W-:-:S04]  /*12f0*/  FMUL.FTZ R8, R15, UR10 ;  /* 0x0000000a0f087c20 */ /* 0x000fc80008410000 */
[----:B------:R-:W-:Y:S01]  /*1300*/  FFMA.FTZ R123, R8, R39, R11 ;  /* 0x00000027087b7223 */ /* 0x000fe2000001000b */
[----:B------:R-:W-:Y:S06]  /*1310*/  BRA `(.L_x_33495) ;  /* 0x0000000000347947 */ /* 0x000fec0003800000 */
.L_x_33494:
        /* <DEDUP_REMOVED lines=13> */
.L_x_33495:
[----:B------:R-:W-:Y:S05]  /*13f0*/  BSYNC.RECONVERGENT B1 ;  /* 0x0000000000017941 */ /* 0x000fea0003800200 */
.L_x_33493:
[----:B------:R-:W0:Y:S01]  /*1400*/  LDC.64 R8, c[0x0][0x3a8] ;  /* 0x0000ea00ff087b82 */ /* 0x000e220000000a00 */
[----:B------:R-:W-:Y:S01]  /*1410*/  IADD3 R149, PT, PT, R149, 0x20, RZ ;  /* 0x0000002095957810 */ /* 0x000fe20007ffe0ff */
[C---:B0-----:R-:W-:Y:S01]  /*1420*/  IMAD.WIDE.U32 R8, R4.reuse, 0x10, R8 ;  /* 0x0000001004087825 */ /* 0x041fe200078e0008 */
[----:B------:R-:W-:-:S04]  /*1430*/  IADD3 R4, PT, PT, R4, 0x20, RZ ;  /* 0x0000002004047810 */ /* 0x000fc80007ffe0ff */
[----:B------:R0:W-:Y:S03]  /*1440*/  STG.E.128 desc[UR6][R8.64], R120 ;  /* 0x0000007808007986 */ /* 0x0001e6000c101d06 */
.L_x_33492:
[----:B------:R-:W-:Y:S05]  /*1450*/  BSYNC.RECONVERGENT B0 ;  /* 0x0000000000007941 */ /* 0x000fea0003800200 */
.L_x_33491:
        /* <DEDUP_REMOVED lines=36> */
.L_x_33499:
        /* <DEDUP_REMOVED lines=13> */
.L_x_33500:
[----:B------:R-:W-:Y:S05]  /*1770*/  BSYNC.RECONVERGENT B1 ;  /* 0x0000000000017941 */ /* 0x000fea0003800200 */
.L_x_33498:
[----:B------:R-:W0:Y:S01]  /*1780*/  LDC.64 R8, c[0x0][0x3a8] ;  /* 0x0000ea00ff087b82 */ /* 0x000e220000000a00 */
[----:B------:R-:W-:Y:S01]  /*1790*/  IADD3 R149, PT, PT, R149, 0x20, RZ ;  /* 0x0000002095957810 */ /* 0x000fe20007ffe0ff */
[C---:B0-----:R-:W-:Y:S01]  /*17a0*/  IMAD.WIDE.U32 R8, R4.reuse, 0x10, R8 ;  /* 0x0000001004087825 */ /* 0x041fe200078e0008 */
[----:B------:R-:W-:-:S04]  /*17b0*/  IADD3 R4, PT, PT, R4, 0x20, RZ ;  /* 0x0000002004047810 */ /* 0x000fc80007ffe0ff */
[----:B------:R0:W-:Y:S03]  /*17c0*/  STG.E.128 desc[UR6][R8.64], R144 ;  /* 0x0000009008007986 */ /* 0x0001e6000c101d06 */
.L_x_33497:
[----:B------:R-:W-:Y:S05]  /*17d0*/  BSYNC.RECONVERGENT B0 ;  /* 0x0000000000007941 */ /* 0x000fea0003800200 */
.L_x_33496:
        /* <DEDUP_REMOVED lines=36> */
.L_x_33504:
        /* <DEDUP_REMOVED lines=13> */
.L_x_33505:
[----:B------:R-:W-:Y:S05]  /*1af0*/  BSYNC.RECONVERGENT B1 ;  /* 0x0000000000017941 */ /* 0x000fea0003800200 */
.L_x_33503:
[----:B------:R-:W0:Y:S01]  /*1b00*/  LDC.64 R8, c[0x0][0x3a8] ;  /* 0x0000ea00ff087b82 */ /* 0x000e220000000a00 */
[----:B------:R-:W-:Y:S01]  /*1b10*/  IADD3 R149, PT, PT, R149, 0x20, RZ ;  /* 0x0000002095957810 */ /* 0x000fe20007ffe0ff */
[C---:B0-----:R-:W-:Y:S01]  /*1b20*/  IMAD.WIDE.U32 R8, R4.reuse, 0x10, R8 ;  /* 0x0000001004087825 */ /* 0x041fe200078e0008 */
[----:B------:R-:W-:-:S04]  /*1b30*/  IADD3 R4, PT, PT, R4, 0x20, RZ ;  /* 0x0000002004047810 */ /* 0x000fc80007ffe0ff */
[----:B------:R0:W-:Y:S03]  /*1b40*/  STG.E.128 desc[UR6][R8.64], R124 ;  /* 0x0000007c08007986 */ /* 0x0001e6000c101d06 */
.L_x_33502:
[----:B------:R-:W-:Y:S05]  /*1b50*/  BSYNC.RECONVERGENT B0 ;  /* 0x0000000000007941 */ /* 0x000fea0003800200 */
.L_x_33501:
        /* <DEDUP_REMOVED lines=36> */
.L_x_33509:
        /* <DEDUP_REMOVED lines=13> */
.L_x_33510:
[----:B------:R-:W-:Y:S05]  /*1e70*/  BSYNC.RECONVERGENT B1 ;  /* 0x0000000000017941 */ /* 0x000fea0003800200 */
.L_x_33508:
[----:B------:R-:W0:Y:S01]  /*1e80*/  LDC.64 R8, c[0x0][0x3a8] ;  /* 0x0000ea00ff087b82 */ /* 0x000e220000000a00 */
[----:B------:R-:W-:Y:S01]  /*1e90*/  IADD3 R149, PT, PT, R149, 0x20, RZ ;  /* 0x0000002095957810 */ /* 0x000fe20007ffe0ff */
[C---:B0-----:R-:W-:Y:S01]  /*1ea0*/  IMAD.WIDE.U32 R8, R4.reuse, 0x10, R8 ;  /* 0x0000001004087825 */ /* 0x041fe200078e0008 */
[----:B------:R-:W-:-:S04]  /*1eb0*/  IADD3 R4, PT, PT, R4, 0x20, RZ ;  /* 0x0000002004047810 */ /* 0x000fc80007ffe0ff */
[----:B------:R0:W-:Y:S03]  /*1ec0*/  STG.E.128 desc[UR6][R8.64], R128 ;  /* 0x0000008008007986 */ /* 0x0001e6000c101d06 */
.L_x_33507:
[----:B------:R-:W-:Y:S05]  /*1ed0*/  BSYNC.RECONVERGENT B0 ;  /* 0x0000000000007941 */ /* 0x000fea0003800200 */
.L_x_33506:
        /* <DEDUP_REMOVED lines=36> */
.L_x_33514:
        /* <DEDUP_REMOVED lines=13> */
.L_x_33515:
[----:B------:R-:W-:Y:S05]  /*21f0*/  BSYNC.RECONVERGENT B1 ;  /* 0x0000000000017941 */ /* 0x000fea0003800200 */
.L_x_33513:
[----:B------:R-:W0:Y:S01]  /*2200*/  LDC.64 R8, c[0x0][0x3a8] ;  /* 0x0000ea00ff087b82 */ /* 0x000e220000000a00 */
[----:B------:R-:W-:Y:S01]  /*2210*/  IADD3 R149, PT, PT, R149, 0x20, RZ ;  /* 0x0000002095957810 */ /* 0x000fe20007ffe0ff */
[C---:B0-----:R-:W-:Y:S01]  /*2220*/  IMAD.WIDE.U32 R8, R4.reuse, 0x10, R8 ;  /* 0x0000001004087825 */ /* 0x041fe200078e0008 */
[----:B------:R-:W-:-:S04]  /*2230*/  IADD3 R4, PT, PT, R4, 0x20, RZ ;  /* 0x0000002004047810 */ /* 0x000fc80007ffe0ff */
[----:B------:R0:W-:Y:S03]  /*2240*/  STG.E.128 desc[UR6][R8.64], R132 ;  /* 0x0000008408007986 */ /* 0x0001e6000c101d06 */
.L_x_33512:
[----:B------:R-:W-:Y:S05]  /*2250*/  BSYNC.RECONVERGENT B0 ;  /* 0x0000000000007941 */ /* 0x000fea0003800200 */
.L_x_33511:
        /* <DEDUP_REMOVED lines=36> */
.L_x_33519:
        /* <DEDUP_REMOVED lines=13> */
.L_x_33520:
[----:B------:R-:W-:Y:S05]  /*2570*/  BSYNC.RECONVERGENT B1 ;  /* 0x0000000000017941 */ /* 0x000fea0003800200 */
.L_x_33518:
[----:B------:R-:W0:Y:S01]  /*2580*/  LDC.64 R8, c[0x0][0x3a8] ;  /* 0x0000ea00ff087b82 */ /* 0x000e220000000a00 */
[----:B------:R-:W-:Y:S01]  /*2590*/  IADD3 R149, PT, PT, R149, 0x20, RZ ;  /* 0x0000002095957810 */ /* 0x000fe20007ffe0ff */
[C---:B0-----:R-:W-:Y:S01]  /*25a0*/  IMAD.WIDE.U32 R8, R4.reuse, 0x10, R8 ;  /* 0x0000001004087825 */ /* 0x041fe200078e0008 */
[----:B------:R-:W-:-:S04]  /*25b0*/  IADD3 R4, PT, PT, R4, 0x20, RZ ;  /* 0x0000002004047810 */ /* 0x000fc80007ffe0ff */
[----:B------:R0:W-:Y:S03]  /*25c0*/  STG.E.128 desc[UR6][R8.64], R136 ;  /* 0x0000008808007986 */ /* 0x0001e6000c101d06 */
.L_x_33517:
[----:B------:R-:W-:Y:S05]  /*25d0*/  BSYNC.RECONVERGENT B0 ;  /* 0x0000000000007941 */ /* 0x000fea0003800200 */
.L_x_33516:
[----:B------:R-:W-:Y:S01]  /*25e0*/  ISETP.GE.U32.AND P1, PT, R6, 0x100, PT ;  /* 0x000001000600780c */ /* 0x000fe20003f26070 */
[----:B------:R-:W-:Y:S03]  /*25f0*/  BSSY.RECONVERGENT B0, `(.L_x_33521) ;  /* 0x0000034000007945 */ /* 0x000fe60003800200 */
[----:B0-----:R-:W-:-:S09]  /*2600*/  P2R R8, PR, RZ, 0x2 ;  /* 0x00000002ff087803 */ /* 0x001fd20000000000 */
[----:B------:R-:W-:Y:S05]  /*2610*/  @!P1 BRA `(.L_x_33522) ;  /* 0x0000000000c49947 */ /* 0x000fea0003800000 */
[----:B------:R-:W0:Y:S02]  /*2620*/  @P0 LDC.64 R8, c[0x0][0x390] ;  /* 0x0000e400ff080b82 */ /* 0x000e240000000a00 */
[----:B0-----:R-:W-:-:S05]  /*2630*/  @P0 IMAD.WIDE.U32 R8, R149, 0x10, R8 ;  /* 0x0000001095080825 */ /* 0x001fca00078e0008 */
[----:B------:R0:W5:Y:S01]  /*2640*/  @P0 LDG.E.128 R12, desc[UR6][R8.64] ;  /* 0x00000006080c0981 */ /* 0x000162000c1e1d00 */
[----:B------:R-:W-:-:S04]  /*2650*/  ISETP.NE.U32.AND P0, PT, RZ, UR8, PT ;  /* 0x00000008ff007c0c */ /* 0x000fc8000bf05070 */
[----:B------:R-:W-:-:S13]  /*2660*/  ISETP.NE.AND.EX P0, PT, RZ, UR9, PT, P0 ;  /* 0x00000009ff007c0c */ /* 0x000fda000bf05300 */
[----:B------:R-:W1:Y:S02]  /*2670*/  @P0 LDC.64 R140, c[0x0][0x3a0] ;  /* 0x0000e800ff8c0b82 */ /* 0x000e640000000a00 */
        /* <DEDUP_REMOVED lines=26> */
.L_x_33524:
        /* <DEDUP_REMOVED lines=13> */
.L_x_33525:
[----:B------:R-:W-:Y:S05]  /*28f0*/  BSYNC.RECONVERGENT B1 ;  /* 0x0000000000017941 */ /* 0x000fea0003800200 */
.L_x_33523:
[----:B------:R-:W0:Y:S02]  /*2900*/  LDC.64 R8, c[0x0][0x3a8] ;  /* 0x0000ea00ff087b82 */ /* 0x000e240000000a00 */
[----:B0-----:R-:W-:-:S05]  /*2910*/  IMAD.WIDE.U32 R8, R4, 0x10, R8 ;  /* 0x0000001004087825 */ /* 0x001fca00078e0008 */
[----:B------:R0:W-:Y:S02]  /*2920*/  STG.E.128 desc[UR6][R8.64], R140 ;  /* 0x0000008c08007986 */ /* 0x0001e4000c101d06 */
.L_x_33522:
[----:B------:R-:W-:Y:S05]  /*2930*/  BSYNC.RECONVERGENT B0 ;  /* 0x0000000000007941 */ /* 0x000fea0003800200 */
.L_x_33521:
[----:B------:R-:W-:Y:S01]  /*2940*/  FADD.FTZ R2, RZ, R116 ;  /* 0x00000074ff027221 */ /* 0x000fe20000010000 */
[C---:B------:R-:W-:Y:S01]  /*2950*/  ISETP.GT.U32.AND P3, PT, R6.reuse, 0x3f, PT ;  /* 0x0000003f0600780c */ /* 0x040fe20003f64070 */
[----:B------:R-:W-:Y:S01]  /*2960*/  UMOV UR4, 0xffffffff ;  /* 0xffffffff00047882 */ /* 0x000fe20000000000 */
[C---:B------:R-:W-:Y:S01]  /*2970*/  ISETP.GT.U32.AND P2, PT, R6.reuse, 0x5f, PT ;  /* 0x0000005f0600780c */ /* 0x040fe20003f44070 */
[----:B0-----:R-:W-:Y:S01]  /*2980*/  FADD.FTZ R9, R117, R2 ;  /* 0x0000000275097221 */ /* 0x001fe20000010000 */
        /* <DEDUP_REMOVED lines=130> */
.L_x_33555:
[----:B------:R-:W-:Y:S01]  /*31b0*/  FMUL.FTZ R2, R4, R4 ;  /* 0x0000000404027220 */ /* 0x000fe20000410000 */
[----:B------:R-:W-:Y:S01]  /*31c0*/  ISETP.NE.AND P1, PT, R148, RZ, PT ;  /* 0x000000ff9400720c */ /* 0x000fe20003f25270 */
        /* <DEDUP_REMOVED lines=20> */
[----:B-1----:R-:W-:Y:S01]  /*3310*/  LEA.HI.SX32 R4, R8, R7, 0x1e ;  /* 0x0000000708047211 */ /* 0x002fe200078ff2ff */
        /* <DEDUP_REMOVED lines=17> */
.L_x_33530:
[----:B------:R-:W-:Y:S05]  /*3430*/  BSYNC.RECONVERGENT B1 ;  /* 0x0000000000017941 */ /* 0x000fea0003800200 */
.L_x_33529:
        /* <DEDUP_REMOVED lines=19> */
.L_x_33532:
[----:B------:R-:W-:Y:S05]  /*3570*/  BSYNC.RECONVERGENT B1 ;  /* 0x0000000000017941 */ /* 0x000fea0003800200 */
.L_x_33531:
        /* <DEDUP_REMOVED lines=19> */
.L_x_33534:
[----:B------:R-:W-:Y:S05]  /*36b0*/  BSYNC.RECONVERGENT B1 ;  /* 0x0000000000017941 */ /* 0x000fea0003800200 */
.L_x_33533:
        /* <DEDUP_REMOVED lines=19> */
.L_x_33536:
[----:B------:R-:W-:Y:S05]  /*37f0*/  BSYNC.RECONVERGENT B1 ;  /* 0x0000000000017941 */ /* 0x000fea0003800200 */
.L_x_33535:
        /* <DEDUP_REMOVED lines=19> */
.L_x_33538:
[----:B------:R-:W-:Y:S05]  /*3930*/  BSYNC.RECONVERGENT B1 ;  /* 0x0000000000017941 */ /* 0x000fea0003800200 */
.L_x_33537:
        /* <DEDUP_REMOVED lines=19> */
.L_x_33540:
[----:B------:R-:W-:Y:S05]  /*3a70*/  BSYNC.RECONVERGENT B1 ;  /* 0x0000000000017941 */ /* 0x000fea0003800200 */
.L_x_33539:
        /* <DEDUP_REMOVED lines=19> */
.L_x_33542:
[----:B------:R-:W-:Y:S05]  /*3bb0*/  BSYNC.RECONVERGENT B1 ;  /* 0x0000000000017941 */ /* 0x000fea0003800200 */
.L_x_33541:
        /* <DEDUP_REMOVED lines=17> */
.L_x_33528:
[----:B------:R-:W-:Y:S05]  /*3cd0*/  BSYNC.RECONVERGENT B0 ;  /* 0x0000000000007941 */ /* 0x000fea0003800200 */
.L_x_33527:
[----:B-1----:R-:W1:Y:S02]  /*3ce0*/  LDC.64 R2, c[0x0][0x380] ;  /* 0x0000e000ff027b82 */ /* 0x002e640000000a00 */
[----:B-1----:R-:W-:-:S04]  /*3cf0*/  LEA R0, R2, R0, 0x2 ;  /* 0x0000000002007211 */ /* 0x002fc800078e10ff */
[----:B------:R-:W-:-:S13]  /*3d00*/  ISETP.GE.AND P0, PT, R0, R3, PT ;  /* 0x000000030000720c */ /* 0x000fda0003f06270 */
[----:B------:R-:W-:Y:S05]  /*3d10*/  @!P0 BRA `(.L_x_33543) ;  /* 0xffffffcc00d08947 */ /* 0x000fea000383ffff */
[----:B------:R-:W-:Y:S05]  /*3d20*/  EXIT ;  /* 0x000000000000794d */ /* 0x000fea0003800000 */
.L_x_33526:
        /* <DEDUP_REMOVED lines=8> */
.L_x_33545:
[----:B------:R-:W-:Y:S05]  /*3db0*/  BSYNC B0 ;  /* 0x0000000000007941 */ /* 0x000fea0003800000 */
.L_x_33544:
        /* <DEDUP_REMOVED lines=10> */
.L_x_33546:
[----:B------:R-:W-:Y:S01]  /*3e60*/  HFMA2 R154, -RZ, RZ, 0, 2.384185791015625e-07 ;  /* 0x00000004ff9a7431 */ /* 0x000fe200000001ff */
[----:B------:R-:W-:-:S05]  /*3e70*/  MOV R119, R151 ;  /* 0x0000009700777202 */ /* 0x000fca0000000f00 */
[----:B------:R-:W-:-:S05]  /*3e80*/  FADD.FTZ R119, R10, R119 ;  /* 0x000000770a777221 */ /* 0x000fca0000010000 */
[----:B------:R-:W-:-:S07]  /*3e90*/  MOV R153, R119 ;  /* 0x0000007700997202 */ /* 0x000fce0000000f00 */
[----:B------:R-:W-:Y:S05]  /*3ea0*/  WARPSYNC.COLLECTIVE R152, `(.L_x_33547) ;  /* 0x0000000098087348 */ /* 0x000fea0003c00000 */
[----:B------:R0:W1:Y:S02]  /*3eb0*/  SHFL.BFLY P6, R151, R153, R154, R155 ;  /* 0x0c00009a99977389 */ /* 0x00006400000c009b */
[----:B01----:R-:W-:Y:S05]  /*3ec0*/  ENDCOLLECTIVE ;  /* 0x000000000000791b */ /* 0x003fea0003800000 */
.L_x_33547:
[----:B------:R-:W-:Y:S01]  /*3ed0*/  HFMA2 R154, -RZ, RZ, 0, 4.76837158203125e-07 ;  /* 0x00000008ff9a7431 */ /* 0x000fe200000001ff */
[----:B------:R-:W-:-:S05]  /*3ee0*/  MOV R2, R151 ;  /* 0x0000009700027202 */ /* 0x000fca0000000f00 */
[----:B------:R-:W-:-:S05]  /*3ef0*/  FADD.FTZ R149, R119, R2 ;  /* 0x0000000277957221 */ /* 0x000fca0000010000 */
[----:B------:R-:W-:-:S07]  /*3f00*/  MOV R153, R149 ;  /* 0x0000009500997202 */ /* 0x000fce0000000f00 */
[----:B------:R-:W-:Y:S05]  /*3f10*/  WARPSYNC.COLLECTIVE R152, `(.L_x_33548) ;  /* 0x0000000098087348 */ /* 0x000fea0003c00000 */
[----:B------:R0:W1:Y:S02]  /*3f20*/  SHFL.BFLY P6, R151, R153, R154, R155 ;  /* 0x0c00009a99977389 */ /* 0x00006400000c009b */
[----:B01----:R-:W-:Y:S05]  /*3f30*/  ENDCOLLECTIVE ;  /* 0x000000000000791b */ /* 0x003fea0003800000 */
.L_x_33548:
[----:B------:R-:W-:Y:S01]  /*3f40*/  HFMA2 R154, -RZ, RZ, 0, 9.5367431640625e-07 ;  /* 0x00000010ff9a7431 */ /* 0x000fe200000001ff */
[----:B------:R-:W-:-:S05]  /*3f50*/  MOV R2, R151 ;  /* 0x0000009700027202 */ /* 0x000fca0000000f00 */
[----:B------:R-:W-:-:S05]  /*3f60*/  FADD.FTZ R150, R149, R2 ;  /* 0x0000000295967221 */ /* 0x000fca0000010000 */
[----:B------:R-:W-:-:S07]  /*3f70*/  MOV R153, R150 ;  /* 0x0000009600997202 */ /* 0x000fce0000000f00 */
[----:B------:R-:W-:Y:S05]  /*3f80*/  WARPSYNC.COLLECTIVE R152, `(.L_x_33549) ;  /* 0x0000000098087348 */ /* 0x000fea0003c00000 */
[----:B------:R0:W1:Y:S02]  /*3f90*/  SHFL.BFLY P6, R151, R153, R154, R155 ;  /* 0x0c00009a99977389 */ /* 0x00006400000c009b */
[----:B01----:R-:W-:Y:S05]  /*3fa0*/  ENDCOLLECTIVE ;  /* 0x000000000000791b */ /* 0x003fea0003800000 */
.L_x_33549:
        /* <DEDUP_REMOVED lines=75> */
.L_x_33550:
[----:B------:R-:W-:Y:S01]  /*4460*/  HFMA2 R154, -RZ, RZ, 0, 1.1920928955078125e-07 ;  /* 0x00000002ff9a7431 */ /* 0x000fe200000001ff */
[----:B------:R-:W-:-:S05]  /*4470*/  MOV R9, R151 ;  /* 0x0000009700097202 */ /* 0x000fca0000000f00 */
[----:B------:R-:W-:-:S05]  /*4480*/  FADD.FTZ R9, R2, R9 ;  /* 0x0000000902097221 */ /* 0x000fca0000010000 */
[----:B------:R-:W-:-:S07]  /*4490*/  MOV R153, R9 ;  /* 0x0000000900997202 */ /* 0x000fce0000000f00 */
[----:B------:R-:W-:Y:S05]  /*44a0*/  WARPSYNC.COLLECTIVE R152, `(.L_x_33551) ;  /* 0x0000000098087348 */ /* 0x000fea0003c00000 */
[----:B------:R0:W1:Y:S02]  /*44b0*/  SHFL.BFLY P6, R151, R153, R154, R155 ;  /* 0x0c00009a99977389 */ /* 0x00006400000c009b */
[----:B01----:R-:W-:Y:S05]  /*44c0*/  ENDCOLLECTIVE ;  /* 0x000000000000791b */ /* 0x003fea0003800000 */
.L_x_33551:
[----:B------:R-:W-:Y:S01]  /*44d0*/  HFMA2 R154, -RZ, RZ, 0, 2.384185791015625e-07 ;  /* 0x00000004ff9a7431 */ /* 0x000fe200000001ff */
[----:B------:R-:W-:-:S05]  /*44e0*/  MOV R10, R151 ;  /* 0x00000097000a7202 */ /* 0x000fca0000000f00 */
[----:B------:R-:W-:-:S05]  /*44f0*/  FADD.FTZ R10, R9, R10 ;  /* 0x0000000a090a7221 */ /* 0x000fca0000010000 */
[----:B------:R-:W-:-:S07]  /*4500*/  MOV R153, R10 ;  /* 0x0000000a00997202 */ /* 0x000fce0000000f00 */
[----:B------:R-:W-:Y:S05]  /*4510*/  WARPSYNC.COLLECTIVE R152, `(.L_x_33552) ;  /* 0x0000000098087348 */ /* 0x000fea0003c00000 */
[----:B------:R0:W1:Y:S02]  /*4520*/  SHFL.BFLY P6, R151, R153, R154, R155 ;  /* 0x0c00009a99977389 */ /* 0x00006400000c009b */
[----:B01----:R-:W-:Y:S05]  /*4530*/  ENDCOLLECTIVE ;  /* 0x000000000000791b */ /* 0x003fea0003800000 */
.L_x_33552:
[----:B------:R-:W-:Y:S01]  /*4540*/  HFMA2 R154, -RZ, RZ, 0, 4.76837158203125e-07 ;  /* 0x00000008ff9a7431 */ /* 0x000fe200000001ff */
[----:B------:R-:W-:-:S05]  /*4550*/  MOV R119, R151 ;  /* 0x0000009700777202 */ /* 0x000fca0000000f00 */
[----:B------:R-:W-:-:S05]  /*4560*/  FADD.FTZ R119, R10, R119 ;  /* 0x000000770a777221 */ /* 0x000fca0000010000 */
[----:B------:R-:W-:-:S07]  /*4570*/  MOV R153, R119 ;  /* 0x0000007700997202 */ /* 0x000fce0000000f00 */
[----:B------:R-:W-:Y:S05]  /*4580*/  WARPSYNC.COLLECTIVE R152, `(.L_x_33553) ;  /* 0x0000000098087348 */ /* 0x000fea0003c00000 */
[----:B------:R0:W1:Y:S02]  /*4590*/  SHFL.BFLY P6, R151, R153, R154, R155 ;  /* 0x0c00009a99977389 */ /* 0x00006400000c009b */
[----:B01----:R-:W-:Y:S05]  /*45a0*/  ENDCOLLECTIVE ;  /* 0x000000000000791b */ /* 0x003fea0003800000 */
.L_x_33553:
[----:B------:R-:W-:Y:S01]  /*45b0*/  HFMA2 R154, -RZ, RZ, 0, 9.5367431640625e-07 ;  /* 0x00000010ff9a7431 */ /* 0x000fe200000001ff */
[----:B------:R-:W-:-:S05]  /*45c0*/  MOV R150, R151 ;  /* 0x0000009700967202 */ /* 0x000fca0000000f00 */
[----:B------:R-:W-:-:S05]  /*45d0*/  FADD.FTZ R150, R119, R150 ;  /* 0x0000009677967221 */ /* 0x000fca0000010000 */
[----:B------:R-:W-:-:S07]  /*45e0*/  MOV R153, R150 ;  /* 0x0000009600997202 */ /* 0x000fce0000000f00 */
[----:B------:R-:W-:Y:S05]  /*45f0*/  WARPSYNC.COLLECTIVE R152, `(.L_x_33554) ;  /* 0x0000000098087348 */ /* 0x000fea0003c00000 */
[----:B------:R0:W1:Y:S02]  /*4600*/  SHFL.BFLY P6, R151, R153, R154, R155 ;  /* 0x0c00009a99977389 */ /* 0x00006400000c009b */
[----:B01----:R-:W-:Y:S05]  /*4610*/  ENDCOLLECTIVE ;  /* 0x000000000000791b */ /* 0x003fea0003800000 */
.L_x_33554:
[----:B------:R-:W-:Y:S01]  /*4620*/  MOV R149, R151 ;  /* 0x0000009700957202 */ /* 0x000fe20000000f00 */
[----:B------:R-:W-:Y:S06]  /*4630*/  BRA `(.L_x_33555) ;  /* 0xffffffe800dc7947 */ /* 0x000fec000383ffff */
.L_x_33556:
        /* <DEDUP_REMOVED lines=12> */
.L_x_37378:


//--------------------- .text._ZN10layer_norm13ln_fwd_kernelINS_13Kernel_traitsIfffffjLj1024ELj1ELj4ELj1ELj16ENS_18Kernel_traits_baseILj1024EfffffjLj128EEEEELb0ELb1ELb1ELb1EEEvNS_9FwdParamsE --------------------------
	.section	.text._ZN10layer_norm13ln_fwd_kernelINS_13Kernel_traitsIfffffjLj1024ELj1ELj4ELj1ELj16ENS_18Kernel_traits_baseILj1024EfffffjLj128EEEEELb0ELb1ELb1ELb1EEEvNS_9FwdParamsE,"ax",@progbits
	.align	128
        .global         _ZN10layer_norm13ln_fwd_kernelINS_13Kernel_traitsIfffffjLj1024ELj1ELj4ELj1ELj16ENS_18Kernel_traits_baseILj1024EfffffjLj128EEEEELb0ELb1ELb1ELb1EEEvNS_9FwdParamsE
        .type           _ZN10layer_norm13ln_fwd_kernelINS_13Kernel_traitsIfffffjLj1024ELj1ELj4ELj1ELj16ENS_18Kernel_traits_baseILj1024EfffffjLj128EEEEELb0ELb1ELb1ELb1EEEvNS_9FwdParamsE,@function
        .size           _ZN10layer_norm13ln_fwd_kernelINS_13Kernel_traitsIfffffjLj1024ELj1ELj4ELj1ELj16ENS_18Kernel_traits_baseILj1024EfffffjLj128EEEEELb0ELb1ELb1ELb1EEEvNS_9FwdParamsE,(.L_x_37379 - _ZN10layer_norm13ln_fwd_kernelINS_13Kernel_traitsIfffffjLj1024ELj1ELj4ELj1ELj16ENS_18Kernel_traits_baseILj1024EfffffjLj128EEEEELb0ELb1ELb1ELb1EEEvNS_9FwdParamsE)
        .other          _ZN10layer_norm13ln_fwd_kernelINS_13Kernel_traitsIfffffjLj1024ELj1ELj4ELj1ELj16ENS_18Kernel_traits_baseILj1024EfffffjLj128EEEEELb0ELb1ELb1ELb1EEEvNS_9FwdParamsE,@"STO_CUDA_ENTRY STV_DEFAULT"
_ZN10layer_norm13ln_fwd_kernelINS_13Kernel_traitsIfffffjLj1024ELj1ELj4ELj1ELj16ENS_18Kernel_traits_baseILj1024EfffffjLj128EEEEELb0ELb1ELb1ELb1EEEvNS_9FwdParamsE:
.text._ZN10layer_norm13ln_fwd_kernelINS_13Kernel_traitsIfffffjLj1024ELj1ELj4ELj1ELj16ENS_18Kernel_traits_baseILj1024EfffffjLj128EEEEELb0ELb1ELb1ELb1EEEvNS_9FwdParamsE:
        /* <DEDUP_REMOVED lines=43> */
.L_x_33557:
        /* <DEDUP_REMOVED lines=36> */
.L_x_33558:
        /* <DEDUP_REMOVED lines=8> */
.L_x_33585:
[----:B0-----:R-:W0:Y:S08]  /*0570*/  LDC.64 R4, c[0x0][0x3f0] ;  /* 0x0000fc00ff047b82 */ /* 0x001e300000000a00 */
[----:B------:R-:W1:Y:S08]  /*0580*/  LDC R147, c[0x0][0x388] ;  /* 0x0000e200ff937b82 */ /* 0x000e700000000800 */
[----:B--2---:R-:W2:Y:S01]  /*0590*/  LDC.64 R112, c[0x0][0x3f8] ;  /* 0x0000fe00ff707b82 */ /* 0x004ea20000000a00 */
[----:B0-----:R-:W-:-:S05]  /*05a0*/  IMAD.WIDE R4, R2, 0x4, R4 ;  /* 0x0000000402047825 */ /* 0x001fca00078e0204 */
[----:B------:R2:W3:Y:S02]  /*05b0*/  LDG.E R116, desc[UR6][R4.64] ;  /* 0x0000000604747981 */ /* 0x0004e4000c1e1900 */
[----:B--2---:R-:W-:-:S05]  /*05c0*/  IMAD.WIDE R4, R2, 0x4, R112 ;  /* 0x0000000402047825 */ /* 0x004fca00078e0270 */
[----:B-----5:R0:W5:Y:S01]  /*05d0*/  LDG.E R146, desc[UR6][R4.64] ;  /* 0x0000000604927981 */ /* 0x020162000c1e1900 */
[----:B---3--:R-:W-:-:S13]  /*05e0*/  ISETP.GE.AND P1, PT, R116, 0x1, PT ;  /* 0x000000017400780c */ /* 0x008fda0003f26270 */
[----:B------:R-:W-:Y:S01]  /*05f0*/  @P1 IADD3 R6, PT, PT, R116, -0x1, RZ ;  /* 0xffffffff74061810 */ /* 0x000fe20007ffe0ff */
[----:B------:R-:W2:Y:S04]  /*0600*/  @P1 LDC.64 R114, c[0x0][0x390] ;  /* 0x0000e400ff721b82 */ /* 0x000ea80000000a00 */
[----:B-1----:R-:W-:-:S05]  /*0610*/  @P1 IMAD R6, R6, R147, RZ ;  /* 0x0000009306061224 */ /* 0x002fca00078e02ff */
        /* <DEDUP_REMOVED lines=9> */
[----:B------:R-:W-:-:S04]  /*06b0*/  SHF.R.S32.HI R111, RZ, 0x1f, R6 ;  /* 0x0000001fff6f7819 */ /* 0x000fc80000011406 */
[----:B------:R-:W-:-:S04]  /*06c0*/  LEA.HI R111, R111, R6, RZ, 0x2 ;  /* 0x000000066f6f7211 */ /* 0x000fc800078f10ff */
[----:B------:R-:W-:-:S03]  /*06d0*/  LEA.HI.SX32 R137, R111, R0, 0x1e ;  /* 0x000000006f897211 */ /* 0x000fc600078ff2ff */
[----:B0-----:R-:W-:Y:S05]  /*06e0*/  @P0 BRA `(.L_x_33559) ;  /* 0x0000000000380947 */ /* 0x001fea0003800000 */
[----:B-----5:R-:W-:Y:S01]  /*06f0*/  FMUL.FTZ R111, R106, UR5 ;  /* 0x000000056a6f7c20 */ /* 0x020fe20008410000 */
[----:B------:R-:W-:Y:S01]  /*0700*/  FMUL.FTZ R5, R104, UR5 ;  /* 0x0000000568057c20 */ /* 0x000fe20008410000 */
[----:B------:R-:W-:Y:S01]  /*0710*/  FMUL.FTZ R4, R105, UR5 ;  /* 0x0000000569047c20 */ /* 0x000fe20008410000 */
[----:B------:R-:W-:Y:S01]  /*0720*/  FMUL.FTZ R6, R107, UR5 ;  /* 0x000000056b067c20 */ /* 0x000fe20008410000 */
[----:B------:R-:W-:Y:S01]  /*0730*/  FMUL.FTZ R111, R111, R74 ;  /* 0x0000004a6f6f7220 */ /* 0x000fe20000410000 */
[----:B------:R-:W-:Y:S01]  /*0740*/  ISETP.GT.AND P3, PT, R116, RZ, PT ;  /* 0x000000ff7400720c */ /* 0x000fe20003f64270 */
[----:B------:R-:W-:Y:S01]  /*0750*/  FMUL.FTZ R5, R5, R72 ;  /* 0x0000004805057220 */ /* 0x000fe20000410000 */
[----:B------:R-:W-:Y:S01]  /*0760*/  FMUL.FTZ R4, R4, R73 ;  /* 0x0000004904047220 */ /* 0x000fe20000410000 */
[----:B------:R-:W-:Y:S01]  /*0770*/  FMUL.FTZ R6, R6, R75 ;  /* 0x0000004b06067220 */ /* 0x000fe20000410000 */
[----:B------:R-:W-:Y:S02]  /*0780*/  FSEL R142, R111, RZ, P3 ;  /* 0x000000ff6f8e7208 */ /* 0x000fe40001800000 */
[----:B------:R-:W-:-:S02]  /*0790*/  FSEL R140, R5, RZ, P3 ;  /* 0x000000ff058c7208 */ /* 0x000fc40001800000 */
[----:B------:R-:W-:Y:S02]  /*07a0*/  FSEL R141, R4, RZ, P3 ;  /* 0x000000ff048d7208 */ /* 0x000fe40001800000 */
[----:B------:R-:W-:Y:S01]  /*07b0*/  FSEL R111, R6, RZ, P3 ;  /* 0x000000ff066f7208 */ /* 0x000fe20001800000 */
[----:B------:R-:W-:Y:S06]  /*07c0*/  BRA `(.L_x_33560) ;  /* 0x0000000000507947 */ /* 0x000fec0003800000 */
.L_x_33559:
[----:B------:R-:W0:Y:S02]  /*07d0*/  LDC.64 R108, c[0x0][0x3a0] ;  /* 0x0000e800ff6c7b82 */ /* 0x000e240000000a00 */
[----:B0-----:R-:W-:-:S06]  /*07e0*/  IMAD.WIDE.U32 R108, R137, 0x10, R108 ;  /* 0x00000010896c7825 */ /* 0x001fcc00078e006c */
[----:B------:R-:W2:Y:S01]  /*07f0*/  LDG.E.128 R108, desc[UR6][R108.64] ;  /* 0x000000066c6c7981 */ /* 0x000ea2000c1e1d00 */
[----:B------:R-:W-:-:S13]  /*0800*/  ISETP.GT.AND P3, PT, R116, RZ, PT ;  /* 0x000000ff7400720c */ /* 0x000fda0003f64270 */
[----:B------:R-:W0:Y:S08]  /*0810*/  @P3 LDC R7, c[0x0][0x40c] ;  /* 0x00010300ff073b82 */ /* 0x000e300000000800 */
[----:B------:R-:W1:Y:S08]  /*0820*/  @P3 LDC R5, c[0x0][0x40c] ;  /* 0x00010300ff053b82 */ /* 0x000e700000000800 */
[----:B------:R-:W3:Y:S08]  /*0830*/  @P3 LDC R4, c[0x0][0x40c] ;  /* 0x00010300ff043b82 */ /* 0x000ef00000000800 */
[----:B------:R-:W4:Y:S01]  /*0840*/  @P3 LDC R6, c[0x0][0x40c] ;  /* 0x00010300ff063b82 */ /* 0x000f220000000800 */
[----:B0----5:R-:W-:Y:S01]  /*0850*/  @P3 FMUL.FTZ R7, R106, R7 ;  /* 0x000000076a073220 */ /* 0x021fe20000410000 */
[----:B-1----:R-:W-:Y:S01]  /*0860*/  @P3 FMUL.FTZ R5, R104, R5 ;  /* 0x0000000568053220 */ /* 0x002fe20000410000 */
[----:B---3--:R-:W-:Y:S01]  /*0870*/  @P3 FMUL.FTZ R4, R105, R4 ;  /* 0x0000000469043220 */ /* 0x008fe20000410000 */
[----:B----4-:R-:W-:Y:S01]  /*0880*/  @P3 FMUL.FTZ R6, R107, R6 ;  /* 0x000000066b063220 */ /* 0x010fe20000410000 */
[----:B--2---:R-:W-:Y:S01]  /*0890*/  MOV R142, R110 ;  /* 0x0000006e008e7202 */ /* 0x004fe20000000f00 */
[----:B------:R-:W-:Y:S01]  /*08a0*/  @P3 FFMA.FTZ R142, R7, R74, R110 ;  /* 0x0000004a078e3223 */ /* 0x000fe2000001006e */
[----:B------:R-:W-:Y:S01]  /*08b0*/  @!P3 MOV R140, R108 ;  /* 0x0000006c008cb202 */ /* 0x000fe20000000f00 */
[----:B------:R-:W-:Y:S01]  /*08c0*/  @P3 FFMA.FTZ R140, R5, R72, R108 ;  /* 0x00000048058c3223 */ /* 0x000fe2000001006c */
[----:B------:R-:W-:Y:S01]  /*08d0*/  MOV R141, R109 ;  /* 0x0000006d008d7202 */ /* 0x000fe20000000f00 */
[----:B------:R-:W-:Y:S01]  /*08e0*/  @P3 FFMA.FTZ R141, R4, R73, R109 ;  /* 0x00000049048d3223 */ /* 0x000fe2000001006d */
[----:B------:R-:W-:Y:S01]  /*08f0*/  MOV R7, R111 ;  /* 0x0000006f00077202 */ /* 0x000fe20000000f00 */
[----:B------:R-:W-:-:S07]  /*0900*/  @P3 FFMA.FTZ R111, R6, R75, R111 ;  /* 0x0000004b066f3223 */ /* 0x000fce000001006f */
.L_x_33560:
[----:B------:R-:W0:Y:S01]  /*0910*/  LDC.64 R144, c[0x0][0x3a8] ;  /* 0x0000ea00ff907b82 */ /* 0x000e220000000a00 */
[----:B------:R-:W-:Y:S02]  /*0920*/  IADD3 R119, PT, PT, R137, 0x20, RZ ;  /* 0x0000002089777810 */ /* 0x000fe40007ffe0ff */
[----:B------:R-:W-:Y:S02]  /*0930*/  MOV R143, R111 ;  /* 0x0000006f008f7202 */ /* 0x000fe40000000f00 */
[----:B------:R-:W-:-:S03]  /*0940*/  @P1 IADD3 R117, PT, PT, R3, 0x20, RZ ;  /* 0x0000002003751810 */ /* 0x000fc60007ffe0ff */
[----:B------:R-:W1:Y:S08]  /*0950*/  @P0 LDC.64 R4, c[0x0][0x3a0] ;  /* 0x0000e800ff040b82 */ /* 0x000e700000000a00 */
[----:B------:R-:W2:Y:S01]  /*0960*/  @P1 LDC.64 R114, c[0x0][0x390] ;  /* 0x0000e400ff721b82 */ /* 0x000ea20000000a00 */
[----:B0-----:R-:W-:-:S05]  /*0970*/  IMAD.WIDE.U32 R112, R137, 0x10, R144 ;  /* 0x0000001089707825 */ /* 0x001fca00078e0090 */
[----:B------:R0:W-:Y:S01]  /*0980*/  STG.E.128 desc[UR6][R112.64], R140 ;  /* 0x0000008c70007986 */ /* 0x0001e2000c101d06 */
[----:B-1----:R-:W-:-:S06]  /*0990*/  @P0 IMAD.WIDE.U32 R4, R119, 0x10, R4 ;  /* 0x0000001077040825 */ /* 0x002fcc00078e0004 */
[----:B------:R-:W3:Y:S01]  /*09a0*/  @P0 LDG.E.128 R4, desc[UR6][R4.64] ;  /* 0x0000000604040981 */ /* 0x000ee2000c1e1d00 */
[----:B--2---:R-:W-:-:S05]  /*09b0*/  @P1 IMAD.WIDE.U32 R114, R117, 0x10, R114 ;  /* 0x0000001075721825 */ /* 0x004fca00078e0072 */
[----:B------:R0:W5:Y:S01]  /*09c0*/  @P1 LDG.E.128 R104, desc[UR6][R114.64] ;  /* 0x0000000672681981 */ /* 0x000162000c1e1d00 */
[----:B------:R-:W-:Y:S01]  /*09d0*/  BSSY.RECONVERGENT B0, `(.L_x_33561) ;  /* 0x0000022000007945 */ /* 0x000fe20003800200 */
[----:B---3--:R-:W-:Y:S02]  /*09e0*/  @P0 MOV R110, R6 ;  /* 0x00000006006e0202 */ /* 0x008fe40000000f00 */
[----:B------:R-:W-:Y:S02]  /*09f0*/  @P0 MOV R109, R5 ;  /* 0x00000005006d0202 */ /* 0x000fe40000000f00 */
[----:B------:R-:W-:Y:S01]  /*0a00*/  @P0 MOV R108, R4 ;  /* 0x00000004006c0202 */ /* 0x000fe20000000f00 */
[----:B0-----:R-:W-:Y:S06]  /*0a10*/  @!P0 BRA `(.L_x_33562) ;  /* 0x0000000000448947 */ /* 0x001fec0003800000 */
[----:B------:R-:W0:Y:S01]  /*0a20*/  @P3 LDC R5, c[0x0][0x40c] ;  /* 0x00010300ff053b82 */ /* 0x000e220000000800 */
[----:B------:R-:W-:Y:S02]  /*0a30*/  MOV R132, R108 ;  /* 0x0000006c00847202 */ /* 0x000fe40000000f00 */
[----:B------:R-:W-:Y:S02]  /*0a40*/  MOV R133, R109 ;  /* 0x0000006d00857202 */ /* 0x000fe40000000f00 */
[----:B------:R-:W-:Y:S02]  /*0a50*/  MOV R134, R110 ;  /* 0x0000006e00867202 */ /* 0x000fe40000000f00 */
[----:B------:R-:W-:Y:S01]  /*0a60*/  MOV R135, R7 ;  /* 0x0000000700877202 */ /* 0x000fe20000000f00 */
        /* <DEDUP_REMOVED lines=12> */
.L_x_33562:
[----:B-----5:R-:W-:Y:S01]  /*0b30*/  FMUL.FTZ R5, R104, UR5 ;  /* 0x0000000568057c20 */ /* 0x020fe20008410000 */
[----:B------:R-:W-:Y:S01]  /*0b40*/  FMUL.FTZ R4, R105, UR5 ;  /* 0x0000000569047c20 */ /* 0x000fe20008410000 */
[----:B------:R-:W-:Y:S01]  /*0b50*/  FMUL.FTZ R113, R106, UR5 ;  /* 0x000000056a717c20 */ /* 0x000fe20008410000 */
[----:B------:R-:W-:Y:S01]  /*0b60*/  FMUL.FTZ R6, R107, UR5 ;  /* 0x000000056b067c20 */ /* 0x000fe20008410000 */
[----:B------:R-:W-:Y:S01]  /*0b70*/  FMUL.FTZ R132, R5, R76 ;  /* 0x0000004c05847220 */ /* 0x000fe20000410000 */
[----:B------:R-:W-:Y:S01]  /*0b80*/  FMUL.FTZ R133, R4, R77 ;  /* 0x0000004d04857220 */ /* 0x000fe20000410000 */
[----:B------:R-:W-:Y:S01]  /*0b90*/  FMUL.FTZ R134, R113, R78 ;  /* 0x0000004e71867220 */ /* 0x000fe20000410000 */
[----:B------:R-:W-:Y:S02]  /*0ba0*/  FMUL.FTZ R135, R6, R79 ;  /* 0x0000004f06877220 */ /* 0x000fe40000410000 */
[----:B------:R-:W-:Y:S02]  /*0bb0*/  FSEL R132, R132, RZ, P3 ;  /* 0x000000ff84847208 */ /* 0x000fe40001800000 */
[----:B------:R-:W-:-:S02]  /*0bc0*/  FSEL R133, R133, RZ, P3 ;  /* 0x000000ff85857208 */ /* 0x000fc40001800000 */
[----:B------:R-:W-:Y:S02]  /*0bd0*/  FSEL R134, R134, RZ, P3 ;  /* 0x000000ff86867208 */ /* 0x000fe40001800000 */
[----:B------:R-:W-:-:S07]  /*0be0*/  FSEL R135, R135, RZ, P3 ;  /* 0x000000ff87877208 */ /* 0x000fce0001800000 */
.L_x_33563:
[----:B------:R-:W-:Y:S05]  /*0bf0*/  BSYNC.RECONVERGENT B0 ;  /* 0x0000000000007941 */ /* 0x000fea0003800200 */
.L_x_33561:
[----:B------:R-:W0:Y:S01]  /*0c00*/  @P0 LDC.64 R112, c[0x0][0x3a0] ;  /* 0x0000e800ff700b82 */ /* 0x000e220000000a00 */
[----:B------:R-:W-:Y:S01]  /*0c10*/  IADD3 R121, PT, PT, R137, 0x40, RZ ;  /* 0x0000004089797810 */ /* 0x000fe20007ffe0ff */
[----:B------:R-:W-:Y:S01]  /*0c20*/  IMAD.WIDE.U32 R4, R119, 0x10, R144 ;  /* 0x0000001077047825 */ /* 0x000fe200078e0090 */
[----:B------:R-:W-:-:S04]  /*0c30*/  @P1 IADD3 R119, PT, PT, R3, 0x40, RZ ;  /* 0x0000004003771810 */ /* 0x000fc80007ffe0ff */
[----:B------:R1:W-:Y:S01]  /*0c40*/  STG.E.128 desc[UR6][R4.64], R132 ;  /* 0x0000008404007986 */ /* 0x0003e2000c101d06 */
[----:B------:R-:W2:Y:S01]  /*0c50*/  @P1 LDC.64 R116, c[0x0][0x390] ;  /* 0x0000e400ff741b82 */ /* 0x000ea20000000a00 */
[----:B0-----:R-:W-:-:S06]  /*0c60*/  @P0 IMAD.WIDE.U32 R112, R121, 0x10, R112 ;  /* 0x0000001079700825 */ /* 0x001fcc00078e0070 */
[----:B------:R-:W3:Y:S01]  /*0c70*/  @P0 LDG.E.128 R112, desc[UR6][R112.64] ;  /* 0x0000000670700981 */ /* 0x000ee2000c1e1d00 */
[----:B--2---:R-:W-:-:S05]  /*0c80*/  @P1 IMAD.WIDE.U32 R116, R119, 0x10, R116 ;  /* 0x0000001077741825 */ /* 0x004fca00078e0074 */
[----:B------:R1:W5:Y:S01]  /*0c90*/  @P1 LDG.E.128 R104, desc[UR6][R116.64] ;  /* 0x0000000674681981 */ /* 0x000362000c1e1d00 */
[----:B------:R-:W-:Y:S01]  /*0ca0*/  BSSY.RECONVERGENT B0, `(.L_x_33564) ;  /* 0x0000023000007945 */ /* 0x000fe20003800200 */
[----:B---3--:R-:W-:Y:S02]  /*0cb0*/  @P0 MOV R7, R115 ;  /* 0x0000007300070202 */ /* 0x008fe40000000f00 */
[----:B------:R-:W-:Y:S02]  /*0cc0*/  @P0 MOV R110, R114 ;  /* 0x00000072006e0202 */ /* 0x000fe40000000f00 */
[----:B------:R-:W-:Y:S02]  /*0cd0*/  @P0 MOV R109, R113 ;  /* 0x00000071006d0202 */ /* 0x000fe40000000f00 */
[----:B------:R-:W-:Y:S01]  /*0ce0*/  @P0 MOV R108, R112 ;  /* 0x00000070006c0202 */ /* 0x000fe20000000f00 */
[----:B-1----:R-:W-:Y:S06]  /*0cf0*/  @!P0 BRA `(.L_x_33565) ;  /* 0x0000000000448947 */ /* 0x002fec0003800000 */
        /* <DEDUP_REMOVED lines=17> */
.L_x_33565:
        /* <DEDUP_REMOVED lines=12> */
.L_x_33566:
[----:B------:R-:W-:Y:S05]  /*0ed0*/  BSYNC.RECONVERGENT B0 ;  /* 0x0000000000007941 */ /* 0x000fea0003800200 */
.L_x_33564:
        /* <DEDUP_REMOVED lines=33> */
.L_x_33568:
        /* <DEDUP_REMOVED lines=12> */
.L_x_33569:
[----:B------:R-:W-:Y:S05]  /*11b0*/  BSYNC.RECONVERGENT B0 ;  /* 0x0000000000007941 */ /* 0x000fea0003800200 */
.L_x_33567:
        /* <DEDUP_REMOVED lines=33> */
.L_x_33571:
        /* <DEDUP_REMOVED lines=12> */
.L_x_33572:
[----:B------:R-:W-:Y:S05]  /*1490*/  BSYNC.RECONVERGENT B0 ;  /* 0x0000000000007941 */ /* 0x000fea0003800200 */
.L_x_33570:
        /* <DEDUP_REMOVED lines=33> */
.L_x_33574:
        /* <DEDUP_REMOVED lines=12> */
.L_x_33575:
[----:B------:R-:W-:Y:S05]  /*1770*/  BSYNC.RECONVERGENT B0 ;  /* 0x0000000000007941 */ /* 0x000fea0003800200 */
.L_x_33573:
        /* <DEDUP_REMOVED lines=19> */
[----:B------:R-:W-:-:S03]  /*18b0*/  MOV R114, R110 ;  /* 0x0000006e00727202 */ /* 0x000fc60000000f00 */
[----:B------:R-:W1:Y:S08]  /*18c0*/  @P3 LDC R4, c[0x0][0x40c] ;  /* 0x00010300ff043b82 */ /* 0x000e700000000800 */
[----:B------:R-:W2:Y:S01]  /*18d0*/  @P3 LDC R139, c[0x0][0x40c] ;  /* 0x00010300ff8b3b82 */ /* 0x000ea20000000800 */
[----:B0----5:R-:W-:-:S04]  /*18e0*/  @P3 FMUL.FTZ R115, R104, R115 ;  /* 0x0000007368733220 */ /* 0x021fc80000410000 */
[----:B------:R-:W-:Y:S01]  /*18f0*/  @P3 FFMA.FTZ R112, R115, R96, R108 ;  /* 0x0000006073703223 */ /* 0x000fe2000001006c */
[----:B------:R-:W-:Y:S01]  /*1900*/  MOV R115, R7 ;  /* 0x0000000700737202 */ /* 0x000fe20000000f00 */
        /* <DEDUP_REMOVED lines=8> */
.L_x_33577:
        /* <DEDUP_REMOVED lines=12> */
.L_x_33578:
[----:B------:R-:W-:Y:S05]  /*1a50*/  BSYNC.RECONVERGENT B0 ;  /* 0x0000000000007941 */ /* 0x000fea0003800200 */
.L_x_33576:
        /* <DEDUP_REMOVED lines=33> */
.L_x_33580:
        /* <DEDUP_REMOVED lines=12> */
.L_x_33581:
[----:B------:R-:W-:Y:S05]  /*1d30*/  BSYNC.RECONVERGENT B0 ;  /* 0x0000000000007941 */ /* 0x000fea0003800200 */
.L_x_33579:
        /* <DEDUP_REMOVED lines=122> */
.L_x_33597:
[----:B------:R-:W-:Y:S01]  /*24e0*/  FMUL.FTZ R3, R4, R4 ;  /* 0x0000000404037220 */ /* 0x000fe20000410000 */
[----:B-1----:R-:W-:Y:S01]  /*24f0*/  FADD.FTZ R150, R145, R148 ;  /* 0x0000009491967221 */ /* 0x002fe20000010000 */
[----:B------:R-:W-:Y:S01]  /*2500*/  BSSY.RECONVERGENT B0, `(.L_x_33583) ;  /* 0x000008b000007945 */ /* 0x000fe20003800200 */
[----:B------:R-:W1:Y:S02]  /*2510*/  @!P0 LDC.64 R148, c[0x0][0x3c0] ;  /* 0x0000f000ff948b82 */ /* 0x000e640000000a00 */
        /* <DEDUP_REMOVED lines=11> */
[----:B------:R-:W-:Y:S02]  /*25d0*/  IADD3 R146, PT, PT, R146, -0x1, RZ ;  /* 0xffffffff92927810 */ /* 0x000fe40007ffe0ff */
[----:B------:R-:W-:-:S03]  /*25e0*/  FSEL R4, R4, RZ, !P2 ;  /* 0x000000ff04047208 */ /* 0x000fc60005000000 */
[----:B------:R-:W-:Y:S02]  /*25f0*/  IMAD R3, R146, R147, RZ ;  /* 0x0000009392037224 */ /* 0x000fe400078e02ff */
[C---:B------:R-:W-:Y:S01]  /*2600*/  FADD.FTZ R6, -R4.reuse, R140 ;  /* 0x0000008c04067221 */ /* 0x040fe20000010100 */
        /* <DEDUP_REMOVED lines=34> */
[----:B------:R-:W-:Y:S01]  /*2830*/  FMUL.FTZ R141, R5, R141 ;  /* 0x0000008d058d7220 */ /* 0x000fe20000410000 */
[----:B------:R-:W-:Y:S01]  /*2840*/  LEA.HI.SX32 R3, R3, R0, 0x1e ;  /* 0x0000000003037211 */ /* 0x000fe200078ff2ff */
[----:B------:R-:W-:Y:S01]  /*2850*/  FADD.FTZ R4, -R4, R139 ;  /* 0x0000008b04047221 */ /* 0x000fe20000010100 */
        /* <DEDUP_REMOVED lines=30> */
[----:B0-----:R-:W-:-:S04]  /*2a40*/  IMAD.WIDE.U32 R140, R3, 0x10, R114 ;  /* 0x00000010038c7825 */ /* 0x001fc800078e0072 */
[C---:B------:R-:W-:Y:S01]  /*2a50*/  FMUL.FTZ R111, R5.reuse, R111 ;  /* 0x0000006f056f7220 */ /* 0x040fe20000410000 */
[C---:B------:R-:W-:Y:S01]  /*2a60*/  FMUL.FTZ R136, R5.reuse, R136 ;  /* 0x0000008805887220 */ /* 0x040fe20000410000 */
[C---:B------:R-:W-:Y:S01]  /*2a70*/  FMUL.FTZ R137, R5.reuse, R137 ;  /* 0x0000008905897220 */ /* 0x040fe20000410000 */
[----:B------:R-:W-:Y:S01]  /*2a80*/  FMUL.FTZ R4, R5, R4 ;  /* 0x0000000405047220 */ /* 0x000fe20000410000 */
[C---:B------:R-:W-:Y:S01]  /*2a90*/  IADD3 R5, PT, PT, R3.reuse, 0x20, RZ ;  /* 0x0000002003057810 */ /* 0x040fe20007ffe0ff */
[----:B------:R0:W-:Y:S01]  /*2aa0*/  STG.E.128 desc[UR6][R140.64], R116 ;  /* 0x000000748c007986 */ /* 0x0001e2000c101d06 */
[----:B------:R-:W-:Y:S01]  /*2ab0*/  IADD3 R147, PT, PT, R3, 0x40, RZ ;  /* 0x0000004003937810 */ /* 0x000fe20007ffe0ff */
[----:B------:R-:W-:Y:S01]  /*2ac0*/  FFMA.FTZ R132, R132, R12, R44 ;  /* 0x0000000c84847223 */ /* 0x000fe2000001002c */
[----:B------:R-:W-:Y:S01]  /*2ad0*/  FFMA.FTZ R133, R133, R13, R45 ;  /* 0x0000000d85857223 */ /* 0x000fe2000001002d */
[----:B------:R-:W-:Y:S01]  /*2ae0*/  FFMA.FTZ R134, R134, R14, R46 ;  /* 0x0000000e86867223 */ /* 0x000fe2000001002e */
[----:B------:R-:W-:Y:S01]  /*2af0*/  FFMA.FTZ R135, R135, R15, R47 ;  /* 0x0000000f87877223 */ /* 0x000fe2000001002f */
[----:B------:R-:W-:Y:S01]  /*2b00*/  IADD3 R153, PT, PT, R3, 0x60, RZ ;  /* 0x0000006003997810 */ /* 0x000fe20007ffe0ff */
[----:B------:R-:W-:Y:S01]  /*2b10*/  FFMA.FTZ R128, R128, R16, R48 ;  /* 0x0000001080807223 */ /* 0x000fe20000010030 */
[----:B------:R-:W-:Y:S01]  /*2b20*/  FFMA.FTZ R129, R129, R17, R49 ;  /* 0x0000001181817223 */ /* 0x000fe20000010031 */
[----:B------:R-:W-:Y:S01]  /*2b30*/  FFMA.FTZ R130, R130, R18, R50 ;  /* 0x0000001282827223 */ /* 0x000fe20000010032 */
[----:B------:R-:W-:Y:S01]  /*2b40*/  FFMA.FTZ R131, R131, R19, R51 ;  /* 0x0000001383837223 */ /* 0x000fe20000010033 */
[----:B------:R-:W-:Y:S01]  /*2b50*/  IADD3 R151, PT, PT, R3, 0x80, RZ ;  /* 0x0000008003977810 */ /* 0x000fe20007ffe0ff */
[----:B------:R-:W-:Y:S01]  /*2b60*/  IMAD.WIDE.U32 R152, R153, 0x10, R114 ;  /* 0x0000001099987825 */ /* 0x000fe200078e0072 */
[----:B------:R-:W-:-:S03]  /*2b70*/  IADD3 R149, PT, PT, R3, 0xa0, RZ ;  /* 0x000000a003957810 */ /* 0x000fc60007ffe0ff */
[----:B------:R-:W-:Y:S01]  /*2b80*/  FFMA.FTZ R124, R124, R20, R52 ;  /* 0x000000147c7c7223 */ /* 0x000fe20000010034 */
[----:B------:R-:W-:Y:S01]  /*2b90*/  IADD3 R155, PT, PT, R3, 0xe0, RZ ;  /* 0x000000e0039b7810 */ /* 0x000fe20007ffe0ff */
[----:B------:R-:W-:Y:S01]  /*2ba0*/  FFMA.FTZ R125, R125, R21, R53 ;  /* 0x000000157d7d7223 */ /* 0x000fe20000010035 */
[----:B------:R-:W-:Y:S01]  /*2bb0*/  FFMA.FTZ R126, R126, R22, R54 ;  /* 0x000000167e7e7223 */ /* 0x000fe20000010036 */
[----:B0-----:R-:W-:Y:S01]  /*2bc0*/  IMAD.WIDE.U32 R118, R5, 0x10, R114 ;  /* 0x0000001005767825 */ /* 0x001fe200078e0072 */
[----:B------:R-:W-:-:S03]  /*2bd0*/  IADD3 R141, PT, PT, R3, 0xc0, RZ ;  /* 0x000000c0038d7810 */ /* 0x000fc60007ffe0ff */
[----:B------:R-:W-:Y:S01]  /*2be0*/  FFMA.FTZ R127, R127, R23, R55 ;  /* 0x000000177f7f7223 */ /* 0x000fe20000010037 */
[----:B------:R-:W-:Y:S01]  /*2bf0*/  FFMA.FTZ R120, R120, R24, R56 ;  /* 0x0000001878787223 */ /* 0x000fe20000010038 */
[----:B------:R-:W-:Y:S01]  /*2c00*/  IMAD.WIDE.U32 R116, R147, 0x10, R114 ;  /* 0x0000001093747825 */ /* 0x000fe200078e0072 */
[----:B------:R0:W-:Y:S03]  /*2c10*/  STG.E.128 desc[UR6][R118.64], R132 ;  /* 0x0000008476007986 */ /* 0x0001e6000c101d06 */
[----:B------:R-:W-:Y:S01]  /*2c20*/  FFMA.FTZ R121, R121, R25, R57 ;  /* 0x0000001979797223 */ /* 0x000fe20000010039 */
[----:B------:R-:W-:Y:S01]  /*2c30*/  FFMA.FTZ R122, R122, R26, R58 ;  /* 0x0000001a7a7a7223 */ /* 0x000fe2000001003a */
[----:B------:R-:W-:Y:S01]  /*2c40*/  IMAD.WIDE.U32 R150, R151, 0x10, R114 ;  /* 0x0000001097967825 */ /* 0x000fe200078e0072 */
[----:B------:R1:W-:Y:S03]  /*2c50*/  STG.E.128 desc[UR6][R116.64], R128 ;  /* 0x0000008074007986 */ /* 0x0003e6000c101d06 */
[----:B------:R-:W-:Y:S01]  /*2c60*/  FFMA.FTZ R123, R123, R27, R59 ;  /* 0x0000001b7b7b7223 */ /* 0x000fe2000001003b */
[----:B------:R-:W-:Y:S01]  /*2c70*/  FFMA.FTZ R112, R112, R32, R64 ;  /* 0x0000002070707223 */ /* 0x000fe20000010040 */
[----:B------:R-:W-:-:S04]  /*2c80*/  IMAD.WIDE.U32 R148, R149, 0x10, R114 ;  /* 0x0000001095947825 */ /* 0x000fc800078e0072 */
[----:B------:R-:W-:Y:S01]  /*2c90*/  FFMA.FTZ R113, R113, R33, R65 ;  /* 0x0000002171717223 */ /* 0x000fe20000010041 */
[----:B------:R2:W-:Y:S01]  /*2ca0*/  STG.E.128 desc[UR6][R152.64], R124 ;  /* 0x0000007c98007986 */ /* 0x0005e2000c101d06 */
[----:B------:R-:W-:-:S03]  /*2cb0*/  IMAD.WIDE.U32 R140, R141, 0x10, R114 ;  /* 0x000000108d8c7825 */ /* 0x000fc600078e0072 */
[----:B------:R2:W-:Y:S01]  /*2cc0*/  STG.E.128 desc[UR6][R150.64], R120 ;  /* 0x0000007896007986 */ /* 0x0005e2000c101d06 */
[----:B------:R-:W-:-:S04]  /*2cd0*/  IMAD.WIDE.U32 R154, R155, 0x10, R114 ;  /* 0x000000109b9a7825 */ /* 0x000fc800078e0072 */
[----:B------:R-:W-:Y:S01]  /*2ce0*/  FFMA.FTZ R114, R142, R34, R66 ;  /* 0x000000228e727223 */ /* 0x000fe20000010042 */
[----:B------:R-:W-:Y:S01]  /*2cf0*/  FFMA.FTZ R115, R143, R35, R67 ;  /* 0x000000238f737223 */ /* 0x000fe20000010043 */
[----:B0-----:R-:W-:Y:S01]  /*2d00*/  FFMA.FTZ R118, R145, R30, R62 ;  /* 0x0000001e91767223 */ /* 0x001fe2000001003e */
[----:B------:R-:W-:Y:S01]  /*2d10*/  FFMA.FTZ R119, R146, R31, R63 ;  /* 0x0000001f92777223 */ /* 0x000fe2000001003f */
[----:B-1----:R-:W-:Y:S01]  /*2d20*/  FFMA.FTZ R116, R139, R28, R60 ;  /* 0x0000001c8b747223 */ /* 0x002fe2000001003c */
[----:B------:R-:W-:Y:S01]  /*2d30*/  FFMA.FTZ R117, R144, R29, R61 ;  /* 0x0000001d90757223 */ /* 0x000fe2000001003d */
[----:B------:R-:W-:Y:S01]  /*2d40*/  FFMA.FTZ R128, R111, R36, R68 ;  /* 0x000000246f807223 */ /* 0x000fe20000010044 */
[----:B------:R-:W-:Y:S01]  /*2d50*/  FFMA.FTZ R129, R136, R37, R69 ;  /* 0x0000002588817223 */ /* 0x000fe20000010045 */
[----:B------:R-:W-:Y:S01]  /*2d60*/  FFMA.FTZ R130, R137, R38, R70 ;  /* 0x0000002689827223 */ /* 0x000fe20000010046 */
[----:B------:R-:W-:Y:S01]  /*2d70*/  FFMA.FTZ R131, R4, R39, R71 ;  /* 0x0000002704837223 */ /* 0x000fe20000010047 */
[----:B------:R2:W-:Y:S04]  /*2d80*/  STG.E.128 desc[UR6][R148.64], R116 ;  /* 0x0000007494007986 */ /* 0x0005e8000c101d06 */
[----:B------:R2:W-:Y:S04]  /*2d90*/  STG.E.128 desc[UR6][R140.64], R112 ;  /* 0x000000708c007986 */ /* 0x0005e8000c101d06 */
[----:B------:R2:W-:Y:S02]  /*2da0*/  STG.E.128 desc[UR6][R154.64], R128 ;  /* 0x000000809a007986 */ /* 0x0005e4000c101d06 */
.L_x_33584:
[----:B------:R-:W-:Y:S05]  /*2db0*/  BSYNC.RECONVERGENT B0 ;  /* 0x0000000000007941 */ /* 0x000fea0003800200 */
.L_x_33583:
[----:B------:R-:W0:Y:S02]  /*2dc0*/  LDC.64 R4, c[0x0][0x380] ;  /* 0x0000e000ff047b82 */ /* 0x000e240000000a00 */
[----:B0-----:R-:W-:-:S04]  /*2dd0*/  LEA R2, R4, R2, 0x2 ;  /* 0x0000000204027211 */ /* 0x001fc800078e10ff */
[----:B------:R-:W-:-:S13]  /*2de0*/  ISETP.GE.AND P0, PT, R2, R5, PT ;  /* 0x000000050200720c */ /* 0x000fda0003f06270 */
[----:B------:R-:W-:Y:S05]  /*2df0*/  @!P0 BRA `(.L_x_33585) ;  /* 0xffffffd400dc8947 */ /* 0x000fea000383ffff */
[----:B------:R-:W-:Y:S05]  /*2e00*/  EXIT ;  /* 0x000000000000794d */ /* 0x000fea0003800000 */
.L_x_33582:
        /* <DEDUP_REMOVED lines=8> */
.L_x_33587:
[----:B------:R-:W-:Y:S05]  /*2e90*/  BSYNC B0 ;  /* 0x0000000000007941 */ /* 0x000fea0003800000 */
.L_x_33586:
        /* <DEDUP_REMOVED lines=10> */
.L_x_33588:
[----:B------:R-:W-:Y:S01]  /*2f40*/  HFMA2 R151, -RZ, RZ, 0, 2.384185791015625e-07 ;  /* 0x00000004ff977431 */ /* 0x000fe200000001ff */
[----:B------:R-:W-:-:S05]  /*2f50*/  MOV R3, R148 ;  /* 0x0000009400037202 */ /* 0x000fca0000000f00 */
[----:B------:R-:W-:-:S05]  /*2f60*/  FADD.FTZ R143, R6, R3 ;  /* 0x00000003068f7221 */ /* 0x000fca0000010000 */
[----:B------:R-:W-:-:S07]  /*2f70*/  MOV R150, R143 ;  /* 0x0000008f00967202 */ /* 0x000fce0000000f00 */
[----:B------:R-:W-:Y:S05]  /*2f80*/  WARPSYNC.COLLECTIVE R149, `(.L_x_33589) ;  /* 0x0000000095087348 */ /* 0x000fea0003c00000 */
[----:B------:R0:W1:Y:S02]  /*2f90*/  SHFL.BFLY P1, R148, R150, R151, R152 ;  /* 0x0c00009796947389 */ /* 0x0000640000020098 */
[----:B01----:R-:W-:Y:S05]  /*2fa0*/  ENDCOLLECTIVE ;  /* 0x000000000000791b */ /* 0x003fea0003800000 */
.L_x_33589:
[----:B------:R-:W-:Y:S01]  /*2fb0*/  HFMA2 R151, -RZ, RZ, 0, 4.76837158203125e-07 ;  /* 0x00000008ff977431 */ /* 0x000fe200000001ff */
[----:B------:R-:W-:-:S05]  /*2fc0*/  MOV R144, R148 ;  /* 0x0000009400907202 */ /* 0x000fca0000000f00 */
[----:B------:R-:W-:-:S05]  /*2fd0*/  FADD.FTZ R144, R143, R144 ;  /* 0x000000908f907221 */ /* 0x000fca0000010000 */
[----:B------:R-:W-:-:S07]  /*2fe0*/  MOV R150, R144 ;  /* 0x0000009000967202 */ /* 0x000fce0000000f00 */
[----:B------:R-:W-:Y:S05]  /*2ff0*/  WARPSYNC.COLLECTIVE R149, `(.L_x_33590) ;  /* 0x0000000095087348 */ /* 0x000fea0003c00000 */
[----:B------:R0:W1:Y:S02]  /*3000*/  SHFL.BFLY P1, R148, R150, R151, R152 ;  /* 0x0c00009796947389 */ /* 0x0000640000020098 */
[----:B01----:R-:W-:Y:S05]  /*3010*/  ENDCOLLECTIVE ;  /* 0x000000000000791b */ /* 0x003fea0003800000 */
.L_x_33590:
[----:B------:R-:W-:Y:S01]  /*3020*/  HFMA2 R151, -RZ, RZ, 0, 9.5367431640625e-07 ;  /* 0x00000010ff977431 */ /* 0x000fe200000001ff */
[----:B------:R-:W-:-:S05]  /*3030*/  MOV R3, R148 ;  /* 0x0000009400037202 */ /* 0x000fca0000000f00 */
[----:B------:R-:W-:-:S05]  /*3040*/  FADD.FTZ R145, R144, R3 ;  /* 0x0000000390917221 */ /* 0x000fca0000010000 */
[----:B------:R-:W-:-:S07]  /*3050*/  MOV R150, R145 ;  /* 0x0000009100967202 */ /* 0x000fce0000000f00 */
[----:B------:R-:W-:Y:S05]  /*3060*/  WARPSYNC.COLLECTIVE R149, `(.L_x_33591) ;  /* 0x0000000095087348 */ /* 0x000fea0003c00000 */
[----:B------:R0:W1:Y:S02]  /*3070*/  SHFL.BFLY P1, R148, R150, R151, R152 ;  /* 0x0c00009796947389 */ /* 0x0000640000020098 */
[----:B01----:R-:W-:Y:S05]  /*3080*/  ENDCOLLECTIVE ;  /* 0x000000000000791b */ /* 0x003fea0003800000 */
.L_x_33591:
        /* <DEDUP_REMOVED lines=71> */
.L_x_33592:
[----:B------:R-:W-:Y:S01]  /*3500*/  HFMA2 R151, -RZ, RZ, 0, 1.1920928955078125e-07 ;  /* 0x00000002ff977431 */ /* 0x000fe200000001ff */
[----:B------:R-:W-:-:S05]  /*3510*/  MOV R6, R148 ;  /* 0x0000009400067202 */ /* 0x000fca0000000f00 */
[----:B------:R-:W-:-:S05]  /*3520*/  FADD.FTZ R6, R3, R6 ;  /* 0x0000000603067221 */ /* 0x000fca0000010000 */
[----:B------:R-:W-:-:S07]  /*3530*/  MOV R150, R6 ;  /* 0x0000000600967202 */ /* 0x000fce0000000f00 */
[----:B------:R-:W-:Y:S05]  /*3540*/  WARPSYNC.COLLECTIVE R149, `(.L_x_33593) ;  /* 0x0000000095087348 */ /* 0x000fea0003c00000 */
[----:B------:R0:W1:Y:S02]  /*3550*/  SHFL.BFLY P1, R148, R150, R151, R152 ;  /* 0x0c00009796947389 */ /* 0x0000640000020098 */
[----:B01----:R-:W-:Y:S05]  /*3560*/  ENDCOLLECTIVE ;  /* 0x000000000000791b */ /* 0x003fea0003800000 */
.L_x_33593:
[----:B------:R-:W-:Y:S01]  /*3570*/  HFMA2 R151, -RZ, RZ, 0, 2.384185791015625e-07 ;  /* 0x00000004ff977431 */ /* 0x000fe200000001ff */
[----:B------:R-:W-:-:S05]  /*3580*/  MOV R143, R148 ;  /* 0x00000094008f7202 */ /* 0x000fca0000000f00 */
[----:B------:R-:W-:-:S05]  /*3590*/  FADD.FTZ R143, R6, R143 ;  /* 0x0000008f068f7221 */ /* 0x000fca0000010000 */
[----:B------:R-:W-:-:S07]  /*35a0*/  MOV R150, R143 ;  /* 0x0000008f00967202 */ /* 0x000fce0000000f00 */
[----:B------:R-:W-:Y:S05]  /*35b0*/  WARPSYNC.COLLECTIVE R149, `(.L_x_33594) ;  /* 0x0000000095087348 */ /* 0x000fea0003c00000 */
[----:B------:R0:W1:Y:S02]  /*35c0*/  SHFL.BFLY P1, R148, R150, R151, R152 ;  /* 0x0c00009796947389 */ /* 0x0000640000020098 */
[----:B01----:R-:W-:Y:S05]  /*35d0*/  ENDCOLLECTIVE ;  /* 0x000000000000791b */ /* 0x003fea0003800000 */
.L_x_33594:
[----:B------:R-:W-:Y:S01]  /*35e0*/  HFMA2 R151, -RZ, RZ, 0, 4.76837158203125e-07 ;  /* 0x00000008ff977431 */ /* 0x000fe200000001ff */
[----:B------:R-:W-:-:S05]  /*35f0*/  MOV R144, R148 ;  /* 0x0000009400907202 */ /* 0x000fca0000000f00 */
[----:B------:R-:W-:-:S05]  /*3600*/  FADD.FTZ R144, R143, R144 ;  /* 0x000000908f907221 */ /* 0x000fca0000010000 */
[----:B------:R-:W-:-:S07]  /*3610*/  MOV R150, R144 ;  /* 0x0000009000967202 */ /* 0x000fce0000000f00 */
[----:B------:R-:W-:Y:S05]  /*3620*/  WARPSYNC.COLLECTIVE R149, `(.L_x_33595) ;  /* 0x0000000095087348 */ /* 0x000fea0003c00000 */
[----:B------:R0:W1:Y:S02]  /*3630*/  SHFL.BFLY P1, R148, R150, R151, R152 ;  /* 0x0c00009796947389 */ /* 0x0000640000020098 */
[----:B01----:R-:W-:Y:S05]  /*3640*/  ENDCOLLECTIVE ;  /* 0x000000000000791b */ /* 0x003fea0003800000 */
.L_x_33595:
[----:B------:R-:W-:Y:S01]  /*3650*/  HFMA2 R151, -RZ, RZ, 0, 9.5367431640625e-07 ;  /* 0x00000010ff977431 */ /* 0x000fe200000001ff */
[----:B------:R-:W-:-:S05]  /*3660*/  MOV R145, R148 ;  /* 0x0000009400917202 */ /* 0x000fca0000000f00 */
[----:B------:R-:W-:-:S05]  /*3670*/  FADD.FTZ R145, R144, R145 ;  /* 0x0000009190917221 */ /* 0x000fca0000010000 */
[----:B------:R-:W-:-:S07]  /*3680*/  MOV R150, R145 ;  /* 0x0000009100967202 */ /* 0x000fce0000000f00 */
[----:B------:R-:W-:Y:S05]  /*3690*/  WARPSYNC.COLLECTIVE R149, `(.L_x_33596) ;  /* 0x0000000095087348 */ /* 0x000fea0003c00000 */
[----:B------:R0:W1:Y:S02]  /*36a0*/  SHFL.BFLY P1, R148, R150, R151, R152 ;  /* 0x0c00009796947389 */ /* 0x0000640000020098 */
[----:B01----:R-:W-:Y:S05]  /*36b0*/  ENDCOLLECTIVE ;  /* 0x000000000000791b */ /* 0x003fea0003800000 */
.L_x_33596:
[----:B------:R-:W-:Y:S05]  /*36c0*/  BRA `(.L_x_33597) ;  /* 0xffffffec00847947 */ /* 0x000fea000383ffff */
.L_x_33598:
        /* <DEDUP_REMOVED lines=11> */
.L_x_37379:


//--------------------- .text._ZN10layer_norm13ln_fwd_kernelINS_13Kernel_traitsIfffffjLj1024ELj1ELj4ELj1ELj16ENS_18Kernel_traits_baseILj1024EfffffjLj128EEEEELb1ELb0ELb0ELb0EEEvNS_9FwdParamsE --------------------------
	.section	.text._ZN10layer_norm13ln_fwd_kernelINS_13Kernel_traitsIfffffjLj1024ELj1ELj4ELj1ELj16ENS_18Kernel_traits_baseILj1024EfffffjLj128EEEEELb1ELb0ELb0ELb0EEEvNS_9FwdParamsE,"ax",@progbits
	.align	128
        .global         _ZN10layer_norm13ln_fwd_kernelINS_13Kernel_traitsIfffffjLj1024ELj1ELj4ELj1ELj16ENS_18Kernel_traits_baseILj1024EfffffjLj128EEEEELb1ELb0ELb0ELb0EEEvNS_9FwdParamsE
        .type           _ZN10layer_norm13ln_fwd_kernelINS_13Kernel_traitsIfffffjLj1024ELj1ELj4ELj1ELj16ENS_18Kernel_traits_baseILj1024EfffffjLj128EEEEELb1ELb0ELb0ELb0EEEvNS_9FwdParamsE,@function
        .size           _ZN10layer_norm13ln_fwd_kernelINS_13Kernel_traitsIfffffjLj1024ELj1ELj4ELj1ELj16ENS_18Kernel_traits_baseILj1024EfffffjLj128EEEEELb1ELb0ELb0ELb0EEEvNS_9FwdParamsE,(.L_x_37380 - _ZN10layer_norm13ln_fwd_kernelINS_13Kernel_traitsIfffffjLj1024ELj1ELj4ELj1ELj16ENS_18Kernel_traits_baseILj1024EfffffjLj128EEEEELb1ELb0ELb0ELb0EEEvNS_9FwdParamsE)
        .other          _ZN10layer_norm13ln_fwd_kernelINS_13Kernel_traitsIfffffjLj1024ELj1ELj4ELj1ELj16ENS_18Kernel_traits_baseILj1024EfffffjLj128EEEEELb1ELb0ELb0ELb0EEEvNS_9FwdParamsE,@"STO_CUDA_ENTRY STV_DEFAULT"
_ZN10layer_norm13ln_fwd_kernelINS_13Kernel_traitsIfffffjLj1024ELj1ELj4ELj1ELj16ENS_18Kernel_traits_baseILj1024EfffffjLj128EEEEELb1ELb0ELb0ELb0EEEvNS_9FwdParamsE:
.text._ZN10layer_norm13ln_fwd_kernelINS_13Kernel_traitsIfffffjLj1024ELj1ELj4ELj1ELj16ENS_18Kernel_traits_baseILj1024EfffffjLj128EEEEELb1ELb0ELb0ELb0EEEvNS_9FwdParamsE:
[----:B------:R-:W0:Y:S01]  /*0000*/  LDC R1, c[0x0][0x37c] ;  /* 0x0000df00ff017b82 */ /* 0x000e220000000800 */
[----:B------:R-:W1:Y:S07]  /*0010*/  LDCU.U8 UR8, c[0x0][0x464] ;  /* 0x00008c80ff0877ac */ /* 0x000e6e0008000000 */
[----:B------:R-:W2:Y:S01]  /*0020*/  LDC R0, c[0x0][0x458] ;  /* 0x00011600ff007b82 */ /* 0x000ea20000000800 */
[----:B0-----:R-:W-:Y:S01]  /*0030*/  VIADD R1, R1, 0xfffffff8 ;  /* 0xfffffff801017836 */ /* 0x001fe20000000000 */
[----:B------:R-:W0:Y:S01]  /*0040*/  LDCU.64 UR4, c[0x0][0x450] ;  /* 0x00008a00ff0477ac */ /* 0x000e220008000a00 */
[----:B------:R-:W3:Y:S05]  /*0050*/  LDCU.64 UR6, c[0x0][0x358] ;  /* 0x00006b00ff0677ac */ /* 0x000eea0008000a00 */
[----:B------:R-:W4:Y:S01]  /*0060*/  LDC R7, c[0x0][0x45c] ;  /* 0x00011700ff077b82 */ /* 0x000f220000000800 */
[----:B------:R-:W5:Y:S01]  /*0070*/  S2R R14, SR_TID.X ;  /* 0x00000000000e7919 */ /* 0x000f620000002100 */
[----:B------:R-:W4:Y:S06]  /*0080*/  LDCU.64 UR16, c[0x0][0x438] ;  /* 0x00008700ff1077ac */ /* 0x000f2c0008000a00 */
[----:B------:R-:W5:Y:S01]  /*0090*/  LDC R11, c[0x0][0x388] ;  /* 0x0000e200ff0b7b82 */ /* 0x000f620000000800 */
[----:B-1----:R-:W-:Y:S01]  /*00a0*/  ISETP.NE.AND P0, PT, RZ, UR8, PT ;  /* 0x00000008ff007c0c */ /* 0x002fe2000bf05270 */
[----:B0-----:R-:W-:Y:S01]  /*00b0*/  IMAD.U32 R2, RZ, RZ, UR4 ;  /* 0x00000004ff027e24 */ /* 0x001fe2000f8e00ff */
[----:B------:R-:W-:-:S11]  /*00c0*/  MOV R3, UR5 ;  /* 0x0000000500037c02 */ /* 0x000fd60008000f00 */
[----:B---3--:R-:W3:Y:S01]  /*00d0*/  @P0 LDG.E.64 R2, desc[UR6][R2.64] ;  /* 0x0000000602020981 */ /* 0x008ee2000c1e1b00 */
[----:B--2---:R-:W-:Y:S01]  /*00e0*/  @P0 IMAD.MOV.U32 R4, RZ, RZ, R0 ;  /* 0x000000ffff040224 */ /* 0x004fe200078e0000 */
[----:B------:R-:W0:Y:S01]  /*00f0*/  @P0 LDC R9, c[0x0][0x460] ;  /* 0x00011800ff090b82 */ /* 0x000e220000000800 */
[----:B----4-:R-:W-:-:S06]  /*0100*/  @P0 IMAD.MOV.U32 R5, RZ, RZ, R7 ;  /* 0x000000ffff050224 */ /* 0x010fcc00078e0007 */
[----:B------:R-:W0:Y:S01]  /*0110*/  @P0 LDG.E.64 R4, desc[UR6][R4.64] ;  /* 0x0000000604040981 */ /* 0x000e22000c1e1b00 */
[----:B------:R-:W1:Y:S01]  /*0120*/  S2UR UR9, SR_CTAID.X ;  /* 0x00000000000979c3 */ /* 0x000e620000002500 */
[----:B------:R-:W-:Y:S01]  /*0130*/  UISETP.NE.U32.AND UP0, UPT, UR16, URZ, UPT ;  /* 0x000000ff1000728c */ /* 0x000fe2000bf05070 */
[----:B------:R-:W-:Y:S03]  /*0140*/  BSSY.RECONVERGENT B0, `(.L_x_33599) ;  /* 0x000009c000007945 */ /* 0x000fe60003800200 */
[----:B------:R-:W-:-:S03]  /*0150*/  UISETP.NE.AND.EX UP0, UPT, UR17, URZ, UPT, UP0 ;  /* 0x000000ff1100728c */ /* 0x000fc6000bf05300 */
[----:B------:R-:W5:Y:S01]  /*0160*/  LDC R13, c[0x0][0x360] ;  /* 0x0000d800ff0d7b82 */ /* 0x000f620000000800 */
[----:B-1----:R-:W-:Y:S02]  /*0170*/  USHF.L.U32 UR8, UR9, 0x2, URZ ;  /* 0x0000000209087899 */ /* 0x002fe400080006ff */
[----:B-----5:R-:W-:Y:S01]  /*0180*/  IMAD R13, R13, UR9, R14 ;  /* 0x000000090d0d7c24 */ /* 0x020fe2000f8e020e */
[----:B---3--:R-:W-:Y:S02]  /*0190*/  @P0 R2UR UR4, R2 ;  /* 0x00000000020402ca */ /* 0x008fe400000e0000 */
[----:B------:R-:W-:Y:S02]  /*01a0*/  SHF.R.S32.HI R2, RZ, 0x1f, R11 ;  /* 0x0000001fff027819 */ /* 0x000fe4000001140b */
[----:B------:R-:W-:Y:S02]  /*01b0*/  @P0 R2UR UR5, R3 ;  /* 0x00000000030502ca */ /* 0x000fe400000e0000 */
[----:B------:R-:W-:-:S02]  /*01c0*/  LEA.HI R12, R2, R11, RZ, 0x2 ;  /* 0x0000000b020c7211 */ /* 0x000fc400078f10ff */
[----:B------:R-:W-:Y:S02]  /*01d0*/  LOP3.LUT R2, R14, 0x1f, RZ, 0xc0, !PT ;  /* 0x0000001f0e027812 */ /* 0x000fe400078ec0ff */
[----:B0-----:R-:W-:Y:S02]  /*01e0*/  @P0 IADD3 R0, P1, PT, R4, R9, RZ ;  /* 0x0000000904000210 */ /* 0x001fe40007f3e0ff */
[----:B------:R-:W-:Y:S01]  /*01f0*/  SHF.R.U32.HI R14, RZ, 0x5, R14 ;  /* 0x00000005ff0e7819 */ /* 0x000fe2000001160e */
[----:B------:R-:W-:Y:S01]  /*0200*/  UIADD3 UR10, UPT, UPT, UR4, -0x61c88647, URZ ;  /* 0x9e3779b9040a7890 */ /* 0x000fe2000fffe0ff */
[----:B------:R-:W-:Y:S01]  /*0210*/  LOP3.LUT R3, R2, 0x1f, RZ, 0x3c, !PT ;  /* 0x0000001f02037812 */ /* 0x000fe200078e3cff */
[----:B------:R-:W-:Y:S01]  /*0220*/  UIADD3 UR16, UPT, UPT, UR4, 0x3c6ef372, URZ ;  /* 0x3c6ef37204107890 */ /* 0x000fe2000fffe0ff */
[----:B------:R-:W-:Y:S01]  /*0230*/  @P0 IADD3.X R7, PT, PT, RZ, R5, RZ, P1, !PT ;  /* 0x00000005ff070210 */ /* 0x000fe20000ffe4ff */
[----:B------:R-:W-:Y:S01]  /*0240*/  UIADD3 UR18, UPT, UPT, UR5, 0x76cf5d0a, URZ ;  /* 0x76cf5d0a05127890 */ /* 0x000fe2000fffe0ff */
[----:B------:R-:W-:Y:S01]  /*0250*/  LEA.HI.SX32 R12, R12, R3, 0x1e ;  /* 0x000000030c0c7211 */ /* 0x000fe200078ff2ff */
[----:B------:R-:W-:Y:S01]  /*0260*/  UIADD3 UR19, UPT, UPT, UR4, -0x255992d5, URZ ;  /* 0xdaa66d2b04137890 */ /* 0x000fe2000fffe0ff */
[----:B------:R-:W-:Y:S01]  /*0270*/  LOP3.LUT R14, R14, UR8, RZ, 0xfc, !PT ;  /* 0x000000080e0e7c12 */ /* 0x000fe2000f8efcff */
[----:B------:R-:W-:Y:S01]  /*0280*/  UIADD3 UR20, UPT, UPT, UR5, 0x32370b8f, URZ ;  /* 0x32370b8f05147890 */ /* 0x000fe2000fffe0ff */
[--C-:B------:R-:W-:Y:S01]  /*0290*/  SHF.R.U64 R11, R0, 0x2, R7.reuse ;  /* 0x00000002000b7819 */ /* 0x100fe20000001207 */
[----:B------:R-:W-:Y:S01]  /*02a0*/  UIADD3 UR11, UPT, UPT, UR4, 0x78dde6e4, URZ ;  /* 0x78dde6e4040b7890 */ /* 0x000fe2000fffe0ff */
[----:B------:R-:W-:Y:S01]  /*02b0*/  SHF.R.U32.HI R10, RZ, 0x2, R7 ;  /* 0x00000002ff0a7819 */ /* 0x000fe20000011607 */
        /* <DEDUP_REMOVED lines=38> */
[----:B------:R0:W5:Y:S02]  /*0520*/  @P3 LDG.E.128 R104, desc[UR6][R18.64] ;  /* 0x0000000612683981 */ /* 0x000164000c1e1d00 */
[----:B------:R-:W4:Y:S01]  /*0530*/  @P5 LDC.64 R26, c[0x0][0x3d0] ;  /* 0x0000f400ff1a5b82 */ /* 0x000f220000000a00 */
[----:B-1----:R-:W-:-:S04]  /*0540*/  @P3 IMAD.WIDE.U32 R20, R2, 0x10, R20 ;  /* 0x0000001002143825 */ /* 0x002fc800078e0014 */
[----:B------:R-:W-:Y:S01]  /*0550*/  @P3 VIADD R2, R2, 0x20 ;  /* 0x0000002002023836 */ /* 0x000fe20000000000 */
        /* <DEDUP_REMOVED lines=8> */
[----:B------:R-:W3:Y:S08]  /*05e0*/  @P6 LDC.64 R56, c[0x0][0x438] ;  /* 0x00010e00ff386b82 */ /* 0x000ef00000000a00 */
[----:B------:R-:W0:Y:S08]  /*05f0*/  @P0 LDC.64 R58, c[0x0][0x3d0] ;  /* 0x0000f400ff3a0b82 */ /* 0x000e300000000a00 */
[----:B------:R-:W0:Y:S01]  /*0600*/  @P0 LDC.64 R60, c[0x0][0x438] ;  /* 0x00010e00ff3c0b82 */ /* 0x000e220000000a00 */
[----:B----4-:R-:W-:-:S04]  /*0610*/  @P5 IMAD.WIDE.U32 R26, R2, 0x10, R26 ;  /* 0x00000010021a5825 */ /* 0x010fc800078e001a */
[C---:B-1----:R-:W-:Y:S01]  /*0620*/  @P5 IMAD.WIDE.U32 R52, R2.reuse, 0x10, R52 ;  /* 0x0000001002345825 */ /* 0x042fe200078e0034 */
[----:B------:R1:W5:Y:S03]  /*0630*/  @P5 LDG.E.128 R96, desc[UR6][R26.64] ;  /* 0x000000061a605981 */ /* 0x000366000c1e1d00 */
[----:B------:R-:W-:Y:S01]  /*0640*/  @P5 VIADD R2, R2, 0x20 ;  /* 0x0000002002025836 */ /* 0x000fe20000000000 */
[----:B------:R1:W5:Y:S03]  /*0650*/  @P5 LDG.E.128 R32, desc[UR6][R52.64] ;  /* 0x0000000634205981 */ /* 0x000366000c1e1d00 */
[----:B--2---:R-:W-:-:S04]  /*0660*/  @P6 IMAD.WIDE.U32 R54, R2, 0x10, R54 ;  /* 0x0000001002366825 */ /* 0x004fc800078e0036 */
[C---:B---3--:R-:W-:Y:S01]  /*0670*/  @P6 IMAD.WIDE.U32 R56, R2.reuse, 0x10, R56 ;  /* 0x0000001002386825 */ /* 0x048fe200078e0038 */
[----:B------:R1:W5:Y:S03]  /*0680*/  @P6 LDG.E.128 R92, desc[UR6][R54.64] ;  /* 0x00000006365c6981 */ /* 0x000366000c1e1d00 */
[----:B------:R-:W-:Y:S01]  /*0690*/  @P6 VIADD R2, R2, 0x20 ;  /* 0x0000002002026836 */ /* 0x000fe20000000000 */
[----:B------:R1:W5:Y:S03]  /*06a0*/  @P6 LDG.E.128 R28, desc[UR6][R56.64] ;  /* 0x00000006381c6981 */ /* 0x000366000c1e1d00 */
[----:B0-----:R-:W-:-:S04]  /*06b0*/  @P0 IMAD.WIDE.U32 R58, R2, 0x10, R58 ;  /* 0x00000010023a0825 */ /* 0x001fc800078e003a */
[----:B------:R-:W-:Y:S01]  /*06c0*/  @P0 IMAD.WIDE.U32 R60, R2, 0x10, R60 ;  /* 0x00000010023c0825 */ /* 0x000fe200078e003c */
[----:B------:R1:W5:Y:S04]  /*06d0*/  @P0 LDG.E.128 R88, desc[UR6][R58.64] ;  /* 0x000000063a580981 */ /* 0x000368000c1e1d00 */
[----:B------:R1:W5:Y:S01]  /*06e0*/  @P0 LDG.E.128 R84, desc[UR6][R60.64] ;  /* 0x000000063c540981 */ /* 0x000362000c1e1d00 */
[----:B------:R-:W-:Y:S02]  /*06f0*/  ISETP.GE.U32.AND P1, PT, R12, 0x100, PT ;  /* 0x000001000c00780c */ /* 0x000fe40003f26070 */
[----:B------:R-:W-:-:S11]  /*0700*/  @P0 IADD3 R2, PT, PT, R2, 0x20, RZ ;  /* 0x0000002002020810 */ /* 0x000fd60007ffe0ff */
[----:B-1----:R-:W-:Y:S05]  /*0710*/  @!P1 BRA `(.L_x_33601) ;  /* 0x0000000000f89947 */ /* 0x002fea0003800000 */
[----:B------:R-:W0:Y:S08]  /*0720*/  LDC.64 R24, c[0x0][0x3d0] ;  /* 0x0000f400ff187b82 */ /* 0x000e300000000a00 */
[----:B------:R-:W1:Y:S01]  /*0730*/  LDC.64 R4, c[0x0][0x438] ;  /* 0x00010e00ff047b82 */ /* 0x000e620000000a00 */
[----:B0-----:R-:W-:-:S06]  /*0740*/  IMAD.WIDE.U32 R24, R2, 0x10, R24 ;  /* 0x0000001002187825 */ /* 0x001fcc00078e0018 */
[----:B------:R-:W5:Y:S01]  /*0750*/  LDG.E.128 R24, desc[UR6][R24.64] ;  /* 0x0000000618187981 */ /* 0x000f62000c1e1d00 */
[----:B-1----:R-:W-:-:S05]  /*0760*/  IMAD.WIDE.U32 R2, R2, 0x10, R4 ;  /* 0x0000001002027825 */ /* 0x002fca00078e0004 */
[----:B------:R0:W5:Y:S01]  /*0770*/  LDG.E.128 R20, desc[UR6][R2.64] ;  /* 0x0000000602147981 */ /* 0x000162000c1e1d00 */
[----:B------:R-:W-:Y:S05]  /*0780*/  BRA `(.L_x_33601) ;  /* 0x0000000000dc7947 */ /* 0x000fea0003800000 */
.L_x_33600:
        /* <DEDUP_REMOVED lines=11> */
[C---:B0-----:R-:W-:Y:S01]  /*0840*/  @P6 IMAD.WIDE.U32 R4, R2.reuse, 0x10, R4 ;  /* 0x0000001002046825 */ /* 0x041fe200078e0004 */
[----:B------:R-:W-:-:S04]  /*0850*/  @P6 LOP3.LUT R2, R2, 0x20, RZ, 0xfc, !PT ;  /* 0x0000002002026812 */ /* 0x000fc800078efcff */
[----:B------:R0:W5:Y:S01]  /*0860*/  @P6 LDG.E.128 R120, desc[UR6][R4.64] ;  /* 0x0000000604786981 */ /* 0x000162000c1e1d00 */
[----:B------:R-:W-:Y:S01]  /*0870*/  ISETP.GE.U32.AND P6, PT, R12, 0x100, PT ;  /* 0x000001000c00780c */ /* 0x000fe20003fc6070 */
[----:B------:R-:W4:Y:S01]  /*0880*/  @P2 LDC.64 R18, c[0x0][0x3d0] ;  /* 0x0000f400ff122b82 */ /* 0x000f220000000a00 */
[----:B-1----:R-:W-:-:S04]  /*0890*/  @P5 IMAD.WIDE.U32 R6, R2, 0x10, R6 ;  /* 0x0000001002065825 */ /* 0x002fc800078e0006 */
[----:B------:R-:W-:Y:S01]  /*08a0*/  @P5 VIADD R2, R2, 0x20 ;  /* 0x0000002002025836 */ /* 0x000fe20000000000 */
[----:B------:R-:W5:Y:S02]  /*08b0*/  @P5 LDG.E.128 R108, desc[UR6][R6.64] ;  /* 0x00000006066c5981 */ /* 0x000f64000c1e1d00 */
[----:B------:R-:W0:Y:S01]  /*08c0*/  @P1 LDC.64 R28, c[0x0][0x3d0] ;  /* 0x0000f400ff1c1b82 */ /* 0x000e220000000a00 */
[----:B--2---:R-:W-:-:S04]  /*08d0*/  @P4 IMAD.WIDE.U32 R8, R2, 0x10, R8 ;  /* 0x0000001002084825 */ /* 0x004fc800078e0008 */
[----:B------:R-:W-:Y:S01]  /*08e0*/  @P4 VIADD R2, R2, 0x20 ;  /* 0x0000002002024836 */ /* 0x000fe20000000000 */
[----:B------:R-:W5:Y:S02]  /*08f0*/  @P4 LDG.E.128 R104, desc[UR6][R8.64] ;  /* 0x0000000608684981 */ /* 0x000f64000c1e1d00 */
[----:B------:R-:W1:Y:S01]  /*0900*/  @P0 LDC.64 R30, c[0x0][0x3d0] ;  /* 0x0000f400ff1e0b82 */ /* 0x000e620000000a00 */
[C---:B---3--:R-:W-:Y:S01]  /*0910*/  @P3 IMAD.WIDE.U32 R16, R2.reuse, 0x10, R16 ;  /* 0x0000001002103825 */ /* 0x048fe200078e0010 */
[----:B------:R-:W-:-:S04]  /*0920*/  @P3 IADD3 R2, PT, PT, R2, 0x20, RZ ;  /* 0x0000002002023810 */ /* 0x000fc80007ffe0ff */
[----:B------:R-:W5:Y:S02]  /*0930*/  @P3 LDG.E.128 R100, desc[UR6][R16.64] ;  /* 0x0000000610643981 */ /* 0x000f64000c1e1d00 */
[----:B------:R-:W2:Y:S01]  /*0940*/  @P6 LDC.64 R34, c[0x0][0x3d0] ;  /* 0x0000f400ff226b82 */ /* 0x000ea20000000a00 */
[----:B----4-:R-:W-:-:S04]  /*0950*/  @P2 IMAD.WIDE.U32 R18, R2, 0x10, R18 ;  /* 0x0000001002122825 */ /* 0x010fc800078e0012 */
[----:B------:R-:W-:Y:S01]  /*0960*/  @P2 VIADD R2, R2, 0x20 ;  /* 0x0000002002022836 */ /* 0x000fe20000000000 */
[----:B------:R-:W5:Y:S03]  /*0970*/  @P2 LDG.E.128 R96, desc[UR6][R18.64] ;  /* 0x0000000612602981 */ /* 0x000f66000c1e1d00 */
[----:B0-----:R-:W-:-:S04]  /*0980*/  @P1 IMAD.WIDE.U32 R4, R2, 0x10, R28 ;  /* 0x0000001002041825 */ /* 0x001fc800078e001c */
[----:B------:R-:W-:Y:S01]  /*0990*/  @P1 VIADD R2, R2, 0x20 ;  /* 0x0000002002021836 */ /* 0x000fe20000000000 */
[----:B------:R-:W5:Y:S03]  /*09a0*/  @P1 LDG.E.128 R92, desc[UR6][R4.64] ;  /* 0x00000006045c1981 */ /* 0x000f66000c1e1d00 */
[C---:B-1----:R-:W-:Y:S01]  /*09b0*/  @P0 IMAD.WIDE.U32 R32, R2.reuse, 0x10, R30 ;  /* 0x0000001002200825 */ /* 0x042fe200078e001e */
[----:B------:R-:W-:Y:S02]  /*09c0*/  @P0 IADD3 R2, PT, PT, R2, 0x20, RZ ;  /* 0x0000002002020810 */ /* 0x000fe40007ffe0ff */
[----:B------:R-:W-:Y:S02]  /*09d0*/  CS2R R86, SRZ ;  /* 0x0000000000567805 */ /* 0x000fe4000001ff00 */
[----:B------:R-:W-:Y:S02]  /*09e0*/  CS2R R84, SRZ ;  /* 0x0000000000547805 */ /* 0x000fe4000001ff00 */
[----:B------:R-:W-:Y:S01]  /*09f0*/  CS2R R30, SRZ ;  /* 0x00000000001e7805 */ /* 0x000fe2000001ff00 */
[----:B------:R0:W5:Y:S01]  /*0a00*/  @P0 LDG.E.128 R88, desc[UR6][R32.64] ;  /* 0x0000000620580981 */ /* 0x000162000c1e1d00 */
[----:B--2---:R-:W-:-:S05]  /*0a10*/  @P6 IMAD.WIDE.U32 R2, R2, 0x10, R34 ;  /* 0x0000001002026825 */ /* 0x004fca00078e0022 */
[----:B------:R1:W5:Y:S01]  /*0a20*/  @P6 LDG.E.128 R24, desc[UR6][R2.64] ;  /* 0x0000000602186981 */ /* 0x000362000c1e1d00 */
[----:B------:R-:W-:Y:S02]  /*0a30*/  CS2R R28, SRZ ;  /* 0x00000000001c7805 */ /* 0x000fe4000001ff00 */
[----:B------:R-:W-:Y:S02]  /*0a40*/  CS2R R34, SRZ ;  /* 0x0000000000227805 */ /* 0x000fe4000001ff00 */
[----:B0-----:R-:W-:Y:S02]  /*0a50*/  CS2R R32, SRZ ;  /* 0x0000000000207805 */ /* 0x001fe4000001ff00 */
        /* <DEDUP_REMOVED lines=8> */
[----:B------:R-:W-:-:S02]  /*0ae0*/  @P6 CS2R R22, SRZ ;  /* 0x0000000000166805 */ /* 0x000fc4000001ff00 */
[----:B-1----:R-:W-:-:S07]  /*0af0*/  @P6 CS2R R20, SRZ ;  /* 0x0000000000146805 */ /* 0x002fce000001ff00 */
.L_x_33601:
[----:B------:R-:W-:Y:S05]  /*0b00*/  BSYNC.RECONVERGENT B0 ;  /* 0x0000000000007941 */ /* 0x000fea0003800200 */
.L_x_33599:
[----:B------:R-:W1:Y:S02]  /*0b10*/  LDCU UR8, c[0x0][0x384] ;  /* 0x00007080ff0877ac */ /* 0x000e640008000800 */
[----:B-1----:R-:W-:-:S13]  /*0b20*/  ISETP.GE.AND P0, PT, R14, UR8, PT ;  /* 0x000000080e007c0c */ /* 0x002fda000bf06270 */
[----:B------:R-:W-:Y:S05]  /*0b30*/  @P0 EXIT ;  /* 0x000000000000094d */ /* 0x000fea0003800000 */
[----:B0-----:R-:W-:Y:S01]  /*0b40*/  IMAD.HI.U32 R3, R13, -0x326172a9, RZ ;  /* 0xcd9e8d570d037827 */ /* 0x001fe200078e00ff */
[----:B------:R-:W-:Y:S01]  /*0b50*/  UIADD3 UR8, UPT, UPT, UR5, -0x4498517b, URZ ;  /* 0xbb67ae8505087890 */ /* 0x000fe2000fffe0ff */
[----:B------:R-:W-:Y:S01]  /*0b60*/  BSSY B0, `(.L_x_33602) ;  /* 0x000194c000007945 */ /* 0x000fe20003800000 */
[----:B------:R-:W0:Y:S01]  /*0b70*/  LDCU.U8 UR17, c[0x0][0x410] ;  /* 0x00008200ff1177ac */ /* 0x000e220008000000 */
[----:B------:R-:W-:Y:S01]  /*0b80*/  IMAD.HI.U32 R2, R11, -0x2daee0ad, RZ ;  /* 0xd2511f530b027827 */ /* 0x000fe200078e00ff */
[----:B------:R-:W-:-:S03]  /*0b90*/  LOP3.LUT R3, R10, UR4, R3, 0x96, !PT ;  /* 0x000000040a037c12 */ /* 0x000fc6000f8e9603 */
[----:B------:R-:W-:Y:S01]  /*0ba0*/  IMAD R5, R13, -0x326172a9, RZ ;  /* 0xcd9e8d570d057824 */ /* 0x000fe200078e02ff */
[----:B------:R-:W-:Y:S01]  /*0bb0*/  LOP3.LUT R2, R2, UR5, RZ, 0x3c, !PT ;  /* 0x0000000502027c12 */ /* 0x000fe2000f8e3cff */
        /* <DEDUP_REMOVED lines=51> */
[----:B------:R-:W-:Y:S01]  /*0ef0*/  LOP3.LUT R7, R0, 0x3, RZ, 0xc0, !PT ;  /* 0x0000000300077812 */ /* 0x000fe200078ec0ff */
        /* <DEDUP_REMOVED lines=11> */
.L_x_33971:
[----:B------:R-:W0:Y:S01]  /*0fb0*/  @UP0 LDCU.64 UR20, c[0x0][0x3e0] ;  /* 0x00007c00ff1407ac */ /* 0x000e220008000a00 */
[----:B------:R-:W-:Y:S01]  /*0fc0*/  PLOP3.LUT P0, PT, PT, PT, UP0, 0x80, 0x8 ;  /* 0x000000000008781c */ /* 0x000fe20003f0f008 */
[----:B------:R-:W-:Y:S01]  /*0fd0*/  HFMA2 R3, -RZ, RZ, 1.875, 0 ;  /* 0x3f800000ff037431 */ /* 0x000fe200000001ff */
[----:B------:R-:W-:Y:S01]  /*0fe0*/  PLOP3.LUT P1, PT, PT, PT, UP0, 0x80, 0x8 ;  /* 0x000000000008781c */ /* 0x000fe20003f2f008 */
[----:B-1234-:R-:W-:-:S10]  /*0ff0*/  IMAD.MOV.U32 R77, RZ, RZ, 0x4 ;  /* 0x00000004ff4d7424 */ /* 0x01efd400078e00ff */
[----:B0-----:R-:W-:-:S05]  /*1000*/  @P0 IMAD.WIDE R76, R14, R77, UR20 ;  /* 0x000000140e4c0e25 */ /* 0x001fca000f8e024d */
[----:B-----5:R0:W5:Y:S01]  /*1010*/  @P1 LDG.E R3, desc[UR6][R76.64] ;  /* 0x000000064c031981 */ /* 0x020162000c1e1900 */
[----:B------:R-:W-:Y:S01]  /*1020*/  IMAD R0, R14, UR16, RZ ;  /* 0x000000100e007c24 */ /* 0x000fe2000f8e02ff */
[----:B------:R-:W-:Y:S01]  /*1030*/  ISETP.GE.U32.AND P5, PT, R12, 0x20, PT ;  /* 0x000000200c00780c */ /* 0x000fe20003fa6070 */
[----:B------:R-:W-:Y:S01]  /*1040*/  BSSY.RECONVERGENT B1, `(.L_x_33603) ;  /* 0x00002fb000017945 */ /* 0x000fe20003800200 */
[----:B------:R-:W1:Y:S02]  /*1050*/  S2R R2, SR_TID.X ;  /* 0x0000000000027919 */ /* 0x000e640000002100 */
[----:B------:R-:W-:-:S04]  /*1060*/  SHF.R.S32.HI R15, RZ, 0x1f, R0 ;  /* 0x0000001fff0f7819 */ /* 0x000fc80000011400 */
[----:B------:R-:W-:Y:S02]  /*1070*/  LEA.HI R15, R15, R0, RZ, 0x2 ;  /* 0x000000000f0f7211 */ /* 0x000fe400078f10ff */
[----:B-1----:R-:W-:-:S04]  /*1080*/  LOP3.LUT R2, R2, 0x1f, RZ, 0xc0, !PT ;  /* 0x0000001f02027812 */ /* 0x002fc800078ec0ff */
[----:B------:R-:W-:-:S05]  /*1090*/  LEA.HI.SX32 R2, R15, R2, 0x1e ;  /* 0x000000020f027211 */ /* 0x000fca00078ff2ff */
[----:B------:R-:W-:Y:S01]  /*10a0*/  IMAD.MOV.U32 R0, RZ, RZ, R2 ;  /* 0x000000ffff007224 */ /* 0x000fe200078e0002 */
[----:B0-----:R-:W-:Y:S06]  /*10b0*/  @!P5 BRA `(.L_x_33604) ;  /* 0x0000002c00ccd947 */ /* 0x001fec0003800000 */
        /* <DEDUP_REMOVED lines=20> */
.L_x_37212:
[----:B------:R-:W-:Y:S05]  /*1200*/  BRX R112 -0x1210                                       (*"BRANCH_TARGETS .L_x_37213,.L_x_37214,.L_x_37215"*) ;  /* 0xffffffec707c7949 */ /* 0x000fea000383ffff */
.L_x_37215:
[----:B------:R-:W-:Y:S01]  /*1210*/  VIADD R112, R7, 0x1 ;  /* 0x0000000107707836 */ /* 0x000fe20000000000 */
[----:B------:R-:W-:Y:S01]  /*1220*/  MOV R113, R8 ;  /* 0x0000000800717202 */ /* 0x000fe20000000f00 */
[----:B------:R-:W-:Y:S01]  /*1230*/  IMAD.MOV.U32 R0, RZ, RZ, R5 ;  /* 0x000000ffff007224 */ /* 0x000fe200078e0005 */
[----:B------:R-:W-:Y:S06]  /*1240*/  BRA `(.L_x_33607) ;  /* 0x0000000400247947 */ /* 0x000fec0003800000 */
.L_x_37213:
[----:B------:R-:W-:Y:S01]  /*1250*/  IMAD.MOV.U32 R0, RZ, RZ, R5 ;  /* 0x000000ffff007224 */ /* 0x000fe200078e0005 */
[----:B------:R-:W-:Y:S01]  /*1260*/  MOV R113, R9 ;  /* 0x0000000900717202 */ /* 0x000fe20000000f00 */
[----:B------:R-:W-:Y:S01]  /*1270*/  IMAD.MOV.U32 R112, RZ, RZ, 0x3 ;  /* 0x00000003ff707424 */ /* 0x000fe200078e00ff */
[----:B------:R-:W-:Y:S06]  /*1280*/  BRA `(.L_x_33607) ;  /* 0x0000000400147947 */ /* 0x000fec0003800000 */
.L_x_37214:
        /* <DEDUP_REMOVED lines=13> */
.L_x_33609:
[----:B------:R-:W-:Y:S05]  /*1360*/  BSYNC.RECONVERGENT B3 ;  /* 0x0000000000037941 */ /* 0x000fea0003800200 */
.L_x_33608:
[----:B------:R-:W-:Y:S01]  /*1370*/  LOP3.LUT R112, R6, UR5, R115, 0x96, !PT ;  /* 0x0000000506707c12 */ /* 0x000fe2000f8e9673 */
[----:B------:R-:W-:Y:S01]  /*1380*/  IMAD.WIDE.U32 R8, R13, -0x326172a9, RZ ;  /* 0xcd9e8d570d087825 */ /* 0x000fe200078e00ff */
[----:B------:R-:W-:-:S03]  /*1390*/  UIADD3 UR19, UPT, UPT, UR5, -0x4498517b, URZ ;  /* 0xbb67ae8505137890 */ /* 0x000fc6000fffe0ff */
[----:B------:R-:W-:Y:S01]  /*13a0*/  IMAD.WIDE.U32 R112, R112, -0x326172a9, RZ ;  /* 0xcd9e8d5770707825 */ /* 0x000fe200078e00ff */
[----:B------:R-:W-:-:S04]  /*13b0*/  LOP3.LUT R9, R10, UR4, R9, 0x96, !PT ;  /* 0x000000040a097c12 */ /* 0x000fc8000f8e9609 */
        /* <DEDUP_REMOVED lines=50> */
.L_x_33607:
[----:B------:R-:W-:Y:S05]  /*16e0*/  BSYNC.RECONVERGENT B2 ;  /* 0x0000000000027941 */ /* 0x000fea0003800200 */
.L_x_33606:
        /* <DEDUP_REMOVED lines=24> */
.L_x_33612:
        /* <DEDUP_REMOVED lines=13> */
.L_x_33614:
[----:B------:R-:W-:Y:S05]  /*1940*/  BSYNC.RECONVERGENT B3 ;  /* 0x0000000000037941 */ /* 0x000fea0003800200 */
.L_x_33613:
[----:B------:R-:W-:Y:S01]  /*1950*/  LOP3.LUT R4, R6, UR5, R113, 0x96, !PT ;  /* 0x0000000506047c12 */ /* 0x000fe2000f8e9671 */
[----:B------:R-:W-:Y:S01]  /*1960*/  IMAD.WIDE.U32 R8, R13, -0x326172a9, RZ ;  /* 0xcd9e8d570d087825 */ /* 0x000fe200078e00ff */
[----:B------:R-:W-:-:S03]  /*1970*/  UIADD3 UR19, UPT, UPT, UR5, -0x4498517b, URZ ;  /* 0xbb67ae8505137890 */ /* 0x000fc6000fffe0ff */
[----:B------:R-:W-:Y:S01]  /*1980*/  IMAD.WIDE.U32 R4, R4, -0x326172a9, RZ ;  /* 0xcd9e8d5704047825 */ /* 0x000fe200078e00ff */
[----:B------:R-:W-:-:S03]  /*1990*/  LOP3.LUT R9, R10, UR4, R9, 0x96, !PT ;  /* 0x000000040a097c12 */ /* 0x000fc6000f8e9609 */
[----:B------:R-:W-:Y:S01]  /*19a0*/  IMAD.MOV.U32 R7, RZ, RZ, RZ ;  /* 0x000000ffff077224 */ /* 0x000fe200078e00ff */
        /* <DEDUP_REMOVED lines=43> */
[----:B------:R-:W-:Y:S01]  /*1c60*/  LOP3.LUT R8, R8, UR19, R5, 0x96, !PT ;  /* 0x0000001308087c12 */ /* 0x000fe2000f8e9605 */
[----:B------:R-:W-:Y:S02]  /*1c70*/  UIADD3 UR19, UPT, UPT, UR5, -0x695add53, URZ ;  /* 0x96a522ad05137890 */ /* 0x000fe4000fffe0ff */
[----:B------:R-:W-:Y:S01]  /*1c80*/  IMAD.MOV.U32 R5, RZ, RZ, R0 ;  /* 0x000000ffff057224 */ /* 0x000fe200078e0000 */
[----:B------:R-:W-:-:S03]  /*1c90*/  MOV R0, R112 ;  /* 0x0000007000007202 */ /* 0x000fc60000000f00 */
[----:B------:R-:W-:-:S07]  /*1ca0*/  LOP3.LUT R9, R114, UR19, R113, 0x96, !PT ;  /* 0x0000001372097c12 */ /* 0x000fce000f8e9671 */
.L_x_33611:
[----:B------:R-:W-:Y:S05]  /*1cb0*/  BSYNC.RECONVERGENT B2 ;  /* 0x0000000000027941 */ /* 0x000fea0003800200 */
.L_x_33610:
[----:B------:R-:W-:Y:S01]  /*1cc0*/  I2FP.F32.U32 R76, R5 ;  /* 0x00000005004c7245 */ /* 0x000fe20000201000 */
[----:B------:R-:W-:Y:S01]  /*1cd0*/  BSSY.RECONVERGENT B2, `(.L_x_33615) ;  /* 0x0000058000027945 */ /* 0x000fe20003800200 */
[----:B------:R-:W-:-:S03]  /*1ce0*/  ISETP.NE.AND P2, PT, R7, 0x1, PT ;  /* 0x000000010700780c */ /* 0x000fc60003f45270 */
        /* <DEDUP_REMOVED lines=18> */
.L_x_33617:
        /* <DEDUP_REMOVED lines=13> */
.L_x_33619:
[----:B------:R-:W-:Y:S05]  /*1ee0*/  BSYNC.RECONVERGENT B3 ;  /* 0x0000000000037941 */ /* 0x000fea0003800200 */
.L_x_33618:
        /* <DEDUP_REMOVED lines=54> */
.L_x_33616:
[----:B------:R-:W-:Y:S05]  /*2250*/  BSYNC.RECONVERGENT B2 ;  /* 0x0000000000027941 */ /* 0x000fea0003800200 */
.L_x_33615:
        /* <DEDUP_REMOVED lines=21> */
.L_x_33622:
        /* <DEDUP_REMOVED lines=13> */
.L_x_33624:
[----:B------:R-:W-:Y:S05]  /*2480*/  BSYNC.RECONVERGENT B3 ;  /* 0x0000000000037941 */ /* 0x000fea0003800200 */
.L_x_33623:
[----:B------:R-:W-:Y:S01]  /*2490*/  LOP3.LUT R4, R6, UR5, R77, 0x96, !PT ;  /* 0x0000000506047c12 */ /* 0x000fe2000f8e964d */
[----:B------:R-:W-:Y:S01]  /*24a0*/  IMAD.WIDE.U32 R8, R13, -0x326172a9, RZ ;  /* 0xcd9e8d570d087825 */ /* 0x000fe200078e00ff */
[----:B------:R-:W-:-:S03]  /*24b0*/  UIADD3 UR19, UPT, UPT, UR5, -0x4498517b, URZ ;  /* 0xbb67ae8505137890 */ /* 0x000fc6000fffe0ff */
[----:B------:R-:W-:Y:S02]  /*24c0*/  HFMA2 R7, -RZ, RZ, 0, 0 ;  /* 0x00000000ff077431 */ /* 0x000fe400000001ff */
        /* <DEDUP_REMOVED lines=47> */
[----:B------:R-:W-:Y:S02]  /*27c0*/  IMAD.MOV.U32 R5, RZ, RZ, R0 ;  /* 0x000000ffff057224 */ /* 0x000fe400078e0000 */
[----:B------:R-:W-:Y:S02]  /*27d0*/  IMAD.MOV.U32 R0, RZ, RZ, R76 ;  /* 0x000000ffff007224 */ /* 0x000fe400078e004c */
[----:B------:R-:W-:-:S07]  /*27e0*/  LOP3.LUT R9, R112, UR19, R77, 0x96, !PT ;  /* 0x0000001370097c12 */ /* 0x000fce000f8e964d */
.L_x_33621:
[----:B------:R-:W-:Y:S05]  /*27f0*/  BSYNC.RECONVERGENT B2 ;  /* 0x0000000000027941 */ /* 0x000fea0003800200 */
.L_x_33620:
[----:B------:R-:W-:-:S05]  /*2800*/  I2FP.F32.U32 R76, R5 ;  /* 0x00000005004c7245 */ /* 0x000fca0000201000 */
        /* <DEDUP_REMOVED lines=8> */
.L_x_33605:
        /* <DEDUP_REMOVED lines=16> */
.L_x_33628:
        /* <DEDUP_REMOVED lines=13> */
.L_x_33630:
[----:B------:R-:W-:Y:S05]  /*2a60*/  BSYNC.RECONVERGENT B3 ;  /* 0x0000000000037941 */ /* 0x000fea0003800200 */
.L_x_33629:
        /* <DEDUP_REMOVED lines=55> */
.L_x_33627:
[----:B------:R-:W-:Y:S05]  /*2de0*/  BSYNC.RECONVERGENT B2 ;  /* 0x0000000000027941 */ /* 0x000fea0003800200 */
.L_x_33626:
[----:B------:R-:W0:Y:S01]  /*2df0*/  LDC R112, c[0x0][0x404] ;  /* 0x00010100ff707b82 */ /* 0x000e220000000800 */
[----:B------:R-:W-:Y:S01]  /*2e00*/  HFMA2 R113, -RZ, RZ, 0.1171875, 0 ;  /* 0x2f800000ff717431 */ /* 0x000fe200000001ff */
[----:B------:R-:W-:Y:S01]  /*2e10*/  ISETP.NE.AND P1, PT, R77, 0x1, PT ;  /* 0x000000014d00780c */ /* 0x000fe20003f25270 */
[----:B-----5:R-:W-:Y:S01]  /*2e20*/  FMUL.FTZ R16, R16, R3 ;  /* 0x0000000310107220 */ /* 0x020fe20000410000 */
[----:B------:R-:W-:Y:S01]  /*2e30*/  I2FP.F32.U32 R76, R76 ;  /* 0x0000004c004c7245 */ /* 0x000fe20000201000 */
[----:B------:R-:W-:Y:S01]  /*2e40*/  BSSY.RECONVERGENT B2, `(.L_x_33631) ;  /* 0x0000054000027945 */ /* 0x000fe20003800200 */
[----:B------:R-:W-:Y:S02]  /*2e50*/  IMAD.MOV.U32 R7, RZ, RZ, 0x2 ;  /* 0x00000002ff077424 */ /* 0x000fe400078e00ff */
[----:B------:R-:W1:Y:S01]  /*2e60*/  LDC R15, c[0x0][0x408] ;  /* 0x00010200ff0f7b82 */ /* 0x000e620000000800 */
[----:B------:R-:W-:-:S05]  /*2e70*/  FFMA.FTZ R5, R76, R113, 1.1641532182693481445e-10 ;  /* 0x2f0000004c057423 */ /* 0x000fca0000010071 */
[----:B0-----:R-:W-:Y:S01]  /*2e80*/  FSETP.LE.FTZ.AND P0, PT, R5, R112, PT ;  /* 0x000000700500720b */ /* 0x001fe20003f13000 */
[----:B------:R-:W-:Y:S02]  /*2e90*/  IMAD.MOV.U32 R5, RZ, RZ, R4 ;  /* 0x000000ffff057224 */ /* 0x000fe400078e0004 */
        /* <DEDUP_REMOVED lines=10> */
.L_x_33633:
        /* <DEDUP_REMOVED lines=13> */
.L_x_33635:
[----:B------:R-:W-:Y:S05]  /*3010*/  BSYNC.RECONVERGENT B3 ;  /* 0x0000000000037941 */ /* 0x000fea0003800200 */
.L_x_33634:
        /* <DEDUP_REMOVED lines=54> */
.L_x_33632:
[----:B------:R-:W-:Y:S05]  /*3380*/  BSYNC.RECONVERGENT B2 ;  /* 0x0000000000027941 */ /* 0x000fea0003800200 */
.L_x_33631:
[----:B------:R-:W-:Y:S01]  /*3390*/  ISETP.NE.AND P2, PT, R7, 0x1, PT ;  /* 0x000000010700780c */ /* 0x000fe20003f45270 */
[----:B------:R-:W-:Y:S01]  /*33a0*/  BSSY.RECONVERGENT B2, `(.L_x_33636) ;  /* 0x0000055000027945 */ /* 0x000fe20003800200 */
[----:B------:R-:W-:Y:S01]  /*33b0*/  I2FP.F32.U32 R76, R5 ;  /* 0x00000005004c7245 */ /* 0x000fe20000201000 */
[----:B------:R-:W-:-:S04]  /*33c0*/  IMAD.MOV.U32 R77, RZ, RZ, 0x2 ;  /* 0x00000002ff4d7424 */ /* 0x000fc800078e00ff */
        /* <DEDUP_REMOVED lines=14> */
.L_x_33638:
        /* <DEDUP_REMOVED lines=13> */
.L_x_33640:
[----:B------:R-:W-:Y:S05]  /*3580*/  BSYNC.RECONVERGENT B3 ;  /* 0x0000000000037941 */ /* 0x000fea0003800200 */
.L_x_33639:
        /* <DEDUP_REMOVED lines=54> */
.L_x_33637:
[----:B------:R-:W-:Y:S05]  /*38f0*/  BSYNC.RECONVERGENT B2 ;  /* 0x0000000000027941 */ /* 0x000fea0003800200 */
.L_x_33636:
        /* <DEDUP_REMOVED lines=18> */
.L_x_33643:
        /* <DEDUP_REMOVED lines=13> */
.L_x_33645:
[----:B------:R-:W-:Y:S05]  /*3af0*/  BSYNC.RECONVERGENT B3 ;  /* 0x0000000000037941 */ /* 0x000fea0003800200 */
.L_x_33644:
        /* <DEDUP_REMOVED lines=54> */
.L_x_33642:
[----:B------:R-:W-:Y:S05]  /*3e60*/  BSYNC.RECONVERGENT B2 ;  /* 0x0000000000027941 */ /* 0x000fea0003800200 */
.L_x_33641:
[----:B------:R-:W-:Y:S02]  /*3e70*/  I2FP.F32.U32 R76, R5 ;  /* 0x00000005004c7245 */ /* 0x000fe40000201000 */
[----:B------:R-:W-:Y:S02]  /*3e80*/  FSEL R16, R16, RZ, P0 ;  /* 0x000000ff10107208 */ /* 0x000fe40000000000 */
[----:B------:R-:W-:Y:S01]  /*3e90*/  FSEL R17, R17, RZ, P1 ;  /* 0x000000ff11117208 */ /* 0x000fe20000800000 */
[----:B------:R-:W-:Y:S01]  /*3ea0*/  FFMA.FTZ R113, R76, R113, 1.1641532182693481445e-10 ;  /* 0x2f0000004c717423 */ /* 0x000fe20000010071 */
[----:B------:R-:W-:Y:S01]  /*3eb0*/  FMUL.FTZ R76, R19, R3 ;  /* 0x00000003134c7220 */ /* 0x000fe20000410000 */
[----:B------:R-:W-:-:S03]  /*3ec0*/  FSEL R18, R18, RZ, P2 ;  /* 0x000000ff12127208 */ /* 0x000fc60001000000 */
[----:B------:R-:W-:Y:S01]  /*3ed0*/  FMUL.FTZ R76, R76, R15 ;  /* 0x0000000f4c4c7220 */ /* 0x000fe20000410000 */
[----:B------:R-:W-:-:S04]  /*3ee0*/  FSETP.GTU.FTZ.AND P4, PT, R113, R112, PT ;  /* 0x000000707100720b */ /* 0x000fc80003f9c000 */
[----:B------:R-:W-:Y:S02]  /*3ef0*/  PLOP3.LUT P3, PT, P4, PT, PT, 0x8, 0x80 ;  /* 0x000000000080781c */ /* 0x000fe4000276e170 */
[----:B------:R-:W-:-:S11]  /*3f00*/  FSEL R19, R76, RZ, !P4 ;  /* 0x000000ff4c137208 */ /* 0x000fd60006000000 */
.L_x_33625:
        /* <DEDUP_REMOVED lines=8> */
[----:B------:R-:W-:Y:S01]  /*3f90*/  IMAD.MOV.U32 R5, RZ, RZ, R0 ;  /* 0x000000ffff057224 */ /* 0x000fe200078e0000 */
[C---:B------:R-:W-:Y:S01]  /*3fa0*/  IADD3 R0, PT, PT, R2.reuse, 0x20, RZ ;  /* 0x0000002002007810 */ /* 0x040fe20007ffe0ff */
[----:B0-----:R-:W-:-:S05]  /*3fb0*/  IMAD.WIDE.U32 R76, R2, 0x10, R76 ;  /* 0x00000010024c7825 */ /* 0x001fca00078e004c */
[----:B------:R0:W-:Y:S01]  /*3fc0*/  STG.E.128 desc[UR6][R76.64], R16 ;  /* 0x000000104c007986 */ /* 0x0001e2000c101d06 */
[----:B-1----:R-:W-:-:S05]  /*3fd0*/  IMAD.WIDE.U32 R78, R2, 0x4, R78 ;  /* 0x00000004024e7825 */ /* 0x002fca00078e004e */
[----:B------:R0:W-:Y:S02]  /*3fe0*/  STG.E desc[UR6][R78.64], R15 ;  /* 0x0000000f4e007986 */ /* 0x0001e4000c101906 */
.L_x_33604:
[----:B---3--:R-:W-:Y:S05]  /*3ff0*/  BSYNC.RECONVERGENT B1 ;  /* 0x0000000000017941 */ /* 0x008fea0003800200 */
.L_x_33603:
[----:B------:R-:W-:Y:S01]  /*4000*/  ISETP.GE.U32.AND P0, PT, R12, 0x40, PT ;  /* 0x000000400c00780c */ /* 0x000fe20003f06070 */
[----:B------:R-:W-:Y:S03]  /*4010*/  BSSY.RECONVERGENT B1, `(.L_x_33646) ;  /* 0x00002f6000017945 */ /* 0x000fe60003800200 */
[----:B0-----:R-:W-:-:S05]  /*4020*/  P2R R15, PR, RZ, 0x1 ;  /* 0x00000001ff0f7803 */ /* 0x001fca0000000000 */
[----:B------:R0:W-:Y:S04]  /*4030*/  STL [R1], R15 ;  /* 0x0000000f01007387 */ /* 0x0001e80000100800 */
[----:B------:R-:W-:Y:S05]  /*4040*/  @!P0 BRA `(.L_x_33647) ;  /* 0x0000002c00c88947 */ /* 0x000fea0003800000 */
[----:B------:R-:W1:Y:S02]  /*4050*/  LDC.64 R76, c[0x0][0x390] ;  /* 0x0000e400ff4c7b82 */ /* 0x000e640000000a00 */
[----:B-1----:R-:W-:-:S06]  /*4060*/  IMAD.WIDE.U32 R76, R0, 0x10, R76 ;  /* 0x00000010004c7825 */ /* 0x002fcc00078e004c */
[----:B------:R-:W5:Y:S01]  /*4070*/  LDG.E.128 R76, desc[UR6][R76.64] ;  /* 0x000000064c4c7981 */ /* 0x000f62000c1e1d00 */
[----:B------:R-:W-:-:S04]  /*4080*/  UISETP.NE.U32.AND UP1, UPT, UR8, URZ, UPT ;  /* 0x000000ff0800728c */ /* 0x000fc8000bf25070 */
[----:B------:R-:W-:-:S09]  /*4090*/  UISETP.NE.AND.EX UP1, UPT, UR9, URZ, UPT, UP1 ;  /* 0x000000ff0900728c */ /* 0x000fd2000bf25310 */
[----:B------:R-:W-:Y:S05]  /*40a0*/  BRA.U !UP1, `(.L_x_33648) ;  /* 0x0000001509cc7547 */ /* 0x000fea000b800000 */
[----:B------:R-:W1:Y:S02]  /*40b0*/  LDC.64 R80, c[0x0][0x3a0] ;  /* 0x0000e800ff507b82 */ /* 0x000e640000000a00 */
[----:B-1----:R-:W-:-:S06]  /*40c0*/  IMAD.WIDE.U32 R80, R0, 0x10, R80 ;  /* 0x0000001000507825 */ /* 0x002fcc00078e0050 */
[----:B------:R-:W5:Y:S01]  /*40d0*/  LDG.E.128 R80, desc[UR6][R80.64] ;  /* 0x0000000650507981 */ /* 0x000f62000c1e1d00 */
        /* <DEDUP_REMOVED lines=16> */
.L_x_33651:
        /* <DEDUP_REMOVED lines=13> */
.L_x_33653:
[----:B------:R-:W-:Y:S05]  /*42b0*/  BSYNC.RECONVERGENT B3 ;  /* 0x0000000000037941 */ /* 0x000fea0003800200 */
.L_x_33652:
        /* <DEDUP_REMOVED lines=55> */
.L_x_33650:
[----:B------:R-:W-:Y:S05]  /*4630*/  BSYNC.RECONVERGENT B2 ;  /* 0x0000000000027941 */ /* 0x000fea0003800200 */
.L_x_33649:
[----:B------:R-:W0:Y:S01]  /*4640*/  LDC R116, c[0x0][0x408] ;  /* 0x00010200ff747b82 */ /* 0x000e220000000800 */
[----:B------:R-:W-:Y:S01]  /*4650*/  HFMA2 R118, -RZ, RZ, 0.1171875, 0 ;  /* 0x2f800000ff767431 */ /* 0x000fe200000001ff */
[----:B------:R-:W-:Y:S01]  /*4660*/  I2FP.F32.U32 R5, R113 ;  /* 0x0000007100057245 */ /* 0x000fe20000201000 */
[----:B------:R-:W-:Y:S01]  /*4670*/  BSSY.RECONVERGENT B2, `(.L_x_33654) ;  /* 0x0000059000027945 */ /* 0x000fe20003800200 */
[----:B------:R-:W-:Y:S01]  /*4680*/  ISETP.NE.AND P1, PT, R112, 0x1, PT ;  /* 0x000000017000780c */ /* 0x000fe20003f25270 */
[----:B------:R-:W-:-:S03]  /*4690*/  IMAD.MOV.U32 R7, RZ, RZ, 0x2 ;  /* 0x00000002ff077424 */ /* 0x000fc600078e00ff */
[----:B------:R-:W1:Y:S01]  /*46a0*/  LDC R117, c[0x0][0x404] ;  /* 0x00010100ff757b82 */ /* 0x000e620000000800 */
[----:B------:R-:W-:Y:S01]  /*46b0*/  FFMA.FTZ R114, R5, R118, 1.1641532182693481445e-10 ;  /* 0x2f00000005727423 */ /* 0x000fe20000010076 */
[----:B-----5:R-:W-:-:S04]  /*46c0*/  FMUL.FTZ R5, R76, R3 ;  /* 0x000000034c057220 */ /* 0x020fc80000410000 */
[----:B0-----:R-:W-:Y:S01]  /*46d0*/  FMUL.FTZ R5, R5, R116 ;  /* 0x0000007405057220 */ /* 0x001fe20000410000 */
        /* <DEDUP_REMOVED lines=14> */
.L_x_33656:
        /* <DEDUP_REMOVED lines=13> */
.L_x_33658:
[----:B------:R-:W-:Y:S05]  /*4890*/  BSYNC.RECONVERGENT B3 ;  /* 0x0000000000037941 */ /* 0x000fea0003800200 */
.L_x_33657:
        /* <DEDUP_REMOVED lines=54> */
.L_x_33655:
[----:B------:R-:W-:Y:S05]  /*4c00*/  BSYNC.RECONVERGENT B2 ;  /* 0x0000000000027941 */ /* 0x000fea0003800200 */
.L_x_33654:
[----:B------:R-:W-:Y:S01]  /*4c10*/  I2FP.F32.U32 R5, R5 ;  /* 0x0000000500057245 */ /* 0x000fe20000201000 */
[----:B------:R-:W-:Y:S01]  /*4c20*/  FMUL.FTZ R77, R77, R3 ;  /* 0x000000034d4d7220 */ /* 0x000fe20000410000 */
[----:B------:R-:W-:Y:S01]  /*4c30*/  ISETP.NE.AND P2, PT, R7, 0x1, PT ;  /* 0x000000010700780c */ /* 0x000fe20003f45270 */
[----:B------:R-:W-:Y:S02]  /*4c40*/  BSSY.RECONVERGENT B2, `(.L_x_33659) ;  /* 0x0000056000027945 */ /* 0x000fe40003800200 */
[----:B------:R-:W-:Y:S01]  /*4c50*/  FFMA.FTZ R76, R5, R118, 1.1641532182693481445e-10 ;  /* 0x2f000000054c7423 */ /* 0x000fe20000010076 */
[----:B------:R-:W-:Y:S01]  /*4c60*/  FMUL.FTZ R77, R77, R116 ;  /* 0x000000744d4d7220 */ /* 0x000fe20000410000 */
[----:B------:R-:W-:-:S03]  /*4c70*/  MOV R5, R4 ;  /* 0x0000000400057202 */ /* 0x000fc60000000f00 */
        /* <DEDUP_REMOVED lines=14> */
.L_x_33661:
        /* <DEDUP_REMOVED lines=13> */
.L_x_33663:
[----:B------:R-:W-:Y:S05]  /*4e30*/  BSYNC.RECONVERGENT B3 ;  /* 0x0000000000037941 */ /* 0x000fea0003800200 */
.L_x_33662:
        /* <DEDUP_REMOVED lines=54> */
.L_x_33660:
[----:B------:R-:W-:Y:S05]  /*51a0*/  BSYNC.RECONVERGENT B2 ;  /* 0x0000000000027941 */ /* 0x000fea0003800200 */
.L_x_33659:
[----:B------:R-:W-:Y:S01]  /*51b0*/  I2FP.F32.U32 R5, R5 ;  /* 0x0000000500057245 */ /* 0x000fe20000201000 */
[----:B------:R-:W-:Y:S01]  /*51c0*/  BSSY.RECONVERGENT B2, `(.L_x_33664) ;  /* 0x0000058000027945 */ /* 0x000fe20003800200 */
[----:B------:R-:W-:Y:S01]  /*51d0*/  ISETP.NE.AND P3, PT, R77, 0x1, PT ;  /* 0x000000014d00780c */ /* 0x000fe20003f65270 */
        /* <DEDUP_REMOVED lines=18> */
.L_x_33666:
        /* <DEDUP_REMOVED lines=13> */
.L_x_33668:
[----:B------:R-:W-:Y:S05]  /*53d0*/  BSYNC.RECONVERGENT B3 ;  /* 0x0000000000037941 */ /* 0x000fea0003800200 */
.L_x_33667:
        /* <DEDUP_REMOVED lines=54> */
.L_x_33665:
[----:B------:R-:W-:Y:S05]  /*5740*/  BSYNC.RECONVERGENT B2 ;  /* 0x0000000000027941 */ /* 0x000fea0003800200 */
.L_x_33664:
        /* <DEDUP_REMOVED lines=9> */
.L_x_33648:
        /* <DEDUP_REMOVED lines=16> */
.L_x_33672:
        /* <DEDUP_REMOVED lines=13> */
.L_x_33674:
[----:B------:R-:W-:Y:S05]  /*59b0*/  BSYNC.RECONVERGENT B3 ;  /* 0x0000000000037941 */ /* 0x000fea0003800200 */
.L_x_33673:
        /* <DEDUP_REMOVED lines=55> */
.L_x_33671:
[----:B------:R-:W-:Y:S05]  /*5d30*/  BSYNC.RECONVERGENT B2 ;  /* 0x0000000000027941 */ /* 0x000fea0003800200 */
.L_x_33670:
[----:B------:R-:W0:Y:S01]  /*5d40*/  LDC R113, c[0x0][0x404] ;  /* 0x00010100ff717b82 */ /* 0x000e220000000800 */
[----:B------:R-:W-:Y:S01]  /*5d50*/  HFMA2 R114, -RZ, RZ, 0.1171875, 0 ;  /* 0x2f800000ff727431 */ /* 0x000fe200000001ff */
[----:B------:R-:W-:Y:S01]  /*5d60*/  ISETP.NE.AND P1, PT, R81, 0x1, PT ;  /* 0x000000015100780c */ /* 0x000fe20003f25270 */
[----:B------:R-:W-:Y:S01]  /*5d70*/  BSSY.RECONVERGENT B2, `(.L_x_33675) ;  /* 0x0000057000027945 */ /* 0x000fe20003800200 */
[----:B------:R-:W-:Y:S01]  /*5d80*/  I2FP.F32.U32 R5, R80 ;  /* 0x0000005000057245 */ /* 0x000fe20000201000 */
[----:B------:R-:W-:-:S03]  /*5d90*/  IMAD.MOV.U32 R7, RZ, RZ, R4 ;  /* 0x000000ffff077224 */ /* 0x000fc600078e0004 */
[----:B------:R-:W1:Y:S01]  /*5da0*/  LDC R112, c[0x0][0x408] ;  /* 0x00010200ff707b82 */ /* 0x000e620000000800 */
[----:B------:R-:W-:Y:S01]  /*5db0*/  FFMA.FTZ R80, R5, R114, 1.1641532182693481445e-10 ;  /* 0x2f00000005507423 */ /* 0x000fe20000010072 */
[----:B-----5:R-:W-:-:S04]  /*5dc0*/  FMUL.FTZ R5, R76, R3 ;  /* 0x000000034c057220 */ /* 0x020fc80000410000 */
        /* <DEDUP_REMOVED lines=12> */
.L_x_33677:
        /* <DEDUP_REMOVED lines=13> */
.L_x_33679:
[----:B------:R-:W-:Y:S05]  /*5f60*/  BSYNC.RECONVERGENT B3 ;  /* 0x0000000000037941 */ /* 0x000fea0003800200 */
.L_x_33678:
        /* <DEDUP_REMOVED lines=55> */
.L_x_33676:
[----:B------:R-:W-:Y:S05]  /*62e0*/  BSYNC.RECONVERGENT B2 ;  /* 0x0000000000027941 */ /* 0x000fea0003800200 */
.L_x_33675:
[----:B------:R-:W-:Y:S01]  /*62f0*/  ISETP.NE.AND P2, PT, R80, 0x1, PT ;  /* 0x000000015000780c */ /* 0x000fe20003f45270 */
[----:B------:R-:W-:Y:S01]  /*6300*/  FMUL.FTZ R77, R77, R3 ;  /* 0x000000034d4d7220 */ /* 0x000fe20000410000 */
[----:B------:R-:W-:Y:S01]  /*6310*/  I2FP.F32.U32 R7, R7 ;  /* 0x0000000700077245 */ /* 0x000fe20000201000 */
[----:B------:R-:W-:Y:S01]  /*6320*/  BSSY.RECONVERGENT B2, `(.L_x_33680) ;  /* 0x0000054000027945 */ /* 0x000fe20003800200 */
[----:B------:R-:W-:-:S03]  /*6330*/  HFMA2 R81, -RZ, RZ, 0, 1.1920928955078125e-07 ;  /* 0x00000002ff517431 */ /* 0x000fc600000001ff */
[----:B------:R-:W-:Y:S01]  /*6340*/  FFMA.FTZ R76, R7, R114, 1.1641532182693481445e-10 ;  /* 0x2f000000074c7423 */ /* 0x000fe20000010072 */
[----:B------:R-:W-:-:S04]  /*6350*/  IMAD.MOV.U32 R7, RZ, RZ, R4 ;  /* 0x000000ffff077224 */ /* 0x000fc800078e0004 */
        /* <DEDUP_REMOVED lines=11> */
.L_x_33682:
        /* <DEDUP_REMOVED lines=13> */
.L_x_33684:
[----:B------:R-:W-:Y:S05]  /*64e0*/  BSYNC.RECONVERGENT B3 ;  /* 0x0000000000037941 */ /* 0x000fea0003800200 */
.L_x_33683:
        /* <DEDUP_REMOVED lines=55> */
.L_x_33681:
[----:B------:R-:W-:Y:S05]  /*6860*/  BSYNC.RECONVERGENT B2 ;  /* 0x0000000000027941 */ /* 0x000fea0003800200 */
.L_x_33680:
[----:B------:R-:W-:Y:S01]  /*6870*/  ISETP.NE.AND P3, PT, R81, 0x1, PT ;  /* 0x000000015100780c */ /* 0x000fe20003f65270 */
[----:B------:R-:W-:Y:S01]  /*6880*/  FMUL.FTZ R77, R78, R3 ;  /* 0x000000034e4d7220 */ /* 0x000fe20000410000 */
[----:B------:R-:W-:Y:S01]  /*6890*/  I2FP.F32.U32 R7, R7 ;  /* 0x0000000700077245 */ /* 0x000fe20000201000 */
[----:B------:R-:W-:Y:S01]  /*68a0*/  BSSY.RECONVERGENT B2, `(.L_x_33685) ;  /* 0x0000054000027945 */ /* 0x000fe20003800200 */
[----:B------:R-:W-:Y:S01]  /*68b0*/  MOV R78, R4 ;  /* 0x00000004004e7202 */ /* 0x000fe20000000f00 */
[----:B------:R-:W-:Y:S02]  /*68c0*/  FMUL.FTZ R77, R77, R112 ;  /* 0x000000704d4d7220 */ /* 0x000fe40000410000 */
[----:B------:R-:W-:Y:S01]  /*68d0*/  FFMA.FTZ R80, R7, R114, 1.1641532182693481445e-10 ;  /* 0x2f00000007507423 */ /* 0x000fe20000010072 */
[----:B------:R-:W-:-:S04]  /*68e0*/  IMAD.MOV.U32 R7, RZ, RZ, 0x2 ;  /* 0x00000002ff077424 */ /* 0x000fc800078e00ff */
        /* <DEDUP_REMOVED lines=10> */
.L_x_33687:
        /* <DEDUP_REMOVED lines=13> */
.L_x_33689:
[----:B------:R-:W-:Y:S05]  /*6a60*/  BSYNC.RECONVERGENT B3 ;  /* 0x0000000000037941 */ /* 0x000fea0003800200 */
.L_x_33688:
[----:B------:R-:W-:Y:S01]  /*6a70*/  LOP3.LUT R80, R6, UR5, R83, 0x96, !PT ;  /* 0x0000000506507c12 */ /* 0x000fe2000f8e9653 */
        /* <DEDUP_REMOVED lines=54> */
.L_x_33686:
[----:B------:R-:W-:Y:S05]  /*6de0*/  BSYNC.RECONVERGENT B2 ;  /* 0x0000000000027941 */ /* 0x000fea0003800200 */
.L_x_33685:
        /* <DEDUP_REMOVED lines=10> */
.L_x_33669:
        /* <DEDUP_REMOVED lines=10> */
[----:B------:R1:W-:Y:S02]  /*6f30*/  STG.E.128 desc[UR6][R76.64], R80 ;  /* 0x000000504c007986 */ /* 0x0003e4000c101d06 */
[C---:B-1----:R-:W-:Y:S01]  /*6f40*/  IMAD.WIDE.U32 R76, R0.reuse, 0x4, R78 ;  /* 0x00000004004c7825 */ /* 0x042fe200078e004e */
[----:B------:R-:W-:-:S04]  /*6f50*/  IADD3 R0, PT, PT, R0, 0x20, RZ ;  /* 0x0000002000007810 */ /* 0x000fc80007ffe0ff */
[----:B------:R1:W-:Y:S03]  /*6f60*/  STG.E desc[UR6][R76.64], R113 ;  /* 0x000000714c007986 */ /* 0x0003e6000c101906 */
.L_x_33647:
[----:B------:R-:W-:Y:S05]  /*6f70*/  BSYNC.RECONVERGENT B1 ;  /* 0x0000000000017941 */ /* 0x000fea0003800200 */
.L_x_33646:
[----:B------:R-:W-:Y:S01]  /*6f80*/  ISETP.GE.U32.AND P0, PT, R12, 0x60, PT ;  /* 0x000000600c00780c */ /* 0x000fe20003f06070 */
[----:B------:R-:W-:Y:S03]  /*6f90*/  BSSY.RECONVERGENT B1, `(.L_x_33690) ;  /* 0x00002f5000017945 */ /* 0x000fe60003800200 */
[----:B------:R-:W-:-:S09]  /*6fa0*/  P2R R125, PR, RZ, 0x1 ;  /* 0x00000001ff7d7803 */ /* 0x000fd20000000000 */
[----:B------:R-:W-:Y:S05]  /*6fb0*/  @!P0 BRA `(.L_x_33691) ;  /* 0x0000002c00c88947 */ /* 0x000fea0003800000 */
[----:B------:R-:W2:Y:S02]  /*6fc0*/  LDC.64 R52, c[0x0][0x390] ;  /* 0x0000e400ff347b82 */ /* 0x000ea40000000a00 */
[----:B--2---:R-:W-:-:S06]  /*6fd0*/  IMAD.WIDE.U32 R52, R0, 0x10, R52 ;  /* 0x0000001000347825 */ /* 0x004fcc00078e0034 */
[----:B------:R-:W5:Y:S01]  /*6fe0*/  LDG.E.128 R52, desc[UR6][R52.64] ;  /* 0x0000000634347981 */ /* 0x000f62000c1e1d00 */
[----:B------:R-:W-:-:S04]  /*6ff0*/  UISETP.NE.U32.AND UP1, UPT, UR8, URZ, UPT ;  /* 0x000000ff0800728c */ /* 0x000fc8000bf25070 */
[----:B------:R-:W-:-:S09]  /*7000*/  UISETP.NE.AND.EX UP1, UPT, UR9, URZ, UPT, UP1 ;  /* 0x000000ff0900728c */ /* 0x000fd2000bf25310 */
[----:B------:R-:W-:Y:S05]  /*7010*/  BRA.U !UP1, `(.L_x_33692) ;  /* 0x0000001509cc7547 */ /* 0x000fea000b800000 */
[----:B-1----:R-:W1:Y:S02]  /*7020*/  LDC.64 R76, c[0x0][0x3a0] ;  /* 0x0000e800ff4c7b82 */ /* 0x002e640000000a00 */
        /* <DEDUP_REMOVED lines=18> */
.L_x_33695:
        /* <DEDUP_REMOVED lines=13> */
.L_x_33697:
[----:B------:R-:W-:Y:S05]  /*7220*/  BSYNC.RECONVERGENT B3 ;  /* 0x0000000000037941 */ /* 0x000fea0003800200 */
.L_x_33696:
        /* <DEDUP_REMOVED lines=55> */
.L_x_33694:
[----:B------:R-:W-:Y:S05]  /*75a0*/  BSYNC.RECONVERGENT B2 ;  /* 0x0000000000027941 */ /* 0x000fea0003800200 */
.L_x_33693:
        /* <DEDUP_REMOVED lines=24> */
.L_x_33700:
        /* <DEDUP_REMOVED lines=13> */
.L_x_33702:
[----:B------:R-:W-:Y:S05]  /*7800*/  BSYNC.RECONVERGENT B3 ;  /* 0x0000000000037941 */ /* 0x000fea0003800200 */
.L_x_33701:
        /* <DEDUP_REMOVED lines=54> */
.L_x_33699:
[----:B------:R-:W-:Y:S05]  /*7b70*/  BSYNC.RECONVERGENT B2 ;  /* 0x0000000000027941 */ /* 0x000fea0003800200 */
.L_x_33698:
        /* <DEDUP_REMOVED lines=21> */
.L_x_33705:
        /* <DEDUP_REMOVED lines=13> */
.L_x_33707:
[----:B------:R-:W-:Y:S05]  /*7da0*/  BSYNC.RECONVERGENT B3 ;  /* 0x0000000000037941 */ /* 0x000fea0003800200 */
.L_x_33706:
        /* <DEDUP_REMOVED lines=54> */
.L_x_33704:
[----:B------:R-:W-:Y:S05]  /*8110*/  BSYNC.RECONVERGENT B2 ;  /* 0x0000000000027941 */ /* 0x000fea0003800200 */
.L_x_33703:
        /* <DEDUP_REMOVED lines=21> */
.L_x_33710:
        /* <DEDUP_REMOVED lines=13> */
.L_x_33712:
[----:B------:R-:W-:Y:S05]  /*8340*/  BSYNC.RECONVERGENT B3 ;  /* 0x0000000000037941 */ /* 0x000fea0003800200 */
.L_x_33711:
        /* <DEDUP_REMOVED lines=54> */
.L_x_33709:
[----:B------:R-:W-:Y:S05]  /*86b0*/  BSYNC.RECONVERGENT B2 ;  /* 0x0000000000027941 */ /* 0x000fea0003800200 */
.L_x_33708:
        /* <DEDUP_REMOVED lines=9> */
.L_x_33692:
[----:B------:R-:W-:Y:S01]  /*8750*/  ISETP.NE.AND P0, PT, R7, 0x1, PT ;  /* 0x000000010700780c */ /* 0x000fe20003f05270 */
[----:B------:R-:W-:Y:S01]  /*8760*/  BSSY.RECONVERGENT B2, `(.L_x_33714) ;  /* 0x0000054000027945 */ /* 0x000fe20003800200 */
[----:B-1----:R-:W-:Y:S01]  /*8770*/  IMAD.MOV.U32 R77, RZ, RZ, 0x2 ;  /* 0x00000002ff4d7424 */ /* 0x002fe200078e00ff */
        /* <DEDUP_REMOVED lines=13> */
.L_x_33716:
        /* <DEDUP_REMOVED lines=13> */
.L_x_33718:
[----:B------:R-:W-:Y:S05]  /*8920*/  BSYNC.RECONVERGENT B3 ;  /* 0x0000000000037941 */ /* 0x000fea0003800200 */
.L_x_33717:
        /* <DEDUP_REMOVED lines=55> */
.L_x_33715:
[----:B------:R-:W-:Y:S05]  /*8ca0*/  BSYNC.RECONVERGENT B2 ;  /* 0x0000000000027941 */ /* 0x000fea0003800200 */
.L_x_33714:
        /* <DEDUP_REMOVED lines=21> */
.L_x_33721:
        /* <DEDUP_REMOVED lines=13> */
.L_x_33723:
[----:B------:R-:W-:Y:S05]  /*8ed0*/  BSYNC.RECONVERGENT B3 ;  /* 0x0000000000037941 */ /* 0x000fea0003800200 */
.L_x_33722:
        /* <DEDUP_REMOVED lines=55> */
.L_x_33720:
[----:B------:R-:W-:Y:S05]  /*9250*/  BSYNC.RECONVERGENT B2 ;  /* 0x0000000000027941 */ /* 0x000fea0003800200 */
.L_x_33719:
        /* <DEDUP_REMOVED lines=18> */
.L_x_33726:
        /* <DEDUP_REMOVED lines=13> */
.L_x_33728:
[----:B------:R-:W-:Y:S05]  /*9450*/  BSYNC.RECONVERGENT B3 ;  /* 0x0000000000037941 */ /* 0x000fea0003800200 */
.L_x_33727:
        /* <DEDUP_REMOVED lines=55> */
.L_x_33725:
[----:B------:R-:W-:Y:S05]  /*97d0*/  BSYNC.RECONVERGENT B2 ;  /* 0x0000000000027941 */ /* 0x000fea0003800200 */
.L_x_33724:
[----:B------:R-:W-:Y:S01]  /*97e0*/  ISETP.NE.AND P3, PT, R77, 0x1, PT ;  /* 0x000000014d00780c */ /* 0x000fe20003f65270 */
[----:B------:R-:W-:Y:S01]  /*97f0*/  BSSY.RECONVERGENT B2, `(.L_x_33729) ;  /* 0x0000056000027945 */ /* 0x000fe20003800200 */
[----:B------:R-:W-:-:S05]  /*9800*/  I2FP.F32.U32 R7, R7 ;  /* 0x0000000700077245 */ /* 0x000fca0000201000 */
[----:B------:R-:W-:Y:S01]  /*9810*/  FFMA.FTZ R52, R7, R114, 1.1641532182693481445e-10 ;  /* 0x2f00000007347423 */ /* 0x000fe20000010072 */
[----:B------:R-:W-:-:S04]  /*9820*/  FMUL.FTZ R7, R54, R3 ;  /* 0x0000000336077220 */ /* 0x000fc80000410000 */
[----:B------:R-:W-:Y:S01]  /*9830*/  FSETP.LE.FTZ.AND P2, PT, R52, R113, PT ;  /* 0x000000713400720b */ /* 0x000fe20003f53000 */
[----:B------:R-:W-:Y:S01]  /*9840*/  FMUL.FTZ R54, R7, R112 ;  /* 0x0000007007367220 */ /* 0x000fe20000410000 */
[----:B------:R-:W-:Y:S01]  /*9850*/  IMAD.MOV.U32 R7, RZ, RZ, 0x2 ;  /* 0x00000002ff077424 */ /* 0x000fe200078e00ff */
[----:B------:R-:W-:Y:S01]  /*9860*/  MOV R52, R4 ;  /* 0x0000000400347202 */ /* 0x000fe20000000f00 */
        /* <DEDUP_REMOVED lines=9> */
.L_x_33731:
        /* <DEDUP_REMOVED lines=13> */
.L_x_33733:
[----:B------:R-:W-:Y:S05]  /*99d0*/  BSYNC.RECONVERGENT B3 ;  /* 0x0000000000037941 */ /* 0x000fea0003800200 */
.L_x_33732:
        /* <DEDUP_REMOVED lines=55> */
.L_x_33730:
[----:B------:R-:W-:Y:S05]  /*9d50*/  BSYNC.RECONVERGENT B2 ;  /* 0x0000000000027941 */ /* 0x000fea0003800200 */
.L_x_33729:
        /* <DEDUP_REMOVED lines=10> */
.L_x_33713:
        /* <DEDUP_REMOVED lines=14> */
.L_x_33691:
[----:B------:R-:W-:Y:S05]  /*9ee0*/  BSYNC.RECONVERGENT B1 ;  /* 0x0000000000017941 */ /* 0x000fea0003800200 */
.L_x_33690:
        /* <DEDUP_REMOVED lines=10> */
[----:B-12---:R-:W1:Y:S02]  /*9f90*/  LDC.64 R76, c[0x0][0x3a0] ;  /* 0x0000e800ff4c7b82 */ /* 0x006e640000000a00 */
        /* <DEDUP_REMOVED lines=18> */
.L_x_33739:
        /* <DEDUP_REMOVED lines=13> */
.L_x_33741:
[----:B------:R-:W-:Y:S05]  /*a190*/  BSYNC.RECONVERGENT B3 ;  /* 0x0000000000037941 */ /* 0x000fea0003800200 */
.L_x_33740:
        /* <DEDUP_REMOVED lines=55> */
.L_x_33738:
[----:B------:R-:W-:Y:S05]  /*a510*/  BSYNC.RECONVERGENT B2 ;  /* 0x0000000000027941 */ /* 0x000fea0003800200 */
.L_x_33737:
        /* <DEDUP_REMOVED lines=24> */
.L_x_33744:
        /* <DEDUP_REMOVED lines=13> */
.L_x_33746:
[----:B------:R-:W-:Y:S05]  /*a770*/  BSYNC.RECONVERGENT B3 ;  /* 0x0000000000037941 */ /* 0x000fea0003800200 */
.L_x_33745:
        /* <DEDUP_REMOVED lines=54> */
.L_x_33743:
[----:B------:R-:W-:Y:S05]  /*aae0*/  BSYNC.RECONVERGENT B2 ;  /* 0x0000000000027941 */ /* 0x000fea0003800200 */
.L_x_33742:
        /* <DEDUP_REMOVED lines=21> */
.L_x_33749:
        /* <DEDUP_REMOVED lines=13> */
.L_x_33751:
[----:B------:R-:W-:Y:S05]  /*ad10*/  BSYNC.RECONVERGENT B3 ;  /* 0x0000000000037941 */ /* 0x000fea0003800200 */
.L_x_33750:
        /* <DEDUP_REMOVED lines=52> */
[----:B------:R-:W-:Y:S01]  /*b060*/  LOP3.LUT R9, R112, UR19, R77, 0x96, !PT ;  /* 0x0000001370097c12 */ /* 0x000fe2000f8e964d */
[----:B------:R-:W-:-:S07]  /*b070*/  IMAD.MOV.U32 R77, RZ, RZ, RZ ;  /* 0x000000ffff4d7224 */ /* 0x000fce00078e00ff */
.L_x_33748:
[----:B------:R-:W-:Y:S05]  /*b080*/  BSYNC.RECONVERGENT B2 ;  /* 0x0000000000027941 */ /* 0x000fea0003800200 */
.L_x_33747:
        /* <DEDUP_REMOVED lines=21> */
.L_x_33754:
        /* <DEDUP_REMOVED lines=13> */
.L_x_33756:
[----:B------:R-:W-:Y:S05]  /*b2b0*/  BSYNC.RECONVERGENT B3 ;  /* 0x0000000000037941 */ /* 0x000fea0003800200 */
.L_x_33755:
        /* <DEDUP_REMOVED lines=54> */
.L_x_33753:
[----:B------:R-:W-:Y:S05]  /*b620*/  BSYNC.RECONVERGENT B2 ;  /* 0x0000000000027941 */ /* 0x000fea0003800200 */
.L_x_33752:
        /* <DEDUP_REMOVED lines=9> */
.L_x_33736:
[----:B------:R-:W-:Y:S01]  /*b6c0*/  ISETP.NE.AND P0, PT, R7, 0x1, PT ;  /* 0x000000010700780c */ /* 0x000fe20003f05270 */
[----:B------:R-:W-:Y:S01]  /*b6d0*/  BSSY.RECONVERGENT B2, `(.L_x_33758) ;  /* 0x0000054000027945 */ /* 0x000fe20003800200 */
[----:B-12---:R-:W-:Y:S02]  /*b6e0*/  HFMA2 R77, -RZ, RZ, 0, 1.1920928955078125e-07 ;  /* 0x00000002ff4d7431 */ /* 0x006fe400000001ff */
[----:B------:R-:W-:Y:S01]  /*b6f0*/  IMAD.MOV.U32 R76, RZ, RZ, R4 ;  /* 0x000000ffff4c7224 */ /* 0x000fe200078e0004 */
        /* <DEDUP_REMOVED lines=12> */
.L_x_33760:
        /* <DEDUP_REMOVED lines=13> */
.L_x_33762:
[----:B------:R-:W-:Y:S05]  /*b890*/  BSYNC.RECONVERGENT B3 ;  /* 0x0000000000037941 */ /* 0x000fea0003800200 */
.L_x_33761:
        /* <DEDUP_REMOVED lines=55> */
.L_x_33759:
[----:B------:R-:W-:Y:S05]  /*bc10*/  BSYNC.RECONVERGENT B2 ;  /* 0x0000000000027941 */ /* 0x000fea0003800200 */
.L_x_33758:
[----:B------:R-:W0:Y:S01]  /*bc20*/  LDC R113, c[0x0][0x404] ;  /* 0x00010100ff717b82 */ /* 0x000e220000000800 */
[----:B------:R-:W-:Y:S01]  /*bc30*/  HFMA2 R114, -RZ, RZ, 0.1171875, 0 ;  /* 0x2f800000ff727431 */ /* 0x000fe200000001ff */
[----:B------:R-:W-:Y:S01]  /*bc40*/  ISETP.NE.AND P1, PT, R77, 0x1, PT ;  /* 0x000000014d00780c */ /* 0x000fe20003f25270 */
[----:B------:R-:W-:Y:S01]  /*bc50*/  BSSY.RECONVERGENT B2, `(.L_x_33763) ;  /* 0x0000057000027945 */ /* 0x000fe20003800200 */
[----:B------:R-:W-:Y:S02]  /*bc60*/  I2FP.F32.U32 R5, R76 ;  /* 0x0000004c00057245 */ /* 0x000fe40000201000 */
[----:B------:R-:W-:Y:S02]  /*bc70*/  MOV R7, R4 ;  /* 0x0000000400077202 */ /* 0x000fe40000000f00 */
        /* <DEDUP_REMOVED lines=15> */
.L_x_33765:
        /* <DEDUP_REMOVED lines=13> */
.L_x_33767:
[----:B------:R-:W-:Y:S05]  /*be40*/  BSYNC.RECONVERGENT B3 ;  /* 0x0000000000037941 */ /* 0x000fea0003800200 */
.L_x_33766:
        /* <DEDUP_REMOVED lines=51> */
[----:B------:R-:W-:Y:S01]  /*c180*/  IMAD.MOV.U32 R7, RZ, RZ, R15 ;  /* 0x000000ffff077224 */ /* 0x000fe200078e000f */
[----:B------:R-:W-:Y:S01]  /*c190*/  MOV R15, R76 ;  /* 0x0000004c000f7202 */ /* 0x000fe20000000f00 */
[----:B------:R-:W-:Y:S01]  /*c1a0*/  IMAD.MOV.U32 R76, RZ, RZ, RZ ;  /* 0x000000ffff4c7224 */ /* 0x000fe200078e00ff */
[----:B------:R-:W-:-:S07]  /*c1b0*/  LOP3.LUT R9, R78, UR19, R77, 0x96, !PT ;  /* 0x000000134e097c12 */ /* 0x000fce000f8e964d */
.L_x_33764:
[----:B------:R-:W-:Y:S05]  /*c1c0*/  BSYNC.RECONVERGENT B2 ;  /* 0x0000000000027941 */ /* 0x000fea0003800200 */
.L_x_33763:
        /* <DEDUP_REMOVED lines=18> */
.L_x_33770:
        /* <DEDUP_REMOVED lines=13> */
.L_x_33772:
[----:B------:R-:W-:Y:S05]  /*c3c0*/  BSYNC.RECONVERGENT B3 ;  /* 0x0000000000037941 */ /* 0x000fea0003800200 */
.L_x_33771:
        /* <DEDUP_REMOVED lines=55> */
.L_x_33769:
[----:B------:R-:W-:Y:S05]  /*c740*/  BSYNC.RECONVERGENT B2 ;  /* 0x0000000000027941 */ /* 0x000fea0003800200 */
.L_x_33768:
        /* <DEDUP_REMOVED lines=18> */
.L_x_33775:
        /* <DEDUP_REMOVED lines=13> */
.L_x_33777:
[----:B------:R-:W-:Y:S05]  /*c940*/  BSYNC.RECONVERGENT B3 ;  /* 0x0000000000037941 */ /* 0x000fea0003800200 */
.L_x_33776:
        /* <DEDUP_REMOVED lines=55> */
.L_x_33774:
[----:B------:R-:W-:Y:S05]  /*ccc0*/  BSYNC.RECONVERGENT B2 ;  /* 0x0000000000027941 */ /* 0x000fea0003800200 */
.L_x_33773:
        /* <DEDUP_REMOVED lines=10> */
.L_x_33757:
        /* <DEDUP_REMOVED lines=10> */
[----:B------:R1:W-:Y:S02]  /*ce10*/  STG.E.128 desc[UR6][R76.64], R56 ;  /* 0x000000384c007986 */ /* 0x0003e4000c101d06 */
[C---:B-1----:R-:W-:Y:S01]  /*ce20*/  IMAD.WIDE.U32 R76, R0.reuse, 0x4, R78 ;  /* 0x00000004004c7825 */ /* 0x042fe200078e004e */
[----:B------:R-:W-:-:S04]  /*ce30*/  IADD3 R0, PT, PT, R0, 0x20, RZ ;  /* 0x0000002000007810 */ /* 0x000fc80007ffe0ff */
[----:B------:R3:W-:Y:S03]  /*ce40*/  STG.E desc[UR6][R76.64], R113 ;  /* 0x000000714c007986 */ /* 0x0007e6000c101906 */
.L_x_33735:
[----:B------:R-:W-:Y:S05]  /*ce50*/  BSYNC.RECONVERGENT B1 ;  /* 0x0000000000017941 */ /* 0x000fea0003800200 */
.L_x_33734:
[----:B------:R-:W-:Y:S01]  /*ce60*/  ISETP.GE.U32.AND P0, PT, R12, 0xa0, PT ;  /* 0x000000a00c00780c */ /* 0x000fe20003f06070 */
[----:B------:R-:W-:Y:S03]  /*ce70*/  BSSY.RECONVERGENT B1, `(.L_x_33778) ;  /* 0x00002f5000017945 */ /* 0x000fe60003800200 */
[----:B------:R-:W-:-:S09]  /*ce80*/  P2R R119, PR, RZ, 0x1 ;  /* 0x00000001ff777803 */ /* 0x000fd20000000000 */
[----:B------:R-:W-:Y:S05]  /*ce90*/  @!P0 BRA `(.L_x_33779) ;  /* 0x0000002c00c88947 */ /* 0x000fea0003800000 */
[----:B------:R-:W4:Y:S02]  /*cea0*/  LDC.64 R60, c[0x0][0x390] ;  /* 0x0000e400ff3c7b82 */ /* 0x000f240000000a00 */
[----:B----4-:R-:W-:-:S06]  /*ceb0*/  IMAD.WIDE.U32 R60, R0, 0x10, R60 ;  /* 0x00000010003c7825 */ /* 0x010fcc00078e003c */
[----:B------:R-:W5:Y:S01]  /*cec0*/  LDG.E.128 R60, desc[UR6][R60.64] ;  /* 0x000000063c3c7981 */ /* 0x000f62000c1e1d00 */
[----:B------:R-:W-:-:S04]  /*ced0*/  UISETP.NE.U32.AND UP1, UPT, UR8, URZ, UPT ;  /* 0x000000ff0800728c */ /* 0x000fc8000bf25070 */
[----:B------:R-:W-:-:S09]  /*cee0*/  UISETP.NE.AND.EX UP1, UPT, UR9, URZ, UPT, UP1 ;  /* 0x000000ff0900728c */ /* 0x000fd2000bf25310 */
[----:B------:R-:W-:Y:S05]  /*cef0*/  BRA.U !UP1, `(.L_x_33780) ;  /* 0x0000001509cc7547 */ /* 0x000fea000b800000 */
[----:B-123--:R-:W1:Y:S02]  /*cf00*/  LDC.64 R76, c[0x0][0x3a0] ;  /* 0x0000e800ff4c7b82 */ /* 0x00ee640000000a00 */
[----:B-1----:R-:W-:-:S06]  /*cf10*/  IMAD.WIDE.U32 R76, R0, 0x10, R76 ;  /* 0x00000010004c7825 */ /* 0x002fcc00078e004c */
[----:B------:R-:W5:Y:S01]  /*cf20*/  LDG.E.128 R76, desc[UR6][R76.64] ;  /* 0x000000064c4c7981 */ /* 0x000f62000c1e1d00 */
        /* <DEDUP_REMOVED lines=16> */
.L_x_33783:
        /* <DEDUP_REMOVED lines=13> */
.L_x_33785:
[----:B------:R-:W-:Y:S05]  /*d100*/  BSYNC.RECONVERGENT B3 ;  /* 0x0000000000037941 */ /* 0x000fea0003800200 */
.L_x_33784:
        /* <DEDUP_REMOVED lines=55> */
.L_x_33782:
[----:B------:R-:W-:Y:S05]  /*d480*/  BSYNC.RECONVERGENT B2 ;  /* 0x0000000000027941 */ /* 0x000fea0003800200 */
.L_x_33781:
[----:B------:R-:W0:Y:S01]  /*d490*/  LDC R116, c[0x0][0x408] ;  /* 0x00010200ff747b82 */ /* 0x000e220000000800 */
[----:B------:R-:W-:Y:S01]  /*d4a0*/  I2FP.F32.U32 R5, R113 ;  /* 0x0000007100057245 */ /* 0x000fe20000201000 */
[----:B------:R-:W-:Y:S01]  /*d4b0*/  IMAD.MOV.U32 R118, RZ, RZ, 0x2f800000 ;  /* 0x2f800000ff767424 */ /* 0x000fe200078e00ff */
[----:B------:R-:W-:Y:S01]  /*d4c0*/  ISETP.NE.AND P1, PT, R112, 0x1, PT ;  /* 0x000000017000780c */ /* 0x000fe20003f25270 */
[----:B------:R-:W-:Y:S01]  /*d4d0*/  BSSY.RECONVERGENT B2, `(.L_x_33786) ;  /* 0x0000058000027945 */ /* 0x000fe20003800200 */
[----:B------:R-:W-:Y:S02]  /*d4e0*/  HFMA2 R7, -RZ, RZ, 0, 1.1920928955078125e-07 ;  /* 0x00000002ff077431 */ /* 0x000fe400000001ff */
[----:B------:R-:W-:Y:S01]  /*d4f0*/  FFMA.FTZ R114, R5, R118, 1.1641532182693481445e-10 ;  /* 0x2f00000005727423 */ /* 0x000fe20000010076 */
[----:B-----5:R-:W-:Y:S01]  /*d500*/  FMUL.FTZ R5, R60, R3 ;  /* 0x000000033c057220 */ /* 0x020fe20000410000 */
[----:B------:R-:W1:Y:S03]  /*d510*/  LDC R117, c[0x0][0x404] ;  /* 0x00010100ff757b82 */ /* 0x000e660000000800 */
        /* <DEDUP_REMOVED lines=15> */
.L_x_33788:
        /* <DEDUP_REMOVED lines=13> */
.L_x_33790:
[----:B------:R-:W-:Y:S05]  /*d6e0*/  BSYNC.RECONVERGENT B3 ;  /* 0x0000000000037941 */ /* 0x000fea0003800200 */
.L_x_33789:
        /* <DEDUP_REMOVED lines=54> */
.L_x_33787:
[----:B------:R-:W-:Y:S05]  /*da50*/  BSYNC.RECONVERGENT B2 ;  /* 0x0000000000027941 */ /* 0x000fea0003800200 */
.L_x_33786:
        /* <DEDUP_REMOVED lines=21> */
.L_x_33793:
        /* <DEDUP_REMOVED lines=13> */
.L_x_33795:
[----:B------:R-:W-:Y:S05]  /*dc80*/  BSYNC.RECONVERGENT B3 ;  /* 0x0000000000037941 */ /* 0x000fea0003800200 */
.L_x_33794:
        /* <DEDUP_REMOVED lines=54> */
.L_x_33792:
[----:B------:R-:W-:Y:S05]  /*dff0*/  BSYNC.RECONVERGENT B2 ;  /* 0x0000000000027941 */ /* 0x000fea0003800200 */
.L_x_33791:
        /* <DEDUP_REMOVED lines=21> */
.L_x_33798:
        /* <DEDUP_REMOVED lines=13> */
.L_x_33800:
[----:B------:R-:W-:Y:S05]  /*e220*/  BSYNC.RECONVERGENT B3 ;  /* 0x0000000000037941 */ /* 0x000fea0003800200 */
.L_x_33799:
        /* <DEDUP_REMOVED lines=54> */
.L_x_33797:
[----:B------:R-:W-:Y:S05]  /*e590*/  BSYNC.RECONVERGENT B2 ;  /* 0x0000000000027941 */ /* 0x000fea0003800200 */
.L_x_33796:
        /* <DEDUP_REMOVED lines=9> */
.L_x_33780:
[----:B------:R-:W-:Y:S01]  /*e630*/  ISETP.NE.AND P0, PT, R7, 0x1, PT ;  /* 0x000000010700780c */ /* 0x000fe20003f05270 */
[----:B------:R-:W-:Y:S01]  /*e640*/  BSSY.RECONVERGENT B2, `(.L_x_33802) ;  /* 0x0000054000027945 */ /* 0x000fe20003800200 */
[----:B-123--:R-:W-:Y:S02]  /*e650*/  HFMA2 R77, -RZ, RZ, 0, 1.1920928955078125e-07 ;  /* 0x00000002ff4d7431 */ /* 0x00efe400000001ff */
        /* <DEDUP_REMOVED lines=13> */
.L_x_33804:
        /* <DEDUP_REMOVED lines=13> */
.L_x_33806:
[----:B------:R-:W-:Y:S05]  /*e800*/  BSYNC.RECONVERGENT B3 ;  /* 0x0000000000037941 */ /* 0x000fea0003800200 */
.L_x_33805:
        /* <DEDUP_REMOVED lines=55> */
.L_x_33803:
[----:B------:R-:W-:Y:S05]  /*eb80*/  BSYNC.RECONVERGENT B2 ;  /* 0x0000000000027941 */ /* 0x000fea0003800200 */
.L_x_33802:
        /* <DEDUP_REMOVED lines=21> */
.L_x_33809:
        /* <DEDUP_REMOVED lines=13> */
.L_x_33811:
[----:B------:R-:W-:Y:S05]  /*edb0*/  BSYNC.RECONVERGENT B3 ;  /* 0x0000000000037941 */ /* 0x000fea0003800200 */
.L_x_33810:
        /* <DEDUP_REMOVED lines=55> */
.L_x_33808:
[----:B------:R-:W-:Y:S05]  /*f130*/  BSYNC.RECONVERGENT B2 ;  /* 0x0000000000027941 */ /* 0x000fea0003800200 */
.L_x_33807:
        /* <DEDUP_REMOVED lines=18> */
.L_x_33814:
        /* <DEDUP_REMOVED lines=13> */
.L_x_33816:
[----:B------:R-:W-:Y:S05]  /*f330*/  BSYNC.RECONVERGENT B3 ;  /* 0x0000000000037941 */ /* 0x000fea0003800200 */
.L_x_33815:
        /* <DEDUP_REMOVED lines=55> */
.L_x_33813:
[----:B------:R-:W-:Y:S05]  /*f6b0*/  BSYNC.RECONVERGENT B2 ;  /* 0x0000000000027941 */ /* 0x000fea0003800200 */
.L_x_33812:
[----:B------:R-:W-:Y:S01]  /*f6c0*/  ISETP.NE.AND P3, PT, R78, 0x1, PT ;  /* 0x000000014e00780c */ /* 0x000fe20003f65270 */
[----:B------:R-:W-:Y:S01]  /*f6d0*/  FMUL.FTZ R77, R62, R3 ;  /* 0x000000033e4d7220 */ /* 0x000fe20000410000 */
[----:B------:R-:W-:Y:S01]  /*f6e0*/  I2FP.F32.U32 R7, R7 ;  /* 0x0000000700077245 */ /* 0x000fe20000201000 */
[----:B------:R-:W-:Y:S02]  /*f6f0*/  BSSY.RECONVERGENT B2, `(.L_x_33817) ;  /* 0x0000054000027945 */ /* 0x000fe40003800200 */
[----:B------:R-:W-:Y:S01]  /*f700*/  FMUL.FTZ R62, R77, R112 ;  /* 0x000000704d3e7220 */ /* 0x000fe20000410000 */
[----:B------:R-:W-:Y:S01]  /*f710*/  MOV R77, R4 ;  /* 0x00000004004d7202 */ /* 0x000fe20000000f00 */
        /* <DEDUP_REMOVED lines=12> */
.L_x_33819:
        /* <DEDUP_REMOVED lines=13> */
.L_x_33821:
[----:B------:R-:W-:Y:S05]  /*f8b0*/  BSYNC.RECONVERGENT B3 ;  /* 0x0000000000037941 */ /* 0x000fea0003800200 */
.L_x_33820:
        /* <DEDUP_REMOVED lines=55> */
.L_x_33818:
[----:B------:R-:W-:Y:S05]  /*fc30*/  BSYNC.RECONVERGENT B2 ;  /* 0x0000000000027941 */ /* 0x000fea0003800200 */
.L_x_33817:
        /* <DEDUP_REMOVED lines=10> */
.L_x_33801:
        /* <DEDUP_REMOVED lines=14> */
.L_x_33779:
[----:B------:R-:W-:Y:S05]  /*fdc0*/  BSYNC.RECONVERGENT B1 ;  /* 0x0000000000017941 */ /* 0x000fea0003800200 */
.L_x_33778:
[----:B------:R-:W-:Y:S01]  /*fdd0*/  ISETP.GE.U32.AND P0, PT, R12, 0xc0, PT ;  /* 0x000000c00c00780c */ /* 0x000fe20003f06070 */
[----:B------:R-:W-:Y:S03]  /*fde0*/  BSSY.RECONVERGENT B1, `(.L_x_33822) ;  /* 0x00002f6000017945 */ /* 0x000fe60003800200 */
[----:B------:R-:W-:-:S09]  /*fdf0*/  P2R R118, PR, RZ, 0x1 ;  /* 0x00000001ff767803 */ /* 0x000fd20000000000 */
[----:B------:R-:W-:Y:S05]  /*fe00*/  @!P0 BRA `(.L_x_33823) ;  /* 0x0000002c00cc8947 */ /* 0x000fea0003800000 */
[----:B------:R-:W0:Y:S02]  /*fe10*/  LDC.64 R64, c[0x0][0x390] ;  /* 0x0000e400ff407b82 */ /* 0x000e240000000a00 */
[----:B0-----:R-:W-:-:S06]  /*fe20*/  IMAD.WIDE.U32 R64, R0, 0x10, R64 ;  /* 0x0000001000407825 */ /* 0x001fcc00078e0040 */
[----:B------:R-:W5:Y:S01]  /*fe30*/  LDG.E.128 R64, desc[UR6][R64.64] ;  /* 0x0000000640407981 */ /* 0x000f62000c1e1d00 */
[----:B------:R-:W-:-:S04]  /*fe40*/  UISETP.NE.U32.AND UP1, UPT, UR8, URZ, UPT ;  /* 0x000000ff0800728c */ /* 0x000fc8000bf25070 */
[----:B------:R-:W-:-:S09]  /*fe50*/  UISETP.NE.AND.EX UP1, UPT, UR9, URZ, UPT, UP1 ;  /* 0x000000ff0900728c */ /* 0x000fd2000bf25310 */
[----:B------:R-:W-:Y:S05]  /*fe60*/  BRA.U !UP1, `(.L_x_33824) ;  /* 0x0000001509d07547 */ /* 0x000fea000b800000 */
[----:B-1234-:R-:W0:Y:S02]  /*fe70*/  LDC.64 R76, c[0x0][0x3a0] ;  /* 0x0000e800ff4c7b82 */ /* 0x01ee240000000a00 */
        /* <DEDUP_REMOVED lines=18> */
.L_x_33827:
        /* <DEDUP_REMOVED lines=13> */
.L_x_33829:
[----:B------:R-:W-:Y:S05]  /*10070*/  BSYNC.RECONVERGENT B3 ;  /* 0x0000000000037941 */ /* 0x000fea0003800200 */
.L_x_33828:
        /* <DEDUP_REMOVED lines=55> */
.L_x_33826:
[----:B------:R-:W-:Y:S05]  /*103f0*/  BSYNC.RECONVERGENT B2 ;  /* 0x0000000000027941 */ /* 0x000fea0003800200 */
.L_x_33825:
[----:B------:R-:W0:Y:S01]  /*10400*/  LDC R116, c[0x0][0x408] ;  /* 0x00010200ff747b82 */ /* 0x000e220000000800 */
[----:B------:R-:W-:Y:S01]  /*10410*/  I2FP.F32.U32 R5, R113 ;  /* 0x0000007100057245 */ /* 0x000fe20000201000 */
[----:B------:R-:W-:Y:S01]  /*10420*/  IMAD.MOV.U32 R7, RZ, RZ, 0x2f800000 ;  /* 0x2f800000ff077424 */ /* 0x000fe200078e00ff */
[----:B------:R-:W-:Y:S01]  /*10430*/  ISETP.NE.AND P1, PT, R112, 0x1, PT ;  /* 0x000000017000780c */ /* 0x000fe20003f25270 */
[----:B------:R-:W-:Y:S02]  /*10440*/  BSSY.RECONVERGENT B2, `(.L_x_33830) ;  /* 0x0000058000027945 */ /* 0x000fe40003800200 */
[----:B------:R-:W-:Y:S01]  /*10450*/  FFMA.FTZ R114, R5, R7, 1.1641532182693481445e-10 ;  /* 0x2f00000005727423 */ /* 0x000fe20000010007 */
[----:B-----5:R-:W-:Y:S01]  /*10460*/  FMUL.FTZ R5, R64, R3 ;  /* 0x0000000340057220 */ /* 0x020fe20000410000 */
[----:B------:R-:W1:Y:S01]  /*10470*/  LDC R117, c[0x0][0x404] ;  /* 0x00010100ff757b82 */ /* 0x000e620000000800 */
[----:B------:R-:W-:Y:S02]  /*10480*/  HFMA2 R7, -RZ, RZ, 0, 1.1920928955078125e-07 ;  /* 0x00000002ff077431 */ /* 0x000fe400000001ff */
        /* <DEDUP_REMOVED lines=15> */
.L_x_33832:
        /* <DEDUP_REMOVED lines=13> */
.L_x_33834:
[----:B------:R-:W-:Y:S05]  /*10650*/  BSYNC.RECONVERGENT B3 ;  /* 0x0000000000037941 */ /* 0x000fea0003800200 */
.L_x_33833:
        /* <DEDUP_REMOVED lines=54> */
.L_x_33831:
[----:B------:R-:W-:Y:S05]  /*109c0*/  BSYNC.RECONVERGENT B2 ;  /* 0x0000000000027941 */ /* 0x000fea0003800200 */
.L_x_33830:
[----:B------:R-:W-:Y:S01]  /*109d0*/  HFMA2 R114, -RZ, RZ, 0.1171875, 0 ;  /* 0x2f800000ff727431 */ /* 0x000fe200000001ff */
[----:B------:R-:W-:Y:S01]  /*109e0*/  I2FP.F32.U32 R5, R5 ;  /* 0x0000000500057245 */ /* 0x000fe20000201000 */
[----:B------:R-:W-:Y:S01]  /*109f0*/  FMUL.FTZ R65, R65, R3 ;  /* 0x0000000341417220 */ /* 0x000fe20000410000 */
[----:B------:R-:W-:Y:S01]  /*10a00*/  ISETP.NE.AND P2, PT, R7, 0x1, PT ;  /* 0x000000010700780c */ /* 0x000fe20003f45270 */
[----:B------:R-:W-:Y:S02]  /*10a10*/  BSSY.RECONVERGENT B2, `(.L_x_33835) ;  /* 0x0000056000027945 */ /* 0x000fe40003800200 */
[----:B------:R-:W-:Y:S01]  /*10a20*/  FMUL.FTZ R65, R65, R116 ;  /* 0x0000007441417220 */ /* 0x000fe20000410000 */
[----:B------:R-:W-:Y:S01]  /*10a30*/  FFMA.FTZ R76, R5, R114, 1.1641532182693481445e-10 ;  /* 0x2f000000054c7423 */ /* 0x000fe20000010072 */
[----:B------:R-:W-:-:S04]  /*10a40*/  MOV R5, R4 ;  /* 0x0000000400057202 */ /* 0x000fc80000000f00 */
        /* <DEDUP_REMOVED lines=14> */
.L_x_33837:
        /* <DEDUP_REMOVED lines=13> */
.L_x_33839:
[----:B------:R-:W-:Y:S05]  /*10c00*/  BSYNC.RECONVERGENT B3 ;  /* 0x0000000000037941 */ /* 0x000fea0003800200 */
.L_x_33838:
        /* <DEDUP_REMOVED lines=51> */
[----:B------:R-:W-:Y:S02]  /*10f40*/  IMAD.MOV.U32 R15, RZ, RZ, R76 ;  /* 0x000000ffff0f7224 */ /* 0x000fe400078e004c */
[----:B------:R-:W-:Y:S02]  /*10f50*/  HFMA2 R76, -RZ, RZ, 0, 0 ;  /* 0x00000000ff4c7431 */ /* 0x000fe400000001ff */
[----:B------:R-:W-:-:S07]  /*10f60*/  LOP3.LUT R9, R112, UR19, R77, 0x96, !PT ;  /* 0x0000001370097c12 */ /* 0x000fce000f8e964d */
.L_x_33836:
[----:B------:R-:W-:Y:S05]  /*10f70*/  BSYNC.RECONVERGENT B2 ;  /* 0x0000000000027941 */ /* 0x000fea0003800200 */
.L_x_33835:
        /* <DEDUP_REMOVED lines=21> */
.L_x_33842:
        /* <DEDUP_REMOVED lines=13> */
.L_x_33844:
[----:B------:R-:W-:Y:S05]  /*111a0*/  BSYNC.RECONVERGENT B3 ;  /* 0x0000000000037941 */ /* 0x000fea0003800200 */
.L_x_33843:
        /* <DEDUP_REMOVED lines=53> */
[----:B------:R-:W-:-:S07]  /*11500*/  LOP3.LUT R9, R112, UR19, R77, 0x96, !PT ;  /* 0x0000001370097c12 */ /* 0x000fce000f8e964d */
.L_x_33841:
[----:B------:R-:W-:Y:S05]  /*11510*/  BSYNC.RECONVERGENT B2 ;  /* 0x0000000000027941 */ /* 0x000fea0003800200 */
.L_x_33840:
        /* <DEDUP_REMOVED lines=9> */
.L_x_33824:
[----:B------:R-:W-:Y:S01]  /*115b0*/  ISETP.NE.AND P0, PT, R7, 0x1, PT ;  /* 0x000000010700780c */ /* 0x000fe20003f05270 */
[----:B------:R-:W-:Y:S01]  /*115c0*/  BSSY.RECONVERGENT B2, `(.L_x_33846) ;  /* 0x0000054000027945 */ /* 0x000fe20003800200 */
[----:B-1234-:R-:W-:Y:S01]  /*115d0*/  IMAD.MOV.U32 R77, RZ, RZ, 0x2 ;  /* 0x00000002ff4d7424 */ /* 0x01efe200078e00ff */
        /* <DEDUP_REMOVED lines=13> */
.L_x_33848:
        /* <DEDUP_REMOVED lines=13> */
.L_x_33850:
[----:B------:R-:W-:Y:S05]  /*11780*/  BSYNC.RECONVERGENT B3 ;  /* 0x0000000000037941 */ /* 0x000fea0003800200 */
.L_x_33849:
        /* <DEDUP_REMOVED lines=55> */
.L_x_33847:
[----:B------:R-:W-:Y:S05]  /*11b00*/  BSYNC.RECONVERGENT B2 ;  /* 0x0000000000027941 */ /* 0x000fea0003800200 */
.L_x_33846:
[----:B------:R-:W0:Y:S01]  /*11b10*/  LDC R113, c[0x0][0x404] ;  /* 0x00010100ff717b82 */ /* 0x000e220000000800 */
[----:B------:R-:W-:Y:S01]  /*11b20*/  ISETP.NE.AND P1, PT, R77, 0x1, PT ;  /* 0x000000014d00780c */ /* 0x000fe20003f25270 */
[----:B------:R-:W-:Y:S01]  /*11b30*/  IMAD.MOV.U32 R114, RZ, RZ, 0x2f800000 ;  /* 0x2f800000ff727424 */ /* 0x000fe200078e00ff */
[----:B------:R-:W-:Y:S01]  /*11b40*/  I2FP.F32.U32 R5, R76 ;  /* 0x0000004c00057245 */ /* 0x000fe20000201000 */
[----:B------:R-:W-:Y:S01]  /*11b50*/  BSSY.RECONVERGENT B2, `(.L_x_33851) ;  /* 0x0000056000027945 */ /* 0x000fe20003800200 */
[----:B------:R-:W-:-:S03]  /*11b60*/  IMAD.MOV.U32 R7, RZ, RZ, R4 ;  /* 0x000000ffff077224 */ /* 0x000fc600078e0004 */
[----:B------:R-:W1:Y:S01]  /*11b70*/  LDC R112, c[0x0][0x408] ;  /* 0x00010200ff707b82 */ /* 0x000e620000000800 */
[----:B------:R-:W-:Y:S01]  /*11b80*/  FFMA.FTZ R76, R5, R114, 1.1641532182693481445e-10 ;  /* 0x2f000000054c7423 */ /* 0x000fe20000010072 */
[----:B-----5:R-:W-:-:S04]  /*11b90*/  FMUL.FTZ R5, R64, R3 ;  /* 0x0000000340057220 */ /* 0x020fc80000410000 */
        /* <DEDUP_REMOVED lines=12> */
.L_x_33853:
        /* <DEDUP_REMOVED lines=13> */
.L_x_33855:
[----:B------:R-:W-:Y:S05]  /*11d30*/  BSYNC.RECONVERGENT B3 ;  /* 0x0000000000037941 */ /* 0x000fea0003800200 */
.L_x_33854:
        /* <DEDUP_REMOVED lines=50> */
[----:B------:R-:W-:Y:S01]  /*12060*/  UIADD3 UR19, UPT, UPT, UR5, -0x695add53, URZ ;  /* 0x96a522ad05137890 */ /* 0x000fe2000fffe0ff */
[----:B------:R-:W-:Y:S02]  /*12070*/  MOV R7, R15 ;  /* 0x0000000f00077202 */ /* 0x000fe40000000f00 */
[----:B------:R-:W-:Y:S02]  /*12080*/  IMAD.MOV.U32 R15, RZ, RZ, R76 ;  /* 0x000000ffff0f7224 */ /* 0x000fe400078e004c */
[----:B------:R-:W-:Y:S01]  /*12090*/  HFMA2 R76, -RZ, RZ, 0, 0 ;  /* 0x00000000ff4c7431 */ /* 0x000fe200000001ff */
[----:B------:R-:W-:-:S07]  /*120a0*/  LOP3.LUT R9, R78, UR19, R77, 0x96, !PT ;  /* 0x000000134e097c12 */ /* 0x000fce000f8e964d */
.L_x_33852:
[----:B------:R-:W-:Y:S05]  /*120b0*/  BSYNC.RECONVERGENT B2 ;  /* 0x0000000000027941 */ /* 0x000fea0003800200 */
.L_x_33851:
        /* <DEDUP_REMOVED lines=18> */
.L_x_33858:
        /* <DEDUP_REMOVED lines=13> */
.L_x_33860:
[----:B------:R-:W-:Y:S05]  /*122b0*/  BSYNC.RECONVERGENT B3 ;  /* 0x0000000000037941 */ /* 0x000fea0003800200 */
.L_x_33859:
        /* <DEDUP_REMOVED lines=55> */
.L_x_33857:
[----:B------:R-:W-:Y:S05]  /*12630*/  BSYNC.RECONVERGENT B2 ;  /* 0x0000000000027941 */ /* 0x000fea0003800200 */
.L_x_33856:
        /* <DEDUP_REMOVED lines=18> */
.L_x_33863:
        /* <DEDUP_REMOVED lines=13> */
.L_x_33865:
[----:B------:R-:W-:Y:S05]  /*12830*/  BSYNC.RECONVERGENT B3 ;  /* 0x0000000000037941 */ /* 0x000fea0003800200 */
.L_x_33864:
        /* <DEDUP_REMOVED lines=55> */
.L_x_33862:
[----:B------:R-:W-:Y:S05]  /*12bb0*/  BSYNC.RECONVERGENT B2 ;  /* 0x0000000000027941 */ /* 0x000fea0003800200 */
.L_x_33861:
        /* <DEDUP_REMOVED lines=10> */
.L_x_33845:
        /* <DEDUP_REMOVED lines=10> */
[----:B------:R1:W-:Y:S02]  /*12d00*/  STG.E.128 desc[UR6][R76.64], R64 ;  /* 0x000000404c007986 */ /* 0x0003e4000c101d06 */
[----:B-1----:R-:W-:-:S04]  /*12d10*/  IMAD.WIDE.U32 R76, R0, 0x4, R78 ;  /* 0x00000004004c7825 */ /* 0x002fc800078e004e */
[----:B------:R-:W-:Y:S01]  /*12d20*/  VIADD R0, R0, 0x20 ;  /* 0x0000002000007836 */ /* 0x000fe20000000000 */
[----:B------:R0:W-:Y:S06]  /*12d30*/  STG.E desc[UR6][R76.64], R113 ;  /* 0x000000714c007986 */ /* 0x0001ec000c101906 */
.L_x_33823:
[----:B------:R-:W-:Y:S05]  /*12d40*/  BSYNC.RECONVERGENT B1 ;  /* 0x0000000000017941 */ /* 0x000fea0003800200 */
.L_x_33822:
        /* <DEDUP_REMOVED lines=29> */
.L_x_33871:
        /* <DEDUP_REMOVED lines=13> */
.L_x_33873:
[----:B------:R-:W-:Y:S05]  /*12ff0*/  BSYNC.RECONVERGENT B3 ;  /* 0x0000000000037941 */ /* 0x000fea0003800200 */
.L_x_33872:
        /* <DEDUP_REMOVED lines=55> */
.L_x_33870:
[----:B------:R-:W-:Y:S05]  /*13370*/  BSYNC.RECONVERGENT B2 ;  /* 0x0000000000027941 */ /* 0x000fea0003800200 */
.L_x_33869:
[----:B------:R-:W0:Y:S01]  /*13380*/  LDC R116, c[0x0][0x408] ;  /* 0x00010200ff747b82 */ /* 0x000e220000000800 */
[----:B------:R-:W-:Y:S01]  /*13390*/  HFMA2 R115, -RZ, RZ, 0.1171875, 0 ;  /* 0x2f800000ff737431 */ /* 0x000fe200000001ff */
[----:B------:R-:W-:Y:S01]  /*133a0*/  I2FP.F32.U32 R5, R113 ;  /* 0x0000007100057245 */ /* 0x000fe20000201000 */
[----:B-----5:R-:W-:Y:S01]  /*133b0*/  FMUL.FTZ R7, R68, R3 ;  /* 0x0000000344077220 */ /* 0x020fe20000410000 */
[----:B------:R-:W-:Y:S01]  /*133c0*/  ISETP.NE.AND P1, PT, R112, 0x1, PT ;  /* 0x000000017000780c */ /* 0x000fe20003f25270 */
[----:B------:R-:W-:Y:S03]  /*133d0*/  BSSY.RECONVERGENT B2, `(.L_x_33874) ;  /* 0x0000057000027945 */ /* 0x000fe60003800200 */
[----:B------:R-:W1:Y:S01]  /*133e0*/  LDC R114, c[0x0][0x404] ;  /* 0x00010100ff727b82 */ /* 0x000e620000000800 */
[----:B------:R-:W-:Y:S01]  /*133f0*/  FFMA.FTZ R5, R5, R115, 1.1641532182693481445e-10 ;  /* 0x2f00000005057423 */ /* 0x000fe20000010073 */
[----:B0-----:R-:W-:-:S04]  /*13400*/  FMUL.FTZ R7, R7, R116 ;  /* 0x0000007407077220 */ /* 0x001fc80000410000 */
[----:B-1----:R-:W-:Y:S02]  /*13410*/  FSETP.GTU.FTZ.AND P0, PT, R5, R114, PT ;  /* 0x000000720500720b */ /* 0x002fe40003f1c000 */
        /* <DEDUP_REMOVED lines=14> */
.L_x_33876:
        /* <DEDUP_REMOVED lines=13> */
.L_x_33878:
[----:B------:R-:W-:Y:S05]  /*135d0*/  BSYNC.RECONVERGENT B3 ;  /* 0x0000000000037941 */ /* 0x000fea0003800200 */
.L_x_33877:
        /* <DEDUP_REMOVED lines=54> */
.L_x_33875:
[----:B------:R-:W-:Y:S05]  /*13940*/  BSYNC.RECONVERGENT B2 ;  /* 0x0000000000027941 */ /* 0x000fea0003800200 */
.L_x_33874:
[----:B------:R-:W0:Y:S01]  /*13950*/  LDC R114, c[0x0][0x404] ;  /* 0x00010100ff727b82 */ /* 0x000e220000000800 */
[----:B------:R-:W-:Y:S01]  /*13960*/  I2FP.F32.U32 R5, R5 ;  /* 0x0000000500057245 */ /* 0x000fe20000201000 */
[----:B------:R-:W-:Y:S02]  /*13970*/  IMAD.MOV.U32 R115, RZ, RZ, 0x2f800000 ;  /* 0x2f800000ff737424 */ /* 0x000fe400078e00ff */
[----:B------:R-:W-:Y:S01]  /*13980*/  FMUL.FTZ R69, R69, R3 ;  /* 0x0000000345457220 */ /* 0x000fe20000410000 */
[----:B------:R-:W-:Y:S01]  /*13990*/  ISETP.NE.AND P2, PT, R7, 0x1, PT ;  /* 0x000000010700780c */ /* 0x000fe20003f45270 */
[----:B------:R-:W-:Y:S01]  /*139a0*/  BSSY.RECONVERGENT B2, `(.L_x_33879) ;  /* 0x0000056000027945 */ /* 0x000fe20003800200 */
[----:B------:R-:W-:Y:S01]  /*139b0*/  FFMA.FTZ R5, R5, R115, 1.1641532182693481445e-10 ;  /* 0x2f00000005057423 */ /* 0x000fe20000010073 */
[----:B------:R-:W-:-:S04]  /*139c0*/  FMUL.FTZ R69, R69, R116 ;  /* 0x0000007445457220 */ /* 0x000fc80000410000 */
[----:B0-----:R-:W-:Y:S01]  /*139d0*/  FSETP.GTU.FTZ.AND P1, PT, R5, R114, PT ;  /* 0x000000720500720b */ /* 0x001fe20003f3c000 */
        /* <DEDUP_REMOVED lines=14> */
.L_x_33881:
        /* <DEDUP_REMOVED lines=13> */
.L_x_33883:
[----:B------:R-:W-:Y:S05]  /*13b90*/  BSYNC.RECONVERGENT B3 ;  /* 0x0000000000037941 */ /* 0x000fea0003800200 */
.L_x_33882:
        /* <DEDUP_REMOVED lines=54> */
.L_x_33880:
[----:B------:R-:W-:Y:S05]  /*13f00*/  BSYNC.RECONVERGENT B2 ;  /* 0x0000000000027941 */ /* 0x000fea0003800200 */
.L_x_33879:
[----:B------:R-:W-:Y:S01]  /*13f10*/  I2FP.F32.U32 R5, R5 ;  /* 0x0000000500057245 */ /* 0x000fe20000201000 */
[----:B------:R-:W-:Y:S01]  /*13f20*/  FMUL.FTZ R7, R70, R3 ;  /* 0x0000000346077220 */ /* 0x000fe20000410000 */
[----:B------:R-:W-:Y:S01]  /*13f30*/  ISETP.NE.AND P3, PT, R76, 0x1, PT ;  /* 0x000000014c00780c */ /* 0x000fe20003f65270 */
[----:B------:R-:W-:Y:S02]  /*13f40*/  BSSY.RECONVERGENT B2, `(.L_x_33884) ;  /* 0x0000056000027945 */ /* 0x000fe40003800200 */
[----:B------:R-:W-:Y:S01]  /*13f50*/  FFMA.FTZ R5, R5, R115, 1.1641532182693481445e-10 ;  /* 0x2f00000005057423 */ /* 0x000fe20000010073 */
[----:B------:R-:W-:-:S04]  /*13f60*/  FMUL.FTZ R7, R7, R116 ;  /* 0x0000007407077220 */ /* 0x000fc80000410000 */
        /* <DEDUP_REMOVED lines=15> */
.L_x_33886:
        /* <DEDUP_REMOVED lines=13> */
.L_x_33888:
[----:B------:R-:W-:Y:S05]  /*14130*/  BSYNC.RECONVERGENT B3 ;  /* 0x0000000000037941 */ /* 0x000fea0003800200 */
.L_x_33887:
        /* <DEDUP_REMOVED lines=54> */
.L_x_33885:
[----:B------:R-:W-:Y:S05]  /*144a0*/  BSYNC.RECONVERGENT B2 ;  /* 0x0000000000027941 */ /* 0x000fea0003800200 */
.L_x_33884:
        /* <DEDUP_REMOVED lines=9> */
.L_x_33868:
[----:B------:R-:W-:Y:S01]  /*14540*/  ISETP.NE.AND P0, PT, R7, 0x1, PT ;  /* 0x000000010700780c */ /* 0x000fe20003f05270 */
[----:B------:R-:W-:Y:S01]  /*14550*/  BSSY.RECONVERGENT B2, `(.L_x_33890) ;  /* 0x0000054000027945 */ /* 0x000fe20003800200 */
[----:B-1234-:R-:W-:Y:S02]  /*14560*/  HFMA2 R77, -RZ, RZ, 0, 1.1920928955078125e-07 ;  /* 0x00000002ff4d7431 */ /* 0x01efe400000001ff */
        /* <DEDUP_REMOVED lines=13> */
.L_x_33892:
        /* <DEDUP_REMOVED lines=13> */
.L_x_33894:
[----:B------:R-:W-:Y:S05]  /*14710*/  BSYNC.RECONVERGENT B3 ;  /* 0x0000000000037941 */ /* 0x000fea0003800200 */
.L_x_33893:
        /* <DEDUP_REMOVED lines=55> */
.L_x_33891:
[----:B------:R-:W-:Y:S05]  /*14a90*/  BSYNC.RECONVERGENT B2 ;  /* 0x0000000000027941 */ /* 0x000fea0003800200 */
.L_x_33890:
        /* <DEDUP_REMOVED lines=8> */
[----:B------:R-:W-:Y:S01]  /*14b20*/  FFMA.FTZ R68, R5, R114, 1.1641532182693481445e-10 ;  /* 0x2f00000005447423 */ /* 0x000fe20000010072 */
[----:B0-----:R-:W-:Y:S01]  /*14b30*/  FMUL.FTZ R5, R7, R112 ;  /* 0x0000007007057220 */ /* 0x001fe20000410000 */
[----:B------:R-:W-:-:S03]  /*14b40*/  MOV R7, R4 ;  /* 0x0000000400077202 */ /* 0x000fc60000000f00 */
[----:B-1----:R-:W-:Y:S01]  /*14b50*/  FSETP.LE.FTZ.AND P0, PT, R68, R113, PT ;  /* 0x000000714400720b */ /* 0x002fe20003f13000 */
        /* <DEDUP_REMOVED lines=9> */
.L_x_33897:
        /* <DEDUP_REMOVED lines=13> */
.L_x_33899:
[----:B------:R-:W-:Y:S05]  /*14cc0*/  BSYNC.RECONVERGENT B3 ;  /* 0x0000000000037941 */ /* 0x000fea0003800200 */
.L_x_33898:
        /* <DEDUP_REMOVED lines=55> */
.L_x_33896:
[----:B------:R-:W-:Y:S05]  /*15040*/  BSYNC.RECONVERGENT B2 ;  /* 0x0000000000027941 */ /* 0x000fea0003800200 */
.L_x_33895:
        /* <DEDUP_REMOVED lines=18> */
.L_x_33902:
        /* <DEDUP_REMOVED lines=13> */
.L_x_33904:
[----:B------:R-:W-:Y:S05]  /*15240*/  BSYNC.RECONVERGENT B3 ;  /* 0x0000000000037941 */ /* 0x000fea0003800200 */
.L_x_33903:
        /* <DEDUP_REMOVED lines=55> */
.L_x_33901:
[----:B------:R-:W-:Y:S05]  /*155c0*/  BSYNC.RECONVERGENT B2 ;  /* 0x0000000000027941 */ /* 0x000fea0003800200 */
.L_x_33900:
        /* <DEDUP_REMOVED lines=18> */
.L_x_33907:
        /* <DEDUP_REMOVED lines=13> */
.L_x_33909:
[----:B------:R-:W-:Y:S05]  /*157c0*/  BSYNC.RECONVERGENT B3 ;  /* 0x0000000000037941 */ /* 0x000fea0003800200 */
.L_x_33908:
        /* <DEDUP_REMOVED lines=55> */
.L_x_33906:
[----:B------:R-:W-:Y:S05]  /*15b40*/  BSYNC.RECONVERGENT B2 ;  /* 0x0000000000027941 */ /* 0x000fea0003800200 */
.L_x_33905:
        /* <DEDUP_REMOVED lines=10> */
.L_x_33889:
        /* <DEDUP_REMOVED lines=10> */
[----:B------:R1:W-:Y:S02]  /*15c90*/  STG.E.128 desc[UR6][R76.64], R68 ;  /* 0x000000444c007986 */ /* 0x0003e4000c101d06 */
[C---:B-1----:R-:W-:Y:S01]  /*15ca0*/  IMAD.WIDE.U32 R76, R0.reuse, 0x4, R78 ;  /* 0x00000004004c7825 */ /* 0x042fe200078e004e */
[----:B------:R-:W-:-:S04]  /*15cb0*/  IADD3 R0, PT, PT, R0, 0x20, RZ ;  /* 0x0000002000007810 */ /* 0x000fc80007ffe0ff */
[----:B------:R0:W-:Y:S03]  /*15cc0*/  STG.E desc[UR6][R76.64], R113 ;  /* 0x000000714c007986 */ /* 0x0001e6000c101906 */
.L_x_33867:
[----:B------:R-:W-:Y:S05]  /*15cd0*/  BSYNC.RECONVERGENT B1 ;  /* 0x0000000000017941 */ /* 0x000fea0003800200 */
.L_x_33866:
        /* <DEDUP_REMOVED lines=29> */
.L_x_33915:
        /* <DEDUP_REMOVED lines=13> */
.L_x_33917:
[----:B------:R-:W-:Y:S05]  /*15f80*/  BSYNC.RECONVERGENT B3 ;  /* 0x0000000000037941 */ /* 0x000fea0003800200 */
.L_x_33916:
        /* <DEDUP_REMOVED lines=55> */
.L_x_33914:
[----:B------:R-:W-:Y:S05]  /*16300*/  BSYNC.RECONVERGENT B2 ;  /* 0x0000000000027941 */ /* 0x000fea0003800200 */
.L_x_33913:
        /* <DEDUP_REMOVED lines=24> */
.L_x_33920:
        /* <DEDUP_REMOVED lines=13> */
.L_x_33922:
[----:B------:R-:W-:Y:S05]  /*16560*/  BSYNC.RECONVERGENT B3 ;  /* 0x0000000000037941 */ /* 0x000fea0003800200 */
.L_x_33921:
        /* <DEDUP_REMOVED lines=54> */
.L_x_33919:
[----:B------:R-:W-:Y:S05]  /*168d0*/  BSYNC.RECONVERGENT B2 ;  /* 0x0000000000027941 */ /* 0x000fea0003800200 */
.L_x_33918:
[----:B------:R-:W0:Y:S01]  /*168e0*/  LDC R115, c[0x0][0x408] ;  /* 0x00010200ff737b82 */ /* 0x000e220000000800 */
[----:B------:R-:W-:Y:S01]  /*168f0*/  HFMA2 R76, -RZ, RZ, 0.1171875, 0 ;  /* 0x2f800000ff4c7431 */ /* 0x000fe200000001ff */
[----:B------:R-:W-:Y:S01]  /*16900*/  I2FP.F32.U32 R5, R5 ;  /* 0x0000000500057245 */ /* 0x000fe20000201000 */
[----:B------:R-:W-:Y:S01]  /*16910*/  FMUL.FTZ R73, R73, R3 ;  /* 0x0000000349497220 */ /* 0x000fe20000410000 */
[----:B------:R-:W-:Y:S01]  /*16920*/  ISETP.NE.AND P2, PT, R7, 0x1, PT ;  /* 0x000000010700780c */ /* 0x000fe20003f45270 */
[----:B------:R-:W-:Y:S03]  /*16930*/  BSSY.RECONVERGENT B2, `(.L_x_33923) ;  /* 0x0000057000027945 */ /* 0x000fe60003800200 */
        /* <DEDUP_REMOVED lines=18> */
.L_x_33925:
        /* <DEDUP_REMOVED lines=13> */
.L_x_33927:
[----:B------:R-:W-:Y:S05]  /*16b30*/  BSYNC.RECONVERGENT B3 ;  /* 0x0000000000037941 */ /* 0x000fea0003800200 */
.L_x_33926:
        /* <DEDUP_REMOVED lines=50> */
[----:B------:R-:W-:-:S04]  /*16e60*/  HFMA2 R5, -RZ, RZ, 0, 0 ;  /* 0x00000000ff057431 */ /* 0x000fc800000001ff */
[----:B------:R-:W-:Y:S02]  /*16e70*/  LOP3.LUT R9, R112, UR19, R77, 0x96, !PT ;  /* 0x0000001370097c12 */ /* 0x000fe4000f8e964d */
[----:B------:R-:W-:Y:S01]  /*16e80*/  MOV R77, R15 ;  /* 0x0000000f004d7202 */ /* 0x000fe20000000f00 */
[----:B------:R-:W-:-:S07]  /*16e90*/  IMAD.MOV.U32 R15, RZ, RZ, R76 ;  /* 0x000000ffff0f7224 */ /* 0x000fce00078e004c */
.L_x_33924:
[----:B------:R-:W-:Y:S05]  /*16ea0*/  BSYNC.RECONVERGENT B2 ;  /* 0x0000000000027941 */ /* 0x000fea0003800200 */
.L_x_33923:
[----:B------:R-:W-:Y:S01]  /*16eb0*/  I2FP.F32.U32 R7, R77 ;  /* 0x0000004d00077245 */ /* 0x000fe20000201000 */
[----:B------:R-:W-:Y:S02]  /*16ec0*/  IMAD.MOV.U32 R76, RZ, RZ, 0x2f800000 ;  /* 0x2f800000ff4c7424 */ /* 0x000fe400078e00ff */
[----:B------:R-:W-:Y:S01]  /*16ed0*/  FMUL.FTZ R74, R74, R3 ;  /* 0x000000034a4a7220 */ /* 0x000fe20000410000 */
[----:B------:R-:W-:Y:S01]  /*16ee0*/  ISETP.NE.AND P3, PT, R5, 0x1, PT ;  /* 0x000000010500780c */ /* 0x000fe20003f65270 */
[----:B------:R-:W-:Y:S01]  /*16ef0*/  BSSY.RECONVERGENT B2, `(.L_x_33928) ;  /* 0x0000056000027945 */ /* 0x000fe20003800200 */
        /* <DEDUP_REMOVED lines=17> */
.L_x_33930:
        /* <DEDUP_REMOVED lines=13> */
.L_x_33932:
[----:B------:R-:W-:Y:S05]  /*170e0*/  BSYNC.RECONVERGENT B3 ;  /* 0x0000000000037941 */ /* 0x000fea0003800200 */
.L_x_33931:
        /* <DEDUP_REMOVED lines=50> */
[----:B------:R-:W-:-:S06]  /*17410*/  UIADD3 UR19, UPT, UPT, UR5, -0x695add53, URZ ;  /* 0x96a522ad05137890 */ /* 0x000fcc000fffe0ff */
[----:B------:R-:W-:Y:S01]  /*17420*/  LOP3.LUT R9, R112, UR19, R77, 0x96, !PT ;  /* 0x0000001370097c12 */ /* 0x000fe2000f8e964d */
[----:B------:R-:W-:Y:S01]  /*17430*/  IMAD.MOV.U32 R77, RZ, RZ, R15 ;  /* 0x000000ffff4d7224 */ /* 0x000fe200078e000f */
[----:B------:R-:W-:-:S07]  /*17440*/  MOV R15, R76 ;  /* 0x0000004c000f7202 */ /* 0x000fce0000000f00 */
.L_x_33929:
[----:B------:R-:W-:Y:S05]  /*17450*/  BSYNC.RECONVERGENT B2 ;  /* 0x0000000000027941 */ /* 0x000fea0003800200 */
.L_x_33928:
[----:B------:R-:W-:Y:S01]  /*17460*/  HFMA2 R76, -RZ, RZ, 0.1171875, 0 ;  /* 0x2f800000ff4c7431 */ /* 0x000fe200000001ff */
[----:B------:R-:W-:Y:S01]  /*17470*/  I2FP.F32.U32 R5, R77 ;  /* 0x0000004d00057245 */ /* 0x000fe20000201000 */
[----:B------:R-:W-:-:S04]  /*17480*/  FMUL.FTZ R3, R75, R3 ;  /* 0x000000034b037220 */ /* 0x000fc80000410000 */
[----:B------:R-:W-:Y:S01]  /*17490*/  FMUL.FTZ R3, R3, R115 ;  /* 0x0000007303037220 */ /* 0x000fe20000410000 */
[----:B------:R-:W-:-:S05]  /*174a0*/  FFMA.FTZ R5, R5, R76, 1.1641532182693481445e-10 ;  /* 0x2f00000005057423 */ /* 0x000fca000001004c */
[----:B------:R-:W-:-:S04]  /*174b0*/  FSETP.GTU.FTZ.AND P3, PT, R5, R114, PT ;  /* 0x000000720500720b */ /* 0x000fc80003f7c000 */
[----:B------:R-:W-:Y:S02]  /*174c0*/  FSEL R76, R3, RZ, !P3 ;  /* 0x000000ff034c7208 */ /* 0x000fe40005800000 */
[----:B------:R-:W-:-:S03]  /*174d0*/  PLOP3.LUT P3, PT, P3, PT, PT, 0x8, 0x80 ;  /* 0x000000000080781c */ /* 0x000fc60001f6e170 */
[----:B------:R-:W-:Y:S01]  /*174e0*/  FADD.FTZ R75, R79, R76 ;  /* 0x0000004c4f4b7221 */ /* 0x000fe20000010000 */
[----:B------:R-:W-:Y:S09]  /*174f0*/  BRA `(.L_x_33933) ;  /* 0x0000001400ac7947 */ /* 0x000ff20003800000 */
.L_x_33912:
        /* <DEDUP_REMOVED lines=16> */
.L_x_33936:
        /* <DEDUP_REMOVED lines=13> */
.L_x_33938:
[----:B------:R-:W-:Y:S05]  /*176d0*/  BSYNC.RECONVERGENT B3 ;  /* 0x0000000000037941 */ /* 0x000fea0003800200 */
.L_x_33937:
        /* <DEDUP_REMOVED lines=55> */
.L_x_33935:
[----:B------:R-:W-:Y:S05]  /*17a50*/  BSYNC.RECONVERGENT B2 ;  /* 0x0000000000027941 */ /* 0x000fea0003800200 */
.L_x_33934:
[----:B------:R-:W0:Y:S01]  /*17a60*/  LDC R112, c[0x0][0x408] ;  /* 0x00010200ff707b82 */ /* 0x000e220000000800 */
[----:B------:R-:W-:Y:S01]  /*17a70*/  ISETP.NE.AND P1, PT, R76, 0x1, PT ;  /* 0x000000014c00780c */ /* 0x000fe20003f25270 */
[----:B------:R-:W-:Y:S01]  /*17a80*/  IMAD.MOV.U32 R114, RZ, RZ, 0x2f800000 ;  /* 0x2f800000ff727424 */ /* 0x000fe200078e00ff */
[----:B------:R-:W-:Y:S01]  /*17a90*/  I2FP.F32.U32 R5, R77 ;  /* 0x0000004d00057245 */ /* 0x000fe20000201000 */
[----:B-----5:R-:W-:Y:S01]  /*17aa0*/  FMUL.FTZ R7, R72, R3 ;  /* 0x0000000348077220 */ /* 0x020fe20000410000 */
[----:B------:R-:W-:Y:S01]  /*17ab0*/  BSSY.RECONVERGENT B2, `(.L_x_33939) ;  /* 0x0000055000027945 */ /* 0x000fe20003800200 */
[----:B------:R-:W-:Y:S02]  /*17ac0*/  MOV R72, 0x2 ;  /* 0x0000000200487802 */ /* 0x000fe40000000f00 */
[----:B------:R-:W1:Y:S01]  /*17ad0*/  LDC R113, c[0x0][0x404] ;  /* 0x00010100ff717b82 */ /* 0x000e620000000800 */
[----:B------:R-:W-:Y:S01]  /*17ae0*/  FFMA.FTZ R78, R5, R114, 1.1641532182693481445e-10 ;  /* 0x2f000000054e7423 */ /* 0x000fe20000010072 */
[----:B0-----:R-:W-:Y:S01]  /*17af0*/  FMUL.FTZ R5, R7, R112 ;  /* 0x0000007007057220 */ /* 0x001fe20000410000 */
[----:B------:R-:W-:-:S03]  /*17b00*/  IMAD.MOV.U32 R7, RZ, RZ, R4 ;  /* 0x000000ffff077224 */ /* 0x000fc600078e0004 */
[----:B-1----:R-:W-:Y:S01]  /*17b10*/  FSETP.LE.FTZ.AND P0, PT, R78, R113, PT ;  /* 0x000000714e00720b */ /* 0x002fe20003f13000 */
        /* <DEDUP_REMOVED lines=9> */
.L_x_33941:
        /* <DEDUP_REMOVED lines=13> */
.L_x_33943:
[----:B------:R-:W-:Y:S05]  /*17c80*/  BSYNC.RECONVERGENT B3 ;  /* 0x0000000000037941 */ /* 0x000fea0003800200 */
.L_x_33942:
        /* <DEDUP_REMOVED lines=55> */
.L_x_33940:
[----:B------:R-:W-:Y:S05]  /*18000*/  BSYNC.RECONVERGENT B2 ;  /* 0x0000000000027941 */ /* 0x000fea0003800200 */
.L_x_33939:
        /* <DEDUP_REMOVED lines=18> */
.L_x_33946:
        /* <DEDUP_REMOVED lines=13> */
.L_x_33948:
[----:B------:R-:W-:Y:S05]  /*18200*/  BSYNC.RECONVERGENT B3 ;  /* 0x0000000000037941 */ /* 0x000fea0003800200 */
.L_x_33947:
        /* <DEDUP_REMOVED lines=55> */
.L_x_33945:
[----:B------:R-:W-:Y:S05]  /*18580*/  BSYNC.RECONVERGENT B2 ;  /* 0x0000000000027941 */ /* 0x000fea0003800200 */
.L_x_33944:
        /* <DEDUP_REMOVED lines=18> */
.L_x_33951:
        /* <DEDUP_REMOVED lines=13> */
.L_x_33953:
[----:B------:R-:W-:Y:S05]  /*18780*/  BSYNC.RECONVERGENT B3 ;  /* 0x0000000000037941 */ /* 0x000fea0003800200 */
.L_x_33952:
[----:B------:R-:W-:Y:S01]  /*18790*/  LOP3.LUT R76, R6, UR5, R79, 0x96, !PT ;  /* 0x00000005064c7c12 */ /* 0x000fe2000f8e964f */
        /* <DEDUP_REMOVED lines=54> */
.L_x_33950:
[----:B------:R-:W-:Y:S05]  /*18b00*/  BSYNC.RECONVERGENT B2 ;  /* 0x0000000000027941 */ /* 0x000fea0003800200 */
.L_x_33949:
        /* <DEDUP_REMOVED lines=10> */
.L_x_33933:
        /* <DEDUP_REMOVED lines=13> */
.L_x_33911:
[----:B------:R-:W-:Y:S05]  /*18c80*/  BSYNC.RECONVERGENT B1 ;  /* 0x0000000000017941 */ /* 0x000fea0003800200 */
.L_x_33910:
[----:B------:R-:W-:Y:S01]  /*18c90*/  FADD.FTZ R0, RZ, R16 ;  /* 0x00000010ff007221 */ /* 0x000fe20000010000 */
[C---:B------:R-:W-:Y:S01]  /*18ca0*/  ISETP.GT.U32.AND P4, PT, R12.reuse, 0x3f, PT ;  /* 0x0000003f0c00780c */ /* 0x040fe20003f84070 */
[----:B01234-:R-:W0:Y:S01]  /*18cb0*/  S2R R76, SR_TID.X ;  /* 0x00000000004c7919 */ /* 0x01fe220000002100 */
[C---:B------:R-:W-:Y:S01]  /*18cc0*/  ISETP.GT.U32.AND P3, PT, R12.reuse, 0x5f, PT ;  /* 0x0000005f0c00780c */ /* 0x040fe20003f64070 */
[----:B-----5:R-:W-:Y:S01]  /*18cd0*/  FADD.FTZ R3, R17, R0 ;  /* 0x0000000011037221 */ /* 0x020fe20000010000 */
[C---:B------:R-:W-:Y:S01]  /*18ce0*/  ISETP.GT.U32.AND P2, PT, R12.reuse, 0x7f, PT ;  /* 0x0000007f0c00780c */ /* 0x040fe20003f44070 */
[----:B------:R-:W-:Y:S01]  /*18cf0*/  UMOV UR19, 0xffffffff ;  /* 0xffffffff00137882 */ /* 0x000fe20000000000 */
        /* <DEDUP_REMOVED lines=37> */
[----:B0-----:R-:W-:Y:S01]  /*18f50*/  LOP3.LUT P6, RZ, R76, 0x1f, RZ, 0xc0, !PT ;  /* 0x0000001f4cff7812 */ /* 0x001fe200078cc0ff */
[----:B------:R-:W-:-:S12]  /*18f60*/  BRA.DIV UR19, `(.L_x_33954) ;  /* 0x0000001213347947 */ /* 0x000fd8000b800000 */
        /* <DEDUP_REMOVED lines=88> */
.L_x_33983:
[----:B------:R-:W2:Y:S01]  /*194f0*/  S2R R0, SR_TID.X ;  /* 0x0000000000007919 */ /* 0x000ea20000002100 */
[----:B------:R-:W-:Y:S01]  /*19500*/  FMUL.FTZ R112, R15, R15 ;  /* 0x0000000f0f707220 */ /* 0x000fe20000410000 */
[----:B------:R-:W-:Y:S01]  /*19510*/  ISETP.NE.AND P0, PT, RZ, UR17, PT ;  /* 0x00000011ff007c0c */ /* 0x000fe2000bf05270 */
[----:B-1----:R-:W-:Y:S01]  /*19520*/  FADD.FTZ R114, R79, R114 ;  /* 0x000000724f727221 */ /* 0x002fe20000010000 */
[----:B------:R-:W-:Y:S02]  /*19530*/  BSSY.RECONVERGENT B1, `(.L_x_33955) ;  /* 0x000001e000017945 */ /* 0x000fe40003800200 */
[----:B------:R-:W-:Y:S01]  /*19540*/  FSEL R112, R112, RZ, P0 ;  /* 0x000000ff70707208 */ /* 0x000fe20000000000 */
[----:B------:R-:W-:-:S04]  /*19550*/  FFMA.FTZ R3, R114, R3, UR18 ;  /* 0x0000001272037e23 */ /* 0x000fc80008010003 */
[----:B------:R-:W-:-:S06]  /*19560*/  FADD.FTZ R3, R3, R112 ;  /* 0x0000007003037221 */ /* 0x000fcc0000010000 */
[----:B------:R-:W1:Y:S01]  /*19570*/  MUFU.RSQ R3, R3 ;  /* 0x0000000300037308 */ /* 0x000e620000001400 */
[----:B--2---:R-:W-:Y:S02]  /*19580*/  LOP3.LUT P1, RZ, R0, 0x1f, RZ, 0xc0, !PT ;  /* 0x0000001f00ff7812 */ /* 0x004fe4000782c0ff */
[----:B------:R-:W-:-:S11]  /*19590*/  FSEL R0, R15, RZ, !P0 ;  /* 0x000000ff0f007208 */ /* 0x000fd60004000000 */
[----:B0-----:R-:W0:Y:S08]  /*195a0*/  @!P1 LDC.64 R78, c[0x0][0x3c0] ;  /* 0x0000f000ff4e9b82 */ /* 0x001e300000000a00 */
[----:B------:R-:W2:Y:S01]  /*195b0*/  @!P1 LDC.64 R76, c[0x0][0x3c8] ;  /* 0x0000f200ff4c9b82 */ /* 0x000ea20000000a00 */
[----:B0-----:R-:W-:-:S05]  /*195c0*/  @!P1 IMAD.WIDE R78, R14, 0x4, R78 ;  /* 0x000000040e4e9825 */ /* 0x001fca00078e024e */
[----:B------:R0:W-:Y:S01]  /*195d0*/  @!P1 STG.E desc[UR6][R78.64], R15 ;  /* 0x0000000f4e009986 */ /* 0x0001e2000c101906 */
[----:B--2---:R-:W-:-:S05]  /*195e0*/  @!P1 IMAD.WIDE R76, R14, 0x4, R76 ;  /* 0x000000040e4c9825 */ /* 0x004fca00078e024c */
[----:B-1----:R0:W-:Y:S01]  /*195f0*/  @!P1 STG.E desc[UR6][R76.64], R3 ;  /* 0x000000034c009986 */ /* 0x0021e2000c101906 */
[----:B------:R-:W-:Y:S05]  /*19600*/  @!P5 BRA `(.L_x_33956) ;  /* 0x000000000040d947 */ /* 0x000fea0003800000 */
[----:B------:R-:W1:Y:S01]  /*19610*/  LDC.64 R112, c[0x0][0x428] ;  /* 0x00010a00ff707b82 */ /* 0x000e620000000a00 */
[--C-:B0-----:R-:W-:Y:S01]  /*19620*/  FADD.FTZ R76, R16, -R0.reuse ;  /* 0x80000000104c7221 */ /* 0x101fe20000010000 */
[--C-:B------:R-:W-:Y:S01]  /*19630*/  FADD.FTZ R78, R17, -R0.reuse ;  /* 0x80000000114e7221 */ /* 0x100fe20000010000 */
[--C-:B------:R-:W-:Y:S02]  /*19640*/  FADD.FTZ R114, R19, -R0.reuse ;  /* 0x8000000013727221 */ /* 0x100fe40000010000 */
[C---:B------:R-:W-:Y:S01]  /*19650*/  FMUL.FTZ R77, R3.reuse, R76 ;  /* 0x0000004c034d7220 */ /* 0x040fe20000410000 */
[----:B------:R-:W-:Y:S01]  /*19660*/  FADD.FTZ R76, R18, -R0 ;  /* 0x80000000124c7221 */ /* 0x000fe20000010000 */
[C---:B------:R-:W-:Y:S01]  /*19670*/  FMUL.FTZ R78, R3.reuse, R78 ;  /* 0x0000004e034e7220 */ /* 0x040fe20000410000 */
[C---:B------:R-:W-:Y:S02]  /*19680*/  FMUL.FTZ R114, R3.reuse, R114 ;  /* 0x0000007203727220 */ /* 0x040fe40000410000 */
[----:B------:R-:W-:Y:S01]  /*19690*/  FMUL.FTZ R15, R3, R76 ;  /* 0x0000004c030f7220 */ /* 0x000fe20000410000 */
[----:B------:R-:W-:Y:S01]  /*196a0*/  FFMA.FTZ R76, R77, R120, R48 ;  /* 0x000000784d4c7223 */ /* 0x000fe20000010030 */
[----:B------:R-:W-:Y:S01]  /*196b0*/  FFMA.FTZ R77, R78, R121, R49 ;  /* 0x000000794e4d7223 */ /* 0x000fe20000010031 */
[----:B------:R-:W-:Y:S01]  /*196c0*/  FFMA.FTZ R79, R114, R123, R51 ;  /* 0x0000007b724f7223 */ /* 0x000fe20000010033 */
[----:B------:R-:W-:Y:S01]  /*196d0*/  FFMA.FTZ R78, R15, R122, R50 ;  /* 0x0000007a0f4e7223 */ /* 0x000fe20000010032 */
[----:B-1----:R-:W-:-:S04]  /*196e0*/  IMAD.WIDE.U32 R112, R2, 0x10, R112 ;  /* 0x0000001002707825 */ /* 0x002fc800078e0070 */
[----:B------:R-:W-:Y:S01]  /*196f0*/  VIADD R2, R2, 0x20 ;  /* 0x0000002002027836 */ /* 0x000fe20000000000 */
[----:B------:R1:W-:Y:S06]  /*19700*/  STG.E.128 desc[UR6][R112.64], R76 ;  /* 0x0000004c70007986 */ /* 0x0003ec000c101d06 */
.L_x_33956:
[----:B------:R-:W-:Y:S05]  /*19710*/  BSYNC.RECONVERGENT B1 ;  /* 0x0000000000017941 */ /* 0x000fea0003800200 */
.L_x_33955:
[----:B0-----:R-:W2:Y:S01]  /*19720*/  LDL.LU R15, [R1] ;  /* 0x00000000010f7983 */ /* 0x001ea20000300800 */
[----:B------:R-:W-:Y:S01]  /*19730*/  BSSY.RECONVERGENT B1, `(.L_x_33957) ;  /* 0x0000013000017945 */ /* 0x000fe20003800200 */
[----:B--2---:R-:W-:-:S13]  /*19740*/  ISETP.NE.AND P0, PT, R15, RZ, PT ;  /* 0x000000ff0f00720c */ /* 0x004fda0003f05270 */
[----:B------:R-:W-:Y:S05]  /*19750*/  @!P0 BRA `(.L_x_33958) ;  /* 0x0000000000408947 */ /* 0x000fea0003800000 */
[----:B-1----:R-:W0:Y:S01]  /*19760*/  LDC.64 R112, c[0x0][0x428] ;  /* 0x00010a00ff707b82 */ /* 0x002e220000000a00 */
[--C-:B------:R-:W-:Y:S01]  /*19770*/  FADD.FTZ R76, R80, -R0.reuse ;  /* 0x80000000504c7221 */ /* 0x100fe20000010000 */
        /* <DEDUP_REMOVED lines=14> */
.L_x_33958:
[----:B------:R-:W-:Y:S05]  /*19860*/  BSYNC.RECONVERGENT B1 ;  /* 0x0000000000017941 */ /* 0x000fea0003800200 */
.L_x_33957:
[----:B------:R-:W-:Y:S01]  /*19870*/  ISETP.NE.AND P0, PT, R125, RZ, PT ;  /* 0x000000ff7d00720c */ /* 0x000fe20003f05270 */
[----:B------:R-:W-:-:S12]  /*19880*/  BSSY.RECONVERGENT B1, `(.L_x_33959) ;  /* 0x0000012000017945 */ /* 0x000fd80003800200 */
[----:B------:R-:W-:Y:S05]  /*19890*/  @!P0 BRA `(.L_x_33960) ;  /* 0x0000000000408947 */ /* 0x000fea0003800000 */
[----:B01----:R-:W0:Y:S01]  /*198a0*/  LDC.64 R112, c[0x0][0x428] ;  /* 0x00010a00ff707b82 */ /* 0x003e220000000a00 */
        /* <DEDUP_REMOVED lines=9> */
[----:B------:R-:W-:-:S02]  /*19940*/  FFMA.FTZ R76, R15, R104, R40 ;  /* 0x000000680f4c7223 */ /* 0x000fc40000010028 */
[----:B------:R-:W-:Y:S01]  /*19950*/  FFMA.FTZ R78, R79, R106, R42 ;  /* 0x0000006a4f4e7223 */ /* 0x000fe2000001002a */
[----:B------:R-:W-:Y:S01]  /*19960*/  FFMA.FTZ R79, R114, R107, R43 ;  /* 0x0000006b724f7223 */ /* 0x000fe2000001002b */
[----:B0-----:R-:W-:-:S04]  /*19970*/  IMAD.WIDE.U32 R112, R2, 0x10, R112 ;  /* 0x0000001002707825 */ /* 0x001fc800078e0070 */
[----:B------:R-:W-:Y:S01]  /*19980*/  VIADD R2, R2, 0x20 ;  /* 0x0000002002027836 */ /* 0x000fe20000000000 */
[----:B------:R2:W-:Y:S06]  /*19990*/  STG.E.128 desc[UR6][R112.64], R76 ;  /* 0x0000004c70007986 */ /* 0x0005ec000c101d06 */
.L_x_33960:
[----:B------:R-:W-:Y:S05]  /*199a0*/  BSYNC.RECONVERGENT B1 ;  /* 0x0000000000017941 */ /* 0x000fea0003800200 */
.L_x_33959:
[----:B------:R-:W-:Y:S01]  /*199b0*/  ISETP.NE.AND P0, PT, R124, RZ, PT ;  /* 0x000000ff7c00720c */ /* 0x000fe20003f05270 */
[----:B------:R-:W-:-:S12]  /*199c0*/  BSSY.RECONVERGENT B1, `(.L_x_33961) ;  /* 0x0000012000017945 */ /* 0x000fd80003800200 */
[----:B------:R-:W-:Y:S05]  /*199d0*/  @!P0 BRA `(.L_x_33962) ;  /* 0x0000000000408947 */ /* 0x000fea0003800000 */
[----:B012---:R-:W0:Y:S01]  /*199e0*/  LDC.64 R112, c[0x0][0x428] ;  /* 0x00010a00ff707b82 */ /* 0x007e220000000a00 */
[--C-:B------:R-:W-:Y:S01]  /*199f0*/  FADD.FTZ R76, R56, -R0.reuse ;  /* 0x80000000384c7221 */ /* 0x100fe20000010000 */
[--C-:B------:R-:W-:Y:S01]  /*19a00*/  FADD.FTZ R114, R58, -R0.reuse ;  /* 0x800000003a727221 */ /* 0x100fe20000010000 */
[--C-:B------:R-:W-:Y:S02]  /*19a10*/  FADD.FTZ R124, R59, -R0.reuse ;  /* 0x800000003b7c7221 */ /* 0x100fe40000010000 */
[----:B------:R-:W-:Y:S01]  /*19a20*/  FMUL.FTZ R15, R3, R76 ;  /* 0x0000004c030f7220 */ /* 0x000fe20000410000 */
[----:B------:R-:W-:Y:S01]  /*19a30*/  FADD.FTZ R76, R57, -R0 ;  /* 0x80000000394c7221 */ /* 0x000fe20000010000 */
[C---:B------:R-:W-:Y:S01]  /*19a40*/  FMUL.FTZ R79, R3.reuse, R114 ;  /* 0x00000072034f7220 */ /* 0x040fe20000410000 */
[C---:B------:R-:W-:Y:S02]  /*19a50*/  FMUL.FTZ R124, R3.reuse, R124 ;  /* 0x0000007c037c7220 */ /* 0x040fe40000410000 */
[----:B------:R-:W-:Y:S01]  /*19a60*/  FMUL.FTZ R78, R3, R76 ;  /* 0x0000004c034e7220 */ /* 0x000fe20000410000 */
[----:B------:R-:W-:-:S03]  /*19a70*/  FFMA.FTZ R76, R15, R100, R36 ;  /* 0x000000640f4c7223 */ /* 0x000fc60000010024 */
[----:B------:R-:W-:Y:S01]  /*19a80*/  FFMA.FTZ R77, R78, R101, R37 ;  /* 0x000000654e4d7223 */ /* 0x000fe20000010025 */
[----:B------:R-:W-:Y:S01]  /*19a90*/  FFMA.FTZ R78, R79, R102, R38 ;  /* 0x000000664f4e7223 */ /* 0x000fe20000010026 */
[----:B------:R-:W-:Y:S01]  /*19aa0*/  FFMA.FTZ R79, R124, R103, R39 ;  /* 0x000000677c4f7223 */ /* 0x000fe20000010027 */
[C---:B0-----:R-:W-:Y:S01]  /*19ab0*/  IMAD.WIDE.U32 R112, R2.reuse, 0x10, R112 ;  /* 0x0000001002707825 */ /* 0x041fe200078e0070 */
[----:B------:R-:W-:-:S04]  /*19ac0*/  IADD3 R2, PT, PT, R2, 0x20, RZ ;  /* 0x0000002002027810 */ /* 0x000fc80007ffe0ff */
[----:B------:R3:W-:Y:S03]  /*19ad0*/  STG.E.128 desc[UR6][R112.64], R76 ;  /* 0x0000004c70007986 */ /* 0x0007e6000c101d06 */
.L_x_33962:
[----:B------:R-:W-:Y:S05]  /*19ae0*/  BSYNC.RECONVERGENT B1 ;  /* 0x0000000000017941 */ /* 0x000fea0003800200 */
.L_x_33961:
[----:B------:R-:W-:Y:S01]  /*19af0*/  ISETP.NE.AND P0, PT, R119, RZ, PT ;  /* 0x000000ff7700720c */ /* 0x000fe20003f05270 */
[----:B------:R-:W-:-:S12]  /*19b00*/  BSSY.RECONVERGENT B1, `(.L_x_33963) ;  /* 0x0000012000017945 */ /* 0x000fd80003800200 */
[----:B------:R-:W-:Y:S05]  /*19b10*/  @!P0 BRA `(.L_x_33964) ;  /* 0x0000000000408947 */ /* 0x000fea0003800000 */
[----:B0123--:R-:W0:Y:S01]  /*19b20*/  LDC.64 R112, c[0x0][0x428] ;  /* 0x00010a00ff707b82 */ /* 0x00fe220000000a00 */
        /* <DEDUP_REMOVED lines=12> */
[----:B0-----:R-:W-:-:S04]  /*19bf0*/  IMAD.WIDE.U32 R112, R2, 0x10, R112 ;  /* 0x0000001002707825 */ /* 0x001fc800078e0070 */
[----:B------:R-:W-:Y:S01]  /*19c00*/  VIADD R2, R2, 0x20 ;  /* 0x0000002002027836 */ /* 0x000fe20000000000 */
[----:B------:R4:W-:Y:S06]  /*19c10*/  STG.E.128 desc[UR6][R112.64], R76 ;  /* 0x0000004c70007986 */ /* 0x0009ec000c101d06 */
.L_x_33964:
[----:B------:R-:W-:Y:S05]  /*19c20*/  BSYNC.RECONVERGENT B1 ;  /* 0x0000000000017941 */ /* 0x000fea0003800200 */
.L_x_33963:
[----:B------:R-:W-:Y:S01]  /*19c30*/  ISETP.NE.AND P0, PT, R118, RZ, PT ;  /* 0x000000ff7600720c */ /* 0x000fe20003f05270 */
[----:B------:R-:W-:-:S12]  /*19c40*/  BSSY.RECONVERGENT B1, `(.L_x_33965) ;  /* 0x0000012000017945 */ /* 0x000fd80003800200 */
[----:B------:R-:W-:Y:S05]  /*19c50*/  @!P0 BRA `(.L_x_33966) ;  /* 0x0000000000408947 */ /* 0x000fea0003800000 */
[----:B01234-:R-:W0:Y:S01]  /*19c60*/  LDC.64 R112, c[0x0][0x428] ;  /* 0x00010a00ff707b82 */ /* 0x01fe220000000a00 */
        /* <DEDUP_REMOVED lines=15> */
.L_x_33966:
[----:B------:R-:W-:Y:S05]  /*19d60*/  BSYNC.RECONVERGENT B1 ;  /* 0x0000000000017941 */ /* 0x000fea0003800200 */
.L_x_33965:
        /* <DEDUP_REMOVED lines=19> */
.L_x_33968:
[----:B------:R-:W-:Y:S05]  /*19ea0*/  BSYNC.RECONVERGENT B1 ;  /* 0x0000000000017941 */ /* 0x000fea0003800200 */
.L_x_33967:
        /* <DEDUP_REMOVED lines=13> */
[----:B------:R-:W-:Y:S01]  /*19f80*/  FFMA.FTZ R79, R0, R27, R23 ;  /* 0x0000001b004f7223 */ /* 0x000fe20000010017 */
[----:B0-----:R-:W-:-:S04]  /*19f90*/  IMAD.WIDE.U32 R2, R2, 0x10, R76 ;  /* 0x0000001002027825 */ /* 0x001fc800078e004c */
[----:B------:R-:W-:Y:S01]  /*19fa0*/  FFMA.FTZ R76, R15, R24, R20 ;  /* 0x000000180f4c7223 */ /* 0x000fe20000010014 */
[----:B------:R-:W-:-:S05]  /*19fb0*/  FFMA.FTZ R77, R112, R25, R21 ;  /* 0x00000019704d7223 */ /* 0x000fca0000010015 */
[----:B------:R0:W-:Y:S02]  /*19fc0*/  STG.E.128 desc[UR6][R2.64], R76 ;  /* 0x0000004c02007986 */ /* 0x0001e4000c101d06 */
.L_x_33970:
[----:B------:R-:W-:Y:S05]  /*19fd0*/  BSYNC.RECONVERGENT B1 ;  /* 0x0000000000017941 */ /* 0x000fea0003800200 */
.L_x_33969:
[----:B0-----:R-:W0:Y:S02]  /*19fe0*/  LDC.64 R2, c[0x0][0x380] ;  /* 0x0000e000ff027b82 */ /* 0x001e240000000a00 */
[----:B0-----:R-:W-:-:S04]  /*19ff0*/  LEA R14, R2, R14, 0x2 ;  /* 0x0000000e020e7211 */ /* 0x001fc800078e10ff */
[----:B------:R-:W-:-:S13]  /*1a000*/  ISETP.GE.AND P0, PT, R14, R3, PT ;  /* 0x000000030e00720c */ /* 0x000fda0003f06270 */
[----:B------:R-:W-:Y:S05]  /*1a010*/  @!P0 BRA `(.L_x_33971) ;  /* 0xfffffe6c00e48947 */ /* 0x000fea000383ffff */
[----:B------:R-:W-:Y:S05]  /*1a020*/  BSYNC B0 ;  /* 0x0000000000007941 */ /* 0x000fea0003800000 */
.L_x_33602:
[----:B------:R-:W-:Y:S05]  /*1a030*/  EXIT ;  /* 0x000000000000794d */ /* 0x000fea0003800000 */
.L_x_33954:
        /* <DEDUP_REMOVED lines=8> */
.L_x_33973:
[----:B------:R-:W-:Y:S05]  /*1a0c0*/  BSYNC B1 ;  /* 0x0000000000017941 */ /* 0x000fea0003800000 */
.L_x_33972:
[----:B------:R-:W-:Y:S02]  /*1a0d0*/  HFMA2 R77, -RZ, RZ, 0, 1.847743988037109375e-06 ;  /* 0x0000001fff4d7431 */ /* 0x000fe400000001ff */
[----:B------:R-:W-:Y:S01]  /*1a0e0*/  FADD.FTZ R112, R15, R0 ;  /* 0x000000000f707221 */ /* 0x000fe20000010000 */
[----:B------:R-:W-:Y:S02]  /*1a0f0*/  IMAD.MOV.U32 R78, RZ, RZ, 0x2 ;  /* 0x00000002ff4e7424 */ /* 0x000fe400078e00ff */
[----:B------:R-:W-:-:S07]  /*1a100*/  IMAD.MOV.U32 R76, RZ, RZ, -0x1 ;  /* 0xffffffffff4c7424 */ /* 0x000fce00078e00ff */
[----:B------:R-:W-:Y:S05]  /*1a110*/  WARPSYNC.COLLECTIVE R76, `(.L_x_33974) ;  /* 0x000000004c087348 */ /* 0x000fea0003c00000 */
[----:B------:R0:W1:Y:S02]  /*1a120*/  SHFL.BFLY P6, R0, R112, R78, R77 ;  /* 0x0c00004e70007389 */ /* 0x00006400000c004d */
[----:B01----:R-:W-:Y:S05]  /*1a130*/  ENDCOLLECTIVE ;  /* 0x000000000000791b */ /* 0x003fea0003800000 */
.L_x_33974:
[----:B------:R-:W-:Y:S02]  /*1a140*/  IMAD.MOV.U32 R78, RZ, RZ, 0x4 ;  /* 0x00000004ff4e7424 */ /* 0x000fe400078e00ff */
[----:B------:R-:W-:-:S05]  /*1a150*/  FADD.FTZ R113, R112, R0 ;  /* 0x0000000070717221 */ /* 0x000fca0000010000 */
[----:B------:R-:W-:-:S07]  /*1a160*/  MOV R112, R113 ;  /* 0x0000007100707202 */ /* 0x000fce0000000f00 */
[----:B------:R-:W-:Y:S05]  /*1a170*/  WARPSYNC.COLLECTIVE R76, `(.L_x_33975) ;  /* 0x000000004c087348 */ /* 0x000fea0003c00000 */
[----:B------:R0:W1:Y:S02]  /*1a180*/  SHFL.BFLY P6, R0, R112, R78, R77 ;  /* 0x0c00004e70007389 */ /* 0x00006400000c004d */
[----:B01----:R-:W-:Y:S05]  /*1a190*/  ENDCOLLECTIVE ;  /* 0x000000000000791b */ /* 0x003fea0003800000 */
.L_x_33975:
[----:B------:R-:W-:Y:S02]  /*1a1a0*/  IMAD.MOV.U32 R78, RZ, RZ, 0x8 ;  /* 0x00000008ff4e7424 */ /* 0x000fe400078e00ff */
[----:B------:R-:W-:-:S05]  /*1a1b0*/  FADD.FTZ R114, R113, R0 ;  /* 0x0000000071727221 */ /* 0x000fca0000010000 */
[----:B------:R-:W-:-:S07]  /*1a1c0*/  MOV R112, R114 ;  /* 0x0000007200707202 */ /* 0x000fce0000000f00 */
[----:B------:R-:W-:Y:S05]  /*1a1d0*/  WARPSYNC.COLLECTIVE R76, `(.L_x_33976) ;  /* 0x000000004c087348 */ /* 0x000fea0003c00000 */
[----:B------:R0:W1:Y:S02]  /*1a1e0*/  SHFL.BFLY P6, R0, R112, R78, R77 ;  /* 0x0c00004e70007389 */ /* 0x00006400000c004d */
[----:B01----:R-:W-:Y:S05]  /*1a1f0*/  ENDCOLLECTIVE ;  /* 0x000000000000791b */ /* 0x003fea0003800000 */
.L_x_33976:
[----:B------:R-:W-:Y:S02]  /*1a200*/  IMAD.MOV.U32 R78, RZ, RZ, 0x10 ;  /* 0x00000010ff4e7424 */ /* 0x000fe400078e00ff */
[----:B------:R-:W-:-:S05]  /*1a210*/  FADD.FTZ R115, R114, R0 ;  /* 0x0000000072737221 */ /* 0x000fca0000010000 */
[----:B------:R-:W-:-:S07]  /*1a220*/  MOV R112, R115 ;  /* 0x0000007300707202 */ /* 0x000fce0000000f00 */
[----:B------:R-:W-:Y:S05]  /*1a230*/  WARPSYNC.COLLECTIVE R76, `(.L_x_33977) ;  /* 0x000000004c087348 */ /* 0x000fea0003c00000 */
[----:B------:R0:W1:Y:S02]  /*1a240*/  SHFL.BFLY P6, R0, R112, R78, R77 ;  /* 0x0c00004e70007389 */ /* 0x00006400000c004d */
[----:B01----:R-:W-:Y:S05]  /*1a250*/  ENDCOLLECTIVE ;  /* 0x000000000000791b */ /* 0x003fea0003800000 */
.L_x_33977:
[----:B------:R-:W-:Y:S01]  /*1a260*/  HFMA2 R78, -RZ, RZ, 0, 5.9604644775390625e-08 ;  /* 0x00000001ff4e7431 */ /* 0x000fe200000001ff */
        /* <DEDUP_REMOVED lines=74> */
.L_x_33978:
[----:B------:R-:W-:Y:S02]  /*1a710*/  IMAD.MOV.U32 R78, RZ, RZ, 0x2 ;  /* 0x00000002ff4e7424 */ /* 0x000fe400078e00ff */
[----:B------:R-:W-:-:S05]  /*1a720*/  FADD.FTZ R113, R112, R0 ;  /* 0x0000000070717221 */ /* 0x000fca0000010000 */
[----:B------:R-:W-:-:S07]  /*1a730*/  MOV R112, R113 ;  /* 0x0000007100707202 */ /* 0x000fce0000000f00 */
[----:B------:R-:W-:Y:S05]  /*1a740*/  WARPSYNC.COLLECTIVE R76, `(.L_x_33979) ;  /* 0x000000004c087348 */ /* 0x000fea0003c00000 */
[----:B------:R0:W1:Y:S02]  /*1a750*/  SHFL.BFLY P6, R0, R112, R78, R77 ;  /* 0x0c00004e70007389 */ /* 0x00006400000c004d */
[----:B01----:R-:W-:Y:S05]  /*1a760*/  ENDCOLLECTIVE ;  /* 0x000000000000791b */ /* 0x003fea0003800000 */
.L_x_33979:
[----:B------:R-:W-:Y:S02]  /*1a770*/  IMAD.MOV.U32 R78, RZ, RZ, 0x4 ;  /* 0x00000004ff4e7424 */ /* 0x000fe400078e00ff */
[----:B------:R-:W-:-:S05]  /*1a780*/  FADD.FTZ R114, R113, R0 ;  /* 0x0000000071727221 */ /* 0x000fca0000010000 */
[----:B------:R-:W-:-:S07]  /*1a790*/  MOV R112, R114 ;  /* 0x0000007200707202 */ /* 0x000fce0000000f00 */
[----:B------:R-:W-:Y:S05]  /*1a7a0*/  WARPSYNC.COLLECTIVE R76, `(.L_x_33980) ;  /* 0x000000004c087348 */ /* 0x000fea0003c00000 */
[----:B------:R0:W1:Y:S02]  /*1a7b0*/  SHFL.BFLY P6, R0, R112, R78, R77 ;  /* 0x0c00004e70007389 */ /* 0x00006400000c004d */
[----:B01----:R-:W-:Y:S05]  /*1a7c0*/  ENDCOLLECTIVE ;  /* 0x000000000000791b */ /* 0x003fea0003800000 */
.L_x_33980:
[----:B------:R-:W-:Y:S02]  /*1a7d0*/  IMAD.MOV.U32 R78, RZ, RZ, 0x8 ;  /* 0x00000008ff4e7424 */ /* 0x000fe400078e00ff */
[----:B------:R-:W-:-:S05]  /*1a7e0*/  FADD.FTZ R115, R114, R0 ;  /* 0x0000000072737221 */ /* 0x000fca0000010000 */
[----:B------:R-:W-:-:S07]  /*1a7f0*/  MOV R112, R115 ;  /* 0x0000007300707202 */ /* 0x000fce0000000f00 */
[----:B------:R-:W-:Y:S05]  /*1a800*/  WARPSYNC.COLLECTIVE R76, `(.L_x_33981) ;  /* 0x000000004c087348 */ /* 0x000fea0003c00000 */
[----:B------:R0:W1:Y:S02]  /*1a810*/  SHFL.BFLY P6, R0, R112, R78, R77 ;  /* 0x0c00004e70007389 */ /* 0x00006400000c004d */
[----:B01----:R-:W-:Y:S05]  /*1a820*/  ENDCOLLECTIVE ;  /* 0x000000000000791b */ /* 0x003fea0003800000 */
.L_x_33981:
[----:B------:R-:W-:Y:S02]  /*1a830*/  IMAD.MOV.U32 R78, RZ, RZ, 0x10 ;  /* 0x00000010ff4e7424 */ /* 0x000fe400078e00ff */
[----:B------:R-:W-:-:S05]  /*1a840*/  FADD.FTZ R79, R115, R0 ;  /* 0x00000000734f7221 */ /* 0x000fca0000010000 */
[----:B------:R-:W-:-:S07]  /*1a850*/  MOV R112, R79 ;  /* 0x0000004f00707202 */ /* 0x000fce0000000f00 */
[----:B------:R-:W-:Y:S05]  /*1a860*/  WARPSYNC.COLLECTIVE R76, `(.L_x_33982) ;  /* 0x000000004c087348 */ /* 0x000fea0003c00000 */
[----:B------:R0:W1:Y:S02]  /*1a870*/  SHFL.BFLY P6, R0, R112, R78, R77 ;  /* 0x0c00004e70007389 */ /* 0x00006400000c004d */
[----:B01----:R-:W-:Y:S05]  /*1a880*/  ENDCOLLECTIVE ;  /* 0x000000000000791b */ /* 0x003fea0003800000 */
.L_x_33982:
[----:B------:R-:W-:Y:S01]  /*1a890*/  MOV R114, R0 ;  /* 0x0000000000727202 */ /* 0x000fe20000000f00 */
[----:B------:R-:W-:Y:S06]  /*1a8a0*/  BRA `(.L_x_33983) ;  /* 0xffffffec00107947 */ /* 0x000fec000383ffff */
.L_x_33984:
        /* <DEDUP_REMOVED lines=13> */
.L_x_37380:


//--------------------- .text._ZN10layer_norm13ln_fwd_kernelINS_13Kernel_traitsIfffffjLj1024ELj1ELj4ELj1ELj16ENS_18Kernel_traits_baseILj1024EfffffjLj128EEEEELb1ELb0ELb0ELb1EEEvNS_9FwdParamsE --------------------------
	.section	.text._ZN10layer_norm13ln_fwd_kernelINS_13Kernel_traitsIfffffjLj1024ELj1ELj4ELj1ELj16ENS_18Kernel_traits_baseILj1024EfffffjLj128EEEEELb1ELb0ELb0ELb1EEEvNS_9FwdParamsE,"ax",@progbits
	.align	128
        .global         _ZN10layer_norm13ln_fwd_kernelINS_13Kernel_traitsIfffffjLj1024ELj1ELj4ELj1ELj16ENS_18Kernel_traits_baseILj1024EfffffjLj128EEEEELb1ELb0ELb0ELb1EEEvNS_9FwdParamsE
        .type           _ZN10layer_norm13ln_fwd_kernelINS_13Kernel_traitsIfffffjLj1024ELj1ELj4ELj1ELj16ENS_18Kernel_traits_baseILj1024EfffffjLj128EEEEELb1ELb0ELb0ELb1EEEvNS_9FwdParamsE,@function
        .size           _ZN10layer_norm13ln_fwd_kernelINS_13Kernel_traitsIfffffjLj1024ELj1ELj4ELj1ELj16ENS_18Kernel_traits_baseILj1024EfffffjLj128EEEEELb1ELb0ELb0ELb1EEEvNS_9FwdParamsE,(.L_x_37381 - _ZN10layer_norm13ln_fwd_kernelINS_13Kernel_traitsIfffffjLj1024ELj1ELj4ELj1ELj16ENS_18Kernel_traits_baseILj1024EfffffjLj128EEEEELb1ELb0ELb0ELb1EEEvNS_9FwdParamsE)
        .other          _ZN10layer_norm13ln_fwd_kernelINS_13Kernel_traitsIfffffjLj1024ELj1ELj4ELj1ELj16ENS_18Kernel_traits_baseILj1024EfffffjLj128EEEEELb1ELb0ELb0ELb1EEEvNS_9FwdParamsE,@"STO_CUDA_ENTRY STV_DEFAULT"
_ZN10layer_norm13ln_fwd_kernelINS_13Kernel_traitsIfffffjLj1024ELj1ELj4ELj1ELj16ENS_18Kernel_traits_baseILj1024EfffffjLj128EEEEELb1ELb0ELb0ELb1EEEvNS_9FwdParamsE:
.text._ZN10layer_norm13ln_fwd_kernelINS_13Kernel_traitsIfffffjLj1024ELj1ELj4ELj1ELj16ENS_18Kernel_traits_baseILj1024EfffffjLj128EEEEELb1ELb0ELb0ELb1EEEvNS_9FwdParamsE:
        /* <DEDUP_REMOVED lines=19> */
[----:B------:R-:W4:Y:S01]  /*0130*/  LDC R108, c[0x0][0x360] ;  /* 0x0000d800ff6c7b82 */ /* 0x000f220000000800 */
[----:B-1----:R-:W-:Y:S01]  /*0140*/  USHF.L.U32 UR4, UR5, 0x2, URZ ;  /* 0x0000000205047899 */ /* 0x002fe200080006ff */
[--C-:B---3--:R-:W-:Y:S01]  /*0150*/  SHF.R.U32.HI R115, RZ, 0x5, R109.reuse ;  /* 0x00000005ff737819 */ /* 0x108fe2000001166d */
[----:B----4-:R-:W-:Y:S01]  /*0160*/  IMAD R108, R108, UR5, R109 ;  /* 0x000000056c6c7c24 */ /* 0x010fe2000f8e026d */
[----:B------:R-:W-:-:S03]  /*0170*/  LOP3.LUT R109, R109, 0x1f, RZ, 0xc0, !PT ;  /* 0x0000001f6d6d7812 */ /* 0x000fc600078ec0ff */
[----:B------:R-:W-:Y:S02]  /*0180*/  LOP3.LUT R115, R115, UR4, RZ, 0xfc, !PT ;  /* 0x0000000473737c12 */ /* 0x000fe4000f8efcff */
        /* <DEDUP_REMOVED lines=46> */
.L_x_33985:
        /* <DEDUP_REMOVED lines=26> */
.L_x_33986:
[----:B------:R-:W1:Y:S02]  /*0610*/  LDCU UR4, c[0x0][0x384] ;  /* 0x00007080ff0477ac */ /* 0x000e640008000800 */
[----:B-1----:R-:W-:-:S13]  /*0620*/  ISETP.GE.AND P0, PT, R115, UR4, PT ;  /* 0x0000000473007c0c */ /* 0x002fda000bf06270 */
[----:B------:R-:W-:Y:S05]  /*0630*/  @P0 EXIT ;  /* 0x000000000000094d */ /* 0x000fea0003800000 */
[----:B0-----:R-:W-:Y:S01]  /*0640*/  IMAD.HI.U32 R3, R108, -0x326172a9, RZ ;  /* 0xcd9e8d576c037827 */ /* 0x001fe200078e00ff */
        /* <DEDUP_REMOVED lines=72> */
.L_x_34324:
[----:B------:R-:W0:Y:S01]  /*0ad0*/  LDC.64 R98, c[0x0][0x390] ;  /* 0x0000e400ff627b82 */ /* 0x000e220000000a00 */
[----:B-1----:R-:W1:Y:S01]  /*0ae0*/  @UP0 LDCU.64 UR4, c[0x0][0x3e0] ;  /* 0x00007c00ff0407ac */ /* 0x002e620008000a00 */
[----:B------:R-:W-:Y:S01]  /*0af0*/  IMAD R0, R115, UR14, RZ ;  /* 0x0000000e73007c24 */ /* 0x000fe2000f8e02ff */
[----:B------:R-:W-:Y:S02]  /*0b00*/  PLOP3.LUT P0, PT, PT, PT, UP0, 0x80, 0x8 ;  /* 0x000000000008781c */ /* 0x000fe40003f0f008 */
[----:B------:R-:W-:Y:S02]  /*0b10*/  PLOP3.LUT P1, PT, PT, PT, UP0, 0x80, 0x8 ;  /* 0x000000000008781c */ /* 0x000fe40003f2f008 */
[----:B------:R-:W-:Y:S02]  /*0b20*/  SHF.R.S32.HI R3, RZ, 0x1f, R0 ;  /* 0x0000001fff037819 */ /* 0x000fe40000011400 */
[----:B------:R-:W-:Y:S02]  /*0b30*/  MOV R120, 0x3f800000 ;  /* 0x3f80000000787802 */ /* 0x000fe40000000f00 */
[----:B------:R-:W-:-:S04]  /*0b40*/  LEA.HI R0, R3, R0, RZ, 0x2 ;  /* 0x0000000003007211 */ /* 0x000fc800078f10ff */
[----:B------:R-:W-:Y:S01]  /*0b50*/  LEA.HI.SX32 R119, R0, R109, 0x1e ;  /* 0x0000006d00777211 */ /* 0x000fe200078ff2ff */
[----:B-1----:R-:W-:Y:S02]  /*0b60*/  IMAD.U32 R2, RZ, RZ, UR4 ;  /* 0x00000004ff027e24 */ /* 0x002fe4000f8e00ff */
[----:B------:R-:W-:Y:S02]  /*0b70*/  IMAD.U32 R3, RZ, RZ, UR5 ;  /* 0x00000005ff037e24 */ /* 0x000fe4000f8e00ff */
[----:B0-----:R-:W-:-:S04]  /*0b80*/  IMAD.WIDE.U32 R68, R119, 0x10, R98 ;  /* 0x0000001077447825 */ /* 0x001fc800078e0062 */
[----:B------:R-:W-:Y:S02]  /*0b90*/  @P0 IMAD.WIDE R2, R115, 0x4, R2 ;  /* 0x0000000473020825 */ /* 0x000fe400078e0202 */
[----:B-----5:R-:W5:Y:S04]  /*0ba0*/  LDG.E.128 R68, desc[UR8][R68.64] ;  /* 0x0000000844447981 */ /* 0x020f68000c1e1d00 */
[----:B------:R0:W5:Y:S01]  /*0bb0*/  @P1 LDG.E R120, desc[UR8][R2.64] ;  /* 0x0000000802781981 */ /* 0x000162000c1e1900 */
[----:B------:R-:W-:-:S04]  /*0bc0*/  ISETP.NE.U32.AND P0, PT, RZ, UR12, PT ;  /* 0x0000000cff007c0c */ /* 0x000fc8000bf05070 */
[----:B------:R-:W-:Y:S01]  /*0bd0*/  ISETP.NE.AND.EX P0, PT, RZ, UR13, PT, P0 ;  /* 0x0000000dff007c0c */ /* 0x000fe2000bf05300 */
[----:B------:R-:W-:-:S12]  /*0be0*/  IMAD.MOV.U32 R118, RZ, RZ, 0x2f800000 ;  /* 0x2f800000ff767424 */ /* 0x000fd800078e00ff */
        /* <DEDUP_REMOVED lines=15> */
.L_x_37216:
[----:B------:R-:W-:Y:S05]  /*0ce0*/  BRX R2 -0xcf0                                          (*"BRANCH_TARGETS .L_x_37217,.L_x_37218,.L_x_37219"*) ;  /* 0xfffffff002c47949 */ /* 0x000fea000383ffff */
.L_x_37219:
[----:B------:R-:W-:Y:S01]  /*0cf0*/  VIADD R2, R104, 0x1 ;  /* 0x0000000168027836 */ /* 0x000fe20000000000 */
[----:B------:R-:W-:Y:S01]  /*0d00*/  MOV R0, R112 ;  /* 0x0000007000007202 */ /* 0x000fe20000000f00 */
[----:B------:R-:W-:Y:S01]  /*0d10*/  IMAD.MOV.U32 R76, RZ, RZ, R122 ;  /* 0x000000ffff4c7224 */ /* 0x000fe200078e007a */
[----:B------:R-:W-:Y:S06]  /*0d20*/  BRA `(.L_x_33990) ;  /* 0x0000000000f47947 */ /* 0x000fec0003800000 */
.L_x_37217:
[----:B------:R-:W-:Y:S01]  /*0d30*/  IMAD.MOV.U32 R76, RZ, RZ, R122 ;  /* 0x000000ffff4c7224 */ /* 0x000fe200078e007a */
[----:B------:R-:W-:Y:S01]  /*0d40*/  MOV R0, R111 ;  /* 0x0000006f00007202 */ /* 0x000fe20000000f00 */
[----:B------:R-:W-:Y:S01]  /*0d50*/  IMAD.MOV.U32 R2, RZ, RZ, 0x3 ;  /* 0x00000003ff027424 */ /* 0x000fe200078e00ff */
[----:B------:R-:W-:Y:S06]  /*0d60*/  BRA `(.L_x_33990) ;  /* 0x0000000000e47947 */ /* 0x000fec0003800000 */
.L_x_37218:
        /* <DEDUP_REMOVED lines=13> */
.L_x_33992:
[----:B------:R-:W-:Y:S05]  /*0e40*/  BSYNC.RECONVERGENT B2 ;  /* 0x0000000000027941 */ /* 0x000fea0003800200 */
.L_x_33991:
        /* <DEDUP_REMOVED lines=43> */
.L_x_33990:
[----:B------:R-:W-:Y:S05]  /*1100*/  BSYNC.RECONVERGENT B1 ;  /* 0x0000000000017941 */ /* 0x000fea0003800200 */
.L_x_33989:
        /* <DEDUP_REMOVED lines=23> */
.L_x_33995:
        /* <DEDUP_REMOVED lines=13> */
.L_x_33997:
[----:B------:R-:W-:Y:S05]  /*1350*/  BSYNC.RECONVERGENT B2 ;  /* 0x0000000000027941 */ /* 0x000fea0003800200 */
.L_x_33996:
        /* <DEDUP_REMOVED lines=40> */
[----:B------:R-:W-:Y:S01]  /*15e0*/  MOV R114, R82 ;  /* 0x0000005200727202 */ /* 0x000fe20000000f00 */
[----:B------:R-:W-:Y:S01]  /*15f0*/  IMAD.MOV.U32 R76, RZ, RZ, R80 ;  /* 0x000000ffff4c7224 */ /* 0x000fe200078e0050 */
[----:B------:R-:W-:-:S07]  /*1600*/  LOP3.LUT R111, R2, UR33, R81, 0x96, !PT ;  /* 0x00000021026f7c12 */ /* 0x000fce000f8e9651 */
.L_x_33994:
[----:B------:R-:W-:Y:S05]  /*1610*/  BSYNC.RECONVERGENT B1 ;  /* 0x0000000000017941 */ /* 0x000fea0003800200 */
.L_x_33993:
        /* <DEDUP_REMOVED lines=21> */
.L_x_34000:
        /* <DEDUP_REMOVED lines=13> */
.L_x_34002:
[----:B------:R-:W-:Y:S05]  /*1840*/  BSYNC.RECONVERGENT B2 ;  /* 0x0000000000027941 */ /* 0x000fea0003800200 */
.L_x_34001:
        /* <DEDUP_REMOVED lines=43> */
.L_x_33999:
[----:B------:R-:W-:Y:S05]  /*1b00*/  BSYNC.RECONVERGENT B1 ;  /* 0x0000000000017941 */ /* 0x000fea0003800200 */
.L_x_33998:
        /* <DEDUP_REMOVED lines=21> */
.L_x_34005:
        /* <DEDUP_REMOVED lines=13> */
.L_x_34007:
[----:B------:R-:W-:Y:S05]  /*1d30*/  BSYNC.RECONVERGENT B2 ;  /* 0x0000000000027941 */ /* 0x000fea0003800200 */
.L_x_34006:
        /* <DEDUP_REMOVED lines=43> */
.L_x_34004:
[----:B------:R-:W-:Y:S05]  /*1ff0*/  BSYNC.RECONVERGENT B1 ;  /* 0x0000000000017941 */ /* 0x000fea0003800200 */
.L_x_34003:
        /* <DEDUP_REMOVED lines=9> */
.L_x_33988:
        /* <DEDUP_REMOVED lines=16> */
.L_x_34011:
        /* <DEDUP_REMOVED lines=13> */
.L_x_34013:
[----:B------:R-:W-:Y:S05]  /*2260*/  BSYNC.RECONVERGENT B2 ;  /* 0x0000000000027941 */ /* 0x000fea0003800200 */
.L_x_34012:
        /* <DEDUP_REMOVED lines=42> */
.L_x_34010:
[----:B------:R-:W-:Y:S05]  /*2510*/  BSYNC.RECONVERGENT B1 ;  /* 0x0000000000017941 */ /* 0x000fea0003800200 */
.L_x_34009:
[----:B------:R-:W-:Y:S01]  /*2520*/  I2FP.F32.U32 R3, R0 ;  /* 0x0000000000037245 */ /* 0x000fe20000201000 */
[----:B------:R-:W-:Y:S01]  /*2530*/  IMAD.U32 R116, RZ, RZ, UR35 ;  /* 0x00000023ff747e24 */ /* 0x000fe2000f8e00ff */
[----:B------:R-:W-:Y:S01]  /*2540*/  ISETP.NE.AND P2, PT, R72, 0x1, PT ;  /* 0x000000014800780c */ /* 0x000fe20003f45270 */
[----:B------:R-:W-:Y:S01]  /*2550*/  BSSY.RECONVERGENT B1, `(.L_x_34014) ;  /* 0x000004a000017945 */ /* 0x000fe20003800200 */
[----:B------:R-:W-:Y:S01]  /*2560*/  MOV R0, UR34 ;  /* 0x0000002200007c02 */ /* 0x000fe20008000f00 */
[----:B------:R-:W-:Y:S01]  /*2570*/  FFMA.FTZ R3, R3, R118, 1.1641532182693481445e-10 ;  /* 0x2f00000003037423 */ /* 0x000fe20000010076 */
[----:B------:R-:W-:Y:S01]  /*2580*/  IMAD.MOV.U32 R73, RZ, RZ, 0x2 ;  /* 0x00000002ff497424 */ /* 0x000fe200078e00ff */
[----:B------:R-:W-:-:S03]  /*2590*/  MOV R2, R114 ;  /* 0x0000007200027202 */ /* 0x000fc60000000f00 */
[----:B------:R-:W-:Y:S01]  /*25a0*/  FSETP.LE.FTZ.AND P1, PT, R3, R0, PT ;  /* 0x000000000300720b */ /* 0x000fe20003f33000 */
[----:B-----5:R-:W-:-:S04]  /*25b0*/  FMUL.FTZ R3, R68, R120 ;  /* 0x0000007844037220 */ /* 0x020fc80000410000 */
        /* <DEDUP_REMOVED lines=10> */
.L_x_34016:
        /* <DEDUP_REMOVED lines=13> */
.L_x_34018:
[----:B------:R-:W-:Y:S05]  /*2730*/  BSYNC.RECONVERGENT B2 ;  /* 0x0000000000027941 */ /* 0x000fea0003800200 */
.L_x_34017:
        /* <DEDUP_REMOVED lines=40> */
[----:B------:R-:W-:Y:S01]  /*29c0*/  LOP3.LUT R111, R2, UR33, R75, 0x96, !PT ;  /* 0x00000021026f7c12 */ /* 0x000fe2000f8e964b */
[----:B------:R-:W-:Y:S02]  /*29d0*/  IMAD.MOV.U32 R2, RZ, RZ, R76 ;  /* 0x000000ffff027224 */ /* 0x000fe400078e004c */
[----:B------:R-:W-:-:S07]  /*29e0*/  IMAD.MOV.U32 R76, RZ, RZ, R74 ;  /* 0x000000ffff4c7224 */ /* 0x000fce00078e004a */
.L_x_34015:
[----:B------:R-:W-:Y:S05]  /*29f0*/  BSYNC.RECONVERGENT B1 ;  /* 0x0000000000017941 */ /* 0x000fea0003800200 */
.L_x_34014:
[----:B------:R-:W-:Y:S01]  /*2a00*/  ISETP.NE.AND P3, PT, R73, 0x1, PT ;  /* 0x000000014900780c */ /* 0x000fe20003f65270 */
[----:B------:R-:W-:Y:S01]  /*2a10*/  FMUL.FTZ R69, R69, R120 ;  /* 0x0000007845457220 */ /* 0x000fe20000410000 */
[----:B------:R-:W-:Y:S01]  /*2a20*/  I2FP.F32.U32 R3, R2 ;  /* 0x0000000200037245 */ /* 0x000fe20000201000 */
[----:B------:R-:W-:Y:S01]  /*2a30*/  BSSY.RECONVERGENT B1, `(.L_x_34019) ;  /* 0x0000048000017945 */ /* 0x000fe20003800200 */
[----:B------:R-:W-:Y:S02]  /*2a40*/  IMAD.MOV.U32 R72, RZ, RZ, 0x2 ;  /* 0x00000002ff487424 */ /* 0x000fe400078e00ff */
[----:B------:R-:W-:Y:S01]  /*2a50*/  FMUL.FTZ R69, R69, R116 ;  /* 0x0000007445457220 */ /* 0x000fe20000410000 */
[----:B------:R-:W-:Y:S02]  /*2a60*/  IMAD.MOV.U32 R2, RZ, RZ, R114 ;  /* 0x000000ffff027224 */ /* 0x000fe400078e0072 */
        /* <DEDUP_REMOVED lines=11> */
.L_x_34021:
        /* <DEDUP_REMOVED lines=13> */
.L_x_34023:
[----:B------:R-:W-:Y:S05]  /*2bf0*/  BSYNC.RECONVERGENT B2 ;  /* 0x0000000000027941 */ /* 0x000fea0003800200 */
.L_x_34022:
        /* <DEDUP_REMOVED lines=43> */
.L_x_34020:
[----:B------:R-:W-:Y:S05]  /*2eb0*/  BSYNC.RECONVERGENT B1 ;  /* 0x0000000000017941 */ /* 0x000fea0003800200 */
.L_x_34019:
[----:B------:R-:W-:Y:S01]  /*2ec0*/  I2FP.F32.U32 R3, R2 ;  /* 0x0000000200037245 */ /* 0x000fe20000201000 */
[----:B------:R-:W-:Y:S01]  /*2ed0*/  BSSY.RECONVERGENT B1, `(.L_x_34024) ;  /* 0x000004a000017945 */ /* 0x000fe20003800200 */
[----:B------:R-:W-:Y:S01]  /*2ee0*/  ISETP.NE.AND P4, PT, R72, 0x1, PT ;  /* 0x000000014800780c */ /* 0x000fe20003f85270 */
[----:B------:R-:W-:Y:S02]  /*2ef0*/  HFMA2 R85, -RZ, RZ, 0, 1.1920928955078125e-07 ;  /* 0x00000002ff557431 */ /* 0x000fe400000001ff */
[----:B------:R-:W-:Y:S02]  /*2f00*/  IMAD.MOV.U32 R2, RZ, RZ, R114 ;  /* 0x000000ffff027224 */ /* 0x000fe400078e0072 */
[----:B------:R-:W-:-:S05]  /*2f10*/  FFMA.FTZ R3, R3, R118, 1.1641532182693481445e-10 ;  /* 0x2f00000003037423 */ /* 0x000fca0000010076 */
        /* <DEDUP_REMOVED lines=12> */
.L_x_34026:
        /* <DEDUP_REMOVED lines=13> */
.L_x_34028:
[----:B------:R-:W-:Y:S05]  /*30b0*/  BSYNC.RECONVERGENT B2 ;  /* 0x0000000000027941 */ /* 0x000fea0003800200 */
.L_x_34027:
        /* <DEDUP_REMOVED lines=43> */
.L_x_34025:
[----:B------:R-:W-:Y:S05]  /*3370*/  BSYNC.RECONVERGENT B1 ;  /* 0x0000000000017941 */ /* 0x000fea0003800200 */
.L_x_34024:
        /* <DEDUP_REMOVED lines=10> */
.L_x_34008:
[----:B------:R-:W0:Y:S01]  /*3420*/  LDC.64 R2, c[0x0][0x3a8] ;  /* 0x0000ea00ff027b82 */ /* 0x000e220000000a00 */
[----:B------:R-:W-:Y:S01]  /*3430*/  SEL R72, RZ, 0x1000000, !P4 ;  /* 0x01000000ff487807 */ /* 0x000fe20006000000 */
[----:B------:R-:W-:Y:S01]  /*3440*/  VIADD R117, R119, 0x20 ;  /* 0x0000002077757836 */ /* 0x000fe20000000000 */
[----:B------:R-:W-:Y:S02]  /*3450*/  SEL R73, RZ, 0x10000, !P3 ;  /* 0x00010000ff497807 */ /* 0x000fe40005800000 */
[----:B------:R-:W-:-:S03]  /*3460*/  SEL R74, RZ, 0x100, !P2 ;  /* 0x00000100ff4a7807 */ /* 0x000fc60005000000 */
[----:B------:R-:W1:Y:S01]  /*3470*/  LDC.64 R96, c[0x0][0x3b0] ;  /* 0x0000ec00ff607b82 */ /* 0x000e620000000a00 */
[----:B------:R-:W-:Y:S02]  /*3480*/  IADD3 R72, PT, PT, R74, R72, R73 ;  /* 0x000000484a487210 */ /* 0x000fe40007ffe049 */
[----:B------:R-:W-:-:S04]  /*3490*/  SEL R73, RZ, 0x1, !P1 ;  /* 0x00000001ff497807 */ /* 0x000fc80004800000 */
[----:B------:R-:W-:Y:S01]  /*34a0*/  IADD3 R77, PT, PT, R72, R73, RZ ;  /* 0x00000049484d7210 */ /* 0x000fe20007ffe0ff */
        /* <DEDUP_REMOVED lines=26> */
.L_x_34032:
        /* <DEDUP_REMOVED lines=13> */
.L_x_34034:
[----:B------:R-:W-:Y:S05]  /*3720*/  BSYNC.RECONVERGENT B2 ;  /* 0x0000000000027941 */ /* 0x000fea0003800200 */
.L_x_34033:
        /* <DEDUP_REMOVED lines=43> */
.L_x_34031:
[----:B------:R-:W-:Y:S05]  /*39e0*/  BSYNC.RECONVERGENT B1 ;  /* 0x0000000000017941 */ /* 0x000fea0003800200 */
.L_x_34030:
[----:B------:R-:W-:Y:S01]  /*39f0*/  I2FP.F32.U32 R79, R78 ;  /* 0x0000004e004f7245 */ /* 0x000fe20000201000 */
[----:B-----5:R-:W-:Y:S01]  /*3a00*/  FMUL.FTZ R85, R72, R120 ;  /* 0x0000007848557220 */ /* 0x020fe20000410000 */
        /* <DEDUP_REMOVED lines=19> */
.L_x_34037:
        /* <DEDUP_REMOVED lines=13> */
.L_x_34039:
[----:B------:R-:W-:Y:S05]  /*3c10*/  BSYNC.RECONVERGENT B2 ;  /* 0x0000000000027941 */ /* 0x000fea0003800200 */
.L_x_34038:
        /* <DEDUP_REMOVED lines=43> */
.L_x_34036:
[----:B------:R-:W-:Y:S05]  /*3ed0*/  BSYNC.RECONVERGENT B1 ;  /* 0x0000000000017941 */ /* 0x000fea0003800200 */
.L_x_34035:
        /* <DEDUP_REMOVED lines=21> */
.L_x_34042:
        /* <DEDUP_REMOVED lines=13> */
.L_x_34044:
[----:B------:R-:W-:Y:S05]  /*4100*/  BSYNC.RECONVERGENT B2 ;  /* 0x0000000000027941 */ /* 0x000fea0003800200 */
.L_x_34043:
        /* <DEDUP_REMOVED lines=43> */
.L_x_34041:
[----:B------:R-:W-:Y:S05]  /*43c0*/  BSYNC.RECONVERGENT B1 ;  /* 0x0000000000017941 */ /* 0x000fea0003800200 */
.L_x_34040:
[----:B------:R-:W-:Y:S01]  /*43d0*/  I2FP.F32.U32 R77, R76 ;  /* 0x0000004c004d7245 */ /* 0x000fe20000201000 */
[----:B------:R-:W-:Y:S01]  /*43e0*/  FMUL.FTZ R79, R74, R120 ;  /* 0x000000784a4f7220 */ /* 0x000fe20000410000 */
[----:B------:R-:W-:Y:S01]  /*43f0*/  ISETP.NE.AND P4, PT, R80, 0x1, PT ;  /* 0x000000015000780c */ /* 0x000fe20003f85270 */
[----:B------:R-:W-:Y:S01]  /*4400*/  BSSY.RECONVERGENT B1, `(.L_x_34045) ;  /* 0x000004b000017945 */ /* 0x000fe20003800200 */
[----:B------:R-:W-:Y:S02]  /*4410*/  IMAD.MOV.U32 R87, RZ, RZ, 0x2 ;  /* 0x00000002ff577424 */ /* 0x000fe400078e00ff */
        /* <DEDUP_REMOVED lines=16> */
.L_x_34047:
        /* <DEDUP_REMOVED lines=13> */
.L_x_34049:
[----:B------:R-:W-:Y:S05]  /*45f0*/  BSYNC.RECONVERGENT B2 ;  /* 0x0000000000027941 */ /* 0x000fea0003800200 */
.L_x_34048:
        /* <DEDUP_REMOVED lines=43> */
.L_x_34046:
[----:B------:R-:W-:Y:S05]  /*48b0*/  BSYNC.RECONVERGENT B1 ;  /* 0x0000000000017941 */ /* 0x000fea0003800200 */
.L_x_34045:
        /* <DEDUP_REMOVED lines=9> */
.L_x_34029:
        /* <DEDUP_REMOVED lines=16> */
.L_x_34053:
        /* <DEDUP_REMOVED lines=13> */
.L_x_34055:
[----:B------:R-:W-:Y:S05]  /*4b20*/  BSYNC.RECONVERGENT B2 ;  /* 0x0000000000027941 */ /* 0x000fea0003800200 */
.L_x_34054:
        /* <DEDUP_REMOVED lines=42> */
.L_x_34052:
[----:B------:R-:W-:Y:S05]  /*4dd0*/  BSYNC.RECONVERGENT B1 ;  /* 0x0000000000017941 */ /* 0x000fea0003800200 */
.L_x_34051:
[----:B------:R-:W-:Y:S01]  /*4de0*/  I2FP.F32.U32 R77, R77 ;  /* 0x0000004d004d7245 */ /* 0x000fe20000201000 */
[----:B------:R-:W-:Y:S01]  /*4df0*/  BSSY.RECONVERGENT B1, `(.L_x_34056) ;  /* 0x000004a000017945 */ /* 0x000fe20003800200 */
[----:B------:R-:W-:Y:S01]  /*4e00*/  ISETP.NE.AND P2, PT, R78, 0x1, PT ;  /* 0x000000014e00780c */ /* 0x000fe20003f45270 */
[----:B------:R-:W-:Y:S02]  /*4e10*/  IMAD.MOV.U32 R79, RZ, RZ, 0x2 ;  /* 0x00000002ff4f7424 */ /* 0x000fe400078e00ff */
[----:B------:R-:W-:Y:S01]  /*4e20*/  FFMA.FTZ R77, R77, R118, 1.1641532182693481445e-10 ;  /* 0x2f0000004d4d7423 */ /* 0x000fe20000010076 */
[----:B------:R-:W-:-:S04]  /*4e30*/  IMAD.MOV.U32 R76, RZ, RZ, R114 ;  /* 0x000000ffff4c7224 */ /* 0x000fc800078e0072 */
[----:B------:R-:W-:Y:S01]  /*4e40*/  FSETP.LE.FTZ.AND P1, PT, R77, R0, PT ;  /* 0x000000004d00720b */ /* 0x000fe20003f33000 */
[----:B-----5:R-:W-:-:S04]  /*4e50*/  FMUL.FTZ R77, R72, R120 ;  /* 0x00000078484d7220 */ /* 0x020fc80000410000 */
[----:B------:R-:W-:Y:S01]  /*4e60*/  FMUL.FTZ R72, R77, R116 ;  /* 0x000000744d487220 */ /* 0x000fe20000410000 */
        /* <DEDUP_REMOVED lines=9> */
.L_x_34058:
        /* <DEDUP_REMOVED lines=13> */
.L_x_34060:
[----:B------:R-:W-:Y:S05]  /*4fd0*/  BSYNC.RECONVERGENT B2 ;  /* 0x0000000000027941 */ /* 0x000fea0003800200 */
.L_x_34059:
        /* <DEDUP_REMOVED lines=43> */
.L_x_34057:
[----:B------:R-:W-:Y:S05]  /*5290*/  BSYNC.RECONVERGENT B1 ;  /* 0x0000000000017941 */ /* 0x000fea0003800200 */
.L_x_34056:
        /* <DEDUP_REMOVED lines=18> */
.L_x_34063:
        /* <DEDUP_REMOVED lines=13> */
.L_x_34065:
[----:B------:R-:W-:Y:S05]  /*5490*/  BSYNC.RECONVERGENT B2 ;  /* 0x0000000000027941 */ /* 0x000fea0003800200 */
.L_x_34064:
        /* <DEDUP_REMOVED lines=43> */
.L_x_34062:
[----:B------:R-:W-:Y:S05]  /*5750*/  BSYNC.RECONVERGENT B1 ;  /* 0x0000000000017941 */ /* 0x000fea0003800200 */
.L_x_34061:
[----:B------:R-:W-:Y:S01]  /*5760*/  I2FP.F32.U32 R77, R76 ;  /* 0x0000004c004d7245 */ /* 0x000fe20000201000 */
[----:B------:R-:W-:Y:S01]  /*5770*/  BSSY.RECONVERGENT B1, `(.L_x_34066) ;  /* 0x000004a000017945 */ /* 0x000fe20003800200 */
[----:B------:R-:W-:Y:S01]  /*5780*/  ISETP.NE.AND P4, PT, R78, 0x1, PT ;  /* 0x000000014e00780c */ /* 0x000fe20003f85270 */
[----:B------:R-:W-:Y:S02]  /*5790*/  IMAD.MOV.U32 R87, RZ, RZ, 0x2 ;  /* 0x00000002ff577424 */ /* 0x000fe400078e00ff */
[----:B------:R-:W-:-:S05]  /*57a0*/  FFMA.FTZ R77, R77, R118, 1.1641532182693481445e-10 ;  /* 0x2f0000004d4d7423 */ /* 0x000fca0000010076 */
[----:B------:R-:W-:Y:S01]  /*57b0*/  FSETP.LE.FTZ.AND P3, PT, R77, R0, PT ;  /* 0x000000004d00720b */ /* 0x000fe20003f73000 */
[----:B------:R-:W-:Y:S01]  /*57c0*/  FMUL.FTZ R77, R74, R120 ;  /* 0x000000784a4d7220 */ /* 0x000fe20000410000 */
[----:B------:R-:W-:-:S03]  /*57d0*/  MOV R74, R114 ;  /* 0x00000072004a7202 */ /* 0x000fc60000000f00 */
        /* <DEDUP_REMOVED lines=10> */
.L_x_34068:
        /* <DEDUP_REMOVED lines=13> */
.L_x_34070:
[----:B------:R-:W-:Y:S05]  /*5950*/  BSYNC.RECONVERGENT B2 ;  /* 0x0000000000027941 */ /* 0x000fea0003800200 */
.L_x_34069:
        /* <DEDUP_REMOVED lines=43> */
.L_x_34067:
[----:B------:R-:W-:Y:S05]  /*5c10*/  BSYNC.RECONVERGENT B1 ;  /* 0x0000000000017941 */ /* 0x000fea0003800200 */
.L_x_34066:
        /* <DEDUP_REMOVED lines=10> */
.L_x_34050:
[----:B------:R-:W-:Y:S01]  /*5cc0*/  SEL R76, RZ, 0x1000000, !P4 ;  /* 0x01000000ff4c7807 */ /* 0x000fe20006000000 */
[----:B------:R-:W-:Y:S01]  /*5cd0*/  VIADD R121, R119, 0x40 ;  /* 0x0000004077797836 */ /* 0x000fe20000000000 */
[----:B------:R-:W-:Y:S02]  /*5ce0*/  SEL R77, RZ, 0x10000, !P3 ;  /* 0x00010000ff4d7807 */ /* 0x000fe40005800000 */
[----:B------:R-:W-:Y:S01]  /*5cf0*/  SEL R78, RZ, 0x100, !P2 ;  /* 0x00000100ff4e7807 */ /* 0x000fe20005000000 */
[----:B------:R-:W-:Y:S01]  /*5d00*/  IMAD.WIDE.U32 R80, R121, 0x10, R98 ;  /* 0x0000001079507825 */ /* 0x000fe200078e0062 */
[----:B------:R-:W-:Y:S02]  /*5d10*/  SEL R79, RZ, 0x1, !P1 ;  /* 0x00000001ff4f7807 */ /* 0x000fe40004800000 */
[----:B------:R-:W-:Y:S01]  /*5d20*/  IADD3 R78, PT, PT, R78, R76, R77 ;  /* 0x0000004c4e4e7210 */ /* 0x000fe20007ffe04d */
[----:B------:R-:W-:-:S04]  /*5d30*/  IMAD.WIDE.U32 R76, R117, 0x10, R2 ;  /* 0x00000010754c7825 */ /* 0x000fc800078e0002 */
[----:B------:R-:W-:Y:S01]  /*5d40*/  IMAD.IADD R85, R78, 0x1, R79 ;  /* 0x000000014e557824 */ /* 0x000fe200078e024f */
[----:B------:R0:W-:Y:S01]  /*5d50*/  STG.E.128 desc[UR8][R76.64], R72 ;  /* 0x000000484c007986 */ /* 0x0001e2000c101d08 */
[----:B------:R-:W-:-:S05]  /*5d60*/  IMAD.WIDE.U32 R78, R117, 0x4, R96 ;  /* 0x00000004754e7825 */ /* 0x000fca00078e0060 */
        /* <DEDUP_REMOVED lines=22> */
.L_x_34074:
        /* <DEDUP_REMOVED lines=13> */
.L_x_34076:
[----:B------:R-:W-:Y:S05]  /*5fa0*/  BSYNC.RECONVERGENT B2 ;  /* 0x0000000000027941 */ /* 0x000fea0003800200 */
.L_x_34075:
        /* <DEDUP_REMOVED lines=43> */
.L_x_34073:
[----:B------:R-:W-:Y:S05]  /*6260*/  BSYNC.RECONVERGENT B1 ;  /* 0x0000000000017941 */ /* 0x000fea0003800200 */
.L_x_34072:
        /* <DEDUP_REMOVED lines=21> */
.L_x_34079:
        /* <DEDUP_REMOVED lines=13> */
.L_x_34081:
[----:B------:R-:W-:Y:S05]  /*6490*/  BSYNC.RECONVERGENT B2 ;  /* 0x0000000000027941 */ /* 0x000fea0003800200 */
.L_x_34080:
        /* <DEDUP_REMOVED lines=43> */
.L_x_34078:
[----:B------:R-:W-:Y:S05]  /*6750*/  BSYNC.RECONVERGENT B1 ;  /* 0x0000000000017941 */ /* 0x000fea0003800200 */
.L_x_34077:
        /* <DEDUP_REMOVED lines=21> */
.L_x_34084:
        /* <DEDUP_REMOVED lines=13> */
.L_x_34086:
[----:B------:R-:W-:Y:S05]  /*6980*/  BSYNC.RECONVERGENT B2 ;  /* 0x0000000000027941 */ /* 0x000fea0003800200 */
.L_x_34085:
        /* <DEDUP_REMOVED lines=43> */
.L_x_34083:
[----:B------:R-:W-:Y:S05]  /*6c40*/  BSYNC.RECONVERGENT B1 ;  /* 0x0000000000017941 */ /* 0x000fea0003800200 */
.L_x_34082:
        /* <DEDUP_REMOVED lines=21> */
.L_x_34089:
        /* <DEDUP_REMOVED lines=13> */
.L_x_34091:
[----:B------:R-:W-:Y:S05]  /*6e70*/  BSYNC.RECONVERGENT B2 ;  /* 0x0000000000027941 */ /* 0x000fea0003800200 */
.L_x_34090:
        /* <DEDUP_REMOVED lines=43> */
.L_x_34088:
[----:B------:R-:W-:Y:S05]  /*7130*/  BSYNC.RECONVERGENT B1 ;  /* 0x0000000000017941 */ /* 0x000fea0003800200 */
.L_x_34087:
        /* <DEDUP_REMOVED lines=9> */
.L_x_34071:
        /* <DEDUP_REMOVED lines=16> */
.L_x_34095:
        /* <DEDUP_REMOVED lines=13> */
.L_x_34097:
[----:B------:R-:W-:Y:S05]  /*73a0*/  BSYNC.RECONVERGENT B2 ;  /* 0x0000000000027941 */ /* 0x000fea0003800200 */
.L_x_34096:
        /* <DEDUP_REMOVED lines=42> */
.L_x_34094:
[----:B------:R-:W-:Y:S05]  /*7650*/  BSYNC.RECONVERGENT B1 ;  /* 0x0000000000017941 */ /* 0x000fea0003800200 */
.L_x_34093:
[----:B------:R-:W-:Y:S01]  /*7660*/  ISETP.NE.AND P2, PT, R78, 0x1, PT ;  /* 0x000000014e00780c */ /* 0x000fe20003f45270 */
[----:B-----5:R-:W-:Y:S01]  /*7670*/  FMUL.FTZ R79, R80, R120 ;  /* 0x00000078504f7220 */ /* 0x020fe20000410000 */
        /* <DEDUP_REMOVED lines=16> */
.L_x_34100:
        /* <DEDUP_REMOVED lines=13> */
.L_x_34102:
[----:B------:R-:W-:Y:S05]  /*7850*/  BSYNC.RECONVERGENT B2 ;  /* 0x0000000000027941 */ /* 0x000fea0003800200 */
.L_x_34101:
        /* <DEDUP_REMOVED lines=43> */
.L_x_34099:
[----:B------:R-:W-:Y:S05]  /*7b10*/  BSYNC.RECONVERGENT B1 ;  /* 0x0000000000017941 */ /* 0x000fea0003800200 */
.L_x_34098:
[----:B------:R-:W-:Y:S01]  /*7b20*/  I2FP.F32.U32 R77, R77 ;  /* 0x0000004d004d7245 */ /* 0x000fe20000201000 */
[----:B------:R-:W-:Y:S01]  /*7b30*/  BSSY.RECONVERGENT B1, `(.L_x_34103) ;  /* 0x000004a000017945 */ /* 0x000fe20003800200 */
[----:B------:R-:W-:Y:S01]  /*7b40*/  ISETP.NE.AND P3, PT, R80, 0x1, PT ;  /* 0x000000015000780c */ /* 0x000fe20003f65270 */
[----:B------:R-:W-:Y:S01]  /*7b50*/  IMAD.MOV.U32 R84, RZ, RZ, 0x2 ;  /* 0x00000002ff547424 */ /* 0x000fe200078e00ff */
[----:B------:R-:W-:Y:S01]  /*7b60*/  MOV R78, R114 ;  /* 0x00000072004e7202 */ /* 0x000fe20000000f00 */
        /* <DEDUP_REMOVED lines=13> */
.L_x_34105:
        /* <DEDUP_REMOVED lines=13> */
.L_x_34107:
[----:B------:R-:W-:Y:S05]  /*7d10*/  BSYNC.RECONVERGENT B2 ;  /* 0x0000000000027941 */ /* 0x000fea0003800200 */
.L_x_34106:
        /* <DEDUP_REMOVED lines=43> */
.L_x_34104:
[----:B------:R-:W-:Y:S05]  /*7fd0*/  BSYNC.RECONVERGENT B1 ;  /* 0x0000000000017941 */ /* 0x000fea0003800200 */
.L_x_34103:
        /* <DEDUP_REMOVED lines=18> */
.L_x_34110:
        /* <DEDUP_REMOVED lines=13> */
.L_x_34112:
[----:B------:R-:W-:Y:S05]  /*81d0*/  BSYNC.RECONVERGENT B2 ;  /* 0x0000000000027941 */ /* 0x000fea0003800200 */
.L_x_34111:
        /* <DEDUP_REMOVED lines=43> */
.L_x_34109:
[----:B------:R-:W-:Y:S05]  /*8490*/  BSYNC.RECONVERGENT B1 ;  /* 0x0000000000017941 */ /* 0x000fea0003800200 */
.L_x_34108:
        /* <DEDUP_REMOVED lines=10> */
.L_x_34092:
[----:B------:R-:W-:Y:S01]  /*8540*/  SEL R80, RZ, 0x1000000, !P4 ;  /* 0x01000000ff507807 */ /* 0x000fe20006000000 */
[----:B------:R-:W-:Y:S01]  /*8550*/  VIADD R123, R119, 0x60 ;  /* 0x00000060777b7836 */ /* 0x000fe20000000000 */
[----:B------:R-:W-:Y:S01]  /*8560*/  SEL R81, RZ, 0x10000, !P3 ;  /* 0x00010000ff517807 */ /* 0x000fe20005800000 */
[C---:B------:R-:W-:Y:S01]  /*8570*/  IMAD.WIDE.U32 R84, R121.reuse, 0x10, R2 ;  /* 0x0000001079547825 */ /* 0x040fe200078e0002 */
[----:B------:R-:W-:Y:S02]  /*8580*/  SEL R82, RZ, 0x100, !P2 ;  /* 0x00000100ff527807 */ /* 0x000fe40005000000 */
[----:B------:R-:W-:Y:S01]  /*8590*/  SEL R83, RZ, 0x1, !P1 ;  /* 0x00000001ff537807 */ /* 0x000fe20004800000 */
[----:B------:R-:W-:Y:S01]  /*85a0*/  IMAD.WIDE.U32 R86, R121, 0x4, R96 ;  /* 0x0000000479567825 */ /* 0x000fe200078e0060 */
[----:B------:R-:W-:Y:S01]  /*85b0*/  IADD3 R80, PT, PT, R82, R80, R81 ;  /* 0x0000005052507210 */ /* 0x000fe20007ffe051 */
[----:B------:R0:W-:Y:S03]  /*85c0*/  STG.E.128 desc[UR8][R84.64], R76 ;  /* 0x0000004c54007986 */ /* 0x0001e6000c101d08 */
[----:B------:R-:W-:Y:S01]  /*85d0*/  IADD3 R89, PT, PT, R80, R83, RZ ;  /* 0x0000005350597210 */ /* 0x000fe20007ffe0ff */
[----:B------:R-:W-:-:S04]  /*85e0*/  IMAD.WIDE.U32 R80, R123, 0x10, R98 ;  /* 0x000000107b507825 */ /* 0x000fc800078e0062 */
        /* <DEDUP_REMOVED lines=22> */
.L_x_34116:
        /* <DEDUP_REMOVED lines=13> */
.L_x_34118:
[----:B------:R-:W-:Y:S05]  /*8820*/  BSYNC.RECONVERGENT B2 ;  /* 0x0000000000027941 */ /* 0x000fea0003800200 */
.L_x_34117:
        /* <DEDUP_REMOVED lines=43> */
.L_x_34115:
[----:B------:R-:W-:Y:S05]  /*8ae0*/  BSYNC.RECONVERGENT B1 ;  /* 0x0000000000017941 */ /* 0x000fea0003800200 */
.L_x_34114:
[----:B------:R-:W-:Y:S01]  /*8af0*/  I2FP.F32.U32 R91, R90 ;  /* 0x0000005a005b7245 */ /* 0x000fe20000201000 */
[----:B-----5:R-:W-:Y:S01]  /*8b00*/  FMUL.FTZ R93, R80, R120 ;  /* 0x00000078505d7220 */ /* 0x020fe20000410000 */
        /* <DEDUP_REMOVED lines=19> */
.L_x_34121:
        /* <DEDUP_REMOVED lines=13> */
.L_x_34123:
[----:B------:R-:W-:Y:S05]  /*8d10*/  BSYNC.RECONVERGENT B2 ;  /* 0x0000000000027941 */ /* 0x000fea0003800200 */
.L_x_34122:
        /* <DEDUP_REMOVED lines=43> */
.L_x_34120:
[----:B------:R-:W-:Y:S05]  /*8fd0*/  BSYNC.RECONVERGENT B1 ;  /* 0x0000000000017941 */ /* 0x000fea0003800200 */
.L_x_34119:
        /* <DEDUP_REMOVED lines=21> */
.L_x_34126:
        /* <DEDUP_REMOVED lines=13> */
.L_x_34128:
[----:B------:R-:W-:Y:S05]  /*9200*/  BSYNC.RECONVERGENT B2 ;  /* 0x0000000000027941 */ /* 0x000fea0003800200 */
.L_x_34127:
        /* <DEDUP_REMOVED lines=43> */
.L_x_34125:
[----:B------:R-:W-:Y:S05]  /*94c0*/  BSYNC.RECONVERGENT B1 ;  /* 0x0000000000017941 */ /* 0x000fea0003800200 */
.L_x_34124:
        /* <DEDUP_REMOVED lines=21> */
.L_x_34131:
        /* <DEDUP_REMOVED lines=13> */
.L_x_34133:
[----:B------:R-:W-:Y:S05]  /*96f0*/  BSYNC.RECONVERGENT B2 ;  /* 0x0000000000027941 */ /* 0x000fea0003800200 */
.L_x_34132:
        /* <DEDUP_REMOVED lines=43> */
.L_x_34130:
[----:B------:R-:W-:Y:S05]  /*99b0*/  BSYNC.RECONVERGENT B1 ;  /* 0x0000000000017941 */ /* 0x000fea0003800200 */
.L_x_34129:
        /* <DEDUP_REMOVED lines=9> */
.L_x_34113:
        /* <DEDUP_REMOVED lines=16> */
.L_x_34137:
        /* <DEDUP_REMOVED lines=13> */
.L_x_34139:
[----:B------:R-:W-:Y:S05]  /*9c20*/  BSYNC.RECONVERGENT B2 ;  /* 0x0000000000027941 */ /* 0x000fea0003800200 */
.L_x_34138:
        /* <DEDUP_REMOVED lines=42> */
.L_x_34136:
[----:B------:R-:W-:Y:S05]  /*9ed0*/  BSYNC.RECONVERGENT B1 ;  /* 0x0000000000017941 */ /* 0x000fea0003800200 */
.L_x_34135:
[----:B------:R-:W-:Y:S01]  /*9ee0*/  I2FP.F32.U32 R85, R84 ;  /* 0x0000005400557245 */ /* 0x000fe20000201000 */
[----:B------:R-:W-:Y:S01]  /*9ef0*/  BSSY.RECONVERGENT B1, `(.L_x_34140) ;  /* 0x000004a000017945 */ /* 0x000fe20003800200 */
[----:B------:R-:W-:Y:S01]  /*9f00*/  ISETP.NE.AND P2, PT, R86, 0x1, PT ;  /* 0x000000015600780c */ /* 0x000fe20003f45270 */
[----:B------:R-:W-:Y:S01]  /*9f10*/  IMAD.MOV.U32 R87, RZ, RZ, 0x2 ;  /* 0x00000002ff577424 */ /* 0x000fe200078e00ff */
[----:B------:R-:W-:Y:S01]  /*9f20*/  MOV R84, R114 ;  /* 0x0000007200547202 */ /* 0x000fe20000000f00 */
[----:B------:R-:W-:-:S05]  /*9f30*/  FFMA.FTZ R85, R85, R118, 1.1641532182693481445e-10 ;  /* 0x2f00000055557423 */ /* 0x000fca0000010076 */
        /* <DEDUP_REMOVED lines=12> */
.L_x_34142:
        /* <DEDUP_REMOVED lines=13> */
.L_x_34144:
[----:B------:R-:W-:Y:S05]  /*a0d0*/  BSYNC.RECONVERGENT B2 ;  /* 0x0000000000027941 */ /* 0x000fea0003800200 */
.L_x_34143:
        /* <DEDUP_REMOVED lines=43> */
.L_x_34141:
[----:B------:R-:W-:Y:S05]  /*a390*/  BSYNC.RECONVERGENT B1 ;  /* 0x0000000000017941 */ /* 0x000fea0003800200 */
.L_x_34140:
        /* <DEDUP_REMOVED lines=18> */
.L_x_34147:
        /* <DEDUP_REMOVED lines=13> */
.L_x_34149:
[----:B------:R-:W-:Y:S05]  /*a590*/  BSYNC.RECONVERGENT B2 ;  /* 0x0000000000027941 */ /* 0x000fea0003800200 */
.L_x_34148:
        /* <DEDUP_REMOVED lines=43> */
.L_x_34146:
[----:B------:R-:W-:Y:S05]  /*a850*/  BSYNC.RECONVERGENT B1 ;  /* 0x0000000000017941 */ /* 0x000fea0003800200 */
.L_x_34145:
        /* <DEDUP_REMOVED lines=18> */
.L_x_34152:
        /* <DEDUP_REMOVED lines=13> */
.L_x_34154:
[----:B------:R-:W-:Y:S05]  /*aa50*/  BSYNC.RECONVERGENT B2 ;  /* 0x0000000000027941 */ /* 0x000fea0003800200 */
.L_x_34153:
        /* <DEDUP_REMOVED lines=43> */
.L_x_34151:
[----:B------:R-:W-:Y:S05]  /*ad10*/  BSYNC.RECONVERGENT B1 ;  /* 0x0000000000017941 */ /* 0x000fea0003800200 */
.L_x_34150:
        /* <DEDUP_REMOVED lines=10> */
.L_x_34134:
        /* <DEDUP_REMOVED lines=33> */
.L_x_34158:
        /* <DEDUP_REMOVED lines=13> */
.L_x_34160:
[----:B------:R-:W-:Y:S05]  /*b0a0*/  BSYNC.RECONVERGENT B2 ;  /* 0x0000000000027941 */ /* 0x000fea0003800200 */
.L_x_34159:
        /* <DEDUP_REMOVED lines=43> */
.L_x_34157:
[----:B------:R-:W-:Y:S05]  /*b360*/  BSYNC.RECONVERGENT B1 ;  /* 0x0000000000017941 */ /* 0x000fea0003800200 */
.L_x_34156:
[----:B------:R-:W-:Y:S01]  /*b370*/  I2FP.F32.U32 R95, R94 ;  /* 0x0000005e005f7245 */ /* 0x000fe20000201000 */
[----:B-----5:R-:W-:Y:S01]  /*b380*/  FMUL.FTZ R101, R84, R120 ;  /* 0x0000007854657220 */ /* 0x020fe20000410000 */
        /* <DEDUP_REMOVED lines=19> */
.L_x_34163:
        /* <DEDUP_REMOVED lines=13> */
.L_x_34165:
[----:B------:R-:W-:Y:S05]  /*b590*/  BSYNC.RECONVERGENT B2 ;  /* 0x0000000000027941 */ /* 0x000fea0003800200 */
.L_x_34164:
        /* <DEDUP_REMOVED lines=43> */
.L_x_34162:
[----:B------:R-:W-:Y:S05]  /*b850*/  BSYNC.RECONVERGENT B1 ;  /* 0x0000000000017941 */ /* 0x000fea0003800200 */
.L_x_34161:
        /* <DEDUP_REMOVED lines=21> */
.L_x_34168:
        /* <DEDUP_REMOVED lines=13> */
.L_x_34170:
[----:B------:R-:W-:Y:S05]  /*ba80*/  BSYNC.RECONVERGENT B2 ;  /* 0x0000000000027941 */ /* 0x000fea0003800200 */
.L_x_34169:
        /* <DEDUP_REMOVED lines=43> */
.L_x_34167:
[----:B------:R-:W-:Y:S05]  /*bd40*/  BSYNC.RECONVERGENT B1 ;  /* 0x0000000000017941 */ /* 0x000fea0003800200 */
.L_x_34166:
        /* <DEDUP_REMOVED lines=21> */
.L_x_34173:
        /* <DEDUP_REMOVED lines=13> */
.L_x_34175:
[----:B------:R-:W-:Y:S05]  /*bf70*/  BSYNC.RECONVERGENT B2 ;  /* 0x0000000000027941 */ /* 0x000fea0003800200 */
.L_x_34174:
        /* <DEDUP_REMOVED lines=43> */
.L_x_34172:
[----:B------:R-:W-:Y:S05]  /*c230*/  BSYNC.RECONVERGENT B1 ;  /* 0x0000000000017941 */ /* 0x000fea0003800200 */
.L_x_34171:
        /* <DEDUP_REMOVED lines=9> */
.L_x_34155:
        /* <DEDUP_REMOVED lines=16> */
.L_x_34179:
        /* <DEDUP_REMOVED lines=13> */
.L_x_34181:
[----:B------:R-:W-:Y:S05]  /*c4a0*/  BSYNC.RECONVERGENT B2 ;  /* 0x0000000000027941 */ /* 0x000fea0003800200 */
.L_x_34180:
        /* <DEDUP_REMOVED lines=42> */
.L_x_34178:
[----:B------:R-:W-:Y:S05]  /*c750*/  BSYNC.RECONVERGENT B1 ;  /* 0x0000000000017941 */ /* 0x000fea0003800200 */
.L_x_34177:
[----:B------:R-:W-:Y:S01]  /*c760*/  I2FP.F32.U32 R89, R88 ;  /* 0x0000005800597245 */ /* 0x000fe20000201000 */
[----:B------:R-:W-:Y:S01]  /*c770*/  BSSY.RECONVERGENT B1, `(.L_x_34182) ;  /* 0x000004a000017945 */ /* 0x000fe20003800200 */
[----:B------:R-:W-:Y:S01]  /*c780*/  ISETP.NE.AND P2, PT, R90, 0x1, PT ;  /* 0x000000015a00780c */ /* 0x000fe20003f45270 */
[----:B------:R-:W-:Y:S02]  /*c790*/  HFMA2 R91, -RZ, RZ, 0, 1.1920928955078125e-07 ;  /* 0x00000002ff5b7431 */ /* 0x000fe400000001ff */
[----:B------:R-:W-:Y:S02]  /*c7a0*/  IMAD.MOV.U32 R88, RZ, RZ, R114 ;  /* 0x000000ffff587224 */ /* 0x000fe400078e0072 */
        /* <DEDUP_REMOVED lines=13> */
.L_x_34184:
        /* <DEDUP_REMOVED lines=13> */
.L_x_34186:
[----:B------:R-:W-:Y:S05]  /*c950*/  BSYNC.RECONVERGENT B2 ;  /* 0x0000000000027941 */ /* 0x000fea0003800200 */
.L_x_34185:
        /* <DEDUP_REMOVED lines=43> */
.L_x_34183:
[----:B------:R-:W-:Y:S05]  /*cc10*/  BSYNC.RECONVERGENT B1 ;  /* 0x0000000000017941 */ /* 0x000fea0003800200 */
.L_x_34182:
        /* <DEDUP_REMOVED lines=18> */
.L_x_34189:
        /* <DEDUP_REMOVED lines=13> */
.L_x_34191:
[----:B------:R-:W-:Y:S05]  /*ce10*/  BSYNC.RECONVERGENT B2 ;  /* 0x0000000000027941 */ /* 0x000fea0003800200 */
.L_x_34190:
        /* <DEDUP_REMOVED lines=43> */
.L_x_34188:
[----:B------:R-:W-:Y:S05]  /*d0d0*/  BSYNC.RECONVERGENT B1 ;  /* 0x0000000000017941 */ /* 0x000fea0003800200 */
.L_x_34187:
        /* <DEDUP_REMOVED lines=18> */
.L_x_34194:
        /* <DEDUP_REMOVED lines=13> */
.L_x_34196:
[----:B------:R-:W-:Y:S05]  /*d2d0*/  BSYNC.RECONVERGENT B2 ;  /* 0x0000000000027941 */ /* 0x000fea0003800200 */
.L_x_34195:
        /* <DEDUP_REMOVED lines=43> */
.L_x_34193:
[----:B------:R-:W-:Y:S05]  /*d590*/  BSYNC.RECONVERGENT B1 ;  /* 0x0000000000017941 */ /* 0x000fea0003800200 */
.L_x_34192:
        /* <DEDUP_REMOVED lines=10> */
.L_x_34176:
        /* <DEDUP_REMOVED lines=33> */
.L_x_34200:
        /* <DEDUP_REMOVED lines=13> */
.L_x_34202:
[----:B------:R-:W-:Y:S05]  /*d920*/  BSYNC.RECONVERGENT B2 ;  /* 0x0000000000027941 */ /* 0x000fea0003800200 */
.L_x_34201:
        /* <DEDUP_REMOVED lines=43> */
.L_x_34199:
[----:B------:R-:W-:Y:S05]  /*dbe0*/  BSYNC.RECONVERGENT B1 ;  /* 0x0000000000017941 */ /* 0x000fea0003800200 */
.L_x_34198:
        /* <DEDUP_REMOVED lines=21> */
.L_x_34205:
        /* <DEDUP_REMOVED lines=13> */
.L_x_34207:
[----:B------:R-:W-:Y:S05]  /*de10*/  BSYNC.RECONVERGENT B2 ;  /* 0x0000000000027941 */ /* 0x000fea0003800200 */
.L_x_34206:
        /* <DEDUP_REMOVED lines=43> */
.L_x_34204:
[----:B------:R-:W-:Y:S05]  /*e0d0*/  BSYNC.RECONVERGENT B1 ;  /* 0x0000000000017941 */ /* 0x000fea0003800200 */
.L_x_34203:
        /* <DEDUP_REMOVED lines=21> */
.L_x_34210:
        /* <DEDUP_REMOVED lines=13> */
.L_x_34212:
[----:B------:R-:W-:Y:S05]  /*e300*/  BSYNC.RECONVERGENT B2 ;  /* 0x0000000000027941 */ /* 0x000fea0003800200 */
.L_x_34211:
        /* <DEDUP_REMOVED lines=43> */
.L_x_34209:
[----:B------:R-:W-:Y:S05]  /*e5c0*/  BSYNC.RECONVERGENT B1 ;  /* 0x0000000000017941 */ /* 0x000fea0003800200 */
.L_x_34208:
        /* <DEDUP_REMOVED lines=21> */
.L_x_34215:
        /* <DEDUP_REMOVED lines=13> */
.L_x_34217:
[----:B------:R-:W-:Y:S05]  /*e7f0*/  BSYNC.RECONVERGENT B2 ;  /* 0x0000000000027941 */ /* 0x000fea0003800200 */
.L_x_34216:
        /* <DEDUP_REMOVED lines=43> */
.L_x_34214:
[----:B------:R-:W-:Y:S05]  /*eab0*/  BSYNC.RECONVERGENT B1 ;  /* 0x0000000000017941 */ /* 0x000fea0003800200 */
.L_x_34213:
        /* <DEDUP_REMOVED lines=9> */
.L_x_34197:
        /* <DEDUP_REMOVED lines=16> */
.L_x_34221:
        /* <DEDUP_REMOVED lines=13> */
.L_x_34223:
[----:B------:R-:W-:Y:S05]  /*ed20*/  BSYNC.RECONVERGENT B2 ;  /* 0x0000000000027941 */ /* 0x000fea0003800200 */
.L_x_34222:
        /* <DEDUP_REMOVED lines=42> */
.L_x_34220:
[----:B------:R-:W-:Y:S05]  /*efd0*/  BSYNC.RECONVERGENT B1 ;  /* 0x0000000000017941 */ /* 0x000fea0003800200 */
.L_x_34219:
        /* <DEDUP_REMOVED lines=18> */
.L_x_34226:
        /* <DEDUP_REMOVED lines=13> */
.L_x_34228:
[----:B------:R-:W-:Y:S05]  /*f1d0*/  BSYNC.RECONVERGENT B2 ;  /* 0x0000000000027941 */ /* 0x000fea0003800200 */
.L_x_34227:
        /* <DEDUP_REMOVED lines=43> */
.L_x_34225:
[----:B------:R-:W-:Y:S05]  /*f490*/  BSYNC.RECONVERGENT B1 ;  /* 0x0000000000017941 */ /* 0x000fea0003800200 */
.L_x_34224:
        /* <DEDUP_REMOVED lines=18> */
.L_x_34231:
        /* <DEDUP_REMOVED lines=13> */
.L_x_34233:
[----:B------:R-:W-:Y:S05]  /*f690*/  BSYNC.RECONVERGENT B2 ;  /* 0x0000000000027941 */ /* 0x000fea0003800200 */
.L_x_34232:
        /* <DEDUP_REMOVED lines=43> */
.L_x_34230:
[----:B------:R-:W-:Y:S05]  /*f950*/  BSYNC.RECONVERGENT B1 ;  /* 0x0000000000017941 */ /* 0x000fea0003800200 */
.L_x_34229:
        /* <DEDUP_REMOVED lines=18> */
.L_x_34236:
        /* <DEDUP_REMOVED lines=13> */
.L_x_34238:
[----:B------:R-:W-:Y:S05]  /*fb50*/  BSYNC.RECONVERGENT B2 ;  /* 0x0000000000027941 */ /* 0x000fea0003800200 */
.L_x_34237:
        /* <DEDUP_REMOVED lines=43> */
.L_x_34235:
[----:B------:R-:W-:Y:S05]  /*fe10*/  BSYNC.RECONVERGENT B1 ;  /* 0x0000000000017941 */ /* 0x000fea0003800200 */
.L_x_34234:
        /* <DEDUP_REMOVED lines=10> */
.L_x_34218:
        /* <DEDUP_REMOVED lines=33> */
.L_x_34242:
        /* <DEDUP_REMOVED lines=13> */
.L_x_34244:
[----:B------:R-:W-:Y:S05]  /*101a0*/  BSYNC.RECONVERGENT B2 ;  /* 0x0000000000027941 */ /* 0x000fea0003800200 */
.L_x_34243:
        /* <DEDUP_REMOVED lines=43> */
.L_x_34241:
[----:B------:R-:W-:Y:S05]  /*10460*/  BSYNC.RECONVERGENT B1 ;  /* 0x0000000000017941 */ /* 0x000fea0003800200 */
.L_x_34240:
        /* <DEDUP_REMOVED lines=21> */
.L_x_34247:
        /* <DEDUP_REMOVED lines=13> */
.L_x_34249:
[----:B------:R-:W-:Y:S05]  /*10690*/  BSYNC.RECONVERGENT B2 ;  /* 0x0000000000027941 */ /* 0x000fea0003800200 */
.L_x_34248:
        /* <DEDUP_REMOVED lines=43> */
.L_x_34246:
[----:B------:R-:W-:Y:S05]  /*10950*/  BSYNC.RECONVERGENT B1 ;  /* 0x0000000000017941 */ /* 0x000fea0003800200 */
.L_x_34245:
        /* <DEDUP_REMOVED lines=21> */
.L_x_34252:
        /* <DEDUP_REMOVED lines=13> */
.L_x_34254:
[----:B------:R-:W-:Y:S05]  /*10b80*/  BSYNC.RECONVERGENT B2 ;  /* 0x0000000000027941 */ /* 0x000fea0003800200 */
.L_x_34253:
        /* <DEDUP_REMOVED lines=43> */
.L_x_34251:
[----:B------:R-:W-:Y:S05]  /*10e40*/  BSYNC.RECONVERGENT B1 ;  /* 0x0000000000017941 */ /* 0x000fea0003800200 */
.L_x_34250:
        /* <DEDUP_REMOVED lines=21> */
.L_x_34257:
        /* <DEDUP_REMOVED lines=13> */
.L_x_34259:
[----:B------:R-:W-:Y:S05]  /*11070*/  BSYNC.RECONVERGENT B2 ;  /* 0x0000000000027941 */ /* 0x000fea0003800200 */
.L_x_34258:
        /* <DEDUP_REMOVED lines=43> */
.L_x_34256:
[----:B------:R-:W-:Y:S05]  /*11330*/  BSYNC.RECONVERGENT B1 ;  /* 0x0000000000017941 */ /* 0x000fea0003800200 */
.L_x_34255:
        /* <DEDUP_REMOVED lines=9> */
.L_x_34239:
        /* <DEDUP_REMOVED lines=16> */
.L_x_34263:
        /* <DEDUP_REMOVED lines=13> */
.L_x_34265:
[----:B------:R-:W-:Y:S05]  /*115a0*/  BSYNC.RECONVERGENT B2 ;  /* 0x0000000000027941 */ /* 0x000fea0003800200 */
.L_x_34264:
        /* <DEDUP_REMOVED lines=43> */
.L_x_34262:
[----:B------:R-:W-:Y:S05]  /*11860*/  BSYNC.RECONVERGENT B1 ;  /* 0x0000000000017941 */ /* 0x000fea0003800200 */
.L_x_34261:
        /* <DEDUP_REMOVED lines=18> */
.L_x_34268:
        /* <DEDUP_REMOVED lines=13> */
.L_x_34270:
[----:B------:R-:W-:Y:S05]  /*11a60*/  BSYNC.RECONVERGENT B2 ;  /* 0x0000000000027941 */ /* 0x000fea0003800200 */
.L_x_34269:
        /* <DEDUP_REMOVED lines=43> */
.L_x_34267:
[----:B------:R-:W-:Y:S05]  /*11d20*/  BSYNC.RECONVERGENT B1 ;  /* 0x0000000000017941 */ /* 0x000fea0003800200 */
.L_x_34266:
        /* <DEDUP_REMOVED lines=18> */
.L_x_34273:
        /* <DEDUP_REMOVED lines=13> */
.L_x_34275:
[----:B------:R-:W-:Y:S05]  /*11f20*/  BSYNC.RECONVERGENT B2 ;  /* 0x0000000000027941 */ /* 0x000fea0003800200 */
.L_x_34274:
        /* <DEDUP_REMOVED lines=43> */
.L_x_34272:
[----:B------:R-:W-:Y:S05]  /*121e0*/  BSYNC.RECONVERGENT B1 ;  /* 0x0000000000017941 */ /* 0x000fea0003800200 */
.L_x_34271:
        /* <DEDUP_REMOVED lines=18> */
.L_x_34278:
        /* <DEDUP_REMOVED lines=13> */
.L_x_34280:
[----:B------:R-:W-:Y:S05]  /*123e0*/  BSYNC.RECONVERGENT B2 ;  /* 0x0000000000027941 */ /* 0x000fea0003800200 */
.L_x_34279:
        /* <DEDUP_REMOVED lines=43> */
.L_x_34277:
[----:B------:R-:W-:Y:S05]  /*126a0*/  BSYNC.RECONVERGENT B1 ;  /* 0x0000000000017941 */ /* 0x000fea0003800200 */
.L_x_34276:
        /* <DEDUP_REMOVED lines=10> */
.L_x_34260:
        /* <DEDUP_REMOVED lines=33> */
.L_x_34284:
        /* <DEDUP_REMOVED lines=13> */
.L_x_34286:
[----:B------:R-:W-:Y:S05]  /*12a30*/  BSYNC.RECONVERGENT B2 ;  /* 0x0000000000027941 */ /* 0x000fea0003800200 */
.L_x_34285:
        /* <DEDUP_REMOVED lines=43> */
.L_x_34283:
[----:B------:R-:W-:Y:S05]  /*12cf0*/  BSYNC.RECONVERGENT B1 ;  /* 0x0000000000017941 */ /* 0x000fea0003800200 */
.L_x_34282:
[----:B------:R-:W-:Y:S01]  /*12d00*/  I2FP.F32.U32 R99, R99 ;  /* 0x0000006300637245 */ /* 0x000fe20000201000 */
[----:B-----5:R-:W-:Y:S01]  /*12d10*/  FMUL.FTZ R133, R100, R120 ;  /* 0x0000007864857220 */ /* 0x020fe20000410000 */
        /* <DEDUP_REMOVED lines=19> */
.L_x_34289:
        /* <DEDUP_REMOVED lines=13> */
.L_x_34291:
[----:B------:R-:W-:Y:S05]  /*12f20*/  BSYNC.RECONVERGENT B2 ;  /* 0x0000000000027941 */ /* 0x000fea0003800200 */
.L_x_34290:
        /* <DEDUP_REMOVED lines=42> */
[----:B------:R-:W-:-:S07]  /*131d0*/  IMAD.MOV.U32 R122, RZ, RZ, R134 ;  /* 0x000000ffff7a7224 */ /* 0x000fce00078e0086 */
.L_x_34288:
[----:B------:R-:W-:Y:S05]  /*131e0*/  BSYNC.RECONVERGENT B1 ;  /* 0x0000000000017941 */ /* 0x000fea0003800200 */
.L_x_34287:
        /* <DEDUP_REMOVED lines=21> */
.L_x_34294:
        /* <DEDUP_REMOVED lines=13> */
.L_x_34296:
[----:B------:R-:W-:Y:S05]  /*13410*/  BSYNC.RECONVERGENT B2 ;  /* 0x0000000000027941 */ /* 0x000fea0003800200 */
.L_x_34295:
        /* <DEDUP_REMOVED lines=43> */
.L_x_34293:
[----:B------:R-:W-:Y:S05]  /*136d0*/  BSYNC.RECONVERGENT B1 ;  /* 0x0000000000017941 */ /* 0x000fea0003800200 */
.L_x_34292:
        /* <DEDUP_REMOVED lines=21> */
.L_x_34299:
        /* <DEDUP_REMOVED lines=13> */
.L_x_34301:
[----:B------:R-:W-:Y:S05]  /*13900*/  BSYNC.RECONVERGENT B2 ;  /* 0x0000000000027941 */ /* 0x000fea0003800200 */
.L_x_34300:
        /* <DEDUP_REMOVED lines=43> */
.L_x_34298:
[----:B------:R-:W-:Y:S05]  /*13bc0*/  BSYNC.RECONVERGENT B1 ;  /* 0x0000000000017941 */ /* 0x000fea0003800200 */
.L_x_34297:
        /* <DEDUP_REMOVED lines=9> */
.L_x_34281:
        /* <DEDUP_REMOVED lines=16> */
.L_x_34305:
        /* <DEDUP_REMOVED lines=13> */
.L_x_34307:
[----:B------:R-:W-:Y:S05]  /*13e30*/  BSYNC.RECONVERGENT B2 ;  /* 0x0000000000027941 */ /* 0x000fea0003800200 */
.L_x_34306:
        /* <DEDUP_REMOVED lines=43> */
.L_x_34304:
[----:B------:R-:W-:Y:S05]  /*140f0*/  BSYNC.RECONVERGENT B1 ;  /* 0x0000000000017941 */ /* 0x000fea0003800200 */
.L_x_34303:
        /* <DEDUP_REMOVED lines=18> */
.L_x_34310:
        /* <DEDUP_REMOVED lines=13> */
.L_x_34312:
[----:B------:R-:W-:Y:S05]  /*142f0*/  BSYNC.RECONVERGENT B2 ;  /* 0x0000000000027941 */ /* 0x000fea0003800200 */
.L_x_34311:
        /* <DEDUP_REMOVED lines=43> */
.L_x_34309:
[----:B------:R-:W-:Y:S05]  /*145b0*/  BSYNC.RECONVERGENT B1 ;  /* 0x0000000000017941 */ /* 0x000fea0003800200 */
.L_x_34308:
        /* <DEDUP_REMOVED lines=18> */
.L_x_34315:
        /* <DEDUP_REMOVED lines=13> */
.L_x_34317:
[----:B------:R-:W-:Y:S05]  /*147b0*/  BSYNC.RECONVERGENT B2 ;  /* 0x0000000000027941 */ /* 0x000fea0003800200 */
.L_x_34316:
        /* <DEDUP_REMOVED lines=43> */
.L_x_34314:
[----:B------:R-:W-:Y:S05]  /*14a70*/  BSYNC.RECONVERGENT B1 ;  /* 0x0000000000017941 */ /* 0x000fea0003800200 */
.L_x_34313:
        /* <DEDUP_REMOVED lines=18> */
.L_x_34320:
        /* <DEDUP_REMOVED lines=13> */
.L_x_34322:
[----:B------:R-:W-:Y:S05]  /*14c70*/  BSYNC.RECONVERGENT B2 ;  /* 0x0000000000027941 */ /* 0x000fea0003800200 */
.L_x_34321:
        /* <DEDUP_REMOVED lines=43> */
.L_x_34319:
[----:B------:R-:W-:Y:S05]  /*14f30*/  BSYNC.RECONVERGENT B1 ;  /* 0x0000000000017941 */ /* 0x000fea0003800200 */
.L_x_34318:
        /* <DEDUP_REMOVED lines=10> */
.L_x_34302:
[----:B------:R-:W-:Y:S01]  /*14fe0*/  FADD.FTZ R0, RZ, R68 ;  /* 0x00000044ff007221 */ /* 0x000fe20000010000 */
[----:B------:R-:W-:Y:S01]  /*14ff0*/  SEL R105, RZ, 0x1, !P0 ;  /* 0x00000001ff697807 */ /* 0x000fe20004000000 */
[----:B------:R-:W-:Y:S01]  /*15000*/  IMAD.WIDE.U32 R2, R131, 0x10, R2 ;  /* 0x0000001083027825 */ /* 0x000fe200078e0002 */
[----:B------:R-:W-:-:S03]  /*15010*/  UMOV UR4, 0xffffffff ;  /* 0xffffffff00047882 */ /* 0x000fc60000000000 */
[----:B------:R-:W-:Y:S01]  /*15020*/  FADD.FTZ R99, R0, R69 ;  /* 0x0000004500637221 */ /* 0x000fe20000010000 */
[----:B------:R-:W-:Y:S01]  /*15030*/  ISETP.NE.AND P0, PT, R109, RZ, PT ;  /* 0x000000ff6d00720c */ /* 0x000fe20003f05270 */
        /* <DEDUP_REMOVED lines=26> */
[----:B------:R-:W-:-:S03]  /*151e0*/  SEL R98, RZ, 0x100, !P1 ;  /* 0x00000100ff627807 */ /* 0x000fc60004800000 */
[----:B------:R-:W-:Y:S01]  /*151f0*/  FADD.FTZ R106, R107, R92 ;  /* 0x0000005c6b6a7221 */ /* 0x000fe20000010000 */
[----:B------:R-:W-:-:S03]  /*15200*/  IADD3 R0, PT, PT, R98, R0, R99 ;  /* 0x0000000062007210 */ /* 0x000fc60007ffe063 */
[----:B------:R-:W-:Y:S01]  /*15210*/  FADD.FTZ R99, R106, R93 ;  /* 0x0000005d6a637221 */ /* 0x000fe20000010000 */
[----:B------:R-:W-:-:S03]  /*15220*/  IADD3 R105, PT, PT, R0, R105, RZ ;  /* 0x0000006900697210 */ /* 0x000fc60007ffe0ff */
[----:B------:R-:W-:Y:S02]  /*15230*/  FADD.FTZ R0, R99, R94 ;  /* 0x0000005e63007221 */ /* 0x000fe40000010000 */
[----:B------:R0:W-:Y:S02]  /*15240*/  STG.E desc[UR8][R96.64], R105 ;  /* 0x0000006960007986 */ /* 0x0001e4000c101908 */
        /* <DEDUP_REMOVED lines=91> */
.L_x_34336:
[----:B------:R-:W-:Y:S01]  /*15800*/  PLOP3.LUT P2, PT, PT, PT, UP1, 0x40, 0x4 ;  /* 0x000000000004781c */ /* 0x000fe20003f4e818 */
[----:B------:R-:W-:Y:S01]  /*15810*/  FMUL.FTZ R0, R2, R2 ;  /* 0x0000000202007220 */ /* 0x000fe20000410000 */
[----:B------:R-:W-:Y:S01]  /*15820*/  PLOP3.LUT P1, PT, PT, PT, UP1, 0x40, 0x4 ;  /* 0x000000000004781c */ /* 0x000fe20003f2e818 */
[----:B01----:R-:W-:Y:S01]  /*15830*/  FADD.FTZ R98, R98, R105 ;  /* 0x0000006962627221 */ /* 0x003fe20000010000 */
[----:B------:R-:W-:Y:S02]  /*15840*/  FSEL R96, R2, RZ, P2 ;  /* 0x000000ff02607208 */ /* 0x000fe40001000000 */
[----:B------:R-:W-:Y:S01]  /*15850*/  FSEL R0, R0, RZ, !P1 ;  /* 0x000000ff00007208 */ /* 0x000fe20004800000 */
[----:B------:R-:W-:Y:S02]  /*15860*/  FFMA.FTZ R3, R98, R3, UR15 ;  /* 0x0000000f62037e23 */ /* 0x000fe40008010003 */
[C---:B------:R-:W-:Y:S01]  /*15870*/  FADD.FTZ R138, -R96.reuse, R80 ;  /* 0x00000050608a7221 */ /* 0x040fe20000010100 */
[C---:B------:R-:W-:Y:S01]  /*15880*/  FADD.FTZ R140, -R96.reuse, R81 ;  /* 0x00000051608c7221 */ /* 0x040fe20000010100 */
[----:B------:R-:W-:Y:S01]  /*15890*/  FADD.FTZ R0, R3, R0 ;  /* 0x0000000003007221 */ /* 0x000fe20000010000 */
[----:B------:R-:W0:Y:S01]  /*158a0*/  LDC.64 R80, c[0x0][0x428] ;  /* 0x00010a00ff507b82 */ /* 0x000e220000000a00 */
[C---:B------:R-:W-:Y:S01]  /*158b0*/  FADD.FTZ R98, -R96.reuse, R68 ;  /* 0x0000004460627221 */ /* 0x040fe20000010100 */
[C---:B------:R-:W-:Y:S01]  /*158c0*/  FADD.FTZ R106, -R96.reuse, R69 ;  /* 0x00000045606a7221 */ /* 0x040fe20000010100 */
[C---:B------:R-:W-:Y:S01]  /*158d0*/  FADD.FTZ R120, -R96.reuse, R72 ;  /* 0x0000004860787221 */ /* 0x040fe20000010100 */
[C---:B------:R-:W-:Y:S01]  /*158e0*/  FADD.FTZ R126, -R96.reuse, R73 ;  /* 0x00000049607e7221 */ /* 0x040fe20000010100 */
[C---:B------:R-:W-:Y:S01]  /*158f0*/  FADD.FTZ R130, -R96.reuse, R75 ;  /* 0x0000004b60827221 */ /* 0x040fe20000010100 */
[C---:B------:R-:W-:Y:S01]  /*15900*/  FADD.FTZ R128, -R96.reuse, R74 ;  /* 0x0000004a60807221 */ /* 0x040fe20000010100 */
[----:B------:R-:W1:Y:S01]  /*15910*/  MUFU.RSQ R75, R0 ;  /* 0x00000000004b7308 */ /* 0x000e620000001400 */
[----:B------:R-:W2:Y:S01]  /*15920*/  @!P0 LDC.64 R68, c[0x0][0x3c0] ;  /* 0x0000f000ff448b82 */ /* 0x000ea20000000a00 */
[C---:B------:R-:W-:Y:S01]  /*15930*/  FADD.FTZ R90, -R96.reuse, R90 ;  /* 0x0000005a605a7221 */ /* 0x040fe20000010100 */
        /* <DEDUP_REMOVED lines=15> */
[----:B------:R-:W-:Y:S01]  /*15a30*/  FMUL.FTZ R93, R75, R128 ;  /* 0x000000804b5d7220 */ /* 0x000fe20000410000 */
[----:B0-----:R-:W-:-:S04]  /*15a40*/  IMAD.WIDE.U32 R90, R129, 0x10, R80 ;  /* 0x00000010815a7825 */ /* 0x001fc800078e0050 */
[----:B------:R-:W-:Y:S01]  /*15a50*/  FMUL.FTZ R71, R75, R98 ;  /* 0x000000624b477220 */ /* 0x000fe20000410000 */
[----:B------:R-:W0:Y:S01]  /*15a60*/  LDC.64 R128, c[0x0][0x380] ;  /* 0x0000e000ff807b82 */ /* 0x000e220000000a00 */
        /* <DEDUP_REMOVED lines=8> */
[C---:B------:R-:W-:Y:S01]  /*15af0*/  FADD.FTZ R0, -R96.reuse, R101 ;  /* 0x0000006560007221 */ /* 0x040fe20000010100 */
[----:B------:R-:W-:Y:S01]  /*15b00*/  FADD.FTZ R162, -R96, R102 ;  /* 0x0000006660a27221 */ /* 0x000fe20000010100 */
[----:B------:R-:W-:Y:S01]  /*15b10*/  FMUL.FTZ R70, R75, R106 ;  /* 0x0000006a4b467220 */ /* 0x000fe20000410000 */
[----:B---3--:R-:W-:-:S04]  /*15b20*/  @!P0 IMAD.WIDE R72, R115, 0x4, R72 ;  /* 0x0000000473488825 */ /* 0x008fc800078e0248 */
[C---:B------:R-:W-:Y:S01]  /*15b30*/  FMUL.FTZ R74, R75.reuse, R118 ;  /* 0x000000764b4a7220 */ /* 0x040fe20000410000 */
[C---:B------:R-:W-:Y:S01]  /*15b40*/  FMUL.FTZ R76, R75.reuse, R126 ;  /* 0x0000007e4b4c7220 */ /* 0x040fe20000410000 */
[----:B------:R-:W-:Y:S01]  /*15b50*/  FADD.FTZ R96, -R96, R103 ;  /* 0x0000006760607221 */ /* 0x000fe20000010100 */
[C---:B------:R-:W-:Y:S01]  /*15b60*/  FMUL.FTZ R77, R75.reuse, R116 ;  /* 0x000000744b4d7220 */ /* 0x040fe20000410000 */
        /* <DEDUP_REMOVED lines=9> */
[----:B------:R2:W-:Y:S01]  /*15c00*/  @!P0 STG.E desc[UR8][R72.64], R75 ;  /* 0x0000004b48008986 */ /* 0x0005e2000c101908 */
[C---:B------:R-:W-:Y:S01]  /*15c10*/  FMUL.FTZ R85, R75.reuse, R142 ;  /* 0x0000008e4b557220 */ /* 0x040fe20000410000 */
[C---:B------:R-:W-:Y:S01]  /*15c20*/  FMUL.FTZ R84, R75.reuse, R144 ;  /* 0x000000904b547220 */ /* 0x040fe20000410000 */
[----:B------:R-:W-:Y:S01]  /*15c30*/  FMUL.FTZ R137, R75, R94 ;  /* 0x0000005e4b897220 */ /* 0x000fe20000410000 */
[----:B-1----:R-:W-:Y:S01]  /*15c40*/  FFMA.FTZ R68, R71, R4, R36 ;  /* 0x0000000447447223 */ /* 0x002fe20000010024 */
[C---:B------:R-:W-:Y:S01]  /*15c50*/  FMUL.FTZ R126, R75.reuse, R0 ;  /* 0x000000004b7e7220 */ /* 0x040fe20000410000 */
[----:B------:R-:W-:Y:S01]  /*15c60*/  FFMA.FTZ R69, R70, R5, R37 ;  /* 0x0000000546457223 */ /* 0x000fe20000010025 */
[----:B------:R-:W-:Y:S01]  /*15c70*/  FFMA.FTZ R71, R74, R7, R39 ;  /* 0x000000074a477223 */ /* 0x000fe20000010027 */
[C---:B------:R-:W-:Y:S01]  /*15c80*/  FMUL.FTZ R87, R75.reuse, R146 ;  /* 0x000000924b577220 */ /* 0x040fe20000410000 */
[C---:B------:R-:W-:Y:S01]  /*15c90*/  FMUL.FTZ R86, R75.reuse, R148 ;  /* 0x000000944b567220 */ /* 0x040fe20000410000 */
[C---:B------:R-:W-:Y:S01]  /*15ca0*/  FMUL.FTZ R105, R75.reuse, R150 ;  /* 0x000000964b697220 */ /* 0x040fe20000410000 */
[C---:B------:R-:W-:Y:S01]  /*15cb0*/  FMUL.FTZ R102, R75.reuse, R152 ;  /* 0x000000984b667220 */ /* 0x040fe20000410000 */
[----:B--2---:R-:W-:Y:S01]  /*15cc0*/  FFMA.FTZ R73, R76, R9, R41 ;  /* 0x000000094c497223 */ /* 0x004fe20000010029 */
        /* <DEDUP_REMOVED lines=21> */
[----:B------:R-:W-:-:S03]  /*15e20*/  IMAD.WIDE.U32 R2, R123, 0x10, R80 ;  /* 0x000000107b027825 */ /* 0x000fc600078e0050 */
[----:B------:R2:W-:Y:S01]  /*15e30*/  STG.E.128 desc[UR8][R98.64], R72 ;  /* 0x0000004862007986 */ /* 0x0005e2000c101d08 */
[----:B------:R-:W-:-:S03]  /*15e40*/  IMAD.WIDE.U32 R88, R125, 0x10, R80 ;  /* 0x000000107d587825 */ /* 0x000fc600078e0050 */
[----:B------:R3:W-:Y:S01]  /*15e50*/  STG.E.128 desc[UR8][R100.64], R76 ;  /* 0x0000004c64007986 */ /* 0x0007e2000c101d08 */
[----:B------:R-:W-:-:S04]  /*15e60*/  IMAD.WIDE.U32 R92, R127, 0x10, R80 ;  /* 0x000000107f5c7825 */ /* 0x000fc800078e0050 */
        /* <DEDUP_REMOVED lines=22> */
[----:B0-----:R-:W-:-:S03]  /*15fd0*/  IMAD R115, R128, 0x4, R115 ;  /* 0x0000000480737824 */ /* 0x001fc600078e0273 */
[----:B------:R1:W-:Y:S02]  /*15fe0*/  STG.E.128 desc[UR8][R88.64], R84 ;  /* 0x0000005458007986 */ /* 0x0003e4000c101d08 */
[----:B------:R-:W-:Y:S02]  /*15ff0*/  ISETP.GE.AND P0, PT, R115, R129, PT ;  /* 0x000000817300720c */ /* 0x000fe40003f06270 */
[----:B------:R1:W-:Y:S04]  /*16000*/  STG.E.128 desc[UR8][R90.64], R68 ;  /* 0x000000445a007986 */ /* 0x0003e8000c101d08 */
[----:B------:R1:W-:Y:S04]  /*16010*/  STG.E.128 desc[UR8][R92.64], R72 ;  /* 0x000000485c007986 */ /* 0x0003e8000c101d08 */
[----:B------:R1:W-:Y:S03]  /*16020*/  STG.E.128 desc[UR8][R96.64], R76 ;  /* 0x0000004c60007986 */ /* 0x0003e6000c101d08 */
[----:B------:R-:W-:Y:S05]  /*16030*/  @!P0 BRA `(.L_x_34324) ;  /* 0xfffffea800a48947 */ /* 0x000fea000383ffff */
[----:B------:R-:W-:Y:S05]  /*16040*/  BSYNC B0 ;  /* 0x0000000000007941 */ /* 0x000fea0003800000 */
.L_x_33987:
[----:B------:R-:W-:Y:S05]  /*16050*/  EXIT ;  /* 0x000000000000794d */ /* 0x000fea0003800000 */
.L_x_34323:
        /* <DEDUP_REMOVED lines=8> */
.L_x_34326:
[----:B------:R-:W-:Y:S05]  /*160e0*/  BSYNC B1 ;  /* 0x0000000000017941 */ /* 0x000fea0003800000 */
.L_x_34325:
        /* <DEDUP_REMOVED lines=9> */
.L_x_34327:
[----:B------:R-:W-:Y:S02]  /*16180*/  IMAD.MOV.U32 R116, RZ, RZ, 0x4 ;  /* 0x00000004ff747424 */ /* 0x000fe400078e00ff */
[----:B------:R-:W-:-:S04]  /*16190*/  IMAD.MOV.U32 R3, RZ, RZ, R105 ;  /* 0x000000ffff037224 */ /* 0x000fc800078e0069 */
[----:B------:R-:W-:-:S05]  /*161a0*/  FADD.FTZ R97, R96, R3 ;  /* 0x0000000360617221 */ /* 0x000fca0000010000 */
[----:B------:R-:W-:-:S07]  /*161b0*/  MOV R107, R97 ;  /* 0x00000061006b7202 */ /* 0x000fce0000000f00 */
[----:B------:R-:W-:Y:S05]  /*161c0*/  WARPSYNC.COLLECTIVE R106, `(.L_x_34328) ;  /* 0x000000006a087348 */ /* 0x000fea0003c00000 */
[----:B------:R0:W1:Y:S02]  /*161d0*/  SHFL.BFLY P1, R105, R107, R116, R133 ;  /* 0x0c0000746b697389 */ /* 0x0000640000020085 */
[----:B01----:R-:W-:Y:S05]  /*161e0*/  ENDCOLLECTIVE ;  /* 0x000000000000791b */ /* 0x003fea0003800000 */
.L_x_34328:
[----:B------:R-:W-:Y:S01]  /*161f0*/  HFMA2 R116, -RZ, RZ, 0, 4.76837158203125e-07 ;  /* 0x00000008ff747431 */ /* 0x000fe200000001ff */
[----:B------:R-:W-:-:S05]  /*16200*/  MOV R2, R105 ;  /* 0x0000006900027202 */ /* 0x000fca0000000f00 */
[----:B------:R-:W-:-:S04]  /*16210*/  FADD.FTZ R98, R97, R2 ;  /* 0x0000000261627221 */ /* 0x000fc80000010000 */
[----:B------:R-:W-:-:S07]  /*16220*/  IMAD.MOV.U32 R107, RZ, RZ, R98 ;  /* 0x000000ffff6b7224 */ /* 0x000fce00078e0062 */
[----:B------:R-:W-:Y:S05]  /*16230*/  WARPSYNC.COLLECTIVE R106, `(.L_x_34329) ;  /* 0x000000006a087348 */ /* 0x000fea0003c00000 */
[----:B------:R0:W1:Y:S02]  /*16240*/  SHFL.BFLY P1, R105, R107, R116, R133 ;  /* 0x0c0000746b697389 */ /* 0x0000640000020085 */
[----:B01----:R-:W-:Y:S05]  /*16250*/  ENDCOLLECTIVE ;  /* 0x000000000000791b */ /* 0x003fea0003800000 */
.L_x_34329:
        /* <DEDUP_REMOVED lines=8> */
.L_x_34330:
        /* <DEDUP_REMOVED lines=72> */
.L_x_34331:
[----:B------:R-:W-:Y:S02]  /*16760*/  IMAD.MOV.U32 R116, RZ, RZ, 0x2 ;  /* 0x00000002ff747424 */ /* 0x000fe400078e00ff */
[----:B------:R-:W-:-:S04]  /*16770*/  IMAD.MOV.U32 R97, RZ, RZ, R105 ;  /* 0x000000ffff617224 */ /* 0x000fc800078e0069 */
[----:B------:R-:W-:-:S05]  /*16780*/  FADD.FTZ R97, R0, R97 ;  /* 0x0000006100617221 */ /* 0x000fca0000010000 */
[----:B------:R-:W-:-:S07]  /*16790*/  MOV R107, R97 ;  /* 0x00000061006b7202 */ /* 0x000fce0000000f00 */
[----:B------:R-:W-:Y:S05]  /*167a0*/  WARPSYNC.COLLECTIVE R106, `(.L_x_34332) ;  /* 0x000000006a087348 */ /* 0x000fea0003c00000 */
[----:B------:R0:W1:Y:S02]  /*167b0*/  SHFL.BFLY P1, R105, R107, R116, R133 ;  /* 0x0c0000746b697389 */ /* 0x0000640000020085 */
[----:B01----:R-:W-:Y:S05]  /*167c0*/  ENDCOLLECTIVE ;  /* 0x000000000000791b */ /* 0x003fea0003800000 */
.L_x_34332:
[----:B------:R-:W-:Y:S01]  /*167d0*/  HFMA2 R116, -RZ, RZ, 0, 2.384185791015625e-07 ;  /* 0x00000004ff747431 */ /* 0x000fe200000001ff */
[----:B------:R-:W-:-:S05]  /*167e0*/  MOV R96, R105 ;  /* 0x0000006900607202 */ /* 0x000fca0000000f00 */
[----:B------:R-:W-:-:S04]  /*167f0*/  FADD.FTZ R96, R97, R96 ;  /* 0x0000006061607221 */ /* 0x000fc80000010000 */
[----:B------:R-:W-:-:S07]  /*16800*/  IMAD.MOV.U32 R107, RZ, RZ, R96 ;  /* 0x000000ffff6b7224 */ /* 0x000fce00078e0060 */
[----:B------:R-:W-:Y:S05]  /*16810*/  WARPSYNC.COLLECTIVE R106, `(.L_x_34333) ;  /* 0x000000006a087348 */ /* 0x000fea0003c00000 */
[----:B------:R0:W1:Y:S02]  /*16820*/  SHFL.BFLY P1, R105, R107, R116, R133 ;  /* 0x0c0000746b697389 */ /* 0x0000640000020085 */
[----:B01----:R-:W-:Y:S05]  /*16830*/  ENDCOLLECTIVE ;  /* 0x000000000000791b */ /* 0x003fea0003800000 */
.L_x_34333:
[----:B------:R-:W-:Y:S02]  /*16840*/  IMAD.MOV.U32 R116, RZ, RZ, 0x8 ;  /* 0x00000008ff747424 */ /* 0x000fe400078e00ff */
[----:B------:R-:W-:-:S04]  /*16850*/  IMAD.MOV.U32 R99, RZ, RZ, R105 ;  /* 0x000000ffff637224 */ /* 0x000fc800078e0069 */
[----:B------:R-:W-:-:S05]  /*16860*/  FADD.FTZ R99, R96, R99 ;  /* 0x0000006360637221 */ /* 0x000fca0000010000 */
[----:B------:R-:W-:-:S07]  /*16870*/  MOV R107, R99 ;  /* 0x00000063006b7202 */ /* 0x000fce0000000f00 */
[----:B------:R-:W-:Y:S05]  /*16880*/  WARPSYNC.COLLECTIVE R106, `(.L_x_34334) ;  /* 0x000000006a087348 */ /* 0x000fea0003c00000 */
[----:B------:R0:W1:Y:S02]  /*16890*/  SHFL.BFLY P1, R105, R107, R116, R133 ;  /* 0x0c0000746b697389 */ /* 0x0000640000020085 */
[----:B01----:R-:W-:Y:S05]  /*168a0*/  ENDCOLLECTIVE ;  /* 0x000000000000791b */ /* 0x003fea0003800000 */
.L_x_34334:
[----:B------:R-:W-:Y:S01]  /*168b0*/  HFMA2 R116, -RZ, RZ, 0, 9.5367431640625e-07 ;  /* 0x00000010ff747431 */ /* 0x000fe200000001ff */
[----:B------:R-:W-:-:S05]  /*168c0*/  MOV R98, R105 ;  /* 0x0000006900627202 */ /* 0x000fca0000000f00 */
[----:B------:R-:W-:-:S04]  /*168d0*/  FADD.FTZ R98, R99, R98 ;  /* 0x0000006263627221 */ /* 0x000fc80000010000 */
[----:B------:R-:W-:-:S07]  /*168e0*/  IMAD.MOV.U32 R107, RZ, RZ, R98 ;  /* 0x000000ffff6b7224 */ /* 0x000fce00078e0062 */
[----:B------:R-:W-:Y:S05]  /*168f0*/  WARPSYNC.COLLECTIVE R106, `(.L_x_34335) ;  /* 0x000000006a087348 */ /* 0x000fea0003c00000 */
[----:B------:R0:W1:Y:S02]  /*16900*/  SHFL.BFLY P1, R105, R107, R116, R133 ;  /* 0x0c0000746b697389 */ /* 0x0000640000020085 */
[----:B01----:R-:W-:Y:S05]  /*16910*/  ENDCOLLECTIVE ;  /* 0x000000000000791b */ /* 0x003fea0003800000 */
.L_x_34335:
[----:B------:R-:W-:Y:S05]  /*16920*/  BRA `(.L_x_34336) ;  /* 0xffffffec00b47947 */ /* 0x000fea000383ffff */
.L_x_34337:
        /* <DEDUP_REMOVED lines=13> */
.L_x_37381:


//--------------------- .text._ZN10layer_norm13ln_fwd_kernelINS_13Kernel_traitsIfffffjLj1024ELj1ELj4ELj1ELj16ENS_18Kernel_traits_baseILj1024EfffffjLj128EEEEELb1ELb0ELb1ELb0EEEvNS_9FwdParamsE --------------------------
	.section	.text._ZN10layer_norm13ln_fwd_kernelINS_13Kernel_traitsIfffffjLj1024ELj1ELj4ELj1ELj16ENS_18Kernel_traits_baseILj1024EfffffjLj128EEEEELb1ELb0ELb1ELb0EEEvNS_9FwdParamsE,"ax",@progbits
	.align	128
        .global         _ZN10layer_norm13ln_fwd_kernelINS_13Kernel_traitsIfffffjLj1024ELj1ELj4ELj1ELj16ENS_18Kernel_traits_baseILj1024EfffffjLj128EEEEELb1ELb0ELb1ELb0EEEvNS_9FwdParamsE
        .type           _ZN10layer_norm13ln_fwd_kernelINS_13Kernel_traitsIfffffjLj1024ELj1ELj4ELj1ELj16ENS_18Kernel_traits_baseILj1024EfffffjLj128EEEEELb1ELb0ELb1ELb0EEEvNS_9FwdParamsE,@function
        .size           _ZN10layer_norm13ln_fwd_kernelINS_13Kernel_traitsIfffffjLj1024ELj1ELj4ELj1ELj16ENS_18Kernel_traits_baseILj1024EfffffjLj128EEEEELb1ELb0ELb1ELb0EEEvNS_9FwdParamsE,(.L_x_37382 - _ZN10layer_norm13ln_fwd_kernelINS_13Kernel_traitsIfffffjLj1024ELj1ELj4ELj1ELj16ENS_18Kernel_traits_baseILj1024EfffffjLj128EEEEELb1ELb0ELb1ELb0EEEvNS_9FwdParamsE)
        .other          _ZN10layer_norm13ln_fwd_kernelINS_13Kernel_traitsIfffffjLj1024ELj1ELj4ELj1ELj16ENS_18Kernel_traits_baseILj1024EfffffjLj128EEEEELb1ELb0ELb1ELb0EEEvNS_9FwdParamsE,@"STO_CUDA_ENTRY STV_DEFAULT"
_ZN10layer_norm13ln_fwd_kernelINS_13Kernel_traitsIfffffjLj1024ELj1ELj4ELj1ELj16ENS_18Kernel_traits_baseILj1024EfffffjLj128EEEEELb1ELb0ELb1ELb0EEEvNS_9FwdParamsE:
.text._ZN10layer_norm13ln_fwd_kernelINS_13Kernel_traitsIfffffjLj1024ELj1ELj4ELj1ELj16ENS_18Kernel_traits_baseILj1024EfffffjLj128EEEEELb1ELb0ELb1ELb0EEEvNS_9FwdParamsE:
        /* <DEDUP_REMOVED lines=87> */
[----:B------:R-:W1:Y:S08]  /*0570*/  @P6 LDC.64 R82, c[0x0][0x438] ;  /* 0x00010e00ff526b82 */ /* 0x000e700000000a00 */
[----:B------:R-:W0:Y:S08]  /*0580*/  @P0 LDC.64 R84, c[0x0][0x3d0] ;  /* 0x0000f400ff540b82 */ /* 0x000e300000000a00 */
[----:B------:R-:W0:Y:S01]  /*0590*/  @P0 LDC.64 R86, c[0x0][0x438] ;  /* 0x00010e00ff560b82 */ /* 0x000e220000000a00 */
[----:B--2---:R-:W-:-:S04]  /*05a0*/  @P5 IMAD.WIDE.U32 R76, R0, 0x10, R76 ;  /* 0x00000010004c5825 */ /* 0x004fc800078e004c */
[C---:B---3--:R-:W-:Y:S01]  /*05b0*/  @P5 IMAD.WIDE.U32 R78, R0.reuse, 0x10, R78 ;  /* 0x00000010004e5825 */ /* 0x048fe200078e004e */
[----:B------:R2:W5:Y:S02]  /*05c0*/  @P5 LDG.E.128 R40, desc[UR8][R76.64] ;  /* 0x000000084c285981 */ /* 0x000564000c1e1d00 */
[----:B------:R-:W3:Y:S01]  /*05d0*/  @P1 LDC.64 R2, c[0x0][0x3d0] ;  /* 0x0000f400ff021b82 */ /* 0x000ee20000000a00 */
[----:B------:R-:W-:Y:S01]  /*05e0*/  @P5 VIADD R0, R0, 0x20 ;  /* 0x0000002000005836 */ /* 0x000fe20000000000 */
[----:B------:R2:W5:Y:S03]  /*05f0*/  @P5 LDG.E.128 R44, desc[UR8][R78.64] ;  /* 0x000000084e2c5981 */ /* 0x000566000c1e1d00 */
[----:B----4-:R-:W-:-:S03]  /*0600*/  @P6 IMAD.WIDE.U32 R80, R0, 0x10, R80 ;  /* 0x0000001000506825 */ /* 0x010fc600078e0050 */
[----:B------:R-:W4:Y:S01]  /*0610*/  @P1 LDC.64 R4, c[0x0][0x438] ;  /* 0x00010e00ff041b82 */ /* 0x000f220000000a00 */
[C---:B-1----:R-:W-:Y:S01]  /*0620*/  @P6 IMAD.WIDE.U32 R82, R0.reuse, 0x10, R82 ;  /* 0x0000001000526825 */ /* 0x042fe200078e0052 */
[----:B------:R-:W-:Y:S01]  /*0630*/  @P6 IADD3 R0, PT, PT, R0, 0x20, RZ ;  /* 0x0000002000006810 */ /* 0x000fe20007ffe0ff */
[----:B------:R2:W5:Y:S04]  /*0640*/  @P6 LDG.E.128 R48, desc[UR8][R80.64] ;  /* 0x0000000850306981 */ /* 0x000568000c1e1d00 */
[C---:B0-----:R-:W-:Y:S01]  /*0650*/  @P0 IMAD.WIDE.U32 R84, R0.reuse, 0x10, R84 ;  /* 0x0000001000540825 */ /* 0x041fe200078e0054 */
[----:B------:R2:W5:Y:S03]  /*0660*/  @P6 LDG.E.128 R52, desc[UR8][R82.64] ;  /* 0x0000000852346981 */ /* 0x000566000c1e1d00 */
[----:B------:R-:W-:Y:S01]  /*0670*/  @P0 IMAD.WIDE.U32 R86, R0, 0x10, R86 ;  /* 0x0000001000560825 */ /* 0x000fe200078e0056 */
[----:B------:R2:W5:Y:S04]  /*0680*/  @P0 LDG.E.128 R56, desc[UR8][R84.64] ;  /* 0x0000000854380981 */ /* 0x000568000c1e1d00 */
[----:B------:R2:W5:Y:S01]  /*0690*/  @P0 LDG.E.128 R60, desc[UR8][R86.64] ;  /* 0x00000008563c0981 */ /* 0x000562000c1e1d00 */
[----:B---3--:R-:W-:-:S05]  /*06a0*/  @P1 IMAD.WIDE.U32 R2, R120, 0x10, R2 ;  /* 0x0000001078021825 */ /* 0x008fca00078e0002 */
[----:B------:R2:W5:Y:S01]  /*06b0*/  @P1 LDG.E.128 R8, desc[UR8][R2.64] ;  /* 0x0000000802081981 */ /* 0x000562000c1e1d00 */
[----:B----4-:R-:W-:-:S05]  /*06c0*/  @P1 IMAD.WIDE.U32 R4, R120, 0x10, R4 ;  /* 0x0000001078041825 */ /* 0x010fca00078e0004 */
[----:B------:R2:W5:Y:S01]  /*06d0*/  @P1 LDG.E.128 R12, desc[UR8][R4.64] ;  /* 0x00000008040c1981 */ /* 0x000562000c1e1d00 */
[----:B------:R-:W-:Y:S01]  /*06e0*/  ISETP.GE.U32.AND P1, PT, R118, 0x100, PT ;  /* 0x000001007600780c */ /* 0x000fe20003f26070 */
[----:B------:R-:W-:-:S12]  /*06f0*/  @P0 VIADD R0, R0, 0x20 ;  /* 0x0000002000000836 */ /* 0x000fd80000000000 */
        /* <DEDUP_REMOVED lines=8> */
.L_x_34339:
        /* <DEDUP_REMOVED lines=19> */
[----:B------:R-:W5:Y:S02]  /*08b0*/  @P5 LDG.E.128 R16, desc[UR8][R2.64] ;  /* 0x0000000802105981 */ /* 0x000f64000c1e1d00 */
[----:B------:R-:W1:Y:S01]  /*08c0*/  @P1 LDC.64 R28, c[0x0][0x3d0] ;  /* 0x0000f400ff1c1b82 */ /* 0x000e620000000a00 */
[----:B--2---:R-:W-:-:S04]  /*08d0*/  @P4 IMAD.WIDE.U32 R14, R7, 0x10, R14 ;  /* 0x00000010070e4825 */ /* 0x004fc800078e000e */
[----:B------:R-:W-:Y:S01]  /*08e0*/  @P4 VIADD R7, R7, 0x20 ;  /* 0x0000002007074836 */ /* 0x000fe20000000000 */
[----:B------:R-:W5:Y:S02]  /*08f0*/  @P4 LDG.E.128 R24, desc[UR8][R14.64] ;  /* 0x000000080e184981 */ /* 0x000f64000c1e1d00 */
[----:B------:R-:W2:Y:S01]  /*0900*/  @P0 LDC.64 R12, c[0x0][0x3d0] ;  /* 0x0000f400ff0c0b82 */ /* 0x000ea20000000a00 */
[----:B---3--:R-:W-:-:S04]  /*0910*/  @P3 IMAD.WIDE.U32 R20, R7, 0x10, R20 ;  /* 0x0000001007143825 */ /* 0x008fc800078e0014 */
[----:B------:R-:W-:Y:S01]  /*0920*/  @P3 VIADD R7, R7, 0x20 ;  /* 0x0000002007073836 */ /* 0x000fe20000000000 */
[----:B------:R-:W5:Y:S02]  /*0930*/  @P3 LDG.E.128 R32, desc[UR8][R20.64] ;  /* 0x0000000814203981 */ /* 0x000f64000c1e1d00 */
[----:B------:R-:W0:Y:S01]  /*0940*/  @P6 LDC.64 R30, c[0x0][0x3d0] ;  /* 0x0000f400ff1e6b82 */ /* 0x000e220000000a00 */
[C---:B----4-:R-:W-:Y:S01]  /*0950*/  @P2 IMAD.WIDE.U32 R22, R7.reuse, 0x10, R22 ;  /* 0x0000001007162825 */ /* 0x050fe200078e0016 */
[----:B------:R-:W-:Y:S02]  /*0960*/  @P2 IADD3 R7, PT, PT, R7, 0x20, RZ ;  /* 0x0000002007072810 */ /* 0x000fe40007ffe0ff */
[----:B------:R-:W-:Y:S02]  /*0970*/  CS2R R62, SRZ ;  /* 0x00000000003e7805 */ /* 0x000fe4000001ff00 */
[----:B------:R-:W-:Y:S02]  /*0980*/  CS2R R60, SRZ ;  /* 0x00000000003c7805 */ /* 0x000fe4000001ff00 */
[----:B------:R-:W-:Y:S01]  /*0990*/  CS2R R54, SRZ ;  /* 0x0000000000367805 */ /* 0x000fe2000001ff00 */
[----:B------:R-:W5:Y:S01]  /*09a0*/  @P2 LDG.E.128 R40, desc[UR8][R22.64] ;  /* 0x0000000816282981 */ /* 0x000f62000c1e1d00 */
[----:B-1----:R-:W-:-:S04]  /*09b0*/  @P1 IMAD.WIDE.U32 R28, R7, 0x10, R28 ;  /* 0x00000010071c1825 */ /* 0x002fc800078e001c */
[----:B------:R-:W-:Y:S01]  /*09c0*/  @P1 VIADD R7, R7, 0x20 ;  /* 0x0000002007071836 */ /* 0x000fe20000000000 */
[----:B------:R1:W5:Y:S03]  /*09d0*/  @P1 LDG.E.128 R48, desc[UR8][R28.64] ;  /* 0x000000081c301981 */ /* 0x000366000c1e1d00 */
[----:B--2---:R-:W-:-:S04]  /*09e0*/  @P0 IMAD.WIDE.U32 R12, R7, 0x10, R12 ;  /* 0x00000010070c0825 */ /* 0x004fc800078e000c */
[----:B------:R-:W-:Y:S01]  /*09f0*/  @P0 VIADD R7, R7, 0x20 ;  /* 0x0000002007070836 */ /* 0x000fe20000000000 */
[----:B------:R2:W5:Y:S03]  /*0a00*/  @P0 LDG.E.128 R56, desc[UR8][R12.64] ;  /* 0x000000080c380981 */ /* 0x000566000c1e1d00 */
[----:B0-----:R-:W-:-:S05]  /*0a10*/  @P6 IMAD.WIDE.U32 R4, R7, 0x10, R30 ;  /* 0x0000001007046825 */ /* 0x001fca00078e001e */
[----:B------:R0:W5:Y:S01]  /*0a20*/  @P6 LDG.E.128 R64, desc[UR8][R4.64] ;  /* 0x0000000804406981 */ /* 0x000162000c1e1d00 */
[----:B------:R-:W-:Y:S02]  /*0a30*/  CS2R R52, SRZ ;  /* 0x0000000000347805 */ /* 0x000fe4000001ff00 */
[----:B------:R-:W-:Y:S02]  /*0a40*/  CS2R R46, SRZ ;  /* 0x00000000002e7805 */ /* 0x000fe4000001ff00 */
[----:B------:R-:W-:Y:S02]  /*0a50*/  CS2R R44, SRZ ;  /* 0x00000000002c7805 */ /* 0x000fe4000001ff00 */
[----:B------:R-:W-:Y:S02]  /*0a60*/  CS2R R38, SRZ ;  /* 0x0000000000267805 */ /* 0x000fe4000001ff00 */
[----:B------:R-:W-:Y:S02]  /*0a70*/  CS2R R36, SRZ ;  /* 0x0000000000247805 */ /* 0x000fe4000001ff00 */
[----:B------:R-:W-:-:S02]  /*0a80*/  CS2R R30, SRZ ;  /* 0x00000000001e7805 */ /* 0x000fc4000001ff00 */
[----:B-1----:R-:W-:Y:S02]  /*0a90*/  CS2R R28, SRZ ;  /* 0x00000000001c7805 */ /* 0x002fe4000001ff00 */
[----:B------:R-:W-:Y:S02]  /*0aa0*/  CS2R R22, SRZ ;  /* 0x0000000000167805 */ /* 0x000fe4000001ff00 */
[----:B------:R-:W-:Y:S02]  /*0ab0*/  CS2R R20, SRZ ;  /* 0x0000000000147805 */ /* 0x000fe4000001ff00 */
[----:B------:R-:W-:Y:S02]  /*0ac0*/  CS2R R14, SRZ ;  /* 0x00000000000e7805 */ /* 0x000fe4000001ff00 */
[----:B--2---:R-:W-:Y:S02]  /*0ad0*/  CS2R R12, SRZ ;  /* 0x00000000000c7805 */ /* 0x004fe4000001ff00 */
[----:B------:R-:W-:-:S02]  /*0ae0*/  @P6 CS2R R70, SRZ ;  /* 0x0000000000466805 */ /* 0x000fc4000001ff00 */
[----:B0-----:R-:W-:-:S07]  /*0af0*/  @P6 CS2R R68, SRZ ;  /* 0x0000000000446805 */ /* 0x001fce000001ff00 */
.L_x_34340:
[----:B------:R-:W-:Y:S05]  /*0b00*/  BSYNC.RECONVERGENT B0 ;  /* 0x0000000000007941 */ /* 0x000fea0003800200 */
.L_x_34338:
[----:B------:R-:W0:Y:S02]  /*0b10*/  LDCU UR4, c[0x0][0x384] ;  /* 0x00007080ff0477ac */ /* 0x000e240008000800 */
[----:B0-----:R-:W-:-:S13]  /*0b20*/  ISETP.GE.AND P0, PT, R119, UR4, PT ;  /* 0x0000000477007c0c */ /* 0x001fda000bf06270 */
[----:B------:R-:W-:Y:S05]  /*0b30*/  @P0 EXIT ;  /* 0x000000000000094d */ /* 0x000fea0003800000 */
[----:B------:R-:W-:Y:S01]  /*0b40*/  IMAD.HI.U32 R0, R117, -0x326172a9, RZ ;  /* 0xcd9e8d5775007827 */ /* 0x000fe200078e00ff */
        /* <DEDUP_REMOVED lines=13> */
[----:B------:R-:W-:Y:S01]  /*0c20*/  LOP3.LUT R5, R72, UR16, R5, 0x96, !PT ;  /* 0x0000001048057c12 */ /* 0x000fe2000f8e9605 */
[----:B------:R-:W4:Y:S02]  /*0c30*/  LDCU.64 UR10, c[0x0][0x3a0] ;  /* 0x00007400ff0a77ac */ /* 0x000f240008000a00 */
[----:B------:R-:W-:Y:S01]  /*0c40*/  IMAD R7, R2, -0x326172a9, RZ ;  /* 0xcd9e8d5702077824 */ /* 0x000fe200078e02ff */
[----:B------:R-:W-:Y:S01]  /*0c50*/  LOP3.LUT R3, R4, UR15, R3, 0x96, !PT ;  /* 0x0000000f04037c12 */ /* 0x000fe2000f8e9603 */
[----:B------:R-:W-:Y:S01]  /*0c60*/  IMAD R73, R0, -0x2daee0ad, RZ ;  /* 0xd2511f5300497824 */ /* 0x000fe200078e02ff */
[----:B0-----:R-:W-:Y:S01]  /*0c70*/  UISETP.NE.AND UP1, UPT, UR4, URZ, UPT ;  /* 0x000000ff0400728c */ /* 0x001fe2000bf25270 */
        /* <DEDUP_REMOVED lines=48> */
[----:B-1234-:R-:W-:-:S07]  /*0f80*/  IMAD R112, R2, -0x326172a9, RZ ;  /* 0xcd9e8d5702707824 */ /* 0x01efce00078e02ff */
.L_x_34845:
[----:B------:R-:W0:Y:S02]  /*0f90*/  LDC.64 R108, c[0x0][0x3f0] ;  /* 0x0000fc00ff6c7b82 */ /* 0x000e240000000a00 */
[----:B0-----:R-:W-:-:S05]  /*0fa0*/  IMAD.WIDE R108, R119, 0x4, R108 ;  /* 0x00000004776c7825 */ /* 0x001fca00078e026c */
[----:B-1----:R0:W2:Y:S02]  /*0fb0*/  LDG.E R110, desc[UR8][R108.64] ;  /* 0x000000086c6e7981 */ /* 0x0020a4000c1e1900 */
[----:B0-----:R-:W0:Y:S02]  /*0fc0*/  LDC.64 R108, c[0x0][0x3f8] ;  /* 0x0000fe00ff6c7b82 */ /* 0x001e240000000a00 */
[----:B0-----:R-:W-:-:S06]  /*0fd0*/  IMAD.WIDE R108, R119, 0x4, R108 ;  /* 0x00000004776c7825 */ /* 0x001fcc00078e026c */
[----:B-----5:R0:W5:Y:S01]  /*0fe0*/  LDG.E R109, desc[UR8][R108.64] ;  /* 0x000000086c6d7981 */ /* 0x020162000c1e1900 */
[----:B------:R-:W-:Y:S01]  /*0ff0*/  ISETP.GE.U32.AND P4, PT, R118, 0x20, PT ;  /* 0x000000207600780c */ /* 0x000fe20003f86070 */
[----:B------:R-:W-:Y:S01]  /*1000*/  BSSY.RECONVERGENT B1, `(.L_x_34342) ;  /* 0x00002d5000017945 */ /* 0x000fe20003800200 */
[----:B0-----:R-:W0:Y:S02]  /*1010*/  LDC R108, c[0x0][0x388] ;  /* 0x0000e200ff6c7b82 */ /* 0x001e240000000800 */
        /* <DEDUP_REMOVED lines=17> */
.L_x_34345:
[----:B------:R-:W-:Y:S05]  /*1130*/  BSYNC.RECONVERGENT B2 ;  /* 0x0000000000027941 */ /* 0x000fea0003800200 */
.L_x_34344:
        /* <DEDUP_REMOVED lines=28> */
.L_x_34352:
        /* <DEDUP_REMOVED lines=13> */
.L_x_34354:
[----:B------:R-:W-:Y:S05]  /*13d0*/  BSYNC.RECONVERGENT B5 ;  /* 0x0000000000057941 */ /* 0x000fea0003800200 */
.L_x_34353:
        /* <DEDUP_REMOVED lines=40> */
[----:B------:R-:W-:-:S07]  /*1660*/  LOP3.LUT R113, R124, UR31, R113, 0x96, !PT ;  /* 0x0000001f7c717c12 */ /* 0x000fce000f8e9671 */
.L_x_34351:
[----:B------:R-:W-:Y:S05]  /*1670*/  BSYNC.RECONVERGENT B4 ;  /* 0x0000000000047941 */ /* 0x000fea0003800200 */
.L_x_34350:
[----:B------:R-:W-:Y:S01]  /*1680*/  I2FP.F32.U32 R0, R0 ;  /* 0x0000000000007245 */ /* 0x000fe20000201000 */
[----:B------:R-:W-:-:S04]  /*1690*/  IMAD.MOV.U32 R7, RZ, RZ, 0x2f800000 ;  /* 0x2f800000ff077424 */ /* 0x000fc800078e00ff */
[----:B------:R-:W-:-:S05]  /*16a0*/  FFMA.FTZ R0, R0, R7, 1.1641532182693481445e-10 ;  /* 0x2f00000000007423 */ /* 0x000fca0000010007 */
[----:B------:R-:W-:Y:S01]  /*16b0*/  FSETP.GTU.FTZ.AND P2, PT, R0, UR5, PT ;  /* 0x0000000500007c0b */ /* 0x000fe2000bf5c000 */
[----:B-----5:R-:W-:-:S04]  /*16c0*/  FMUL.FTZ R0, R72, UR13 ;  /* 0x0000000d48007c20 */ /* 0x020fc80008410000 */
[----:B------:R-:W-:-:S05]  /*16d0*/  FMUL.FTZ R0, R0, UR12 ;  /* 0x0000000c00007c20 */ /* 0x000fca0008410000 */
[----:B------:R-:W-:Y:S02]  /*16e0*/  FSEL R7, R0, RZ, !P2 ;  /* 0x000000ff00077208 */ /* 0x000fe40005000000 */
[----:B------:R-:W-:-:S03]  /*16f0*/  SEL R0, RZ, 0x1, P2 ;  /* 0x00000001ff007807 */ /* 0x000fc60001000000 */
[----:B------:R-:W-:-:S07]  /*1700*/  FADD.FTZ R76, R76, R7 ;  /* 0x000000074c4c7221 */ /* 0x000fce0000010000 */
.L_x_34349:
[----:B------:R-:W-:Y:S05]  /*1710*/  BSYNC.RECONVERGENT B3 ;  /* 0x0000000000037941 */ /* 0x000fea0003800200 */
.L_x_34348:
        /* <DEDUP_REMOVED lines=20> */
.L_x_34359:
        /* <DEDUP_REMOVED lines=13> */
.L_x_34361:
[----:B------:R-:W-:Y:S05]  /*1930*/  BSYNC.RECONVERGENT B5 ;  /* 0x0000000000057941 */ /* 0x000fea0003800200 */
.L_x_34360:
        /* <DEDUP_REMOVED lines=41> */
.L_x_34358:
[----:B------:R-:W-:Y:S05]  /*1bd0*/  BSYNC.RECONVERGENT B4 ;  /* 0x0000000000047941 */ /* 0x000fea0003800200 */
.L_x_34357:
[----:B------:R-:W-:Y:S01]  /*1be0*/  I2FP.F32.U32 R2, R2 ;  /* 0x0000000200027245 */ /* 0x000fe20000201000 */
[----:B------:R-:W-:-:S04]  /*1bf0*/  IMAD.MOV.U32 R123, RZ, RZ, 0x2f800000 ;  /* 0x2f800000ff7b7424 */ /* 0x000fc800078e00ff */
[----:B------:R-:W-:-:S05]  /*1c00*/  FFMA.FTZ R2, R2, R123, 1.1641532182693481445e-10 ;  /* 0x2f00000002027423 */ /* 0x000fca000001007b */
[----:B------:R-:W-:Y:S01]  /*1c10*/  FSETP.GTU.FTZ.AND P2, PT, R2, UR5, PT ;  /* 0x0000000502007c0b */ /* 0x000fe2000bf5c000 */
[----:B-----5:R-:W-:-:S04]  /*1c20*/  FMUL.FTZ R2, R73, UR13 ;  /* 0x0000000d49027c20 */ /* 0x020fc80008410000 */
[----:B------:R-:W-:-:S05]  /*1c30*/  FMUL.FTZ R2, R2, UR12 ;  /* 0x0000000c02027c20 */ /* 0x000fca0008410000 */
[----:B------:R-:W-:-:S05]  /*1c40*/  FSEL R2, R2, RZ, !P2 ;  /* 0x000000ff02027208 */ /* 0x000fca0005000000 */
[----:B------:R-:W-:Y:S01]  /*1c50*/  FADD.FTZ R77, R77, R2 ;  /* 0x000000024d4d7221 */ /* 0x000fe20000010000 */
[----:B------:R-:W-:-:S07]  /*1c60*/  SEL R2, RZ, 0x1, P2 ;  /* 0x00000001ff027807 */ /* 0x000fce0001000000 */
.L_x_34356:
[----:B------:R-:W-:Y:S05]  /*1c70*/  BSYNC.RECONVERGENT B3 ;  /* 0x0000000000037941 */ /* 0x000fea0003800200 */
.L_x_34355:
        /* <DEDUP_REMOVED lines=20> */
.L_x_34366:
        /* <DEDUP_REMOVED lines=13> */
.L_x_34368:
[----:B------:R-:W-:Y:S05]  /*1e90*/  BSYNC.RECONVERGENT B5 ;  /* 0x0000000000057941 */ /* 0x000fea0003800200 */
.L_x_34367:
        /* <DEDUP_REMOVED lines=41> */
.L_x_34365:
[----:B------:R-:W-:Y:S05]  /*2130*/  BSYNC.RECONVERGENT B4 ;  /* 0x0000000000047941 */ /* 0x000fea0003800200 */
.L_x_34364:
        /* <DEDUP_REMOVED lines=9> */
.L_x_34363:
[----:B------:R-:W-:Y:S05]  /*21d0*/  BSYNC.RECONVERGENT B3 ;  /* 0x0000000000037941 */ /* 0x000fea0003800200 */
.L_x_34362:
        /* <DEDUP_REMOVED lines=19> */
.L_x_34372:
        /* <DEDUP_REMOVED lines=13> */
.L_x_34374:
[----:B------:R-:W-:Y:S05]  /*23e0*/  BSYNC.RECONVERGENT B4 ;  /* 0x0000000000047941 */ /* 0x000fea0003800200 */
.L_x_34373:
        /* <DEDUP_REMOVED lines=40> */
[----:B------:R-:W-:-:S07]  /*2670*/  IMAD.MOV.U32 R6, RZ, RZ, RZ ;  /* 0x000000ffff067224 */ /* 0x000fce00078e00ff */
.L_x_34371:
[----:B------:R-:W-:Y:S05]  /*2680*/  BSYNC.RECONVERGENT B3 ;  /* 0x0000000000037941 */ /* 0x000fea0003800200 */
.L_x_34370:
        /* <DEDUP_REMOVED lines=8> */
[----:B------:R-:W-:Y:S01]  /*2710*/  SEL R4, RZ, 0x1, P1 ;  /* 0x00000001ff047807 */ /* 0x000fe20000800000 */
[----:B------:R-:W-:Y:S06]  /*2720*/  BRA `(.L_x_34369) ;  /* 0x0000001400347947 */ /* 0x000fec0003800000 */
.L_x_34347:
        /* <DEDUP_REMOVED lines=21> */
.L_x_34379:
        /* <DEDUP_REMOVED lines=13> */
.L_x_34381:
[----:B------:R-:W-:Y:S05]  /*2950*/  BSYNC.RECONVERGENT B5 ;  /* 0x0000000000057941 */ /* 0x000fea0003800200 */
.L_x_34380:
        /* <DEDUP_REMOVED lines=40> */
[----:B------:R-:W-:-:S07]  /*2be0*/  LOP3.LUT R114, R76, UR32, R125, 0x96, !PT ;  /* 0x000000204c727c12 */ /* 0x000fce000f8e967d */
.L_x_34378:
[----:B------:R-:W-:Y:S05]  /*2bf0*/  BSYNC.RECONVERGENT B4 ;  /* 0x0000000000047941 */ /* 0x000fea0003800200 */
.L_x_34377:
[----:B------:R-:W-:Y:S01]  /*2c00*/  HFMA2 R7, -RZ, RZ, 0.1171875, 0 ;  /* 0x2f800000ff077431 */ /* 0x000fe200000001ff */
[----:B------:R-:W-:-:S05]  /*2c10*/  I2FP.F32.U32 R0, R0 ;  /* 0x0000000000007245 */ /* 0x000fca0000201000 */
[----:B------:R-:W-:-:S05]  /*2c20*/  FFMA.FTZ R0, R0, R7, 1.1641532182693481445e-10 ;  /* 0x2f00000000007423 */ /* 0x000fca0000010007 */
[----:B------:R-:W-:Y:S01]  /*2c30*/  FSETP.GTU.FTZ.AND P1, PT, R0, UR5, PT ;  /* 0x0000000500007c0b */ /* 0x000fe2000bf3c000 */
[----:B-----5:R-:W-:-:S04]  /*2c40*/  FMUL.FTZ R0, R72, UR13 ;  /* 0x0000000d48007c20 */ /* 0x020fc80008410000 */
[----:B------:R-:W-:Y:S01]  /*2c50*/  FMUL.FTZ R76, R0, UR12 ;  /* 0x0000000c004c7c20 */ /* 0x000fe20008410000 */
[----:B------:R-:W-:-:S04]  /*2c60*/  SEL R0, RZ, 0x1, P1 ;  /* 0x00000001ff007807 */ /* 0x000fc80000800000 */
[----:B------:R-:W-:-:S07]  /*2c70*/  FSEL R76, R76, RZ, !P1 ;  /* 0x000000ff4c4c7208 */ /* 0x000fce0004800000 */
.L_x_34376:
[----:B------:R-:W-:Y:S05]  /*2c80*/  BSYNC.RECONVERGENT B3 ;  /* 0x0000000000037941 */ /* 0x000fea0003800200 */
.L_x_34375:
        /* <DEDUP_REMOVED lines=17> */
.L_x_34386:
        /* <DEDUP_REMOVED lines=13> */
.L_x_34388:
[----:B------:R-:W-:Y:S05]  /*2e70*/  BSYNC.RECONVERGENT B5 ;  /* 0x0000000000057941 */ /* 0x000fea0003800200 */
.L_x_34387:
        /* <DEDUP_REMOVED lines=41> */
[----:B------:R-:W-:-:S07]  /*3110*/  LOP3.LUT R114, R78, UR32, R7, 0x96, !PT ;  /* 0x000000204e727c12 */ /* 0x000fce000f8e9607 */
.L_x_34385:
[----:B------:R-:W-:Y:S05]  /*3120*/  BSYNC.RECONVERGENT B4 ;  /* 0x0000000000047941 */ /* 0x000fea0003800200 */
.L_x_34384:
[----:B------:R-:W-:Y:S01]  /*3130*/  I2FP.F32.U32 R2, R2 ;  /* 0x0000000200027245 */ /* 0x000fe20000201000 */
[----:B------:R-:W-:-:S04]  /*3140*/  IMAD.MOV.U32 R7, RZ, RZ, 0x2f800000 ;  /* 0x2f800000ff077424 */ /* 0x000fc800078e00ff */
[----:B------:R-:W-:-:S05]  /*3150*/  FFMA.FTZ R2, R2, R7, 1.1641532182693481445e-10 ;  /* 0x2f00000002027423 */ /* 0x000fca0000010007 */
[----:B------:R-:W-:Y:S01]  /*3160*/  FSETP.GTU.FTZ.AND P1, PT, R2, UR5, PT ;  /* 0x0000000502007c0b */ /* 0x000fe2000bf3c000 */
[----:B-----5:R-:W-:-:S04]  /*3170*/  FMUL.FTZ R2, R73, UR13 ;  /* 0x0000000d49027c20 */ /* 0x020fc80008410000 */
[----:B------:R-:W-:Y:S01]  /*3180*/  FMUL.FTZ R77, R2, UR12 ;  /* 0x0000000c024d7c20 */ /* 0x000fe20008410000 */
[----:B------:R-:W-:-:S04]  /*3190*/  SEL R2, RZ, 0x1, P1 ;  /* 0x00000001ff027807 */ /* 0x000fc80000800000 */
[----:B------:R-:W-:-:S07]  /*31a0*/  FSEL R77, R77, RZ, !P1 ;  /* 0x000000ff4d4d7208 */ /* 0x000fce0004800000 */
.L_x_34383:
[----:B------:R-:W-:Y:S05]  /*31b0*/  BSYNC.RECONVERGENT B3 ;  /* 0x0000000000037941 */ /* 0x000fea0003800200 */
.L_x_34382:
        /* <DEDUP_REMOVED lines=17> */
.L_x_34393:
        /* <DEDUP_REMOVED lines=13> */
.L_x_34395:
[----:B------:R-:W-:Y:S05]  /*33a0*/  BSYNC.RECONVERGENT B5 ;  /* 0x0000000000057941 */ /* 0x000fea0003800200 */
.L_x_34394:
        /* <DEDUP_REMOVED lines=41> */
[----:B------:R-:W-:-:S07]  /*3640*/  LOP3.LUT R113, R78, UR31, R113, 0x96, !PT ;  /* 0x0000001f4e717c12 */ /* 0x000fce000f8e9671 */
.L_x_34392:
[----:B------:R-:W-:Y:S05]  /*3650*/  BSYNC.RECONVERGENT B4 ;  /* 0x0000000000047941 */ /* 0x000fea0003800200 */
.L_x_34391:
        /* <DEDUP_REMOVED lines=8> */
.L_x_34390:
[----:B------:R-:W-:Y:S05]  /*36e0*/  BSYNC.RECONVERGENT B3 ;  /* 0x0000000000037941 */ /* 0x000fea0003800200 */
.L_x_34389:
        /* <DEDUP_REMOVED lines=16> */
.L_x_34398:
        /* <DEDUP_REMOVED lines=13> */
.L_x_34400:
[----:B------:R-:W-:Y:S05]  /*38c0*/  BSYNC.RECONVERGENT B4 ;  /* 0x0000000000047941 */ /* 0x000fea0003800200 */
.L_x_34399:
        /* <DEDUP_REMOVED lines=41> */
[----:B------:R-:W-:-:S07]  /*3b60*/  IMAD.MOV.U32 R6, RZ, RZ, RZ ;  /* 0x000000ffff067224 */ /* 0x000fce00078e00ff */
.L_x_34397:
[----:B------:R-:W-:Y:S05]  /*3b70*/  BSYNC.RECONVERGENT B3 ;  /* 0x0000000000037941 */ /* 0x000fea0003800200 */
.L_x_34396:
        /* <DEDUP_REMOVED lines=8> */
.L_x_34369:
[----:B------:R-:W-:Y:S05]  /*3c00*/  BSYNC.RECONVERGENT B2 ;  /* 0x0000000000027941 */ /* 0x000fea0003800200 */
.L_x_34346:
[----:B------:R-:W0:Y:S01]  /*3c10*/  LDC.64 R122, c[0x0][0x3a8] ;  /* 0x0000ea00ff7a7b82 */ /* 0x000e220000000a00 */
[----:B------:R-:W-:Y:S01]  /*3c20*/  BSSY.RECONVERGENT B2, `(.L_x_34401) ;  /* 0x0000010000027945 */ /* 0x000fe20003800200 */
[----:B------:R-:W-:Y:S02]  /*3c30*/  IMAD.MOV.U32 R7, RZ, RZ, R124 ;  /* 0x000000ffff077224 */ /* 0x000fe400078e007c */
[----:B0-----:R-:W-:-:S05]  /*3c40*/  IMAD.WIDE.U32 R122, R121, 0x10, R122 ;  /* 0x00000010797a7825 */ /* 0x001fca00078e007a */
[----:B-----5:R0:W-:Y:S01]  /*3c50*/  STG.E.128 desc[UR8][R122.64], R76 ;  /* 0x0000004c7a007986 */ /* 0x0201e2000c101d08 */
        /* <DEDUP_REMOVED lines=12> */
.L_x_34402:
[----:B------:R-:W-:Y:S05]  /*3d20*/  BSYNC.RECONVERGENT B2 ;  /* 0x0000000000027941 */ /* 0x000fea0003800200 */
.L_x_34401:
[----:B------:R-:W-:Y:S01]  /*3d30*/  IADD3 R121, PT, PT, R121, 0x20, RZ ;  /* 0x0000002079797810 */ /* 0x000fe20007ffe0ff */
[----:B------:R-:W-:-:S07]  /*3d40*/  VIADD R111, R111, 0x20 ;  /* 0x000000206f6f7836 */ /* 0x000fce0000000000 */
.L_x_34343:
[----:B------:R-:W-:Y:S05]  /*3d50*/  BSYNC.RECONVERGENT B1 ;  /* 0x0000000000017941 */ /* 0x000fea0003800200 */
.L_x_34342:
        /* <DEDUP_REMOVED lines=9> */
.L_x_34406:
[----:B------:R-:W-:Y:S05]  /*3df0*/  BSYNC.RECONVERGENT B2 ;  /* 0x0000000000027941 */ /* 0x000fea0003800200 */
.L_x_34405:
        /* <DEDUP_REMOVED lines=28> */
.L_x_34413:
        /* <DEDUP_REMOVED lines=13> */
.L_x_34415:
[----:B------:R-:W-:Y:S05]  /*4090*/  BSYNC.RECONVERGENT B5 ;  /* 0x0000000000057941 */ /* 0x000fea0003800200 */
.L_x_34414:
        /* <DEDUP_REMOVED lines=40> */
[----:B------:R-:W-:-:S07]  /*4320*/  LOP3.LUT R113, R124, UR31, R113, 0x96, !PT ;  /* 0x0000001f7c717c12 */ /* 0x000fce000f8e9671 */
.L_x_34412:
[----:B------:R-:W-:Y:S05]  /*4330*/  BSYNC.RECONVERGENT B4 ;  /* 0x0000000000047941 */ /* 0x000fea0003800200 */
.L_x_34411:
        /* <DEDUP_REMOVED lines=9> */
.L_x_34410:
[----:B------:R-:W-:Y:S05]  /*43d0*/  BSYNC.RECONVERGENT B3 ;  /* 0x0000000000037941 */ /* 0x000fea0003800200 */
.L_x_34409:
        /* <DEDUP_REMOVED lines=20> */
.L_x_34420:
        /* <DEDUP_REMOVED lines=13> */
.L_x_34422:
[----:B------:R-:W-:Y:S05]  /*45f0*/  BSYNC.RECONVERGENT B5 ;  /* 0x0000000000057941 */ /* 0x000fea0003800200 */
.L_x_34421:
        /* <DEDUP_REMOVED lines=41> */
.L_x_34419:
[----:B------:R-:W-:Y:S05]  /*4890*/  BSYNC.RECONVERGENT B4 ;  /* 0x0000000000047941 */ /* 0x000fea0003800200 */
.L_x_34418:
        /* <DEDUP_REMOVED lines=9> */
.L_x_34417:
[----:B------:R-:W-:Y:S05]  /*4930*/  BSYNC.RECONVERGENT B3 ;  /* 0x0000000000037941 */ /* 0x000fea0003800200 */
.L_x_34416:
        /* <DEDUP_REMOVED lines=20> */
.L_x_34427:
        /* <DEDUP_REMOVED lines=13> */
.L_x_34429:
[----:B------:R-:W-:Y:S05]  /*4b50*/  BSYNC.RECONVERGENT B5 ;  /* 0x0000000000057941 */ /* 0x000fea0003800200 */
.L_x_34428:
        /* <DEDUP_REMOVED lines=41> */
.L_x_34426:
[----:B------:R-:W-:Y:S05]  /*4df0*/  BSYNC.RECONVERGENT B4 ;  /* 0x0000000000047941 */ /* 0x000fea0003800200 */
.L_x_34425:
        /* <DEDUP_REMOVED lines=9> */
.L_x_34424:
[----:B------:R-:W-:Y:S05]  /*4e90*/  BSYNC.RECONVERGENT B3 ;  /* 0x0000000000037941 */ /* 0x000fea0003800200 */
.L_x_34423:
        /* <DEDUP_REMOVED lines=19> */
.L_x_34433:
        /* <DEDUP_REMOVED lines=13> */
.L_x_34435:
[----:B------:R-:W-:Y:S05]  /*50a0*/  BSYNC.RECONVERGENT B4 ;  /* 0x0000000000047941 */ /* 0x000fea0003800200 */
.L_x_34434:
        /* <DEDUP_REMOVED lines=40> */
[----:B------:R-:W-:-:S07]  /*5330*/  HFMA2 R6, -RZ, RZ, 0, 0 ;  /* 0x00000000ff067431 */ /* 0x000fce00000001ff */
.L_x_34432:
[----:B------:R-:W-:Y:S05]  /*5340*/  BSYNC.RECONVERGENT B3 ;  /* 0x0000000000037941 */ /* 0x000fea0003800200 */
.L_x_34431:
        /* <DEDUP_REMOVED lines=10> */
.L_x_34408:
        /* <DEDUP_REMOVED lines=21> */
.L_x_34440:
        /* <DEDUP_REMOVED lines=13> */
.L_x_34442:
[----:B------:R-:W-:Y:S05]  /*5610*/  BSYNC.RECONVERGENT B5 ;  /* 0x0000000000057941 */ /* 0x000fea0003800200 */
.L_x_34441:
        /* <DEDUP_REMOVED lines=41> */
.L_x_34439:
[----:B------:R-:W-:Y:S05]  /*58b0*/  BSYNC.RECONVERGENT B4 ;  /* 0x0000000000047941 */ /* 0x000fea0003800200 */
.L_x_34438:
        /* <DEDUP_REMOVED lines=8> */
.L_x_34437:
[----:B------:R-:W-:Y:S05]  /*5940*/  BSYNC.RECONVERGENT B3 ;  /* 0x0000000000037941 */ /* 0x000fea0003800200 */
.L_x_34436:
        /* <DEDUP_REMOVED lines=17> */
.L_x_34447:
        /* <DEDUP_REMOVED lines=13> */
.L_x_34449:
[----:B------:R-:W-:Y:S05]  /*5b30*/  BSYNC.RECONVERGENT B5 ;  /* 0x0000000000057941 */ /* 0x000fea0003800200 */
.L_x_34448:
        /* <DEDUP_REMOVED lines=41> */
[----:B------:R-:W-:-:S07]  /*5dd0*/  IMAD.MOV.U32 R6, RZ, RZ, RZ ;  /* 0x000000ffff067224 */ /* 0x000fce00078e00ff */
.L_x_34446:
[----:B------:R-:W-:Y:S05]  /*5de0*/  BSYNC.RECONVERGENT B4 ;  /* 0x0000000000047941 */ /* 0x000fea0003800200 */
.L_x_34445:
        /* <DEDUP_REMOVED lines=8> */
.L_x_34444:
[----:B------:R-:W-:Y:S05]  /*5e70*/  BSYNC.RECONVERGENT B3 ;  /* 0x0000000000037941 */ /* 0x000fea0003800200 */
.L_x_34443:
        /* <DEDUP_REMOVED lines=17> */
.L_x_34454:
        /* <DEDUP_REMOVED lines=13> */
.L_x_34456:
[----:B------:R-:W-:Y:S05]  /*6060*/  BSYNC.RECONVERGENT B5 ;  /* 0x0000000000057941 */ /* 0x000fea0003800200 */
.L_x_34455:
        /* <DEDUP_REMOVED lines=40> */
[----:B------:R-:W-:Y:S01]  /*62f0*/  HFMA2 R7, -RZ, RZ, 0, 0 ;  /* 0x00000000ff077431 */ /* 0x000fe200000001ff */
[----:B------:R-:W-:-:S07]  /*6300*/  LOP3.LUT R113, R82, UR31, R113, 0x96, !PT ;  /* 0x0000001f52717c12 */ /* 0x000fce000f8e9671 */
.L_x_34453:
[----:B------:R-:W-:Y:S05]  /*6310*/  BSYNC.RECONVERGENT B4 ;  /* 0x0000000000047941 */ /* 0x000fea0003800200 */
.L_x_34452:
        /* <DEDUP_REMOVED lines=8> */
.L_x_34451:
[----:B------:R-:W-:Y:S05]  /*63a0*/  BSYNC.RECONVERGENT B3 ;  /* 0x0000000000037941 */ /* 0x000fea0003800200 */
.L_x_34450:
        /* <DEDUP_REMOVED lines=16> */
.L_x_34459:
        /* <DEDUP_REMOVED lines=13> */
.L_x_34461:
[----:B------:R-:W-:Y:S05]  /*6580*/  BSYNC.RECONVERGENT B4 ;  /* 0x0000000000047941 */ /* 0x000fea0003800200 */
.L_x_34460:
        /* <DEDUP_REMOVED lines=40> */
[----:B------:R-:W-:Y:S01]  /*6810*/  LOP3.LUT R113, R6, UR31, R113, 0x96, !PT ;  /* 0x0000001f06717c12 */ /* 0x000fe2000f8e9671 */
[----:B------:R-:W-:-:S07]  /*6820*/  IMAD.MOV.U32 R6, RZ, RZ, RZ ;  /* 0x000000ffff067224 */ /* 0x000fce00078e00ff */
.L_x_34458:
[----:B------:R-:W-:Y:S05]  /*6830*/  BSYNC.RECONVERGENT B3 ;  /* 0x0000000000037941 */ /* 0x000fea0003800200 */
.L_x_34457:
        /* <DEDUP_REMOVED lines=8> */
.L_x_34430:
[----:B------:R-:W-:Y:S05]  /*68c0*/  BSYNC.RECONVERGENT B2 ;  /* 0x0000000000027941 */ /* 0x000fea0003800200 */
.L_x_34407:
[----:B------:R-:W0:Y:S01]  /*68d0*/  LDC.64 R122, c[0x0][0x3a8] ;  /* 0x0000ea00ff7a7b82 */ /* 0x000e220000000a00 */
[----:B------:R-:W-:Y:S01]  /*68e0*/  BSSY.RECONVERGENT B2, `(.L_x_34462) ;  /* 0x0000010000027945 */ /* 0x000fe20003800200 */
[----:B------:R-:W-:Y:S01]  /*68f0*/  MOV R7, R124 ;  /* 0x0000007c00077202 */ /* 0x000fe20000000f00 */
[----:B0-----:R-:W-:-:S05]  /*6900*/  IMAD.WIDE.U32 R122, R121, 0x10, R122 ;  /* 0x00000010797a7825 */ /* 0x001fca00078e007a */
[----:B-----5:R0:W-:Y:S01]  /*6910*/  STG.E.128 desc[UR8][R122.64], R80 ;  /* 0x000000507a007986 */ /* 0x0201e2000c101d08 */
[----:B------:R-:W-:Y:S05]  /*6920*/  @!P0 BRA `(.L_x_34463) ;  /* 0x00000000002c8947 */ /* 0x000fea0003800000 */
[----:B0-----:R-:W-:-:S05]  /*6930*/  IMAD.U32 R122, R3, 0x10000, RZ ;  /* 0x00010000037a7824 */ /* 0x001fca00078e00ff */
        /* <DEDUP_REMOVED lines=10> */
.L_x_34463:
[----:B------:R-:W-:Y:S05]  /*69e0*/  BSYNC.RECONVERGENT B2 ;  /* 0x0000000000027941 */ /* 0x000fea0003800200 */
.L_x_34462:
[----:B------:R-:W-:Y:S01]  /*69f0*/  VIADD R121, R121, 0x20 ;  /* 0x0000002079797836 */ /* 0x000fe20000000000 */
[----:B------:R-:W-:-:S07]  /*6a00*/  IADD3 R111, PT, PT, R111, 0x20, RZ ;  /* 0x000000206f6f7810 */ /* 0x000fce0007ffe0ff */
.L_x_34404:
[----:B------:R-:W-:Y:S05]  /*6a10*/  BSYNC.RECONVERGENT B1 ;  /* 0x0000000000017941 */ /* 0x000fea0003800200 */
.L_x_34403:
        /* <DEDUP_REMOVED lines=9> */
.L_x_34467:
[----:B------:R-:W-:Y:S05]  /*6ab0*/  BSYNC.RECONVERGENT B2 ;  /* 0x0000000000027941 */ /* 0x000fea0003800200 */
.L_x_34466:
        /* <DEDUP_REMOVED lines=28> */
.L_x_34474:
        /* <DEDUP_REMOVED lines=13> */
.L_x_34476:
[----:B------:R-:W-:Y:S05]  /*6d50*/  BSYNC.RECONVERGENT B5 ;  /* 0x0000000000057941 */ /* 0x000fea0003800200 */
.L_x_34475:
        /* <DEDUP_REMOVED lines=41> */
.L_x_34473:
[----:B------:R-:W-:Y:S05]  /*6ff0*/  BSYNC.RECONVERGENT B4 ;  /* 0x0000000000047941 */ /* 0x000fea0003800200 */
.L_x_34472:
[----:B------:R-:W-:Y:S01]  /*7000*/  HFMA2 R7, -RZ, RZ, 0.1171875, 0 ;  /* 0x2f800000ff077431 */ /* 0x000fe200000001ff */
[----:B------:R-:W-:-:S05]  /*7010*/  I2FP.F32.U32 R0, R0 ;  /* 0x0000000000007245 */ /* 0x000fca0000201000 */
[----:B------:R-:W-:-:S05]  /*7020*/  FFMA.FTZ R0, R0, R7, 1.1641532182693481445e-10 ;  /* 0x2f00000000007423 */ /* 0x000fca0000010007 */
[----:B------:R-:W-:Y:S01]  /*7030*/  FSETP.GTU.FTZ.AND P2, PT, R0, UR5, PT ;  /* 0x0000000500007c0b */ /* 0x000fe2000bf5c000 */
[----:B-----5:R-:W-:-:S04]  /*7040*/  FMUL.FTZ R0, R72, UR13 ;  /* 0x0000000d48007c20 */ /* 0x020fc80008410000 */
[----:B------:R-:W-:-:S05]  /*7050*/  FMUL.FTZ R0, R0, UR12 ;  /* 0x0000000c00007c20 */ /* 0x000fca0008410000 */
[----:B------:R-:W-:Y:S02]  /*7060*/  FSEL R7, R0, RZ, !P2 ;  /* 0x000000ff00077208 */ /* 0x000fe40005000000 */
[----:B------:R-:W-:-:S03]  /*7070*/  SEL R0, RZ, 0x1, P2 ;  /* 0x00000001ff007807 */ /* 0x000fc60001000000 */
[----:B------:R-:W-:-:S07]  /*7080*/  FADD.FTZ R84, R84, R7 ;  /* 0x0000000754547221 */ /* 0x000fce0000010000 */
.L_x_34471:
[----:B------:R-:W-:Y:S05]  /*7090*/  BSYNC.RECONVERGENT B3 ;  /* 0x0000000000037941 */ /* 0x000fea0003800200 */
.L_x_34470:
        /* <DEDUP_REMOVED lines=20> */
.L_x_34481:
        /* <DEDUP_REMOVED lines=13> */
.L_x_34483:
[----:B------:R-:W-:Y:S05]  /*72b0*/  BSYNC.RECONVERGENT B5 ;  /* 0x0000000000057941 */ /* 0x000fea0003800200 */
.L_x_34482:
        /* <DEDUP_REMOVED lines=41> */
.L_x_34480:
[----:B------:R-:W-:Y:S05]  /*7550*/  BSYNC.RECONVERGENT B4 ;  /* 0x0000000000047941 */ /* 0x000fea0003800200 */
.L_x_34479:
[----:B------:R-:W-:Y:S01]  /*7560*/  HFMA2 R123, -RZ, RZ, 0.1171875, 0 ;  /* 0x2f800000ff7b7431 */ /* 0x000fe200000001ff */
[----:B------:R-:W-:-:S05]  /*7570*/  I2FP.F32.U32 R2, R2 ;  /* 0x0000000200027245 */ /* 0x000fca0000201000 */
[----:B------:R-:W-:-:S05]  /*7580*/  FFMA.FTZ R2, R2, R123, 1.1641532182693481445e-10 ;  /* 0x2f00000002027423 */ /* 0x000fca000001007b */
[----:B------:R-:W-:Y:S01]  /*7590*/  FSETP.GTU.FTZ.AND P2, PT, R2, UR5, PT ;  /* 0x0000000502007c0b */ /* 0x000fe2000bf5c000 */
[----:B-----5:R-:W-:-:S04]  /*75a0*/  FMUL.FTZ R2, R73, UR13 ;  /* 0x0000000d49027c20 */ /* 0x020fc80008410000 */
[----:B------:R-:W-:-:S05]  /*75b0*/  FMUL.FTZ R2, R2, UR12 ;  /* 0x0000000c02027c20 */ /* 0x000fca0008410000 */
[----:B------:R-:W-:-:S05]  /*75c0*/  FSEL R2, R2, RZ, !P2 ;  /* 0x000000ff02027208 */ /* 0x000fca0005000000 */
[----:B------:R-:W-:Y:S01]  /*75d0*/  FADD.FTZ R85, R85, R2 ;  /* 0x0000000255557221 */ /* 0x000fe20000010000 */
[----:B------:R-:W-:-:S07]  /*75e0*/  SEL R2, RZ, 0x1, P2 ;  /* 0x00000001ff027807 */ /* 0x000fce0001000000 */
.L_x_34478:
[----:B------:R-:W-:Y:S05]  /*75f0*/  BSYNC.RECONVERGENT B3 ;  /* 0x0000000000037941 */ /* 0x000fea0003800200 */
.L_x_34477:
        /* <DEDUP_REMOVED lines=20> */
.L_x_34488:
        /* <DEDUP_REMOVED lines=13> */
.L_x_34490:
[----:B------:R-:W-:Y:S05]  /*7810*/  BSYNC.RECONVERGENT B5 ;  /* 0x0000000000057941 */ /* 0x000fea0003800200 */
.L_x_34489:
        /* <DEDUP_REMOVED lines=41> */
.L_x_34487:
[----:B------:R-:W-:Y:S05]  /*7ab0*/  BSYNC.RECONVERGENT B4 ;  /* 0x0000000000047941 */ /* 0x000fea0003800200 */
.L_x_34486:
        /* <DEDUP_REMOVED lines=9> */
.L_x_34485:
[----:B------:R-:W-:Y:S05]  /*7b50*/  BSYNC.RECONVERGENT B3 ;  /* 0x0000000000037941 */ /* 0x000fea0003800200 */
.L_x_34484:
        /* <DEDUP_REMOVED lines=19> */
.L_x_34494:
        /* <DEDUP_REMOVED lines=13> */
.L_x_34496:
[----:B------:R-:W-:Y:S05]  /*7d60*/  BSYNC.RECONVERGENT B4 ;  /* 0x0000000000047941 */ /* 0x000fea0003800200 */
.L_x_34495:
        /* <DEDUP_REMOVED lines=41> */
.L_x_34493:
[----:B------:R-:W-:Y:S05]  /*8000*/  BSYNC.RECONVERGENT B3 ;  /* 0x0000000000037941 */ /* 0x000fea0003800200 */
.L_x_34492:
        /* <DEDUP_REMOVED lines=10> */
.L_x_34469:
        /* <DEDUP_REMOVED lines=21> */
.L_x_34501:
        /* <DEDUP_REMOVED lines=13> */
.L_x_34503:
[----:B------:R-:W-:Y:S05]  /*82d0*/  BSYNC.RECONVERGENT B5 ;  /* 0x0000000000057941 */ /* 0x000fea0003800200 */
.L_x_34502:
        /* <DEDUP_REMOVED lines=39> */
[----:B------:R-:W-:Y:S01]  /*8550*/  HFMA2 R86, -RZ, RZ, 0, 0 ;  /* 0x00000000ff567431 */ /* 0x000fe200000001ff */
[----:B------:R-:W-:-:S07]  /*8560*/  LOP3.LUT R114, R84, UR32, R125, 0x96, !PT ;  /* 0x0000002054727c12 */ /* 0x000fce000f8e967d */
.L_x_34500:
[----:B------:R-:W-:Y:S05]  /*8570*/  BSYNC.RECONVERGENT B4 ;  /* 0x0000000000047941 */ /* 0x000fea0003800200 */
.L_x_34499:
        /* <DEDUP_REMOVED lines=8> */
.L_x_34498:
[----:B------:R-:W-:Y:S05]  /*8600*/  BSYNC.RECONVERGENT B3 ;  /* 0x0000000000037941 */ /* 0x000fea0003800200 */
.L_x_34497:
        /* <DEDUP_REMOVED lines=17> */
.L_x_34508:
        /* <DEDUP_REMOVED lines=13> */
.L_x_34510:
[----:B------:R-:W-:Y:S05]  /*87f0*/  BSYNC.RECONVERGENT B5 ;  /* 0x0000000000057941 */ /* 0x000fea0003800200 */
.L_x_34509:
        /* <DEDUP_REMOVED lines=41> */
[----:B------:R-:W-:-:S07]  /*8a90*/  LOP3.LUT R114, R86, UR32, R7, 0x96, !PT ;  /* 0x0000002056727c12 */ /* 0x000fce000f8e9607 */
.L_x_34507:
[----:B------:R-:W-:Y:S05]  /*8aa0*/  BSYNC.RECONVERGENT B4 ;  /* 0x0000000000047941 */ /* 0x000fea0003800200 */
.L_x_34506:
        /* <DEDUP_REMOVED lines=8> */
.L_x_34505:
[----:B------:R-:W-:Y:S05]  /*8b30*/  BSYNC.RECONVERGENT B3 ;  /* 0x0000000000037941 */ /* 0x000fea0003800200 */
.L_x_34504:
        /* <DEDUP_REMOVED lines=17> */
.L_x_34515:
        /* <DEDUP_REMOVED lines=13> */
.L_x_34517:
[----:B------:R-:W-:Y:S05]  /*8d20*/  BSYNC.RECONVERGENT B5 ;  /* 0x0000000000057941 */ /* 0x000fea0003800200 */
.L_x_34516:
        /* <DEDUP_REMOVED lines=41> */
[----:B------:R-:W-:-:S07]  /*8fc0*/  LOP3.LUT R113, R86, UR31, R113, 0x96, !PT ;  /* 0x0000001f56717c12 */ /* 0x000fce000f8e9671 */
.L_x_34514:
[----:B------:R-:W-:Y:S05]  /*8fd0*/  BSYNC.RECONVERGENT B4 ;  /* 0x0000000000047941 */ /* 0x000fea0003800200 */
.L_x_34513:
        /* <DEDUP_REMOVED lines=8> */
.L_x_34512:
[----:B------:R-:W-:Y:S05]  /*9060*/  BSYNC.RECONVERGENT B3 ;  /* 0x0000000000037941 */ /* 0x000fea0003800200 */
.L_x_34511:
        /* <DEDUP_REMOVED lines=16> */
.L_x_34520:
        /* <DEDUP_REMOVED lines=13> */
.L_x_34522:
[----:B------:R-:W-:Y:S05]  /*9240*/  BSYNC.RECONVERGENT B4 ;  /* 0x0000000000047941 */ /* 0x000fea0003800200 */
.L_x_34521:
        /* <DEDUP_REMOVED lines=42> */
.L_x_34519:
[----:B------:R-:W-:Y:S05]  /*94f0*/  BSYNC.RECONVERGENT B3 ;  /* 0x0000000000037941 */ /* 0x000fea0003800200 */
.L_x_34518:
        /* <DEDUP_REMOVED lines=8> */
.L_x_34491:
[----:B------:R-:W-:Y:S05]  /*9580*/  BSYNC.RECONVERGENT B2 ;  /* 0x0000000000027941 */ /* 0x000fea0003800200 */
.L_x_34468:
[----:B------:R-:W0:Y:S01]  /*9590*/  LDC.64 R122, c[0x0][0x3a8] ;  /* 0x0000ea00ff7a7b82 */ /* 0x000e220000000a00 */
[----:B------:R-:W-:Y:S01]  /*95a0*/  BSSY.RECONVERGENT B2, `(.L_x_34523) ;  /* 0x0000010000027945 */ /* 0x000fe20003800200 */
[----:B------:R-:W-:Y:S02]  /*95b0*/  IMAD.MOV.U32 R7, RZ, RZ, R124 ;  /* 0x000000ffff077224 */ /* 0x000fe400078e007c */
[----:B0-----:R-:W-:-:S05]  /*95c0*/  IMAD.WIDE.U32 R122, R121, 0x10, R122 ;  /* 0x00000010797a7825 */ /* 0x001fca00078e007a */
[----:B-----5:R0:W-:Y:S01]  /*95d0*/  STG.E.128 desc[UR8][R122.64], R84 ;  /* 0x000000547a007986 */ /* 0x0201e2000c101d08 */
        /* <DEDUP_REMOVED lines=12> */
.L_x_34524:
[----:B------:R-:W-:Y:S05]  /*96a0*/  BSYNC.RECONVERGENT B2 ;  /* 0x0000000000027941 */ /* 0x000fea0003800200 */
.L_x_34523:
[----:B------:R-:W-:Y:S02]  /*96b0*/  VIADD R121, R121, 0x20 ;  /* 0x0000002079797836 */ /* 0x000fe40000000000 */
[----:B------:R-:W-:-:S07]  /*96c0*/  VIADD R111, R111, 0x20 ;  /* 0x000000206f6f7836 */ /* 0x000fce0000000000 */
.L_x_34465:
[----:B------:R-:W-:Y:S05]  /*96d0*/  BSYNC.RECONVERGENT B1 ;  /* 0x0000000000017941 */ /* 0x000fea0003800200 */
.L_x_34464:
        /* <DEDUP_REMOVED lines=9> */
.L_x_34528:
[----:B------:R-:W-:Y:S05]  /*9770*/  BSYNC.RECONVERGENT B2 ;  /* 0x0000000000027941 */ /* 0x000fea0003800200 */
.L_x_34527:
        /* <DEDUP_REMOVED lines=25> */
[--C-:B------:R-:W-:Y:S02]  /*9910*/  @!P2 IMAD.MOV.U32 R122, RZ, RZ, R7.reuse ;  /* 0x000000ffff7aa224 */ /* 0x100fe400078e0007 */
[----:B------:R-:W-:Y:S01]  /*9920*/  @P2 IMAD.MOV.U32 R122, RZ, RZ, R7 ;  /* 0x000000ffff7a2224 */ /* 0x000fe200078e0007 */
[----:B------:R-:W-:Y:S06]  /*9930*/  BRA `(.L_x_34534) ;  /* 0x0000000000dc7947 */ /* 0x000fec0003800000 */
.L_x_34535:
        /* <DEDUP_REMOVED lines=13> */
.L_x_34537:
[----:B------:R-:W-:Y:S05]  /*9a10*/  BSYNC.RECONVERGENT B5 ;  /* 0x0000000000057941 */ /* 0x000fea0003800200 */
.L_x_34536:
        /* <DEDUP_REMOVED lines=41> */
.L_x_34534:
[----:B------:R-:W-:Y:S05]  /*9cb0*/  BSYNC.RECONVERGENT B4 ;  /* 0x0000000000047941 */ /* 0x000fea0003800200 */
.L_x_34533:
        /* <DEDUP_REMOVED lines=9> */
.L_x_34532:
[----:B------:R-:W-:Y:S05]  /*9d50*/  BSYNC.RECONVERGENT B3 ;  /* 0x0000000000037941 */ /* 0x000fea0003800200 */
.L_x_34531:
        /* <DEDUP_REMOVED lines=20> */
.L_x_34542:
        /* <DEDUP_REMOVED lines=13> */
.L_x_34544:
[----:B------:R-:W-:Y:S05]  /*9f70*/  BSYNC.RECONVERGENT B5 ;  /* 0x0000000000057941 */ /* 0x000fea0003800200 */
.L_x_34543:
        /* <DEDUP_REMOVED lines=41> */
.L_x_34541:
[----:B------:R-:W-:Y:S05]  /*a210*/  BSYNC.RECONVERGENT B4 ;  /* 0x0000000000047941 */ /* 0x000fea0003800200 */
.L_x_34540:
        /* <DEDUP_REMOVED lines=9> */
.L_x_34539:
[----:B------:R-:W-:Y:S05]  /*a2b0*/  BSYNC.RECONVERGENT B3 ;  /* 0x0000000000037941 */ /* 0x000fea0003800200 */
.L_x_34538:
        /* <DEDUP_REMOVED lines=20> */
.L_x_34549:
        /* <DEDUP_REMOVED lines=13> */
.L_x_34551:
[----:B------:R-:W-:Y:S05]  /*a4d0*/  BSYNC.RECONVERGENT B5 ;  /* 0x0000000000057941 */ /* 0x000fea0003800200 */
.L_x_34550:
        /* <DEDUP_REMOVED lines=41> */
.L_x_34548:
[----:B------:R-:W-:Y:S05]  /*a770*/  BSYNC.RECONVERGENT B4 ;  /* 0x0000000000047941 */ /* 0x000fea0003800200 */
.L_x_34547:
        /* <DEDUP_REMOVED lines=9> */
.L_x_34546:
[----:B------:R-:W-:Y:S05]  /*a810*/  BSYNC.RECONVERGENT B3 ;  /* 0x0000000000037941 */ /* 0x000fea0003800200 */
.L_x_34545:
        /* <DEDUP_REMOVED lines=19> */
.L_x_34555:
        /* <DEDUP_REMOVED lines=13> */
.L_x_34557:
[----:B------:R-:W-:Y:S05]  /*aa20*/  BSYNC.RECONVERGENT B4 ;  /* 0x0000000000047941 */ /* 0x000fea0003800200 */
.L_x_34556:
        /* <DEDUP_REMOVED lines=41> */
.L_x_34554:
[----:B------:R-:W-:Y:S05]  /*acc0*/  BSYNC.RECONVERGENT B3 ;  /* 0x0000000000037941 */ /* 0x000fea0003800200 */
.L_x_34553:
        /* <DEDUP_REMOVED lines=10> */
.L_x_34530:
        /* <DEDUP_REMOVED lines=21> */
.L_x_34562:
        /* <DEDUP_REMOVED lines=13> */
.L_x_34564:
[----:B------:R-:W-:Y:S05]  /*af90*/  BSYNC.RECONVERGENT B5 ;  /* 0x0000000000057941 */ /* 0x000fea0003800200 */
.L_x_34563:
        /* <DEDUP_REMOVED lines=41> */
.L_x_34561:
[----:B------:R-:W-:Y:S05]  /*b230*/  BSYNC.RECONVERGENT B4 ;  /* 0x0000000000047941 */ /* 0x000fea0003800200 */
.L_x_34560:
        /* <DEDUP_REMOVED lines=8> */
.L_x_34559:
[----:B------:R-:W-:Y:S05]  /*b2c0*/  BSYNC.RECONVERGENT B3 ;  /* 0x0000000000037941 */ /* 0x000fea0003800200 */
.L_x_34558:
        /* <DEDUP_REMOVED lines=17> */
.L_x_34569:
        /* <DEDUP_REMOVED lines=13> */
.L_x_34571:
[----:B------:R-:W-:Y:S05]  /*b4b0*/  BSYNC.RECONVERGENT B5 ;  /* 0x0000000000057941 */ /* 0x000fea0003800200 */
.L_x_34570:
        /* <DEDUP_REMOVED lines=42> */
.L_x_34568:
[----:B------:R-:W-:Y:S05]  /*b760*/  BSYNC.RECONVERGENT B4 ;  /* 0x0000000000047941 */ /* 0x000fea0003800200 */
.L_x_34567:
        /* <DEDUP_REMOVED lines=8> */
.L_x_34566:
[----:B------:R-:W-:Y:S05]  /*b7f0*/  BSYNC.RECONVERGENT B3 ;  /* 0x0000000000037941 */ /* 0x000fea0003800200 */
.L_x_34565:
        /* <DEDUP_REMOVED lines=17> */
.L_x_34576:
        /* <DEDUP_REMOVED lines=13> */
.L_x_34578:
[----:B------:R-:W-:Y:S05]  /*b9e0*/  BSYNC.RECONVERGENT B5 ;  /* 0x0000000000057941 */ /* 0x000fea0003800200 */
.L_x_34577:
        /* <DEDUP_REMOVED lines=42> */
.L_x_34575:
[----:B------:R-:W-:Y:S05]  /*bc90*/  BSYNC.RECONVERGENT B4 ;  /* 0x0000000000047941 */ /* 0x000fea0003800200 */
.L_x_34574:
        /* <DEDUP_REMOVED lines=8> */
.L_x_34573:
[----:B------:R-:W-:Y:S05]  /*bd20*/  BSYNC.RECONVERGENT B3 ;  /* 0x0000000000037941 */ /* 0x000fea0003800200 */
.L_x_34572:
        /* <DEDUP_REMOVED lines=16> */
.L_x_34581:
        /* <DEDUP_REMOVED lines=13> */
.L_x_34583:
[----:B------:R-:W-:Y:S05]  /*bf00*/  BSYNC.RECONVERGENT B4 ;  /* 0x0000000000047941 */ /* 0x000fea0003800200 */
.L_x_34582:
        /* <DEDUP_REMOVED lines=42> */
.L_x_34580:
[----:B------:R-:W-:Y:S05]  /*c1b0*/  BSYNC.RECONVERGENT B3 ;  /* 0x0000000000037941 */ /* 0x000fea0003800200 */
.L_x_34579:
        /* <DEDUP_REMOVED lines=8> */
.L_x_34552:
[----:B------:R-:W-:Y:S05]  /*c240*/  BSYNC.RECONVERGENT B2 ;  /* 0x0000000000027941 */ /* 0x000fea0003800200 */
.L_x_34529:
        /* <DEDUP_REMOVED lines=17> */
.L_x_34585:
[----:B------:R-:W-:Y:S05]  /*c360*/  BSYNC.RECONVERGENT B2 ;  /* 0x0000000000027941 */ /* 0x000fea0003800200 */
.L_x_34584:
[----:B------:R-:W-:Y:S01]  /*c370*/  VIADD R121, R121, 0x20 ;  /* 0x0000002079797836 */ /* 0x000fe20000000000 */
[----:B------:R-:W-:-:S07]  /*c380*/  IADD3 R111, PT, PT, R111, 0x20, RZ ;  /* 0x000000206f6f7810 */ /* 0x000fce0007ffe0ff */
.L_x_34526:
[----:B------:R-:W-:Y:S05]  /*c390*/  BSYNC.RECONVERGENT B1 ;  /* 0x0000000000017941 */ /* 0x000fea0003800200 */
.L_x_34525:
        /* <DEDUP_REMOVED lines=9> */
.L_x_34589:
[----:B------:R-:W-:Y:S05]  /*c430*/  BSYNC.RECONVERGENT B2 ;  /* 0x0000000000027941 */ /* 0x000fea0003800200 */
.L_x_34588:
        /* <DEDUP_REMOVED lines=28> */
.L_x_34596:
        /* <DEDUP_REMOVED lines=13> */
.L_x_34598:
[----:B------:R-:W-:Y:S05]  /*c6d0*/  BSYNC.RECONVERGENT B5 ;  /* 0x0000000000057941 */ /* 0x000fea0003800200 */
.L_x_34597:
        /* <DEDUP_REMOVED lines=41> */
.L_x_34595:
[----:B------:R-:W-:Y:S05]  /*c970*/  BSYNC.RECONVERGENT B4 ;  /* 0x0000000000047941 */ /* 0x000fea0003800200 */
.L_x_34594:
        /* <DEDUP_REMOVED lines=9> */
.L_x_34593:
[----:B------:R-:W-:Y:S05]  /*ca10*/  BSYNC.RECONVERGENT B3 ;  /* 0x0000000000037941 */ /* 0x000fea0003800200 */
.L_x_34592:
        /* <DEDUP_REMOVED lines=20> */
.L_x_34603:
        /* <DEDUP_REMOVED lines=13> */
.L_x_34605:
[----:B------:R-:W-:Y:S05]  /*cc30*/  BSYNC.RECONVERGENT B5 ;  /* 0x0000000000057941 */ /* 0x000fea0003800200 */
.L_x_34604:
        /* <DEDUP_REMOVED lines=41> */
.L_x_34602:
[----:B------:R-:W-:Y:S05]  /*ced0*/  BSYNC.RECONVERGENT B4 ;  /* 0x0000000000047941 */ /* 0x000fea0003800200 */
.L_x_34601:
        /* <DEDUP_REMOVED lines=9> */
.L_x_34600:
[----:B------:R-:W-:Y:S05]  /*cf70*/  BSYNC.RECONVERGENT B3 ;  /* 0x0000000000037941 */ /* 0x000fea0003800200 */
.L_x_34599:
        /* <DEDUP_REMOVED lines=20> */
.L_x_34610:
        /* <DEDUP_REMOVED lines=13> */
.L_x_34612:
[----:B------:R-:W-:Y:S05]  /*d190*/  BSYNC.RECONVERGENT B5 ;  /* 0x0000000000057941 */ /* 0x000fea0003800200 */
.L_x_34611:
        /* <DEDUP_REMOVED lines=41> */
.L_x_34609:
[----:B------:R-:W-:Y:S05]  /*d430*/  BSYNC.RECONVERGENT B4 ;  /* 0x0000000000047941 */ /* 0x000fea0003800200 */
.L_x_34608:
        /* <DEDUP_REMOVED lines=9> */
.L_x_34607:
[----:B------:R-:W-:Y:S05]  /*d4d0*/  BSYNC.RECONVERGENT B3 ;  /* 0x0000000000037941 */ /* 0x000fea0003800200 */
.L_x_34606:
        /* <DEDUP_REMOVED lines=19> */
.L_x_34616:
        /* <DEDUP_REMOVED lines=13> */
.L_x_34618:
[----:B------:R-:W-:Y:S05]  /*d6e0*/  BSYNC.RECONVERGENT B4 ;  /* 0x0000000000047941 */ /* 0x000fea0003800200 */
.L_x_34617:
        /* <DEDUP_REMOVED lines=41> */
.L_x_34615:
[----:B------:R-:W-:Y:S05]  /*d980*/  BSYNC.RECONVERGENT B3 ;  /* 0x0000000000037941 */ /* 0x000fea0003800200 */
.L_x_34614:
        /* <DEDUP_REMOVED lines=10> */
.L_x_34591:
        /* <DEDUP_REMOVED lines=21> */
.L_x_34623:
        /* <DEDUP_REMOVED lines=13> */
.L_x_34625:
[----:B------:R-:W-:Y:S05]  /*dc50*/  BSYNC.RECONVERGENT B5 ;  /* 0x0000000000057941 */ /* 0x000fea0003800200 */
.L_x_34624:
        /* <DEDUP_REMOVED lines=41> */
.L_x_34622:
[----:B------:R-:W-:Y:S05]  /*def0*/  BSYNC.RECONVERGENT B4 ;  /* 0x0000000000047941 */ /* 0x000fea0003800200 */
.L_x_34621:
[----:B------:R-:W-:Y:S01]  /*df00*/  HFMA2 R7, -RZ, RZ, 0.1171875, 0 ;  /* 0x2f800000ff077431 */ /* 0x000fe200000001ff */
[----:B------:R-:W-:-:S05]  /*df10*/  I2FP.F32.U32 R0, R0 ;  /* 0x0000000000007245 */ /* 0x000fca0000201000 */
[----:B------:R-:W-:-:S05]  /*df20*/  FFMA.FTZ R0, R0, R7, 1.1641532182693481445e-10 ;  /* 0x2f00000000007423 */ /* 0x000fca0000010007 */
[----:B------:R-:W-:Y:S01]  /*df30*/  FSETP.GTU.FTZ.AND P1, PT, R0, UR5, PT ;  /* 0x0000000500007c0b */ /* 0x000fe2000bf3c000 */
[----:B-----5:R-:W-:-:S04]  /*df40*/  FMUL.FTZ R0, R72, UR13 ;  /* 0x0000000d48007c20 */ /* 0x020fc80008410000 */
[----:B------:R-:W-:-:S05]  /*df50*/  FMUL.FTZ R0, R0, UR12 ;  /* 0x0000000c00007c20 */ /* 0x000fca0008410000 */
[----:B------:R-:W-:Y:S02]  /*df60*/  FSEL R92, R0, RZ, !P1 ;  /* 0x000000ff005c7208 */ /* 0x000fe40004800000 */
[----:B------:R-:W-:-:S07]  /*df70*/  SEL R0, RZ, 0x1, P1 ;  /* 0x00000001ff007807 */ /* 0x000fce0000800000 */
.L_x_34620:
[----:B------:R-:W-:Y:S05]  /*df80*/  BSYNC.RECONVERGENT B3 ;  /* 0x0000000000037941 */ /* 0x000fea0003800200 */
.L_x_34619:
        /* <DEDUP_REMOVED lines=17> */
.L_x_34630:
        /* <DEDUP_REMOVED lines=13> */
.L_x_34632:
[----:B------:R-:W-:Y:S05]  /*e170*/  BSYNC.RECONVERGENT B5 ;  /* 0x0000000000057941 */ /* 0x000fea0003800200 */
.L_x_34631:
        /* <DEDUP_REMOVED lines=42> */
.L_x_34629:
[----:B------:R-:W-:Y:S05]  /*e420*/  BSYNC.RECONVERGENT B4 ;  /* 0x0000000000047941 */ /* 0x000fea0003800200 */
.L_x_34628:
[----:B------:R-:W-:Y:S01]  /*e430*/  I2FP.F32.U32 R2, R2 ;  /* 0x0000000200027245 */ /* 0x000fe20000201000 */
[----:B------:R-:W-:-:S04]  /*e440*/  IMAD.MOV.U32 R7, RZ, RZ, 0x2f800000 ;  /* 0x2f800000ff077424 */ /* 0x000fc800078e00ff */
[----:B------:R-:W-:-:S05]  /*e450*/  FFMA.FTZ R2, R2, R7, 1.1641532182693481445e-10 ;  /* 0x2f00000002027423 */ /* 0x000fca0000010007 */
[----:B------:R-:W-:Y:S01]  /*e460*/  FSETP.GTU.FTZ.AND P1, PT, R2, UR5, PT ;  /* 0x0000000502007c0b */ /* 0x000fe2000bf3c000 */
[----:B-----5:R-:W-:-:S04]  /*e470*/  FMUL.FTZ R2, R73, UR13 ;  /* 0x0000000d49027c20 */ /* 0x020fc80008410000 */
[----:B------:R-:W-:-:S05]  /*e480*/  FMUL.FTZ R2, R2, UR12 ;  /* 0x0000000c02027c20 */ /* 0x000fca0008410000 */
[----:B------:R-:W-:Y:S02]  /*e490*/  FSEL R93, R2, RZ, !P1 ;  /* 0x000000ff025d7208 */ /* 0x000fe40004800000 */
[----:B------:R-:W-:-:S07]  /*e4a0*/  SEL R2, RZ, 0x1, P1 ;  /* 0x00000001ff027807 */ /* 0x000fce0000800000 */
.L_x_34627:
[----:B------:R-:W-:Y:S05]  /*e4b0*/  BSYNC.RECONVERGENT B3 ;  /* 0x0000000000037941 */ /* 0x000fea0003800200 */
.L_x_34626:
        /* <DEDUP_REMOVED lines=17> */
.L_x_34637:
        /* <DEDUP_REMOVED lines=13> */
.L_x_34639:
[----:B------:R-:W-:Y:S05]  /*e6a0*/  BSYNC.RECONVERGENT B5 ;  /* 0x0000000000057941 */ /* 0x000fea0003800200 */
.L_x_34638:
        /* <DEDUP_REMOVED lines=42> */
.L_x_34636:
[----:B------:R-:W-:Y:S05]  /*e950*/  BSYNC.RECONVERGENT B4 ;  /* 0x0000000000047941 */ /* 0x000fea0003800200 */
.L_x_34635:
        /* <DEDUP_REMOVED lines=8> */
.L_x_34634:
[----:B------:R-:W-:Y:S05]  /*e9e0*/  BSYNC.RECONVERGENT B3 ;  /* 0x0000000000037941 */ /* 0x000fea0003800200 */
.L_x_34633:
        /* <DEDUP_REMOVED lines=16> */
.L_x_34642:
        /* <DEDUP_REMOVED lines=13> */
.L_x_34644:
[----:B------:R-:W-:Y:S05]  /*ebc0*/  BSYNC.RECONVERGENT B4 ;  /* 0x0000000000047941 */ /* 0x000fea0003800200 */
.L_x_34643:
        /* <DEDUP_REMOVED lines=42> */
.L_x_34641:
[----:B------:R-:W-:Y:S05]  /*ee70*/  BSYNC.RECONVERGENT B3 ;  /* 0x0000000000037941 */ /* 0x000fea0003800200 */
.L_x_34640:
        /* <DEDUP_REMOVED lines=8> */
.L_x_34613:
[----:B------:R-:W-:Y:S05]  /*ef00*/  BSYNC.RECONVERGENT B2 ;  /* 0x0000000000027941 */ /* 0x000fea0003800200 */
.L_x_34590:
        /* <DEDUP_REMOVED lines=17> */
.L_x_34646:
[----:B------:R-:W-:Y:S05]  /*f020*/  BSYNC.RECONVERGENT B2 ;  /* 0x0000000000027941 */ /* 0x000fea0003800200 */
.L_x_34645:
[----:B------:R-:W-:Y:S01]  /*f030*/  VIADD R121, R121, 0x20 ;  /* 0x0000002079797836 */ /* 0x000fe20000000000 */
[----:B------:R-:W-:-:S07]  /*f040*/  IADD3 R111, PT, PT, R111, 0x20, RZ ;  /* 0x000000206f6f7810 */ /* 0x000fce0007ffe0ff */
.L_x_34587:
[----:B------:R-:W-:Y:S05]  /*f050*/  BSYNC.RECONVERGENT B1 ;  /* 0x0000000000017941 */ /* 0x000fea0003800200 */
.L_x_34586:
        /* <DEDUP_REMOVED lines=9> */
.L_x_34650:
[----:B------:R-:W-:Y:S05]  /*f0f0*/  BSYNC.RECONVERGENT B2 ;  /* 0x0000000000027941 */ /* 0x000fea0003800200 */
.L_x_34649:
        /* <DEDUP_REMOVED lines=28> */
.L_x_34657:
        /* <DEDUP_REMOVED lines=13> */
.L_x_34659:
[----:B------:R-:W-:Y:S05]  /*f390*/  BSYNC.RECONVERGENT B5 ;  /* 0x0000000000057941 */ /* 0x000fea0003800200 */
.L_x_34658:
        /* <DEDUP_REMOVED lines=41> */
.L_x_34656:
[----:B------:R-:W-:Y:S05]  /*f630*/  BSYNC.RECONVERGENT B4 ;  /* 0x0000000000047941 */ /* 0x000fea0003800200 */
.L_x_34655:
        /* <DEDUP_REMOVED lines=9> */
.L_x_34654:
[----:B------:R-:W-:Y:S05]  /*f6d0*/  BSYNC.RECONVERGENT B3 ;  /* 0x0000000000037941 */ /* 0x000fea0003800200 */
.L_x_34653:
        /* <DEDUP_REMOVED lines=20> */
.L_x_34664:
        /* <DEDUP_REMOVED lines=13> */
.L_x_34666:
[----:B------:R-:W-:Y:S05]  /*f8f0*/  BSYNC.RECONVERGENT B5 ;  /* 0x0000000000057941 */ /* 0x000fea0003800200 */
.L_x_34665:
        /* <DEDUP_REMOVED lines=41> */
.L_x_34663:
[----:B------:R-:W-:Y:S05]  /*fb90*/  BSYNC.RECONVERGENT B4 ;  /* 0x0000000000047941 */ /* 0x000fea0003800200 */
.L_x_34662:
        /* <DEDUP_REMOVED lines=9> */
.L_x_34661:
[----:B------:R-:W-:Y:S05]  /*fc30*/  BSYNC.RECONVERGENT B3 ;  /* 0x0000000000037941 */ /* 0x000fea0003800200 */
.L_x_34660:
        /* <DEDUP_REMOVED lines=20> */
.L_x_34671:
        /* <DEDUP_REMOVED lines=13> */
.L_x_34673:
[----:B------:R-:W-:Y:S05]  /*fe50*/  BSYNC.RECONVERGENT B5 ;  /* 0x0000000000057941 */ /* 0x000fea0003800200 */
.L_x_34672:
        /* <DEDUP_REMOVED lines=41> */
.L_x_34670:
[----:B------:R-:W-:Y:S05]  /*100f0*/  BSYNC.RECONVERGENT B4 ;  /* 0x0000000000047941 */ /* 0x000fea0003800200 */
.L_x_34669:
        /* <DEDUP_REMOVED lines=9> */
.L_x_34668:
[----:B------:R-:W-:Y:S05]  /*10190*/  BSYNC.RECONVERGENT B3 ;  /* 0x0000000000037941 */ /* 0x000fea0003800200 */
.L_x_34667:
        /* <DEDUP_REMOVED lines=19> */
.L_x_34677:
        /* <DEDUP_REMOVED lines=13> */
.L_x_34679:
[----:B------:R-:W-:Y:S05]  /*103a0*/  BSYNC.RECONVERGENT B4 ;  /* 0x0000000000047941 */ /* 0x000fea0003800200 */
.L_x_34678:
        /* <DEDUP_REMOVED lines=41> */
.L_x_34676:
[----:B------:R-:W-:Y:S05]  /*10640*/  BSYNC.RECONVERGENT B3 ;  /* 0x0000000000037941 */ /* 0x000fea0003800200 */
.L_x_34675:
        /* <DEDUP_REMOVED lines=10> */
.L_x_34652:
        /* <DEDUP_REMOVED lines=21> */
.L_x_34684:
        /* <DEDUP_REMOVED lines=13> */
.L_x_34686:
[----:B------:R-:W-:Y:S05]  /*10910*/  BSYNC.RECONVERGENT B5 ;  /* 0x0000000000057941 */ /* 0x000fea0003800200 */
.L_x_34685:
        /* <DEDUP_REMOVED lines=41> */
.L_x_34683:
[----:B------:R-:W-:Y:S05]  /*10bb0*/  BSYNC.RECONVERGENT B4 ;  /* 0x0000000000047941 */ /* 0x000fea0003800200 */
.L_x_34682:
[----:B------:R-:W-:Y:S01]  /*10bc0*/  HFMA2 R7, -RZ, RZ, 0.1171875, 0 ;  /* 0x2f800000ff077431 */ /* 0x000fe200000001ff */
[----:B------:R-:W-:Y:S01]  /*10bd0*/  I2FP.F32.U32 R0, R0 ;  /* 0x0000000000007245 */ /* 0x000fe20000201000 */
[----:B-----5:R-:W-:-:S04]  /*10be0*/  FMUL.FTZ R6, R72, UR13 ;  /* 0x0000000d48067c20 */ /* 0x020fc80008410000 */
[----:B------:R-:W-:Y:S01]  /*10bf0*/  FMUL.FTZ R6, R6, UR12 ;  /* 0x0000000c06067c20 */ /* 0x000fe20008410000 */
[----:B------:R-:W-:-:S05]  /*10c00*/  FFMA.FTZ R0, R0, R7, 1.1641532182693481445e-10 ;  /* 0x2f00000000007423 */ /* 0x000fca0000010007 */
[----:B------:R-:W-:-:S04]  /*10c10*/  FSETP.GTU.FTZ.AND P1, PT, R0, UR5, PT ;  /* 0x0000000500007c0b */ /* 0x000fc8000bf3c000 */
[----:B------:R-:W-:Y:S02]  /*10c20*/  SEL R0, RZ, 0x1, P1 ;  /* 0x00000001ff007807 */ /* 0x000fe40000800000 */
[----:B------:R-:W-:-:S07]  /*10c30*/  FSEL R96, R6, RZ, !P1 ;  /* 0x000000ff06607208 */ /* 0x000fce0004800000 */
.L_x_34681:
[----:B------:R-:W-:Y:S05]  /*10c40*/  BSYNC.RECONVERGENT B3 ;  /* 0x0000000000037941 */ /* 0x000fea0003800200 */
.L_x_34680:
        /* <DEDUP_REMOVED lines=17> */
.L_x_34691:
        /* <DEDUP_REMOVED lines=13> */
.L_x_34693:
[----:B------:R-:W-:Y:S05]  /*10e30*/  BSYNC.RECONVERGENT B5 ;  /* 0x0000000000057941 */ /* 0x000fea0003800200 */
.L_x_34692:
        /* <DEDUP_REMOVED lines=42> */
.L_x_34690:
[----:B------:R-:W-:Y:S05]  /*110e0*/  BSYNC.RECONVERGENT B4 ;  /* 0x0000000000047941 */ /* 0x000fea0003800200 */
.L_x_34689:
[----:B------:R-:W-:Y:S01]  /*110f0*/  I2FP.F32.U32 R2, R2 ;  /* 0x0000000200027245 */ /* 0x000fe20000201000 */
[----:B------:R-:W-:-:S04]  /*11100*/  IMAD.MOV.U32 R7, RZ, RZ, 0x2f800000 ;  /* 0x2f800000ff077424 */ /* 0x000fc800078e00ff */
[----:B------:R-:W-:Y:S01]  /*11110*/  FFMA.FTZ R2, R2, R7, 1.1641532182693481445e-10 ;  /* 0x2f00000002027423 */ /* 0x000fe20000010007 */
[----:B-----5:R-:W-:-:S04]  /*11120*/  FMUL.FTZ R7, R73, UR13 ;  /* 0x0000000d49077c20 */ /* 0x020fc80008410000 */
[----:B------:R-:W-:Y:S01]  /*11130*/  FMUL.FTZ R7, R7, UR12 ;  /* 0x0000000c07077c20 */ /* 0x000fe20008410000 */
[----:B------:R-:W-:-:S04]  /*11140*/  FSETP.GTU.FTZ.AND P1, PT, R2, UR5, PT ;  /* 0x0000000502007c0b */ /* 0x000fc8000bf3c000 */
[----:B------:R-:W-:Y:S02]  /*11150*/  SEL R2, RZ, 0x1, P1 ;  /* 0x00000001ff027807 */ /* 0x000fe40000800000 */
[----:B------:R-:W-:-:S07]  /*11160*/  FSEL R97, R7, RZ, !P1 ;  /* 0x000000ff07617208 */ /* 0x000fce0004800000 */
.L_x_34688:
[----:B------:R-:W-:Y:S05]  /*11170*/  BSYNC.RECONVERGENT B3 ;  /* 0x0000000000037941 */ /* 0x000fea0003800200 */
.L_x_34687:
        /* <DEDUP_REMOVED lines=17> */
.L_x_34698:
        /* <DEDUP_REMOVED lines=13> */
.L_x_34700:
[----:B------:R-:W-:Y:S05]  /*11360*/  BSYNC.RECONVERGENT B5 ;  /* 0x0000000000057941 */ /* 0x000fea0003800200 */
.L_x_34699:
        /* <DEDUP_REMOVED lines=42> */
.L_x_34697:
[----:B------:R-:W-:Y:S05]  /*11610*/  BSYNC.RECONVERGENT B4 ;  /* 0x0000000000047941 */ /* 0x000fea0003800200 */
.L_x_34696:
[----:B------:R-:W-:Y:S01]  /*11620*/  HFMA2 R6, -RZ, RZ, 0.1171875, 0 ;  /* 0x2f800000ff067431 */ /* 0x000fe200000001ff */
[----:B------:R-:W-:-:S05]  /*11630*/  I2FP.F32.U32 R3, R3 ;  /* 0x0000000300037245 */ /* 0x000fca0000201000 */
[----:B------:R-:W-:Y:S01]  /*11640*/  FFMA.FTZ R3, R3, R6, 1.1641532182693481445e-10 ;  /* 0x2f00000003037423 */ /* 0x000fe20000010006 */
[----:B-----5:R-:W-:-:S04]  /*11650*/  FMUL.FTZ R6, R74, UR13 ;  /* 0x0000000d4a067c20 */ /* 0x020fc80008410000 */
[----:B------:R-:W-:Y:S01]  /*11660*/  FMUL.FTZ R6, R6, UR12 ;  /* 0x0000000c06067c20 */ /* 0x000fe20008410000 */
[----:B------:R-:W-:-:S04]  /*11670*/  FSETP.GTU.FTZ.AND P1, PT, R3, UR5, PT ;  /* 0x0000000503007c0b */ /* 0x000fc8000bf3c000 */
[----:B------:R-:W-:Y:S02]  /*11680*/  SEL R3, RZ, 0x1, P1 ;  /* 0x00000001ff037807 */ /* 0x000fe40000800000 */
[----:B------:R-:W-:-:S07]  /*11690*/  FSEL R98, R6, RZ, !P1 ;  /* 0x000000ff06627208 */ /* 0x000fce0004800000 */
.L_x_34695:
[----:B------:R-:W-:Y:S05]  /*116a0*/  BSYNC.RECONVERGENT B3 ;  /* 0x0000000000037941 */ /* 0x000fea0003800200 */
.L_x_34694:
        /* <DEDUP_REMOVED lines=16> */
.L_x_34703:
        /* <DEDUP_REMOVED lines=13> */
.L_x_34705:
[----:B------:R-:W-:Y:S05]  /*11880*/  BSYNC.RECONVERGENT B4 ;  /* 0x0000000000047941 */ /* 0x000fea0003800200 */
.L_x_34704:
        /* <DEDUP_REMOVED lines=42> */
.L_x_34702:
[----:B------:R-:W-:Y:S05]  /*11b30*/  BSYNC.RECONVERGENT B3 ;  /* 0x0000000000037941 */ /* 0x000fea0003800200 */
.L_x_34701:
        /* <DEDUP_REMOVED lines=8> */
.L_x_34674:
[----:B------:R-:W-:Y:S05]  /*11bc0*/  BSYNC.RECONVERGENT B2 ;  /* 0x0000000000027941 */ /* 0x000fea0003800200 */
.L_x_34651:
        /* <DEDUP_REMOVED lines=17> */
.L_x_34707:
[----:B------:R-:W-:Y:S05]  /*11ce0*/  BSYNC.RECONVERGENT B2 ;  /* 0x0000000000027941 */ /* 0x000fea0003800200 */
.L_x_34706:
[----:B------:R-:W-:Y:S01]  /*11cf0*/  VIADD R121, R121, 0x20 ;  /* 0x0000002079797836 */ /* 0x000fe20000000000 */
[----:B------:R-:W-:-:S07]  /*11d00*/  IADD3 R111, PT, PT, R111, 0x20, RZ ;  /* 0x000000206f6f7810 */ /* 0x000fce0007ffe0ff */
.L_x_34648:
[----:B------:R-:W-:Y:S05]  /*11d10*/  BSYNC.RECONVERGENT B1 ;  /* 0x0000000000017941 */ /* 0x000fea0003800200 */
.L_x_34647:
        /* <DEDUP_REMOVED lines=9> */
.L_x_34711:
[----:B------:R-:W-:Y:S05]  /*11db0*/  BSYNC.RECONVERGENT B2 ;  /* 0x0000000000027941 */ /* 0x000fea0003800200 */
.L_x_34710:
        /* <DEDUP_REMOVED lines=28> */
.L_x_34718:
        /* <DEDUP_REMOVED lines=13> */
.L_x_34720:
[----:B------:R-:W-:Y:S05]  /*12050*/  BSYNC.RECONVERGENT B5 ;  /* 0x0000000000057941 */ /* 0x000fea0003800200 */
.L_x_34719:
        /* <DEDUP_REMOVED lines=41> */
.L_x_34717:
[----:B------:R-:W-:Y:S05]  /*122f0*/  BSYNC.RECONVERGENT B4 ;  /* 0x0000000000047941 */ /* 0x000fea0003800200 */
.L_x_34716:
        /* <DEDUP_REMOVED lines=9> */
.L_x_34715:
[----:B------:R-:W-:Y:S05]  /*12390*/  BSYNC.RECONVERGENT B3 ;  /* 0x0000000000037941 */ /* 0x000fea0003800200 */
.L_x_34714:
        /* <DEDUP_REMOVED lines=20> */
.L_x_34725:
        /* <DEDUP_REMOVED lines=13> */
.L_x_34727:
[----:B------:R-:W-:Y:S05]  /*125b0*/  BSYNC.RECONVERGENT B5 ;  /* 0x0000000000057941 */ /* 0x000fea0003800200 */
.L_x_34726:
        /* <DEDUP_REMOVED lines=41> */
.L_x_34724:
[----:B------:R-:W-:Y:S05]  /*12850*/  BSYNC.RECONVERGENT B4 ;  /* 0x0000000000047941 */ /* 0x000fea0003800200 */
.L_x_34723:
        /* <DEDUP_REMOVED lines=9> */
.L_x_34722:
[----:B------:R-:W-:Y:S05]  /*128f0*/  BSYNC.RECONVERGENT B3 ;  /* 0x0000000000037941 */ /* 0x000fea0003800200 */
.L_x_34721:
        /* <DEDUP_REMOVED lines=20> */
.L_x_34732:
        /* <DEDUP_REMOVED lines=13> */
.L_x_34734:
[----:B------:R-:W-:Y:S05]  /*12b10*/  BSYNC.RECONVERGENT B5 ;  /* 0x0000000000057941 */ /* 0x000fea0003800200 */
.L_x_34733:
        /* <DEDUP_REMOVED lines=41> */
.L_x_34731:
[----:B------:R-:W-:Y:S05]  /*12db0*/  BSYNC.RECONVERGENT B4 ;  /* 0x0000000000047941 */ /* 0x000fea0003800200 */
.L_x_34730:
        /* <DEDUP_REMOVED lines=9> */
.L_x_34729:
[----:B------:R-:W-:Y:S05]  /*12e50*/  BSYNC.RECONVERGENT B3 ;  /* 0x0000000000037941 */ /* 0x000fea0003800200 */
.L_x_34728:
        /* <DEDUP_REMOVED lines=19> */
.L_x_34738:
        /* <DEDUP_REMOVED lines=13> */
.L_x_34740:
[----:B------:R-:W-:Y:S05]  /*13060*/  BSYNC.RECONVERGENT B4 ;  /* 0x0000000000047941 */ /* 0x000fea0003800200 */
.L_x_34739:
        /* <DEDUP_REMOVED lines=41> */
.L_x_34737:
[----:B------:R-:W-:Y:S05]  /*13300*/  BSYNC.RECONVERGENT B3 ;  /* 0x0000000000037941 */ /* 0x000fea0003800200 */
.L_x_34736:
        /* <DEDUP_REMOVED lines=10> */
.L_x_34713:
        /* <DEDUP_REMOVED lines=21> */
.L_x_34745:
        /* <DEDUP_REMOVED lines=13> */
.L_x_34747:
[----:B------:R-:W-:Y:S05]  /*135d0*/  BSYNC.RECONVERGENT B5 ;  /* 0x0000000000057941 */ /* 0x000fea0003800200 */
.L_x_34746:
        /* <DEDUP_REMOVED lines=41> */
.L_x_34744:
[----:B------:R-:W-:Y:S05]  /*13870*/  BSYNC.RECONVERGENT B4 ;  /* 0x0000000000047941 */ /* 0x000fea0003800200 */
.L_x_34743:
        /* <DEDUP_REMOVED lines=8> */
.L_x_34742:
[----:B------:R-:W-:Y:S05]  /*13900*/  BSYNC.RECONVERGENT B3 ;  /* 0x0000000000037941 */ /* 0x000fea0003800200 */
.L_x_34741:
        /* <DEDUP_REMOVED lines=17> */
.L_x_34752:
        /* <DEDUP_REMOVED lines=13> */
.L_x_34754:
[----:B------:R-:W-:Y:S05]  /*13af0*/  BSYNC.RECONVERGENT B5 ;  /* 0x0000000000057941 */ /* 0x000fea0003800200 */
.L_x_34753:
        /* <DEDUP_REMOVED lines=42> */
.L_x_34751:
[----:B------:R-:W-:Y:S05]  /*13da0*/  BSYNC.RECONVERGENT B4 ;  /* 0x0000000000047941 */ /* 0x000fea0003800200 */
.L_x_34750:
        /* <DEDUP_REMOVED lines=8> */
.L_x_34749:
[----:B------:R-:W-:Y:S05]  /*13e30*/  BSYNC.RECONVERGENT B3 ;  /* 0x0000000000037941 */ /* 0x000fea0003800200 */
.L_x_34748:
        /* <DEDUP_REMOVED lines=17> */
.L_x_34759:
        /* <DEDUP_REMOVED lines=13> */
.L_x_34761:
[----:B------:R-:W-:Y:S05]  /*14020*/  BSYNC.RECONVERGENT B5 ;  /* 0x0000000000057941 */ /* 0x000fea0003800200 */
.L_x_34760:
        /* <DEDUP_REMOVED lines=42> */
.L_x_34758:
[----:B------:R-:W-:Y:S05]  /*142d0*/  BSYNC.RECONVERGENT B4 ;  /* 0x0000000000047941 */ /* 0x000fea0003800200 */
.L_x_34757:
        /* <DEDUP_REMOVED lines=8> */
.L_x_34756:
[----:B------:R-:W-:Y:S05]  /*14360*/  BSYNC.RECONVERGENT B3 ;  /* 0x0000000000037941 */ /* 0x000fea0003800200 */
.L_x_34755:
        /* <DEDUP_REMOVED lines=16> */
.L_x_34764:
        /* <DEDUP_REMOVED lines=13> */
.L_x_34766:
[----:B------:R-:W-:Y:S05]  /*14540*/  BSYNC.RECONVERGENT B4 ;  /* 0x0000000000047941 */ /* 0x000fea0003800200 */
.L_x_34765:
        /* <DEDUP_REMOVED lines=42> */
.L_x_34763:
[----:B------:R-:W-:Y:S05]  /*147f0*/  BSYNC.RECONVERGENT B3 ;  /* 0x0000000000037941 */ /* 0x000fea0003800200 */
.L_x_34762:
        /* <DEDUP_REMOVED lines=8> */
.L_x_34735:
[----:B------:R-:W-:Y:S05]  /*14880*/  BSYNC.RECONVERGENT B2 ;  /* 0x0000000000027941 */ /* 0x000fea0003800200 */
.L_x_34712:
        /* <DEDUP_REMOVED lines=17> */
.L_x_34768:
[----:B------:R-:W-:Y:S05]  /*149a0*/  BSYNC.RECONVERGENT B2 ;  /* 0x0000000000027941 */ /* 0x000fea0003800200 */
.L_x_34767:
[----:B------:R-:W-:Y:S01]  /*149b0*/  VIADD R121, R121, 0x20 ;  /* 0x0000002079797836 */ /* 0x000fe20000000000 */
[----:B------:R-:W-:-:S07]  /*149c0*/  IADD3 R111, PT, PT, R111, 0x20, RZ ;  /* 0x000000206f6f7810 */ /* 0x000fce0007ffe0ff */
.L_x_34709:
[----:B------:R-:W-:Y:S05]  /*149d0*/  BSYNC.RECONVERGENT B1 ;  /* 0x0000000000017941 */ /* 0x000fea0003800200 */
.L_x_34708:
        /* <DEDUP_REMOVED lines=9> */
.L_x_34772:
[----:B------:R-:W-:Y:S05]  /*14a70*/  BSYNC.RECONVERGENT B2 ;  /* 0x0000000000027941 */ /* 0x000fea0003800200 */
.L_x_34771:
        /* <DEDUP_REMOVED lines=28> */
.L_x_34779:
        /* <DEDUP_REMOVED lines=13> */
.L_x_34781:
[----:B------:R-:W-:Y:S05]  /*14d10*/  BSYNC.RECONVERGENT B5 ;  /* 0x0000000000057941 */ /* 0x000fea0003800200 */
.L_x_34780:
        /* <DEDUP_REMOVED lines=38> */
[----:B------:R-:W-:Y:S01]  /*14f80*/  IMAD.WIDE.U32 R112, R0, -0x326172a9, RZ ;  /* 0xcd9e8d5700707825 */ /* 0x000fe200078e00ff */
[----:B------:R-:W-:-:S04]  /*14f90*/  MOV R0, R7 ;  /* 0x0000000700007202 */ /* 0x000fc80000000f00 */
[----:B------:R-:W-:Y:S01]  /*14fa0*/  LOP3.LUT R113, R122, UR31, R113, 0x96, !PT ;  /* 0x0000001f7a717c12 */ /* 0x000fe2000f8e9671 */
[----:B------:R-:W-:-:S07]  /*14fb0*/  IMAD.MOV.U32 R122, RZ, RZ, RZ ;  /* 0x000000ffff7a7224 */ /* 0x000fce00078e00ff */
.L_x_34778:
[----:B------:R-:W-:Y:S05]  /*14fc0*/  BSYNC.RECONVERGENT B4 ;  /* 0x0000000000047941 */ /* 0x000fea0003800200 */
.L_x_34777:
        /* <DEDUP_REMOVED lines=8> */
[----:B------:R-:W-:-:S07]  /*15050*/  FADD.FTZ R104, R104, R7 ;  /* 0x0000000768687221 */ /* 0x000fce0000010000 */
.L_x_34776:
[----:B------:R-:W-:Y:S05]  /*15060*/  BSYNC.RECONVERGENT B3 ;  /* 0x0000000000037941 */ /* 0x000fea0003800200 */
.L_x_34775:
        /* <DEDUP_REMOVED lines=20> */
.L_x_34786:
        /* <DEDUP_REMOVED lines=13> */
.L_x_34788:
[----:B------:R-:W-:Y:S05]  /*15280*/  BSYNC.RECONVERGENT B5 ;  /* 0x0000000000057941 */ /* 0x000fea0003800200 */
.L_x_34787:
        /* <DEDUP_REMOVED lines=42> */
.L_x_34785:
[----:B------:R-:W-:Y:S05]  /*15530*/  BSYNC.RECONVERGENT B4 ;  /* 0x0000000000047941 */ /* 0x000fea0003800200 */
.L_x_34784:
        /* <DEDUP_REMOVED lines=9> */
.L_x_34783:
[----:B------:R-:W-:Y:S05]  /*155d0*/  BSYNC.RECONVERGENT B3 ;  /* 0x0000000000037941 */ /* 0x000fea0003800200 */
.L_x_34782:
        /* <DEDUP_REMOVED lines=20> */
.L_x_34793:
        /* <DEDUP_REMOVED lines=13> */
.L_x_34795:
[----:B------:R-:W-:Y:S05]  /*157f0*/  BSYNC.RECONVERGENT B5 ;  /* 0x0000000000057941 */ /* 0x000fea0003800200 */
.L_x_34794:
        /* <DEDUP_REMOVED lines=40> */
[----:B------:R-:W-:-:S07]  /*15a80*/  LOP3.LUT R113, R124, UR31, R113, 0x96, !PT ;  /* 0x0000001f7c717c12 */ /* 0x000fce000f8e9671 */
.L_x_34792:
[----:B------:R-:W-:Y:S05]  /*15a90*/  BSYNC.RECONVERGENT B4 ;  /* 0x0000000000047941 */ /* 0x000fea0003800200 */
.L_x_34791:
[----:B------:R-:W-:Y:S01]  /*15aa0*/  I2FP.F32.U32 R3, R3 ;  /* 0x0000000300037245 */ /* 0x000fe20000201000 */
[----:B------:R-:W-:-:S04]  /*15ab0*/  IMAD.MOV.U32 R6, RZ, RZ, 0x2f800000 ;  /* 0x2f800000ff067424 */ /* 0x000fc800078e00ff */
[----:B------:R-:W-:Y:S01]  /*15ac0*/  FFMA.FTZ R3, R3, R6, 1.1641532182693481445e-10 ;  /* 0x2f00000003037423 */ /* 0x000fe20000010006 */
[----:B-----5:R-:W-:-:S04]  /*15ad0*/  FMUL.FTZ R6, R74, UR13 ;  /* 0x0000000d4a067c20 */ /* 0x020fc80008410000 */
[----:B------:R-:W-:Y:S01]  /*15ae0*/  FMUL.FTZ R6, R6, UR12 ;  /* 0x0000000c06067c20 */ /* 0x000fe20008410000 */
[----:B------:R-:W-:-:S04]  /*15af0*/  FSETP.GTU.FTZ.AND P2, PT, R3, UR5, PT ;  /* 0x0000000503007c0b */ /* 0x000fc8000bf5c000 */
[----:B------:R-:W-:Y:S02]  /*15b00*/  FSEL R7, R6, RZ, !P2 ;  /* 0x000000ff06077208 */ /* 0x000fe40005000000 */
[----:B------:R-:W-:-:S03]  /*15b10*/  SEL R3, RZ, 0x1, P2 ;  /* 0x00000001ff037807 */ /* 0x000fc60001000000 */
[----:B------:R-:W-:-:S07]  /*15b20*/  FADD.FTZ R106, R106, R7 ;  /* 0x000000076a6a7221 */ /* 0x000fce0000010000 */
.L_x_34790:
[----:B------:R-:W-:Y:S05]  /*15b30*/  BSYNC.RECONVERGENT B3 ;  /* 0x0000000000037941 */ /* 0x000fea0003800200 */
.L_x_34789:
        /* <DEDUP_REMOVED lines=19> */
.L_x_34799:
        /* <DEDUP_REMOVED lines=13> */
.L_x_34801:
[----:B------:R-:W-:Y:S05]  /*15d40*/  BSYNC.RECONVERGENT B4 ;  /* 0x0000000000047941 */ /* 0x000fea0003800200 */
.L_x_34800:
        /* <DEDUP_REMOVED lines=39> */
[----:B------:R-:W-:Y:S01]  /*15fc0*/  IMAD.MOV.U32 R4, RZ, RZ, R122 ;  /* 0x000000ffff047224 */ /* 0x000fe200078e007a */
[----:B------:R-:W-:Y:S01]  /*15fd0*/  LOP3.LUT R113, R6, UR31, R113, 0x96, !PT ;  /* 0x0000001f06717c12 */ /* 0x000fe2000f8e9671 */
[----:B------:R-:W-:-:S07]  /*15fe0*/  HFMA2 R6, -RZ, RZ, 0, 0 ;  /* 0x00000000ff067431 */ /* 0x000fce00000001ff */
.L_x_34798:
[----:B------:R-:W-:Y:S05]  /*15ff0*/  BSYNC.RECONVERGENT B3 ;  /* 0x0000000000037941 */ /* 0x000fea0003800200 */
.L_x_34797:
        /* <DEDUP_REMOVED lines=9> */
[----:B------:R-:W-:Y:S06]  /*16090*/  BRA `(.L_x_34796) ;  /* 0x0000001400487947 */ /* 0x000fec0003800000 */
.L_x_34774:
        /* <DEDUP_REMOVED lines=21> */
.L_x_34806:
        /* <DEDUP_REMOVED lines=13> */
.L_x_34808:
[----:B------:R-:W-:Y:S05]  /*162c0*/  BSYNC.RECONVERGENT B5 ;  /* 0x0000000000057941 */ /* 0x000fea0003800200 */
.L_x_34807:
        /* <DEDUP_REMOVED lines=42> */
.L_x_34805:
[----:B------:R-:W-:Y:S05]  /*16570*/  BSYNC.RECONVERGENT B4 ;  /* 0x0000000000047941 */ /* 0x000fea0003800200 */
.L_x_34804:
        /* <DEDUP_REMOVED lines=8> */
.L_x_34803:
[----:B------:R-:W-:Y:S05]  /*16600*/  BSYNC.RECONVERGENT B3 ;  /* 0x0000000000037941 */ /* 0x000fea0003800200 */
.L_x_34802:
        /* <DEDUP_REMOVED lines=17> */
.L_x_34813:
        /* <DEDUP_REMOVED lines=13> */
.L_x_34815:
[----:B------:R-:W-:Y:S05]  /*167f0*/  BSYNC.RECONVERGENT B5 ;  /* 0x0000000000057941 */ /* 0x000fea0003800200 */
.L_x_34814:
        /* <DEDUP_REMOVED lines=42> */
.L_x_34812:
[----:B------:R-:W-:Y:S05]  /*16aa0*/  BSYNC.RECONVERGENT B4 ;  /* 0x0000000000047941 */ /* 0x000fea0003800200 */
.L_x_34811:
        /* <DEDUP_REMOVED lines=8> */
.L_x_34810:
[----:B------:R-:W-:Y:S05]  /*16b30*/  BSYNC.RECONVERGENT B3 ;  /* 0x0000000000037941 */ /* 0x000fea0003800200 */
.L_x_34809:
        /* <DEDUP_REMOVED lines=17> */
.L_x_34820:
        /* <DEDUP_REMOVED lines=13> */
.L_x_34822:
[----:B------:R-:W-:Y:S05]  /*16d20*/  BSYNC.RECONVERGENT B5 ;  /* 0x0000000000057941 */ /* 0x000fea0003800200 */
.L_x_34821:
        /* <DEDUP_REMOVED lines=41> */
[----:B------:R-:W-:-:S07]  /*16fc0*/  MOV R110, R6 ;  /* 0x00000006006e7202 */ /* 0x000fce0000000f00 */
.L_x_34819:
[----:B------:R-:W-:Y:S05]  /*16fd0*/  BSYNC.RECONVERGENT B4 ;  /* 0x0000000000047941 */ /* 0x000fea0003800200 */
.L_x_34818:
        /* <DEDUP_REMOVED lines=8> */
.L_x_34817:
[----:B------:R-:W-:Y:S05]  /*17060*/  BSYNC.RECONVERGENT B3 ;  /* 0x0000000000037941 */ /* 0x000fea0003800200 */
.L_x_34816:
        /* <DEDUP_REMOVED lines=20> */
.L_x_34825:
        /* <DEDUP_REMOVED lines=13> */
.L_x_34827:
[----:B------:R-:W-:Y:S05]  /*17280*/  BSYNC.RECONVERGENT B4 ;  /* 0x0000000000047941 */ /* 0x000fea0003800200 */
.L_x_34826:
        /* <DEDUP_REMOVED lines=40> */
[----:B------:R-:W-:Y:S01]  /*17510*/  HFMA2 R6, -RZ, RZ, 0, 0 ;  /* 0x00000000ff067431 */ /* 0x000fe200000001ff */
[----:B------:R-:W-:-:S07]  /*17520*/  LOP3.LUT R113, R122, UR31, R113, 0x96, !PT ;  /* 0x0000001f7a717c12 */ /* 0x000fce000f8e9671 */
.L_x_34824:
[----:B------:R-:W-:Y:S05]  /*17530*/  BSYNC.RECONVERGENT B3 ;  /* 0x0000000000037941 */ /* 0x000fea0003800200 */
.L_x_34823:
        /* <DEDUP_REMOVED lines=8> */
.L_x_34796:
[----:B------:R-:W-:Y:S05]  /*175c0*/  BSYNC.RECONVERGENT B2 ;  /* 0x0000000000027941 */ /* 0x000fea0003800200 */
.L_x_34773:
[----:B------:R-:W0:Y:S02]  /*175d0*/  LDC.64 R122, c[0x0][0x3a8] ;  /* 0x0000ea00ff7a7b82 */ /* 0x000e240000000a00 */
[----:B0-----:R-:W-:-:S05]  /*175e0*/  IMAD.WIDE.U32 R122, R121, 0x10, R122 ;  /* 0x00000010797a7825 */ /* 0x001fca00078e007a */
[----:B-----5:R0:W-:Y:S01]  /*175f0*/  STG.E.128 desc[UR8][R122.64], R104 ;  /* 0x000000687a007986 */ /* 0x0201e2000c101d08 */
[----:B------:R-:W-:Y:S05]  /*17600*/  @!P0 BRA `(.L_x_34770) ;  /* 0x00000000002c8947 */ /* 0x000fea0003800000 */
[----:B0-----:R-:W0:Y:S01]  /*17610*/  LDC.64 R122, c[0x0][0x3b0] ;  /* 0x0000ec00ff7a7b82 */ /* 0x001e220000000a00 */
[----:B------:R-:W-:-:S04]  /*17620*/  SHF.L.U32 R110, R3, 0x10, RZ ;  /* 0x00000010036e7819 */ /* 0x000fc800000006ff */
[----:B------:R-:W-:Y:S02]  /*17630*/  LOP3.LUT R121, R110, 0xff0000, RZ, 0xc0, !PT ;  /* 0x00ff00006e797812 */ /* 0x000fe400078ec0ff */
[----:B------:R-:W-:-:S05]  /*17640*/  LOP3.LUT R110, R4, 0xffff, RZ, 0xc0, !PT ;  /* 0x0000ffff046e7812 */ /* 0x000fca00078ec0ff */
[----:B------:R-:W-:Y:S01]  /*17650*/  IMAD R110, R110, 0x1000000, R121 ;  /* 0x010000006e6e7824 */ /* 0x000fe200078e0279 */
[----:B------:R-:W-:-:S04]  /*17660*/  LOP3.LUT R121, R2, 0xff, RZ, 0xc0, !PT ;  /* 0x000000ff02797812 */ /* 0x000fc800078ec0ff */
[----:B------:R-:W-:Y:S02]  /*17670*/  LEA R110, R121, R110, 0x8 ;  /* 0x0000006e796e7211 */ /* 0x000fe400078e40ff */
[----:B------:R-:W-:-:S05]  /*17680*/  LOP3.LUT R121, R0, 0xff, RZ, 0xc0, !PT ;  /* 0x000000ff00797812 */ /* 0x000fca00078ec0ff */
[----:B------:R-:W-:Y:S02]  /*17690*/  IMAD.IADD R121, R110, 0x1, R121 ;  /* 0x000000016e797824 */ /* 0x000fe400078e0279 */
[----:B0-----:R-:W-:-:S05]  /*176a0*/  IMAD.WIDE.U32 R122, R111, 0x4, R122 ;  /* 0x000000046f7a7825 */ /* 0x001fca00078e007a */
[----:B------:R1:W-:Y:S02]  /*176b0*/  STG.E desc[UR8][R122.64], R121 ;  /* 0x000000797a007986 */ /* 0x0003e4000c101908 */
.L_x_34770:
[----:B------:R-:W-:Y:S05]  /*176c0*/  BSYNC.RECONVERGENT B1 ;  /* 0x0000000000017941 */ /* 0x000fea0003800200 */
.L_x_34769:
        /* <DEDUP_REMOVED lines=47> */
[----:B------:R-:W-:Y:S01]  /*179c0*/  ISETP.GT.U32.AND P6, PT, R118, 0xbf, PT ;  /* 0x000000bf7600780c */ /* 0x000fe20003fc4070 */
        /* <DEDUP_REMOVED lines=12> */
[----:B0-----:R-:W-:-:S03]  /*17a90*/  FADD.FTZ R123, R77, -R121 ;  /* 0x800000794d7b7221 */ /* 0x001fc60000010000 */
        /* <DEDUP_REMOVED lines=74> */
.L_x_34857:
[----:B-1----:R-:W-:Y:S01]  /*17f40*/  FADD.FTZ R110, R125, R110 ;  /* 0x0000006e7d6e7221 */ /* 0x002fe20000010000 */
[----:B------:R-:W-:Y:S01]  /*17f50*/  FMUL.FTZ R123, R121, R121 ;  /* 0x00000079797b7220 */ /* 0x000fe20000410000 */
[----:B------:R-:W-:Y:S01]  /*17f60*/  PLOP3.LUT P0, PT, PT, PT, UP1, 0x40, 0x4 ;  /* 0x000000000004781c */ /* 0x000fe20003f0e818 */
[----:B------:R-:W-:Y:S01]  /*17f70*/  BSSY.RECONVERGENT B1, `(.L_x_34829) ;  /* 0x00000b0000017945 */ /* 0x000fe20003800200 */
[----:B------:R-:W-:Y:S02]  /*17f80*/  FFMA.FTZ R122, R110, R111, UR14 ;  /* 0x0000000e6e7a7e23 */ /* 0x000fe4000801006f */
[----:B------:R-:W1:Y:S01]  /*17f90*/  @!P5 LDC.64 R110, c[0x0][0x3c0] ;  /* 0x0000f000ff6edb82 */ /* 0x000e620000000a00 */
[----:B------:R-:W-:Y:S02]  /*17fa0*/  FSEL R123, R123, RZ, !P0 ;  /* 0x000000ff7b7b7208 */ /* 0x000fe40004000000 */
[----:B-----5:R-:W-:-:S03]  /*17fb0*/  ISETP.GE.AND P0, PT, R109, 0x1, PT ;  /* 0x000000016d00780c */ /* 0x020fc60003f06270 */
[----:B------:R-:W-:-:S06]  /*17fc0*/  FADD.FTZ R122, R122, R123 ;  /* 0x0000007b7a7a7221 */ /* 0x000fcc0000010000 */
[----:B------:R-:W2:Y:S01]  /*17fd0*/  MUFU.RSQ R122, R122 ;  /* 0x0000007a007a7308 */ /* 0x000ea20000001400 */
[----:B-1----:R-:W-:-:S05]  /*17fe0*/  @!P5 IMAD.WIDE R110, R119, 0x4, R110 ;  /* 0x00000004776ed825 */ /* 0x002fca00078e026e */
[----:B------:R1:W-:Y:S02]  /*17ff0*/  @!P5 STG.E desc[UR8][R110.64], R121 ;  /* 0x000000796e00d986 */ /* 0x0003e4000c101908 */
[----:B-1----:R-:W1:Y:S02]  /*18000*/  @!P5 LDC.64 R110, c[0x0][0x3c8] ;  /* 0x0000f200ff6edb82 */ /* 0x002e640000000a00 */
[----:B-1----:R-:W-:-:S05]  /*18010*/  @!P5 IMAD.WIDE R110, R119, 0x4, R110 ;  /* 0x00000004776ed825 */ /* 0x002fca00078e026e */
[----:B--2---:R1:W-:Y:S01]  /*18020*/  @!P5 STG.E desc[UR8][R110.64], R122 ;  /* 0x0000007a6e00d986 */ /* 0x0043e2000c101908 */
[----:B------:R-:W-:Y:S05]  /*18030*/  @!P0 BRA `(.L_x_34830) ;  /* 0x00000008008c8947 */ /* 0x000fea0003800000 */
[----:B------:R-:W-:Y:S01]  /*18040*/  IADD3 R109, PT, PT, R109, -0x1, RZ ;  /* 0xffffffff6d6d7810 */ /* 0x000fe20007ffe0ff */
        /* <DEDUP_REMOVED lines=9> */
[--C-:B-1----:R-:W-:Y:S01]  /*180e0*/  FADD.FTZ R111, R77, -R121.reuse ;  /* 0x800000794d6f7221 */ /* 0x102fe20000010000 */
[--C-:B0-----:R-:W-:Y:S01]  /*180f0*/  FADD.FTZ R125, R78, -R121.reuse ;  /* 0x800000794e7d7221 */ /* 0x101fe20000010000 */
        /* <DEDUP_REMOVED lines=8> */
[----:B------:R-:W-:-:S02]  /*18180*/  FFMA.FTZ R111, R124, R11, R15 ;  /* 0x0000000b7c6f7223 */ /* 0x000fc4000001000f */
[----:B------:R-:W0:Y:S02]  /*18190*/  LDC.64 R124, c[0x0][0x428] ;  /* 0x00010a00ff7c7b82 */ /* 0x000e240000000a00 */
[----:B0-----:R-:W-:-:S04]  /*181a0*/  IMAD.WIDE.U32 R124, R123, 0x10, R124 ;  /* 0x000000107b7c7825 */ /* 0x001fc800078e007c */
[----:B------:R-:W-:Y:S01]  /*181b0*/  VIADD R123, R123, 0x20 ;  /* 0x000000207b7b7836 */ /* 0x000fe20000000000 */
[----:B------:R2:W-:Y:S06]  /*181c0*/  STG.E.128 desc[UR8][R124.64], R108 ;  /* 0x0000006c7c007986 */ /* 0x0005ec000c101d08 */
.L_x_34832:
[----:B------:R-:W-:Y:S05]  /*181d0*/  BSYNC.RECONVERGENT B2 ;  /* 0x0000000000027941 */ /* 0x000fea0003800200 */
.L_x_34831:
[----:B------:R-:W-:Y:S01]  /*181e0*/  ISETP.GE.U32.AND P0, PT, R118, 0x40, PT ;  /* 0x000000407600780c */ /* 0x000fe20003f06070 */
[----:B------:R-:W-:-:S12]  /*181f0*/  BSSY.RECONVERGENT B2, `(.L_x_34833) ;  /* 0x0000012000027945 */ /* 0x000fd80003800200 */
[----:B------:R-:W-:Y:S05]  /*18200*/  @!P0 BRA `(.L_x_34834) ;  /* 0x0000000000408947 */ /* 0x000fea0003800000 */
[--C-:B--2---:R-:W-:Y:S01]  /*18210*/  FADD.FTZ R109, R80, -R121.reuse ;  /* 0x80000079506d7221 */ /* 0x104fe20000010000 */
        /* <DEDUP_REMOVED lines=12> */
[C---:B0-----:R-:W-:Y:S01]  /*182e0*/  IMAD.WIDE.U32 R124, R123.reuse, 0x10, R124 ;  /* 0x000000107b7c7825 */ /* 0x041fe200078e007c */
[----:B------:R-:W-:-:S04]  /*182f0*/  IADD3 R123, PT, PT, R123, 0x20, RZ ;  /* 0x000000207b7b7810 */ /* 0x000fc80007ffe0ff */
[----:B------:R3:W-:Y:S03]  /*18300*/  STG.E.128 desc[UR8][R124.64], R108 ;  /* 0x0000006c7c007986 */ /* 0x0007e6000c101d08 */
.L_x_34834:
[----:B------:R-:W-:Y:S05]  /*18310*/  BSYNC.RECONVERGENT B2 ;  /* 0x0000000000027941 */ /* 0x000fea0003800200 */
.L_x_34833:
[----:B------:R-:W-:Y:S01]  /*18320*/  ISETP.GE.U32.AND P0, PT, R118, 0x60, PT ;  /* 0x000000607600780c */ /* 0x000fe20003f06070 */
[----:B------:R-:W-:-:S12]  /*18330*/  BSSY.RECONVERGENT B2, `(.L_x_34835) ;  /* 0x0000012000027945 */ /* 0x000fd80003800200 */
[----:B------:R-:W-:Y:S05]  /*18340*/  @!P0 BRA `(.L_x_34836) ;  /* 0x0000000000408947 */ /* 0x000fea0003800000 */
[--C-:B--23--:R-:W-:Y:S01]  /*18350*/  FADD.FTZ R109, R84, -R121.reuse ;  /* 0x80000079546d7221 */ /* 0x10cfe20000010000 */
        /* <DEDUP_REMOVED lines=15> */
.L_x_34836:
[----:B------:R-:W-:Y:S05]  /*18450*/  BSYNC.RECONVERGENT B2 ;  /* 0x0000000000027941 */ /* 0x000fea0003800200 */
.L_x_34835:
[----:B------:R-:W-:Y:S01]  /*18460*/  ISETP.GE.U32.AND P0, PT, R118, 0x80, PT ;  /* 0x000000807600780c */ /* 0x000fe20003f06070 */
[----:B------:R-:W-:-:S12]  /*18470*/  BSSY.RECONVERGENT B2, `(.L_x_34837) ;  /* 0x0000012000027945 */ /* 0x000fd80003800200 */
[----:B------:R-:W-:Y:S05]  /*18480*/  @!P0 BRA `(.L_x_34838) ;  /* 0x0000000000408947 */ /* 0x000fea0003800000 */
[--C-:B--234-:R-:W-:Y:S01]  /*18490*/  FADD.FTZ R109, R88, -R121.reuse ;  /* 0x80000079586d7221 */ /* 0x11cfe20000010000 */
        /* <DEDUP_REMOVED lines=15> */
.L_x_34838:
[----:B------:R-:W-:Y:S05]  /*18590*/  BSYNC.RECONVERGENT B2 ;  /* 0x0000000000027941 */ /* 0x000fea0003800200 */
.L_x_34837:
[----:B------:R-:W-:Y:S01]  /*185a0*/  ISETP.GE.U32.AND P0, PT, R118, 0xa0, PT ;  /* 0x000000a07600780c */ /* 0x000fe20003f06070 */
[----:B------:R-:W-:-:S12]  /*185b0*/  BSSY.RECONVERGENT B2, `(.L_x_34839) ;  /* 0x0000012000027945 */ /* 0x000fd80003800200 */
[----:B------:R-:W-:Y:S05]  /*185c0*/  @!P0 BRA `(.L_x_34840) ;  /* 0x0000000000408947 */ /* 0x000fea0003800000 */
[--C-:B0-234-:R-:W-:Y:S01]  /*185d0*/  FADD.FTZ R109, R92, -R121.reuse ;  /* 0x800000795c6d7221 */ /* 0x11dfe20000010000 */
[--C-:B-1----:R-:W-:Y:S01]  /*185e0*/  FADD.FTZ R111, R93, -R121.reuse ;  /* 0x800000795d6f7221 */ /* 0x102fe20000010000 */
        /* <DEDUP_REMOVED lines=14> */
.L_x_34840:
[----:B------:R-:W-:Y:S05]  /*186d0*/  BSYNC.RECONVERGENT B2 ;  /* 0x0000000000027941 */ /* 0x000fea0003800200 */
.L_x_34839:
        /* <DEDUP_REMOVED lines=19> */
.L_x_34842:
[----:B------:R-:W-:Y:S05]  /*18810*/  BSYNC.RECONVERGENT B2 ;  /* 0x0000000000027941 */ /* 0x000fea0003800200 */
.L_x_34841:
        /* <DEDUP_REMOVED lines=19> */
.L_x_34844:
[----:B------:R-:W-:Y:S05]  /*18950*/  BSYNC.RECONVERGENT B2 ;  /* 0x0000000000027941 */ /* 0x000fea0003800200 */
.L_x_34843:
[----:B------:R-:W-:-:S13]  /*18960*/  ISETP.GE.U32.AND P0, PT, R118, 0x100, PT ;  /* 0x000001007600780c */ /* 0x000fda0003f06070 */
[----:B------:R-:W-:Y:S05]  /*18970*/  @!P0 BRA `(.L_x_34830) ;  /* 0x00000000003c8947 */ /* 0x000fea0003800000 */
[--C-:B0-234-:R-:W-:Y:S01]  /*18980*/  FADD.FTZ R125, R106, -R121.reuse ;  /* 0x800000796a7d7221 */ /* 0x11dfe20000010000 */
[--C-:B------:R-:W-:Y:S01]  /*18990*/  FADD.FTZ R109, R104, -R121.reuse ;  /* 0x80000079686d7221 */ /* 0x100fe20000010000 */
[--C-:B-1----:R-:W-:Y:S01]  /*189a0*/  FADD.FTZ R111, R105, -R121.reuse ;  /* 0x80000079696f7221 */ /* 0x102fe20000010000 */
        /* <DEDUP_REMOVED lines=12> */
.L_x_34830:
[----:B------:R-:W-:Y:S05]  /*18a70*/  BSYNC.RECONVERGENT B1 ;  /* 0x0000000000017941 */ /* 0x000fea0003800200 */
.L_x_34829:
[----:B0-234-:R-:W0:Y:S02]  /*18a80*/  LDC.64 R108, c[0x0][0x380] ;  /* 0x0000e000ff6c7b82 */ /* 0x01de240000000a00 */
[----:B0-----:R-:W-:-:S04]  /*18a90*/  LEA R119, R108, R119, 0x2 ;  /* 0x000000776c777211 */ /* 0x001fc800078e10ff */
[----:B------:R-:W-:-:S13]  /*18aa0*/  ISETP.GE.AND P0, PT, R119, R109, PT ;  /* 0x0000006d7700720c */ /* 0x000fda0003f06270 */
[----:B------:R-:W-:Y:S05]  /*18ab0*/  @!P0 BRA `(.L_x_34845) ;  /* 0xfffffe8400348947 */ /* 0x000fea000383ffff */
[----:B------:R-:W-:Y:S05]  /*18ac0*/  BSYNC B0 ;  /* 0x0000000000007941 */ /* 0x000fea0003800000 */
.L_x_34341:
[----:B------:R-:W-:Y:S05]  /*18ad0*/  EXIT ;  /* 0x000000000000794d */ /* 0x000fea0003800000 */
.L_x_34828:
[----:B------:R-:W-:Y:S01]  /*18ae0*/  HFMA2 R124, -RZ, RZ, 0, 5.9604644775390625e-08 ;  /* 0x00000001ff7c7431 */ /* 0x000fe200000001ff */
[----:B------:R-:W-:Y:S01]  /*18af0*/  BSSY B1, `(.L_x_34846) ;  /* 0x0000007000017945 */ /* 0x000fe20003800000 */
[----:B------:R-:W-:Y:S01]  /*18b00*/  IMAD.MOV.U32 R125, RZ, RZ, R121 ;  /* 0x000000ffff7d7224 */ /* 0x000fe200078e0079 */
[----:B0-----:R-:W-:Y:S01]  /*18b10*/  MOV R122, 0xffffffff ;  /* 0xffffffff007a7802 */ /* 0x001fe20000000f00 */
[----:B------:R-:W-:-:S07]  /*18b20*/  IMAD.MOV.U32 R123, RZ, RZ, 0x1f ;  /* 0x0000001fff7b7424 */ /* 0x000fce00078e00ff */
[----:B-----5:R-:W-:Y:S05]  /*18b30*/  WARPSYNC.COLLECTIVE R122, `(.L_x_34847) ;  /* 0x000000007a087348 */ /* 0x020fea0003c00000 */
[----:B------:R0:W1:Y:S02]  /*18b40*/  SHFL.BFLY P6, R110, R125, R124, R123 ;  /* 0x0c00007c7d6e7389 */ /* 0x00006400000c007b */
[----:B01---5:R-:W-:Y:S05]  /*18b50*/  ENDCOLLECTIVE ;  /* 0x000000000000791b */ /* 0x023fea0003800000 */
.L_x_34847:
[----:B------:R-:W-:Y:S05]  /*18b60*/  BSYNC B1 ;  /* 0x0000000000017941 */ /* 0x000fea0003800000 */
.L_x_34846:
[----:B------:R-:W-:Y:S02]  /*18b70*/  HFMA2 R123, -RZ, RZ, 0, 1.847743988037109375e-06 ;  /* 0x0000001fff7b7431 */ /* 0x000fe400000001ff */
[----:B------:R-:W-:Y:S01]  /*18b80*/  FADD.FTZ R125, R121, R110 ;  /* 0x0000006e797d7221 */ /* 0x000fe20000010000 */
[----:B------:R-:W-:Y:S02]  /*18b90*/  IMAD.MOV.U32 R124, RZ, RZ, 0x2 ;  /* 0x00000002ff7c7424 */ /* 0x000fe400078e00ff */
[----:B------:R-:W-:-:S07]  /*18ba0*/  IMAD.MOV.U32 R122, RZ, RZ, -0x1 ;  /* 0xffffffffff7a7424 */ /* 0x000fce00078e00ff */
[----:B------:R-:W-:Y:S05]  /*18bb0*/  WARPSYNC.COLLECTIVE R122, `(.L_x_34848) ;  /* 0x000000007a087348 */ /* 0x000fea0003c00000 */
[----:B------:R0:W1:Y:S02]  /*18bc0*/  SHFL.BFLY P6, R110, R125, R124, R123 ;  /* 0x0c00007c7d6e7389 */ /* 0x00006400000c007b */
[----:B01----:R-:W-:Y:S05]  /*18bd0*/  ENDCOLLECTIVE ;  /* 0x000000000000791b */ /* 0x003fea0003800000 */
.L_x_34848:
[----:B------:R-:W-:Y:S01]  /*18be0*/  MOV R124, 0x4 ;  /* 0x00000004007c7802 */ /* 0x000fe20000000f00 */
[----:B------:R-:W-:-:S07]  /*18bf0*/  FADD.FTZ R125, R125, R110 ;  /* 0x0000006e7d7d7221 */ /* 0x000fce0000010000 */
[----:B------:R-:W-:Y:S05]  /*18c00*/  WARPSYNC.COLLECTIVE R122, `(.L_x_34849) ;  /* 0x000000007a087348 */ /* 0x000fea0003c00000 */
[----:B------:R0:W1:Y:S02]  /*18c10*/  SHFL.BFLY P6, R110, R125, R124, R123 ;  /* 0x0c00007c7d6e7389 */ /* 0x00006400000c007b */
[----:B01----:R-:W-:Y:S05]  /*18c20*/  ENDCOLLECTIVE ;  /* 0x000000000000791b */ /* 0x003fea0003800000 */
.L_x_34849:
[----:B------:R-:W-:Y:S02]  /*18c30*/  HFMA2 R124, -RZ, RZ, 0, 4.76837158203125e-07 ;  /* 0x00000008ff7c7431 */ /* 0x000fe400000001ff */
[----:B------:R-:W-:-:S04]  /*18c40*/  FADD.FTZ R111, R125, R110 ;  /* 0x0000006e7d6f7221 */ /* 0x000fc80000010000 */
[----:B------:R-:W-:-:S07]  /*18c50*/  IMAD.MOV.U32 R125, RZ, RZ, R111 ;  /* 0x000000ffff7d7224 */ /* 0x000fce00078e006f */
[----:B------:R-:W-:Y:S05]  /*18c60*/  WARPSYNC.COLLECTIVE R122, `(.L_x_34850) ;  /* 0x000000007a087348 */ /* 0x000fea0003c00000 */
[----:B------:R0:W1:Y:S02]  /*18c70*/  SHFL.BFLY P6, R110, R125, R124, R123 ;  /* 0x0c00007c7d6e7389 */ /* 0x00006400000c007b */
[----:B01----:R-:W-:Y:S05]  /*18c80*/  ENDCOLLECTIVE ;  /* 0x000000000000791b */ /* 0x003fea0003800000 */
.L_x_34850:
[----:B------:R-:W-:Y:S01]  /*18c90*/  MOV R124, 0x10 ;  /* 0x00000010007c7802 */ /* 0x000fe20000000f00 */
[----:B------:R-:W-:Y:S02]  /*18ca0*/  FADD.FTZ R121, R111, R110 ;  /* 0x0000006e6f797221 */ /* 0x000fe40000010000 */
[----:B------:R-:W0:Y:S02]  /*18cb0*/  LDC R111, c[0x0][0x400] ;  /* 0x00010000ff6f7b82 */ /* 0x000e240000000800 */
[----:B------:R-:W-:-:S07]  /*18cc0*/  IMAD.MOV.U32 R125, RZ, RZ, R121 ;  /* 0x000000ffff7d7224 */ /* 0x000fce00078e0079 */
[----:B0-----:R-:W-:Y:S05]  /*18cd0*/  WARPSYNC.COLLECTIVE R122, `(.L_x_34851) ;  /* 0x000000007a087348 */ /* 0x001fea0003c00000 */
[----:B------:R1:W2:Y:S02]  /*18ce0*/  SHFL.BFLY P6, R110, R125, R124, R123 ;  /* 0x0c00007c7d6e7389 */ /* 0x0002a400000c007b */
[----:B012---:R-:W-:Y:S05]  /*18cf0*/  ENDCOLLECTIVE ;  /* 0x000000000000791b */ /* 0x007fea0003800000 */
.L_x_34851:
[----:B------:R-:W-:Y:S02]  /*18d00*/  IMAD.MOV.U32 R124, RZ, RZ, 0x1 ;  /* 0x00000001ff7c7424 */ /* 0x000fe400078e00ff */
        /* <DEDUP_REMOVED lines=70> */
[----:B------:R-:W-:-:S07]  /*19170*/  HFMA2 R123, -RZ, RZ, 0, 1.847743988037109375e-06 ;  /* 0x0000001fff7b7431 */ /* 0x000fce00000001ff */
[----:B------:R-:W-:Y:S05]  /*19180*/  WARPSYNC.COLLECTIVE R122, `(.L_x_34852) ;  /* 0x000000007a087348 */ /* 0x000fea0003c00000 */
[----:B------:R0:W1:Y:S02]  /*19190*/  SHFL.BFLY P6, R110, R125, R124, R123 ;  /* 0x0c00007c7d6e7389 */ /* 0x00006400000c007b */
[----:B01----:R-:W-:Y:S05]  /*191a0*/  ENDCOLLECTIVE ;  /* 0x000000000000791b */ /* 0x003fea0003800000 */
.L_x_34852:
[----:B------:R-:W-:Y:S02]  /*191b0*/  IMAD.MOV.U32 R124, RZ, RZ, 0x2 ;  /* 0x00000002ff7c7424 */ /* 0x000fe400078e00ff */
[----:B------:R-:W-:-:S07]  /*191c0*/  FADD.FTZ R125, R125, R110 ;  /* 0x0000006e7d7d7221 */ /* 0x000fce0000010000 */
[----:B------:R-:W-:Y:S05]  /*191d0*/  WARPSYNC.COLLECTIVE R122, `(.L_x_34853) ;  /* 0x000000007a087348 */ /* 0x000fea0003c00000 */
[----:B------:R0:W1:Y:S02]  /*191e0*/  SHFL.BFLY P6, R110, R125, R124, R123 ;  /* 0x0c00007c7d6e7389 */ /* 0x00006400000c007b */
[----:B01----:R-:W-:Y:S05]  /*191f0*/  ENDCOLLECTIVE ;  /* 0x000000000000791b */ /* 0x003fea0003800000 */
.L_x_34853:
[----:B------:R-:W-:Y:S01]  /*19200*/  MOV R124, 0x4 ;  /* 0x00000004007c7802 */ /* 0x000fe20000000f00 */
[----:B------:R-:W-:-:S07]  /*19210*/  FADD.FTZ R125, R125, R110 ;  /* 0x0000006e7d7d7221 */ /* 0x000fce0000010000 */
[----:B------:R-:W-:Y:S05]  /*19220*/  WARPSYNC.COLLECTIVE R122, `(.L_x_34854) ;  /* 0x000000007a087348 */ /* 0x000fea0003c00000 */
[----:B------:R0:W1:Y:S02]  /*19230*/  SHFL.BFLY P6, R110, R125, R124, R123 ;  /* 0x0c00007c7d6e7389 */ /* 0x00006400000c007b */
[----:B01----:R-:W-:Y:S05]  /*19240*/  ENDCOLLECTIVE ;  /* 0x000000000000791b */ /* 0x003fea0003800000 */
.L_x_34854:
[----:B------:R-:W-:Y:S02]  /*19250*/  IMAD.MOV.U32 R124, RZ, RZ, 0x8 ;  /* 0x00000008ff7c7424 */ /* 0x000fe400078e00ff */
[----:B------:R-:W-:-:S07]  /*19260*/  FADD.FTZ R125, R125, R110 ;  /* 0x0000006e7d7d7221 */ /* 0x000fce0000010000 */
[----:B------:R-:W-:Y:S05]  /*19270*/  WARPSYNC.COLLECTIVE R122, `(.L_x_34855) ;  /* 0x000000007a087348 */ /* 0x000fea0003c00000 */
[----:B------:R0:W1:Y:S02]  /*19280*/  SHFL.BFLY P6, R110, R125, R124, R123 ;  /* 0x0c00007c7d6e7389 */ /* 0x00006400000c007b */
[----:B01----:R-:W-:Y:S05]  /*19290*/  ENDCOLLECTIVE ;  /* 0x000000000000791b */ /* 0x003fea0003800000 */
.L_x_34855:
[----:B------:R-:W-:Y:S02]  /*192a0*/  HFMA2 R124, -RZ, RZ, 0, 9.5367431640625e-07 ;  /* 0x00000010ff7c7431 */ /* 0x000fe400000001ff */
[----:B------:R-:W-:-:S07]  /*192b0*/  FADD.FTZ R125, R125, R110 ;  /* 0x0000006e7d7d7221 */ /* 0x000fce0000010000 */
[----:B------:R-:W-:Y:S05]  /*192c0*/  WARPSYNC.COLLECTIVE R122, `(.L_x_34856) ;  /* 0x000000007a087348 */ /* 0x000fea0003c00000 */
[----:B------:R0:W1:Y:S02]  /*192d0*/  SHFL.BFLY P6, R110, R125, R124, R123 ;  /* 0x0c00007c7d6e7389 */ /* 0x00006400000c007b */
[----:B01----:R-:W-:Y:S05]  /*192e0*/  ENDCOLLECTIVE ;  /* 0x000000000000791b */ /* 0x003fea0003800000 */
.L_x_34856:
[----:B------:R-:W-:Y:S05]  /*192f0*/  BRA `(.L_x_34857) ;  /* 0xffffffec00107947 */ /* 0x000fea000383ffff */
.L_x_34858:
        /* <DEDUP_REMOVED lines=16> */
.L_x_37382:


//--------------------- .text._ZN10layer_norm13ln_fwd_kernelINS_13Kernel_traitsIfffffjLj1024ELj1ELj4ELj1ELj16ENS_18Kernel_traits_baseILj1024EfffffjLj128EEEEELb1ELb0ELb1ELb1EEEvNS_9FwdParamsE --------------------------
	.section	.text._ZN10layer_norm13ln_fwd_kernelINS_13Kernel_traitsIfffffjLj1024ELj1ELj4ELj1ELj16ENS_18Kernel_traits_baseILj1024EfffffjLj128EEEEELb1ELb0ELb1ELb1EEEvNS_9FwdParamsE,"ax",@progbits
	.align	128
        .global         _ZN10layer_norm13ln_fwd_kernelINS_13Kernel_traitsIfffffjLj1024ELj1ELj4ELj1ELj16ENS_18Kernel_traits_baseILj1024EfffffjLj128EEEEELb1ELb0ELb1ELb1EEEvNS_9FwdParamsE
        .type           _ZN10layer_norm13ln_fwd_kernelINS_13Kernel_traitsIfffffjLj1024ELj1ELj4ELj1ELj16ENS_18Kernel_traits_baseILj1024EfffffjLj128EEEEELb1ELb0ELb1ELb1EEEvNS_9FwdParamsE,@function
        .size           _ZN10layer_norm13ln_fwd_kernelINS_13Kernel_traitsIfffffjLj1024ELj1ELj4ELj1ELj16ENS_18Kernel_traits_baseILj1024EfffffjLj128EEEEELb1ELb0ELb1ELb1EEEvNS_9FwdParamsE,(.L_x_37383 - _ZN10layer_norm13ln_fwd_kernelINS_13Kernel_traitsIfffffjLj1024ELj1ELj4ELj1ELj16ENS_18Kernel_traits_baseILj1024EfffffjLj128EEEEELb1ELb0ELb1ELb1EEEvNS_9FwdParamsE)
        .other          _ZN10layer_norm13ln_fwd_kernelINS_13Kernel_traitsIfffffjLj1024ELj1ELj4ELj1ELj16ENS_18Kernel_traits_baseILj1024EfffffjLj128EEEEELb1ELb0ELb1ELb1EEEvNS_9FwdParamsE,@"STO_CUDA_ENTRY STV_DEFAULT"
_ZN10layer_norm13ln_fwd_kernelINS_13Kernel_traitsIfffffjLj1024ELj1ELj4ELj1ELj16ENS_18Kernel_traits_baseILj1024EfffffjLj128EEEEELb1ELb0ELb1ELb1EEEvNS_9FwdParamsE:
.text._ZN10layer_norm13ln_fwd_kernelINS_13Kernel_traitsIfffffjLj1024ELj1ELj4ELj1ELj16ENS_18Kernel_traits_baseILj1024EfffffjLj128EEEEELb1ELb0ELb1ELb1EEEvNS_9FwdParamsE:
        /* <DEDUP_REMOVED lines=69> */
.L_x_34859:
        /* <DEDUP_REMOVED lines=26> */
.L_x_34860:
[----:B------:R-:W1:Y:S02]  /*05f0*/  LDCU UR4, c[0x0][0x384] ;  /* 0x00007080ff0477ac */ /* 0x000e640008000800 */
[----:B-1----:R-:W-:-:S13]  /*0600*/  ISETP.GE.AND P0, PT, R112, UR4, PT ;  /* 0x0000000470007c0c */ /* 0x002fda000bf06270 */
[----:B------:R-:W-:Y:S05]  /*0610*/  @P0 EXIT ;  /* 0x000000000000094d */ /* 0x000fea0003800000 */
[----:B------:R-:W-:Y:S01]  /*0620*/  IMAD.HI.U32 R0, R111, -0x326172a9, RZ ;  /* 0xcd9e8d576f007827 */ /* 0x000fe200078e00ff */
[----:B------:R-:W1:Y:S01]  /*0630*/  LDCU.U8 UR4, c[0x0][0x410] ;  /* 0x00008200ff0477ac */ /* 0x000e620008000000 */
[----:B------:R-:W-:Y:S01]  /*0640*/  BSSY B0, `(.L_x_34861) ;  /* 0x0001799000007945 */ /* 0x000fe20003800000 */
[----:B------:R-:W-:Y:S01]  /*0650*/  LOP3.LUT R114, R114, 0x3, RZ, 0xc0, !PT ;  /* 0x0000000372727812 */ /* 0x000fe200078ec0ff */
[----:B0-----:R-:W-:Y:S01]  /*0660*/  IMAD.HI.U32 R2, R110, -0x2daee0ad, RZ ;  /* 0xd2511f536e027827 */ /* 0x001fe200078e00ff */
[----:B------:R-:W-:Y:S01]  /*0670*/  LOP3.LUT R0, R109, UR6, R0, 0x96, !PT ;  /* 0x000000066d007c12 */ /* 0x000fe2000f8e9600 */
[----:B------:R-:W0:Y:S02]  /*0680*/  LDCU UR5, c[0x0][0x404] ;  /* 0x00008080ff0577ac */ /* 0x000e240008000800 */
        /* <DEDUP_REMOVED lines=58> */
[----:B------:R-:W-:Y:S01]  /*0a30*/  IMAD.MOV.U32 R5, RZ, RZ, RZ ;  /* 0x000000ffff057224 */ /* 0x000fe200078e00ff */
[----:B------:R-:W-:Y:S01]  /*0a40*/  LOP3.LUT R7, R4, UR31, R7, 0x96, !PT ;  /* 0x0000001f04077c12 */ /* 0x000fe2000f8e9607 */
[----:B------:R-:W-:Y:S02]  /*0a50*/  IMAD R115, R0, -0x2daee0ad, RZ ;  /* 0xd2511f5300737824 */ /* 0x000fe400078e02ff */
[----:B0123--:R-:W-:-:S07]  /*0a60*/  IMAD R6, R2, -0x326172a9, RZ ;  /* 0xcd9e8d5702067824 */ /* 0x00ffce00078e02ff */
.L_x_35335:
[----:B0-----:R-:W0:Y:S08]  /*0a70*/  LDC.64 R8, c[0x0][0x3f0] ;  /* 0x0000fc00ff087b82 */ /* 0x001e300000000a00 */
[----:B------:R-:W1:Y:S08]  /*0a80*/  LDC R117, c[0x0][0x388] ;  /* 0x0000e200ff757b82 */ /* 0x000e700000000800 */
[----:B------:R-:W2:Y:S01]  /*0a90*/  LDC.64 R10, c[0x0][0x3f8] ;  /* 0x0000fe00ff0a7b82 */ /* 0x000ea20000000a00 */
[----:B0-----:R-:W-:-:S05]  /*0aa0*/  IMAD.WIDE R8, R112, 0x4, R8 ;  /* 0x0000000470087825 */ /* 0x001fca00078e0208 */
[----:B------:R2:W3:Y:S01]  /*0ab0*/  LDG.E R105, desc[UR8][R8.64] ;  /* 0x0000000808697981 */ /* 0x0004e2000c1e1900 */
[----:B------:R-:W-:Y:S02]  /*0ac0*/  HFMA2 R106, -RZ, RZ, 0, 0 ;  /* 0x00000000ff6a7431 */ /* 0x000fe400000001ff */
        /* <DEDUP_REMOVED lines=43> */
.L_x_34868:
        /* <DEDUP_REMOVED lines=13> */
.L_x_34870:
[----:B------:R-:W-:Y:S05]  /*0e50*/  BSYNC.RECONVERGENT B4 ;  /* 0x0000000000047941 */ /* 0x000fea0003800200 */
.L_x_34869:
        /* <DEDUP_REMOVED lines=43> */
.L_x_34867:
[----:B------:R-:W-:Y:S05]  /*1110*/  BSYNC.RECONVERGENT B3 ;  /* 0x0000000000037941 */ /* 0x000fea0003800200 */
.L_x_34866:
        /* <DEDUP_REMOVED lines=8> */
[----:B------:R-:W-:-:S07]  /*11a0*/  FADD.FTZ R32, R32, R11 ;  /* 0x0000000b20207221 */ /* 0x000fce0000010000 */
.L_x_34865:
[----:B------:R-:W-:Y:S05]  /*11b0*/  BSYNC.RECONVERGENT B2 ;  /* 0x0000000000027941 */ /* 0x000fea0003800200 */
.L_x_34864:
        /* <DEDUP_REMOVED lines=20> */
.L_x_34875:
        /* <DEDUP_REMOVED lines=13> */
.L_x_34877:
[----:B------:R-:W-:Y:S05]  /*13d0*/  BSYNC.RECONVERGENT B4 ;  /* 0x0000000000047941 */ /* 0x000fea0003800200 */
.L_x_34876:
        /* <DEDUP_REMOVED lines=42> */
[----:B------:R-:W-:-:S07]  /*1680*/  IMAD.MOV.U32 R10, RZ, RZ, R12 ;  /* 0x000000ffff0a7224 */ /* 0x000fce00078e000c */
.L_x_34874:
[----:B------:R-:W-:Y:S05]  /*1690*/  BSYNC.RECONVERGENT B3 ;  /* 0x0000000000037941 */ /* 0x000fea0003800200 */
.L_x_34873:
        /* <DEDUP_REMOVED lines=9> */
.L_x_34872:
[----:B------:R-:W-:Y:S05]  /*1730*/  BSYNC.RECONVERGENT B2 ;  /* 0x0000000000027941 */ /* 0x000fea0003800200 */
.L_x_34871:
        /* <DEDUP_REMOVED lines=20> */
.L_x_34882:
        /* <DEDUP_REMOVED lines=13> */
.L_x_34884:
[----:B------:R-:W-:Y:S05]  /*1950*/  BSYNC.RECONVERGENT B4 ;  /* 0x0000000000047941 */ /* 0x000fea0003800200 */
.L_x_34883:
        /* <DEDUP_REMOVED lines=43> */
.L_x_34881:
[----:B------:R-:W-:Y:S05]  /*1c10*/  BSYNC.RECONVERGENT B3 ;  /* 0x0000000000037941 */ /* 0x000fea0003800200 */
.L_x_34880:
        /* <DEDUP_REMOVED lines=9> */
.L_x_34879:
[----:B------:R-:W-:Y:S05]  /*1cb0*/  BSYNC.RECONVERGENT B2 ;  /* 0x0000000000027941 */ /* 0x000fea0003800200 */
.L_x_34878:
        /* <DEDUP_REMOVED lines=19> */
.L_x_34888:
        /* <DEDUP_REMOVED lines=13> */
.L_x_34890:
[----:B------:R-:W-:Y:S05]  /*1ec0*/  BSYNC.RECONVERGENT B3 ;  /* 0x0000000000037941 */ /* 0x000fea0003800200 */
.L_x_34889:
        /* <DEDUP_REMOVED lines=43> */
.L_x_34887:
[----:B------:R-:W-:Y:S05]  /*2180*/  BSYNC.RECONVERGENT B2 ;  /* 0x0000000000027941 */ /* 0x000fea0003800200 */
.L_x_34886:
        /* <DEDUP_REMOVED lines=10> */
.L_x_34863:
        /* <DEDUP_REMOVED lines=21> */
.L_x_34895:
        /* <DEDUP_REMOVED lines=13> */
.L_x_34897:
[----:B------:R-:W-:Y:S05]  /*2450*/  BSYNC.RECONVERGENT B4 ;  /* 0x0000000000047941 */ /* 0x000fea0003800200 */
.L_x_34896:
        /* <DEDUP_REMOVED lines=42> */
.L_x_34894:
[----:B------:R-:W-:Y:S05]  /*2700*/  BSYNC.RECONVERGENT B3 ;  /* 0x0000000000037941 */ /* 0x000fea0003800200 */
.L_x_34893:
        /* <DEDUP_REMOVED lines=8> */
.L_x_34892:
[----:B------:R-:W-:Y:S05]  /*2790*/  BSYNC.RECONVERGENT B2 ;  /* 0x0000000000027941 */ /* 0x000fea0003800200 */
.L_x_34891:
        /* <DEDUP_REMOVED lines=17> */
.L_x_34902:
        /* <DEDUP_REMOVED lines=13> */
.L_x_34904:
[----:B------:R-:W-:Y:S05]  /*2980*/  BSYNC.RECONVERGENT B4 ;  /* 0x0000000000047941 */ /* 0x000fea0003800200 */
.L_x_34903:
        /* <DEDUP_REMOVED lines=43> */
.L_x_34901:
[----:B------:R-:W-:Y:S05]  /*2c40*/  BSYNC.RECONVERGENT B3 ;  /* 0x0000000000037941 */ /* 0x000fea0003800200 */
.L_x_34900:
        /* <DEDUP_REMOVED lines=8> */
.L_x_34899:
[----:B------:R-:W-:Y:S05]  /*2cd0*/  BSYNC.RECONVERGENT B2 ;  /* 0x0000000000027941 */ /* 0x000fea0003800200 */
.L_x_34898:
        /* <DEDUP_REMOVED lines=17> */
.L_x_34909:
        /* <DEDUP_REMOVED lines=13> */
.L_x_34911:
[----:B------:R-:W-:Y:S05]  /*2ec0*/  BSYNC.RECONVERGENT B4 ;  /* 0x0000000000047941 */ /* 0x000fea0003800200 */
.L_x_34910:
        /* <DEDUP_REMOVED lines=43> */
.L_x_34908:
[----:B------:R-:W-:Y:S05]  /*3180*/  BSYNC.RECONVERGENT B3 ;  /* 0x0000000000037941 */ /* 0x000fea0003800200 */
.L_x_34907:
        /* <DEDUP_REMOVED lines=8> */
.L_x_34906:
[----:B------:R-:W-:Y:S05]  /*3210*/  BSYNC.RECONVERGENT B2 ;  /* 0x0000000000027941 */ /* 0x000fea0003800200 */
.L_x_34905:
        /* <DEDUP_REMOVED lines=16> */
.L_x_34914:
        /* <DEDUP_REMOVED lines=13> */
.L_x_34916:
[----:B------:R-:W-:Y:S05]  /*33f0*/  BSYNC.RECONVERGENT B3 ;  /* 0x0000000000037941 */ /* 0x000fea0003800200 */
.L_x_34915:
        /* <DEDUP_REMOVED lines=43> */
.L_x_34913:
[----:B------:R-:W-:Y:S05]  /*36b0*/  BSYNC.RECONVERGENT B2 ;  /* 0x0000000000027941 */ /* 0x000fea0003800200 */
.L_x_34912:
[----:B------:R-:W-:Y:S01]  /*36c0*/  I2FP.F32.U32 R0, R0 ;  /* 0x0000000000007245 */ /* 0x000fe20000201000 */
[----:B------:R-:W-:Y:S02]  /*36d0*/  IMAD.MOV.U32 R9, RZ, RZ, 0x2f800000 ;  /* 0x2f800000ff097424 */ /* 0x000fe400078e00ff */
[----:B-----5:R-:W-:Y:S02]  /*36e0*/  FMUL.FTZ R8, R39, UR13 ;  /* 0x0000000d27087c20 */ /* 0x020fe40008410000 */
[----:B------:R-:W-:Y:S02]  /*36f0*/  FFMA.FTZ R0, R0, R9, 1.1641532182693481445e-10 ;  /* 0x2f00000000007423 */ /* 0x000fe40000010009 */
[----:B------:R-:W-:-:S03]  /*3700*/  FMUL.FTZ R8, R8, UR12 ;  /* 0x0000000c08087c20 */ /* 0x000fc60008410000 */
[----:B------:R-:W-:-:S04]  /*3710*/  FSETP.GTU.FTZ.AND P3, PT, R0, UR5, PT ;  /* 0x0000000500007c0b */ /* 0x000fc8000bf7c000 */
[----:B------:R-:W-:Y:S02]  /*3720*/  SEL R0, RZ, 0x1, P3 ;  /* 0x00000001ff007807 */ /* 0x000fe40001800000 */
[----:B------:R-:W-:-:S07]  /*3730*/  FSEL R35, R8, RZ, !P3 ;  /* 0x000000ff08237208 */ /* 0x000fce0005800000 */
.L_x_34885:
[----:B------:R-:W-:Y:S05]  /*3740*/  BSYNC.RECONVERGENT B1 ;  /* 0x0000000000017941 */ /* 0x000fea0003800200 */
.L_x_34862:
[----:B------:R-:W0:Y:S01]  /*3750*/  LDC.64 R124, c[0x0][0x3a8] ;  /* 0x0000ea00ff7c7b82 */ /* 0x000e220000000a00 */
[----:B------:R-:W-:Y:S01]  /*3760*/  BSSY.RECONVERGENT B1, `(.L_x_34917) ;  /* 0x0000010000017945 */ /* 0x000fe20003800200 */
[----:B------:R-:W-:Y:S02]  /*3770*/  VIADD R8, R106, 0x20 ;  /* 0x000000206a087836 */ /* 0x000fe40000000000 */
[----:B0-----:R-:W-:-:S05]  /*3780*/  IMAD.WIDE.U32 R12, R104, 0x10, R124 ;  /* 0x00000010680c7825 */ /* 0x001fca00078e007c */
        /* <DEDUP_REMOVED lines=8> */
[----:B------:R-:W-:-:S03]  /*3810*/  LOP3.LUT R14, R4, 0xff, RZ, 0xc0, !PT ;  /* 0x000000ff040e7812 */ /* 0x000fc600078ec0ff */
[----:B------:R-:W-:-:S05]  /*3820*/  IMAD R9, R16, 0x100, R9 ;  /* 0x0000010010097824 */ /* 0x000fca00078e0209 */
[----:B------:R-:W-:Y:S01]  /*3830*/  IADD3 R9, PT, PT, R9, R14, RZ ;  /* 0x0000000e09097210 */ /* 0x000fe20007ffe0ff */
[----:B0-----:R-:W-:-:S05]  /*3840*/  IMAD.WIDE.U32 R12, R106, 0x4, R12 ;  /* 0x000000046a0c7825 */ /* 0x001fca00078e000c */
[----:B------:R1:W-:Y:S02]  /*3850*/  STG.E desc[UR8][R12.64], R9 ;  /* 0x000000090c007986 */ /* 0x0003e4000c101908 */
.L_x_34918:
[----:B------:R-:W-:Y:S05]  /*3860*/  BSYNC.RECONVERGENT B1 ;  /* 0x0000000000017941 */ /* 0x000fea0003800200 */
.L_x_34917:
[----:B------:R-:W-:Y:S04]  /*3870*/  BSSY.RECONVERGENT B1, `(.L_x_34919) ;  /* 0x0000005000017945 */ /* 0x000fe80003800200 */
[----:B------:R-:W-:Y:S05]  /*3880*/  @!P1 BRA `(.L_x_34920) ;  /* 0x00000000000c9947 */ /* 0x000fea0003800000 */
[----:B------:R-:W2:Y:S02]  /*3890*/  LDC.64 R36, c[0x0][0x390] ;  /* 0x0000e400ff247b82 */ /* 0x000ea40000000a00 */
[----:B--2---:R-:W-:-:S06]  /*38a0*/  IMAD.WIDE.U32 R36, R8, 0x10, R36 ;  /* 0x0000001008247825 */ /* 0x004fcc00078e0024 */
[----:B------:R-:W5:Y:S02]  /*38b0*/  LDG.E.128 R36, desc[UR8][R36.64] ;  /* 0x0000000824247981 */ /* 0x000f64000c1e1d00 */
.L_x_34920:
[----:B------:R-:W-:Y:S05]  /*38c0*/  BSYNC.RECONVERGENT B1 ;  /* 0x0000000000017941 */ /* 0x000fea0003800200 */
.L_x_34919:
[----:B------:R-:W-:Y:S01]  /*38d0*/  BSSY.RECONVERGENT B1, `(.L_x_34921) ;  /* 0x00002ad000017945 */ /* 0x000fe20003800200 */
[----:B-1----:R-:W-:-:S03]  /*38e0*/  VIADD R9, R104, 0x20 ;  /* 0x0000002068097836 */ /* 0x002fc60000000000 */
[----:B------:R-:W-:Y:S05]  /*38f0*/  @!P0 BRA `(.L_x_34922) ;  /* 0x0000001400748947 */ /* 0x000fea0003800000 */
[----:B------:R-:W1:Y:S02]  /*3900*/  LDC.64 R30, c[0x0][0x3a0] ;  /* 0x0000e800ff1e7b82 */ /* 0x000e640000000a00 */
[----:B-1----:R-:W-:-:S06]  /*3910*/  IMAD.WIDE.U32 R30, R9, 0x10, R30 ;  /* 0x00000010091e7825 */ /* 0x002fcc00078e001e */
[----:B------:R-:W5:Y:S01]  /*3920*/  LDG.E.128 R28, desc[UR8][R30.64] ;  /* 0x000000081e1c7981 */ /* 0x000f62000c1e1d00 */
[----:B------:R-:W-:Y:S01]  /*3930*/  ISETP.GT.AND P3, PT, R105, RZ, PT ;  /* 0x000000ff6900720c */ /* 0x000fe20003f64270 */
[----:B------:R-:W-:-:S12]  /*3940*/  BSSY.RECONVERGENT B2, `(.L_x_34923) ;  /* 0x0000055000027945 */ /* 0x000fd80003800200 */
        /* <DEDUP_REMOVED lines=19> */
.L_x_34927:
        /* <DEDUP_REMOVED lines=13> */
.L_x_34929:
[----:B------:R-:W-:Y:S05]  /*3b50*/  BSYNC.RECONVERGENT B4 ;  /* 0x0000000000047941 */ /* 0x000fea0003800200 */
.L_x_34928:
        /* <DEDUP_REMOVED lines=41> */
.L_x_34926:
[----:B------:R-:W-:Y:S05]  /*3df0*/  BSYNC.RECONVERGENT B3 ;  /* 0x0000000000037941 */ /* 0x000fea0003800200 */
.L_x_34925:
        /* <DEDUP_REMOVED lines=9> */
.L_x_34924:
[----:B------:R-:W-:Y:S05]  /*3e90*/  BSYNC.RECONVERGENT B2 ;  /* 0x0000000000027941 */ /* 0x000fea0003800200 */
.L_x_34923:
        /* <DEDUP_REMOVED lines=20> */
.L_x_34934:
        /* <DEDUP_REMOVED lines=13> */
.L_x_34936:
[----:B------:R-:W-:Y:S05]  /*40b0*/  BSYNC.RECONVERGENT B4 ;  /* 0x0000000000047941 */ /* 0x000fea0003800200 */
.L_x_34935:
        /* <DEDUP_REMOVED lines=42> */
.L_x_34933:
[----:B------:R-:W-:Y:S05]  /*4360*/  BSYNC.RECONVERGENT B3 ;  /* 0x0000000000037941 */ /* 0x000fea0003800200 */
.L_x_34932:
        /* <DEDUP_REMOVED lines=9> */
.L_x_34931:
[----:B------:R-:W-:Y:S05]  /*4400*/  BSYNC.RECONVERGENT B2 ;  /* 0x0000000000027941 */ /* 0x000fea0003800200 */
.L_x_34930:
        /* <DEDUP_REMOVED lines=20> */
.L_x_34941:
        /* <DEDUP_REMOVED lines=13> */
.L_x_34943:
[----:B------:R-:W-:Y:S05]  /*4620*/  BSYNC.RECONVERGENT B4 ;  /* 0x0000000000047941 */ /* 0x000fea0003800200 */
.L_x_34942:
        /* <DEDUP_REMOVED lines=41> */
.L_x_34940:
[----:B------:R-:W-:Y:S05]  /*48c0*/  BSYNC.RECONVERGENT B3 ;  /* 0x0000000000037941 */ /* 0x000fea0003800200 */
.L_x_34939:
        /* <DEDUP_REMOVED lines=9> */
.L_x_34938:
[----:B------:R-:W-:Y:S05]  /*4960*/  BSYNC.RECONVERGENT B2 ;  /* 0x0000000000027941 */ /* 0x000fea0003800200 */
.L_x_34937:
        /* <DEDUP_REMOVED lines=19> */
.L_x_34947:
        /* <DEDUP_REMOVED lines=13> */
.L_x_34949:
[----:B------:R-:W-:Y:S05]  /*4b70*/  BSYNC.RECONVERGENT B3 ;  /* 0x0000000000037941 */ /* 0x000fea0003800200 */
.L_x_34948:
        /* <DEDUP_REMOVED lines=42> */
.L_x_34946:
[----:B------:R-:W-:Y:S05]  /*4e20*/  BSYNC.RECONVERGENT B2 ;  /* 0x0000000000027941 */ /* 0x000fea0003800200 */
.L_x_34945:
        /* <DEDUP_REMOVED lines=9> */
[----:B------:R-:W-:Y:S06]  /*4ec0*/  BRA `(.L_x_34944) ;  /* 0x0000001400347947 */ /* 0x000fec0003800000 */
.L_x_34922:
[----:B------:R-:W-:Y:S01]  /*4ed0*/  BSSY.RECONVERGENT B2, `(.L_x_34950) ;  /* 0x0000055000027945 */ /* 0x000fe20003800200 */
[----:B0-----:R-:W-:Y:S01]  /*4ee0*/  IMAD.MOV.U32 R12, RZ, RZ, R11 ;  /* 0x000000ffff0c7224 */ /* 0x001fe200078e000b */
        /* <DEDUP_REMOVED lines=19> */
.L_x_34954:
        /* <DEDUP_REMOVED lines=13> */
.L_x_34956:
[----:B------:R-:W-:Y:S05]  /*50f0*/  BSYNC.RECONVERGENT B4 ;  /* 0x0000000000047941 */ /* 0x000fea0003800200 */
.L_x_34955:
        /* <DEDUP_REMOVED lines=41> */
.L_x_34953:
[----:B------:R-:W-:Y:S05]  /*5390*/  BSYNC.RECONVERGENT B3 ;  /* 0x0000000000037941 */ /* 0x000fea0003800200 */
.L_x_34952:
        /* <DEDUP_REMOVED lines=8> */
.L_x_34951:
[----:B------:R-:W-:Y:S05]  /*5420*/  BSYNC.RECONVERGENT B2 ;  /* 0x0000000000027941 */ /* 0x000fea0003800200 */
.L_x_34950:
        /* <DEDUP_REMOVED lines=17> */
.L_x_34961:
        /* <DEDUP_REMOVED lines=13> */
.L_x_34963:
[----:B------:R-:W-:Y:S05]  /*5610*/  BSYNC.RECONVERGENT B4 ;  /* 0x0000000000047941 */ /* 0x000fea0003800200 */
.L_x_34962:
        /* <DEDUP_REMOVED lines=42> */
.L_x_34960:
[----:B------:R-:W-:Y:S05]  /*58c0*/  BSYNC.RECONVERGENT B3 ;  /* 0x0000000000037941 */ /* 0x000fea0003800200 */
.L_x_34959:
        /* <DEDUP_REMOVED lines=8> */
.L_x_34958:
[----:B------:R-:W-:Y:S05]  /*5950*/  BSYNC.RECONVERGENT B2 ;  /* 0x0000000000027941 */ /* 0x000fea0003800200 */
.L_x_34957:
        /* <DEDUP_REMOVED lines=17> */
.L_x_34968:
        /* <DEDUP_REMOVED lines=13> */
.L_x_34970:
[----:B------:R-:W-:Y:S05]  /*5b40*/  BSYNC.RECONVERGENT B4 ;  /* 0x0000000000047941 */ /* 0x000fea0003800200 */
.L_x_34969:
        /* <DEDUP_REMOVED lines=42> */
.L_x_34967:
[----:B------:R-:W-:Y:S05]  /*5df0*/  BSYNC.RECONVERGENT B3 ;  /* 0x0000000000037941 */ /* 0x000fea0003800200 */
.L_x_34966:
        /* <DEDUP_REMOVED lines=8> */
.L_x_34965:
[----:B------:R-:W-:Y:S05]  /*5e80*/  BSYNC.RECONVERGENT B2 ;  /* 0x0000000000027941 */ /* 0x000fea0003800200 */
.L_x_34964:
        /* <DEDUP_REMOVED lines=16> */
.L_x_34973:
        /* <DEDUP_REMOVED lines=13> */
.L_x_34975:
[----:B------:R-:W-:Y:S05]  /*6060*/  BSYNC.RECONVERGENT B3 ;  /* 0x0000000000037941 */ /* 0x000fea0003800200 */
.L_x_34974:
        /* <DEDUP_REMOVED lines=42> */
.L_x_34972:
[----:B------:R-:W-:Y:S05]  /*6310*/  BSYNC.RECONVERGENT B2 ;  /* 0x0000000000027941 */ /* 0x000fea0003800200 */
.L_x_34971:
        /* <DEDUP_REMOVED lines=8> */
.L_x_34944:
[----:B------:R-:W-:Y:S05]  /*63a0*/  BSYNC.RECONVERGENT B1 ;  /* 0x0000000000017941 */ /* 0x000fea0003800200 */
.L_x_34921:
        /* <DEDUP_REMOVED lines=16> */
.L_x_34977:
[----:B------:R-:W-:Y:S05]  /*64b0*/  BSYNC.RECONVERGENT B1 ;  /* 0x0000000000017941 */ /* 0x000fea0003800200 */
.L_x_34976:
[----:B------:R-:W-:Y:S04]  /*64c0*/  BSSY.RECONVERGENT B1, `(.L_x_34978) ;  /* 0x0000005000017945 */ /* 0x000fe80003800200 */
[----:B------:R-:W-:Y:S05]  /*64d0*/  @!P1 BRA `(.L_x_34979) ;  /* 0x00000000000c9947 */ /* 0x000fea0003800000 */
[----:B------:R-:W2:Y:S02]  /*64e0*/  LDC.64 R36, c[0x0][0x390] ;  /* 0x0000e400ff247b82 */ /* 0x000ea40000000a00 */
[----:B--2---:R-:W-:-:S06]  /*64f0*/  IMAD.WIDE.U32 R36, R10, 0x10, R36 ;  /* 0x000000100a247825 */ /* 0x004fcc00078e0024 */
[----:B------:R-:W5:Y:S02]  /*6500*/  LDG.E.128 R36, desc[UR8][R36.64] ;  /* 0x0000000824247981 */ /* 0x000f64000c1e1d00 */
.L_x_34979:
[----:B------:R-:W-:Y:S05]  /*6510*/  BSYNC.RECONVERGENT B1 ;  /* 0x0000000000017941 */ /* 0x000fea0003800200 */
.L_x_34978:
[----:B------:R-:W-:Y:S01]  /*6520*/  BSSY.RECONVERGENT B1, `(.L_x_34980) ;  /* 0x00002b2000017945 */ /* 0x000fe20003800200 */
[----:B------:R-:W-:-:S03]  /*6530*/  VIADD R8, R104, 0x40 ;  /* 0x0000004068087836 */ /* 0x000fc60000000000 */
[----:B------:R-:W-:Y:S05]  /*6540*/  @!P0 BRA `(.L_x_34981) ;  /* 0x0000001400808947 */ /* 0x000fea0003800000 */
[----:B------:R-:W2:Y:S02]  /*6550*/  LDC.64 R26, c[0x0][0x3a0] ;  /* 0x0000e800ff1a7b82 */ /* 0x000ea40000000a00 */
[----:B--2---:R-:W-:-:S06]  /*6560*/  IMAD.WIDE.U32 R26, R8, 0x10, R26 ;  /* 0x00000010081a7825 */ /* 0x004fcc00078e001a */
[----:B------:R-:W5:Y:S01]  /*6570*/  LDG.E.128 R24, desc[UR8][R26.64] ;  /* 0x000000081a187981 */ /* 0x000f62000c1e1d00 */
[----:B------:R-:W-:Y:S01]  /*6580*/  ISETP.GT.AND P3, PT, R105, RZ, PT ;  /* 0x000000ff6900720c */ /* 0x000fe20003f64270 */
[----:B------:R-:W-:-:S12]  /*6590*/  BSSY.RECONVERGENT B2, `(.L_x_34982) ;  /* 0x0000057000027945 */ /* 0x000fd80003800200 */
[----:B01----:R-:W-:Y:S01]  /*65a0*/  @!P3 IMAD.MOV.U32 R12, RZ, RZ, R11 ;  /* 0x000000ffff0cb224 */ /* 0x003fe200078e000b */
        /* <DEDUP_REMOVED lines=18> */
.L_x_34986:
        /* <DEDUP_REMOVED lines=13> */
.L_x_34988:
[----:B------:R-:W-:Y:S05]  /*67a0*/  BSYNC.RECONVERGENT B4 ;  /* 0x0000000000047941 */ /* 0x000fea0003800200 */
.L_x_34987:
        /* <DEDUP_REMOVED lines=43> */
.L_x_34985:
[----:B------:R-:W-:Y:S05]  /*6a60*/  BSYNC.RECONVERGENT B3 ;  /* 0x0000000000037941 */ /* 0x000fea0003800200 */
.L_x_34984:
        /* <DEDUP_REMOVED lines=8> */
[----:B------:R-:W-:-:S07]  /*6af0*/  FADD.FTZ R24, R24, R11 ;  /* 0x0000000b18187221 */ /* 0x000fce0000010000 */
.L_x_34983:
[----:B------:R-:W-:Y:S05]  /*6b00*/  BSYNC.RECONVERGENT B2 ;  /* 0x0000000000027941 */ /* 0x000fea0003800200 */
.L_x_34982:
        /* <DEDUP_REMOVED lines=20> */
.L_x_34993:
        /* <DEDUP_REMOVED lines=13> */
.L_x_34995:
[----:B------:R-:W-:Y:S05]  /*6d20*/  BSYNC.RECONVERGENT B4 ;  /* 0x0000000000047941 */ /* 0x000fea0003800200 */
.L_x_34994:
        /* <DEDUP_REMOVED lines=42> */
.L_x_34992:
[----:B------:R-:W-:Y:S05]  /*6fd0*/  BSYNC.RECONVERGENT B3 ;  /* 0x0000000000037941 */ /* 0x000fea0003800200 */
.L_x_34991:
        /* <DEDUP_REMOVED lines=9> */
.L_x_34990:
[----:B------:R-:W-:Y:S05]  /*7070*/  BSYNC.RECONVERGENT B2 ;  /* 0x0000000000027941 */ /* 0x000fea0003800200 */
.L_x_34989:
        /* <DEDUP_REMOVED lines=20> */
.L_x_35000:
        /* <DEDUP_REMOVED lines=13> */
.L_x_35002:
[----:B------:R-:W-:Y:S05]  /*7290*/  BSYNC.RECONVERGENT B4 ;  /* 0x0000000000047941 */ /* 0x000fea0003800200 */
.L_x_35001:
        /* <DEDUP_REMOVED lines=43> */
.L_x_34999:
[----:B------:R-:W-:Y:S05]  /*7550*/  BSYNC.RECONVERGENT B3 ;  /* 0x0000000000037941 */ /* 0x000fea0003800200 */
.L_x_34998:
        /* <DEDUP_REMOVED lines=9> */
.L_x_34997:
[----:B------:R-:W-:Y:S05]  /*75f0*/  BSYNC.RECONVERGENT B2 ;  /* 0x0000000000027941 */ /* 0x000fea0003800200 */
.L_x_34996:
        /* <DEDUP_REMOVED lines=19> */
.L_x_35006:
        /* <DEDUP_REMOVED lines=13> */
.L_x_35008:
[----:B------:R-:W-:Y:S05]  /*7800*/  BSYNC.RECONVERGENT B3 ;  /* 0x0000000000037941 */ /* 0x000fea0003800200 */
.L_x_35007:
        /* <DEDUP_REMOVED lines=41> */
.L_x_35005:
[----:B------:R-:W-:Y:S05]  /*7aa0*/  BSYNC.RECONVERGENT B2 ;  /* 0x0000000000027941 */ /* 0x000fea0003800200 */
.L_x_35004:
        /* <DEDUP_REMOVED lines=10> */
.L_x_34981:
        /* <DEDUP_REMOVED lines=21> */
.L_x_35013:
        /* <DEDUP_REMOVED lines=13> */
.L_x_35015:
[----:B------:R-:W-:Y:S05]  /*7d70*/  BSYNC.RECONVERGENT B4 ;  /* 0x0000000000047941 */ /* 0x000fea0003800200 */
.L_x_35014:
[----:B------:R-:W-:Y:S01]  /*7d80*/  IMAD.WIDE.U32 R16, R111, -0x326172a9, RZ ;  /* 0xcd9e8d576f107825 */ /* 0x000fe200078e00ff */
[----:B------:R-:W-:Y:S02]  /*7d90*/  LOP3.LUT R6, R5, UR7, R15, 0x96, !PT ;  /* 0x0000000705067c12 */ /* 0x000fe4000f8e960f */
[----:B------:R-:W-:Y:S01]  /*7da0*/  MOV R4, R20 ;  /* 0x0000001400047202 */ /* 0x000fe20000000f00 */
        /* <DEDUP_REMOVED lines=38> */
.L_x_35012:
[----:B------:R-:W-:Y:S05]  /*8010*/  BSYNC.RECONVERGENT B3 ;  /* 0x0000000000037941 */ /* 0x000fea0003800200 */
.L_x_35011:
        /* <DEDUP_REMOVED lines=8> */
.L_x_35010:
[----:B------:R-:W-:Y:S05]  /*80a0*/  BSYNC.RECONVERGENT B2 ;  /* 0x0000000000027941 */ /* 0x000fea0003800200 */
.L_x_35009:
        /* <DEDUP_REMOVED lines=17> */
.L_x_35020:
        /* <DEDUP_REMOVED lines=13> */
.L_x_35022:
[----:B------:R-:W-:Y:S05]  /*8290*/  BSYNC.RECONVERGENT B4 ;  /* 0x0000000000047941 */ /* 0x000fea0003800200 */
.L_x_35021:
        /* <DEDUP_REMOVED lines=43> */
.L_x_35019:
[----:B------:R-:W-:Y:S05]  /*8550*/  BSYNC.RECONVERGENT B3 ;  /* 0x0000000000037941 */ /* 0x000fea0003800200 */
.L_x_35018:
[----:B0-----:R-:W-:Y:S01]  /*8560*/  HFMA2 R12, -RZ, RZ, 0.1171875, 0 ;  /* 0x2f800000ff0c7431 */ /* 0x001fe200000001ff */
[----:B------:R-:W-:Y:S01]  /*8570*/  I2FP.F32.U32 R3, R3 ;  /* 0x0000000300037245 */ /* 0x000fe20000201000 */
[----:B-----5:R-:W-:-:S04]  /*8580*/  FMUL.FTZ R9, R37, UR13 ;  /* 0x0000000d25097c20 */ /* 0x020fc80008410000 */
[----:B------:R-:W-:Y:S01]  /*8590*/  FMUL.FTZ R9, R9, UR12 ;  /* 0x0000000c09097c20 */ /* 0x000fe20008410000 */
[----:B------:R-:W-:-:S05]  /*85a0*/  FFMA.FTZ R3, R3, R12, 1.1641532182693481445e-10 ;  /* 0x2f00000003037423 */ /* 0x000fca000001000c */
[----:B------:R-:W-:-:S04]  /*85b0*/  FSETP.GTU.FTZ.AND P3, PT, R3, UR5, PT ;  /* 0x0000000503007c0b */ /* 0x000fc8000bf7c000 */
[----:B------:R-:W-:Y:S02]  /*85c0*/  SEL R3, RZ, 0x1, P3 ;  /* 0x00000001ff037807 */ /* 0x000fe40001800000 */
[----:B------:R-:W-:-:S07]  /*85d0*/  FSEL R25, R9, RZ, !P3 ;  /* 0x000000ff09197208 */ /* 0x000fce0005800000 */
.L_x_35017:
[----:B------:R-:W-:Y:S05]  /*85e0*/  BSYNC.RECONVERGENT B2 ;  /* 0x0000000000027941 */ /* 0x000fea0003800200 */
.L_x_35016:
        /* <DEDUP_REMOVED lines=17> */
.L_x_35027:
        /* <DEDUP_REMOVED lines=13> */
.L_x_35029:
[----:B------:R-:W-:Y:S05]  /*87d0*/  BSYNC.RECONVERGENT B4 ;  /* 0x0000000000047941 */ /* 0x000fea0003800200 */
.L_x_35028:
        /* <DEDUP_REMOVED lines=43> */
.L_x_35026:
[----:B------:R-:W-:Y:S05]  /*8a90*/  BSYNC.RECONVERGENT B3 ;  /* 0x0000000000037941 */ /* 0x000fea0003800200 */
.L_x_35025:
        /* <DEDUP_REMOVED lines=8> */
.L_x_35024:
[----:B------:R-:W-:Y:S05]  /*8b20*/  BSYNC.RECONVERGENT B2 ;  /* 0x0000000000027941 */ /* 0x000fea0003800200 */
.L_x_35023:
        /* <DEDUP_REMOVED lines=16> */
.L_x_35032:
        /* <DEDUP_REMOVED lines=13> */
.L_x_35034:
[----:B------:R-:W-:Y:S05]  /*8d00*/  BSYNC.RECONVERGENT B3 ;  /* 0x0000000000037941 */ /* 0x000fea0003800200 */
.L_x_35033:
        /* <DEDUP_REMOVED lines=42> */
.L_x_35031:
[----:B------:R-:W-:Y:S05]  /*8fb0*/  BSYNC.RECONVERGENT B2 ;  /* 0x0000000000027941 */ /* 0x000fea0003800200 */
.L_x_35030:
        /* <DEDUP_REMOVED lines=8> */
.L_x_35003:
[----:B------:R-:W-:Y:S05]  /*9040*/  BSYNC.RECONVERGENT B1 ;  /* 0x0000000000017941 */ /* 0x000fea0003800200 */
.L_x_34980:
[----:B------:R-:W-:Y:S01]  /*9050*/  IMAD.WIDE.U32 R8, R8, 0x10, R124 ;  /* 0x0000001008087825 */ /* 0x000fe200078e007c */
[----:B------:R-:W-:Y:S01]  /*9060*/  BSSY.RECONVERGENT B1, `(.L_x_35035) ;  /* 0x000000f000017945 */ /* 0x000fe20003800200 */
[----:B------:R-:W-:-:S03]  /*9070*/  IADD3 R14, PT, PT, R106, 0x60, RZ ;  /* 0x000000606a0e7810 */ /* 0x000fc60007ffe0ff */
[----:B-----5:R1:W-:Y:S01]  /*9080*/  STG.E.128 desc[UR8][R8.64], R24 ;  /* 0x0000001808007986 */ /* 0x0203e2000c101d08 */
[----:B------:R-:W-:Y:S05]  /*9090*/  @!P1 BRA `(.L_x_35036) ;  /* 0x00000000002c9947 */ /* 0x000fea0003800000 */
[----:B-1----:R-:W1:Y:S01]  /*90a0*/  LDC.64 R8, c[0x0][0x3b0] ;  /* 0x0000ec00ff087b82 */ /* 0x002e620000000a00 */
[----:B0-----:R-:W-:Y:S01]  /*90b0*/  IMAD.U32 R13, R2, 0x10000, RZ ;  /* 0x00010000020d7824 */ /* 0x001fe200078e00ff */
[----:B------:R-:W-:Y:S02]  /*90c0*/  LOP3.LUT R12, R0, 0xffff, RZ, 0xc0, !PT ;  /* 0x0000ffff000c7812 */ /* 0x000fe400078ec0ff */
        /* <DEDUP_REMOVED lines=8> */
.L_x_35036:
[----:B------:R-:W-:Y:S05]  /*9150*/  BSYNC.RECONVERGENT B1 ;  /* 0x0000000000017941 */ /* 0x000fea0003800200 */
.L_x_35035:
[----:B------:R-:W-:Y:S04]  /*9160*/  BSSY.RECONVERGENT B1, `(.L_x_35037) ;  /* 0x0000005000017945 */ /* 0x000fe80003800200 */
[----:B------:R-:W-:Y:S05]  /*9170*/  @!P1 BRA `(.L_x_35038) ;  /* 0x00000000000c9947 */ /* 0x000fea0003800000 */
[----:B------:R-:W3:Y:S02]  /*9180*/  LDC.64 R36, c[0x0][0x390] ;  /* 0x0000e400ff247b82 */ /* 0x000ee40000000a00 */
[----:B---3--:R-:W-:-:S06]  /*9190*/  IMAD.WIDE.U32 R36, R14, 0x10, R36 ;  /* 0x000000100e247825 */ /* 0x008fcc00078e0024 */
[----:B------:R-:W5:Y:S02]  /*91a0*/  LDG.E.128 R36, desc[UR8][R36.64] ;  /* 0x0000000824247981 */ /* 0x000f64000c1e1d00 */
.L_x_35038:
[----:B------:R-:W-:Y:S05]  /*91b0*/  BSYNC.RECONVERGENT B1 ;  /* 0x0000000000017941 */ /* 0x000fea0003800200 */
.L_x_35037:
[----:B------:R-:W-:Y:S01]  /*91c0*/  BSSY.RECONVERGENT B1, `(.L_x_35039) ;  /* 0x00002ac000017945 */ /* 0x000fe20003800200 */
[----:B------:R-:W-:-:S03]  /*91d0*/  VIADD R15, R104, 0x60 ;  /* 0x00000060680f7836 */ /* 0x000fc60000000000 */
[----:B------:R-:W-:Y:S05]  /*91e0*/  @!P0 BRA `(.L_x_35040) ;  /* 0x0000001400708947 */ /* 0x000fea0003800000 */
[----:B-12---:R-:W1:Y:S02]  /*91f0*/  LDC.64 R8, c[0x0][0x3a0] ;  /* 0x0000e800ff087b82 */ /* 0x006e640000000a00 */
[----:B-1----:R-:W-:-:S05]  /*9200*/  IMAD.WIDE.U32 R8, R15, 0x10, R8 ;  /* 0x000000100f087825 */ /* 0x002fca00078e0008 */
[----:B------:R1:W5:Y:S01]  /*9210*/  LDG.E.128 R20, desc[UR8][R8.64] ;  /* 0x0000000808147981 */ /* 0x000362000c1e1d00 */
[----:B------:R-:W-:Y:S01]  /*9220*/  ISETP.GT.AND P3, PT, R105, RZ, PT ;  /* 0x000000ff6900720c */ /* 0x000fe20003f64270 */
[----:B------:R-:W-:-:S12]  /*9230*/  BSSY.RECONVERGENT B2, `(.L_x_35041) ;  /* 0x0000055000027945 */ /* 0x000fd80003800200 */
[----:B------:R-:W-:Y:S01]  /*9240*/  @!P3 MOV R10, R11 ;  /* 0x0000000b000ab202 */ /* 0x000fe20000000f00 */
[----:B------:R-:W-:Y:S01]  /*9250*/  @!P3 IMAD.MOV.U32 R16, RZ, RZ, R18 ;  /* 0x000000ffff10b224 */ /* 0x000fe200078e0012 */
[----:B-1----:R-:W-:Y:S06]  /*9260*/  @!P3 BRA `(.L_x_35042) ;  /* 0x000000040044b947 */ /* 0x002fec0003800000 */
        /* <DEDUP_REMOVED lines=16> */
.L_x_35045:
        /* <DEDUP_REMOVED lines=13> */
.L_x_35047:
[----:B------:R-:W-:Y:S05]  /*9440*/  BSYNC.RECONVERGENT B4 ;  /* 0x0000000000047941 */ /* 0x000fea0003800200 */
.L_x_35046:
        /* <DEDUP_REMOVED lines=41> */
.L_x_35044:
[----:B------:R-:W-:Y:S05]  /*96e0*/  BSYNC.RECONVERGENT B3 ;  /* 0x0000000000037941 */ /* 0x000fea0003800200 */
.L_x_35043:
        /* <DEDUP_REMOVED lines=9> */
.L_x_35042:
[----:B------:R-:W-:Y:S05]  /*9780*/  BSYNC.RECONVERGENT B2 ;  /* 0x0000000000027941 */ /* 0x000fea0003800200 */
.L_x_35041:
        /* <DEDUP_REMOVED lines=20> */
.L_x_35052:
        /* <DEDUP_REMOVED lines=13> */
.L_x_35054:
[----:B------:R-:W-:Y:S05]  /*99a0*/  BSYNC.RECONVERGENT B4 ;  /* 0x0000000000047941 */ /* 0x000fea0003800200 */
.L_x_35053:
        /* <DEDUP_REMOVED lines=42> */
.L_x_35051:
[----:B------:R-:W-:Y:S05]  /*9c50*/  BSYNC.RECONVERGENT B3 ;  /* 0x0000000000037941 */ /* 0x000fea0003800200 */
.L_x_35050:
        /* <DEDUP_REMOVED lines=9> */
.L_x_35049:
[----:B------:R-:W-:Y:S05]  /*9cf0*/  BSYNC.RECONVERGENT B2 ;  /* 0x0000000000027941 */ /* 0x000fea0003800200 */
.L_x_35048:
        /* <DEDUP_REMOVED lines=20> */
.L_x_35059:
        /* <DEDUP_REMOVED lines=13> */
.L_x_35061:
[----:B------:R-:W-:Y:S05]  /*9f10*/  BSYNC.RECONVERGENT B4 ;  /* 0x0000000000047941 */ /* 0x000fea0003800200 */
.L_x_35060:
        /* <DEDUP_REMOVED lines=41> */
.L_x_35058:
[----:B------:R-:W-:Y:S05]  /*a1b0*/  BSYNC.RECONVERGENT B3 ;  /* 0x0000000000037941 */ /* 0x000fea0003800200 */
.L_x_35057:
        /* <DEDUP_REMOVED lines=9> */
.L_x_35056:
[----:B------:R-:W-:Y:S05]  /*a250*/  BSYNC.RECONVERGENT B2 ;  /* 0x0000000000027941 */ /* 0x000fea0003800200 */
.L_x_35055:
        /* <DEDUP_REMOVED lines=19> */
.L_x_35065:
        /* <DEDUP_REMOVED lines=13> */
.L_x_35067:
[----:B------:R-:W-:Y:S05]  /*a460*/  BSYNC.RECONVERGENT B3 ;  /* 0x0000000000037941 */ /* 0x000fea0003800200 */
.L_x_35066:
        /* <DEDUP_REMOVED lines=41> */
.L_x_35064:
[----:B------:R-:W-:Y:S05]  /*a700*/  BSYNC.RECONVERGENT B2 ;  /* 0x0000000000027941 */ /* 0x000fea0003800200 */
.L_x_35063:
        /* <DEDUP_REMOVED lines=10> */
.L_x_35040:
[----:B------:R-:W-:Y:S01]  /*a7b0*/  BSSY.RECONVERGENT B2, `(.L_x_35068) ;  /* 0x0000055000027945 */ /* 0x000fe20003800200 */
[----:B-12---:R-:W-:Y:S01]  /*a7c0*/  IMAD.MOV.U32 R8, RZ, RZ, R11 ;  /* 0x000000ffff087224 */ /* 0x006fe200078e000b */
        /* <DEDUP_REMOVED lines=19> */
.L_x_35072:
        /* <DEDUP_REMOVED lines=13> */
.L_x_35074:
[----:B------:R-:W-:Y:S05]  /*a9d0*/  BSYNC.RECONVERGENT B4 ;  /* 0x0000000000047941 */ /* 0x000fea0003800200 */
.L_x_35073:
        /* <DEDUP_REMOVED lines=41> */
.L_x_35071:
[----:B------:R-:W-:Y:S05]  /*ac70*/  BSYNC.RECONVERGENT B3 ;  /* 0x0000000000037941 */ /* 0x000fea0003800200 */
.L_x_35070:
        /* <DEDUP_REMOVED lines=8> */
.L_x_35069:
[----:B------:R-:W-:Y:S05]  /*ad00*/  BSYNC.RECONVERGENT B2 ;  /* 0x0000000000027941 */ /* 0x000fea0003800200 */
.L_x_35068:
        /* <DEDUP_REMOVED lines=17> */
.L_x_35079:
        /* <DEDUP_REMOVED lines=13> */
.L_x_35081:
[----:B------:R-:W-:Y:S05]  /*aef0*/  BSYNC.RECONVERGENT B4 ;  /* 0x0000000000047941 */ /* 0x000fea0003800200 */
.L_x_35080:
        /* <DEDUP_REMOVED lines=42> */
.L_x_35078:
[----:B------:R-:W-:Y:S05]  /*b1a0*/  BSYNC.RECONVERGENT B3 ;  /* 0x0000000000037941 */ /* 0x000fea0003800200 */
.L_x_35077:
        /* <DEDUP_REMOVED lines=8> */
.L_x_35076:
[----:B------:R-:W-:Y:S05]  /*b230*/  BSYNC.RECONVERGENT B2 ;  /* 0x0000000000027941 */ /* 0x000fea0003800200 */
.L_x_35075:
        /* <DEDUP_REMOVED lines=17> */
.L_x_35086:
        /* <DEDUP_REMOVED lines=13> */
.L_x_35088:
[----:B------:R-:W-:Y:S05]  /*b420*/  BSYNC.RECONVERGENT B4 ;  /* 0x0000000000047941 */ /* 0x000fea0003800200 */
.L_x_35087:
        /* <DEDUP_REMOVED lines=42> */
.L_x_35085:
[----:B------:R-:W-:Y:S05]  /*b6d0*/  BSYNC.RECONVERGENT B3 ;  /* 0x0000000000037941 */ /* 0x000fea0003800200 */
.L_x_35084:
        /* <DEDUP_REMOVED lines=8> */
.L_x_35083:
[----:B------:R-:W-:Y:S05]  /*b760*/  BSYNC.RECONVERGENT B2 ;  /* 0x0000000000027941 */ /* 0x000fea0003800200 */
.L_x_35082:
[----:B0-----:R-:W-:Y:S01]  /*b770*/  IMAD.MOV.U32 R12, RZ, RZ, R8 ;  /* 0x000000ffff0c7224 */ /* 0x001fe200078e0008 */
        /* <DEDUP_REMOVED lines=15> */
.L_x_35091:
        /* <DEDUP_REMOVED lines=13> */
.L_x_35093:
[----:B------:R-:W-:Y:S05]  /*b940*/  BSYNC.RECONVERGENT B3 ;  /* 0x0000000000037941 */ /* 0x000fea0003800200 */
.L_x_35092:
        /* <DEDUP_REMOVED lines=42> */
.L_x_35090:
[----:B------:R-:W-:Y:S05]  /*bbf0*/  BSYNC.RECONVERGENT B2 ;  /* 0x0000000000027941 */ /* 0x000fea0003800200 */
.L_x_35089:
        /* <DEDUP_REMOVED lines=8> */
.L_x_35062:
[----:B------:R-:W-:Y:S05]  /*bc80*/  BSYNC.RECONVERGENT B1 ;  /* 0x0000000000017941 */ /* 0x000fea0003800200 */
.L_x_35039:
        /* <DEDUP_REMOVED lines=16> */
.L_x_35095:
[----:B------:R-:W-:Y:S05]  /*bd90*/  BSYNC.RECONVERGENT B1 ;  /* 0x0000000000017941 */ /* 0x000fea0003800200 */
.L_x_35094:
[----:B------:R-:W-:Y:S04]  /*bda0*/  BSSY.RECONVERGENT B1, `(.L_x_35096) ;  /* 0x0000005000017945 */ /* 0x000fe80003800200 */
[----:B------:R-:W-:Y:S05]  /*bdb0*/  @!P1 BRA `(.L_x_35097) ;  /* 0x00000000000c9947 */ /* 0x000fea0003800000 */
[----:B01----:R-:W0:Y:S02]  /*bdc0*/  LDC.64 R8, c[0x0][0x390] ;  /* 0x0000e400ff087b82 */ /* 0x003e240000000a00 */
[----:B0-----:R-:W-:-:S05]  /*bdd0*/  IMAD.WIDE.U32 R8, R11, 0x10, R8 ;  /* 0x000000100b087825 */ /* 0x001fca00078e0008 */
[----:B------:R2:W5:Y:S02]  /*bde0*/  LDG.E.128 R36, desc[UR8][R8.64] ;  /* 0x0000000808247981 */ /* 0x000564000c1e1d00 */
.L_x_35097:
[----:B------:R-:W-:Y:S05]  /*bdf0*/  BSYNC.RECONVERGENT B1 ;  /* 0x0000000000017941 */ /* 0x000fea0003800200 */
.L_x_35096:
[----:B------:R-:W-:Y:S01]  /*be00*/  BSSY.RECONVERGENT B1, `(.L_x_35098) ;  /* 0x00002ad000017945 */ /* 0x000fe20003800200 */
[----:B------:R-:W-:-:S03]  /*be10*/  VIADD R10, R104, 0x80 ;  /* 0x00000080680a7836 */ /* 0x000fc60000000000 */
[----:B------:R-:W-:Y:S05]  /*be20*/  @!P0 BRA `(.L_x_35099) ;  /* 0x0000001400748947 */ /* 0x000fea0003800000 */
[----:B012---:R-:W0:Y:S02]  /*be30*/  LDC.64 R8, c[0x0][0x3a0] ;  /* 0x0000e800ff087b82 */ /* 0x007e240000000a00 */
[----:B0-----:R-:W-:-:S05]  /*be40*/  IMAD.WIDE.U32 R8, R10, 0x10, R8 ;  /* 0x000000100a087825 */ /* 0x001fca00078e0008 */
        /* <DEDUP_REMOVED lines=22> */
.L_x_35104:
        /* <DEDUP_REMOVED lines=13> */
.L_x_35106:
[----:B------:R-:W-:Y:S05]  /*c080*/  BSYNC.RECONVERGENT B4 ;  /* 0x0000000000047941 */ /* 0x000fea0003800200 */
.L_x_35105:
        /* <DEDUP_REMOVED lines=41> */
[----:B------:R-:W-:-:S07]  /*c320*/  MOV R107, R8 ;  /* 0x00000008006b7202 */ /* 0x000fce0000000f00 */
.L_x_35103:
[----:B------:R-:W-:Y:S05]  /*c330*/  BSYNC.RECONVERGENT B3 ;  /* 0x0000000000037941 */ /* 0x000fea0003800200 */
.L_x_35102:
        /* <DEDUP_REMOVED lines=9> */
.L_x_35101:
[----:B------:R-:W-:Y:S05]  /*c3d0*/  BSYNC.RECONVERGENT B2 ;  /* 0x0000000000027941 */ /* 0x000fea0003800200 */
.L_x_35100:
        /* <DEDUP_REMOVED lines=20> */
.L_x_35111:
        /* <DEDUP_REMOVED lines=13> */
.L_x_35113:
[----:B------:R-:W-:Y:S05]  /*c5f0*/  BSYNC.RECONVERGENT B4 ;  /* 0x0000000000047941 */ /* 0x000fea0003800200 */
.L_x_35112:
        /* <DEDUP_REMOVED lines=42> */
.L_x_35110:
[----:B------:R-:W-:Y:S05]  /*c8a0*/  BSYNC.RECONVERGENT B3 ;  /* 0x0000000000037941 */ /* 0x000fea0003800200 */
.L_x_35109:
        /* <DEDUP_REMOVED lines=9> */
.L_x_35108:
[----:B------:R-:W-:Y:S05]  /*c940*/  BSYNC.RECONVERGENT B2 ;  /* 0x0000000000027941 */ /* 0x000fea0003800200 */
.L_x_35107:
        /* <DEDUP_REMOVED lines=20> */
.L_x_35118:
        /* <DEDUP_REMOVED lines=13> */
.L_x_35120:
[----:B------:R-:W-:Y:S05]  /*cb60*/  BSYNC.RECONVERGENT B4 ;  /* 0x0000000000047941 */ /* 0x000fea0003800200 */
.L_x_35119:
        /* <DEDUP_REMOVED lines=41> */
.L_x_35117:
[----:B------:R-:W-:Y:S05]  /*ce00*/  BSYNC.RECONVERGENT B3 ;  /* 0x0000000000037941 */ /* 0x000fea0003800200 */
.L_x_35116:
        /* <DEDUP_REMOVED lines=9> */
.L_x_35115:
[----:B------:R-:W-:Y:S05]  /*cea0*/  BSYNC.RECONVERGENT B2 ;  /* 0x0000000000027941 */ /* 0x000fea0003800200 */
.L_x_35114:
        /* <DEDUP_REMOVED lines=19> */
.L_x_35124:
        /* <DEDUP_REMOVED lines=13> */
.L_x_35126:
[----:B------:R-:W-:Y:S05]  /*d0b0*/  BSYNC.RECONVERGENT B3 ;  /* 0x0000000000037941 */ /* 0x000fea0003800200 */
.L_x_35125:
        /* <DEDUP_REMOVED lines=41> */
.L_x_35123:
[----:B------:R-:W-:Y:S05]  /*d350*/  BSYNC.RECONVERGENT B2 ;  /* 0x0000000000027941 */ /* 0x000fea0003800200 */
.L_x_35122:
        /* <DEDUP_REMOVED lines=10> */
.L_x_35099:
[----:B------:R-:W-:Y:S01]  /*d400*/  BSSY.RECONVERGENT B2, `(.L_x_35127) ;  /* 0x0000055000027945 */ /* 0x000fe20003800200 */
[----:B------:R-:W-:Y:S01]  /*d410*/  HFMA2 R16, -RZ, RZ, 0, 0 ;  /* 0x00000000ff107431 */ /* 0x000fe200000001ff */
[----:B012---:R-:W-:Y:S01]  /*d420*/  MOV R8, R12 ;  /* 0x0000000c00087202 */ /* 0x007fe20000000f00 */
        /* <DEDUP_REMOVED lines=18> */
.L_x_35131:
        /* <DEDUP_REMOVED lines=13> */
.L_x_35133:
[----:B------:R-:W-:Y:S05]  /*d620*/  BSYNC.RECONVERGENT B4 ;  /* 0x0000000000047941 */ /* 0x000fea0003800200 */
.L_x_35132:
        /* <DEDUP_REMOVED lines=41> */
.L_x_35130:
[----:B------:R-:W-:Y:S05]  /*d8c0*/  BSYNC.RECONVERGENT B3 ;  /* 0x0000000000037941 */ /* 0x000fea0003800200 */
.L_x_35129:
        /* <DEDUP_REMOVED lines=8> */
.L_x_35128:
[----:B------:R-:W-:Y:S05]  /*d950*/  BSYNC.RECONVERGENT B2 ;  /* 0x0000000000027941 */ /* 0x000fea0003800200 */
.L_x_35127:
        /* <DEDUP_REMOVED lines=17> */
.L_x_35138:
        /* <DEDUP_REMOVED lines=13> */
.L_x_35140:
[----:B------:R-:W-:Y:S05]  /*db40*/  BSYNC.RECONVERGENT B4 ;  /* 0x0000000000047941 */ /* 0x000fea0003800200 */
.L_x_35139:
        /* <DEDUP_REMOVED lines=42> */
.L_x_35137:
[----:B------:R-:W-:Y:S05]  /*ddf0*/  BSYNC.RECONVERGENT B3 ;  /* 0x0000000000037941 */ /* 0x000fea0003800200 */
.L_x_35136:
        /* <DEDUP_REMOVED lines=8> */
.L_x_35135:
[----:B------:R-:W-:Y:S05]  /*de80*/  BSYNC.RECONVERGENT B2 ;  /* 0x0000000000027941 */ /* 0x000fea0003800200 */
.L_x_35134:
        /* <DEDUP_REMOVED lines=17> */
.L_x_35145:
        /* <DEDUP_REMOVED lines=13> */
.L_x_35147:
[----:B------:R-:W-:Y:S05]  /*e070*/  BSYNC.RECONVERGENT B4 ;  /* 0x0000000000047941 */ /* 0x000fea0003800200 */
.L_x_35146:
        /* <DEDUP_REMOVED lines=42> */
.L_x_35144:
[----:B------:R-:W-:Y:S05]  /*e320*/  BSYNC.RECONVERGENT B3 ;  /* 0x0000000000037941 */ /* 0x000fea0003800200 */
.L_x_35143:
        /* <DEDUP_REMOVED lines=8> */
.L_x_35142:
[----:B------:R-:W-:Y:S05]  /*e3b0*/  BSYNC.RECONVERGENT B2 ;  /* 0x0000000000027941 */ /* 0x000fea0003800200 */
.L_x_35141:
        /* <DEDUP_REMOVED lines=16> */
.L_x_35150:
        /* <DEDUP_REMOVED lines=13> */
.L_x_35152:
[----:B------:R-:W-:Y:S05]  /*e590*/  BSYNC.RECONVERGENT B3 ;  /* 0x0000000000037941 */ /* 0x000fea0003800200 */
.L_x_35151:
        /* <DEDUP_REMOVED lines=42> */
.L_x_35149:
[----:B------:R-:W-:Y:S05]  /*e840*/  BSYNC.RECONVERGENT B2 ;  /* 0x0000000000027941 */ /* 0x000fea0003800200 */
.L_x_35148:
        /* <DEDUP_REMOVED lines=8> */
.L_x_35121:
[----:B------:R-:W-:Y:S05]  /*e8d0*/  BSYNC.RECONVERGENT B1 ;  /* 0x0000000000017941 */ /* 0x000fea0003800200 */
.L_x_35098:
[----:B------:R-:W-:Y:S01]  /*e8e0*/  IMAD.WIDE.U32 R8, R10, 0x10, R124 ;  /* 0x000000100a087825 */ /* 0x000fe200078e007c */
[----:B------:R-:W-:Y:S03]  /*e8f0*/  BSSY.RECONVERGENT B1, `(.L_x_35153) ;  /* 0x000000f000017945 */ /* 0x000fe60003800200 */
[----:B------:R-:W-:Y:S01]  /*e900*/  VIADD R10, R106, 0xa0 ;  /* 0x000000a06a0a7836 */ /* 0x000fe20000000000 */
[----:B-----5:R0:W-:Y:S01]  /*e910*/  STG.E.128 desc[UR8][R8.64], R16 ;  /* 0x0000001008007986 */ /* 0x0201e2000c101d08 */
[----:B------:R-:W-:Y:S05]  /*e920*/  @!P1 BRA `(.L_x_35154) ;  /* 0x00000000002c9947 */ /* 0x000fea0003800000 */
[----:B0-----:R-:W0:Y:S01]  /*e930*/  LDC.64 R8, c[0x0][0x3b0] ;  /* 0x0000ec00ff087b82 */ /* 0x001e220000000a00 */
[----:B------:R-:W-:-:S04]  /*e940*/  SHF.L.U32 R12, R2, 0x10, RZ ;  /* 0x00000010020c7819 */ /* 0x000fc800000006ff */
[----:B------:R-:W-:Y:S01]  /*e950*/  LOP3.LUT R12, R12, 0xff0000, RZ, 0xc0, !PT ;  /* 0x00ff00000c0c7812 */ /* 0x000fe200078ec0ff */
[----:B0-----:R-:W-:Y:S01]  /*e960*/  IMAD.WIDE.U32 R8, R11, 0x4, R8 ;  /* 0x000000040b087825 */ /* 0x001fe200078e0008 */
[----:B------:R-:W-:-:S05]  /*e970*/  LOP3.LUT R11, R0, 0xffff, RZ, 0xc0, !PT ;  /* 0x0000ffff000b7812 */ /* 0x000fca00078ec0ff */
[----:B------:R-:W-:Y:S01]  /*e980*/  IMAD R11, R11, 0x1000000, R12 ;  /* 0x010000000b0b7824 */ /* 0x000fe200078e020c */
[----:B------:R-:W-:-:S04]  /*e990*/  LOP3.LUT R12, R3, 0xff, RZ, 0xc0, !PT ;  /* 0x000000ff030c7812 */ /* 0x000fc800078ec0ff */
[----:B------:R-:W-:Y:S02]  /*e9a0*/  LEA R11, R12, R11, 0x8 ;  /* 0x0000000b0c0b7211 */ /* 0x000fe400078e40ff */
[----:B------:R-:W-:-:S05]  /*e9b0*/  LOP3.LUT R12, R4, 0xff, RZ, 0xc0, !PT ;  /* 0x000000ff040c7812 */ /* 0x000fca00078ec0ff */
[----:B------:R-:W-:-:S05]  /*e9c0*/  IMAD.IADD R11, R11, 0x1, R12 ;  /* 0x000000010b0b7824 */ /* 0x000fca00078e020c */
[----:B------:R1:W-:Y:S02]  /*e9d0*/  STG.E desc[UR8][R8.64], R11 ;  /* 0x0000000b08007986 */ /* 0x0003e4000c101908 */
.L_x_35154:
[----:B------:R-:W-:Y:S05]  /*e9e0*/  BSYNC.RECONVERGENT B1 ;  /* 0x0000000000017941 */ /* 0x000fea0003800200 */
.L_x_35153:
[----:B------:R-:W-:Y:S04]  /*e9f0*/  BSSY.RECONVERGENT B1, `(.L_x_35155) ;  /* 0x0000005000017945 */ /* 0x000fe80003800200 */
[----:B------:R-:W-:Y:S05]  /*ea00*/  @!P1 BRA `(.L_x_35156) ;  /* 0x00000000000c9947 */ /* 0x000fea0003800000 */
[----:B01----:R-:W0:Y:S02]  /*ea10*/  LDC.64 R8, c[0x0][0x390] ;  /* 0x0000e400ff087b82 */ /* 0x003e240000000a00 */
[----:B0-----:R-:W-:-:S05]  /*ea20*/  IMAD.WIDE.U32 R8, R10, 0x10, R8 ;  /* 0x000000100a087825 */ /* 0x001fca00078e0008 */
[----:B------:R2:W5:Y:S02]  /*ea30*/  LDG.E.128 R36, desc[UR8][R8.64] ;  /* 0x0000000808247981 */ /* 0x000564000c1e1d00 */
.L_x_35156:
[----:B------:R-:W-:Y:S05]  /*ea40*/  BSYNC.RECONVERGENT B1 ;  /* 0x0000000000017941 */ /* 0x000fea0003800200 */
.L_x_35155:
[----:B------:R-:W-:Y:S01]  /*ea50*/  BSSY.RECONVERGENT B1, `(.L_x_35157) ;  /* 0x00002ae000017945 */ /* 0x000fe20003800200 */
[----:B-1----:R-:W-:-:S03]  /*ea60*/  IADD3 R11, PT, PT, R104, 0xa0, RZ ;  /* 0x000000a0680b7810 */ /* 0x002fc60007ffe0ff */
[----:B------:R-:W-:Y:S05]  /*ea70*/  @!P0 BRA `(.L_x_35158) ;  /* 0x0000001400788947 */ /* 0x000fea0003800000 */
[----:B0-2---:R-:W0:Y:S02]  /*ea80*/  LDC.64 R8, c[0x0][0x3a0] ;  /* 0x0000e800ff087b82 */ /* 0x005e240000000a00 */
[----:B0-----:R-:W-:-:S05]  /*ea90*/  IMAD.WIDE.U32 R8, R11, 0x10, R8 ;  /* 0x000000100b087825 */ /* 0x001fca00078e0008 */
        /* <DEDUP_REMOVED lines=22> */
.L_x_35163:
        /* <DEDUP_REMOVED lines=13> */
.L_x_35165:
[----:B------:R-:W-:Y:S05]  /*ecd0*/  BSYNC.RECONVERGENT B4 ;  /* 0x0000000000047941 */ /* 0x000fea0003800200 */
.L_x_35164:
        /* <DEDUP_REMOVED lines=41> */
[----:B------:R-:W-:-:S07]  /*ef70*/  LOP3.LUT R108, R114, UR32, R9, 0x96, !PT ;  /* 0x00000020726c7c12 */ /* 0x000fce000f8e9609 */
.L_x_35162:
[----:B------:R-:W-:Y:S05]  /*ef80*/  BSYNC.RECONVERGENT B3 ;  /* 0x0000000000037941 */ /* 0x000fea0003800200 */
.L_x_35161:
        /* <DEDUP_REMOVED lines=9> */
.L_x_35160:
[----:B------:R-:W-:Y:S05]  /*f020*/  BSYNC.RECONVERGENT B2 ;  /* 0x0000000000027941 */ /* 0x000fea0003800200 */
.L_x_35159:
        /* <DEDUP_REMOVED lines=20> */
.L_x_35170:
        /* <DEDUP_REMOVED lines=13> */
.L_x_35172:
[----:B------:R-:W-:Y:S05]  /*f240*/  BSYNC.RECONVERGENT B4 ;  /* 0x0000000000047941 */ /* 0x000fea0003800200 */
.L_x_35171:
        /* <DEDUP_REMOVED lines=42> */
.L_x_35169:
[----:B------:R-:W-:Y:S05]  /*f4f0*/  BSYNC.RECONVERGENT B3 ;  /* 0x0000000000037941 */ /* 0x000fea0003800200 */
.L_x_35168:
        /* <DEDUP_REMOVED lines=9> */
.L_x_35167:
[----:B------:R-:W-:Y:S05]  /*f590*/  BSYNC.RECONVERGENT B2 ;  /* 0x0000000000027941 */ /* 0x000fea0003800200 */
.L_x_35166:
        /* <DEDUP_REMOVED lines=20> */
.L_x_35177:
        /* <DEDUP_REMOVED lines=13> */
.L_x_35179:
[----:B------:R-:W-:Y:S05]  /*f7b0*/  BSYNC.RECONVERGENT B4 ;  /* 0x0000000000047941 */ /* 0x000fea0003800200 */
.L_x_35178:
        /* <DEDUP_REMOVED lines=42> */
.L_x_35176:
[----:B------:R-:W-:Y:S05]  /*fa60*/  BSYNC.RECONVERGENT B3 ;  /* 0x0000000000037941 */ /* 0x000fea0003800200 */
.L_x_35175:
        /* <DEDUP_REMOVED lines=9> */
.L_x_35174:
[----:B------:R-:W-:Y:S05]  /*fb00*/  BSYNC.RECONVERGENT B2 ;  /* 0x0000000000027941 */ /* 0x000fea0003800200 */
.L_x_35173:
        /* <DEDUP_REMOVED lines=19> */
.L_x_35183:
        /* <DEDUP_REMOVED lines=13> */
.L_x_35185:
[----:B------:R-:W-:Y:S05]  /*fd10*/  BSYNC.RECONVERGENT B3 ;  /* 0x0000000000037941 */ /* 0x000fea0003800200 */
.L_x_35184:
        /* <DEDUP_REMOVED lines=38> */
[----:B------:R-:W-:Y:S01]  /*ff80*/  IMAD.WIDE.U32 R120, R120, -0x2daee0ad, RZ ;  /* 0xd2511f5378787825 */ /* 0x000fe200078e00ff */
[----:B------:R-:W-:-:S04]  /*ff90*/  LOP3.LUT R7, R114, UR31, R7, 0x96, !PT ;  /* 0x0000001f72077c12 */ /* 0x000fc8000f8e9607 */
[----:B------:R-:W-:-:S07]  /*ffa0*/  LOP3.LUT R108, R8, UR32, R121, 0x96, !PT ;  /* 0x00000020086c7c12 */ /* 0x000fce000f8e9679 */
.L_x_35182:
[----:B------:R-:W-:Y:S05]  /*ffb0*/  BSYNC.RECONVERGENT B2 ;  /* 0x0000000000027941 */ /* 0x000fea0003800200 */
.L_x_35181:
        /* <DEDUP_REMOVED lines=10> */
.L_x_35158:
[----:B------:R-:W-:Y:S01]  /*10060*/  BSSY.RECONVERGENT B2, `(.L_x_35186) ;  /* 0x0000055000027945 */ /* 0x000fe20003800200 */
[----:B------:R-:W-:Y:S01]  /*10070*/  HFMA2 R12, -RZ, RZ, 0, 0 ;  /* 0x00000000ff0c7431 */ /* 0x000fe200000001ff */
[----:B0-2---:R-:W-:Y:S01]  /*10080*/  MOV R8, R114 ;  /* 0x0000007200087202 */ /* 0x005fe20000000f00 */
        /* <DEDUP_REMOVED lines=18> */
.L_x_35190:
        /* <DEDUP_REMOVED lines=13> */
.L_x_35192:
[----:B------:R-:W-:Y:S05]  /*10280*/  BSYNC.RECONVERGENT B4 ;  /* 0x0000000000047941 */ /* 0x000fea0003800200 */
.L_x_35191:
        /* <DEDUP_REMOVED lines=41> */
.L_x_35189:
[----:B------:R-:W-:Y:S05]  /*10520*/  BSYNC.RECONVERGENT B3 ;  /* 0x0000000000037941 */ /* 0x000fea0003800200 */
.L_x_35188:
        /* <DEDUP_REMOVED lines=8> */
.L_x_35187:
[----:B------:R-:W-:Y:S05]  /*105b0*/  BSYNC.RECONVERGENT B2 ;  /* 0x0000000000027941 */ /* 0x000fea0003800200 */
.L_x_35186:
        /* <DEDUP_REMOVED lines=17> */
.L_x_35197:
        /* <DEDUP_REMOVED lines=13> */
.L_x_35199:
[----:B------:R-:W-:Y:S05]  /*107a0*/  BSYNC.RECONVERGENT B4 ;  /* 0x0000000000047941 */ /* 0x000fea0003800200 */
.L_x_35198:
        /* <DEDUP_REMOVED lines=40> */
[----:B------:R-:W-:Y:S01]  /*10a30*/  IMAD.MOV.U32 R9, RZ, RZ, RZ ;  /* 0x000000ffff097224 */ /* 0x000fe200078e00ff */
[----:B------:R-:W-:-:S07]  /*10a40*/  MOV R120, R8 ;  /* 0x0000000800787202 */ /* 0x000fce0000000f00 */
.L_x_35196:
[----:B------:R-:W-:Y:S05]  /*10a50*/  BSYNC.RECONVERGENT B3 ;  /* 0x0000000000037941 */ /* 0x000fea0003800200 */
.L_x_35195:
        /* <DEDUP_REMOVED lines=8> */
.L_x_35194:
[----:B------:R-:W-:Y:S05]  /*10ae0*/  BSYNC.RECONVERGENT B2 ;  /* 0x0000000000027941 */ /* 0x000fea0003800200 */
.L_x_35193:
        /* <DEDUP_REMOVED lines=17> */
.L_x_35204:
        /* <DEDUP_REMOVED lines=13> */
.L_x_35206:
[----:B------:R-:W-:Y:S05]  /*10cd0*/  BSYNC.RECONVERGENT B4 ;  /* 0x0000000000047941 */ /* 0x000fea0003800200 */
.L_x_35205:
        /* <DEDUP_REMOVED lines=42> */
.L_x_35203:
[----:B------:R-:W-:Y:S05]  /*10f80*/  BSYNC.RECONVERGENT B3 ;  /* 0x0000000000037941 */ /* 0x000fea0003800200 */
.L_x_35202:
        /* <DEDUP_REMOVED lines=8> */
.L_x_35201:
[----:B------:R-:W-:Y:S05]  /*11010*/  BSYNC.RECONVERGENT B2 ;  /* 0x0000000000027941 */ /* 0x000fea0003800200 */
.L_x_35200:
        /* <DEDUP_REMOVED lines=16> */
.L_x_35209:
        /* <DEDUP_REMOVED lines=13> */
.L_x_35211:
[----:B------:R-:W-:Y:S05]  /*111f0*/  BSYNC.RECONVERGENT B3 ;  /* 0x0000000000037941 */ /* 0x000fea0003800200 */
.L_x_35210:
        /* <DEDUP_REMOVED lines=40> */
[----:B------:R-:W-:Y:S02]  /*11480*/  LOP3.LUT R108, R114, UR32, R9, 0x96, !PT ;  /* 0x00000020726c7c12 */ /* 0x000fe4000f8e9609 */
[----:B------:R-:W-:-:S07]  /*11490*/  MOV R120, R8 ;  /* 0x0000000800787202 */ /* 0x000fce0000000f00 */
.L_x_35208:
[----:B------:R-:W-:Y:S05]  /*114a0*/  BSYNC.RECONVERGENT B2 ;  /* 0x0000000000027941 */ /* 0x000fea0003800200 */
.L_x_35207:
        /* <DEDUP_REMOVED lines=8> */
.L_x_35180:
[----:B------:R-:W-:Y:S05]  /*11530*/  BSYNC.RECONVERGENT B1 ;  /* 0x0000000000017941 */ /* 0x000fea0003800200 */
.L_x_35157:
[----:B------:R-:W-:Y:S01]  /*11540*/  IMAD.WIDE.U32 R8, R11, 0x10, R124 ;  /* 0x000000100b087825 */ /* 0x000fe200078e007c */
[----:B------:R-:W-:Y:S04]  /*11550*/  BSSY.RECONVERGENT B1, `(.L_x_35212) ;  /* 0x000000e000017945 */ /* 0x000fe80003800200 */
[----:B-----5:R0:W-:Y:S01]  /*11560*/  STG.E.128 desc[UR8][R8.64], R12 ;  /* 0x0000000c08007986 */ /* 0x0201e2000c101d08 */
[----:B------:R-:W-:Y:S05]  /*11570*/  @!P1 BRA `(.L_x_35213) ;  /* 0x00000000002c9947 */ /* 0x000fea0003800000 */
[----:B0-----:R-:W0:Y:S02]  /*11580*/  LDC.64 R8, c[0x0][0x3b0] ;  /* 0x0000ec00ff087b82 */ /* 0x001e240000000a00 */
[----:B0-----:R-:W-:-:S04]  /*11590*/  IMAD.WIDE.U32 R8, R10, 0x4, R8 ;  /* 0x000000040a087825 */ /* 0x001fc800078e0008 */
[----:B------:R-:W-:-:S05]  /*115a0*/  IMAD.U32 R10, R2, 0x10000, RZ ;  /* 0x00010000020a7824 */ /* 0x000fca00078e00ff */
[----:B------:R-:W-:Y:S02]  /*115b0*/  LOP3.LUT R11, R10, 0xff0000, RZ, 0xc0, !PT ;  /* 0x00ff00000a0b7812 */ /* 0x000fe400078ec0ff */
[----:B------:R-:W-:-:S04]  /*115c0*/  LOP3.LUT R10, R0, 0xffff, RZ, 0xc0, !PT ;  /* 0x0000ffff000a7812 */ /* 0x000fc800078ec0ff */
[----:B------:R-:W-:Y:S02]  /*115d0*/  LEA R10, R10, R11, 0x18 ;  /* 0x0000000b0a0a7211 */ /* 0x000fe400078ec0ff */
[----:B------:R-:W-:-:S05]  /*115e0*/  LOP3.LUT R11, R3, 0xff, RZ, 0xc0, !PT ;  /* 0x000000ff030b7812 */ /* 0x000fca00078ec0ff */
[----:B------:R-:W-:Y:S01]  /*115f0*/  IMAD R10, R11, 0x100, R10 ;  /* 0x000001000b0a7824 */ /* 0x000fe200078e020a */
[----:B------:R-:W-:-:S04]  /*11600*/  LOP3.LUT R11, R4, 0xff, RZ, 0xc0, !PT ;  /* 0x000000ff040b7812 */ /* 0x000fc800078ec0ff */
[----:B------:R-:W-:-:S05]  /*11610*/  IADD3 R11, PT, PT, R10, R11, RZ ;  /* 0x0000000b0a0b7210 */ /* 0x000fca0007ffe0ff */
[----:B------:R1:W-:Y:S02]  /*11620*/  STG.E desc[UR8][R8.64], R11 ;  /* 0x0000000b08007986 */ /* 0x0003e4000c101908 */
.L_x_35213:
[----:B------:R-:W-:Y:S05]  /*11630*/  BSYNC.RECONVERGENT B1 ;  /* 0x0000000000017941 */ /* 0x000fea0003800200 */
.L_x_35212:
[----:B------:R-:W-:Y:S04]  /*11640*/  BSSY.RECONVERGENT B1, `(.L_x_35214) ;  /* 0x0000006000017945 */ /* 0x000fe80003800200 */
[----:B------:R-:W-:Y:S05]  /*11650*/  @!P1 BRA `(.L_x_35215) ;  /* 0x0000000000109947 */ /* 0x000fea0003800000 */
[----:B01----:R-:W0:Y:S01]  /*11660*/  LDC.64 R8, c[0x0][0x390] ;  /* 0x0000e400ff087b82 */ /* 0x003e220000000a00 */
[----:B------:R-:W-:-:S04]  /*11670*/  VIADD R11, R106, 0xc0 ;  /* 0x000000c06a0b7836 */ /* 0x000fc80000000000 */
[----:B0-----:R-:W-:-:S05]  /*11680*/  IMAD.WIDE.U32 R8, R11, 0x10, R8 ;  /* 0x000000100b087825 */ /* 0x001fca00078e0008 */
[----:B------:R2:W5:Y:S02]  /*11690*/  LDG.E.128 R36, desc[UR8][R8.64] ;  /* 0x0000000808247981 */ /* 0x000564000c1e1d00 */
.L_x_35215:
[----:B------:R-:W-:Y:S05]  /*116a0*/  BSYNC.RECONVERGENT B1 ;  /* 0x0000000000017941 */ /* 0x000fea0003800200 */
.L_x_35214:
[----:B------:R-:W-:Y:S04]  /*116b0*/  BSSY.RECONVERGENT B1, `(.L_x_35216) ;  /* 0x00002ae000017945 */ /* 0x000fe80003800200 */
[----:B------:R-:W-:Y:S05]  /*116c0*/  @!P0 BRA `(.L_x_35217) ;  /* 0x00000014007c8947 */ /* 0x000fea0003800000 */
[----:B012---:R-:W0:Y:S01]  /*116d0*/  LDC.64 R8, c[0x0][0x3a0] ;  /* 0x0000e800ff087b82 */ /* 0x007e220000000a00 */
        /* <DEDUP_REMOVED lines=24> */
.L_x_35222:
        /* <DEDUP_REMOVED lines=13> */
.L_x_35224:
[----:B------:R-:W-:Y:S05]  /*11930*/  BSYNC.RECONVERGENT B4 ;  /* 0x0000000000047941 */ /* 0x000fea0003800200 */
.L_x_35223:
        /* <DEDUP_REMOVED lines=42> */
.L_x_35221:
[----:B------:R-:W-:Y:S05]  /*11be0*/  BSYNC.RECONVERGENT B3 ;  /* 0x0000000000037941 */ /* 0x000fea0003800200 */
.L_x_35220:
        /* <DEDUP_REMOVED lines=9> */
.L_x_35219:
[----:B------:R-:W-:Y:S05]  /*11c80*/  BSYNC.RECONVERGENT B2 ;  /* 0x0000000000027941 */ /* 0x000fea0003800200 */
.L_x_35218:
        /* <DEDUP_REMOVED lines=20> */
.L_x_35229:
        /* <DEDUP_REMOVED lines=13> */
.L_x_35231:
[----:B------:R-:W-:Y:S05]  /*11ea0*/  BSYNC.RECONVERGENT B4 ;  /* 0x0000000000047941 */ /* 0x000fea0003800200 */
.L_x_35230:
        /* <DEDUP_REMOVED lines=42> */
.L_x_35228:
[----:B------:R-:W-:Y:S05]  /*12150*/  BSYNC.RECONVERGENT B3 ;  /* 0x0000000000037941 */ /* 0x000fea0003800200 */
.L_x_35227:
        /* <DEDUP_REMOVED lines=9> */
.L_x_35226:
[----:B------:R-:W-:Y:S05]  /*121f0*/  BSYNC.RECONVERGENT B2 ;  /* 0x0000000000027941 */ /* 0x000fea0003800200 */
.L_x_35225:
        /* <DEDUP_REMOVED lines=20> */
.L_x_35236:
        /* <DEDUP_REMOVED lines=13> */
.L_x_35238:
[----:B------:R-:W-:Y:S05]  /*12410*/  BSYNC.RECONVERGENT B4 ;  /* 0x0000000000047941 */ /* 0x000fea0003800200 */
.L_x_35237:
        /* <DEDUP_REMOVED lines=42> */
.L_x_35235:
[----:B------:R-:W-:Y:S05]  /*126c0*/  BSYNC.RECONVERGENT B3 ;  /* 0x0000000000037941 */ /* 0x000fea0003800200 */
.L_x_35234:
        /* <DEDUP_REMOVED lines=9> */
.L_x_35233:
[----:B------:R-:W-:Y:S05]  /*12760*/  BSYNC.RECONVERGENT B2 ;  /* 0x0000000000027941 */ /* 0x000fea0003800200 */
.L_x_35232:
        /* <DEDUP_REMOVED lines=19> */
.L_x_35242:
        /* <DEDUP_REMOVED lines=13> */
.L_x_35244:
[----:B------:R-:W-:Y:S05]  /*12970*/  BSYNC.RECONVERGENT B3 ;  /* 0x0000000000037941 */ /* 0x000fea0003800200 */
.L_x_35243:
        /* <DEDUP_REMOVED lines=40> */
[----:B------:R-:W-:-:S07]  /*12c00*/  LOP3.LUT R108, R118, UR32, R115, 0x96, !PT ;  /* 0x00000020766c7c12 */ /* 0x000fce000f8e9673 */
.L_x_35241:
[----:B------:R-:W-:Y:S05]  /*12c10*/  BSYNC.RECONVERGENT B2 ;  /* 0x0000000000027941 */ /* 0x000fea0003800200 */
.L_x_35240:
        /* <DEDUP_REMOVED lines=10> */
.L_x_35217:
[----:B------:R-:W-:Y:S01]  /*12cc0*/  BSSY.RECONVERGENT B2, `(.L_x_35245) ;  /* 0x0000055000027945 */ /* 0x000fe20003800200 */
[----:B012---:R-:W-:Y:S01]  /*12cd0*/  HFMA2 R8, -RZ, RZ, 0, 0 ;  /* 0x00000000ff087431 */ /* 0x007fe200000001ff */
        /* <DEDUP_REMOVED lines=19> */
.L_x_35249:
        /* <DEDUP_REMOVED lines=13> */
.L_x_35251:
[----:B------:R-:W-:Y:S05]  /*12ee0*/  BSYNC.RECONVERGENT B4 ;  /* 0x0000000000047941 */ /* 0x000fea0003800200 */
.L_x_35250:
        /* <DEDUP_REMOVED lines=41> */
.L_x_35248:
[----:B------:R-:W-:Y:S05]  /*13180*/  BSYNC.RECONVERGENT B3 ;  /* 0x0000000000037941 */ /* 0x000fea0003800200 */
.L_x_35247:
        /* <DEDUP_REMOVED lines=8> */
.L_x_35246:
[----:B------:R-:W-:Y:S05]  /*13210*/  BSYNC.RECONVERGENT B2 ;  /* 0x0000000000027941 */ /* 0x000fea0003800200 */
.L_x_35245:
        /* <DEDUP_REMOVED lines=17> */
.L_x_35256:
        /* <DEDUP_REMOVED lines=13> */
.L_x_35258:
[----:B------:R-:W-:Y:S05]  /*13400*/  BSYNC.RECONVERGENT B4 ;  /* 0x0000000000047941 */ /* 0x000fea0003800200 */
.L_x_35257:
        /* <DEDUP_REMOVED lines=42> */
.L_x_35255:
[----:B------:R-:W-:Y:S05]  /*136b0*/  BSYNC.RECONVERGENT B3 ;  /* 0x0000000000037941 */ /* 0x000fea0003800200 */
.L_x_35254:
        /* <DEDUP_REMOVED lines=8> */
.L_x_35253:
[----:B------:R-:W-:Y:S05]  /*13740*/  BSYNC.RECONVERGENT B2 ;  /* 0x0000000000027941 */ /* 0x000fea0003800200 */
.L_x_35252:
        /* <DEDUP_REMOVED lines=17> */
.L_x_35263:
        /* <DEDUP_REMOVED lines=13> */
.L_x_35265:
[----:B------:R-:W-:Y:S05]  /*13930*/  BSYNC.RECONVERGENT B4 ;  /* 0x0000000000047941 */ /* 0x000fea0003800200 */
.L_x_35264:
        /* <DEDUP_REMOVED lines=41> */
[----:B------:R-:W-:-:S07]  /*13bd0*/  LOP3.LUT R108, R118, UR32, R11, 0x96, !PT ;  /* 0x00000020766c7c12 */ /* 0x000fce000f8e960b */
.L_x_35262:
[----:B------:R-:W-:Y:S05]  /*13be0*/  BSYNC.RECONVERGENT B3 ;  /* 0x0000000000037941 */ /* 0x000fea0003800200 */
.L_x_35261:
        /* <DEDUP_REMOVED lines=8> */
.L_x_35260:
[----:B------:R-:W-:Y:S05]  /*13c70*/  BSYNC.RECONVERGENT B2 ;  /* 0x0000000000027941 */ /* 0x000fea0003800200 */
.L_x_35259:
        /* <DEDUP_REMOVED lines=16> */
.L_x_35268:
        /* <DEDUP_REMOVED lines=13> */
.L_x_35270:
[----:B------:R-:W-:Y:S05]  /*13e50*/  BSYNC.RECONVERGENT B3 ;  /* 0x0000000000037941 */ /* 0x000fea0003800200 */
.L_x_35269:
        /* <DEDUP_REMOVED lines=42> */
.L_x_35267:
[----:B------:R-:W-:Y:S05]  /*14100*/  BSYNC.RECONVERGENT B2 ;  /* 0x0000000000027941 */ /* 0x000fea0003800200 */
.L_x_35266:
        /* <DEDUP_REMOVED lines=8> */
.L_x_35239:
[----:B------:R-:W-:Y:S05]  /*14190*/  BSYNC.RECONVERGENT B1 ;  /* 0x0000000000017941 */ /* 0x000fea0003800200 */
.L_x_35216:
[----:B------:R-:W-:Y:S01]  /*141a0*/  VIADD R119, R104, 0xc0 ;  /* 0x000000c068777836 */ /* 0x000fe20000000000 */
[----:B------:R-:W-:Y:S03]  /*141b0*/  BSSY.RECONVERGENT B1, `(.L_x_35271) ;  /* 0x0000010000017945 */ /* 0x000fe60003800200 */
[----:B------:R-:W-:-:S05]  /*141c0*/  IMAD.WIDE.U32 R118, R119, 0x10, R124 ;  /* 0x0000001077767825 */ /* 0x000fca00078e007c */
[----:B-----5:R0:W-:Y:S01]  /*141d0*/  STG.E.128 desc[UR8][R118.64], R8 ;  /* 0x0000000876007986 */ /* 0x0201e2000c101d08 */
[----:B------:R-:W-:Y:S05]  /*141e0*/  @!P1 BRA `(.L_x_35272) ;  /* 0x0000000000309947 */ /* 0x000fea0003800000 */
[----:B------:R-:W-:-:S04]  /*141f0*/  SHF.L.U32 R107, R2, 0x10, RZ ;  /* 0x00000010026b7819 */ /* 0x000fc800000006ff */
[----:B0-----:R-:W-:Y:S02]  /*14200*/  LOP3.LUT R118, R107, 0xff0000, RZ, 0xc0, !PT ;  /* 0x00ff00006b767812 */ /* 0x001fe400078ec0ff */
[----:B------:R-:W-:-:S05]  /*14210*/  LOP3.LUT R107, R0, 0xffff, RZ, 0xc0, !PT ;  /* 0x0000ffff006b7812 */ /* 0x000fca00078ec0ff */
[----:B------:R-:W-:Y:S01]  /*14220*/  IMAD R107, R107, 0x1000000, R118 ;  /* 0x010000006b6b7824 */ /* 0x000fe200078e0276 */
[----:B------:R-:W-:-:S04]  /*14230*/  LOP3.LUT R118, R3, 0xff, RZ, 0xc0, !PT ;  /* 0x000000ff03767812 */ /* 0x000fc800078ec0ff */
[----:B------:R-:W-:Y:S02]  /*14240*/  LEA R107, R118, R107, 0x8 ;  /* 0x0000006b766b7211 */ /* 0x000fe400078e40ff */
[----:B------:R-:W-:-:S05]  /*14250*/  LOP3.LUT R118, R4, 0xff, RZ, 0xc0, !PT ;  /* 0x000000ff04767812 */ /* 0x000fca00078ec0ff */
[----:B------:R-:W-:Y:S01]  /*14260*/  IMAD.IADD R115, R107, 0x1, R118 ;  /* 0x000000016b737824 */ /* 0x000fe200078e0276 */
[----:B------:R-:W-:Y:S01]  /*14270*/  IADD3 R107, PT, PT, R106, 0xc0, RZ ;  /* 0x000000c06a6b7810 */ /* 0x000fe20007ffe0ff */
[----:B------:R-:W0:Y:S04]  /*14280*/  LDC.64 R118, c[0x0][0x3b0] ;  /* 0x0000ec00ff767b82 */ /* 0x000e280000000a00 */
[----:B0-----:R-:W-:-:S05]  /*14290*/  IMAD.WIDE.U32 R118, R107, 0x4, R118 ;  /* 0x000000046b767825 */ /* 0x001fca00078e0076 */
[----:B------:R1:W-:Y:S02]  /*142a0*/  STG.E desc[UR8][R118.64], R115 ;  /* 0x0000007376007986 */ /* 0x0003e4000c101908 */
.L_x_35272:
[----:B------:R-:W-:Y:S05]  /*142b0*/  BSYNC.RECONVERGENT B1 ;  /* 0x0000000000017941 */ /* 0x000fea0003800200 */
.L_x_35271:
[----:B------:R-:W-:Y:S01]  /*142c0*/  BSSY.RECONVERGENT B1, `(.L_x_35273) ;  /* 0x0000006000017945 */ /* 0x000fe20003800200 */
[----:B01----:R-:W-:-:S03]  /*142d0*/  VIADD R118, R106, 0xe0 ;  /* 0x000000e06a767836 */ /* 0x003fc60000000000 */
[----:B------:R-:W-:Y:S05]  /*142e0*/  @!P1 BRA `(.L_x_35274) ;  /* 0x00000000000c9947 */ /* 0x000fea0003800000 */
[----:B------:R-:W0:Y:S02]  /*142f0*/  LDC.64 R36, c[0x0][0x390] ;  /* 0x0000e400ff247b82 */ /* 0x000e240000000a00 */
[----:B0-----:R-:W-:-:S06]  /*14300*/  IMAD.WIDE.U32 R36, R118, 0x10, R36 ;  /* 0x0000001076247825 */ /* 0x001fcc00078e0024 */
[----:B------:R-:W5:Y:S02]  /*14310*/  LDG.E.128 R36, desc[UR8][R36.64] ;  /* 0x0000000824247981 */ /* 0x000f64000c1e1d00 */
.L_x_35274:
[----:B------:R-:W-:Y:S05]  /*14320*/  BSYNC.RECONVERGENT B1 ;  /* 0x0000000000017941 */ /* 0x000fea0003800200 */
.L_x_35273:
[----:B------:R-:W-:Y:S01]  /*14330*/  BSSY.RECONVERGENT B1, `(.L_x_35275) ;  /* 0x00002af000017945 */ /* 0x000fe20003800200 */
[----:B------:R-:W-:-:S03]  /*14340*/  IADD3 R119, PT, PT, R104, 0xe0, RZ ;  /* 0x000000e068777810 */ /* 0x000fc60007ffe0ff */
[----:B------:R-:W-:Y:S05]  /*14350*/  @!P0 BRA `(.L_x_35276) ;  /* 0x0000001400788947 */ /* 0x000fea0003800000 */
[----:B------:R-:W0:Y:S01]  /*14360*/  LDC.64 R106, c[0x0][0x3a0] ;  /* 0x0000e800ff6a7b82 */ /* 0x000e220000000a00 */
[----:B------:R-:W-:Y:S01]  /*14370*/  ISETP.GT.AND P0, PT, R105, RZ, PT ;  /* 0x000000ff6900720c */ /* 0x000fe20003f04270 */
[----:B0-----:R-:W-:-:S06]  /*14380*/  IMAD.WIDE.U32 R106, R119, 0x10, R106 ;  /* 0x00000010776a7825 */ /* 0x001fcc00078e006a */
[----:B------:R-:W5:Y:S01]  /*14390*/  LDG.E.128 R104, desc[UR8][R106.64] ;  /* 0x000000086a687981 */ /* 0x000f62000c1e1d00 */
[----:B------:R-:W-:Y:S05]  /*143a0*/  BSSY.RECONVERGENT B2, `(.L_x_35277) ;  /* 0x0000056000027945 */ /* 0x000fea0003800200 */
        /* <DEDUP_REMOVED lines=19> */
.L_x_35281:
        /* <DEDUP_REMOVED lines=13> */
.L_x_35283:
[----:B------:R-:W-:Y:S05]  /*145b0*/  BSYNC.RECONVERGENT B4 ;  /* 0x0000000000047941 */ /* 0x000fea0003800200 */
.L_x_35282:
        /* <DEDUP_REMOVED lines=41> */
[----:B------:R-:W-:-:S07]  /*14850*/  LOP3.LUT R7, R120, UR31, R7, 0x96, !PT ;  /* 0x0000001f78077c12 */ /* 0x000fce000f8e9607 */
.L_x_35280:
[----:B------:R-:W-:Y:S05]  /*14860*/  BSYNC.RECONVERGENT B3 ;  /* 0x0000000000037941 */ /* 0x000fea0003800200 */
.L_x_35279:
        /* <DEDUP_REMOVED lines=9> */
.L_x_35278:
[----:B------:R-:W-:Y:S05]  /*14900*/  BSYNC.RECONVERGENT B2 ;  /* 0x0000000000027941 */ /* 0x000fea0003800200 */
.L_x_35277:
        /* <DEDUP_REMOVED lines=20> */
.L_x_35288:
        /* <DEDUP_REMOVED lines=13> */
.L_x_35290:
[----:B------:R-:W-:Y:S05]  /*14b20*/  BSYNC.RECONVERGENT B4 ;  /* 0x0000000000047941 */ /* 0x000fea0003800200 */
.L_x_35289:
        /* <DEDUP_REMOVED lines=42> */
.L_x_35287:
[----:B------:R-:W-:Y:S05]  /*14dd0*/  BSYNC.RECONVERGENT B3 ;  /* 0x0000000000037941 */ /* 0x000fea0003800200 */
.L_x_35286:
        /* <DEDUP_REMOVED lines=9> */
.L_x_35285:
[----:B------:R-:W-:Y:S05]  /*14e70*/  BSYNC.RECONVERGENT B2 ;  /* 0x0000000000027941 */ /* 0x000fea0003800200 */
.L_x_35284:
        /* <DEDUP_REMOVED lines=20> */
.L_x_35295:
        /* <DEDUP_REMOVED lines=13> */
.L_x_35297:
[----:B------:R-:W-:Y:S05]  /*15090*/  BSYNC.RECONVERGENT B4 ;  /* 0x0000000000047941 */ /* 0x000fea0003800200 */
.L_x_35296:
        /* <DEDUP_REMOVED lines=41> */
.L_x_35294:
[----:B------:R-:W-:Y:S05]  /*15330*/  BSYNC.RECONVERGENT B3 ;  /* 0x0000000000037941 */ /* 0x000fea0003800200 */
.L_x_35293:
        /* <DEDUP_REMOVED lines=9> */
.L_x_35292:
[----:B------:R-:W-:Y:S05]  /*153d0*/  BSYNC.RECONVERGENT B2 ;  /* 0x0000000000027941 */ /* 0x000fea0003800200 */
.L_x_35291:
        /* <DEDUP_REMOVED lines=19> */
.L_x_35301:
        /* <DEDUP_REMOVED lines=13> */
.L_x_35303:
[----:B------:R-:W-:Y:S05]  /*155e0*/  BSYNC.RECONVERGENT B3 ;  /* 0x0000000000037941 */ /* 0x000fea0003800200 */
.L_x_35302:
        /* <DEDUP_REMOVED lines=42> */
.L_x_35300:
[----:B------:R-:W-:Y:S05]  /*15890*/  BSYNC.RECONVERGENT B2 ;  /* 0x0000000000027941 */ /* 0x000fea0003800200 */
.L_x_35299:
        /* <DEDUP_REMOVED lines=10> */
.L_x_35276:
        /* <DEDUP_REMOVED lines=21> */
.L_x_35308:
        /* <DEDUP_REMOVED lines=13> */
.L_x_35310:
[----:B------:R-:W-:Y:S05]  /*15b60*/  BSYNC.RECONVERGENT B4 ;  /* 0x0000000000047941 */ /* 0x000fea0003800200 */
.L_x_35309:
        /* <DEDUP_REMOVED lines=42> */
.L_x_35307:
[----:B------:R-:W-:Y:S05]  /*15e10*/  BSYNC.RECONVERGENT B3 ;  /* 0x0000000000037941 */ /* 0x000fea0003800200 */
.L_x_35306:
        /* <DEDUP_REMOVED lines=8> */
.L_x_35305:
[----:B------:R-:W-:Y:S05]  /*15ea0*/  BSYNC.RECONVERGENT B2 ;  /* 0x0000000000027941 */ /* 0x000fea0003800200 */
.L_x_35304:
        /* <DEDUP_REMOVED lines=17> */
.L_x_35315:
        /* <DEDUP_REMOVED lines=13> */
.L_x_35317:
[----:B------:R-:W-:Y:S05]  /*16090*/  BSYNC.RECONVERGENT B4 ;  /* 0x0000000000047941 */ /* 0x000fea0003800200 */
.L_x_35316:
        /* <DEDUP_REMOVED lines=41> */
[----:B------:R-:W-:-:S07]  /*16330*/  HFMA2 R107, -RZ, RZ, 0, 0 ;  /* 0x00000000ff6b7431 */ /* 0x000fce00000001ff */
.L_x_35314:
[----:B------:R-:W-:Y:S05]  /*16340*/  BSYNC.RECONVERGENT B3 ;  /* 0x0000000000037941 */ /* 0x000fea0003800200 */
.L_x_35313:
        /* <DEDUP_REMOVED lines=8> */
.L_x_35312:
[----:B------:R-:W-:Y:S05]  /*163d0*/  BSYNC.RECONVERGENT B2 ;  /* 0x0000000000027941 */ /* 0x000fea0003800200 */
.L_x_35311:
        /* <DEDUP_REMOVED lines=17> */
.L_x_35322:
        /* <DEDUP_REMOVED lines=13> */
.L_x_35324:
[----:B------:R-:W-:Y:S05]  /*165c0*/  BSYNC.RECONVERGENT B4 ;  /* 0x0000000000047941 */ /* 0x000fea0003800200 */
.L_x_35323:
        /* <DEDUP_REMOVED lines=41> */
[----:B------:R-:W-:-:S07]  /*16860*/  IMAD.MOV.U32 R120, RZ, RZ, RZ ;  /* 0x000000ffff787224 */ /* 0x000fce00078e00ff */
.L_x_35321:
[----:B------:R-:W-:Y:S05]  /*16870*/  BSYNC.RECONVERGENT B3 ;  /* 0x0000000000037941 */ /* 0x000fea0003800200 */
.L_x_35320:
        /* <DEDUP_REMOVED lines=8> */
.L_x_35319:
[----:B------:R-:W-:Y:S05]  /*16900*/  BSYNC.RECONVERGENT B2 ;  /* 0x0000000000027941 */ /* 0x000fea0003800200 */
.L_x_35318:
        /* <DEDUP_REMOVED lines=16> */
.L_x_35327:
        /* <DEDUP_REMOVED lines=13> */
.L_x_35329:
[----:B------:R-:W-:Y:S05]  /*16ae0*/  BSYNC.RECONVERGENT B3 ;  /* 0x0000000000037941 */ /* 0x000fea0003800200 */
.L_x_35328:
        /* <DEDUP_REMOVED lines=41> */
[----:B------:R-:W-:-:S07]  /*16d80*/  LOP3.LUT R7, R120, UR31, R7, 0x96, !PT ;  /* 0x0000001f78077c12 */ /* 0x000fce000f8e9607 */
.L_x_35326:
[----:B------:R-:W-:Y:S05]  /*16d90*/  BSYNC.RECONVERGENT B2 ;  /* 0x0000000000027941 */ /* 0x000fea0003800200 */
.L_x_35325:
        /* <DEDUP_REMOVED lines=8> */
.L_x_35298:
[----:B------:R-:W-:Y:S05]  /*16e20*/  BSYNC.RECONVERGENT B1 ;  /* 0x0000000000017941 */ /* 0x000fea0003800200 */
.L_x_35275:
[----:B------:R-:W-:Y:S01]  /*16e30*/  IMAD.WIDE.U32 R124, R119, 0x10, R124 ;  /* 0x00000010777c7825 */ /* 0x000fe200078e007c */
[----:B------:R-:W-:Y:S04]  /*16e40*/  BSSY.RECONVERGENT B1, `(.L_x_35330) ;  /* 0x000000e000017945 */ /* 0x000fe80003800200 */
[----:B-----5:R0:W-:Y:S01]  /*16e50*/  STG.E.128 desc[UR8][R124.64], R104 ;  /* 0x000000687c007986 */ /* 0x0201e2000c101d08 */
[----:B------:R-:W-:Y:S05]  /*16e60*/  @!P1 BRA `(.L_x_35331) ;  /* 0x00000000002c9947 */ /* 0x000fea0003800000 */
        /* <DEDUP_REMOVED lines=8> */
[----:B------:R-:W1:Y:S02]  /*16ef0*/  LDC.64 R120, c[0x0][0x3b0] ;  /* 0x0000ec00ff787b82 */ /* 0x000e640000000a00 */
[----:B-1----:R-:W-:-:S05]  /*16f00*/  IMAD.WIDE.U32 R120, R118, 0x4, R120 ;  /* 0x0000000476787825 */ /* 0x002fca00078e0078 */
[----:B------:R1:W-:Y:S02]  /*16f10*/  STG.E desc[UR8][R120.64], R119 ;  /* 0x0000007778007986 */ /* 0x0003e4000c101908 */
.L_x_35331:
[----:B------:R-:W-:Y:S05]  /*16f20*/  BSYNC.RECONVERGENT B1 ;  /* 0x0000000000017941 */ /* 0x000fea0003800200 */
.L_x_35330:
[----:B------:R-:W-:Y:S01]  /*16f30*/  FADD.FTZ R118, RZ, R32 ;  /* 0x00000020ff767221 */ /* 0x000fe20000010000 */
[----:B------:R-:W-:Y:S01]  /*16f40*/  UMOV UR4, 0xffffffff ;  /* 0xffffffff00047882 */ /* 0x000fe20000000000 */
[----:B------:R-:W-:Y:S02]  /*16f50*/  ISETP.NE.AND P0, PT, R113, RZ, PT ;  /* 0x000000ff7100720c */ /* 0x000fe40003f05270 */
        /* <DEDUP_REMOVED lines=117> */
.L_x_35347:
[----:B------:R-:W2:Y:S01]  /*176b0*/  @!P0 LDC.64 R120, c[0x0][0x3c0] ;  /* 0x0000f000ff788b82 */ /* 0x000ea20000000a00 */
[----:B-1----:R-:W-:Y:S01]  /*176c0*/  FADD.FTZ R118, R124, R118 ;  /* 0x000000767c767221 */ /* 0x002fe20000010000 */
[----:B------:R-:W-:Y:S03]  /*176d0*/  BSSY.RECONVERGENT B1, `(.L_x_35333) ;  /* 0x000008b000017945 */ /* 0x000fe60003800200 */
[----:B------:R-:W-:Y:S01]  /*176e0*/  FFMA.FTZ R123, R118, R123, UR14 ;  /* 0x0000000e767b7e23 */ /* 0x000fe2000801007b */
[----:B------:R-:W-:-:S05]  /*176f0*/  FMUL.FTZ R118, R119, R119 ;  /* 0x0000007777767220 */ /* 0x000fca0000410000 */
[----:B------:R-:W-:-:S05]  /*17700*/  FSEL R118, R118, RZ, P2 ;  /* 0x000000ff76767208 */ /* 0x000fca0001000000 */
[----:B------:R-:W-:-:S06]  /*17710*/  FADD.FTZ R118, R123, R118 ;  /* 0x000000767b767221 */ /* 0x000fcc0000010000 */
[----:B------:R-:W1:Y:S01]  /*17720*/  MUFU.RSQ R118, R118 ;  /* 0x0000007600767308 */ /* 0x000e620000001400 */
[----:B--2---:R-:W-:-:S05]  /*17730*/  @!P0 IMAD.WIDE R120, R112, 0x4, R120 ;  /* 0x0000000470788825 */ /* 0x004fca00078e0278 */
[----:B------:R2:W-:Y:S02]  /*17740*/  @!P0 STG.E desc[UR8][R120.64], R119 ;  /* 0x0000007778008986 */ /* 0x0005e4000c101908 */
[----:B--2---:R-:W2:Y:S02]  /*17750*/  @!P0 LDC.64 R120, c[0x0][0x3c8] ;  /* 0x0000f200ff788b82 */ /* 0x004ea40000000a00 */
[----:B--2---:R-:W-:-:S05]  /*17760*/  @!P0 IMAD.WIDE R120, R112, 0x4, R120 ;  /* 0x0000000470788825 */ /* 0x004fca00078e0278 */
[----:B-1----:R1:W-:Y:S01]  /*17770*/  @!P0 STG.E desc[UR8][R120.64], R118 ;  /* 0x0000007678008986 */ /* 0x0023e2000c101908 */
[----:B------:R-:W-:-:S13]  /*17780*/  ISETP.GE.AND P0, PT, R116, 0x1, PT ;  /* 0x000000017400780c */ /* 0x000fda0003f06270 */
[----:B-1----:R-:W-:Y:S05]  /*17790*/  @!P0 BRA `(.L_x_35334) ;  /* 0x0000000400f88947 */ /* 0x002fea0003800000 */
[----:B------:R-:W-:Y:S01]  /*177a0*/  IADD3 R116, PT, PT, R116, -0x1, RZ ;  /* 0xffffffff74747810 */ /* 0x000fe20007ffe0ff */
[----:B------:R-:W1:Y:S04]  /*177b0*/  LDC.64 R120, c[0x0][0x428] ;  /* 0x00010a00ff787b82 */ /* 0x000e680000000a00 */
[----:B------:R-:W-:Y:S01]  /*177c0*/  IMAD R117, R116, R117, RZ ;  /* 0x0000007574757224 */ /* 0x000fe200078e02ff */
[----:B------:R-:W-:-:S04]  /*177d0*/  FSEL R116, R119, RZ, !P2 ;  /* 0x000000ff77747208 */ /* 0x000fc80005000000 */
[----:B------:R-:W-:Y:S01]  /*177e0*/  SHF.R.S32.HI R122, RZ, 0x1f, R117 ;  /* 0x0000001fff7a7819 */ /* 0x000fe20000011475 */
[C---:B------:R-:W-:Y:S01]  /*177f0*/  FADD.FTZ R119, -R116.reuse, R33 ;  /* 0x0000002174777221 */ /* 0x040fe20000010100 */
[C---:B------:R-:W-:Y:S01]  /*17800*/  FADD.FTZ R123, -R116.reuse, R34 ;  /* 0x00000022747b7221 */ /* 0x040fe20000010100 */
[----:B------:R-:W-:Y:S01]  /*17810*/  FADD.FTZ R35, -R116, R35 ;  /* 0x0000002374237221 */ /* 0x000fe20000010100 */
[----:B------:R-:W-:Y:S01]  /*17820*/  LEA.HI R122, R122, R117, RZ, 0x2 ;  /* 0x000000757a7a7211 */ /* 0x000fe200078f10ff */
[----:B------:R-:W-:Y:S01]  /*17830*/  FADD.FTZ R117, -R116, R32 ;  /* 0x0000002074757221 */ /* 0x000fe20000010100 */
[----:B------:R-:W-:Y:S01]  /*17840*/  FMUL.FTZ R34, R118, R119 ;  /* 0x0000007776227220 */ /* 0x000fe20000410000 */
[----:B------:R-:W-:Y:S01]  /*17850*/  FADD.FTZ R119, -R116, R28 ;  /* 0x0000001c74777221 */ /* 0x000fe20000010100 */
[C---:B------:R-:W-:Y:S01]  /*17860*/  FMUL.FTZ R123, R118.reuse, R123 ;  /* 0x0000007b767b7220 */ /* 0x040fe20000410000 */
[----:B------:R-:W-:Y:S01]  /*17870*/  FMUL.FTZ R33, R118, R117 ;  /* 0x0000007576217220 */ /* 0x000fe20000410000 */
[----:B------:R-:W-:Y:S01]  /*17880*/  LEA.HI.SX32 R117, R122, R113, 0x1e ;  /* 0x000000717a757211 */ /* 0x000fe200078ff2ff */
[----:B0-----:R-:W-:Y:S01]  /*17890*/  FMUL.FTZ R124, R118, R35 ;  /* 0x00000023767c7220 */ /* 0x001fe20000410000 */
[----:B------:R-:W-:Y:S01]  /*178a0*/  FADD.FTZ R29, -R116, R29 ;  /* 0x0000001d741d7221 */ /* 0x000fe20000010100 */
[----:B------:R-:W-:Y:S01]  /*178b0*/  FFMA.FTZ R32, R33, R100, R68 ;  /* 0x0000006421207223 */ /* 0x000fe20000010044 */
[----:B------:R-:W-:Y:S01]  /*178c0*/  FMUL.FTZ R119, R118, R119 ;  /* 0x0000007776777220 */ /* 0x000fe20000410000 */
[----:B------:R-:W-:Y:S01]  /*178d0*/  FFMA.FTZ R33, R34, R101, R69 ;  /* 0x0000006522217223 */ /* 0x000fe20000010045 */
[C---:B------:R-:W-:Y:S01]  /*178e0*/  FADD.FTZ R125, -R116.reuse, R30 ;  /* 0x0000001e747d7221 */ /* 0x040fe20000010100 */
[----:B------:R-:W-:Y:S01]  /*178f0*/  FADD.FTZ R31, -R116, R31 ;  /* 0x0000001f741f7221 */ /* 0x000fe20000010100 */
[----:B------:R-:W-:Y:S01]  /*17900*/  FFMA.FTZ R34, R123, R102, R70 ;  /* 0x000000667b227223 */ /* 0x000fe20000010046 */
[----:B------:R-:W-:Y:S01]  /*17910*/  FFMA.FTZ R35, R124, R103, R71 ;  /* 0x000000677c237223 */ /* 0x000fe20000010047 */
[----:B-1----:R-:W-:-:S04]  /*17920*/  IMAD.WIDE.U32 R122, R117, 0x10, R120 ;  /* 0x00000010757a7825 */ /* 0x002fc800078e0078 */
[C---:B------:R-:W-:Y:S01]  /*17930*/  FMUL.FTZ R30, R118.reuse, R29 ;  /* 0x0000001d761e7220 */ /* 0x040fe20000410000 */
[----:B------:R-:W-:Y:S01]  /*17940*/  FFMA.FTZ R28, R119, R96, R64 ;  /* 0x00000060771c7223 */ /* 0x000fe20000010040 */
[C---:B------:R-:W-:Y:S01]  /*17950*/  FMUL.FTZ R125, R118.reuse, R125 ;  /* 0x0000007d767d7220 */ /* 0x040fe20000410000 */
[----:B------:R-:W-:Y:S01]  /*17960*/  FMUL.FTZ R124, R118, R31 ;  /* 0x0000001f767c7220 */ /* 0x000fe20000410000 */
[----:B------:R-:W-:Y:S01]  /*17970*/  VIADD R119, R117, 0x20 ;  /* 0x0000002075777836 */ /* 0x000fe20000000000 */
[----:B------:R0:W-:Y:S01]  /*17980*/  STG.E.128 desc[UR8][R122.64], R32 ;  /* 0x000000207a007986 */ /* 0x0001e2000c101d08 */
        /* <DEDUP_REMOVED lines=14> */
[C---:B------:R-:W-:Y:S01]  /*17a70*/  FADD.FTZ R15, -R116.reuse, R15 ;  /* 0x0000000f740f7221 */ /* 0x040fe20000010100 */
[C---:B------:R-:W-:Y:S01]  /*17a80*/  FADD.FTZ R20, -R116.reuse, R20 ;  /* 0x0000001474147221 */ /* 0x040fe20000010100 */
[----:B------:R-:W-:Y:S01]  /*17a90*/  FADD.FTZ R21, -R116, R21 ;  /* 0x0000001574157221 */ /* 0x000fe20000010100 */
[----:B0-----:R-:W-:-:S04]  /*17aa0*/  IMAD.WIDE.U32 R32, R119, 0x10, R120 ;  /* 0x0000001077207825 */ /* 0x001fc800078e0078 */
[C---:B------:R-:W-:Y:S01]  /*17ab0*/  FMUL.FTZ R34, R118.reuse, R25 ;  /* 0x0000001976227220 */ /* 0x040fe20000410000 */
[C---:B------:R-:W-:Y:S01]  /*17ac0*/  FMUL.FTZ R25, R118.reuse, R13 ;  /* 0x0000000d76197220 */ /* 0x040fe20000410000 */
[----:B------:R-:W-:Y:S01]  /*17ad0*/  IADD3 R13, PT, PT, R117, 0x40, RZ ;  /* 0x00000040750d7810 */ /* 0x000fe20007ffe0ff */
[----:B------:R-:W-:Y:S01]  /*17ae0*/  FMUL.FTZ R35, R118, R24 ;  /* 0x0000001876237220 */ /* 0x000fe20000410000 */
[----:B------:R0:W-:Y:S01]  /*17af0*/  STG.E.128 desc[UR8][R32.64], R28 ;  /* 0x0000001c20007986 */ /* 0x0001e2000c101d08 */
        /* <DEDUP_REMOVED lines=8> */
[----:B------:R-:W-:-:S04]  /*17b80*/  IMAD.WIDE.U32 R12, R13, 0x10, R120 ;  /* 0x000000100d0c7825 */ /* 0x000fc800078e0078 */
        /* <DEDUP_REMOVED lines=17> */
[----:B------:R-:W-:Y:S01]  /*17ca0*/  FMUL.FTZ R28, R118, R15 ;  /* 0x0000000f761c7220 */ /* 0x000fe20000410000 */
[C---:B------:R-:W-:Y:S01]  /*17cb0*/  VIADD R123, R117.reuse, 0x60 ;  /* 0x00000060757b7836 */ /* 0x040fe20000000000 */
[C---:B------:R-:W-:Y:S01]  /*17cc0*/  IADD3 R119, PT, PT, R117.reuse, 0x80, RZ ;  /* 0x0000008075777810 */ /* 0x040fe20007ffe0ff */
[----:B------:R-:W-:-:S02]  /*17cd0*/  VIADD R15, R117, 0xa0 ;  /* 0x000000a0750f7836 */ /* 0x000fc40000000000 */
[C---:B------:R-:W-:Y:S01]  /*17ce0*/  FMUL.FTZ R16, R118.reuse, R16 ;  /* 0x0000001076107220 */ /* 0x040fe20000410000 */
[C---:B------:R-:W-:Y:S01]  /*17cf0*/  FMUL.FTZ R17, R118.reuse, R17 ;  /* 0x0000001176117220 */ /* 0x040fe20000410000 */
[C---:B------:R-:W-:Y:S01]  /*17d00*/  FMUL.FTZ R18, R118.reuse, R18 ;  /* 0x0000001276127220 */ /* 0x040fe20000410000 */
[C---:B------:R-:W-:Y:S01]  /*17d10*/  FMUL.FTZ R19, R118.reuse, R19 ;  /* 0x0000001376137220 */ /* 0x040fe20000410000 */
[C---:B------:R-:W-:Y:S01]  /*17d20*/  FMUL.FTZ R26, R118.reuse, R14 ;  /* 0x0000000e761a7220 */ /* 0x040fe20000410000 */
[C---:B------:R-:W-:Y:S01]  /*17d30*/  IADD3 R35, PT, PT, R117.reuse, 0xc0, RZ ;  /* 0x000000c075237810 */ /* 0x040fe20007ffe0ff */
[----:B------:R0:W-:Y:S01]  /*17d40*/  STG.E.128 desc[UR8][R12.64], R8 ;  /* 0x000000080c007986 */ /* 0x0001e2000c101d08 */
[----:B------:R-:W-:Y:S02]  /*17d50*/  VIADD R33, R117, 0xe0 ;  /* 0x000000e075217836 */ /* 0x000fe40000000000 */
        /* <DEDUP_REMOVED lines=13> */
[----:B0-----:R-:W-:Y:S01]  /*17e30*/  FFMA.FTZ R8, R20, R88, R56 ;  /* 0x0000005814087223 */ /* 0x001fe20000010038 */
        /* <DEDUP_REMOVED lines=15> */
[----:B------:R1:W-:Y:S04]  /*17f30*/  STG.E.128 desc[UR8][R122.64], R8 ;  /* 0x000000087a007986 */ /* 0x0003e8000c101d08 */
[----:B------:R1:W-:Y:S04]  /*17f40*/  STG.E.128 desc[UR8][R118.64], R12 ;  /* 0x0000000c76007986 */ /* 0x0003e8000c101d08 */
[----:B------:R1:W-:Y:S04]  /*17f50*/  STG.E.128 desc[UR8][R116.64], R16 ;  /* 0x0000001074007986 */ /* 0x0003e8000c101d08 */
[----:B------:R1:W-:Y:S04]  /*17f60*/  STG.E.128 desc[UR8][R34.64], R20 ;  /* 0x0000001422007986 */ /* 0x0003e8000c101d08 */
[----:B------:R1:W-:Y:S02]  /*17f70*/  STG.E.128 desc[UR8][R120.64], R24 ;  /* 0x0000001878007986 */ /* 0x0003e4000c101d08 */
.L_x_35334:
[----:B------:R-:W-:Y:S05]  /*17f80*/  BSYNC.RECONVERGENT B1 ;  /* 0x0000000000017941 */ /* 0x000fea0003800200 */
.L_x_35333:
[----:B-1----:R-:W1:Y:S02]  /*17f90*/  LDC.64 R8, c[0x0][0x380] ;  /* 0x0000e000ff087b82 */ /* 0x002e640000000a00 */
[----:B-1----:R-:W-:-:S04]  /*17fa0*/  LEA R112, R8, R112, 0x2 ;  /* 0x0000007008707211 */ /* 0x002fc800078e10ff */
[----:B------:R-:W-:-:S13]  /*17fb0*/  ISETP.GE.AND P0, PT, R112, R9, PT ;  /* 0x000000097000720c */ /* 0x000fda0003f06270 */
[----:B------:R-:W-:Y:S05]  /*17fc0*/  @!P0 BRA `(.L_x_35335) ;  /* 0xfffffe8800a88947 */ /* 0x000fea000383ffff */
[----:B------:R-:W-:Y:S05]  /*17fd0*/  BSYNC B0 ;  /* 0x0000000000007941 */ /* 0x000fea0003800000 */
.L_x_34861:
[----:B------:R-:W-:Y:S05]  /*17fe0*/  EXIT ;  /* 0x000000000000794d */ /* 0x000fea0003800000 */
.L_x_35332:
[----:B------:R-:W-:Y:S01]  /*17ff0*/  HFMA2 R122, -RZ, RZ, 0, 5.9604644775390625e-08 ;  /* 0x00000001ff7a7431 */ /* 0x000fe200000001ff */
[----:B------:R-:W-:Y:S01]  /*18000*/  BSSY B1, `(.L_x_35336) ;  /* 0x0000007000017945 */ /* 0x000fe20003800000 */
[----:B0-----:R-:W-:Y:S01]  /*18010*/  IMAD.MOV.U32 R124, RZ, RZ, R119 ;  /* 0x000000ffff7c7224 */ /* 0x001fe200078e0077 */
[----:B------:R-:W-:Y:S01]  /*18020*/  MOV R120, 0xffffffff ;  /* 0xffffffff00787802 */ /* 0x000fe20000000f00 */
[----:B------:R-:W-:-:S07]  /*18030*/  IMAD.MOV.U32 R121, RZ, RZ, 0x1f ;  /* 0x0000001fff797424 */ /* 0x000fce00078e00ff */
[----:B------:R-:W-:Y:S05]  /*18040*/  WARPSYNC.COLLECTIVE R120, `(.L_x_35337) ;  /* 0x0000000078087348 */ /* 0x000fea0003c00000 */
[----:B------:R0:W1:Y:S02]  /*18050*/  SHFL.BFLY P1, R118, R124, R122, R121 ;  /* 0x0c00007a7c767389 */ /* 0x0000640000020079 */
[----:B01----:R-:W-:Y:S05]  /*18060*/  ENDCOLLECTIVE ;  /* 0x000000000000791b */ /* 0x003fea0003800000 */
.L_x_35337:
[----:B------:R-:W-:Y:S05]  /*18070*/  BSYNC B1 ;  /* 0x0000000000017941 */ /* 0x000fea0003800000 */
.L_x_35336:
[----:B------:R-:W-:Y:S02]  /*18080*/  HFMA2 R121, -RZ, RZ, 0, 1.847743988037109375e-06 ;  /* 0x0000001fff797431 */ /* 0x000fe400000001ff */
[----:B------:R-:W-:Y:S01]  /*18090*/  FADD.FTZ R124, R119, R118 ;  /* 0x00000076777c7221 */ /* 0x000fe20000010000 */
[----:B------:R-:W-:Y:S01]  /*180a0*/  IMAD.MOV.U32 R122, RZ, RZ, 0x2 ;  /* 0x00000002ff7a7424 */ /* 0x000fe200078e00ff */
[----:B------:R-:W0:Y:S01]  /*180b0*/  LDC R123, c[0x0][0x400] ;  /* 0x00010000ff7b7b82 */ /* 0x000e220000000800 */
[----:B------:R-:W-:-:S07]  /*180c0*/  IMAD.MOV.U32 R120, RZ, RZ, -0x1 ;  /* 0xffffffffff787424 */ /* 0x000fce00078e00ff */
[----:B0-----:R-:W-:Y:S05]  /*180d0*/  WARPSYNC.COLLECTIVE R120, `(.L_x_35338) ;  /* 0x0000000078087348 */ /* 0x001fea0003c00000 */
[----:B------:R1:W2:Y:S02]  /*180e0*/  SHFL.BFLY P1, R118, R124, R122, R121 ;  /* 0x0c00007a7c767389 */ /* 0x0002a40000020079 */
[----:B012---:R-:W-:Y:S05]  /*180f0*/  ENDCOLLECTIVE ;  /* 0x000000000000791b */ /* 0x007fea0003800000 */
.L_x_35338:
[----:B------:R-:W-:Y:S02]  /*18100*/  IMAD.MOV.U32 R122, RZ, RZ, 0x4 ;  /* 0x00000004ff7a7424 */ /* 0x000fe400078e00ff */
[----:B------:R-:W-:-:S05]  /*18110*/  FADD.FTZ R125, R124, R118 ;  /* 0x000000767c7d7221 */ /* 0x000fca0000010000 */
[----:B------:R-:W-:-:S07]  /*18120*/  MOV R124, R125 ;  /* 0x0000007d007c7202 */ /* 0x000fce0000000f00 */
[----:B------:R-:W-:Y:S05]  /*18130*/  WARPSYNC.COLLECTIVE R120, `(.L_x_35339) ;  /* 0x0000000078087348 */ /* 0x000fea0003c00000 */
[----:B------:R0:W1:Y:S02]  /*18140*/  SHFL.BFLY P1, R118, R124, R122, R121 ;  /* 0x0c00007a7c767389 */ /* 0x0000640000020079 */
[----:B01----:R-:W-:Y:S05]  /*18150*/  ENDCOLLECTIVE ;  /* 0x000000000000791b */ /* 0x003fea0003800000 */
.L_x_35339:
[----:B------:R-:W-:Y:S02]  /*18160*/  IMAD.MOV.U32 R122, RZ, RZ, 0x8 ;  /* 0x00000008ff7a7424 */ /* 0x000fe400078e00ff */
[----:B------:R-:W-:-:S05]  /*18170*/  FADD.FTZ R125, R125, R118 ;  /* 0x000000767d7d7221 */ /* 0x000fca0000010000 */
[----:B------:R-:W-:-:S07]  /*18180*/  MOV R124, R125 ;  /* 0x0000007d007c7202 */ /* 0x000fce0000000f00 */
[----:B------:R-:W-:Y:S05]  /*18190*/  WARPSYNC.COLLECTIVE R120, `(.L_x_35340) ;  /* 0x0000000078087348 */ /* 0x000fea0003c00000 */
[----:B------:R0:W1:Y:S02]  /*181a0*/  SHFL.BFLY P1, R118, R124, R122, R121 ;  /* 0x0c00007a7c767389 */ /* 0x0000640000020079 */
[----:B01----:R-:W-:Y:S05]  /*181b0*/  ENDCOLLECTIVE ;  /* 0x000000000000791b */ /* 0x003fea0003800000 */
.L_x_35340:
[----:B------:R-:W-:Y:S02]  /*181c0*/  HFMA2 R122, -RZ, RZ, 0, 9.5367431640625e-07 ;  /* 0x00000010ff7a7431 */ /* 0x000fe400000001ff */
[----:B------:R-:W-:-:S07]  /*181d0*/  FADD.FTZ R124, R125, R118 ;  /* 0x000000767d7c7221 */ /* 0x000fce0000010000 */
[----:B------:R-:W-:Y:S05]  /*181e0*/  WARPSYNC.COLLECTIVE R120, `(.L_x_35341) ;  /* 0x0000000078087348 */ /* 0x000fea0003c00000 */
[----:B------:R0:W1:Y:S02]  /*181f0*/  SHFL.BFLY P1, R118, R124, R122, R121 ;  /* 0x0c00007a7c767389 */ /* 0x0000640000020079 */
[----:B01----:R-:W-:Y:S05]  /*18200*/  ENDCOLLECTIVE ;  /* 0x000000000000791b */ /* 0x003fea0003800000 */
.L_x_35341:
        /* <DEDUP_REMOVED lines=71> */
.L_x_35342:
[----:B------:R-:W-:Y:S02]  /*18680*/  HFMA2 R122, -RZ, RZ, 0, 1.1920928955078125e-07 ;  /* 0x00000002ff7a7431 */ /* 0x000fe400000001ff */
[----:B------:R-:W-:-:S04]  /*18690*/  FADD.FTZ R125, R124, R118 ;  /* 0x000000767c7d7221 */ /* 0x000fc80000010000 */
[----:B------:R-:W-:-:S07]  /*186a0*/  IMAD.MOV.U32 R124, RZ, RZ, R125 ;  /* 0x000000ffff7c7224 */ /* 0x000fce00078e007d */
[----:B------:R-:W-:Y:S05]  /*186b0*/  WARPSYNC.COLLECTIVE R120, `(.L_x_35343) ;  /* 0x0000000078087348 */ /* 0x000fea0003c00000 */
[----:B------:R0:W1:Y:S02]  /*186c0*/  SHFL.BFLY P1, R118, R124, R122, R121 ;  /* 0x0c00007a7c767389 */ /* 0x0000640000020079 */
[----:B01----:R-:W-:Y:S05]  /*186d0*/  ENDCOLLECTIVE ;  /* 0x000000000000791b */ /* 0x003fea0003800000 */
.L_x_35343:
[----:B------:R-:W-:Y:S01]  /*186e0*/  MOV R122, 0x4 ;  /* 0x00000004007a7802 */ /* 0x000fe20000000f00 */
[----:B------:R-:W-:-:S04]  /*186f0*/  FADD.FTZ R125, R125, R118 ;  /* 0x000000767d7d7221 */ /* 0x000fc80000010000 */
[----:B------:R-:W-:-:S07]  /*18700*/  IMAD.MOV.U32 R124, RZ, RZ, R125 ;  /* 0x000000ffff7c7224 */ /* 0x000fce00078e007d */
[----:B------:R-:W-:Y:S05]  /*18710*/  WARPSYNC.COLLECTIVE R120, `(.L_x_35344) ;  /* 0x0000000078087348 */ /* 0x000fea0003c00000 */
[----:B------:R0:W1:Y:S02]  /*18720*/  SHFL.BFLY P1, R118, R124, R122, R121 ;  /* 0x0c00007a7c767389 */ /* 0x0000640000020079 */
[----:B01----:R-:W-:Y:S05]  /*18730*/  ENDCOLLECTIVE ;  /* 0x000000000000791b */ /* 0x003fea0003800000 */
.L_x_35344:
[----:B------:R-:W-:Y:S02]  /*18740*/  IMAD.MOV.U32 R122, RZ, RZ, 0x8 ;  /* 0x00000008ff7a7424 */ /* 0x000fe400078e00ff */
[----:B------:R-:W-:-:S07]  /*18750*/  FADD.FTZ R124, R125, R118 ;  /* 0x000000767d7c7221 */ /* 0x000fce0000010000 */
[----:B------:R-:W-:Y:S05]  /*18760*/  WARPSYNC.COLLECTIVE R120, `(.L_x_35345) ;  /* 0x0000000078087348 */ /* 0x000fea0003c00000 */
[----:B------:R0:W1:Y:S02]  /*18770*/  SHFL.BFLY P1, R118, R124, R122, R121 ;  /* 0x0c00007a7c767389 */ /* 0x0000640000020079 */
[----:B01----:R-:W-:Y:S05]  /*18780*/  ENDCOLLECTIVE ;  /* 0x000000000000791b */ /* 0x003fea0003800000 */
.L_x_35345:
[----:B------:R-:W-:Y:S02]  /*18790*/  HFMA2 R122, -RZ, RZ, 0, 9.5367431640625e-07 ;  /* 0x00000010ff7a7431 */ /* 0x000fe400000001ff */
[----:B------:R-:W-:-:S07]  /*187a0*/  FADD.FTZ R124, R124, R118 ;  /* 0x000000767c7c7221 */ /* 0x000fce0000010000 */
[----:B------:R-:W-:Y:S05]  /*187b0*/  WARPSYNC.COLLECTIVE R120, `(.L_x_35346) ;  /* 0x0000000078087348 */ /* 0x000fea0003c00000 */
[----:B------:R0:W1:Y:S02]  /*187c0*/  SHFL.BFLY P1, R118, R124, R122, R121 ;  /* 0x0c00007a7c767389 */ /* 0x0000640000020079 */
[----:B01----:R-:W-:Y:S05]  /*187d0*/  ENDCOLLECTIVE ;  /* 0x000000000000791b */ /* 0x003fea0003800000 */
.L_x_35346:
[----:B------:R-:W-:Y:S05]  /*187e0*/  BRA `(.L_x_35347) ;  /* 0xffffffec00b07947 */ /* 0x000fea000383ffff */
.L_x_35348:
        /* <DEDUP_REMOVED lines=9> */
.L_x_37383:


//--------------------- .text._ZN10layer_norm13ln_fwd_kernelINS_13Kernel_traitsIfffffjLj1024ELj1ELj4ELj1ELj16ENS_18Kernel_traits_baseILj1024EfffffjLj128EEEEELb1ELb1ELb0ELb0EEEvNS_9FwdParamsE --------------------------
	.section	.text._ZN10layer_norm13ln_fwd_kernelINS_13Kernel_traitsIfffffjLj1024ELj1ELj4ELj1ELj16ENS_18Kernel_traits_baseILj1024EfffffjLj128EEEEELb1ELb1ELb0ELb0EEEvNS_9FwdParamsE,"ax",@progbits
	.align	128
        .global         _ZN10layer_norm13ln_fwd_kernelINS_13Kernel_traitsIfffffjLj1024ELj1ELj4ELj1ELj16ENS_18Kernel_traits_baseILj1024EfffffjLj128EEEEELb1ELb1ELb0ELb0EEEvNS_9FwdParamsE
        .type           _ZN10layer_norm13ln_fwd_kernelINS_13Kernel_traitsIfffffjLj1024ELj1ELj4ELj1ELj16ENS_18Kernel_traits_baseILj1024EfffffjLj128EEEEELb1ELb1ELb0ELb0EEEvNS_9FwdParamsE,@function
        .size           _ZN10layer_norm13ln_fwd_kernelINS_13Kernel_traitsIfffffjLj1024ELj1ELj4ELj1ELj16ENS_18Kernel_traits_baseILj1024EfffffjLj128EEEEELb1ELb1ELb0ELb0EEEvNS_9FwdParamsE,(.L_x_37384 - _ZN10layer_norm13ln_fwd_kernelINS_13Kernel_traitsIfffffjLj1024ELj1ELj4ELj1ELj16ENS_18Kernel_traits_baseILj1024EfffffjLj128EEEEELb1ELb1ELb0ELb0EEEvNS_9FwdParamsE)
        .other          _ZN10layer_norm13ln_fwd_kernelINS_13Kernel_traitsIfffffjLj1024ELj1ELj4ELj1ELj16ENS_18Kernel_traits_baseILj1024EfffffjLj128EEEEELb1ELb1ELb0ELb0EEEvNS_9FwdParamsE,@"STO_CUDA_ENTRY STV_DEFAULT"
_ZN10layer_norm13ln_fwd_kernelINS_13Kernel_traitsIfffffjLj1024ELj1ELj4ELj1ELj16ENS_18Kernel_traits_baseILj1024EfffffjLj128EEEEELb1ELb1ELb0ELb0EEEvNS_9FwdParamsE:
.text._ZN10layer_norm13ln_fwd_kernelINS_13Kernel_traitsIfffffjLj1024ELj1ELj4ELj1ELj16ENS_18Kernel_traits_baseILj1024EfffffjLj128EEEEELb1ELb1ELb0ELb0EEEvNS_9FwdParamsE:
        /* <DEDUP_REMOVED lines=22> */
[----:B-1----:R-:W-:Y:S02]  /*0160*/  USHF.L.U32 UR8, UR9, 0x2, URZ ;  /* 0x0000000209087899 */ /* 0x002fe400080006ff */
[----:B---3--:R-:W-:Y:S01]  /*0170*/  IMAD R146, R146, UR9, R147 ;  /* 0x0000000992927c24 */ /* 0x008fe2000f8e0293 */
[----:B--2---:R-:W-:Y:S02]  /*0180*/  @P0 R2UR UR4, R2 ;  /* 0x00000000020402ca */ /* 0x004fe400000e0000 */
[----:B------:R-:W-:Y:S02]  /*0190*/  @P0 R2UR UR5, R3 ;  /* 0x00000000030502ca */ /* 0x000fe400000e0000 */
[----:B0-----:R-:W-:-:S02]  /*01a0*/  @P0 IADD3 R4, P1, PT, R6, R9, RZ ;  /* 0x0000000906040210 */ /* 0x001fc40007f3e0ff */
[----:B------:R-:W-:Y:S02]  /*01b0*/  LOP3.LUT R2, R147, 0x1f, RZ, 0xc0, !PT ;  /* 0x0000001f93027812 */ /* 0x000fe400078ec0ff */
[----:B------:R-:W-:Y:S02]  /*01c0*/  SHF.R.U32.HI R147, RZ, 0x5, R147 ;  /* 0x00000005ff937819 */ /* 0x000fe40000011693 */
[----:B------:R-:W-:Y:S02]  /*01d0*/  LOP3.LUT R3, R2, 0x1f, RZ, 0x3c, !PT ;  /* 0x0000001f02037812 */ /* 0x000fe400078e3cff */
[----:B------:R-:W-:Y:S01]  /*01e0*/  @P0 IADD3.X R5, PT, PT, RZ, R7, RZ, P1, !PT ;  /* 0x00000007ff050210 */ /* 0x000fe20000ffe4ff */
[----:B------:R-:W-:Y:S01]  /*01f0*/  UIADD3 UR10, UPT, UPT, UR4, -0x61c88647, URZ ;  /* 0x9e3779b9040a7890 */ /* 0x000fe2000fffe0ff */
        /* <DEDUP_REMOVED lines=33> */
[----:B------:R-:W-:-:S04]  /*0410*/  ISETP.GE.U32.AND P0, PT, R0, 0xe0, PT ;  /* 0x000000e00000780c */ /* 0x000fc80003f06070 */
[----:B------:R0:W5:Y:S01]  /*0420*/  @P1 LDG.E.128 R8, desc[UR6][R6.64] ;  /* 0x0000000606081981 */ /* 0x000162000c1e1d00 */
[----:B------:R-:W4:Y:S01]  /*0430*/  @P2 LDC.64 R98, c[0x0][0x438] ;  /* 0x00010e00ff622b82 */ /* 0x000f220000000a00 */
[----:B-1----:R-:W-:-:S05]  /*0440*/  @P1 IMAD.WIDE.U32 R92, R2, 0x10, R92 ;  /* 0x00000010025c1825 */ /* 0x002fca00078e005c */
[----:B------:R1:W5:Y:S02]  /*0450*/  @P1 LDG.E.128 R12, desc[UR6][R92.64] ;  /* 0x000000065c0c1981 */ /* 0x000364000c1e1d00 */
[----:B------:R-:W1:Y:S08]  /*0460*/  @P2 LDC.64 R100, c[0x0][0x3e8] ;  /* 0x0000fa00ff642b82 */ /* 0x000e700000000a00 */
[----:B------:R-:W1:Y:S08]  /*0470*/  @P3 LDC.64 R102, c[0x0][0x3d0] ;  /* 0x0000f400ff663b82 */ /* 0x000e700000000a00 */
[----:B------:R-:W1:Y:S08]  /*0480*/  @P3 LDC.64 R104, c[0x0][0x438] ;  /* 0x00010e00ff683b82 */ /* 0x000e700000000a00 */
[----:B------:R-:W1:Y:S08]  /*0490*/  @P3 LDC.64 R106, c[0x0][0x3e8] ;  /* 0x0000fa00ff6a3b82 */ /* 0x000e700000000a00 */
[----:B------:R-:W1:Y:S08]  /*04a0*/  @P4 LDC.64 R108, c[0x0][0x3d0] ;  /* 0x0000f400ff6c4b82 */ /* 0x000e700000000a00 */
[----:B------:R-:W1:Y:S08]  /*04b0*/  @P4 LDC.64 R110, c[0x0][0x438] ;  /* 0x00010e00ff6e4b82 */ /* 0x000e700000000a00 */
[----:B------:R-:W1:Y:S01]  /*04c0*/  @P4 LDC.64 R112, c[0x0][0x3e8] ;  /* 0x0000fa00ff704b82 */ /* 0x000e620000000a00 */
[C---:B--2---:R-:W-:Y:S01]  /*04d0*/  @P1 IMAD.WIDE.U32 R94, R2.reuse, 0x10, R94 ;  /* 0x00000010025e1825 */ /* 0x044fe200078e005e */
[----:B------:R-:W-:-:S04]  /*04e0*/  @P1 LOP3.LUT R2, R2, 0x20, RZ, 0xfc, !PT ;  /* 0x0000002002021812 */ /* 0x000fc800078efcff */
[----:B------:R2:W5:Y:S02]  /*04f0*/  @P1 LDG.E.128 R16, desc[UR6][R94.64] ;  /* 0x000000065e101981 */ /* 0x000564000c1e1d00 */
[----:B------:R-:W2:Y:S08]  /*0500*/  @P5 LDC.64 R114, c[0x0][0x3d0] ;  /* 0x0000f400ff725b82 */ /* 0x000eb00000000a00 */
[----:B------:R-:W2:Y:S08]  /*0510*/  @P5 LDC.64 R116, c[0x0][0x438] ;  /* 0x00010e00ff745b82 */ /* 0x000eb00000000a00 */
[----:B0-----:R-:W0:Y:S01]  /*0520*/  @P5 LDC.64 R6, c[0x0][0x3e8] ;  /* 0x0000fa00ff065b82 */ /* 0x001e220000000a00 */
[----:B---3--:R-:W-:-:S04]  /*0530*/  @P2 IMAD.WIDE.U32 R96, R2, 0x10, R96 ;  /* 0x0000001002602825 */ /* 0x008fc800078e0060 */
[C---:B----4-:R-:W-:Y:S01]  /*0540*/  @P2 IMAD.WIDE.U32 R98, R2.reuse, 0x10, R98 ;  /* 0x0000001002622825 */ /* 0x050fe200078e0062 */
[----:B------:R3:W5:Y:S02]  /*0550*/  @P2 LDG.E.128 R20, desc[UR6][R96.64] ;  /* 0x0000000660142981 */ /* 0x000764000c1e1d00 */
[----:B-1----:R-:W1:Y:S01]  /*0560*/  @P6 LDC.64 R92, c[0x0][0x3d0] ;  /* 0x0000f400ff5c6b82 */ /* 0x002e620000000a00 */
[C---:B------:R-:W-:Y:S01]  /*0570*/  @P2 IMAD.WIDE.U32 R100, R2.reuse, 0x10, R100 ;  /* 0x0000001002642825 */ /* 0x040fe200078e0064 */
[----:B------:R3:W5:Y:S06]  /*0580*/  @P2 LDG.E.128 R24, desc[UR6][R98.64] ;  /* 0x0000000662182981 */ /* 0x00076c000c1e1d00 */
[----:B------:R-:W4:Y:S01]  /*0590*/  @P6 LDC.64 R118, c[0x0][0x438] ;  /* 0x00010e00ff766b82 */ /* 0x000f220000000a00 */
[----:B------:R-:W-:Y:S01]  /*05a0*/  @P2 VIADD R2, R2, 0x20 ;  /* 0x0000002002022836 */ /* 0x000fe20000000000 */
[----:B------:R3:W5:Y:S06]  /*05b0*/  @P2 LDG.E.128 R28, desc[UR6][R100.64] ;  /* 0x00000006641c2981 */ /* 0x00076c000c1e1d00 */
[----:B------:R-:W3:Y:S01]  /*05c0*/  @P6 LDC.64 R120, c[0x0][0x3e8] ;  /* 0x0000fa00ff786b82 */ /* 0x000ee20000000a00 */
[----:B------:R-:W-:-:S04]  /*05d0*/  @P3 IMAD.WIDE.U32 R102, R2, 0x10, R102 ;  /* 0x0000001002663825 */ /* 0x000fc800078e0066 */
[C---:B------:R-:W-:Y:S01]  /*05e0*/  @P3 IMAD.WIDE.U32 R104, R2.reuse, 0x10, R104 ;  /* 0x0000001002683825 */ /* 0x040fe200078e0068 */
[----:B------:R0:W5:Y:S02]  /*05f0*/  @P3 LDG.E.128 R32, desc[UR6][R102.64] ;  /* 0x0000000666203981 */ /* 0x000164000c1e1d00 */
[----:B------:R-:W3:Y:S01]  /*0600*/  @P0 LDC.64 R122, c[0x0][0x3d0] ;  /* 0x0000f400ff7a0b82 */ /* 0x000ee20000000a00 */
[C---:B------:R-:W-:Y:S01]  /*0610*/  @P3 IMAD.WIDE.U32 R106, R2.reuse, 0x10, R106 ;  /* 0x00000010026a3825 */ /* 0x040fe200078e006a */
[----:B------:R0:W5:Y:S06]  /*0620*/  @P3 LDG.E.128 R36, desc[UR6][R104.64] ;  /* 0x0000000668243981 */ /* 0x00016c000c1e1d00 */
[----:B------:R-:W3:Y:S01]  /*0630*/  @P0 LDC.64 R124, c[0x0][0x438] ;  /* 0x00010e00ff7c0b82 */ /* 0x000ee20000000a00 */
[----:B------:R-:W-:Y:S01]  /*0640*/  @P3 VIADD R2, R2, 0x20 ;  /* 0x0000002002023836 */ /* 0x000fe20000000000 */
[----:B------:R0:W5:Y:S06]  /*0650*/  @P3 LDG.E.128 R40, desc[UR6][R106.64] ;  /* 0x000000066a283981 */ /* 0x00016c000c1e1d00 */
[----:B--2---:R-:W2:Y:S01]  /*0660*/  @P0 LDC.64 R94, c[0x0][0x3e8] ;  /* 0x0000fa00ff5e0b82 */ /* 0x004ea20000000a00 */
[----:B------:R-:W-:-:S04]  /*0670*/  @P4 IMAD.WIDE.U32 R108, R2, 0x10, R108 ;  /* 0x00000010026c4825 */ /* 0x000fc800078e006c */
        /* <DEDUP_REMOVED lines=9> */
[C---:B0-----:R-:W-:Y:S01]  /*0710*/  @P5 IMAD.WIDE.U32 R6, R2.reuse, 0x10, R6 ;  /* 0x0000001002065825 */ /* 0x041fe200078e0006 */
[----:B------:R0:W5:Y:S03]  /*0720*/  @P5 LDG.E.128 R60, desc[UR6][R116.64] ;  /* 0x00000006743c5981 */ /* 0x000166000c1e1d00 */
[----:B------:R-:W-:Y:S01]  /*0730*/  @P5 VIADD R2, R2, 0x20 ;  /* 0x0000002002025836 */ /* 0x000fe20000000000 */
[----:B------:R0:W5:Y:S03]  /*0740*/  @P5 LDG.E.128 R64, desc[UR6][R6.64] ;  /* 0x0000000606405981 */ /* 0x000166000c1e1d00 */
[----:B-1----:R-:W-:-:S04]  /*0750*/  @P6 IMAD.WIDE.U32 R92, R2, 0x10, R92 ;  /* 0x00000010025c6825 */ /* 0x002fc800078e005c */
[C---:B----4-:R-:W-:Y:S01]  /*0760*/  @P6 IMAD.WIDE.U32 R118, R2.reuse, 0x10, R118 ;  /* 0x0000001002766825 */ /* 0x050fe200078e0076 */
[----:B------:R0:W5:Y:S03]  /*0770*/  @P6 LDG.E.128 R68, desc[UR6][R92.64] ;  /* 0x000000065c446981 */ /* 0x000166000c1e1d00 */
[C---:B---3--:R-:W-:Y:S01]  /*0780*/  @P6 IMAD.WIDE.U32 R120, R2.reuse, 0x10, R120 ;  /* 0x0000001002786825 */ /* 0x048fe200078e0078 */
[----:B------:R0:W5:Y:S03]  /*0790*/  @P6 LDG.E.128 R72, desc[UR6][R118.64] ;  /* 0x0000000676486981 */ /* 0x000166000c1e1d00 */
[----:B------:R-:W-:Y:S01]  /*07a0*/  @P6 VIADD R2, R2, 0x20 ;  /* 0x0000002002026836 */ /* 0x000fe20000000000 */
[----:B------:R0:W5:Y:S03]  /*07b0*/  @P6 LDG.E.128 R76, desc[UR6][R120.64] ;  /* 0x00000006784c6981 */ /* 0x000166000c1e1d00 */
[----:B------:R-:W-:-:S04]  /*07c0*/  @P0 IMAD.WIDE.U32 R122, R2, 0x10, R122 ;  /* 0x00000010027a0825 */ /* 0x000fc800078e007a */
[C---:B------:R-:W-:Y:S01]  /*07d0*/  @P0 IMAD.WIDE.U32 R124, R2.reuse, 0x10, R124 ;  /* 0x00000010027c0825 */ /* 0x040fe200078e007c */
[----:B------:R0:W5:Y:S03]  /*07e0*/  @P0 LDG.E.128 R80, desc[UR6][R122.64] ;  /* 0x000000067a500981 */ /* 0x000166000c1e1d00 */
[----:B--2---:R-:W-:Y:S01]  /*07f0*/  @P0 IMAD.WIDE.U32 R94, R2, 0x10, R94 ;  /* 0x00000010025e0825 */ /* 0x004fe200078e005e */
        /* <DEDUP_REMOVED lines=11> */
[----:B------:R-:W5:Y:S01]  /*08b0*/  LDG.E.128 R96, desc[UR6][R96.64] ;  /* 0x0000000660607981 */ /* 0x000f62000c1e1d00 */
[----:B--2---:R-:W-:-:S05]  /*08c0*/  IMAD.WIDE.U32 R2, R2, 0x10, R6 ;  /* 0x0000001002027825 */ /* 0x004fca00078e0006 */
[----:B------:R0:W5:Y:S01]  /*08d0*/  LDG.E.128 R100, desc[UR6][R2.64] ;  /* 0x0000000602647981 */ /* 0x000162000c1e1d00 */
[----:B------:R-:W-:Y:S05]  /*08e0*/  BRA `(.L_x_35351) ;  /* 0x00000004003c7947 */ /* 0x000fea0003800000 */
.L_x_35350:
        /* <DEDUP_REMOVED lines=10> */
[----:B0-----:R-:W-:-:S05]  /*0990*/  @P5 IMAD.WIDE.U32 R6, R2, 0x10, R6 ;  /* 0x0000001002065825 */ /* 0x001fca00078e0006 */
[----:B------:R0:W5:Y:S02]  /*09a0*/  @P5 LDG.E.128 R8, desc[UR6][R6.64] ;  /* 0x0000000606085981 */ /* 0x000164000c1e1d00 */
[----:B------:R-:W4:Y:S01]  /*09b0*/  @P3 LDC.64 R26, c[0x0][0x3d0] ;  /* 0x0000f400ff1a3b82 */ /* 0x000f220000000a00 */
[----:B-1----:R-:W-:-:S07]  /*09c0*/  @P5 IMAD.WIDE.U32 R12, R2, 0x10, R12 ;  /* 0x00000010020c5825 */ /* 0x002fce00078e000c */
[----:B------:R-:W1:Y:S01]  /*09d0*/  @P3 LDC.64 R36, c[0x0][0x3e8] ;  /* 0x0000fa00ff243b82 */ /* 0x000e620000000a00 */
[----:B------:R1:W5:Y:S01]  /*09e0*/  @P5 LDG.E.128 R16, desc[UR6][R12.64] ;  /* 0x000000060c105981 */ /* 0x000362000c1e1d00 */
[----:B------:R-:W-:Y:S02]  /*09f0*/  @P5 LOP3.LUT R2, R2, 0x20, RZ, 0xfc, !PT ;  /* 0x0000002002025812 */ /* 0x000fe400078efcff */
[----:B------:R-:W-:-:S04]  /*0a00*/  ISETP.GE.U32.AND P5, PT, R0, 0xe0, PT ;  /* 0x000000e00000780c */ /* 0x000fc80003fa6070 */
[----:B------:R-:W1:Y:S08]  /*0a10*/  @P2 LDC.64 R38, c[0x0][0x3d0] ;  /* 0x0000f400ff262b82 */ /* 0x000e700000000a00 */
[----:B------:R-:W1:Y:S01]  /*0a20*/  @P2 LDC.64 R48, c[0x0][0x3e8] ;  /* 0x0000fa00ff302b82 */ /* 0x000e620000000a00 */
[----:B------:R-:W-:-:S07]  /*0a30*/  ISETP.GE.U32.AND P6, PT, R0, 0x100, PT ;  /* 0x000001000000780c */ /* 0x000fce0003fc6070 */
[----:B------:R-:W1:Y:S08]  /*0a40*/  @P1 LDC.64 R50, c[0x0][0x3d0] ;  /* 0x0000f400ff321b82 */ /* 0x000e700000000a00 */
[----:B------:R-:W1:Y:S01]  /*0a50*/  @P1 LDC.64 R60, c[0x0][0x3e8] ;  /* 0x0000fa00ff3c1b82 */ /* 0x000e620000000a00 */
[----:B--2---:R-:W-:-:S04]  /*0a60*/  @P4 IMAD.WIDE.U32 R14, R2, 0x10, R14 ;  /* 0x00000010020e4825 */ /* 0x004fc800078e000e */
[C---:B---3--:R-:W-:Y:S01]  /*0a70*/  @P4 IMAD.WIDE.U32 R24, R2.reuse, 0x10, R24 ;  /* 0x0000001002184825 */ /* 0x048fe200078e0018 */
[----:B------:R-:W5:Y:S02]  /*0a80*/  @P4 LDG.E.128 R20, desc[UR6][R14.64] ;  /* 0x000000060e144981 */ /* 0x000f64000c1e1d00 */
[----:B------:R-:W2:Y:S01]  /*0a90*/  @P0 LDC.64 R62, c[0x0][0x3d0] ;  /* 0x0000f400ff3e0b82 */ /* 0x000ea20000000a00 */
[----:B------:R-:W-:Y:S01]  /*0aa0*/  @P4 VIADD R2, R2, 0x20 ;  /* 0x0000002002024836 */ /* 0x000fe20000000000 */
[----:B------:R-:W5:Y:S06]  /*0ab0*/  @P4 LDG.E.128 R28, desc[UR6][R24.64] ;  /* 0x00000006181c4981 */ /* 0x000f6c000c1e1d00 */
[----:B0-----:R-:W0:Y:S01]  /*0ac0*/  @P0 LDC.64 R6, c[0x0][0x3e8] ;  /* 0x0000fa00ff060b82 */ /* 0x001e220000000a00 */
[----:B----4-:R-:W-:-:S04]  /*0ad0*/  @P3 IMAD.WIDE.U32 R26, R2, 0x10, R26 ;  /* 0x00000010021a3825 */ /* 0x010fc800078e001a */
[C---:B-1----:R-:W-:Y:S01]  /*0ae0*/  @P3 IMAD.WIDE.U32 R36, R2.reuse, 0x10, R36 ;  /* 0x0000001002243825 */ /* 0x042fe200078e0024 */
[----:B------:R-:W5:Y:S02]  /*0af0*/  @P3 LDG.E.128 R32, desc[UR6][R26.64] ;  /* 0x000000061a203981 */ /* 0x000f64000c1e1d00 */
[----:B------:R-:W1:Y:S01]  /*0b00*/  @P5 LDC.64 R72, c[0x0][0x3d0] ;  /* 0x0000f400ff485b82 */ /* 0x000e620000000a00 */
[----:B------:R-:W-:Y:S01]  /*0b10*/  @P3 VIADD R2, R2, 0x20 ;  /* 0x0000002002023836 */ /* 0x000fe20000000000 */
[----:B------:R-:W5:Y:S06]  /*0b20*/  @P3 LDG.E.128 R40, desc[UR6][R36.64] ;  /* 0x0000000624283981 */ /* 0x000f6c000c1e1d00 */
[----:B------:R-:W3:Y:S01]  /*0b30*/  @P5 LDC.64 R74, c[0x0][0x3e8] ;  /* 0x0000fa00ff4a5b82 */ /* 0x000ee20000000a00 */
[----:B------:R-:W-:-:S04]  /*0b40*/  @P2 IMAD.WIDE.U32 R38, R2, 0x10, R38 ;  /* 0x0000001002262825 */ /* 0x000fc800078e0026 */
[----:B------:R-:W-:-:S03]  /*0b50*/  @P2 IMAD.WIDE.U32 R48, R2, 0x10, R48 ;  /* 0x0000001002302825 */ /* 0x000fc600078e0030 */
[----:B------:R-:W4:Y:S01]  /*0b60*/  @P6 LDC.64 R84, c[0x0][0x3d0] ;  /* 0x0000f400ff546b82 */ /* 0x000f220000000a00 */
[----:B------:R-:W-:Y:S01]  /*0b70*/  @P2 IADD3 R2, PT, PT, R2, 0x20, RZ ;  /* 0x0000002002022810 */ /* 0x000fe20007ffe0ff */
[----:B------:R-:W5:Y:S06]  /*0b80*/  @P2 LDG.E.128 R44, desc[UR6][R38.64] ;  /* 0x00000006262c2981 */ /* 0x000f6c000c1e1d00 */
[----:B------:R-:W4:Y:S01]  /*0b90*/  @P6 LDC.64 R86, c[0x0][0x3e8] ;  /* 0x0000fa00ff566b82 */ /* 0x000f220000000a00 */
[C---:B------:R-:W-:Y:S01]  /*0ba0*/  @P1 IMAD.WIDE.U32 R50, R2.reuse, 0x10, R50 ;  /* 0x0000001002321825 */ /* 0x040fe200078e0032 */
[----:B------:R-:W5:Y:S03]  /*0bb0*/  @P2 LDG.E.128 R52, desc[UR6][R48.64] ;  /* 0x0000000630342981 */ /* 0x000f66000c1e1d00 */
[C---:B------:R-:W-:Y:S01]  /*0bc0*/  @P1 IMAD.WIDE.U32 R60, R2.reuse, 0x10, R60 ;  /* 0x00000010023c1825 */ /* 0x040fe200078e003c */
[----:B------:R-:W5:Y:S03]  /*0bd0*/  @P1 LDG.E.128 R56, desc[UR6][R50.64] ;  /* 0x0000000632381981 */ /* 0x000f66000c1e1d00 */
[----:B------:R-:W-:Y:S01]  /*0be0*/  @P1 VIADD R2, R2, 0x20 ;  /* 0x0000002002021836 */ /* 0x000fe20000000000 */
[----:B------:R-:W5:Y:S03]  /*0bf0*/  @P1 LDG.E.128 R64, desc[UR6][R60.64] ;  /* 0x000000063c401981 */ /* 0x000f66000c1e1d00 */
[----:B--2---:R-:W-:-:S04]  /*0c00*/  @P0 IMAD.WIDE.U32 R62, R2, 0x10, R62 ;  /* 0x00000010023e0825 */ /* 0x004fc800078e003e */
[C---:B0-----:R-:W-:Y:S01]  /*0c10*/  @P0 IMAD.WIDE.U32 R12, R2.reuse, 0x10, R6 ;  /* 0x00000010020c0825 */ /* 0x041fe200078e0006 */
[----:B------:R0:W5:Y:S03]  /*0c20*/  @P0 LDG.E.128 R68, desc[UR6][R62.64] ;  /* 0x000000063e440981 */ /* 0x000166000c1e1d00 */
[----:B------:R-:W-:Y:S01]  /*0c30*/  @P0 VIADD R2, R2, 0x20 ;  /* 0x0000002002020836 */ /* 0x000fe20000000000 */
[----:B------:R2:W5:Y:S03]  /*0c40*/  @P0 LDG.E.128 R76, desc[UR6][R12.64] ;  /* 0x000000060c4c0981 */ /* 0x000566000c1e1d00 */
[----:B-1----:R-:W-:-:S04]  /*0c50*/  @P5 IMAD.WIDE.U32 R104, R2, 0x10, R72 ;  /* 0x0000001002685825 */ /* 0x002fc800078e0048 */
[C---:B---3--:R-:W-:Y:S01]  /*0c60*/  @P5 IMAD.WIDE.U32 R106, R2.reuse, 0x10, R74 ;  /* 0x00000010026a5825 */ /* 0x048fe200078e004a */
[----:B------:R-:W-:Y:S01]  /*0c70*/  @P5 IADD3 R2, PT, PT, R2, 0x20, RZ ;  /* 0x0000002002025810 */ /* 0x000fe20007ffe0ff */
[----:B------:R1:W5:Y:S04]  /*0c80*/  @P5 LDG.E.128 R80, desc[UR6][R104.64] ;  /* 0x0000000668505981 */ /* 0x000368000c1e1d00 */
[C---:B----4-:R-:W-:Y:S01]  /*0c90*/  @P6 IMAD.WIDE.U32 R6, R2.reuse, 0x10, R84 ;  /* 0x0000001002066825 */ /* 0x050fe200078e0054 */
[----:B------:R1:W5:Y:S03]  /*0ca0*/  @P5 LDG.E.128 R88, desc[UR6][R106.64] ;  /* 0x000000066a585981 */ /* 0x000366000c1e1d00 */
[----:B------:R-:W-:Y:S01]  /*0cb0*/  @P6 IMAD.WIDE.U32 R2, R2, 0x10, R86 ;  /* 0x0000001002026825 */ /* 0x000fe200078e0056 */
[----:B------:R1:W5:Y:S04]  /*0cc0*/  @P6 LDG.E.128 R92, desc[UR6][R6.64] ;  /* 0x00000006065c6981 */ /* 0x000368000c1e1d00 */
[----:B------:R1:W5:Y:S01]  /*0cd0*/  @P6 LDG.E.128 R100, desc[UR6][R2.64] ;  /* 0x0000000602646981 */ /* 0x000362000c1e1d00 */
[----:B------:R-:W-:-:S02]  /*0ce0*/  CS2R R86, SRZ ;  /* 0x0000000000567805 */ /* 0x000fc4000001ff00 */
[----:B------:R-:W-:Y:S02]  /*0cf0*/  CS2R R84, SRZ ;  /* 0x0000000000547805 */ /* 0x000fe4000001ff00 */
[----:B------:R-:W-:Y:S02]  /*0d00*/  CS2R R74, SRZ ;  /* 0x00000000004a7805 */ /* 0x000fe4000001ff00 */
[----:B------:R-:W-:Y:S02]  /*0d10*/  CS2R R72, SRZ ;  /* 0x0000000000487805 */ /* 0x000fe4000001ff00 */
[----:B0-----:R-:W-:Y:S02]  /*0d20*/  CS2R R62, SRZ ;  /* 0x00000000003e7805 */ /* 0x001fe4000001ff00 */
        /* <DEDUP_REMOVED lines=8> */
[----:B--2---:R-:W-:Y:S02]  /*0db0*/  CS2R R12, SRZ ;  /* 0x00000000000c7805 */ /* 0x004fe4000001ff00 */
[----:B------:R-:W-:Y:S02]  /*0dc0*/  @P6 CS2R R98, SRZ ;  /* 0x0000000000626805 */ /* 0x000fe4000001ff00 */
[----:B-1----:R-:W-:-:S07]  /*0dd0*/  @P6 CS2R R96, SRZ ;  /* 0x0000000000606805 */ /* 0x002fce000001ff00 */
.L_x_35351:
[----:B------:R-:W-:Y:S05]  /*0de0*/  BSYNC.RECONVERGENT B0 ;  /* 0x0000000000007941 */ /* 0x000fea0003800200 */
.L_x_35349:
        /* <DEDUP_REMOVED lines=70> */
[----:B------:R-:W-:Y:S01]  /*1250*/  IMAD R6, R104, -0x326172a9, RZ ;  /* 0xcd9e8d5768067824 */ /* 0x000fe200078e02ff */
[----:B------:R-:W-:Y:S01]  /*1260*/  LOP3.LUT R3, R4, 0x3, RZ, 0xc0, !PT ;  /* 0x0000000304037812 */ /* 0x000fe200078ec0ff */
[----:B012---:R-:W-:-:S07]  /*1270*/  IMAD.MOV.U32 R4, RZ, RZ, RZ ;  /* 0x000000ffff047224 */ /* 0x007fce00078e00ff */
.L_x_35721:
[----:B0-----:R-:W0:Y:S01]  /*1280*/  @UP0 LDCU.64 UR24, c[0x0][0x3e0] ;  /* 0x00007c00ff1807ac */ /* 0x001e220008000a00 */
[----:B------:R-:W-:Y:S01]  /*1290*/  PLOP3.LUT P0, PT, PT, PT, UP0, 0x80, 0x8 ;  /* 0x000000000008781c */ /* 0x000fe20003f0f008 */
[----:B------:R-:W-:Y:S01]  /*12a0*/  HFMA2 R141, -RZ, RZ, 1.875, 0 ;  /* 0x3f800000ff8d7431 */ /* 0x000fe200000001ff */
[----:B------:R-:W-:Y:S01]  /*12b0*/  PLOP3.LUT P1, PT, PT, PT, UP0, 0x80, 0x8 ;  /* 0x000000000008781c */ /* 0x000fe20003f2f008 */
[----:B------:R-:W-:-:S10]  /*12c0*/  IMAD.MOV.U32 R150, RZ, RZ, 0x4 ;  /* 0x00000004ff967424 */ /* 0x000fd400078e00ff */
        /* <DEDUP_REMOVED lines=32> */
.L_x_37220:
[----:B------:R-:W-:Y:S05]  /*14d0*/  BRX R142 -0x14e0                                       (*"BRANCH_TARGETS .L_x_37221,.L_x_37222,.L_x_37223"*) ;  /* 0xffffffe88ec87949 */ /* 0x000fea000383ffff */
.L_x_37223:
[----:B------:R-:W-:Y:S01]  /*14e0*/  VIADD R150, R3, 0x1 ;  /* 0x0000000103967836 */ /* 0x000fe20000000000 */
[----:B------:R-:W-:Y:S01]  /*14f0*/  MOV R149, R2 ;  /* 0x0000000200957202 */ /* 0x000fe20000000f00 */
[----:B------:R-:W-:Y:S01]  /*1500*/  IMAD.MOV.U32 R142, RZ, RZ, R5 ;  /* 0x000000ffff8e7224 */ /* 0x000fe200078e0005 */
[----:B------:R-:W-:Y:S06]  /*1510*/  BRA `(.L_x_35357) ;  /* 0x0000000400107947 */ /* 0x000fec0003800000 */
.L_x_37221:
[----:B------:R-:W-:Y:S01]  /*1520*/  IMAD.MOV.U32 R142, RZ, RZ, R5 ;  /* 0x000000ffff8e7224 */ /* 0x000fe200078e0005 */
[----:B------:R-:W-:Y:S01]  /*1530*/  MOV R149, R7 ;  /* 0x0000000700957202 */ /* 0x000fe20000000f00 */
[----:B------:R-:W-:Y:S01]  /*1540*/  IMAD.MOV.U32 R150, RZ, RZ, 0x3 ;  /* 0x00000003ff967424 */ /* 0x000fe200078e00ff */
[----:B------:R-:W-:Y:S06]  /*1550*/  BRA `(.L_x_35357) ;  /* 0x0000000400007947 */ /* 0x000fec0003800000 */
.L_x_37222:
        /* <DEDUP_REMOVED lines=13> */
.L_x_35359:
[----:B------:R-:W-:Y:S05]  /*1630*/  BSYNC.RECONVERGENT B3 ;  /* 0x0000000000037941 */ /* 0x000fea0003800200 */
.L_x_35358:
        /* <DEDUP_REMOVED lines=48> */
[----:B------:R-:W-:Y:S02]  /*1940*/  IMAD.MOV.U32 R142, RZ, RZ, R150 ;  /* 0x000000ffff8e7224 */ /* 0x000fe400078e0096 */
[----:B------:R-:W-:-:S07]  /*1950*/  IMAD.MOV.U32 R150, RZ, RZ, RZ ;  /* 0x000000ffff967224 */ /* 0x000fce00078e00ff */
.L_x_35357:
[----:B------:R-:W-:Y:S05]  /*1960*/  BSYNC.RECONVERGENT B2 ;  /* 0x0000000000027941 */ /* 0x000fea0003800200 */
.L_x_35356:
        /* <DEDUP_REMOVED lines=24> */
.L_x_35362:
        /* <DEDUP_REMOVED lines=13> */
.L_x_35364:
[----:B------:R-:W-:Y:S05]  /*1bc0*/  BSYNC.RECONVERGENT B3 ;  /* 0x0000000000037941 */ /* 0x000fea0003800200 */
.L_x_35363:
        /* <DEDUP_REMOVED lines=50> */
.L_x_35361:
[----:B------:R-:W-:Y:S05]  /*1ef0*/  BSYNC.RECONVERGENT B2 ;  /* 0x0000000000027941 */ /* 0x000fea0003800200 */
.L_x_35360:
        /* <DEDUP_REMOVED lines=21> */
.L_x_35367:
        /* <DEDUP_REMOVED lines=13> */
.L_x_35369:
[----:B------:R-:W-:Y:S05]  /*2120*/  BSYNC.RECONVERGENT B3 ;  /* 0x0000000000037941 */ /* 0x000fea0003800200 */
.L_x_35368:
        /* <DEDUP_REMOVED lines=50> */
.L_x_35366:
[----:B------:R-:W-:Y:S05]  /*2450*/  BSYNC.RECONVERGENT B2 ;  /* 0x0000000000027941 */ /* 0x000fea0003800200 */
.L_x_35365:
        /* <DEDUP_REMOVED lines=21> */
.L_x_35372:
        /* <DEDUP_REMOVED lines=13> */
.L_x_35374:
[----:B------:R-:W-:Y:S05]  /*2680*/  BSYNC.RECONVERGENT B3 ;  /* 0x0000000000037941 */ /* 0x000fea0003800200 */
.L_x_35373:
        /* <DEDUP_REMOVED lines=50> */
.L_x_35371:
[----:B------:R-:W-:Y:S05]  /*29b0*/  BSYNC.RECONVERGENT B2 ;  /* 0x0000000000027941 */ /* 0x000fea0003800200 */
.L_x_35370:
[----:B------:R-:W-:Y:S01]  /*29c0*/  I2FP.F32.U32 R150, R151 ;  /* 0x0000009700967245 */ /* 0x000fe20000201000 */
[----:B------:R-:W-:-:S04]  /*29d0*/  FMUL.FTZ R152, R111, R141 ;  /* 0x0000008d6f987220 */ /* 0x000fc80000410000 */
[----:B------:R-:W-:Y:S01]  /*29e0*/  FFMA.FTZ R150, R150, R149, 1.1641532182693481445e-10 ;  /* 0x2f00000096967423 */ /* 0x000fe20000010095 */
[----:B------:R-:W-:-:S04]  /*29f0*/  FMUL.FTZ R152, R152, R5 ;  /* 0x0000000598987220 */ /* 0x000fc80000410000 */
[----:B------:R-:W-:-:S04]  /*2a00*/  FSETP.GTU.FTZ.AND P4, PT, R150, R143, PT ;  /* 0x0000008f9600720b */ /* 0x000fc80003f9c000 */
[----:B------:R-:W-:Y:S02]  /*2a10*/  FSEL R152, R152, RZ, !P4 ;  /* 0x000000ff98987208 */ /* 0x000fe40006000000 */
[----:B------:R-:W-:-:S03]  /*2a20*/  PLOP3.LUT P3, PT, P4, PT, PT, 0x8, 0x80 ;  /* 0x000000000080781c */ /* 0x000fc6000276e170 */
[----:B------:R-:W-:Y:S01]  /*2a30*/  FFMA.FTZ R111, R152, R19, R107 ;  /* 0x00000013986f7223 */ /* 0x000fe2000001006b */
[----:B------:R-:W-:Y:S09]  /*2a40*/  BRA `(.L_x_35375) ;  /* 0x0000001400787947 */ /* 0x000ff20003800000 */
.L_x_35355:
        /* <DEDUP_REMOVED lines=16> */
.L_x_35378:
        /* <DEDUP_REMOVED lines=13> */
.L_x_35380:
[----:B------:R-:W-:Y:S05]  /*2c20*/  BSYNC.RECONVERGENT B3 ;  /* 0x0000000000037941 */ /* 0x000fea0003800200 */
.L_x_35379:
[----:B------:R-:W-:Y:S01]  /*2c30*/  IMAD.WIDE.U32 R150, R146, -0x326172a9, RZ ;  /* 0xcd9e8d5792967825 */ /* 0x000fe200078e00ff */
[----:B------:R-:W-:Y:S01]  /*2c40*/  LOP3.LUT R2, R4, UR5, R143, 0x96, !PT ;  /* 0x0000000504027c12 */ /* 0x000fe2000f8e968f */
[----:B------:R-:W-:Y:S02]  /*2c50*/  UIADD3 UR23, UPT, UPT, UR5, -0x4498517b, URZ ;  /* 0xbb67ae8505177890 */ /* 0x000fe4000fffe0ff */
        /* <DEDUP_REMOVED lines=47> */
.L_x_35377:
[----:B------:R-:W-:Y:S05]  /*2f50*/  BSYNC.RECONVERGENT B2 ;  /* 0x0000000000027941 */ /* 0x000fea0003800200 */
.L_x_35376:
[----:B------:R-:W0:Y:S01]  /*2f60*/  LDC R143, c[0x0][0x408] ;  /* 0x00010200ff8f7b82 */ /* 0x000e220000000800 */
[----:B------:R-:W-:Y:S01]  /*2f70*/  ISETP.NE.AND P2, PT, R151, 0x1, PT ;  /* 0x000000019700780c */ /* 0x000fe20003f45270 */
[----:B------:R-:W-:Y:S01]  /*2f80*/  IMAD.MOV.U32 R5, RZ, RZ, 0x2f800000 ;  /* 0x2f800000ff057424 */ /* 0x000fe200078e00ff */
[----:B------:R-:W-:Y:S01]  /*2f90*/  I2FP.F32.U32 R150, R150 ;  /* 0x0000009600967245 */ /* 0x000fe20000201000 */
        /* <DEDUP_REMOVED lines=19> */
.L_x_35383:
        /* <DEDUP_REMOVED lines=13> */
.L_x_35385:
[----:B------:R-:W-:Y:S05]  /*31a0*/  BSYNC.RECONVERGENT B3 ;  /* 0x0000000000037941 */ /* 0x000fea0003800200 */
.L_x_35384:
        /* <DEDUP_REMOVED lines=50> */
.L_x_35382:
[----:B------:R-:W-:Y:S05]  /*34d0*/  BSYNC.RECONVERGENT B2 ;  /* 0x0000000000027941 */ /* 0x000fea0003800200 */
.L_x_35381:
[----:B------:R-:W-:Y:S01]  /*34e0*/  I2FP.F32.U32 R108, R3 ;  /* 0x00000003006c7245 */ /* 0x000fe20000201000 */
[----:B------:R-:W-:Y:S01]  /*34f0*/  BSSY.RECONVERGENT B2, `(.L_x_35386) ;  /* 0x0000053000027945 */ /* 0x000fe20003800200 */
[----:B------:R-:W-:Y:S01]  /*3500*/  ISETP.NE.AND P3, PT, R150, 0x1, PT ;  /* 0x000000019600780c */ /* 0x000fe20003f65270 */
[----:B------:R-:W-:Y:S02]  /*3510*/  HFMA2 R151, -RZ, RZ, 0, 1.1920928955078125e-07 ;  /* 0x00000002ff977431 */ /* 0x000fe400000001ff */
[----:B------:R-:W-:Y:S02]  /*3520*/  IMAD.MOV.U32 R3, RZ, RZ, R6 ;  /* 0x000000ffff037224 */ /* 0x000fe400078e0006 */
[----:B------:R-:W-:-:S05]  /*3530*/  FFMA.FTZ R108, R108, R5, 1.1641532182693481445e-10 ;  /* 0x2f0000006c6c7423 */ /* 0x000fca0000010005 */
[----:B------:R-:W-:Y:S01]  /*3540*/  FSETP.GTU.FTZ.AND P2, PT, R108, R149, PT ;  /* 0x000000956c00720b */ /* 0x000fe20003f5c000 */
[----:B------:R-:W-:-:S03]  /*3550*/  FMUL.FTZ R108, R109, R141 ;  /* 0x0000008d6d6c7220 */ /* 0x000fc60000410000 */
[----:B------:R-:W-:Y:S01]  /*3560*/  PLOP3.LUT P1, PT, P2, PT, PT, 0x8, 0x80 ;  /* 0x000000000080781c */ /* 0x000fe2000172e170 */
[----:B------:R-:W-:-:S05]  /*3570*/  FMUL.FTZ R108, R108, R143 ;  /* 0x0000008f6c6c7220 */ /* 0x000fca0000410000 */
[----:B------:R-:W-:Y:S01]  /*3580*/  FSEL R152, R108, RZ, !P2 ;  /* 0x000000ff6c987208 */ /* 0x000fe20005000000 */
        /* <DEDUP_REMOVED lines=9> */
.L_x_35388:
        /* <DEDUP_REMOVED lines=13> */
.L_x_35390:
[----:B------:R-:W-:Y:S05]  /*36f0*/  BSYNC.RECONVERGENT B3 ;  /* 0x0000000000037941 */ /* 0x000fea0003800200 */
.L_x_35389:
        /* <DEDUP_REMOVED lines=50> */
.L_x_35387:
[----:B------:R-:W-:Y:S05]  /*3a20*/  BSYNC.RECONVERGENT B2 ;  /* 0x0000000000027941 */ /* 0x000fea0003800200 */
.L_x_35386:
        /* <DEDUP_REMOVED lines=20> */
.L_x_35393:
        /* <DEDUP_REMOVED lines=13> */
.L_x_35395:
[----:B------:R-:W-:Y:S05]  /*3c40*/  BSYNC.RECONVERGENT B3 ;  /* 0x0000000000037941 */ /* 0x000fea0003800200 */
.L_x_35394:
        /* <DEDUP_REMOVED lines=50> */
.L_x_35392:
[----:B------:R-:W-:Y:S05]  /*3f70*/  BSYNC.RECONVERGENT B2 ;  /* 0x0000000000027941 */ /* 0x000fea0003800200 */
.L_x_35391:
[----:B------:R-:W-:Y:S01]  /*3f80*/  I2FP.F32.U32 R108, R109 ;  /* 0x0000006d006c7245 */ /* 0x000fe20000201000 */
[----:B------:R-:W-:Y:S01]  /*3f90*/  FMUL.FTZ R110, R111, R141 ;  /* 0x0000008d6f6e7220 */ /* 0x000fe20000410000 */
[----:B------:R-:W-:-:S03]  /*3fa0*/  FMUL.FTZ R109, R152, R17 ;  /* 0x00000011986d7220 */ /* 0x000fc60000410000 */
[----:B------:R-:W-:Y:S01]  /*3fb0*/  FFMA.FTZ R108, R108, R5, 1.1641532182693481445e-10 ;  /* 0x2f0000006c6c7423 */ /* 0x000fe20000010005 */
[----:B------:R-:W-:-:S04]  /*3fc0*/  FMUL.FTZ R110, R110, R143 ;  /* 0x0000008f6e6e7220 */ /* 0x000fc80000410000 */
[----:B------:R-:W-:Y:S01]  /*3fd0*/  FSETP.GTU.FTZ.AND P4, PT, R108, R149, PT ;  /* 0x000000956c00720b */ /* 0x000fe20003f9c000 */
[----:B------:R-:W-:-:S03]  /*3fe0*/  FMUL.FTZ R108, R153, R16 ;  /* 0x00000010996c7220 */ /* 0x000fc60000410000 */
[----:B------:R-:W-:Y:S01]  /*3ff0*/  FSEL R150, R110, RZ, !P4 ;  /* 0x000000ff6e967208 */ /* 0x000fe20006000000 */
[----:B------:R-:W-:Y:S01]  /*4000*/  FMUL.FTZ R110, R155, R18 ;  /* 0x000000129b6e7220 */ /* 0x000fe20000410000 */
[----:B------:R-:W-:-:S03]  /*4010*/  PLOP3.LUT P3, PT, P4, PT, PT, 0x8, 0x80 ;  /* 0x000000000080781c */ /* 0x000fc6000276e170 */
[----:B------:R-:W-:-:S10]  /*4020*/  FMUL.FTZ R111, R150, R19 ;  /* 0x00000013966f7220 */ /* 0x000fd40000410000 */
.L_x_35375:
        /* <DEDUP_REMOVED lines=14> */
.L_x_35354:
[----:B---3--:R-:W-:Y:S05]  /*4110*/  BSYNC.RECONVERGENT B1 ;  /* 0x0000000000017941 */ /* 0x008fea0003800200 */
.L_x_35353:
        /* <DEDUP_REMOVED lines=29> */
.L_x_35401:
        /* <DEDUP_REMOVED lines=13> */
.L_x_35403:
[----:B------:R-:W-:Y:S05]  /*43c0*/  BSYNC.RECONVERGENT B3 ;  /* 0x0000000000037941 */ /* 0x000fea0003800200 */
.L_x_35402:
        /* <DEDUP_REMOVED lines=48> */
[----:B------:R-:W-:-:S07]  /*46d0*/  IMAD.MOV.U32 R151, RZ, RZ, RZ ;  /* 0x000000ffff977224 */ /* 0x000fce00078e00ff */
.L_x_35400:
[----:B------:R-:W-:Y:S05]  /*46e0*/  BSYNC.RECONVERGENT B2 ;  /* 0x0000000000027941 */ /* 0x000fea0003800200 */
.L_x_35399:
        /* <DEDUP_REMOVED lines=24> */
.L_x_35406:
        /* <DEDUP_REMOVED lines=13> */
.L_x_35408:
[----:B------:R-:W-:Y:S05]  /*4940*/  BSYNC.RECONVERGENT B3 ;  /* 0x0000000000037941 */ /* 0x000fea0003800200 */
.L_x_35407:
        /* <DEDUP_REMOVED lines=50> */
.L_x_35405:
[----:B------:R-:W-:Y:S05]  /*4c70*/  BSYNC.RECONVERGENT B2 ;  /* 0x0000000000027941 */ /* 0x000fea0003800200 */
.L_x_35404:
        /* <DEDUP_REMOVED lines=21> */
.L_x_35411:
        /* <DEDUP_REMOVED lines=13> */
.L_x_35413:
[----:B------:R-:W-:Y:S05]  /*4ea0*/  BSYNC.RECONVERGENT B3 ;  /* 0x0000000000037941 */ /* 0x000fea0003800200 */
.L_x_35412:
        /* <DEDUP_REMOVED lines=48> */
[----:B------:R-:W-:Y:S02]  /*51b0*/  LOP3.LUT R7, R156, UR23, R153, 0x96, !PT ;  /* 0x000000179c077c12 */ /* 0x000fe4000f8e9699 */
[----:B------:R-:W-:-:S07]  /*51c0*/  MOV R150, R152 ;  /* 0x0000009800967202 */ /* 0x000fce0000000f00 */
.L_x_35410:
[----:B------:R-:W-:Y:S05]  /*51d0*/  BSYNC.RECONVERGENT B2 ;  /* 0x0000000000027941 */ /* 0x000fea0003800200 */
.L_x_35409:
        /* <DEDUP_REMOVED lines=21> */
.L_x_35416:
        /* <DEDUP_REMOVED lines=13> */
.L_x_35418:
[----:B------:R-:W-:Y:S05]  /*5400*/  BSYNC.RECONVERGENT B3 ;  /* 0x0000000000037941 */ /* 0x000fea0003800200 */
.L_x_35417:
        /* <DEDUP_REMOVED lines=49> */
[----:B------:R-:W-:-:S07]  /*5720*/  IMAD.MOV.U32 R3, RZ, RZ, RZ ;  /* 0x000000ffff037224 */ /* 0x000fce00078e00ff */
.L_x_35415:
[----:B------:R-:W-:Y:S05]  /*5730*/  BSYNC.RECONVERGENT B2 ;  /* 0x0000000000027941 */ /* 0x000fea0003800200 */
.L_x_35414:
        /* <DEDUP_REMOVED lines=9> */
.L_x_35398:
        /* <DEDUP_REMOVED lines=16> */
.L_x_35422:
        /* <DEDUP_REMOVED lines=13> */
.L_x_35424:
[----:B------:R-:W-:Y:S05]  /*59a0*/  BSYNC.RECONVERGENT B3 ;  /* 0x0000000000037941 */ /* 0x000fea0003800200 */
.L_x_35423:
        /* <DEDUP_REMOVED lines=47> */
[----:B------:R-:W-:Y:S01]  /*5ca0*/  LOP3.LUT R7, R152, UR23, R151, 0x96, !PT ;  /* 0x0000001798077c12 */ /* 0x000fe2000f8e9697 */
[----:B------:R-:W-:-:S07]  /*5cb0*/  IMAD.MOV.U32 R151, RZ, RZ, R5 ;  /* 0x000000ffff977224 */ /* 0x000fce00078e0005 */
.L_x_35421:
[----:B------:R-:W-:Y:S05]  /*5cc0*/  BSYNC.RECONVERGENT B2 ;  /* 0x0000000000027941 */ /* 0x000fea0003800200 */
.L_x_35420:
[----:B------:R-:W0:Y:S01]  /*5cd0*/  LDC R143, c[0x0][0x408] ;  /* 0x00010200ff8f7b82 */ /* 0x000e220000000800 */
[----:B------:R-:W-:Y:S01]  /*5ce0*/  HFMA2 R5, -RZ, RZ, 0.1171875, 0 ;  /* 0x2f800000ff057431 */ /* 0x000fe200000001ff */
[----:B------:R-:W-:Y:S01]  /*5cf0*/  ISETP.NE.AND P2, PT, R153, 0x1, PT ;  /* 0x000000019900780c */ /* 0x000fe20003f45270 */
[----:B-----5:R-:W-:Y:S01]  /*5d00*/  FMUL.FTZ R112, R112, R141 ;  /* 0x0000008d70707220 */ /* 0x020fe20000410000 */
[----:B------:R-:W-:Y:S01]  /*5d10*/  I2FP.F32.U32 R152, R151 ;  /* 0x0000009700987245 */ /* 0x000fe20000201000 */
[----:B------:R-:W-:Y:S01]  /*5d20*/  BSSY.RECONVERGENT B2, `(.L_x_35425) ;  /* 0x0000052000027945 */ /* 0x000fe20003800200 */
[----:B------:R-:W-:Y:S02]  /*5d30*/  IMAD.MOV.U32 R3, RZ, RZ, R6 ;  /* 0x000000ffff037224 */ /* 0x000fe400078e0006 */
        /* <DEDUP_REMOVED lines=16> */
.L_x_35427:
        /* <DEDUP_REMOVED lines=13> */
.L_x_35429:
[----:B------:R-:W-:Y:S05]  /*5f10*/  BSYNC.RECONVERGENT B3 ;  /* 0x0000000000037941 */ /* 0x000fea0003800200 */
.L_x_35428:
        /* <DEDUP_REMOVED lines=50> */
.L_x_35426:
[----:B------:R-:W-:Y:S05]  /*6240*/  BSYNC.RECONVERGENT B2 ;  /* 0x0000000000027941 */ /* 0x000fea0003800200 */
.L_x_35425:
[----:B------:R-:W-:Y:S01]  /*6250*/  I2FP.F32.U32 R112, R3 ;  /* 0x0000000300707245 */ /* 0x000fe20000201000 */
[----:B------:R-:W-:Y:S01]  /*6260*/  BSSY.RECONVERGENT B2, `(.L_x_35430) ;  /* 0x0000053000027945 */ /* 0x000fe20003800200 */
[----:B------:R-:W-:Y:S01]  /*6270*/  ISETP.NE.AND P3, PT, R152, 0x1, PT ;  /* 0x000000019800780c */ /* 0x000fe20003f65270 */
[----:B------:R-:W-:Y:S01]  /*6280*/  IMAD.MOV.U32 R153, RZ, RZ, 0x2 ;  /* 0x00000002ff997424 */ /* 0x000fe200078e00ff */
[----:B------:R-:W-:Y:S01]  /*6290*/  MOV R3, R6 ;  /* 0x0000000600037202 */ /* 0x000fe20000000f00 */
        /* <DEDUP_REMOVED lines=15> */
.L_x_35432:
        /* <DEDUP_REMOVED lines=13> */
.L_x_35434:
[----:B------:R-:W-:Y:S05]  /*6460*/  BSYNC.RECONVERGENT B3 ;  /* 0x0000000000037941 */ /* 0x000fea0003800200 */
.L_x_35433:
        /* <DEDUP_REMOVED lines=42> */
[----:B------:R-:W-:Y:S01]  /*6710*/  IMAD.MOV.U32 R153, RZ, RZ, RZ ;  /* 0x000000ffff997224 */ /* 0x000fe200078e00ff */
[----:B------:R-:W-:Y:S01]  /*6720*/  LOP3.LUT R112, R6, UR18, R3, 0x96, !PT ;  /* 0x0000001206707c12 */ /* 0x000fe2000f8e9603 */
[----:B------:R-:W-:Y:S01]  /*6730*/  IMAD.WIDE.U32 R6, R7, -0x326172a9, RZ ;  /* 0xcd9e8d5707067825 */ /* 0x000fe200078e00ff */
[----:B------:R-:W-:-:S03]  /*6740*/  MOV R3, R150 ;  /* 0x0000009600037202 */ /* 0x000fc60000000f00 */
[----:B------:R-:W-:Y:S01]  /*6750*/  IMAD.WIDE.U32 R112, R112, -0x2daee0ad, RZ ;  /* 0xd2511f5370707825 */ /* 0x000fe200078e00ff */
[----:B------:R-:W-:-:S03]  /*6760*/  LOP3.LUT R2, R2, UR19, R7, 0x96, !PT ;  /* 0x0000001302027c12 */ /* 0x000fc6000f8e9607 */
[----:B------:R-:W-:Y:S01]  /*6770*/  IMAD.MOV.U32 R150, RZ, RZ, R112 ;  /* 0x000000ffff967224 */ /* 0x000fe200078e0070 */
[----:B------:R-:W-:-:S07]  /*6780*/  LOP3.LUT R7, R152, UR23, R113, 0x96, !PT ;  /* 0x0000001798077c12 */ /* 0x000fce000f8e9671 */
.L_x_35431:
[----:B------:R-:W-:Y:S05]  /*6790*/  BSYNC.RECONVERGENT B2 ;  /* 0x0000000000027941 */ /* 0x000fea0003800200 */
.L_x_35430:
[----:B------:R-:W-:Y:S01]  /*67a0*/  ISETP.NE.AND P4, PT, R153, 0x1, PT ;  /* 0x000000019900780c */ /* 0x000fe20003f85270 */
[----:B------:R-:W-:Y:S01]  /*67b0*/  FMUL.FTZ R114, R114, R141 ;  /* 0x0000008d72727220 */ /* 0x000fe20000410000 */
[----:B------:R-:W-:Y:S01]  /*67c0*/  I2FP.F32.U32 R112, R3 ;  /* 0x0000000300707245 */ /* 0x000fe20000201000 */
[----:B------:R-:W-:Y:S01]  /*67d0*/  BSSY.RECONVERGENT B2, `(.L_x_35435) ;  /* 0x0000051000027945 */ /* 0x000fe20003800200 */
[----:B------:R-:W-:Y:S02]  /*67e0*/  HFMA2 R3, -RZ, RZ, 0, 1.1920928955078125e-07 ;  /* 0x00000002ff037431 */ /* 0x000fe400000001ff */
        /* <DEDUP_REMOVED lines=15> */
.L_x_35437:
        /* <DEDUP_REMOVED lines=13> */
.L_x_35439:
[----:B------:R-:W-:Y:S05]  /*69b0*/  BSYNC.RECONVERGENT B3 ;  /* 0x0000000000037941 */ /* 0x000fea0003800200 */
.L_x_35438:
        /* <DEDUP_REMOVED lines=50> */
.L_x_35436:
[----:B------:R-:W-:Y:S05]  /*6ce0*/  BSYNC.RECONVERGENT B2 ;  /* 0x0000000000027941 */ /* 0x000fea0003800200 */
.L_x_35435:
        /* <DEDUP_REMOVED lines=11> */
.L_x_35419:
        /* <DEDUP_REMOVED lines=14> */
.L_x_35397:
[----:B------:R-:W-:Y:S05]  /*6e80*/  BSYNC.RECONVERGENT B1 ;  /* 0x0000000000017941 */ /* 0x000fea0003800200 */
.L_x_35396:
        /* <DEDUP_REMOVED lines=29> */
.L_x_35445:
[----:B------:R-:W-:Y:S01]  /*7060*/  VIADD R145, R145, 0x1 ;  /* 0x0000000191917836 */ /* 0x000fe20000000000 */
[----:B------:R-:W-:Y:S03]  /*7070*/  BSSY.RECONVERGENT B3, `(.L_x_35446) ;  /* 0x000000c000037945 */ /* 0x000fe60003800200 */
[C---:B--2---:R-:W-:Y:S01]  /*7080*/  IMAD.WIDE.U32 R152, R145.reuse, -0x2daee0ad, RZ ;  /* 0xd2511f5391987825 */ /* 0x044fe200078e00ff */
        /* <DEDUP_REMOVED lines=10> */
.L_x_35447:
[----:B------:R-:W-:Y:S05]  /*7130*/  BSYNC.RECONVERGENT B3 ;  /* 0x0000000000037941 */ /* 0x000fea0003800200 */
.L_x_35446:
[----:B------:R-:W-:Y:S01]  /*7140*/  IMAD.WIDE.U32 R2, R146, -0x326172a9, RZ ;  /* 0xcd9e8d5792027825 */ /* 0x000fe200078e00ff */
[----:B------:R-:W-:Y:S01]  /*7150*/  LOP3.LUT R6, R4, UR5, R153, 0x96, !PT ;  /* 0x0000000504067c12 */ /* 0x000fe2000f8e9699 */
[----:B------:R-:W-:Y:S02]  /*7160*/  UIADD3 UR23, UPT, UPT, UR5, -0x4498517b, URZ ;  /* 0xbb67ae8505177890 */ /* 0x000fe4000fffe0ff */
[----:B------:R-:W-:Y:S01]  /*7170*/  UIADD3 UR24, UPT, UPT, UR5, -0x126145ec, URZ ;  /* 0xed9eba1405187890 */ /* 0x000fe2000fffe0ff */
        /* <DEDUP_REMOVED lines=44> */
[----:B------:R-:W-:-:S07]  /*7440*/  HFMA2 R151, -RZ, RZ, 0, 0 ;  /* 0x00000000ff977431 */ /* 0x000fce00000001ff */
.L_x_35444:
[----:B------:R-:W-:Y:S05]  /*7450*/  BSYNC.RECONVERGENT B2 ;  /* 0x0000000000027941 */ /* 0x000fea0003800200 */
.L_x_35443:
[----:B--2---:R-:W0:Y:S01]  /*7460*/  LDC R143, c[0x0][0x408] ;  /* 0x00010200ff8f7b82 */ /* 0x004e220000000800 */
        /* <DEDUP_REMOVED lines=23> */
.L_x_35450:
        /* <DEDUP_REMOVED lines=13> */
.L_x_35452:
[----:B------:R-:W-:Y:S05]  /*76b0*/  BSYNC.RECONVERGENT B3 ;  /* 0x0000000000037941 */ /* 0x000fea0003800200 */
.L_x_35451:
        /* <DEDUP_REMOVED lines=50> */
.L_x_35449:
[----:B------:R-:W-:Y:S05]  /*79e0*/  BSYNC.RECONVERGENT B2 ;  /* 0x0000000000027941 */ /* 0x000fea0003800200 */
.L_x_35448:
        /* <DEDUP_REMOVED lines=21> */
.L_x_35455:
        /* <DEDUP_REMOVED lines=13> */
.L_x_35457:
[----:B------:R-:W-:Y:S05]  /*7c10*/  BSYNC.RECONVERGENT B3 ;  /* 0x0000000000037941 */ /* 0x000fea0003800200 */
.L_x_35456:
        /* <DEDUP_REMOVED lines=50> */
.L_x_35454:
[----:B------:R-:W-:Y:S05]  /*7f40*/  BSYNC.RECONVERGENT B2 ;  /* 0x0000000000027941 */ /* 0x000fea0003800200 */
.L_x_35453:
        /* <DEDUP_REMOVED lines=21> */
.L_x_35460:
        /* <DEDUP_REMOVED lines=13> */
.L_x_35462:
[----:B------:R-:W-:Y:S05]  /*8170*/  BSYNC.RECONVERGENT B3 ;  /* 0x0000000000037941 */ /* 0x000fea0003800200 */
.L_x_35461:
        /* <DEDUP_REMOVED lines=49> */
[----:B------:R-:W-:-:S07]  /*8490*/  MOV R150, R152 ;  /* 0x0000009800967202 */ /* 0x000fce0000000f00 */
.L_x_35459:
[----:B------:R-:W-:Y:S05]  /*84a0*/  BSYNC.RECONVERGENT B2 ;  /* 0x0000000000027941 */ /* 0x000fea0003800200 */
.L_x_35458:
        /* <DEDUP_REMOVED lines=9> */
.L_x_35442:
[----:B------:R-:W-:Y:S01]  /*8540*/  ISETP.NE.AND P0, PT, R3, 0x1, PT ;  /* 0x000000010300780c */ /* 0x000fe20003f05270 */
[----:B------:R-:W-:Y:S01]  /*8550*/  BSSY.RECONVERGENT B2, `(.L_x_35464) ;  /* 0x000004e000027945 */ /* 0x000fe20003800200 */
[----:B--2---:R-:W-:Y:S01]  /*8560*/  IMAD.MOV.U32 R153, RZ, RZ, 0x2 ;  /* 0x00000002ff997424 */ /* 0x004fe200078e00ff */
        /* <DEDUP_REMOVED lines=13> */
.L_x_35466:
        /* <DEDUP_REMOVED lines=13> */
.L_x_35468:
[----:B------:R-:W-:Y:S05]  /*8710*/  BSYNC.RECONVERGENT B3 ;  /* 0x0000000000037941 */ /* 0x000fea0003800200 */
.L_x_35467:
        /* <DEDUP_REMOVED lines=49> */
.L_x_35465:
[----:B------:R-:W-:Y:S05]  /*8a30*/  BSYNC.RECONVERGENT B2 ;  /* 0x0000000000027941 */ /* 0x000fea0003800200 */
.L_x_35464:
[----:B------:R-:W0:Y:S01]  /*8a40*/  LDC R143, c[0x0][0x408] ;  /* 0x00010200ff8f7b82 */ /* 0x000e220000000800 */
[----:B------:R-:W-:Y:S01]  /*8a50*/  ISETP.NE.AND P2, PT, R153, 0x1, PT ;  /* 0x000000019900780c */ /* 0x000fe20003f45270 */
[----:B-----5:R-:W-:Y:S01]  /*8a60*/  FMUL.FTZ R116, R116, R141 ;  /* 0x0000008d74747220 */ /* 0x020fe20000410000 */
[----:B------:R-:W-:Y:S01]  /*8a70*/  I2FP.F32.U32 R152, R149 ;  /* 0x0000009500987245 */ /* 0x000fe20000201000 */
[----:B------:R-:W-:Y:S01]  /*8a80*/  IMAD.MOV.U32 R149, RZ, RZ, 0x2f800000 ;  /* 0x2f800000ff957424 */ /* 0x000fe200078e00ff */
[----:B------:R-:W-:Y:S01]  /*8a90*/  BSSY.RECONVERGENT B2, `(.L_x_35469) ;  /* 0x0000052000027945 */ /* 0x000fe20003800200 */
[----:B------:R-:W-:Y:S02]  /*8aa0*/  IMAD.MOV.U32 R3, RZ, RZ, R6 ;  /* 0x000000ffff037224 */ /* 0x000fe400078e0006 */
[----:B------:R-:W1:Y:S01]  /*8ab0*/  LDC R5, c[0x0][0x404] ;  /* 0x00010100ff057b82 */ /* 0x000e620000000800 */
[----:B------:R-:W-:Y:S01]  /*8ac0*/  FFMA.FTZ R152, R152, R149, 1.1641532182693481445e-10 ;  /* 0x2f00000098987423 */ /* 0x000fe20000010095 */
[----:B0-----:R-:W-:-:S04]  /*8ad0*/  FMUL.FTZ R116, R116, R143 ;  /* 0x0000008f74747220 */ /* 0x001fc80000410000 */
[----:B-1----:R-:W-:Y:S01]  /*8ae0*/  FSETP.GTU.FTZ.AND P1, PT, R152, R5, PT ;  /* 0x000000059800720b */ /* 0x002fe20003f3c000 */
        /* <DEDUP_REMOVED lines=12> */
.L_x_35471:
        /* <DEDUP_REMOVED lines=13> */
.L_x_35473:
[----:B------:R-:W-:Y:S05]  /*8c80*/  BSYNC.RECONVERGENT B3 ;  /* 0x0000000000037941 */ /* 0x000fea0003800200 */
.L_x_35472:
        /* <DEDUP_REMOVED lines=50> */
.L_x_35470:
[----:B------:R-:W-:Y:S05]  /*8fb0*/  BSYNC.RECONVERGENT B2 ;  /* 0x0000000000027941 */ /* 0x000fea0003800200 */
.L_x_35469:
[----:B------:R-:W-:Y:S01]  /*8fc0*/  I2FP.F32.U32 R116, R3 ;  /* 0x0000000300747245 */ /* 0x000fe20000201000 */
[----:B------:R-:W-:Y:S01]  /*8fd0*/  BSSY.RECONVERGENT B2, `(.L_x_35474) ;  /* 0x0000053000027945 */ /* 0x000fe20003800200 */
[----:B------:R-:W-:Y:S01]  /*8fe0*/  ISETP.NE.AND P3, PT, R152, 0x1, PT ;  /* 0x000000019800780c */ /* 0x000fe20003f65270 */
[----:B------:R-:W-:Y:S02]  /*8ff0*/  IMAD.MOV.U32 R153, RZ, RZ, 0x2 ;  /* 0x00000002ff997424 */ /* 0x000fe400078e00ff */
[----:B------:R-:W-:Y:S01]  /*9000*/  FFMA.FTZ R116, R116, R149, 1.1641532182693481445e-10 ;  /* 0x2f00000074747423 */ /* 0x000fe20000010095 */
[----:B------:R-:W-:-:S04]  /*9010*/  IMAD.MOV.U32 R3, RZ, RZ, R6 ;  /* 0x000000ffff037224 */ /* 0x000fc800078e0006 */
        /* <DEDUP_REMOVED lines=14> */
.L_x_35476:
        /* <DEDUP_REMOVED lines=13> */
.L_x_35478:
[----:B------:R-:W-:Y:S05]  /*91d0*/  BSYNC.RECONVERGENT B3 ;  /* 0x0000000000037941 */ /* 0x000fea0003800200 */
.L_x_35477:
        /* <DEDUP_REMOVED lines=50> */
.L_x_35475:
[----:B------:R-:W-:Y:S05]  /*9500*/  BSYNC.RECONVERGENT B2 ;  /* 0x0000000000027941 */ /* 0x000fea0003800200 */
.L_x_35474:
        /* <DEDUP_REMOVED lines=20> */
.L_x_35481:
        /* <DEDUP_REMOVED lines=13> */
.L_x_35483:
[----:B------:R-:W-:Y:S05]  /*9720*/  BSYNC.RECONVERGENT B3 ;  /* 0x0000000000037941 */ /* 0x000fea0003800200 */
.L_x_35482:
        /* <DEDUP_REMOVED lines=50> */
.L_x_35480:
[----:B------:R-:W-:Y:S05]  /*9a50*/  BSYNC.RECONVERGENT B2 ;  /* 0x0000000000027941 */ /* 0x000fea0003800200 */
.L_x_35479:
        /* <DEDUP_REMOVED lines=11> */
.L_x_35463:
        /* <DEDUP_REMOVED lines=11> */
[----:B-1----:R-:W-:-:S04]  /*9bc0*/  IMAD.WIDE.U32 R152, R142, 0x4, R152 ;  /* 0x000000048e987825 */ /* 0x002fc800078e0098 */
[----:B------:R-:W-:Y:S01]  /*9bd0*/  VIADD R142, R142, 0x20 ;  /* 0x000000208e8e7836 */ /* 0x000fe20000000000 */
[----:B------:R3:W-:Y:S06]  /*9be0*/  STG.E desc[UR6][R152.64], R143 ;  /* 0x0000008f98007986 */ /* 0x0007ec000c101906 */
.L_x_35441:
[----:B------:R-:W-:Y:S05]  /*9bf0*/  BSYNC.RECONVERGENT B1 ;  /* 0x0000000000017941 */ /* 0x000fea0003800200 */
.L_x_35440:
[----:B------:R-:W-:Y:S01]  /*9c00*/  ISETP.GE.U32.AND P0, PT, R0, 0x80, PT ;  /* 0x000000800000780c */ /* 0x000fe20003f06070 */
[----:B------:R-:W-:Y:S03]  /*9c10*/  BSSY.RECONVERGENT B1, `(.L_x_35484) ;  /* 0x00002d7000017945 */ /* 0x000fe60003800200 */
[----:B0-23--:R-:W-:-:S09]  /*9c20*/  P2R R153, PR, RZ, 0x1 ;  /* 0x00000001ff997803 */ /* 0x00dfd20000000000 */
        /* <DEDUP_REMOVED lines=26> */
.L_x_35489:
        /* <DEDUP_REMOVED lines=13> */
.L_x_35491:
[----:B------:R-:W-:Y:S05]  /*9ea0*/  BSYNC.RECONVERGENT B3 ;  /* 0x0000000000037941 */ /* 0x000fea0003800200 */
.L_x_35490:
        /* <DEDUP_REMOVED lines=49> */
[----:B------:R-:W-:-:S07]  /*a1c0*/  HFMA2 R151, -RZ, RZ, 0, 0 ;  /* 0x00000000ff977431 */ /* 0x000fce00000001ff */
.L_x_35488:
[----:B------:R-:W-:Y:S05]  /*a1d0*/  BSYNC.RECONVERGENT B2 ;  /* 0x0000000000027941 */ /* 0x000fea0003800200 */
.L_x_35487:
        /* <DEDUP_REMOVED lines=24> */
.L_x_35494:
        /* <DEDUP_REMOVED lines=13> */
.L_x_35496:
[----:B------:R-:W-:Y:S05]  /*a430*/  BSYNC.RECONVERGENT B3 ;  /* 0x0000000000037941 */ /* 0x000fea0003800200 */
.L_x_35495:
        /* <DEDUP_REMOVED lines=50> */
.L_x_35493:
[----:B------:R-:W-:Y:S05]  /*a760*/  BSYNC.RECONVERGENT B2 ;  /* 0x0000000000027941 */ /* 0x000fea0003800200 */
.L_x_35492:
        /* <DEDUP_REMOVED lines=21> */
.L_x_35499:
        /* <DEDUP_REMOVED lines=13> */
.L_x_35501:
[----:B------:R-:W-:Y:S05]  /*a990*/  BSYNC.RECONVERGENT B3 ;  /* 0x0000000000037941 */ /* 0x000fea0003800200 */
.L_x_35500:
        /* <DEDUP_REMOVED lines=50> */
.L_x_35498:
[----:B------:R-:W-:Y:S05]  /*acc0*/  BSYNC.RECONVERGENT B2 ;  /* 0x0000000000027941 */ /* 0x000fea0003800200 */
.L_x_35497:
        /* <DEDUP_REMOVED lines=21> */
.L_x_35504:
        /* <DEDUP_REMOVED lines=13> */
.L_x_35506:
[----:B------:R-:W-:Y:S05]  /*aef0*/  BSYNC.RECONVERGENT B3 ;  /* 0x0000000000037941 */ /* 0x000fea0003800200 */
.L_x_35505:
        /* <DEDUP_REMOVED lines=50> */
.L_x_35503:
[----:B------:R-:W-:Y:S05]  /*b220*/  BSYNC.RECONVERGENT B2 ;  /* 0x0000000000027941 */ /* 0x000fea0003800200 */
.L_x_35502:
        /* <DEDUP_REMOVED lines=9> */
.L_x_35486:
        /* <DEDUP_REMOVED lines=16> */
.L_x_35510:
        /* <DEDUP_REMOVED lines=13> */
.L_x_35512:
[----:B------:R-:W-:Y:S05]  /*b490*/  BSYNC.RECONVERGENT B3 ;  /* 0x0000000000037941 */ /* 0x000fea0003800200 */
.L_x_35511:
        /* <DEDUP_REMOVED lines=50> */
.L_x_35509:
[----:B------:R-:W-:Y:S05]  /*b7c0*/  BSYNC.RECONVERGENT B2 ;  /* 0x0000000000027941 */ /* 0x000fea0003800200 */
.L_x_35508:
[----:B------:R-:W0:Y:S01]  /*b7d0*/  LDC R143, c[0x0][0x408] ;  /* 0x00010200ff8f7b82 */ /* 0x000e220000000800 */
[----:B------:R-:W-:Y:S01]  /*b7e0*/  ISETP.NE.AND P2, PT, R151, 0x1, PT ;  /* 0x000000019700780c */ /* 0x000fe20003f45270 */
[----:B------:R-:W-:Y:S01]  /*b7f0*/  IMAD.MOV.U32 R5, RZ, RZ, 0x2f800000 ;  /* 0x2f800000ff057424 */ /* 0x000fe200078e00ff */
[----:B------:R-:W-:Y:S01]  /*b800*/  I2FP.F32.U32 R150, R150 ;  /* 0x0000009600967245 */ /* 0x000fe20000201000 */
[----:B-----5:R-:W-:Y:S01]  /*b810*/  FMUL.FTZ R120, R120, R141 ;  /* 0x0000008d78787220 */ /* 0x020fe20000410000 */
[----:B------:R-:W-:Y:S01]  /*b820*/  BSSY.RECONVERGENT B2, `(.L_x_35513) ;  /* 0x0000052000027945 */ /* 0x000fe20003800200 */
[----:B------:R-:W-:Y:S02]  /*b830*/  HFMA2 R158, -RZ, RZ, 0, 1.1920928955078125e-07 ;  /* 0x00000002ff9e7431 */ /* 0x000fe400000001ff */
[----:B------:R-:W-:Y:S01]  /*b840*/  IMAD.MOV.U32 R3, RZ, RZ, R6 ;  /* 0x000000ffff037224 */ /* 0x000fe200078e0006 */
[----:B------:R-:W1:Y:S01]  /*b850*/  LDC R149, c[0x0][0x404] ;  /* 0x00010100ff957b82 */ /* 0x000e620000000800 */
[----:B------:R-:W-:Y:S01]  /*b860*/  FFMA.FTZ R150, R150, R5, 1.1641532182693481445e-10 ;  /* 0x2f00000096967423 */ /* 0x000fe20000010005 */
[----:B0-----:R-:W-:-:S04]  /*b870*/  FMUL.FTZ R120, R120, R143 ;  /* 0x0000008f78787220 */ /* 0x001fc80000410000 */
[----:B-1----:R-:W-:-:S04]  /*b880*/  FSETP.GTU.FTZ.AND P1, PT, R150, R149, PT ;  /* 0x000000959600720b */ /* 0x002fc80003f3c000 */
        /* <DEDUP_REMOVED lines=11> */
.L_x_35515:
        /* <DEDUP_REMOVED lines=13> */
.L_x_35517:
[----:B------:R-:W-:Y:S05]  /*ba10*/  BSYNC.RECONVERGENT B3 ;  /* 0x0000000000037941 */ /* 0x000fea0003800200 */
.L_x_35516:
        /* <DEDUP_REMOVED lines=50> */
.L_x_35514:
[----:B------:R-:W-:Y:S05]  /*bd40*/  BSYNC.RECONVERGENT B2 ;  /* 0x0000000000027941 */ /* 0x000fea0003800200 */
.L_x_35513:
        /* <DEDUP_REMOVED lines=20> */
.L_x_35520:
        /* <DEDUP_REMOVED lines=13> */
.L_x_35522:
[----:B------:R-:W-:Y:S05]  /*bf60*/  BSYNC.RECONVERGENT B3 ;  /* 0x0000000000037941 */ /* 0x000fea0003800200 */
.L_x_35521:
        /* <DEDUP_REMOVED lines=50> */
.L_x_35519:
[----:B------:R-:W-:Y:S05]  /*c290*/  BSYNC.RECONVERGENT B2 ;  /* 0x0000000000027941 */ /* 0x000fea0003800200 */
.L_x_35518:
        /* <DEDUP_REMOVED lines=20> */
.L_x_35525:
        /* <DEDUP_REMOVED lines=13> */
.L_x_35527:
[----:B------:R-:W-:Y:S05]  /*c4b0*/  BSYNC.RECONVERGENT B3 ;  /* 0x0000000000037941 */ /* 0x000fea0003800200 */
.L_x_35526:
        /* <DEDUP_REMOVED lines=50> */
.L_x_35524:
[----:B------:R-:W-:Y:S05]  /*c7e0*/  BSYNC.RECONVERGENT B2 ;  /* 0x0000000000027941 */ /* 0x000fea0003800200 */
.L_x_35523:
        /* <DEDUP_REMOVED lines=11> */
.L_x_35507:
        /* <DEDUP_REMOVED lines=14> */
.L_x_35485:
[----:B------:R-:W-:Y:S05]  /*c980*/  BSYNC.RECONVERGENT B1 ;  /* 0x0000000000017941 */ /* 0x000fea0003800200 */
.L_x_35484:
        /* <DEDUP_REMOVED lines=29> */
.L_x_35533:
        /* <DEDUP_REMOVED lines=13> */
.L_x_35535:
[----:B------:R-:W-:Y:S05]  /*cc30*/  BSYNC.RECONVERGENT B3 ;  /* 0x0000000000037941 */ /* 0x000fea0003800200 */
.L_x_35534:
        /* <DEDUP_REMOVED lines=49> */
.L_x_35532:
[----:B------:R-:W-:Y:S05]  /*cf50*/  BSYNC.RECONVERGENT B2 ;  /* 0x0000000000027941 */ /* 0x000fea0003800200 */
.L_x_35531:
        /* <DEDUP_REMOVED lines=24> */
.L_x_35538:
        /* <DEDUP_REMOVED lines=13> */
.L_x_35540:
[----:B------:R-:W-:Y:S05]  /*d1b0*/  BSYNC.RECONVERGENT B3 ;  /* 0x0000000000037941 */ /* 0x000fea0003800200 */
.L_x_35539:
        /* <DEDUP_REMOVED lines=50> */
.L_x_35537:
[----:B------:R-:W-:Y:S05]  /*d4e0*/  BSYNC.RECONVERGENT B2 ;  /* 0x0000000000027941 */ /* 0x000fea0003800200 */
.L_x_35536:
        /* <DEDUP_REMOVED lines=21> */
.L_x_35543:
        /* <DEDUP_REMOVED lines=13> */
.L_x_35545:
[----:B------:R-:W-:Y:S05]  /*d710*/  BSYNC.RECONVERGENT B3 ;  /* 0x0000000000037941 */ /* 0x000fea0003800200 */
.L_x_35544:
        /* <DEDUP_REMOVED lines=50> */
.L_x_35542:
[----:B------:R-:W-:Y:S05]  /*da40*/  BSYNC.RECONVERGENT B2 ;  /* 0x0000000000027941 */ /* 0x000fea0003800200 */
.L_x_35541:
        /* <DEDUP_REMOVED lines=21> */
.L_x_35548:
        /* <DEDUP_REMOVED lines=13> */
.L_x_35550:
[----:B------:R-:W-:Y:S05]  /*dc70*/  BSYNC.RECONVERGENT B3 ;  /* 0x0000000000037941 */ /* 0x000fea0003800200 */
.L_x_35549:
        /* <DEDUP_REMOVED lines=50> */
.L_x_35547:
[----:B------:R-:W-:Y:S05]  /*dfa0*/  BSYNC.RECONVERGENT B2 ;  /* 0x0000000000027941 */ /* 0x000fea0003800200 */
.L_x_35546:
        /* <DEDUP_REMOVED lines=9> */
.L_x_35530:
        /* <DEDUP_REMOVED lines=16> */
.L_x_35554:
        /* <DEDUP_REMOVED lines=13> */
.L_x_35556:
[----:B------:R-:W-:Y:S05]  /*e210*/  BSYNC.RECONVERGENT B3 ;  /* 0x0000000000037941 */ /* 0x000fea0003800200 */
.L_x_35555:
        /* <DEDUP_REMOVED lines=49> */
.L_x_35553:
[----:B------:R-:W-:Y:S05]  /*e530*/  BSYNC.RECONVERGENT B2 ;  /* 0x0000000000027941 */ /* 0x000fea0003800200 */
.L_x_35552:
[----:B------:R-:W0:Y:S01]  /*e540*/  LDC R143, c[0x0][0x408] ;  /* 0x00010200ff8f7b82 */ /* 0x000e220000000800 */
[----:B------:R-:W-:Y:S01]  /*e550*/  I2FP.F32.U32 R150, R149 ;  /* 0x0000009500967245 */ /* 0x000fe20000201000 */
[----:B------:R-:W-:Y:S01]  /*e560*/  HFMA2 R149, -RZ, RZ, 0.1171875, 0 ;  /* 0x2f800000ff957431 */ /* 0x000fe200000001ff */
[----:B------:R-:W-:Y:S01]  /*e570*/  ISETP.NE.AND P1, PT, R151, 0x1, PT ;  /* 0x000000019700780c */ /* 0x000fe20003f25270 */
[----:B-----5:R-:W-:Y:S01]  /*e580*/  FMUL.FTZ R124, R124, R141 ;  /* 0x0000008d7c7c7220 */ /* 0x020fe20000410000 */
[----:B------:R-:W-:Y:S01]  /*e590*/  BSSY.RECONVERGENT B2, `(.L_x_35557) ;  /* 0x0000052000027945 */ /* 0x000fe20003800200 */
[----:B------:R-:W-:Y:S01]  /*e5a0*/  IMAD.MOV.U32 R159, RZ, RZ, 0x2 ;  /* 0x00000002ff9f7424 */ /* 0x000fe200078e00ff */
[----:B------:R-:W-:Y:S01]  /*e5b0*/  MOV R3, R6 ;  /* 0x0000000600037202 */ /* 0x000fe20000000f00 */
[----:B------:R-:W1:Y:S01]  /*e5c0*/  LDC R5, c[0x0][0x404] ;  /* 0x00010100ff057b82 */ /* 0x000e620000000800 */
[----:B------:R-:W-:Y:S01]  /*e5d0*/  FFMA.FTZ R150, R150, R149, 1.1641532182693481445e-10 ;  /* 0x2f00000096967423 */ /* 0x000fe20000010095 */
[----:B0-----:R-:W-:-:S04]  /*e5e0*/  FMUL.FTZ R124, R124, R143 ;  /* 0x0000008f7c7c7220 */ /* 0x001fc80000410000 */
[----:B-1----:R-:W-:-:S04]  /*e5f0*/  FSETP.GTU.FTZ.AND P0, PT, R150, R5, PT ;  /* 0x000000059600720b */ /* 0x002fc80003f1c000 */
        /* <DEDUP_REMOVED lines=11> */
.L_x_35559:
        /* <DEDUP_REMOVED lines=13> */
.L_x_35561:
[----:B------:R-:W-:Y:S05]  /*e780*/  BSYNC.RECONVERGENT B3 ;  /* 0x0000000000037941 */ /* 0x000fea0003800200 */
.L_x_35560:
        /* <DEDUP_REMOVED lines=44> */
[----:B------:R-:W-:Y:S01]  /*ea50*/  IMAD.WIDE.U32 R6, R7, -0x326172a9, RZ ;  /* 0xcd9e8d5707067825 */ /* 0x000fe200078e00ff */
[----:B------:R-:W-:-:S03]  /*ea60*/  MOV R3, R156 ;  /* 0x0000009c00037202 */ /* 0x000fc60000000f00 */
[----:B------:R-:W-:Y:S01]  /*ea70*/  IMAD.WIDE.U32 R150, R150, -0x2daee0ad, RZ ;  /* 0xd2511f5396967825 */ /* 0x000fe200078e00ff */
[----:B------:R-:W-:-:S03]  /*ea80*/  LOP3.LUT R2, R2, UR19, R7, 0x96, !PT ;  /* 0x0000001302027c12 */ /* 0x000fc6000f8e9607 */
[----:B------:R-:W-:Y:S01]  /*ea90*/  IMAD.MOV.U32 R156, RZ, RZ, R150 ;  /* 0x000000ffff9c7224 */ /* 0x000fe200078e0096 */
[----:B------:R-:W-:-:S07]  /*eaa0*/  LOP3.LUT R7, R158, UR23, R151, 0x96, !PT ;  /* 0x000000179e077c12 */ /* 0x000fce000f8e9697 */
.L_x_35558:
[----:B------:R-:W-:Y:S05]  /*eab0*/  BSYNC.RECONVERGENT B2 ;  /* 0x0000000000027941 */ /* 0x000fea0003800200 */
.L_x_35557:
        /* <DEDUP_REMOVED lines=20> */
.L_x_35564:
        /* <DEDUP_REMOVED lines=13> */
.L_x_35566:
[----:B------:R-:W-:Y:S05]  /*ecd0*/  BSYNC.RECONVERGENT B3 ;  /* 0x0000000000037941 */ /* 0x000fea0003800200 */
.L_x_35565:
        /* <DEDUP_REMOVED lines=49> */
[----:B------:R-:W-:-:S07]  /*eff0*/  HFMA2 R150, -RZ, RZ, 0, 0 ;  /* 0x00000000ff967431 */ /* 0x000fce00000001ff */
.L_x_35563:
[----:B------:R-:W-:Y:S05]  /*f000*/  BSYNC.RECONVERGENT B2 ;  /* 0x0000000000027941 */ /* 0x000fea0003800200 */
.L_x_35562:
        /* <DEDUP_REMOVED lines=20> */
.L_x_35569:
        /* <DEDUP_REMOVED lines=13> */
.L_x_35571:
[----:B------:R-:W-:Y:S05]  /*f220*/  BSYNC.RECONVERGENT B3 ;  /* 0x0000000000037941 */ /* 0x000fea0003800200 */
.L_x_35570:
        /* <DEDUP_REMOVED lines=50> */
.L_x_35568:
[----:B------:R-:W-:Y:S05]  /*f550*/  BSYNC.RECONVERGENT B2 ;  /* 0x0000000000027941 */ /* 0x000fea0003800200 */
.L_x_35567:
        /* <DEDUP_REMOVED lines=11> */
.L_x_35551:
        /* <DEDUP_REMOVED lines=14> */
.L_x_35529:
[----:B------:R-:W-:Y:S05]  /*f6f0*/  BSYNC.RECONVERGENT B1 ;  /* 0x0000000000017941 */ /* 0x000fea0003800200 */
.L_x_35528:
[----:B------:R-:W-:Y:S01]  /*f700*/  ISETP.GE.U32.AND P0, PT, R0, 0xc0, PT ;  /* 0x000000c00000780c */ /* 0x000fe20003f06070 */
[----:B------:R-:W-:Y:S03]  /*f710*/  BSSY.RECONVERGENT B1, `(.L_x_35572) ;  /* 0x00002d7000017945 */ /* 0x000fe60003800200 */
[----:B0-2---:R-:W-:-:S09]  /*f720*/  P2R R151, PR, RZ, 0x1 ;  /* 0x00000001ff977803 */ /* 0x005fd20000000000 */
        /* <DEDUP_REMOVED lines=26> */
.L_x_35577:
        /* <DEDUP_REMOVED lines=13> */
.L_x_35579:
[----:B------:R-:W-:Y:S05]  /*f9a0*/  BSYNC.RECONVERGENT B3 ;  /* 0x0000000000037941 */ /* 0x000fea0003800200 */
.L_x_35578:
        /* <DEDUP_REMOVED lines=49> */
[----:B------:R-:W-:-:S07]  /*fcc0*/  MOV R150, R156 ;  /* 0x0000009c00967202 */ /* 0x000fce0000000f00 */
.L_x_35576:
[----:B------:R-:W-:Y:S05]  /*fcd0*/  BSYNC.RECONVERGENT B2 ;  /* 0x0000000000027941 */ /* 0x000fea0003800200 */
.L_x_35575:
        /* <DEDUP_REMOVED lines=24> */
.L_x_35582:
        /* <DEDUP_REMOVED lines=13> */
.L_x_35584:
[----:B------:R-:W-:Y:S05]  /*ff30*/  BSYNC.RECONVERGENT B3 ;  /* 0x0000000000037941 */ /* 0x000fea0003800200 */
.L_x_35583:
        /* <DEDUP_REMOVED lines=50> */
.L_x_35581:
[----:B------:R-:W-:Y:S05]  /*10260*/  BSYNC.RECONVERGENT B2 ;  /* 0x0000000000027941 */ /* 0x000fea0003800200 */
.L_x_35580:
        /* <DEDUP_REMOVED lines=21> */
.L_x_35587:
        /* <DEDUP_REMOVED lines=13> */
.L_x_35589:
[----:B------:R-:W-:Y:S05]  /*10490*/  BSYNC.RECONVERGENT B3 ;  /* 0x0000000000037941 */ /* 0x000fea0003800200 */
.L_x_35588:
        /* <DEDUP_REMOVED lines=50> */
.L_x_35586:
[----:B------:R-:W-:Y:S05]  /*107c0*/  BSYNC.RECONVERGENT B2 ;  /* 0x0000000000027941 */ /* 0x000fea0003800200 */
.L_x_35585:
        /* <DEDUP_REMOVED lines=21> */
.L_x_35592:
        /* <DEDUP_REMOVED lines=13> */
.L_x_35594:
[----:B------:R-:W-:Y:S05]  /*109f0*/  BSYNC.RECONVERGENT B3 ;  /* 0x0000000000037941 */ /* 0x000fea0003800200 */
.L_x_35593:
        /* <DEDUP_REMOVED lines=50> */
.L_x_35591:
[----:B------:R-:W-:Y:S05]  /*10d20*/  BSYNC.RECONVERGENT B2 ;  /* 0x0000000000027941 */ /* 0x000fea0003800200 */
.L_x_35590:
        /* <DEDUP_REMOVED lines=9> */
.L_x_35574:
        /* <DEDUP_REMOVED lines=16> */
.L_x_35598:
        /* <DEDUP_REMOVED lines=13> */
.L_x_35600:
[----:B------:R-:W-:Y:S05]  /*10f90*/  BSYNC.RECONVERGENT B3 ;  /* 0x0000000000037941 */ /* 0x000fea0003800200 */
.L_x_35599:
        /* <DEDUP_REMOVED lines=50> */
.L_x_35597:
[----:B------:R-:W-:Y:S05]  /*112c0*/  BSYNC.RECONVERGENT B2 ;  /* 0x0000000000027941 */ /* 0x000fea0003800200 */
.L_x_35596:
[----:B------:R-:W0:Y:S01]  /*112d0*/  LDC R143, c[0x0][0x408] ;  /* 0x00010200ff8f7b82 */ /* 0x000e220000000800 */
[----:B------:R-:W-:Y:S01]  /*112e0*/  I2FP.F32.U32 R156, R156 ;  /* 0x0000009c009c7245 */ /* 0x000fe20000201000 */
[----:B------:R-:W-:Y:S01]  /*112f0*/  IMAD.MOV.U32 R5, RZ, RZ, 0x2f800000 ;  /* 0x2f800000ff057424 */ /* 0x000fe200078e00ff */
[----:B------:R-:W-:Y:S01]  /*11300*/  ISETP.NE.AND P1, PT, R157, 0x1, PT ;  /* 0x000000019d00780c */ /* 0x000fe20003f25270 */
[----:B-----5:R-:W-:Y:S01]  /*11310*/  FMUL.FTZ R128, R128, R141 ;  /* 0x0000008d80807220 */ /* 0x020fe20000410000 */
[----:B------:R-:W-:Y:S01]  /*11320*/  BSSY.RECONVERGENT B2, `(.L_x_35601) ;  /* 0x0000052000027945 */ /* 0x000fe20003800200 */
[----:B------:R-:W-:Y:S01]  /*11330*/  FFMA.FTZ R156, R156, R5, 1.1641532182693481445e-10 ;  /* 0x2f0000009c9c7423 */ /* 0x000fe20000010005 */
[----:B------:R-:W-:Y:S01]  /*11340*/  HFMA2 R160, -RZ, RZ, 0, 1.1920928955078125e-07 ;  /* 0x00000002ffa07431 */ /* 0x000fe200000001ff */
[----:B------:R-:W1:Y:S01]  /*11350*/  LDC R149, c[0x0][0x404] ;  /* 0x00010100ff957b82 */ /* 0x000e620000000800 */
[----:B------:R-:W-:Y:S02]  /*11360*/  IMAD.MOV.U32 R3, RZ, RZ, R6 ;  /* 0x000000ffff037224 */ /* 0x000fe400078e0006 */
[----:B0-----:R-:W-:Y:S01]  /*11370*/  FMUL.FTZ R128, R128, R143 ;  /* 0x0000008f80807220 */ /* 0x001fe20000410000 */
[----:B-1----:R-:W-:-:S04]  /*11380*/  FSETP.GTU.FTZ.AND P0, PT, R156, R149, PT ;  /* 0x000000959c00720b */ /* 0x002fc80003f1c000 */
        /* <DEDUP_REMOVED lines=11> */
.L_x_35603:
        /* <DEDUP_REMOVED lines=13> */
.L_x_35605:
[----:B------:R-:W-:Y:S05]  /*11510*/  BSYNC.RECONVERGENT B3 ;  /* 0x0000000000037941 */ /* 0x000fea0003800200 */
.L_x_35604:
        /* <DEDUP_REMOVED lines=50> */
.L_x_35602:
[----:B------:R-:W-:Y:S05]  /*11840*/  BSYNC.RECONVERGENT B2 ;  /* 0x0000000000027941 */ /* 0x000fea0003800200 */
.L_x_35601:
        /* <DEDUP_REMOVED lines=20> */
.L_x_35608:
        /* <DEDUP_REMOVED lines=13> */
.L_x_35610:
[----:B------:R-:W-:Y:S05]  /*11a60*/  BSYNC.RECONVERGENT B3 ;  /* 0x0000000000037941 */ /* 0x000fea0003800200 */
.L_x_35609:
        /* <DEDUP_REMOVED lines=50> */
.L_x_35607:
[----:B------:R-:W-:Y:S05]  /*11d90*/  BSYNC.RECONVERGENT B2 ;  /* 0x0000000000027941 */ /* 0x000fea0003800200 */
.L_x_35606:
        /* <DEDUP_REMOVED lines=20> */
.L_x_35613:
        /* <DEDUP_REMOVED lines=13> */
.L_x_35615:
[----:B------:R-:W-:Y:S05]  /*11fb0*/  BSYNC.RECONVERGENT B3 ;  /* 0x0000000000037941 */ /* 0x000fea0003800200 */
.L_x_35614:
        /* <DEDUP_REMOVED lines=50> */
.L_x_35612:
[----:B------:R-:W-:Y:S05]  /*122e0*/  BSYNC.RECONVERGENT B2 ;  /* 0x0000000000027941 */ /* 0x000fea0003800200 */
.L_x_35611:
        /* <DEDUP_REMOVED lines=11> */
.L_x_35595:
        /* <DEDUP_REMOVED lines=14> */
.L_x_35573:
[----:B------:R-:W-:Y:S05]  /*12480*/  BSYNC.RECONVERGENT B1 ;  /* 0x0000000000017941 */ /* 0x000fea0003800200 */
.L_x_35572:
        /* <DEDUP_REMOVED lines=29> */
.L_x_35621:
        /* <DEDUP_REMOVED lines=13> */
.L_x_35623:
[----:B------:R-:W-:Y:S05]  /*12730*/  BSYNC.RECONVERGENT B3 ;  /* 0x0000000000037941 */ /* 0x000fea0003800200 */
.L_x_35622:
        /* <DEDUP_REMOVED lines=49> */
.L_x_35620:
[----:B------:R-:W-:Y:S05]  /*12a50*/  BSYNC.RECONVERGENT B2 ;  /* 0x0000000000027941 */ /* 0x000fea0003800200 */
.L_x_35619:
        /* <DEDUP_REMOVED lines=24> */
.L_x_35626:
        /* <DEDUP_REMOVED lines=13> */
.L_x_35628:
[----:B------:R-:W-:Y:S05]  /*12cb0*/  BSYNC.RECONVERGENT B3 ;  /* 0x0000000000037941 */ /* 0x000fea0003800200 */
.L_x_35627:
        /* <DEDUP_REMOVED lines=50> */
.L_x_35625:
[----:B------:R-:W-:Y:S05]  /*12fe0*/  BSYNC.RECONVERGENT B2 ;  /* 0x0000000000027941 */ /* 0x000fea0003800200 */
.L_x_35624:
        /* <DEDUP_REMOVED lines=21> */
.L_x_35631:
        /* <DEDUP_REMOVED lines=13> */
.L_x_35633:
[----:B------:R-:W-:Y:S05]  /*13210*/  BSYNC.RECONVERGENT B3 ;  /* 0x0000000000037941 */ /* 0x000fea0003800200 */
.L_x_35632:
        /* <DEDUP_REMOVED lines=50> */
.L_x_35630:
[----:B------:R-:W-:Y:S05]  /*13540*/  BSYNC.RECONVERGENT B2 ;  /* 0x0000000000027941 */ /* 0x000fea0003800200 */
.L_x_35629:
        /* <DEDUP_REMOVED lines=21> */
.L_x_35636:
        /* <DEDUP_REMOVED lines=13> */
.L_x_35638:
[----:B------:R-:W-:Y:S05]  /*13770*/  BSYNC.RECONVERGENT B3 ;  /* 0x0000000000037941 */ /* 0x000fea0003800200 */
.L_x_35637:
        /* <DEDUP_REMOVED lines=50> */
.L_x_35635:
[----:B------:R-:W-:Y:S05]  /*13aa0*/  BSYNC.RECONVERGENT B2 ;  /* 0x0000000000027941 */ /* 0x000fea0003800200 */
.L_x_35634:
        /* <DEDUP_REMOVED lines=9> */
.L_x_35618:
        /* <DEDUP_REMOVED lines=16> */
.L_x_35642:
        /* <DEDUP_REMOVED lines=13> */
.L_x_35644:
[----:B------:R-:W-:Y:S05]  /*13d10*/  BSYNC.RECONVERGENT B3 ;  /* 0x0000000000037941 */ /* 0x000fea0003800200 */
.L_x_35643:
        /* <DEDUP_REMOVED lines=49> */
.L_x_35641:
[----:B------:R-:W-:Y:S05]  /*14030*/  BSYNC.RECONVERGENT B2 ;  /* 0x0000000000027941 */ /* 0x000fea0003800200 */
.L_x_35640:
        /* <DEDUP_REMOVED lines=23> */
.L_x_35647:
        /* <DEDUP_REMOVED lines=13> */
.L_x_35649:
[----:B------:R-:W-:Y:S05]  /*14280*/  BSYNC.RECONVERGENT B3 ;  /* 0x0000000000037941 */ /* 0x000fea0003800200 */
.L_x_35648:
        /* <DEDUP_REMOVED lines=50> */
.L_x_35646:
[----:B------:R-:W-:Y:S05]  /*145b0*/  BSYNC.RECONVERGENT B2 ;  /* 0x0000000000027941 */ /* 0x000fea0003800200 */
.L_x_35645:
        /* <DEDUP_REMOVED lines=20> */
.L_x_35652:
        /* <DEDUP_REMOVED lines=13> */
.L_x_35654:
[----:B------:R-:W-:Y:S05]  /*147d0*/  BSYNC.RECONVERGENT B3 ;  /* 0x0000000000037941 */ /* 0x000fea0003800200 */
.L_x_35653:
        /* <DEDUP_REMOVED lines=50> */
.L_x_35651:
[----:B------:R-:W-:Y:S05]  /*14b00*/  BSYNC.RECONVERGENT B2 ;  /* 0x0000000000027941 */ /* 0x000fea0003800200 */
.L_x_35650:
        /* <DEDUP_REMOVED lines=20> */
.L_x_35657:
        /* <DEDUP_REMOVED lines=13> */
.L_x_35659:
[----:B------:R-:W-:Y:S05]  /*14d20*/  BSYNC.RECONVERGENT B3 ;  /* 0x0000000000037941 */ /* 0x000fea0003800200 */
.L_x_35658:
        /* <DEDUP_REMOVED lines=50> */
.L_x_35656:
[----:B------:R-:W-:Y:S05]  /*15050*/  BSYNC.RECONVERGENT B2 ;  /* 0x0000000000027941 */ /* 0x000fea0003800200 */
.L_x_35655:
        /* <DEDUP_REMOVED lines=11> */
.L_x_35639:
        /* <DEDUP_REMOVED lines=14> */
.L_x_35617:
[----:B------:R-:W-:Y:S05]  /*151f0*/  BSYNC.RECONVERGENT B1 ;  /* 0x0000000000017941 */ /* 0x000fea0003800200 */
.L_x_35616:
[----:B------:R-:W-:Y:S01]  /*15200*/  ISETP.GE.U32.AND P0, PT, R0, 0x100, PT ;  /* 0x000001000000780c */ /* 0x000fe20003f06070 */
[----:B------:R-:W-:Y:S03]  /*15210*/  BSSY.RECONVERGENT B1, `(.L_x_35660) ;  /* 0x00002d4000017945 */ /* 0x000fe60003800200 */
[----:B------:R-:W-:-:S09]  /*15220*/  P2R R149, PR, RZ, 0x1 ;  /* 0x00000001ff957803 */ /* 0x000fd20000000000 */
[----:B------:R-:W-:Y:S05]  /*15230*/  @!P0 BRA `(.L_x_35661) ;  /* 0x0000002c00448947 */ /* 0x000fea0003800000 */
[----:B------:R-:W-:Y:S01]  /*15240*/  ISETP.NE.U32.AND P0, PT, RZ, UR8, PT ;  /* 0x00000008ff007c0c */ /* 0x000fe2000bf05070 */
[----:B------:R-:W1:Y:S03]  /*15250*/  LDC.64 R136, c[0x0][0x390] ;  /* 0x0000e400ff887b82 */ /* 0x000e660000000a00 */
[----:B------:R-:W-:-:S13]  /*15260*/  ISETP.NE.AND.EX P0, PT, RZ, UR9, PT, P0 ;  /* 0x00000009ff007c0c */ /* 0x000fda000bf05300 */
[----:B0-2---:R-:W0:Y:S01]  /*15270*/  @P0 LDC.64 R156, c[0x0][0x3a0] ;  /* 0x0000e800ff9c0b82 */ /* 0x005e220000000a00 */
        /* <DEDUP_REMOVED lines=21> */
.L_x_35665:
        /* <DEDUP_REMOVED lines=13> */
.L_x_35667:
[----:B------:R-:W-:Y:S05]  /*154a0*/  BSYNC.RECONVERGENT B3 ;  /* 0x0000000000037941 */ /* 0x000fea0003800200 */
.L_x_35666:
        /* <DEDUP_REMOVED lines=47> */
[----:B------:R-:W-:Y:S02]  /*157a0*/  LOP3.LUT R7, R156, UR23, R159, 0x96, !PT ;  /* 0x000000179c077c12 */ /* 0x000fe4000f8e969f */
[----:B------:R-:W-:-:S07]  /*157b0*/  MOV R156, R5 ;  /* 0x00000005009c7202 */ /* 0x000fce0000000f00 */
.L_x_35664:
[----:B------:R-:W-:Y:S05]  /*157c0*/  BSYNC.RECONVERGENT B2 ;  /* 0x0000000000027941 */ /* 0x000fea0003800200 */
.L_x_35663:
        /* <DEDUP_REMOVED lines=24> */
.L_x_35670:
        /* <DEDUP_REMOVED lines=13> */
.L_x_35672:
[----:B------:R-:W-:Y:S05]  /*15a20*/  BSYNC.RECONVERGENT B3 ;  /* 0x0000000000037941 */ /* 0x000fea0003800200 */
.L_x_35671:
        /* <DEDUP_REMOVED lines=50> */
.L_x_35669:
[----:B------:R-:W-:Y:S05]  /*15d50*/  BSYNC.RECONVERGENT B2 ;  /* 0x0000000000027941 */ /* 0x000fea0003800200 */
.L_x_35668:
        /* <DEDUP_REMOVED lines=21> */
.L_x_35675:
        /* <DEDUP_REMOVED lines=13> */
.L_x_35677:
[----:B------:R-:W-:Y:S05]  /*15f80*/  BSYNC.RECONVERGENT B3 ;  /* 0x0000000000037941 */ /* 0x000fea0003800200 */
.L_x_35676:
        /* <DEDUP_REMOVED lines=50> */
.L_x_35674:
[----:B------:R-:W-:Y:S05]  /*162b0*/  BSYNC.RECONVERGENT B2 ;  /* 0x0000000000027941 */ /* 0x000fea0003800200 */
.L_x_35673:
        /* <DEDUP_REMOVED lines=21> */
.L_x_35680:
        /* <DEDUP_REMOVED lines=13> */
.L_x_35682:
[----:B------:R-:W-:Y:S05]  /*164e0*/  BSYNC.RECONVERGENT B3 ;  /* 0x0000000000037941 */ /* 0x000fea0003800200 */
.L_x_35681:
        /* <DEDUP_REMOVED lines=50> */
.L_x_35679:
[----:B------:R-:W-:Y:S05]  /*16810*/  BSYNC.RECONVERGENT B2 ;  /* 0x0000000000027941 */ /* 0x000fea0003800200 */
.L_x_35678:
        /* <DEDUP_REMOVED lines=9> */
.L_x_35662:
        /* <DEDUP_REMOVED lines=16> */
.L_x_35686:
        /* <DEDUP_REMOVED lines=13> */
.L_x_35688:
[----:B------:R-:W-:Y:S05]  /*16a80*/  BSYNC.RECONVERGENT B3 ;  /* 0x0000000000037941 */ /* 0x000fea0003800200 */
.L_x_35687:
        /* <DEDUP_REMOVED lines=47> */
[----:B------:R-:W-:Y:S01]  /*16d80*/  LOP3.LUT R7, R156, UR23, R159, 0x96, !PT ;  /* 0x000000179c077c12 */ /* 0x000fe2000f8e969f */
[----:B------:R-:W-:-:S07]  /*16d90*/  IMAD.MOV.U32 R156, RZ, RZ, R5 ;  /* 0x000000ffff9c7224 */ /* 0x000fce00078e0005 */
.L_x_35685:
[----:B------:R-:W-:Y:S05]  /*16da0*/  BSYNC.RECONVERGENT B2 ;  /* 0x0000000000027941 */ /* 0x000fea0003800200 */
.L_x_35684:
        /* <DEDUP_REMOVED lines=23> */
.L_x_35691:
        /* <DEDUP_REMOVED lines=13> */
.L_x_35693:
[----:B------:R-:W-:Y:S05]  /*16ff0*/  BSYNC.RECONVERGENT B3 ;  /* 0x0000000000037941 */ /* 0x000fea0003800200 */
.L_x_35692:
        /* <DEDUP_REMOVED lines=50> */
.L_x_35690:
[----:B------:R-:W-:Y:S05]  /*17320*/  BSYNC.RECONVERGENT B2 ;  /* 0x0000000000027941 */ /* 0x000fea0003800200 */
.L_x_35689:
        /* <DEDUP_REMOVED lines=20> */
.L_x_35696:
        /* <DEDUP_REMOVED lines=13> */
.L_x_35698:
[----:B------:R-:W-:Y:S05]  /*17540*/  BSYNC.RECONVERGENT B3 ;  /* 0x0000000000037941 */ /* 0x000fea0003800200 */
.L_x_35697:
        /* <DEDUP_REMOVED lines=50> */
.L_x_35695:
[----:B------:R-:W-:Y:S05]  /*17870*/  BSYNC.RECONVERGENT B2 ;  /* 0x0000000000027941 */ /* 0x000fea0003800200 */
.L_x_35694:
        /* <DEDUP_REMOVED lines=20> */
.L_x_35701:
        /* <DEDUP_REMOVED lines=13> */
.L_x_35703:
[----:B------:R-:W-:Y:S05]  /*17a90*/  BSYNC.RECONVERGENT B3 ;  /* 0x0000000000037941 */ /* 0x000fea0003800200 */
.L_x_35702:
        /* <DEDUP_REMOVED lines=50> */
.L_x_35700:
[----:B------:R-:W-:Y:S05]  /*17dc0*/  BSYNC.RECONVERGENT B2 ;  /* 0x0000000000027941 */ /* 0x000fea0003800200 */
.L_x_35699:
        /* <DEDUP_REMOVED lines=11> */
.L_x_35683:
        /* <DEDUP_REMOVED lines=13> */
.L_x_35661:
[----:B------:R-:W-:Y:S05]  /*17f50*/  BSYNC.RECONVERGENT B1 ;  /* 0x0000000000017941 */ /* 0x000fea0003800200 */
.L_x_35660:
[----:B------:R-:W-:Y:S01]  /*17f60*/  FADD.FTZ R142, RZ, R108 ;  /* 0x0000006cff8e7221 */ /* 0x000fe20000010000 */
[C---:B------:R-:W-:Y:S01]  /*17f70*/  ISETP.GT.U32.AND P4, PT, R0.reuse, 0x3f, PT ;  /* 0x0000003f0000780c */ /* 0x040fe20003f84070 */
[----:B------:R-:W-:Y:S01]  /*17f80*/  UMOV UR23, 0xffffffff ;  /* 0xffffffff00177882 */ /* 0x000fe20000000000 */
[C---:B------:R-:W-:Y:S01]  /*17f90*/  ISETP.GT.U32.AND P3, PT, R0.reuse, 0x5f, PT ;  /* 0x0000005f0000780c */ /* 0x040fe20003f64070 */
[----:B---3-5:R-:W-:Y:S01]  /*17fa0*/  FADD.FTZ R141, R109, R142 ;  /* 0x0000008e6d8d7221 */ /* 0x028fe20000010000 */
[C---:B------:R-:W-:Y:S02]  /*17fb0*/  ISETP.GT.U32.AND P2, PT, R0.reuse, 0x7f, PT ;  /* 0x0000007f0000780c */ /* 0x040fe40003f44070 */
[----:B------:R-:W-:Y:S01]  /*17fc0*/  ISETP.GT.U32.AND P1, PT, R0, 0x9f, PT ;  /* 0x0000009f0000780c */ /* 0x000fe20003f24070 */
[----:B------:R-:W-:Y:S01]  /*17fd0*/  FADD.FTZ R142, R110, R141 ;  /* 0x0000008d6e8e7221 */ /* 0x000fe20000010000 */
[C---:B------:R-:W-:Y:S02]  /*17fe0*/  ISETP.GT.U32.AND P0, PT, R0.reuse, 0xbf, PT ;  /* 0x000000bf0000780c */ /* 0x040fe40003f04070 */
[----:B------:R-:W-:Y:S01]  /*17ff0*/  ISETP.GT.U32.AND P6, PT, R0, 0xdf, PT ;  /* 0x000000df0000780c */ /* 0x000fe20003fc4070 */
[----:B------:R-:W-:-:S03]  /*18000*/  FADD.FTZ R142, R111, R142 ;  /* 0x0000008e6f8e7221 */ /* 0x000fc60000010000 */
[----:B--2---:R-:W-:Y:S02]  /*18010*/  P2R R160, PR, RZ, 0x40 ;  /* 0x00000040ffa07803 */ /* 0x004fe40000000000 */
        /* <DEDUP_REMOVED lines=122> */
.L_x_35733:
[----:B------:R-:W-:Y:S01]  /*187c0*/  LOP3.LUT P1, RZ, R140, 0x1f, RZ, 0xc0, !PT ;  /* 0x0000001f8cff7812 */ /* 0x000fe2000782c0ff */
[----:B------:R-:W-:Y:S01]  /*187d0*/  FMUL.FTZ R141, R159, R159 ;  /* 0x0000009f9f8d7220 */ /* 0x000fe20000410000 */
[----:B-1----:R-:W-:Y:S01]  /*187e0*/  FADD.FTZ R157, R163, R158 ;  /* 0x0000009ea39d7221 */ /* 0x002fe20000010000 */
[----:B------:R-:W-:Y:S01]  /*187f0*/  ISETP.NE.AND P0, PT, RZ, UR21, PT ;  /* 0x00000015ff007c0c */ /* 0x000fe2000bf05270 */
[----:B------:R-:W-:Y:S02]  /*18800*/  BSSY.RECONVERGENT B1, `(.L_x_35705) ;  /* 0x000001d000017945 */ /* 0x000fe40003800200 */
[----:B------:R-:W-:Y:S01]  /*18810*/  FFMA.FTZ R157, R157, R142, UR22 ;  /* 0x000000169d9d7e23 */ /* 0x000fe2000801008e */
[----:B------:R-:W-:Y:S02]  /*18820*/  FSEL R160, R141, RZ, P0 ;  /* 0x000000ff8da07208 */ /* 0x000fe40000000000 */
[----:B------:R-:W-:-:S03]  /*18830*/  FSEL R156, R159, RZ, !P0 ;  /* 0x000000ff9f9c7208 */ /* 0x000fc60004000000 */
        /* <DEDUP_REMOVED lines=8> */
[----:B------:R-:W-:Y:S05]  /*188c0*/  @!P5 BRA `(.L_x_35706) ;  /* 0x000000000040d947 */ /* 0x000fea0003800000 */
[----:B-1----:R-:W1:Y:S01]  /*188d0*/  LDC.64 R158, c[0x0][0x428] ;  /* 0x00010a00ff9e7b82 */ /* 0x002e620000000a00 */
        /* <DEDUP_REMOVED lines=12> */
[C---:B-1----:R-:W-:Y:S01]  /*189a0*/  IMAD.WIDE.U32 R158, R148.reuse, 0x10, R158 ;  /* 0x00000010949e7825 */ /* 0x042fe200078e009e */
[----:B------:R-:W-:-:S04]  /*189b0*/  IADD3 R148, PT, PT, R148, 0x20, RZ ;  /* 0x0000002094947810 */ /* 0x000fc80007ffe0ff */
[----:B------:R2:W-:Y:S03]  /*189c0*/  STG.E.128 desc[UR6][R158.64], R140 ;  /* 0x0000008c9e007986 */ /* 0x0005e6000c101d06 */
.L_x_35706:
[----:B------:R-:W-:Y:S05]  /*189d0*/  BSYNC.RECONVERGENT B1 ;  /* 0x0000000000017941 */ /* 0x000fea0003800200 */
.L_x_35705:
[----:B------:R-:W-:Y:S01]  /*189e0*/  ISETP.NE.AND P0, PT, R155, RZ, PT ;  /* 0x000000ff9b00720c */ /* 0x000fe20003f05270 */
[----:B------:R-:W-:-:S12]  /*189f0*/  BSSY.RECONVERGENT B1, `(.L_x_35707) ;  /* 0x0000012000017945 */ /* 0x000fd80003800200 */
[----:B------:R-:W-:Y:S05]  /*18a00*/  @!P0 BRA `(.L_x_35708) ;  /* 0x0000000000408947 */ /* 0x000fea0003800000 */
[----:B-12---:R-:W1:Y:S01]  /*18a10*/  LDC.64 R158, c[0x0][0x428] ;  /* 0x00010a00ff9e7b82 */ /* 0x006e620000000a00 */
        /* <DEDUP_REMOVED lines=12> */
[----:B-1----:R-:W-:-:S04]  /*18ae0*/  IMAD.WIDE.U32 R158, R148, 0x10, R158 ;  /* 0x00000010949e7825 */ /* 0x002fc800078e009e */
[----:B------:R-:W-:Y:S01]  /*18af0*/  VIADD R148, R148, 0x20 ;  /* 0x0000002094947836 */ /* 0x000fe20000000000 */
[----:B------:R3:W-:Y:S06]  /*18b00*/  STG.E.128 desc[UR6][R158.64], R140 ;  /* 0x0000008c9e007986 */ /* 0x0007ec000c101d06 */
.L_x_35708:
[----:B------:R-:W-:Y:S05]  /*18b10*/  BSYNC.RECONVERGENT B1 ;  /* 0x0000000000017941 */ /* 0x000fea0003800200 */
.L_x_35707:
[----:B------:R-:W-:Y:S01]  /*18b20*/  ISETP.NE.AND P0, PT, R154, RZ, PT ;  /* 0x000000ff9a00720c */ /* 0x000fe20003f05270 */
[----:B------:R-:W-:-:S12]  /*18b30*/  BSSY.RECONVERGENT B1, `(.L_x_35709) ;  /* 0x0000012000017945 */ /* 0x000fd80003800200 */
[----:B------:R-:W-:Y:S05]  /*18b40*/  @!P0 BRA `(.L_x_35710) ;  /* 0x0000000000408947 */ /* 0x000fea0003800000 */
[----:B------:R-:W4:Y:S01]  /*18b50*/  LDC.64 R154, c[0x0][0x428] ;  /* 0x00010a00ff9a7b82 */ /* 0x000f220000000a00 */
[--C-:B-123--:R-:W-:Y:S01]  /*18b60*/  FADD.FTZ R140, R116, -R156.reuse ;  /* 0x8000009c748c7221 */ /* 0x10efe20000010000 */
        /* <DEDUP_REMOVED lines=11> */
[C---:B----4-:R-:W-:Y:S01]  /*18c20*/  IMAD.WIDE.U32 R154, R148.reuse, 0x10, R154 ;  /* 0x00000010949a7825 */ /* 0x050fe200078e009a */
[----:B------:R-:W-:-:S04]  /*18c30*/  IADD3 R148, PT, PT, R148, 0x20, RZ ;  /* 0x0000002094947810 */ /* 0x000fc80007ffe0ff */
[----:B------:R4:W-:Y:S03]  /*18c40*/  STG.E.128 desc[UR6][R154.64], R140 ;  /* 0x0000008c9a007986 */ /* 0x0009e6000c101d06 */
.L_x_35710:
[----:B------:R-:W-:Y:S05]  /*18c50*/  BSYNC.RECONVERGENT B1 ;  /* 0x0000000000017941 */ /* 0x000fea0003800200 */
.L_x_35709:
[----:B------:R-:W-:Y:S01]  /*18c60*/  ISETP.NE.AND P0, PT, R153, RZ, PT ;  /* 0x000000ff9900720c */ /* 0x000fe20003f05270 */
[----:B------:R-:W-:-:S12]  /*18c70*/  BSSY.RECONVERGENT B1, `(.L_x_35711) ;  /* 0x0000012000017945 */ /* 0x000fd80003800200 */
[----:B------:R-:W-:Y:S05]  /*18c80*/  @!P0 BRA `(.L_x_35712) ;  /* 0x0000000000408947 */ /* 0x000fea0003800000 */
[----:B----4-:R-:W4:Y:S01]  /*18c90*/  LDC.64 R154, c[0x0][0x428] ;  /* 0x00010a00ff9a7b82 */ /* 0x010f220000000a00 */
        /* <DEDUP_REMOVED lines=12> */
[----:B----4-:R-:W-:-:S04]  /*18d60*/  IMAD.WIDE.U32 R154, R148, 0x10, R154 ;  /* 0x00000010949a7825 */ /* 0x010fc800078e009a */
[----:B------:R-:W-:Y:S01]  /*18d70*/  VIADD R148, R148, 0x20 ;  /* 0x0000002094947836 */ /* 0x000fe20000000000 */
[----:B------:R1:W-:Y:S06]  /*18d80*/  STG.E.128 desc[UR6][R154.64], R140 ;  /* 0x0000008c9a007986 */ /* 0x0003ec000c101d06 */
.L_x_35712:
[----:B------:R-:W-:Y:S05]  /*18d90*/  BSYNC.RECONVERGENT B1 ;  /* 0x0000000000017941 */ /* 0x000fea0003800200 */
.L_x_35711:
[----:B------:R-:W-:Y:S01]  /*18da0*/  ISETP.NE.AND P0, PT, R152, RZ, PT ;  /* 0x000000ff9800720c */ /* 0x000fe20003f05270 */
[----:B------:R-:W-:-:S12]  /*18db0*/  BSSY.RECONVERGENT B1, `(.L_x_35713) ;  /* 0x0000012000017945 */ /* 0x000fd80003800200 */
[----:B------:R-:W-:Y:S05]  /*18dc0*/  @!P0 BRA `(.L_x_35714) ;  /* 0x0000000000408947 */ /* 0x000fea0003800000 */
[----:B------:R-:W5:Y:S01]  /*18dd0*/  LDC.64 R152, c[0x0][0x428] ;  /* 0x00010a00ff987b82 */ /* 0x000f620000000a00 */
[--C-:B-1234-:R-:W-:Y:S01]  /*18de0*/  FADD.FTZ R140, R124, -R156.reuse ;  /* 0x8000009c7c8c7221 */ /* 0x11efe20000010000 */
        /* <DEDUP_REMOVED lines=11> */
[C---:B-----5:R-:W-:Y:S01]  /*18ea0*/  IMAD.WIDE.U32 R152, R148.reuse, 0x10, R152 ;  /* 0x0000001094987825 */ /* 0x060fe200078e0098 */
[----:B------:R-:W-:-:S04]  /*18eb0*/  IADD3 R148, PT, PT, R148, 0x20, RZ ;  /* 0x0000002094947810 */ /* 0x000fc80007ffe0ff */
[----:B------:R1:W-:Y:S03]  /*18ec0*/  STG.E.128 desc[UR6][R152.64], R140 ;  /* 0x0000008c98007986 */ /* 0x0003e6000c101d06 */
.L_x_35714:
[----:B------:R-:W-:Y:S05]  /*18ed0*/  BSYNC.RECONVERGENT B1 ;  /* 0x0000000000017941 */ /* 0x000fea0003800200 */
.L_x_35713:
[----:B------:R-:W-:Y:S01]  /*18ee0*/  ISETP.NE.AND P0, PT, R151, RZ, PT ;  /* 0x000000ff9700720c */ /* 0x000fe20003f05270 */
[----:B------:R-:W-:-:S12]  /*18ef0*/  BSSY.RECONVERGENT B1, `(.L_x_35715) ;  /* 0x0000012000017945 */ /* 0x000fd80003800200 */
[----:B------:R-:W-:Y:S05]  /*18f00*/  @!P0 BRA `(.L_x_35716) ;  /* 0x0000000000408947 */ /* 0x000fea0003800000 */
[----:B-1----:R-:W1:Y:S01]  /*18f10*/  LDC.64 R152, c[0x0][0x428] ;  /* 0x00010a00ff987b82 */ /* 0x002e620000000a00 */
[--C-:B--234-:R-:W-:Y:S01]  /*18f20*/  FADD.FTZ R140, R128, -R156.reuse ;  /* 0x8000009c808c7221 */ /* 0x11cfe20000010000 */
        /* <DEDUP_REMOVED lines=14> */
.L_x_35716:
[----:B------:R-:W-:Y:S05]  /*19010*/  BSYNC.RECONVERGENT B1 ;  /* 0x0000000000017941 */ /* 0x000fea0003800200 */
.L_x_35715:
        /* <DEDUP_REMOVED lines=19> */
.L_x_35718:
[----:B------:R-:W-:Y:S05]  /*19150*/  BSYNC.RECONVERGENT B1 ;  /* 0x0000000000017941 */ /* 0x000fea0003800200 */
.L_x_35717:
[----:B------:R-:W-:Y:S01]  /*19160*/  ISETP.NE.AND P0, PT, R149, RZ, PT ;  /* 0x000000ff9500720c */ /* 0x000fe20003f05270 */
[----:B------:R-:W-:-:S12]  /*19170*/  BSSY.RECONVERGENT B1, `(.L_x_35719) ;  /* 0x0000011000017945 */ /* 0x000fd80003800200 */
[----:B------:R-:W-:Y:S05]  /*19180*/  @!P0 BRA `(.L_x_35720) ;  /* 0x00000000003c8947 */ /* 0x000fea0003800000 */
[----:B-1234-:R-:W1:Y:S01]  /*19190*/  LDC.64 R140, c[0x0][0x428] ;  /* 0x00010a00ff8c7b82 */ /* 0x01ee620000000a00 */
        /* <DEDUP_REMOVED lines=9> */
[----:B-1----:R-:W-:-:S04]  /*19230*/  IMAD.WIDE.U32 R148, R148, 0x10, R140 ;  /* 0x0000001094947825 */ /* 0x002fc800078e008c */
[----:B------:R-:W-:Y:S01]  /*19240*/  FFMA.FTZ R140, R143, R92, R96 ;  /* 0x0000005c8f8c7223 */ /* 0x000fe20000010060 */
[----:B------:R-:W-:Y:S01]  /*19250*/  FFMA.FTZ R141, R150, R93, R97 ;  /* 0x0000005d968d7223 */ /* 0x000fe20000010061 */
[----:B------:R-:W-:-:S05]  /*19260*/  FFMA.FTZ R143, R156, R95, R99 ;  /* 0x0000005f9c8f7223 */ /* 0x000fca0000010063 */
[----:B------:R1:W-:Y:S02]  /*19270*/  STG.E.128 desc[UR6][R148.64], R140 ;  /* 0x0000008c94007986 */ /* 0x0003e4000c101d06 */
.L_x_35720:
[----:B------:R-:W-:Y:S05]  /*19280*/  BSYNC.RECONVERGENT B1 ;  /* 0x0000000000017941 */ /* 0x000fea0003800200 */
.L_x_35719:
[----:B-1234-:R-:W1:Y:S02]  /*19290*/  LDC.64 R140, c[0x0][0x380] ;  /* 0x0000e000ff8c7b82 */ /* 0x01ee640000000a00 */
[----:B-1----:R-:W-:-:S05]  /*192a0*/  IMAD R147, R140, 0x4, R147 ;  /* 0x000000048c937824 */ /* 0x002fca00078e0293 */
[----:B------:R-:W-:-:S13]  /*192b0*/  ISETP.GE.AND P0, PT, R147, R141, PT ;  /* 0x0000008d9300720c */ /* 0x000fda0003f06270 */
[----:B------:R-:W-:Y:S05]  /*192c0*/  @!P0 BRA `(.L_x_35721) ;  /* 0xfffffe7c00ec8947 */ /* 0x000fea000383ffff */
[----:B------:R-:W-:Y:S05]  /*192d0*/  BSYNC B0 ;  /* 0x0000000000007941 */ /* 0x000fea0003800000 */
.L_x_35352:
[----:B------:R-:W-:Y:S05]  /*192e0*/  EXIT ;  /* 0x000000000000794d */ /* 0x000fea0003800000 */
.L_x_35704:
        /* <DEDUP_REMOVED lines=8> */
.L_x_35723:
[----:B------:R-:W-:Y:S05]  /*19370*/  BSYNC B1 ;  /* 0x0000000000017941 */ /* 0x000fea0003800000 */
.L_x_35722:
        /* <DEDUP_REMOVED lines=9> */
.L_x_35724:
[----:B------:R-:W-:Y:S02]  /*19410*/  IMAD.MOV.U32 R157, RZ, RZ, 0x4 ;  /* 0x00000004ff9d7424 */ /* 0x000fe400078e00ff */
[----:B------:R-:W-:-:S05]  /*19420*/  FADD.FTZ R162, R161, R158 ;  /* 0x0000009ea1a27221 */ /* 0x000fca0000010000 */
[----:B------:R-:W-:-:S07]  /*19430*/  MOV R164, R162 ;  /* 0x000000a200a47202 */ /* 0x000fce0000000f00 */
[----:B------:R-:W-:Y:S05]  /*19440*/  WARPSYNC.COLLECTIVE R143, `(.L_x_35725) ;  /* 0x000000008f087348 */ /* 0x000fea0003c00000 */
[----:B------:R0:W1:Y:S02]  /*19450*/  SHFL.BFLY P6, R158, R164, R157, R156 ;  /* 0x0c00009da49e7389 */ /* 0x00006400000c009c */
[----:B01----:R-:W-:Y:S05]  /*19460*/  ENDCOLLECTIVE ;  /* 0x000000000000791b */ /* 0x003fea0003800000 */
.L_x_35725:
[----:B------:R-:W-:Y:S02]  /*19470*/  IMAD.MOV.U32 R157, RZ, RZ, 0x8 ;  /* 0x00000008ff9d7424 */ /* 0x000fe400078e00ff */
[----:B------:R-:W-:-:S05]  /*19480*/  FADD.FTZ R163, R162, R158 ;  /* 0x0000009ea2a37221 */ /* 0x000fca0000010000 */
[----:B------:R-:W-:-:S07]  /*19490*/  MOV R164, R163 ;  /* 0x000000a300a47202 */ /* 0x000fce0000000f00 */
[----:B------:R-:W-:Y:S05]  /*194a0*/  WARPSYNC.COLLECTIVE R143, `(.L_x_35726) ;  /* 0x000000008f087348 */ /* 0x000fea0003c00000 */
[----:B------:R0:W1:Y:S02]  /*194b0*/  SHFL.BFLY P6, R158, R164, R157, R156 ;  /* 0x0c00009da49e7389 */ /* 0x00006400000c009c */
[----:B01----:R-:W-:Y:S05]  /*194c0*/  ENDCOLLECTIVE ;  /* 0x000000000000791b */ /* 0x003fea0003800000 */
.L_x_35726:
[----:B------:R-:W-:Y:S02]  /*194d0*/  HFMA2 R157, -RZ, RZ, 0, 9.5367431640625e-07 ;  /* 0x00000010ff9d7431 */ /* 0x000fe400000001ff */
[----:B------:R-:W-:-:S07]  /*194e0*/  FADD.FTZ R164, R163, R158 ;  /* 0x0000009ea3a47221 */ /* 0x000fce0000010000 */
[----:B------:R-:W-:Y:S05]  /*194f0*/  WARPSYNC.COLLECTIVE R143, `(.L_x_35727) ;  /* 0x000000008f087348 */ /* 0x000fea0003c00000 */
[----:B------:R0:W1:Y:S02]  /*19500*/  SHFL.BFLY P6, R158, R164, R157, R156 ;  /* 0x0c00009da49e7389 */ /* 0x00006400000c009c */
[----:B01----:R-:W-:Y:S05]  /*19510*/  ENDCOLLECTIVE ;  /* 0x000000000000791b */ /* 0x003fea0003800000 */
.L_x_35727:
[----:B------:R-:W-:Y:S02]  /*19520*/  MOV R157, 0x1 ;  /* 0x00000001009d7802 */ /* 0x000fe40000000f00 */
[----:B------:R-:W-:Y:S01]  /*19530*/  ISETP.NE.AND P6, PT, R159, RZ, PT ;  /* 0x000000ff9f00720c */ /* 0x000fe20003fc5270 */
        /* <DEDUP_REMOVED lines=74> */
.L_x_35728:
[----:B------:R-:W-:Y:S02]  /*199e0*/  HFMA2 R157, -RZ, RZ, 0, 1.1920928955078125e-07 ;  /* 0x00000002ff9d7431 */ /* 0x000fe400000001ff */
[----:B------:R-:W-:-:S04]  /*199f0*/  FADD.FTZ R160, R141, R158 ;  /* 0x0000009e8da07221 */ /* 0x000fc80000010000 */
[----:B------:R-:W-:-:S07]  /*19a00*/  IMAD.MOV.U32 R164, RZ, RZ, R160 ;  /* 0x000000ffffa47224 */ /* 0x000fce00078e00a0 */
[----:B------:R-:W-:Y:S05]  /*19a10*/  WARPSYNC.COLLECTIVE R143, `(.L_x_35729) ;  /* 0x000000008f087348 */ /* 0x000fea0003c00000 */
[----:B------:R0:W1:Y:S02]  /*19a20*/  SHFL.BFLY P6, R158, R164, R157, R156 ;  /* 0x0c00009da49e7389 */ /* 0x00006400000c009c */
[----:B01----:R-:W-:Y:S05]  /*19a30*/  ENDCOLLECTIVE ;  /* 0x000000000000791b */ /* 0x003fea0003800000 */
.L_x_35729:
[----:B------:R-:W-:Y:S01]  /*19a40*/  MOV R157, 0x4 ;  /* 0x00000004009d7802 */ /* 0x000fe20000000f00 */
[----:B------:R-:W-:-:S04]  /*19a50*/  FADD.FTZ R161, R160, R158 ;  /* 0x0000009ea0a17221 */ /* 0x000fc80000010000 */
[----:B------:R-:W-:-:S07]  /*19a60*/  IMAD.MOV.U32 R164, RZ, RZ, R161 ;  /* 0x000000ffffa47224 */ /* 0x000fce00078e00a1 */
[----:B------:R-:W-:Y:S05]  /*19a70*/  WARPSYNC.COLLECTIVE R143, `(.L_x_35730) ;  /* 0x000000008f087348 */ /* 0x000fea0003c00000 */
[----:B------:R0:W1:Y:S02]  /*19a80*/  SHFL.BFLY P6, R158, R164, R157, R156 ;  /* 0x0c00009da49e7389 */ /* 0x00006400000c009c */
[----:B01----:R-:W-:Y:S05]  /*19a90*/  ENDCOLLECTIVE ;  /* 0x000000000000791b */ /* 0x003fea0003800000 */
.L_x_35730:
[----:B------:R-:W-:Y:S02]  /*19aa0*/  HFMA2 R157, -RZ, RZ, 0, 4.76837158203125e-07 ;  /* 0x00000008ff9d7431 */ /* 0x000fe400000001ff */
[----:B------:R-:W-:-:S04]  /*19ab0*/  FADD.FTZ R162, R161, R158 ;  /* 0x0000009ea1a27221 */ /* 0x000fc80000010000 */
[----:B------:R-:W-:-:S07]  /*19ac0*/  IMAD.MOV.U32 R164, RZ, RZ, R162 ;  /* 0x000000ffffa47224 */ /* 0x000fce00078e00a2 */
[----:B------:R-:W-:Y:S05]  /*19ad0*/  WARPSYNC.COLLECTIVE R143, `(.L_x_35731) ;  /* 0x000000008f087348 */ /* 0x000fea0003c00000 */
[----:B------:R0:W1:Y:S02]  /*19ae0*/  SHFL.BFLY P6, R158, R164, R157, R156 ;  /* 0x0c00009da49e7389 */ /* 0x00006400000c009c */
[----:B01----:R-:W-:Y:S05]  /*19af0*/  ENDCOLLECTIVE ;  /* 0x000000000000791b */ /* 0x003fea0003800000 */
.L_x_35731:
[----:B------:R-:W-:Y:S01]  /*19b00*/  MOV R157, 0x10 ;  /* 0x00000010009d7802 */ /* 0x000fe20000000f00 */
[----:B------:R-:W-:-:S04]  /*19b10*/  FADD.FTZ R163, R162, R158 ;  /* 0x0000009ea2a37221 */ /* 0x000fc80000010000 */
[----:B------:R-:W-:-:S07]  /*19b20*/  IMAD.MOV.U32 R164, RZ, RZ, R163 ;  /* 0x000000ffffa47224 */ /* 0x000fce00078e00a3 */
[----:B------:R-:W-:Y:S05]  /*19b30*/  WARPSYNC.COLLECTIVE R143, `(.L_x_35732) ;  /* 0x000000008f087348 */ /* 0x000fea0003c00000 */
[----:B------:R0:W1:Y:S02]  /*19b40*/  SHFL.BFLY P6, R158, R164, R157, R156 ;  /* 0x0c00009da49e7389 */ /* 0x00006400000c009c */
[----:B01----:R-:W-:Y:S05]  /*19b50*/  ENDCOLLECTIVE ;  /* 0x000000000000791b */ /* 0x003fea0003800000 */
.L_x_35732:
[----:B------:R-:W-:Y:S05]  /*19b60*/  BRA `(.L_x_35733) ;  /* 0xffffffec00147947 */ /* 0x000fea000383ffff */
.L_x_35734:
        /* <DEDUP_REMOVED lines=9> */
.L_x_37384:


//--------------------- .text._ZN10layer_norm13ln_fwd_kernelINS_13Kernel_traitsIfffffjLj1024ELj1ELj4ELj1ELj16ENS_18Kernel_traits_baseILj1024EfffffjLj128EEEEELb1ELb1ELb0ELb1EEEvNS_9FwdParamsE --------------------------
	.section	.text._ZN10layer_norm13ln_fwd_kernelINS_13Kernel_traitsIfffffjLj1024ELj1ELj4ELj1ELj16ENS_18Kernel_traits_baseILj1024EfffffjLj128EEEEELb1ELb1ELb0ELb1EEEvNS_9FwdParamsE,"ax",@progbits
	.align	128
        .global         _ZN10layer_norm13ln_fwd_kernelINS_13Kernel_traitsIfffffjLj1024ELj1ELj4ELj1ELj16ENS_18Kernel_traits_baseILj1024EfffffjLj128EEEEELb1ELb1ELb0ELb1EEEvNS_9FwdParamsE
        .type           _ZN10layer_norm13ln_fwd_kernelINS_13Kernel_traitsIfffffjLj1024ELj1ELj4ELj1ELj16ENS_18Kernel_traits_baseILj1024EfffffjLj128EEEEELb1ELb1ELb0ELb1EEEvNS_9FwdParamsE,@function
        .size           _ZN10layer_norm13ln_fwd_kernelINS_13Kernel_traitsIfffffjLj1024ELj1ELj4ELj1ELj16ENS_18Kernel_traits_baseILj1024EfffffjLj128EEEEELb1ELb1ELb0ELb1EEEvNS_9FwdParamsE,(.L_x_37385 - _ZN10layer_norm13ln_fwd_kernelINS_13Kernel_traitsIfffffjLj1024ELj1ELj4ELj1ELj16ENS_18Kernel_traits_baseILj1024EfffffjLj128EEEEELb1ELb1ELb0ELb1EEEvNS_9FwdParamsE)
        .other          _ZN10layer_norm13ln_fwd_kernelINS_13Kernel_traitsIfffffjLj1024ELj1ELj4ELj1ELj16ENS_18Kernel_traits_baseILj1024EfffffjLj128EEEEELb1ELb1ELb0ELb1EEEvNS_9FwdParamsE,@"STO_CUDA_ENTRY STV_DEFAULT"
_ZN10layer_norm13ln_fwd_kernelINS_13Kernel_traitsIfffffjLj1024ELj1ELj4ELj1ELj16ENS_18Kernel_traits_baseILj1024EfffffjLj128EEEEELb1ELb1ELb0ELb1EEEvNS_9FwdParamsE:
.text._ZN10layer_norm13ln_fwd_kernelINS_13Kernel_traitsIfffffjLj1024ELj1ELj4ELj1ELj16ENS_18Kernel_traits_baseILj1024EfffffjLj128EEEEELb1ELb1ELb0ELb1EEEvNS_9FwdParamsE:
        /* <DEDUP_REMOVED lines=79> */
.L_x_35735:
        /* <DEDUP_REMOVED lines=36> */
.L_x_35736:
[----:B------:R-:W1:Y:S02]  /*0730*/  LDCU UR4, c[0x0][0x384] ;  /* 0x00007080ff0477ac */ /* 0x000e640008000800 */
[----:B-1----:R-:W-:-:S13]  /*0740*/  ISETP.GE.AND P0, PT, R155, UR4, PT ;  /* 0x000000049b007c0c */ /* 0x002fda000bf06270 */
[----:B------:R-:W-:Y:S05]  /*0750*/  @P0 EXIT ;  /* 0x000000000000094d */ /* 0x000fea0003800000 */
[----:B------:R-:W-:Y:S01]  /*0760*/  IMAD.HI.U32 R0, R140, -0x326172a9, RZ ;  /* 0xcd9e8d578c007827 */ /* 0x000fe200078e00ff */
[----:B------:R-:W1:Y:S03]  /*0770*/  LDCU.64 UR4, c[0x0][0x3e0] ;  /* 0x00007c00ff0477ac */ /* 0x000e660008000a00 */
[----:B------:R-:W-:Y:S01]  /*0780*/  HFMA2 R153, -RZ, RZ, 0, 0 ;  /* 0x00000000ff997431 */ /* 0x000fe200000001ff */
[----:B------:R-:W-:Y:S01]  /*0790*/  LOP3.LUT R172, R172, 0x3, RZ, 0xc0, !PT ;  /* 0x00000003acac7812 */ /* 0x000fe200078ec0ff */
[C---:B0-----:R-:W-:Y:S01]  /*07a0*/  IMAD.HI.U32 R101, R176.reuse, -0x2daee0ad, RZ ;  /* 0xd2511f53b0657827 */ /* 0x041fe200078e00ff */
[----:B------:R-:W-:Y:S01]  /*07b0*/  LOP3.LUT R0, R151, R0, R2, 0x96, !PT ;  /* 0x0000000097007212 */ /* 0x000fe200078e9602 */
[----:B------:R-:W0:Y:S02]  /*07c0*/  LDCU UR13, c[0x0][0x404] ;  /* 0x00008080ff0d77ac */ /* 0x000e240008000800 */
        /* <DEDUP_REMOVED lines=13> */
[C---:B------:R-:W-:Y:S01]  /*08a0*/  IMAD.HI.U32 R0, R103.reuse, -0x326172a9, RZ ;  /* 0xcd9e8d5767007827 */ /* 0x040fe200078e00ff */
        /* <DEDUP_REMOVED lines=34> */
[----:B------:R-:W-:-:S04]  /*0ad0*/  LOP3.LUT R102, R111, R105, R102, 0x96, !PT ;  /* 0x000000696f667212 */ /* 0x000fc800078e9666 */
[----:B------:R-:W-:Y:S01]  /*0ae0*/  LOP3.LUT R100, R147, R103, R100, 0x96, !PT ;  /* 0x0000006793647212 */ /* 0x000fe200078e9664 */
[----:B------:R-:W-:Y:S02]  /*0af0*/  IMAD R103, R0, -0x2daee0ad, RZ ;  /* 0xd2511f5300677824 */ /* 0x000fe400078e02ff */
        /* <DEDUP_REMOVED lines=13> */
.L_x_36073:
[----:B------:R-:W0:Y:S01]  /*0bd0*/  S2R R178, SR_TID.X ;  /* 0x0000000000b27919 */ /* 0x000e220000002100 */
[----:B-1----:R-:W1:Y:S01]  /*0be0*/  LDC.64 R132, c[0x0][0x390] ;  /* 0x0000e400ff847b82 */ /* 0x002e620000000a00 */
[----:B------:R-:W-:-:S05]  /*0bf0*/  IMAD R0, R155, UR10, RZ ;  /* 0x0000000a9b007c24 */ /* 0x000fca000f8e02ff */
[----:B------:R-:W-:Y:S02]  /*0c00*/  SHF.R.S32.HI R105, RZ, 0x1f, R0 ;  /* 0x0000001fff697819 */ /* 0x000fe40000011400 */
[----:B------:R-:W2:Y:S02]  /*0c10*/  @P0 LDC.64 R108, c[0x0][0x3e0] ;  /* 0x0000f800ff6c0b82 */ /* 0x000ea40000000a00 */
[----:B------:R-:W-:Y:S02]  /*0c20*/  LEA.HI R105, R105, R0, RZ, 0x2 ;  /* 0x0000000069697211 */ /* 0x000fe400078f10ff */
[----:B0-----:R-:W-:Y:S01]  /*0c30*/  LOP3.LUT R0, R178, 0x1f, RZ, 0xc0, !PT ;  /* 0x0000001fb2007812 */ /* 0x001fe200078ec0ff */
[----:B--2---:R-:W-:-:S03]  /*0c40*/  @P0 IMAD.WIDE R108, R155, 0x4, R108 ;  /* 0x000000049b6c0825 */ /* 0x004fc600078e026c */
[----:B------:R-:W-:Y:S01]  /*0c50*/  LEA.HI.SX32 R157, R105, R0, 0x1e ;  /* 0x00000000699d7211 */ /* 0x000fe200078ff2ff */
[----:B------:R-:W-:-:S04]  /*0c60*/  IMAD.MOV.U32 R0, RZ, RZ, 0x3f800000 ;  /* 0x3f800000ff007424 */ /* 0x000fc800078e00ff */
[----:B-1----:R-:W-:Y:S02]  /*0c70*/  IMAD.WIDE.U32 R104, R157, 0x10, R132 ;  /* 0x000000109d687825 */ /* 0x002fe400078e0084 */
[----:B-----5:R0:W5:Y:S04]  /*0c80*/  @P0 LDG.E R0, desc[UR6][R108.64] ;  /* 0x000000066c000981 */ /* 0x020168000c1e1900 */
[----:B------:R-:W5:Y:S01]  /*0c90*/  LDG.E.128 R104, desc[UR6][R104.64] ;  /* 0x0000000668687981 */ /* 0x000f62000c1e1d00 */
[----:B------:R-:W-:Y:S01]  /*0ca0*/  ISETP.NE.U32.AND P1, PT, RZ, UR8, PT ;  /* 0x00000008ff007c0c */ /* 0x000fe2000bf25070 */
[C---:B------:R-:W-:Y:S01]  /*0cb0*/  VIADD R156, R3.reuse, 0x32370b8f ;  /* 0x32370b8f039c7836 */ /* 0x040fe20000000000 */
[C---:B------:R-:W-:Y:S01]  /*0cc0*/  IADD3 R158, PT, PT, R3.reuse, -0x695add53, RZ ;  /* 0x96a522ad039e7810 */ /* 0x040fe20007ffe0ff */
[C---:B------:R-:W-:Y:S01]  /*0cd0*/  VIADD R160, R3.reuse, 0xed9eba14 ;  /* 0xed9eba1403a07836 */ /* 0x040fe20000000000 */
[----:B------:R-:W-:Y:S01]  /*0ce0*/  ISETP.NE.AND.EX P1, PT, RZ, UR9, PT, P1 ;  /* 0x00000009ff007c0c */ /* 0x000fe2000bf25310 */
[C---:B------:R-:W-:Y:S01]  /*0cf0*/  VIADD R161, R3.reuse, 0xbb67ae85 ;  /* 0xbb67ae8503a17836 */ /* 0x040fe20000000000 */
[C---:B------:R-:W-:Y:S01]  /*0d00*/  IADD3 R162, PT, PT, R2.reuse, 0x3c6ef372, RZ ;  /* 0x3c6ef37202a27810 */ /* 0x040fe20007ffe0ff */
[C---:B------:R-:W-:Y:S01]  /*0d10*/  VIADD R163, R2.reuse, 0x78dde6e4 ;  /* 0x78dde6e402a37836 */ /* 0x040fe20000000000 */
[----:B------:R-:W-:Y:S01]  /*0d20*/  IADD3 R165, PT, PT, R3, 0x1fd5c5a3, RZ ;  /* 0x1fd5c5a303a57810 */ /* 0x000fe20007ffe0ff */
[----:B------:R-:W-:-:S02]  /*0d30*/  VIADD R164, R2, 0x1715609d ;  /* 0x1715609d02a47836 */ /* 0x000fc40000000000 */
[----:B------:R-:W-:Y:S02]  /*0d40*/  VIADD R166, R2, 0x8ff34781 ;  /* 0x8ff3478102a67836 */ /* 0x000fe40000000000 */
[----:B------:R-:W-:-:S04]  /*0d50*/  IMAD.MOV.U32 R167, RZ, RZ, 0x2f800000 ;  /* 0x2f800000ffa77424 */ /* 0x000fc800078e00ff */
[----:B0-----:R-:W-:Y:S05]  /*0d60*/  @!P1 BRA `(.L_x_35737) ;  /* 0x0000001400209947 */ /* 0x001fea0003800000 */
        /* <DEDUP_REMOVED lines=14> */
.L_x_37224:
[----:B------:R-:W-:Y:S05]  /*0e50*/  BRX R108 -0xe60                                        (*"BRANCH_TARGETS .L_x_37225,.L_x_37226,.L_x_37227"*) ;  /* 0xfffffff06c687949 */ /* 0x000fea000383ffff */
.L_x_37227:
[----:B------:R-:W-:Y:S01]  /*0e60*/  VIADD R108, R172, 0x1 ;  /* 0x00000001ac6c7836 */ /* 0x000fe20000000000 */
[----:B------:R-:W-:Y:S01]  /*0e70*/  MOV R112, R170 ;  /* 0x000000aa00707202 */ /* 0x000fe20000000f00 */
[----:B------:R-:W-:Y:S01]  /*0e80*/  IMAD.MOV.U32 R109, RZ, RZ, R152 ;  /* 0x000000ffff6d7224 */ /* 0x000fe200078e0098 */
[----:B------:R-:W-:Y:S06]  /*0e90*/  BRA `(.L_x_35739) ;  /* 0x0000000000f07947 */ /* 0x000fec0003800000 */
.L_x_37225:
[----:B------:R-:W-:Y:S01]  /*0ea0*/  IMAD.MOV.U32 R112, RZ, RZ, R170 ;  /* 0x000000ffff707224 */ /* 0x000fe200078e00aa */
[----:B------:R-:W-:Y:S01]  /*0eb0*/  MOV R108, 0x3 ;  /* 0x00000003006c7802 */ /* 0x000fe20000000f00 */
[----:B------:R-:W-:Y:S01]  /*0ec0*/  IMAD.MOV.U32 R109, RZ, RZ, R150 ;  /* 0x000000ffff6d7224 */ /* 0x000fe200078e0096 */
[----:B------:R-:W-:Y:S06]  /*0ed0*/  BRA `(.L_x_35739) ;  /* 0x0000000000e07947 */ /* 0x000fec0003800000 */
.L_x_37226:
        /* <DEDUP_REMOVED lines=13> */
.L_x_35741:
[----:B------:R-:W-:Y:S05]  /*0fb0*/  BSYNC.RECONVERGENT B1 ;  /* 0x0000000000017941 */ /* 0x000fea0003800200 */
.L_x_35740:
        /* <DEDUP_REMOVED lines=41> */
[----:B------:R-:W-:-:S07]  /*1250*/  IMAD.MOV.U32 R108, RZ, RZ, RZ ;  /* 0x000000ffff6c7224 */ /* 0x000fce00078e00ff */
.L_x_35739:
[----:B------:R-:W-:Y:S05]  /*1260*/  BSYNC.RECONVERGENT B0 ;  /* 0x0000000000007941 */ /* 0x000fea0003800200 */
.L_x_35738:
[----:B------:R-:W-:Y:S01]  /*1270*/  I2FP.F32.U32 R110, R109 ;  /* 0x0000006d006e7245 */ /* 0x000fe20000201000 */
[----:B-----5:R-:W-:Y:S01]  /*1280*/  FMUL.FTZ R109, R104, R0 ;  /* 0x00000000686d7220 */ /* 0x020fe20000410000 */
[----:B------:R-:W-:Y:S01]  /*1290*/  MOV R168, UR14 ;  /* 0x0000000e00a87c02 */ /* 0x000fe20008000f00 */
[----:B------:R-:W-:Y:S01]  /*12a0*/  IMAD.U32 R169, RZ, RZ, UR13 ;  /* 0x0000000dffa97e24 */ /* 0x000fe2000f8e00ff */
[----:B------:R-:W-:Y:S01]  /*12b0*/  ISETP.NE.AND P4, PT, R108, 0x1, PT ;  /* 0x000000016c00780c */ /* 0x000fe20003f85270 */
[----:B------:R-:W-:Y:S01]  /*12c0*/  FFMA.FTZ R110, R110, R167, 1.1641532182693481445e-10 ;  /* 0x2f0000006e6e7423 */ /* 0x000fe200000100a7 */
[----:B------:R-:W-:Y:S01]  /*12d0*/  BSSY.RECONVERGENT B0, `(.L_x_35742) ;  /* 0x000004a000007945 */ /* 0x000fe20003800200 */
[----:B------:R-:W-:Y:S01]  /*12e0*/  FMUL.FTZ R109, R109, R168 ;  /* 0x000000a86d6d7220 */ /* 0x000fe20000410000 */
[----:B------:R-:W-:Y:S02]  /*12f0*/  IMAD.MOV.U32 R111, RZ, RZ, 0x2 ;  /* 0x00000002ff6f7424 */ /* 0x000fe400078e00ff */
        /* <DEDUP_REMOVED lines=14> */
.L_x_35744:
        /* <DEDUP_REMOVED lines=13> */
.L_x_35746:
[----:B------:R-:W-:Y:S05]  /*14b0*/  BSYNC.RECONVERGENT B1 ;  /* 0x0000000000017941 */ /* 0x000fea0003800200 */
.L_x_35745:
        /* <DEDUP_REMOVED lines=43> */
.L_x_35743:
[----:B------:R-:W-:Y:S05]  /*1770*/  BSYNC.RECONVERGENT B0 ;  /* 0x0000000000007941 */ /* 0x000fea0003800200 */
.L_x_35742:
        /* <DEDUP_REMOVED lines=21> */
.L_x_35749:
        /* <DEDUP_REMOVED lines=13> */
.L_x_35751:
[----:B------:R-:W-:Y:S05]  /*19a0*/  BSYNC.RECONVERGENT B1 ;  /* 0x0000000000017941 */ /* 0x000fea0003800200 */
.L_x_35750:
        /* <DEDUP_REMOVED lines=43> */
.L_x_35748:
[----:B------:R-:W-:Y:S05]  /*1c60*/  BSYNC.RECONVERGENT B0 ;  /* 0x0000000000007941 */ /* 0x000fea0003800200 */
.L_x_35747:
        /* <DEDUP_REMOVED lines=21> */
.L_x_35754:
        /* <DEDUP_REMOVED lines=13> */
.L_x_35756:
[----:B------:R-:W-:Y:S05]  /*1e90*/  BSYNC.RECONVERGENT B1 ;  /* 0x0000000000017941 */ /* 0x000fea0003800200 */
.L_x_35755:
        /* <DEDUP_REMOVED lines=43> */
.L_x_35753:
[----:B------:R-:W-:Y:S05]  /*2150*/  BSYNC.RECONVERGENT B0 ;  /* 0x0000000000007941 */ /* 0x000fea0003800200 */
.L_x_35752:
        /* <DEDUP_REMOVED lines=9> */
.L_x_35737:
        /* <DEDUP_REMOVED lines=16> */
.L_x_35760:
        /* <DEDUP_REMOVED lines=13> */
.L_x_35762:
[----:B------:R-:W-:Y:S05]  /*23c0*/  BSYNC.RECONVERGENT B1 ;  /* 0x0000000000017941 */ /* 0x000fea0003800200 */
.L_x_35761:
        /* <DEDUP_REMOVED lines=41> */
[----:B------:R-:W-:-:S07]  /*2660*/  IMAD.MOV.U32 R108, RZ, RZ, R170 ;  /* 0x000000ffff6c7224 */ /* 0x000fce00078e00aa */
.L_x_35759:
[----:B------:R-:W-:Y:S05]  /*2670*/  BSYNC.RECONVERGENT B0 ;  /* 0x0000000000007941 */ /* 0x000fea0003800200 */
.L_x_35758:
[----:B------:R-:W-:Y:S01]  /*2680*/  ISETP.NE.AND P4, PT, R110, 0x1, PT ;  /* 0x000000016e00780c */ /* 0x000fe20003f85270 */
[----:B------:R-:W-:Y:S01]  /*2690*/  IMAD.U32 R168, RZ, RZ, UR14 ;  /* 0x0000000effa87e24 */ /* 0x000fe2000f8e00ff */
[----:B------:R-:W-:Y:S01]  /*26a0*/  I2FP.F32.U32 R108, R108 ;  /* 0x0000006c006c7245 */ /* 0x000fe20000201000 */
[----:B-----5:R-:W-:Y:S01]  /*26b0*/  FMUL.FTZ R109, R104, R0 ;  /* 0x00000000686d7220 */ /* 0x020fe20000410000 */
[----:B------:R-:W-:Y:S01]  /*26c0*/  MOV R169, UR13 ;  /* 0x0000000d00a97c02 */ /* 0x000fe20008000f00 */
[----:B------:R-:W-:Y:S01]  /*26d0*/  BSSY.RECONVERGENT B0, `(.L_x_35763) ;  /* 0x000004a000007945 */ /* 0x000fe20003800200 */
[----:B------:R-:W-:Y:S02]  /*26e0*/  IMAD.MOV.U32 R111, RZ, RZ, 0x2 ;  /* 0x00000002ff6f7424 */ /* 0x000fe400078e00ff */
[----:B------:R-:W-:Y:S01]  /*26f0*/  FFMA.FTZ R108, R108, R167, 1.1641532182693481445e-10 ;  /* 0x2f0000006c6c7423 */ /* 0x000fe200000100a7 */
[----:B------:R-:W-:Y:S01]  /*2700*/  FMUL.FTZ R109, R109, R168 ;  /* 0x000000a86d6d7220 */ /* 0x000fe20000410000 */
[----:B------:R-:W-:-:S03]  /*2710*/  MOV R104, R154 ;  /* 0x0000009a00687202 */ /* 0x000fc60000000f00 */
        /* <DEDUP_REMOVED lines=12> */
.L_x_35765:
        /* <DEDUP_REMOVED lines=13> */
.L_x_35767:
[----:B------:R-:W-:Y:S05]  /*28b0*/  BSYNC.RECONVERGENT B1 ;  /* 0x0000000000017941 */ /* 0x000fea0003800200 */
.L_x_35766:
        /* <DEDUP_REMOVED lines=43> */
.L_x_35764:
[----:B------:R-:W-:Y:S05]  /*2b70*/  BSYNC.RECONVERGENT B0 ;  /* 0x0000000000007941 */ /* 0x000fea0003800200 */
.L_x_35763:
[----:B------:R-:W-:Y:S01]  /*2b80*/  ISETP.NE.AND P5, PT, R111, 0x1, PT ;  /* 0x000000016f00780c */ /* 0x000fe20003fa5270 */
[----:B------:R-:W-:Y:S01]  /*2b90*/  FMUL.FTZ R105, R105, R0 ;  /* 0x0000000069697220 */ /* 0x000fe20000410000 */
[----:B------:R-:W-:Y:S01]  /*2ba0*/  I2FP.F32.U32 R104, R104 ;  /* 0x0000006800687245 */ /* 0x000fe20000201000 */
[----:B------:R-:W-:Y:S01]  /*2bb0*/  BSSY.RECONVERGENT B0, `(.L_x_35768) ;  /* 0x000004a000007945 */ /* 0x000fe20003800200 */
[----:B------:R-:W-:Y:S02]  /*2bc0*/  IMAD.MOV.U32 R110, RZ, RZ, 0x2 ;  /* 0x00000002ff6e7424 */ /* 0x000fe400078e00ff */
[----:B------:R-:W-:Y:S01]  /*2bd0*/  FMUL.FTZ R105, R105, R168 ;  /* 0x000000a869697220 */ /* 0x000fe20000410000 */
[----:B------:R-:W-:-:S05]  /*2be0*/  FFMA.FTZ R104, R104, R167, 1.1641532182693481445e-10 ;  /* 0x2f00000068687423 */ /* 0x000fca00000100a7 */
        /* <DEDUP_REMOVED lines=13> */
.L_x_35770:
        /* <DEDUP_REMOVED lines=13> */
.L_x_35772:
[----:B------:R-:W-:Y:S05]  /*2d90*/  BSYNC.RECONVERGENT B1 ;  /* 0x0000000000017941 */ /* 0x000fea0003800200 */
.L_x_35771:
        /* <DEDUP_REMOVED lines=43> */
.L_x_35769:
[----:B------:R-:W-:Y:S05]  /*3050*/  BSYNC.RECONVERGENT B0 ;  /* 0x0000000000007941 */ /* 0x000fea0003800200 */
.L_x_35768:
[----:B------:R-:W-:Y:S01]  /*3060*/  ISETP.NE.AND P6, PT, R110, 0x1, PT ;  /* 0x000000016e00780c */ /* 0x000fe20003fc5270 */
[----:B------:R-:W-:Y:S01]  /*3070*/  FMUL.FTZ R105, R106, R0 ;  /* 0x000000006a697220 */ /* 0x000fe20000410000 */
[----:B------:R-:W-:Y:S01]  /*3080*/  I2FP.F32.U32 R104, R104 ;  /* 0x0000006800687245 */ /* 0x000fe20000201000 */
[----:B------:R-:W-:Y:S01]  /*3090*/  BSSY.RECONVERGENT B0, `(.L_x_35773) ;  /* 0x000004a000007945 */ /* 0x000fe20003800200 */
[----:B------:R-:W-:Y:S02]  /*30a0*/  HFMA2 R120, -RZ, RZ, 0, 1.1920928955078125e-07 ;  /* 0x00000002ff787431 */ /* 0x000fe400000001ff */
        /* <DEDUP_REMOVED lines=15> */
.L_x_35775:
        /* <DEDUP_REMOVED lines=13> */
.L_x_35777:
[----:B------:R-:W-:Y:S05]  /*3270*/  BSYNC.RECONVERGENT B1 ;  /* 0x0000000000017941 */ /* 0x000fea0003800200 */
.L_x_35776:
        /* <DEDUP_REMOVED lines=43> */
.L_x_35774:
[----:B------:R-:W-:Y:S05]  /*3530*/  BSYNC.RECONVERGENT B0 ;  /* 0x0000000000007941 */ /* 0x000fea0003800200 */
.L_x_35773:
[----:B------:R-:W-:Y:S01]  /*3540*/  I2FP.F32.U32 R104, R104 ;  /* 0x0000006800687245 */ /* 0x000fe20000201000 */
[----:B------:R-:W-:Y:S01]  /*3550*/  FMUL.FTZ R107, R107, R0 ;  /* 0x000000006b6b7220 */ /* 0x000fe20000410000 */
[----:B------:R-:W-:Y:S01]  /*3560*/  FMUL.FTZ R105, R108, R69 ;  /* 0x000000456c697220 */ /* 0x000fe20000410000 */
[----:B------:R-:W-:Y:S02]  /*3570*/  FMUL.FTZ R106, R113, R70 ;  /* 0x00000046716a7220 */ /* 0x000fe40000410000 */
[----:B------:R-:W-:Y:S01]  /*3580*/  FFMA.FTZ R104, R104, R167, 1.1641532182693481445e-10 ;  /* 0x2f00000068687423 */ /* 0x000fe200000100a7 */
[----:B------:R-:W-:-:S04]  /*3590*/  FMUL.FTZ R107, R107, R168 ;  /* 0x000000a86b6b7220 */ /* 0x000fc80000410000 */
[----:B------:R-:W-:Y:S01]  /*35a0*/  FSETP.GTU.FTZ.AND P6, PT, R104, R169, PT ;  /* 0x000000a96800720b */ /* 0x000fe20003fdc000 */
[----:B------:R-:W-:-:S03]  /*35b0*/  FMUL.FTZ R104, R109, R68 ;  /* 0x000000446d687220 */ /* 0x000fc60000410000 */
[----:B------:R-:W-:Y:S02]  /*35c0*/  FSEL R110, R107, RZ, !P6 ;  /* 0x000000ff6b6e7208 */ /* 0x000fe40007000000 */
[----:B------:R-:W-:-:S03]  /*35d0*/  PLOP3.LUT P5, PT, P6, PT, PT, 0x8, 0x80 ;  /* 0x000000000080781c */ /* 0x000fc600037ae170 */
[----:B------:R-:W-:-:S10]  /*35e0*/  FMUL.FTZ R107, R110, R71 ;  /* 0x000000476e6b7220 */ /* 0x000fd40000410000 */
.L_x_35757:
        /* <DEDUP_REMOVED lines=9> */
[----:B------:R-:W2:Y:S01]  /*3680*/  @P1 LDC.64 R118, c[0x0][0x3a0] ;  /* 0x0000e800ff761b82 */ /* 0x000ea20000000a00 */
[----:B------:R-:W-:-:S04]  /*3690*/  IMAD.WIDE.U32 R108, R159, 0x10, R132 ;  /* 0x000000109f6c7825 */ /* 0x000fc800078e0084 */
[----:B0-----:R-:W-:-:S05]  /*36a0*/  IMAD.WIDE.U32 R114, R157, 0x10, R138 ;  /* 0x000000109d727825 */ /* 0x001fca00078e008a */
[----:B------:R0:W-:Y:S01]  /*36b0*/  STG.E.128 desc[UR6][R114.64], R104 ;  /* 0x0000006872007986 */ /* 0x0001e2000c101d06 */
[----:B-1----:R-:W-:-:S05]  /*36c0*/  IMAD.WIDE.U32 R116, R157, 0x4, R136 ;  /* 0x000000049d747825 */ /* 0x002fca00078e0088 */
[----:B------:R0:W-:Y:S01]  /*36d0*/  STG.E desc[UR6][R116.64], R113 ;  /* 0x0000007174007986 */ /* 0x0001e2000c101906 */
        /* <DEDUP_REMOVED lines=20> */
.L_x_35781:
        /* <DEDUP_REMOVED lines=13> */
.L_x_35783:
[----:B------:R-:W-:Y:S05]  /*38f0*/  BSYNC.RECONVERGENT B1 ;  /* 0x0000000000017941 */ /* 0x000fea0003800200 */
.L_x_35782:
        /* <DEDUP_REMOVED lines=43> */
.L_x_35780:
[----:B------:R-:W-:Y:S05]  /*3bb0*/  BSYNC.RECONVERGENT B0 ;  /* 0x0000000000007941 */ /* 0x000fea0003800200 */
.L_x_35779:
        /* <DEDUP_REMOVED lines=21> */
.L_x_35786:
        /* <DEDUP_REMOVED lines=13> */
.L_x_35788:
[----:B------:R-:W-:Y:S05]  /*3de0*/  BSYNC.RECONVERGENT B1 ;  /* 0x0000000000017941 */ /* 0x000fea0003800200 */
.L_x_35787:
        /* <DEDUP_REMOVED lines=43> */
.L_x_35785:
[----:B------:R-:W-:Y:S05]  /*40a0*/  BSYNC.RECONVERGENT B0 ;  /* 0x0000000000007941 */ /* 0x000fea0003800200 */
.L_x_35784:
        /* <DEDUP_REMOVED lines=21> */
.L_x_35791:
        /* <DEDUP_REMOVED lines=13> */
.L_x_35793:
[----:B------:R-:W-:Y:S05]  /*42d0*/  BSYNC.RECONVERGENT B1 ;  /* 0x0000000000017941 */ /* 0x000fea0003800200 */
.L_x_35792:
        /* <DEDUP_REMOVED lines=43> */
.L_x_35790:
[----:B------:R-:W-:Y:S05]  /*4590*/  BSYNC.RECONVERGENT B0 ;  /* 0x0000000000007941 */ /* 0x000fea0003800200 */
.L_x_35789:
        /* <DEDUP_REMOVED lines=21> */
.L_x_35796:
        /* <DEDUP_REMOVED lines=13> */
.L_x_35798:
[----:B------:R-:W-:Y:S05]  /*47c0*/  BSYNC.RECONVERGENT B1 ;  /* 0x0000000000017941 */ /* 0x000fea0003800200 */
.L_x_35797:
        /* <DEDUP_REMOVED lines=43> */
.L_x_35795:
[----:B------:R-:W-:Y:S05]  /*4a80*/  BSYNC.RECONVERGENT B0 ;  /* 0x0000000000007941 */ /* 0x000fea0003800200 */
.L_x_35794:
        /* <DEDUP_REMOVED lines=9> */
.L_x_35778:
        /* <DEDUP_REMOVED lines=16> */
.L_x_35802:
        /* <DEDUP_REMOVED lines=13> */
.L_x_35804:
[----:B------:R-:W-:Y:S05]  /*4cf0*/  BSYNC.RECONVERGENT B1 ;  /* 0x0000000000017941 */ /* 0x000fea0003800200 */
.L_x_35803:
        /* <DEDUP_REMOVED lines=43> */
.L_x_35801:
[----:B------:R-:W-:Y:S05]  /*4fb0*/  BSYNC.RECONVERGENT B0 ;  /* 0x0000000000007941 */ /* 0x000fea0003800200 */
.L_x_35800:
[----:B------:R-:W-:Y:S01]  /*4fc0*/  ISETP.NE.AND P4, PT, R114, 0x1, PT ;  /* 0x000000017200780c */ /* 0x000fe20003f85270 */
[----:B------:R-:W-:Y:S01]  /*4fd0*/  BSSY.RECONVERGENT B0, `(.L_x_35805) ;  /* 0x000004c000007945 */ /* 0x000fe20003800200 */
[----:B------:R-:W-:Y:S01]  /*4fe0*/  I2FP.F32.U32 R112, R113 ;  /* 0x0000007100707245 */ /* 0x000fe20000201000 */
[----:B-----5:R-:W-:Y:S01]  /*4ff0*/  FMUL.FTZ R113, R108, R0 ;  /* 0x000000006c717220 */ /* 0x020fe20000410000 */
[----:B------:R-:W-:Y:S01]  /*5000*/  IMAD.MOV.U32 R115, RZ, RZ, 0x2 ;  /* 0x00000002ff737424 */ /* 0x000fe200078e00ff */
[----:B------:R-:W-:Y:S02]  /*5010*/  MOV R108, R154 ;  /* 0x0000009a006c7202 */ /* 0x000fe40000000f00 */
[----:B------:R-:W-:Y:S01]  /*5020*/  FFMA.FTZ R112, R112, R167, 1.1641532182693481445e-10 ;  /* 0x2f00000070707423 */ /* 0x000fe200000100a7 */
[----:B------:R-:W-:-:S04]  /*5030*/  FMUL.FTZ R113, R113, R168 ;  /* 0x000000a871717220 */ /* 0x000fc80000410000 */
        /* <DEDUP_REMOVED lines=12> */
.L_x_35807:
        /* <DEDUP_REMOVED lines=13> */
.L_x_35809:
[----:B------:R-:W-:Y:S05]  /*51d0*/  BSYNC.RECONVERGENT B1 ;  /* 0x0000000000017941 */ /* 0x000fea0003800200 */
.L_x_35808:
        /* <DEDUP_REMOVED lines=43> */
.L_x_35806:
[----:B------:R-:W-:Y:S05]  /*5490*/  BSYNC.RECONVERGENT B0 ;  /* 0x0000000000007941 */ /* 0x000fea0003800200 */
.L_x_35805:
        /* <DEDUP_REMOVED lines=20> */
.L_x_35812:
        /* <DEDUP_REMOVED lines=13> */
.L_x_35814:
[----:B------:R-:W-:Y:S05]  /*56b0*/  BSYNC.RECONVERGENT B1 ;  /* 0x0000000000017941 */ /* 0x000fea0003800200 */
.L_x_35813:
        /* <DEDUP_REMOVED lines=43> */
.L_x_35811:
[----:B------:R-:W-:Y:S05]  /*5970*/  BSYNC.RECONVERGENT B0 ;  /* 0x0000000000007941 */ /* 0x000fea0003800200 */
.L_x_35810:
        /* <DEDUP_REMOVED lines=20> */
.L_x_35817:
        /* <DEDUP_REMOVED lines=13> */
.L_x_35819:
[----:B------:R-:W-:Y:S05]  /*5b90*/  BSYNC.RECONVERGENT B1 ;  /* 0x0000000000017941 */ /* 0x000fea0003800200 */
.L_x_35818:
        /* <DEDUP_REMOVED lines=43> */
.L_x_35816:
[----:B------:R-:W-:Y:S05]  /*5e50*/  BSYNC.RECONVERGENT B0 ;  /* 0x0000000000007941 */ /* 0x000fea0003800200 */
.L_x_35815:
        /* <DEDUP_REMOVED lines=11> */
.L_x_35799:
[----:B------:R-:W0:Y:S01]  /*5f10*/  @P1 LDC.64 R122, c[0x0][0x3a0] ;  /* 0x0000e800ff7a1b82 */ /* 0x000e220000000a00 */
        /* <DEDUP_REMOVED lines=13> */
[----:B0-----:R-:W-:-:S05]  /*5ff0*/  @P1 IMAD.WIDE.U32 R122, R171, 0x10, R122 ;  /* 0x00000010ab7a1825 */ /* 0x001fca00078e007a */
[----:B------:R1:W5:Y:S01]  /*6000*/  @P1 LDG.E.128 R100, desc[UR6][R122.64] ;  /* 0x000000067a641981 */ /* 0x000362000c1e1d00 */
        /* <DEDUP_REMOVED lines=17> */
.L_x_35823:
        /* <DEDUP_REMOVED lines=13> */
.L_x_35825:
[----:B------:R-:W-:Y:S05]  /*61f0*/  BSYNC.RECONVERGENT B1 ;  /* 0x0000000000017941 */ /* 0x000fea0003800200 */
.L_x_35824:
        /* <DEDUP_REMOVED lines=43> */
.L_x_35822:
[----:B------:R-:W-:Y:S05]  /*64b0*/  BSYNC.RECONVERGENT B0 ;  /* 0x0000000000007941 */ /* 0x000fea0003800200 */
.L_x_35821:
[----:B------:R-:W-:Y:S01]  /*64c0*/  I2FP.F32.U32 R116, R117 ;  /* 0x0000007500747245 */ /* 0x000fe20000201000 */
[----:B-----5:R-:W-:Y:S01]  /*64d0*/  FMUL.FTZ R117, R112, R0 ;  /* 0x0000000070757220 */ /* 0x020fe20000410000 */
[----:B------:R-:W-:Y:S01]  /*64e0*/  ISETP.NE.AND P4, PT, R118, 0x1, PT ;  /* 0x000000017600780c */ /* 0x000fe20003f85270 */
[----:B------:R-:W-:Y:S01]  /*64f0*/  BSSY.RECONVERGENT B0, `(.L_x_35826) ;  /* 0x000004b000007945 */ /* 0x000fe20003800200 */
[----:B------:R-:W-:Y:S02]  /*6500*/  IMAD.MOV.U32 R119, RZ, RZ, 0x2 ;  /* 0x00000002ff777424 */ /* 0x000fe400078e00ff */
[----:B------:R-:W-:Y:S01]  /*6510*/  FFMA.FTZ R116, R116, R167, 1.1641532182693481445e-10 ;  /* 0x2f00000074747423 */ /* 0x000fe200000100a7 */
[----:B------:R-:W-:-:S04]  /*6520*/  FMUL.FTZ R117, R117, R168 ;  /* 0x000000a875757220 */ /* 0x000fc80000410000 */
        /* <DEDUP_REMOVED lines=14> */
.L_x_35828:
        /* <DEDUP_REMOVED lines=13> */
.L_x_35830:
[----:B------:R-:W-:Y:S05]  /*66e0*/  BSYNC.RECONVERGENT B1 ;  /* 0x0000000000017941 */ /* 0x000fea0003800200 */
.L_x_35829:
        /* <DEDUP_REMOVED lines=43> */
.L_x_35827:
[----:B------:R-:W-:Y:S05]  /*69a0*/  BSYNC.RECONVERGENT B0 ;  /* 0x0000000000007941 */ /* 0x000fea0003800200 */
.L_x_35826:
        /* <DEDUP_REMOVED lines=21> */
.L_x_35833:
        /* <DEDUP_REMOVED lines=13> */
.L_x_35835:
[----:B------:R-:W-:Y:S05]  /*6bd0*/  BSYNC.RECONVERGENT B1 ;  /* 0x0000000000017941 */ /* 0x000fea0003800200 */
.L_x_35834:
        /* <DEDUP_REMOVED lines=43> */
.L_x_35832:
[----:B------:R-:W-:Y:S05]  /*6e90*/  BSYNC.RECONVERGENT B0 ;  /* 0x0000000000007941 */ /* 0x000fea0003800200 */
.L_x_35831:
[----:B------:R-:W-:Y:S01]  /*6ea0*/  I2FP.F32.U32 R116, R117 ;  /* 0x0000007500747245 */ /* 0x000fe20000201000 */
[----:B------:R-:W-:Y:S01]  /*6eb0*/  FMUL.FTZ R117, R114, R0 ;  /* 0x0000000072757220 */ /* 0x000fe20000410000 */
        /* <DEDUP_REMOVED lines=19> */
.L_x_35838:
        /* <DEDUP_REMOVED lines=13> */
.L_x_35840:
[----:B------:R-:W-:Y:S05]  /*70c0*/  BSYNC.RECONVERGENT B1 ;  /* 0x0000000000017941 */ /* 0x000fea0003800200 */
.L_x_35839:
        /* <DEDUP_REMOVED lines=43> */
.L_x_35837:
[----:B------:R-:W-:Y:S05]  /*7380*/  BSYNC.RECONVERGENT B0 ;  /* 0x0000000000007941 */ /* 0x000fea0003800200 */
.L_x_35836:
        /* <DEDUP_REMOVED lines=9> */
.L_x_35820:
        /* <DEDUP_REMOVED lines=16> */
.L_x_35844:
        /* <DEDUP_REMOVED lines=13> */
.L_x_35846:
[----:B------:R-:W-:Y:S05]  /*75f0*/  BSYNC.RECONVERGENT B1 ;  /* 0x0000000000017941 */ /* 0x000fea0003800200 */
.L_x_35845:
        /* <DEDUP_REMOVED lines=43> */
.L_x_35843:
[----:B------:R-:W-:Y:S05]  /*78b0*/  BSYNC.RECONVERGENT B0 ;  /* 0x0000000000007941 */ /* 0x000fea0003800200 */
.L_x_35842:
[----:B------:R-:W-:Y:S01]  /*78c0*/  ISETP.NE.AND P4, PT, R118, 0x1, PT ;  /* 0x000000017600780c */ /* 0x000fe20003f85270 */
[----:B------:R-:W-:Y:S01]  /*78d0*/  BSSY.RECONVERGENT B0, `(.L_x_35847) ;  /* 0x000004c000007945 */ /* 0x000fe20003800200 */
[----:B------:R-:W-:Y:S01]  /*78e0*/  I2FP.F32.U32 R116, R117 ;  /* 0x0000007500747245 */ /* 0x000fe20000201000 */
[----:B-----5:R-:W-:Y:S01]  /*78f0*/  FMUL.FTZ R117, R112, R0 ;  /* 0x0000000070757220 */ /* 0x020fe20000410000 */
[----:B------:R-:W-:Y:S02]  /*7900*/  HFMA2 R119, -RZ, RZ, 0, 1.1920928955078125e-07 ;  /* 0x00000002ff777431 */ /* 0x000fe400000001ff */
[----:B------:R-:W-:Y:S02]  /*7910*/  IMAD.MOV.U32 R112, RZ, RZ, R154 ;  /* 0x000000ffff707224 */ /* 0x000fe400078e009a */
        /* <DEDUP_REMOVED lines=14> */
.L_x_35849:
        /* <DEDUP_REMOVED lines=13> */
.L_x_35851:
[----:B------:R-:W-:Y:S05]  /*7ad0*/  BSYNC.RECONVERGENT B1 ;  /* 0x0000000000017941 */ /* 0x000fea0003800200 */
.L_x_35850:
        /* <DEDUP_REMOVED lines=43> */
.L_x_35848:
[----:B------:R-:W-:Y:S05]  /*7d90*/  BSYNC.RECONVERGENT B0 ;  /* 0x0000000000007941 */ /* 0x000fea0003800200 */
.L_x_35847:
[----:B------:R-:W-:Y:S01]  /*7da0*/  ISETP.NE.AND P5, PT, R119, 0x1, PT ;  /* 0x000000017700780c */ /* 0x000fe20003fa5270 */
[----:B------:R-:W-:Y:S01]  /*7db0*/  FMUL.FTZ R113, R113, R0 ;  /* 0x0000000071717220 */ /* 0x000fe20000410000 */
[----:B------:R-:W-:Y:S01]  /*7dc0*/  I2FP.F32.U32 R112, R112 ;  /* 0x0000007000707245 */ /* 0x000fe20000201000 */
[----:B------:R-:W-:Y:S01]  /*7dd0*/  BSSY.RECONVERGENT B0, `(.L_x_35852) ;  /* 0x000004a000007945 */ /* 0x000fe20003800200 */
[----:B------:R-:W-:Y:S02]  /*7de0*/  IMAD.MOV.U32 R118, RZ, RZ, 0x2 ;  /* 0x00000002ff767424 */ /* 0x000fe400078e00ff */
[----:B------:R-:W-:Y:S01]  /*7df0*/  FMUL.FTZ R113, R113, R168 ;  /* 0x000000a871717220 */ /* 0x000fe20000410000 */
[----:B------:R-:W-:-:S05]  /*7e00*/  FFMA.FTZ R112, R112, R167, 1.1641532182693481445e-10 ;  /* 0x2f00000070707423 */ /* 0x000fca00000100a7 */
        /* <DEDUP_REMOVED lines=13> */
.L_x_35854:
        /* <DEDUP_REMOVED lines=13> */
.L_x_35856:
[----:B------:R-:W-:Y:S05]  /*7fb0*/  BSYNC.RECONVERGENT B1 ;  /* 0x0000000000017941 */ /* 0x000fea0003800200 */
.L_x_35855:
        /* <DEDUP_REMOVED lines=43> */
.L_x_35853:
[----:B------:R-:W-:Y:S05]  /*8270*/  BSYNC.RECONVERGENT B0 ;  /* 0x0000000000007941 */ /* 0x000fea0003800200 */
.L_x_35852:
        /* <DEDUP_REMOVED lines=20> */
.L_x_35859:
        /* <DEDUP_REMOVED lines=13> */
.L_x_35861:
[----:B------:R-:W-:Y:S05]  /*8490*/  BSYNC.RECONVERGENT B1 ;  /* 0x0000000000017941 */ /* 0x000fea0003800200 */
.L_x_35860:
        /* <DEDUP_REMOVED lines=43> */
.L_x_35858:
[----:B------:R-:W-:Y:S05]  /*8750*/  BSYNC.RECONVERGENT B0 ;  /* 0x0000000000007941 */ /* 0x000fea0003800200 */
.L_x_35857:
        /* <DEDUP_REMOVED lines=11> */
.L_x_35841:
        /* <DEDUP_REMOVED lines=33> */
.L_x_35865:
        /* <DEDUP_REMOVED lines=13> */
.L_x_35867:
[----:B------:R-:W-:Y:S05]  /*8af0*/  BSYNC.RECONVERGENT B1 ;  /* 0x0000000000017941 */ /* 0x000fea0003800200 */
.L_x_35866:
        /* <DEDUP_REMOVED lines=43> */
.L_x_35864:
[----:B------:R-:W-:Y:S05]  /*8db0*/  BSYNC.RECONVERGENT B0 ;  /* 0x0000000000007941 */ /* 0x000fea0003800200 */
.L_x_35863:
        /* <DEDUP_REMOVED lines=21> */
.L_x_35870:
        /* <DEDUP_REMOVED lines=13> */
.L_x_35872:
[----:B------:R-:W-:Y:S05]  /*8fe0*/  BSYNC.RECONVERGENT B1 ;  /* 0x0000000000017941 */ /* 0x000fea0003800200 */
.L_x_35871:
        /* <DEDUP_REMOVED lines=43> */
.L_x_35869:
[----:B------:R-:W-:Y:S05]  /*92a0*/  BSYNC.RECONVERGENT B0 ;  /* 0x0000000000007941 */ /* 0x000fea0003800200 */
.L_x_35868:
        /* <DEDUP_REMOVED lines=21> */
.L_x_35875:
        /* <DEDUP_REMOVED lines=13> */
.L_x_35877:
[----:B------:R-:W-:Y:S05]  /*94d0*/  BSYNC.RECONVERGENT B1 ;  /* 0x0000000000017941 */ /* 0x000fea0003800200 */
.L_x_35876:
        /* <DEDUP_REMOVED lines=43> */
.L_x_35874:
[----:B------:R-:W-:Y:S05]  /*9790*/  BSYNC.RECONVERGENT B0 ;  /* 0x0000000000007941 */ /* 0x000fea0003800200 */
.L_x_35873:
        /* <DEDUP_REMOVED lines=21> */
.L_x_35880:
        /* <DEDUP_REMOVED lines=13> */
.L_x_35882:
[----:B------:R-:W-:Y:S05]  /*99c0*/  BSYNC.RECONVERGENT B1 ;  /* 0x0000000000017941 */ /* 0x000fea0003800200 */
.L_x_35881:
        /* <DEDUP_REMOVED lines=43> */
.L_x_35879:
[----:B------:R-:W-:Y:S05]  /*9c80*/  BSYNC.RECONVERGENT B0 ;  /* 0x0000000000007941 */ /* 0x000fea0003800200 */
.L_x_35878:
        /* <DEDUP_REMOVED lines=9> */
.L_x_35862:
        /* <DEDUP_REMOVED lines=16> */
.L_x_35886:
        /* <DEDUP_REMOVED lines=13> */
.L_x_35888:
[----:B------:R-:W-:Y:S05]  /*9ef0*/  BSYNC.RECONVERGENT B1 ;  /* 0x0000000000017941 */ /* 0x000fea0003800200 */
.L_x_35887:
        /* <DEDUP_REMOVED lines=43> */
.L_x_35885:
[----:B------:R-:W-:Y:S05]  /*a1b0*/  BSYNC.RECONVERGENT B0 ;  /* 0x0000000000007941 */ /* 0x000fea0003800200 */
.L_x_35884:
        /* <DEDUP_REMOVED lines=20> */
.L_x_35891:
        /* <DEDUP_REMOVED lines=13> */
.L_x_35893:
[----:B------:R-:W-:Y:S05]  /*a3d0*/  BSYNC.RECONVERGENT B1 ;  /* 0x0000000000017941 */ /* 0x000fea0003800200 */
.L_x_35892:
        /* <DEDUP_REMOVED lines=43> */
.L_x_35890:
[----:B------:R-:W-:Y:S05]  /*a690*/  BSYNC.RECONVERGENT B0 ;  /* 0x0000000000007941 */ /* 0x000fea0003800200 */
.L_x_35889:
        /* <DEDUP_REMOVED lines=20> */
.L_x_35896:
        /* <DEDUP_REMOVED lines=13> */
.L_x_35898:
[----:B------:R-:W-:Y:S05]  /*a8b0*/  BSYNC.RECONVERGENT B1 ;  /* 0x0000000000017941 */ /* 0x000fea0003800200 */
.L_x_35897:
        /* <DEDUP_REMOVED lines=43> */
.L_x_35895:
[----:B------:R-:W-:Y:S05]  /*ab70*/  BSYNC.RECONVERGENT B0 ;  /* 0x0000000000007941 */ /* 0x000fea0003800200 */
.L_x_35894:
        /* <DEDUP_REMOVED lines=20> */
.L_x_35901:
        /* <DEDUP_REMOVED lines=13> */
.L_x_35903:
[----:B------:R-:W-:Y:S05]  /*ad90*/  BSYNC.RECONVERGENT B1 ;  /* 0x0000000000017941 */ /* 0x000fea0003800200 */
.L_x_35902:
        /* <DEDUP_REMOVED lines=43> */
.L_x_35900:
[----:B------:R-:W-:Y:S05]  /*b050*/  BSYNC.RECONVERGENT B0 ;  /* 0x0000000000007941 */ /* 0x000fea0003800200 */
.L_x_35899:
        /* <DEDUP_REMOVED lines=11> */
.L_x_35883:
        /* <DEDUP_REMOVED lines=33> */
.L_x_35907:
        /* <DEDUP_REMOVED lines=13> */
.L_x_35909:
[----:B------:R-:W-:Y:S05]  /*b3f0*/  BSYNC.RECONVERGENT B1 ;  /* 0x0000000000017941 */ /* 0x000fea0003800200 */
.L_x_35908:
        /* <DEDUP_REMOVED lines=43> */
.L_x_35906:
[----:B------:R-:W-:Y:S05]  /*b6b0*/  BSYNC.RECONVERGENT B0 ;  /* 0x0000000000007941 */ /* 0x000fea0003800200 */
.L_x_35905:
        /* <DEDUP_REMOVED lines=21> */
.L_x_35912:
        /* <DEDUP_REMOVED lines=13> */
.L_x_35914:
[----:B------:R-:W-:Y:S05]  /*b8e0*/  BSYNC.RECONVERGENT B1 ;  /* 0x0000000000017941 */ /* 0x000fea0003800200 */
.L_x_35913:
        /* <DEDUP_REMOVED lines=43> */
.L_x_35911:
[----:B------:R-:W-:Y:S05]  /*bba0*/  BSYNC.RECONVERGENT B0 ;  /* 0x0000000000007941 */ /* 0x000fea0003800200 */
.L_x_35910:
        /* <DEDUP_REMOVED lines=21> */
.L_x_35917:
        /* <DEDUP_REMOVED lines=13> */
.L_x_35919:
[----:B------:R-:W-:Y:S05]  /*bdd0*/  BSYNC.RECONVERGENT B1 ;  /* 0x0000000000017941 */ /* 0x000fea0003800200 */
.L_x_35918:
        /* <DEDUP_REMOVED lines=43> */
.L_x_35916:
[----:B------:R-:W-:Y:S05]  /*c090*/  BSYNC.RECONVERGENT B0 ;  /* 0x0000000000007941 */ /* 0x000fea0003800200 */
.L_x_35915:
        /* <DEDUP_REMOVED lines=21> */
.L_x_35922:
        /* <DEDUP_REMOVED lines=13> */
.L_x_35924:
[----:B------:R-:W-:Y:S05]  /*c2c0*/  BSYNC.RECONVERGENT B1 ;  /* 0x0000000000017941 */ /* 0x000fea0003800200 */
.L_x_35923:
        /* <DEDUP_REMOVED lines=43> */
.L_x_35921:
[----:B------:R-:W-:Y:S05]  /*c580*/  BSYNC.RECONVERGENT B0 ;  /* 0x0000000000007941 */ /* 0x000fea0003800200 */
.L_x_35920:
        /* <DEDUP_REMOVED lines=9> */
.L_x_35904:
        /* <DEDUP_REMOVED lines=16> */
.L_x_35928:
        /* <DEDUP_REMOVED lines=13> */
.L_x_35930:
[----:B------:R-:W-:Y:S05]  /*c7f0*/  BSYNC.RECONVERGENT B1 ;  /* 0x0000000000017941 */ /* 0x000fea0003800200 */
.L_x_35929:
        /* <DEDUP_REMOVED lines=43> */
.L_x_35927:
[----:B------:R-:W-:Y:S05]  /*cab0*/  BSYNC.RECONVERGENT B0 ;  /* 0x0000000000007941 */ /* 0x000fea0003800200 */
.L_x_35926:
        /* <DEDUP_REMOVED lines=20> */
.L_x_35933:
        /* <DEDUP_REMOVED lines=13> */
.L_x_35935:
[----:B------:R-:W-:Y:S05]  /*ccd0*/  BSYNC.RECONVERGENT B1 ;  /* 0x0000000000017941 */ /* 0x000fea0003800200 */
.L_x_35934:
        /* <DEDUP_REMOVED lines=43> */
.L_x_35932:
[----:B------:R-:W-:Y:S05]  /*cf90*/  BSYNC.RECONVERGENT B0 ;  /* 0x0000000000007941 */ /* 0x000fea0003800200 */
.L_x_35931:
        /* <DEDUP_REMOVED lines=20> */
.L_x_35938:
        /* <DEDUP_REMOVED lines=13> */
.L_x_35940:
[----:B------:R-:W-:Y:S05]  /*d1b0*/  BSYNC.RECONVERGENT B1 ;  /* 0x0000000000017941 */ /* 0x000fea0003800200 */
.L_x_35939:
        /* <DEDUP_REMOVED lines=43> */
.L_x_35937:
[----:B------:R-:W-:Y:S05]  /*d470*/  BSYNC.RECONVERGENT B0 ;  /* 0x0000000000007941 */ /* 0x000fea0003800200 */
.L_x_35936:
        /* <DEDUP_REMOVED lines=20> */
.L_x_35943:
        /* <DEDUP_REMOVED lines=13> */
.L_x_35945:
[----:B------:R-:W-:Y:S05]  /*d690*/  BSYNC.RECONVERGENT B1 ;  /* 0x0000000000017941 */ /* 0x000fea0003800200 */
.L_x_35944:
        /* <DEDUP_REMOVED lines=43> */
.L_x_35942:
[----:B------:R-:W-:Y:S05]  /*d950*/  BSYNC.RECONVERGENT B0 ;  /* 0x0000000000007941 */ /* 0x000fea0003800200 */
.L_x_35941:
        /* <DEDUP_REMOVED lines=11> */
.L_x_35925:
        /* <DEDUP_REMOVED lines=33> */
.L_x_35949:
        /* <DEDUP_REMOVED lines=13> */
.L_x_35951:
[----:B------:R-:W-:Y:S05]  /*dcf0*/  BSYNC.RECONVERGENT B1 ;  /* 0x0000000000017941 */ /* 0x000fea0003800200 */
.L_x_35950:
        /* <DEDUP_REMOVED lines=42> */
.L_x_35948:
[----:B------:R-:W-:Y:S05]  /*dfa0*/  BSYNC.RECONVERGENT B0 ;  /* 0x0000000000007941 */ /* 0x000fea0003800200 */
.L_x_35947:
        /* <DEDUP_REMOVED lines=21> */
.L_x_35954:
        /* <DEDUP_REMOVED lines=13> */
.L_x_35956:
[----:B------:R-:W-:Y:S05]  /*e1d0*/  BSYNC.RECONVERGENT B1 ;  /* 0x0000000000017941 */ /* 0x000fea0003800200 */
.L_x_35955:
        /* <DEDUP_REMOVED lines=43> */
.L_x_35953:
[----:B------:R-:W-:Y:S05]  /*e490*/  BSYNC.RECONVERGENT B0 ;  /* 0x0000000000007941 */ /* 0x000fea0003800200 */
.L_x_35952:
        /* <DEDUP_REMOVED lines=21> */
.L_x_35959:
        /* <DEDUP_REMOVED lines=13> */
.L_x_35961:
[----:B------:R-:W-:Y:S05]  /*e6c0*/  BSYNC.RECONVERGENT B1 ;  /* 0x0000000000017941 */ /* 0x000fea0003800200 */
.L_x_35960:
        /* <DEDUP_REMOVED lines=43> */
.L_x_35958:
[----:B------:R-:W-:Y:S05]  /*e980*/  BSYNC.RECONVERGENT B0 ;  /* 0x0000000000007941 */ /* 0x000fea0003800200 */
.L_x_35957:
        /* <DEDUP_REMOVED lines=21> */
.L_x_35964:
        /* <DEDUP_REMOVED lines=13> */
.L_x_35966:
[----:B------:R-:W-:Y:S05]  /*ebb0*/  BSYNC.RECONVERGENT B1 ;  /* 0x0000000000017941 */ /* 0x000fea0003800200 */
.L_x_35965:
        /* <DEDUP_REMOVED lines=43> */
.L_x_35963:
[----:B------:R-:W-:Y:S05]  /*ee70*/  BSYNC.RECONVERGENT B0 ;  /* 0x0000000000007941 */ /* 0x000fea0003800200 */
.L_x_35962:
        /* <DEDUP_REMOVED lines=9> */
.L_x_35946:
        /* <DEDUP_REMOVED lines=16> */
.L_x_35970:
        /* <DEDUP_REMOVED lines=13> */
.L_x_35972:
[----:B------:R-:W-:Y:S05]  /*f0e0*/  BSYNC.RECONVERGENT B1 ;  /* 0x0000000000017941 */ /* 0x000fea0003800200 */
.L_x_35971:
        /* <DEDUP_REMOVED lines=43> */
.L_x_35969:
[----:B------:R-:W-:Y:S05]  /*f3a0*/  BSYNC.RECONVERGENT B0 ;  /* 0x0000000000007941 */ /* 0x000fea0003800200 */
.L_x_35968:
        /* <DEDUP_REMOVED lines=20> */
.L_x_35975:
        /* <DEDUP_REMOVED lines=13> */
.L_x_35977:
[----:B------:R-:W-:Y:S05]  /*f5c0*/  BSYNC.RECONVERGENT B1 ;  /* 0x0000000000017941 */ /* 0x000fea0003800200 */
.L_x_35976:
        /* <DEDUP_REMOVED lines=43> */
.L_x_35974:
[----:B------:R-:W-:Y:S05]  /*f880*/  BSYNC.RECONVERGENT B0 ;  /* 0x0000000000007941 */ /* 0x000fea0003800200 */
.L_x_35973:
        /* <DEDUP_REMOVED lines=20> */
.L_x_35980:
        /* <DEDUP_REMOVED lines=13> */
.L_x_35982:
[----:B------:R-:W-:Y:S05]  /*faa0*/  BSYNC.RECONVERGENT B1 ;  /* 0x0000000000017941 */ /* 0x000fea0003800200 */
.L_x_35981:
        /* <DEDUP_REMOVED lines=43> */
.L_x_35979:
[----:B------:R-:W-:Y:S05]  /*fd60*/  BSYNC.RECONVERGENT B0 ;  /* 0x0000000000007941 */ /* 0x000fea0003800200 */
.L_x_35978:
        /* <DEDUP_REMOVED lines=20> */
.L_x_35985:
        /* <DEDUP_REMOVED lines=13> */
.L_x_35987:
[----:B------:R-:W-:Y:S05]  /*ff80*/  BSYNC.RECONVERGENT B1 ;  /* 0x0000000000017941 */ /* 0x000fea0003800200 */
.L_x_35986:
        /* <DEDUP_REMOVED lines=43> */
.L_x_35984:
[----:B------:R-:W-:Y:S05]  /*10240*/  BSYNC.RECONVERGENT B0 ;  /* 0x0000000000007941 */ /* 0x000fea0003800200 */
.L_x_35983:
        /* <DEDUP_REMOVED lines=11> */
.L_x_35967:
[----:B------:R-:W0:Y:S01]  /*10300*/  @P1 LDC.64 R184, c[0x0][0x3a0] ;  /* 0x0000e800ffb81b82 */ /* 0x000e220000000a00 */
        /* <DEDUP_REMOVED lines=13> */
[----:B0-----:R-:W-:-:S05]  /*103e0*/  @P1 IMAD.WIDE.U32 R184, R179, 0x10, R184 ;  /* 0x00000010b3b81825 */ /* 0x001fca00078e00b8 */
        /* <DEDUP_REMOVED lines=18> */
.L_x_35991:
        /* <DEDUP_REMOVED lines=13> */
.L_x_35993:
[----:B------:R-:W-:Y:S05]  /*105e0*/  BSYNC.RECONVERGENT B1 ;  /* 0x0000000000017941 */ /* 0x000fea0003800200 */
.L_x_35992:
        /* <DEDUP_REMOVED lines=43> */
.L_x_35990:
[----:B------:R-:W-:Y:S05]  /*108a0*/  BSYNC.RECONVERGENT B0 ;  /* 0x0000000000007941 */ /* 0x000fea0003800200 */
.L_x_35989:
        /* <DEDUP_REMOVED lines=21> */
.L_x_35996:
        /* <DEDUP_REMOVED lines=13> */
.L_x_35998:
[----:B------:R-:W-:Y:S05]  /*10ad0*/  BSYNC.RECONVERGENT B1 ;  /* 0x0000000000017941 */ /* 0x000fea0003800200 */
.L_x_35997:
        /* <DEDUP_REMOVED lines=43> */
.L_x_35995:
[----:B------:R-:W-:Y:S05]  /*10d90*/  BSYNC.RECONVERGENT B0 ;  /* 0x0000000000007941 */ /* 0x000fea0003800200 */
.L_x_35994:
        /* <DEDUP_REMOVED lines=21> */
.L_x_36001:
        /* <DEDUP_REMOVED lines=13> */
.L_x_36003:
[----:B------:R-:W-:Y:S05]  /*10fc0*/  BSYNC.RECONVERGENT B1 ;  /* 0x0000000000017941 */ /* 0x000fea0003800200 */
.L_x_36002:
        /* <DEDUP_REMOVED lines=41> */
[----:B------:R-:W-:Y:S02]  /*11260*/  LOP3.LUT R150, R158, R134, R183, 0x96, !PT ;  /* 0x000000869e967212 */ /* 0x000fe400078e96b7 */
[----:B------:R-:W-:-:S07]  /*11270*/  MOV R172, R182 ;  /* 0x000000b600ac7202 */ /* 0x000fce0000000f00 */
.L_x_36000:
[----:B------:R-:W-:Y:S05]  /*11280*/  BSYNC.RECONVERGENT B0 ;  /* 0x0000000000007941 */ /* 0x000fea0003800200 */
.L_x_35999:
        /* <DEDUP_REMOVED lines=21> */
.L_x_36006:
        /* <DEDUP_REMOVED lines=13> */
.L_x_36008:
[----:B------:R-:W-:Y:S05]  /*114b0*/  BSYNC.RECONVERGENT B1 ;  /* 0x0000000000017941 */ /* 0x000fea0003800200 */
.L_x_36007:
        /* <DEDUP_REMOVED lines=43> */
.L_x_36005:
[----:B------:R-:W-:Y:S05]  /*11770*/  BSYNC.RECONVERGENT B0 ;  /* 0x0000000000007941 */ /* 0x000fea0003800200 */
.L_x_36004:
        /* <DEDUP_REMOVED lines=9> */
.L_x_35988:
        /* <DEDUP_REMOVED lines=16> */
.L_x_36012:
        /* <DEDUP_REMOVED lines=13> */
.L_x_36014:
[----:B------:R-:W-:Y:S05]  /*119e0*/  BSYNC.RECONVERGENT B1 ;  /* 0x0000000000017941 */ /* 0x000fea0003800200 */
.L_x_36013:
        /* <DEDUP_REMOVED lines=43> */
.L_x_36011:
[----:B------:R-:W-:Y:S05]  /*11ca0*/  BSYNC.RECONVERGENT B0 ;  /* 0x0000000000007941 */ /* 0x000fea0003800200 */
.L_x_36010:
        /* <DEDUP_REMOVED lines=20> */
.L_x_36017:
        /* <DEDUP_REMOVED lines=13> */
.L_x_36019:
[----:B------:R-:W-:Y:S05]  /*11ec0*/  BSYNC.RECONVERGENT B1 ;  /* 0x0000000000017941 */ /* 0x000fea0003800200 */
.L_x_36018:
        /* <DEDUP_REMOVED lines=43> */
.L_x_36016:
[----:B------:R-:W-:Y:S05]  /*12180*/  BSYNC.RECONVERGENT B0 ;  /* 0x0000000000007941 */ /* 0x000fea0003800200 */
.L_x_36015:
        /* <DEDUP_REMOVED lines=20> */
.L_x_36022:
        /* <DEDUP_REMOVED lines=13> */
.L_x_36024:
[----:B------:R-:W-:Y:S05]  /*123a0*/  BSYNC.RECONVERGENT B1 ;  /* 0x0000000000017941 */ /* 0x000fea0003800200 */
.L_x_36023:
        /* <DEDUP_REMOVED lines=43> */
.L_x_36021:
[----:B------:R-:W-:Y:S05]  /*12660*/  BSYNC.RECONVERGENT B0 ;  /* 0x0000000000007941 */ /* 0x000fea0003800200 */
.L_x_36020:
        /* <DEDUP_REMOVED lines=20> */
.L_x_36027:
        /* <DEDUP_REMOVED lines=13> */
.L_x_36029:
[----:B------:R-:W-:Y:S05]  /*12880*/  BSYNC.RECONVERGENT B1 ;  /* 0x0000000000017941 */ /* 0x000fea0003800200 */
.L_x_36028:
        /* <DEDUP_REMOVED lines=43> */
.L_x_36026:
[----:B------:R-:W-:Y:S05]  /*12b40*/  BSYNC.RECONVERGENT B0 ;  /* 0x0000000000007941 */ /* 0x000fea0003800200 */
.L_x_36025:
        /* <DEDUP_REMOVED lines=11> */
.L_x_36009:
[----:B------:R-:W0:Y:S01]  /*12c00*/  @P1 LDC.64 R186, c[0x0][0x3a0] ;  /* 0x0000e800ffba1b82 */ /* 0x000e220000000a00 */
[----:B------:R-:W-:Y:S01]  /*12c10*/  SEL R134, RZ, 0x1000000, !P5 ;  /* 0x01000000ff867807 */ /* 0x000fe20006800000 */
[----:B------:R-:W-:Y:S01]  /*12c20*/  IMAD.WIDE.U32 R184, R179, 0x4, R136 ;  /* 0x00000004b3b87825 */ /* 0x000fe200078e0088 */
[----:B------:R-:W-:Y:S02]  /*12c30*/  SEL R135, RZ, 0x10000, !P4 ;  /* 0x00010000ff877807 */ /* 0x000fe40006000000 */
[----:B------:R-:W-:Y:S02]  /*12c40*/  SEL R170, RZ, 0x100, !P3 ;  /* 0x00000100ffaa7807 */ /* 0x000fe40005800000 */
[----:B------:R-:W-:Y:S02]  /*12c50*/  SEL R183, RZ, 0x1, !P2 ;  /* 0x00000001ffb77807 */ /* 0x000fe40005000000 */
[----:B------:R-:W-:Y:S02]  /*12c60*/  IADD3 R134, PT, PT, R170, R134, R135 ;  /* 0x00000086aa867210 */ /* 0x000fe40007ffe087 */
[----:B------:R-:W-:-:S03]  /*12c70*/  IADD3 R181, PT, PT, R157, 0xe0, RZ ;  /* 0x000000e09db57810 */ /* 0x000fc60007ffe0ff */
[----:B------:R-:W-:Y:S02]  /*12c80*/  IMAD.IADD R189, R134, 0x1, R183 ;  /* 0x0000000186bd7824 */ /* 0x000fe400078e02b7 */
[----:B------:R-:W-:-:S04]  /*12c90*/  IMAD.WIDE.U32 R182, R179, 0x10, R138 ;  /* 0x00000010b3b67825 */ /* 0x000fc800078e008a */
[C---:B------:R-:W-:Y:S01]  /*12ca0*/  IMAD.WIDE.U32 R132, R181.reuse, 0x10, R132 ;  /* 0x00000010b5847825 */ /* 0x040fe200078e0084 */
[----:B------:R1:W-:Y:S03]  /*12cb0*/  STG.E.128 desc[UR6][R182.64], R128 ;  /* 0x00000080b6007986 */ /* 0x0003e6000c101d06 */
[----:B0-----:R-:W-:Y:S01]  /*12cc0*/  @P1 IMAD.WIDE.U32 R186, R181, 0x10, R186 ;  /* 0x00000010b5ba1825 */ /* 0x001fe200078e00ba */
[----:B------:R1:W-:Y:S04]  /*12cd0*/  STG.E desc[UR6][R184.64], R189 ;  /* 0x000000bdb8007986 */ /* 0x0003e8000c101906 */
        /* <DEDUP_REMOVED lines=19> */
.L_x_36033:
        /* <DEDUP_REMOVED lines=13> */
.L_x_36035:
[----:B------:R-:W-:Y:S05]  /*12ee0*/  BSYNC.RECONVERGENT B1 ;  /* 0x0000000000017941 */ /* 0x000fea0003800200 */
.L_x_36034:
        /* <DEDUP_REMOVED lines=43> */
.L_x_36032:
[----:B------:R-:W-:Y:S05]  /*131a0*/  BSYNC.RECONVERGENT B0 ;  /* 0x0000000000007941 */ /* 0x000fea0003800200 */
.L_x_36031:
        /* <DEDUP_REMOVED lines=21> */
.L_x_36038:
        /* <DEDUP_REMOVED lines=13> */
.L_x_36040:
[----:B------:R-:W-:Y:S05]  /*133d0*/  BSYNC.RECONVERGENT B1 ;  /* 0x0000000000017941 */ /* 0x000fea0003800200 */
.L_x_36039:
        /* <DEDUP_REMOVED lines=43> */
.L_x_36037:
[----:B------:R-:W-:Y:S05]  /*13690*/  BSYNC.RECONVERGENT B0 ;  /* 0x0000000000007941 */ /* 0x000fea0003800200 */
.L_x_36036:
        /* <DEDUP_REMOVED lines=21> */
.L_x_36043:
        /* <DEDUP_REMOVED lines=13> */
.L_x_36045:
[----:B------:R-:W-:Y:S05]  /*138c0*/  BSYNC.RECONVERGENT B1 ;  /* 0x0000000000017941 */ /* 0x000fea0003800200 */
.L_x_36044:
        /* <DEDUP_REMOVED lines=43> */
.L_x_36042:
[----:B------:R-:W-:Y:S05]  /*13b80*/  BSYNC.RECONVERGENT B0 ;  /* 0x0000000000007941 */ /* 0x000fea0003800200 */
.L_x_36041:
        /* <DEDUP_REMOVED lines=21> */
.L_x_36048:
        /* <DEDUP_REMOVED lines=13> */
.L_x_36050:
[----:B------:R-:W-:Y:S05]  /*13db0*/  BSYNC.RECONVERGENT B1 ;  /* 0x0000000000017941 */ /* 0x000fea0003800200 */
.L_x_36049:
        /* <DEDUP_REMOVED lines=43> */
.L_x_36047:
[----:B------:R-:W-:Y:S05]  /*14070*/  BSYNC.RECONVERGENT B0 ;  /* 0x0000000000007941 */ /* 0x000fea0003800200 */
.L_x_36046:
        /* <DEDUP_REMOVED lines=9> */
.L_x_36030:
        /* <DEDUP_REMOVED lines=16> */
.L_x_36054:
        /* <DEDUP_REMOVED lines=13> */
.L_x_36056:
[----:B------:R-:W-:Y:S05]  /*142e0*/  BSYNC.RECONVERGENT B1 ;  /* 0x0000000000017941 */ /* 0x000fea0003800200 */
.L_x_36055:
        /* <DEDUP_REMOVED lines=43> */
.L_x_36053:
[----:B------:R-:W-:Y:S05]  /*145a0*/  BSYNC.RECONVERGENT B0 ;  /* 0x0000000000007941 */ /* 0x000fea0003800200 */
.L_x_36052:
[----:B------:R-:W-:Y:S01]  /*145b0*/  ISETP.NE.AND P3, PT, R182, 0x1, PT ;  /* 0x00000001b600780c */ /* 0x000fe20003f65270 */
[----:B-----5:R-:W-:Y:S01]  /*145c0*/  FMUL.FTZ R183, R132, R0 ;  /* 0x0000000084b77220 */ /* 0x020fe20000410000 */
[----:B------:R-:W-:Y:S01]  /*145d0*/  I2FP.F32.U32 R172, R174 ;  /* 0x000000ae00ac7245 */ /* 0x000fe20000201000 */
[----:B------:R-:W-:Y:S01]  /*145e0*/  BSSY.RECONVERGENT B0, `(.L_x_36057) ;  /* 0x000004a000007945 */ /* 0x000fe20003800200 */
[----:B------:R-:W-:Y:S01]  /*145f0*/  MOV R132, R154 ;  /* 0x0000009a00847202 */ /* 0x000fe20000000f00 */
[----:B------:R-:W-:Y:S02]  /*14600*/  FMUL.FTZ R183, R183, R168 ;  /* 0x000000a8b7b77220 */ /* 0x000fe40000410000 */
[----:B------:R-:W-:-:S05]  /*14610*/  FFMA.FTZ R172, R172, R167, 1.1641532182693481445e-10 ;  /* 0x2f000000acac7423 */ /* 0x000fca00000100a7 */
        /* <DEDUP_REMOVED lines=13> */
.L_x_36059:
        /* <DEDUP_REMOVED lines=13> */
.L_x_36061:
[----:B------:R-:W-:Y:S05]  /*147c0*/  BSYNC.RECONVERGENT B1 ;  /* 0x0000000000017941 */ /* 0x000fea0003800200 */
.L_x_36060:
        /* <DEDUP_REMOVED lines=43> */
.L_x_36058:
[----:B------:R-:W-:Y:S05]  /*14a80*/  BSYNC.RECONVERGENT B0 ;  /* 0x0000000000007941 */ /* 0x000fea0003800200 */
.L_x_36057:
        /* <DEDUP_REMOVED lines=20> */
.L_x_36064:
        /* <DEDUP_REMOVED lines=13> */
.L_x_36066:
[----:B------:R-:W-:Y:S05]  /*14ca0*/  BSYNC.RECONVERGENT B1 ;  /* 0x0000000000017941 */ /* 0x000fea0003800200 */
.L_x_36065:
        /* <DEDUP_REMOVED lines=43> */
.L_x_36063:
[----:B------:R-:W-:Y:S05]  /*14f60*/  BSYNC.RECONVERGENT B0 ;  /* 0x0000000000007941 */ /* 0x000fea0003800200 */
.L_x_36062:
        /* <DEDUP_REMOVED lines=20> */
.L_x_36069:
        /* <DEDUP_REMOVED lines=13> */
.L_x_36071:
[----:B------:R-:W-:Y:S05]  /*15180*/  BSYNC.RECONVERGENT B1 ;  /* 0x0000000000017941 */ /* 0x000fea0003800200 */
.L_x_36070:
        /* <DEDUP_REMOVED lines=43> */
.L_x_36068:
[----:B------:R-:W-:Y:S05]  /*15440*/  BSYNC.RECONVERGENT B0 ;  /* 0x0000000000007941 */ /* 0x000fea0003800200 */
.L_x_36067:
        /* <DEDUP_REMOVED lines=11> */
.L_x_36051:
[----:B------:R-:W-:Y:S01]  /*15500*/  FADD.FTZ R0, RZ, R104 ;  /* 0x00000068ff007221 */ /* 0x000fe20000010000 */
[----:B------:R-:W-:Y:S01]  /*15510*/  SEL R163, RZ, 0x1, !P1 ;  /* 0x00000001ffa37807 */ /* 0x000fe20004800000 */
[----:B------:R-:W-:Y:S01]  /*15520*/  IMAD.WIDE.U32 R138, R181, 0x10, R138 ;  /* 0x00000010b58a7825 */ /* 0x000fe200078e008a */
[----:B------:R-:W-:-:S03]  /*15530*/  UMOV UR4, 0xffffffff ;  /* 0xffffffff00047882 */ /* 0x000fc60000000000 */
[----:B------:R-:W-:Y:S01]  /*15540*/  FADD.FTZ R161, R0, R105 ;  /* 0x0000006900a17221 */ /* 0x000fe20000010000 */
[----:B------:R-:W-:Y:S01]  /*15550*/  LOP3.LUT P1, RZ, R178, 0x1f, RZ, 0xc0, !PT ;  /* 0x0000001fb2ff7812 */ /* 0x000fe2000782c0ff */
        /* <DEDUP_REMOVED lines=124> */
.L_x_36085:
        /* <DEDUP_REMOVED lines=9> */
[----:B------:R-:W0:Y:S01]  /*15db0*/  MUFU.RSQ R189, R0 ;  /* 0x0000000000bd7308 */ /* 0x000e220000001400 */
[----:B------:R-:W1:Y:S01]  /*15dc0*/  LDC.64 R116, c[0x0][0x428] ;  /* 0x00010a00ff747b82 */ /* 0x000e620000000a00 */
        /* <DEDUP_REMOVED lines=15> */
[----:B------:R-:W3:Y:S01]  /*15ec0*/  @!P1 LDC.64 R108, c[0x0][0x3c8] ;  /* 0x0000f200ff6c9b82 */ /* 0x000ee20000000a00 */
[C---:B0-----:R-:W-:Y:S01]  /*15ed0*/  FMUL.FTZ R107, R189.reuse, R106 ;  /* 0x0000006abd6b7220 */ /* 0x041fe20000410000 */
[C---:B------:R-:W-:Y:S01]  /*15ee0*/  FMUL.FTZ R156, R189.reuse, R156 ;  /* 0x0000009cbd9c7220 */ /* 0x040fe20000410000 */
[C---:B------:R-:W-:Y:S01]  /*15ef0*/  FMUL.FTZ R121, R189.reuse, R166 ;  /* 0x000000a6bd797220 */ /* 0x040fe20000410000 */
[C---:B------:R-:W-:Y:S01]  /*15f00*/  FMUL.FTZ R183, R189.reuse, R130 ;  /* 0x00000082bdb77220 */ /* 0x040fe20000410000 */
[----:B------:R-:W-:Y:S01]  /*15f10*/  FMUL.FTZ R166, R189, R131 ;  /* 0x00000083bda67220 */ /* 0x000fe20000410000 */
[----:B------:R-:W-:Y:S01]  /*15f20*/  FFMA.FTZ R106, R107, R6, R38 ;  /* 0x000000066b6a7223 */ /* 0x000fe20000010026 */
[----:B------:R-:W-:Y:S01]  /*15f30*/  FFMA.FTZ R107, R156, R7, R39 ;  /* 0x000000079c6b7223 */ /* 0x000fe20000010027 */
[----:B-1----:R-:W-:-:S04]  /*15f40*/  IMAD.WIDE.U32 R130, R157, 0x10, R116 ;  /* 0x000000109d827825 */ /* 0x002fc800078e0074 */
[C---:B------:R-:W-:Y:S01]  /*15f50*/  FADD.FTZ R165, -R138.reuse, R115 ;  /* 0x000000738aa57221 */ /* 0x040fe20000010100 */
[----:B------:R-:W0:Y:S01]  /*15f60*/  LDC.64 R156, c[0x0][0x380] ;  /* 0x0000e000ff9c7b82 */ /* 0x000e220000000a00 */
[C---:B------:R-:W-:Y:S01]  /*15f70*/  FADD.FTZ R168, -R138.reuse, R118 ;  /* 0x000000768aa87221 */ /* 0x040fe20000010100 */
[----:B------:R-:W-:Y:S01]  /*15f80*/  FMUL.FTZ R111, R189, R158 ;  /* 0x0000009ebd6f7220 */ /* 0x000fe20000410000 */
[C---:B------:R-:W-:Y:S01]  /*15f90*/  FADD.FTZ R169, -R138.reuse, R119 ;  /* 0x000000778aa97221 */ /* 0x040fe20000010100 */
[C---:B------:R-:W-:Y:S01]  /*15fa0*/  FADD.FTZ R174, -R138.reuse, R120 ;  /* 0x000000788aae7221 */ /* 0x040fe20000010100 */
[----:B------:R-:W-:Y:S01]  /*15fb0*/  FADD.FTZ R132, -R138, R132 ;  /* 0x000000848a847221 */ /* 0x000fe20000010100 */
[----:B--2---:R-:W-:-:S04]  /*15fc0*/  @!P1 IMAD.WIDE R104, R155, 0x4, R104 ;  /* 0x000000049b689825 */ /* 0x004fc800078e0268 */
[C---:B------:R-:W-:Y:S01]  /*15fd0*/  FADD.FTZ R133, -R138.reuse, R133 ;  /* 0x000000858a857221 */ /* 0x040fe20000010100 */
[C---:B------:R-:W-:Y:S01]  /*15fe0*/  FMUL.FTZ R137, R189.reuse, R137 ;  /* 0x00000089bd897220 */ /* 0x040fe20000410000 */
[C---:B------:R-:W-:Y:S01]  /*15ff0*/  FMUL.FTZ R0, R189.reuse, R139 ;  /* 0x0000008bbd007220 */ /* 0x040fe20000410000 */
[C---:B------:R-:W-:Y:S01]  /*16000*/  FMUL.FTZ R113, R189.reuse, R110 ;  /* 0x0000006ebd717220 */ /* 0x040fe20000410000 */
[----:B------:R-:W-:Y:S01]  /*16010*/  FMUL.FTZ R112, R189, R161 ;  /* 0x000000a1bd707220 */ /* 0x000fe20000410000 */
[C---:B------:R-:W-:Y:S01]  /*16020*/  FADD.FTZ R180, -R138.reuse, R122 ;  /* 0x0000007a8ab47221 */ /* 0x040fe20000010100 */
[----:B------:R-:W-:Y:S01]  /*16030*/  FADD.FTZ R182, -R138, R123 ;  /* 0x0000007b8ab67221 */ /* 0x000fe20000010100 */
[----:B---3--:R-:W-:-:S04]  /*16040*/  @!P1 IMAD.WIDE R108, R155, 0x4, R108 ;  /* 0x000000049b6c9825 */ /* 0x008fc800078e026c */
[C---:B------:R-:W-:Y:S01]  /*16050*/  FADD.FTZ R134, -R138.reuse, R134 ;  /* 0x000000868a867221 */ /* 0x040fe20000010100 */
[C---:B------:R-:W-:Y:S01]  /*16060*/  FADD.FTZ R135, -R138.reuse, R135 ;  /* 0x000000878a877221 */ /* 0x040fe20000010100 */
[----:B------:R1:W-:Y:S01]  /*16070*/  @!P1 STG.E desc[UR6][R104.64], R136 ;  /* 0x0000008868009986 */ /* 0x0003e2000c101906 */
[C---:B------:R-:W-:Y:S01]  /*16080*/  FMUL.FTZ R160, R189.reuse, R160 ;  /* 0x000000a0bda07220 */ /* 0x040fe20000410000 */
[C---:B------:R-:W-:Y:S01]  /*16090*/  FMUL.FTZ R115, R189.reuse, R162 ;  /* 0x000000a2bd737220 */ /* 0x040fe20000410000 */
[C---:B------:R-:W-:Y:S01]  /*160a0*/  FMUL.FTZ R114, R189.reuse, R163 ;  /* 0x000000a3bd727220 */ /* 0x040fe20000410000 */
        /* <DEDUP_REMOVED lines=14> */
[----:B------:R-:W-:Y:S01]  /*16190*/  FMUL.FTZ R168, R189, R133 ;  /* 0x00000085bda87220 */ /* 0x000fe20000410000 */
[----:B-1----:R-:W-:Y:S01]  /*161a0*/  FFMA.FTZ R104, R137, R4, R36 ;  /* 0x0000000489687223 */ /* 0x002fe20000010024 */
[----:B------:R-:W-:Y:S01]  /*161b0*/  FFMA.FTZ R105, R0, R5, R37 ;  /* 0x0000000500697223 */ /* 0x000fe20000010025 */
[----:B------:R-:W-:Y:S01]  /*161c0*/  FFMA.FTZ R110, R113, R10, R42 ;  /* 0x0000000a716e7223 */ /* 0x000fe2000001002a */
[C---:B------:R-:W-:Y:S01]  /*161d0*/  FMUL.FTZ R178, R189.reuse, R178 ;  /* 0x000000b2bdb27220 */ /* 0x040fe20000410000 */
[----:B------:R-:W-:Y:S01]  /*161e0*/  FMUL.FTZ R163, R189, R180 ;  /* 0x000000b4bda37220 */ /* 0x000fe20000410000 */
[----:B--2---:R-:W-:Y:S01]  /*161f0*/  FFMA.FTZ R108, R111, R8, R40 ;  /* 0x000000086f6c7223 */ /* 0x004fe20000010028 */
        /* <DEDUP_REMOVED lines=20> */
[----:B------:R1:W-:Y:S01]  /*16340*/  STG.E.128 desc[UR6][R130.64], R104 ;  /* 0x0000006882007986 */ /* 0x0003e2000c101d06 */
[----:B------:R-:W-:Y:S01]  /*16350*/  FFMA.FTZ R122, R163, R22, R54 ;  /* 0x00000016a37a7223 */ /* 0x000fe20000010036 */
[----:B------:R-:W-:-:S04]  /*16360*/  IMAD.WIDE.U32 R126, R175, 0x10, R116 ;  /* 0x00000010af7e7825 */ /* 0x000fc800078e0074 */
[----:B------:R-:W-:Y:S01]  /*16370*/  FFMA.FTZ R123, R182, R23, R55 ;  /* 0x00000017b67b7223 */ /* 0x000fe20000010037 */
        /* <DEDUP_REMOVED lines=29> */
[----:B------:R-:W-:Y:S05]  /*16550*/  EXIT ;  /* 0x000000000000794d */ /* 0x000fea0003800000 */
.L_x_36072:
        /* <DEDUP_REMOVED lines=8> */
.L_x_36075:
[----:B------:R-:W-:Y:S05]  /*165e0*/  BSYNC B0 ;  /* 0x0000000000007941 */ /* 0x000fea0003800000 */
.L_x_36074:
        /* <DEDUP_REMOVED lines=9> */
.L_x_36076:
[----:B------:R-:W-:Y:S02]  /*16680*/  IMAD.MOV.U32 R162, RZ, RZ, 0x4 ;  /* 0x00000004ffa27424 */ /* 0x000fe400078e00ff */
[----:B------:R-:W-:-:S04]  /*16690*/  IMAD.MOV.U32 R137, RZ, RZ, R163 ;  /* 0x000000ffff897224 */ /* 0x000fc800078e00a3 */
[----:B------:R-:W-:-:S05]  /*166a0*/  FADD.FTZ R139, R138, R137 ;  /* 0x000000898a8b7221 */ /* 0x000fca0000010000 */
[----:B------:R-:W-:-:S07]  /*166b0*/  MOV R165, R139 ;  /* 0x0000008b00a57202 */ /* 0x000fce0000000f00 */
[----:B------:R-:W-:Y:S05]  /*166c0*/  WARPSYNC.COLLECTIVE R160, `(.L_x_36077) ;  /* 0x00000000a0087348 */ /* 0x000fea0003c00000 */
[----:B------:R0:W1:Y:S02]  /*166d0*/  SHFL.BFLY P2, R163, R165, R162, R167 ;  /* 0x0c0000a2a5a37389 */ /* 0x00006400000400a7 */
[----:B01----:R-:W-:Y:S05]  /*166e0*/  ENDCOLLECTIVE ;  /* 0x000000000000791b */ /* 0x003fea0003800000 */
.L_x_36077:
[----:B------:R-:W-:Y:S01]  /*166f0*/  HFMA2 R162, -RZ, RZ, 0, 4.76837158203125e-07 ;  /* 0x00000008ffa27431 */ /* 0x000fe200000001ff */
[----:B------:R-:W-:-:S05]  /*16700*/  MOV R136, R163 ;  /* 0x000000a300887202 */ /* 0x000fca0000000f00 */
[----:B------:R-:W-:-:S04]  /*16710*/  FADD.FTZ R156, R139, R136 ;  /* 0x000000888b9c7221 */ /* 0x000fc80000010000 */
[----:B------:R-:W-:-:S07]  /*16720*/  IMAD.MOV.U32 R165, RZ, RZ, R156 ;  /* 0x000000ffffa57224 */ /* 0x000fce00078e009c */
[----:B------:R-:W-:Y:S05]  /*16730*/  WARPSYNC.COLLECTIVE R160, `(.L_x_36078) ;  /* 0x00000000a0087348 */ /* 0x000fea0003c00000 */
[----:B------:R0:W1:Y:S02]  /*16740*/  SHFL.BFLY P2, R163, R165, R162, R167 ;  /* 0x0c0000a2a5a37389 */ /* 0x00006400000400a7 */
[----:B01----:R-:W-:Y:S05]  /*16750*/  ENDCOLLECTIVE ;  /* 0x000000000000791b */ /* 0x003fea0003800000 */
.L_x_36078:
        /* <DEDUP_REMOVED lines=8> */
.L_x_36079:
        /* <DEDUP_REMOVED lines=72> */
.L_x_36080:
[----:B------:R-:W-:Y:S02]  /*16c60*/  IMAD.MOV.U32 R162, RZ, RZ, 0x2 ;  /* 0x00000002ffa27424 */ /* 0x000fe400078e00ff */
[----:B------:R-:W-:-:S04]  /*16c70*/  IMAD.MOV.U32 R139, RZ, RZ, R163 ;  /* 0x000000ffff8b7224 */ /* 0x000fc800078e00a3 */
[----:B------:R-:W-:-:S05]  /*16c80*/  FADD.FTZ R139, R0, R139 ;  /* 0x0000008b008b7221 */ /* 0x000fca0000010000 */
[----:B------:R-:W-:-:S07]  /*16c90*/  MOV R165, R139 ;  /* 0x0000008b00a57202 */ /* 0x000fce0000000f00 */
[----:B------:R-:W-:Y:S05]  /*16ca0*/  WARPSYNC.COLLECTIVE R160, `(.L_x_36081) ;  /* 0x00000000a0087348 */ /* 0x000fea0003c00000 */
[----:B------:R0:W1:Y:S02]  /*16cb0*/  SHFL.BFLY P2, R163, R165, R162, R167 ;  /* 0x0c0000a2a5a37389 */ /* 0x00006400000400a7 */
[----:B01----:R-:W-:Y:S05]  /*16cc0*/  ENDCOLLECTIVE ;  /* 0x000000000000791b */ /* 0x003fea0003800000 */
.L_x_36081:
[----:B------:R-:W-:Y:S01]  /*16cd0*/  HFMA2 R162, -RZ, RZ, 0, 2.384185791015625e-07 ;  /* 0x00000004ffa27431 */ /* 0x000fe200000001ff */
[----:B------:R-:W-:-:S05]  /*16ce0*/  MOV R138, R163 ;  /* 0x000000a3008a7202 */ /* 0x000fca0000000f00 */
[----:B------:R-:W-:-:S04]  /*16cf0*/  FADD.FTZ R138, R139, R138 ;  /* 0x0000008a8b8a7221 */ /* 0x000fc80000010000 */
[----:B------:R-:W-:-:S07]  /*16d00*/  IMAD.MOV.U32 R165, RZ, RZ, R138 ;  /* 0x000000ffffa57224 */ /* 0x000fce00078e008a */
[----:B------:R-:W-:Y:S05]  /*16d10*/  WARPSYNC.COLLECTIVE R160, `(.L_x_36082) ;  /* 0x00000000a0087348 */ /* 0x000fea0003c00000 */
[----:B------:R0:W1:Y:S02]  /*16d20*/  SHFL.BFLY P2, R163, R165, R162, R167 ;  /* 0x0c0000a2a5a37389 */ /* 0x00006400000400a7 */
[----:B01----:R-:W-:Y:S05]  /*16d30*/  ENDCOLLECTIVE ;  /* 0x000000000000791b */ /* 0x003fea0003800000 */
.L_x_36082:
[----:B------:R-:W-:Y:S02]  /*16d40*/  IMAD.MOV.U32 R162, RZ, RZ, 0x8 ;  /* 0x00000008ffa27424 */ /* 0x000fe400078e00ff */
[----:B------:R-:W-:-:S04]  /*16d50*/  IMAD.MOV.U32 R161, RZ, RZ, R163 ;  /* 0x000000ffffa17224 */ /* 0x000fc800078e00a3 */
[----:B------:R-:W-:-:S05]  /*16d60*/  FADD.FTZ R161, R138, R161 ;  /* 0x000000a18aa17221 */ /* 0x000fca0000010000 */
[----:B------:R-:W-:-:S07]  /*16d70*/  MOV R165, R161 ;  /* 0x000000a100a57202 */ /* 0x000fce0000000f00 */
[----:B------:R-:W-:Y:S05]  /*16d80*/  WARPSYNC.COLLECTIVE R160, `(.L_x_36083) ;  /* 0x00000000a0087348 */ /* 0x000fea0003c00000 */
[----:B------:R0:W1:Y:S02]  /*16d90*/  SHFL.BFLY P2, R163, R165, R162, R167 ;  /* 0x0c0000a2a5a37389 */ /* 0x00006400000400a7 */
[----:B01----:R-:W-:Y:S05]  /*16da0*/  ENDCOLLECTIVE ;  /* 0x000000000000791b */ /* 0x003fea0003800000 */
.L_x_36083:
[----:B------:R-:W-:Y:S01]  /*16db0*/  HFMA2 R162, -RZ, RZ, 0, 9.5367431640625e-07 ;  /* 0x00000010ffa27431 */ /* 0x000fe200000001ff */
[----:B------:R-:W-:-:S05]  /*16dc0*/  MOV R156, R163 ;  /* 0x000000a3009c7202 */ /* 0x000fca0000000f00 */
[----:B------:R-:W-:-:S04]  /*16dd0*/  FADD.FTZ R156, R161, R156 ;  /* 0x0000009ca19c7221 */ /* 0x000fc80000010000 */
[----:B------:R-:W-:-:S07]  /*16de0*/  IMAD.MOV.U32 R165, RZ, RZ, R156 ;  /* 0x000000ffffa57224 */ /* 0x000fce00078e009c */
[----:B------:R-:W-:Y:S05]  /*16df0*/  WARPSYNC.COLLECTIVE R160, `(.L_x_36084) ;  /* 0x00000000a0087348 */ /* 0x000fea0003c00000 */
[----:B------:R0:W1:Y:S02]  /*16e00*/  SHFL.BFLY P2, R163, R165, R162, R167 ;  /* 0x0c0000a2a5a37389 */ /* 0x00006400000400a7 */
[----:B01----:R-:W-:Y:S05]  /*16e10*/  ENDCOLLECTIVE ;  /* 0x000000000000791b */ /* 0x003fea0003800000 */
.L_x_36084:
[----:B------:R-:W-:Y:S05]  /*16e20*/  BRA `(.L_x_36085) ;  /* 0xffffffec00bc7947 */ /* 0x000fea000383ffff */
.L_x_36086:
        /* <DEDUP_REMOVED lines=13> */
.L_x_37385:


//--------------------- .text._ZN10layer_norm13ln_fwd_kernelINS_13Kernel_traitsIfffffjLj1024ELj1ELj4ELj1ELj16ENS_18Kernel_traits_baseILj1024EfffffjLj128EEEEELb1ELb1ELb1ELb0EEEvNS_9FwdParamsE --------------------------
	.section	.text._ZN10layer_norm13ln_fwd_kernelINS_13Kernel_traitsIfffffjLj1024ELj1ELj4ELj1ELj16ENS_18Kernel_traits_baseILj1024EfffffjLj128EEEEELb1ELb1ELb1ELb0EEEvNS_9FwdParamsE,"ax",@progbits
	.align	128
        .global         _ZN10layer_norm13ln_fwd_kernelINS_13Kernel_traitsIfffffjLj1024ELj1ELj4ELj1ELj16ENS_18Kernel_traits_baseILj1024EfffffjLj128EEEEELb1ELb1ELb1ELb0EEEvNS_9FwdParamsE
        .type           _ZN10layer_norm13ln_fwd_kernelINS_13Kernel_traitsIfffffjLj1024ELj1ELj4ELj1ELj16ENS_18Kernel_traits_baseILj1024EfffffjLj128EEEEELb1ELb1ELb1ELb0EEEvNS_9FwdParamsE,@function
        .size           _ZN10layer_norm13ln_fwd_kernelINS_13Kernel_traitsIfffffjLj1024ELj1ELj4ELj1ELj16ENS_18Kernel_traits_baseILj1024EfffffjLj128EEEEELb1ELb1ELb1ELb0EEEvNS_9FwdParamsE,(.L_x_37386 - _ZN10layer_norm13ln_fwd_kernelINS_13Kernel_traitsIfffffjLj1024ELj1ELj4ELj1ELj16ENS_18Kernel_traits_baseILj1024EfffffjLj128EEEEELb1ELb1ELb1ELb0EEEvNS_9FwdParamsE)
        .other          _ZN10layer_norm13ln_fwd_kernelINS_13Kernel_traitsIfffffjLj1024ELj1ELj4ELj1ELj16ENS_18Kernel_traits_baseILj1024EfffffjLj128EEEEELb1ELb1ELb1ELb0EEEvNS_9FwdParamsE,@"STO_CUDA_ENTRY STV_DEFAULT"
_ZN10layer_norm13ln_fwd_kernelINS_13Kernel_traitsIfffffjLj1024ELj1ELj4ELj1ELj16ENS_18Kernel_traits_baseILj1024EfffffjLj128EEEEELb1ELb1ELb1ELb0EEEvNS_9FwdParamsE:
.text._ZN10layer_norm13ln_fwd_kernelINS_13Kernel_traitsIfffffjLj1024ELj1ELj4ELj1ELj16ENS_18Kernel_traits_baseILj1024EfffffjLj128EEEEELb1ELb1ELb1ELb0EEEvNS_9FwdParamsE:
        /* <DEDUP_REMOVED lines=12> */
[----:B---3--:R-:W2:Y:S01]  /*00c0*/  @P0 LDG.E.64 R2, desc[UR6][R2.64] ;  /* 0x0000000602020981 */ /* 0x008ea2000c1e1b00 */
[----:B-1----:R-:W-:Y:S01]  /*00d0*/  @P0 MOV R4, R0 ;  /* 0x0000000000040202 */ /* 0x002fe20000000f00 */
[----:B----4-:R-:W-:Y:S01]  /*00e0*/  @P0 IMAD.MOV.U32 R5, RZ, RZ, R9 ;  /* 0x000000ffff050224 */ /* 0x010fe200078e0009 */
[----:B------:R-:W0:Y:S05]  /*00f0*/  @P0 LDC R7, c[0x0][0x460] ;  /* 0x00011800ff070b82 */ /* 0x000e2a0000000800 */
[----:B------:R-:W0:Y:S01]  /*0100*/  @P0 LDG.E.64 R4, desc[UR6][R4.64] ;  /* 0x0000000604040981 */ /* 0x000e22000c1e1b00 */
[----:B------:R-:W-:Y:S01]  /*0110*/  UISETP.NE.U32.AND UP0, UPT, UR10, URZ, UPT ;  /* 0x000000ff0a00728c */ /* 0x000fe2000bf05070 */
[----:B------:R-:W-:Y:S01]  /*0120*/  BSSY.RECONVERGENT B0, `(.L_x_36087) ;  /* 0x00000cf000007945 */ /* 0x000fe20003800200 */
[----:B------:R-:W1:Y:S02]  /*0130*/  S2UR UR9, SR_CTAID.X ;  /* 0x00000000000979c3 */ /* 0x000e640000002500 */
[----:B------:R-:W-:-:S06]  /*0140*/  UISETP.NE.AND.EX UP0, UPT, UR11, URZ, UPT, UP0 ;  /* 0x000000ff0b00728c */ /* 0x000fcc000bf05300 */
[----:B------:R-:W3:Y:S01]  /*0150*/  LDC R6, c[0x0][0x360] ;  /* 0x0000d800ff067b82 */ /* 0x000ee20000000800 */
[----:B-1----:R-:W-:Y:S01]  /*0160*/  USHF.L.U32 UR8, UR9, 0x2, URZ ;  /* 0x0000000209087899 */ /* 0x002fe200080006ff */
[----:B--2---:R-:W-:Y:S02]  /*0170*/  @P0 R2UR UR5, R3 ;  /* 0x00000000030502ca */ /* 0x004fe400000e0000 */
[----:B-----5:R-:W-:Y:S02]  /*0180*/  LOP3.LUT R3, R141, 0x1f, RZ, 0xc0, !PT ;  /* 0x0000001f8d037812 */ /* 0x020fe400078ec0ff */
[----:B------:R-:W-:Y:S02]  /*0190*/  @P0 R2UR UR4, R2 ;  /* 0x00000000020402ca */ /* 0x000fe400000e0000 */
[----:B------:R-:W-:Y:S01]  /*01a0*/  SHF.R.S32.HI R2, RZ, 0x1f, R11 ;  /* 0x0000001fff027819 */ /* 0x000fe2000001140b */
[----:B------:R-:W-:Y:S01]  /*01b0*/  IMAD.MOV.U32 R100, RZ, RZ, R3 ;  /* 0x000000ffff647224 */ /* 0x000fe200078e0003 */
[----:B0-----:R-:W-:-:S02]  /*01c0*/  @P0 IADD3 R0, P1, PT, R4, R7, RZ ;  /* 0x0000000704000210 */ /* 0x001fc40007f3e0ff */
[----:B------:R-:W-:Y:S01]  /*01d0*/  LEA.HI R140, R2, R11, RZ, 0x2 ;  /* 0x0000000b028c7211 */ /* 0x000fe200078f10ff */
[--C-:B---3--:R-:W-:Y:S01]  /*01e0*/  IMAD R2, R6, UR9, R141.reuse ;  /* 0x0000000906027c24 */ /* 0x108fe2000f8e028d */
[----:B------:R-:W-:Y:S01]  /*01f0*/  SHF.R.U32.HI R141, RZ, 0x5, R141 ;  /* 0x00000005ff8d7819 */ /* 0x000fe2000001168d */
[----:B------:R-:W-:Y:S01]  /*0200*/  UIADD3 UR13, UPT, UPT, UR5, -0x4498517b, URZ ;  /* 0xbb67ae85050d7890 */ /* 0x000fe2000fffe0ff */
[----:B------:R-:W-:Y:S01]  /*0210*/  LOP3.LUT R7, R100, 0x1f, RZ, 0x3c, !PT ;  /* 0x0000001f64077812 */ /* 0x000fe200078e3cff */
[----:B------:R-:W-:Y:S01]  /*0220*/  UIADD3 UR15, UPT, UPT, UR5, 0x76cf5d0a, URZ ;  /* 0x76cf5d0a050f7890 */ /* 0x000fe2000fffe0ff */
[----:B------:R-:W-:Y:S01]  /*0230*/  @P0 IADD3.X R9, PT, PT, RZ, R5, RZ, P1, !PT ;  /* 0x00000005ff090210 */ /* 0x000fe20000ffe4ff */
[----:B------:R-:W-:Y:S01]  /*0240*/  UIADD3 UR10, UPT, UPT, UR4, -0x61c88647, URZ ;  /* 0x9e3779b9040a7890 */ /* 0x000fe2000fffe0ff */
[----:B------:R-:W-:Y:S01]  /*0250*/  LEA.HI.SX32 R140, R140, R7, 0x1e ;  /* 0x000000078c8c7211 */ /* 0x000fe200078ff2ff */
[----:B------:R-:W-:Y:S01]  /*0260*/  UIADD3 UR14, UPT, UPT, UR4, 0x3c6ef372, URZ ;  /* 0x3c6ef372040e7890 */ /* 0x000fe2000fffe0ff */
[----:B------:R-:W-:Y:S01]  /*0270*/  LOP3.LUT R141, R141, UR8, RZ, 0xfc, !PT ;  /* 0x000000088d8d7c12 */ /* 0x000fe2000f8efcff */
[----:B------:R-:W-:Y:S01]  /*0280*/  UIADD3 UR16, UPT, UPT, UR4, -0x255992d5, URZ ;  /* 0xdaa66d2b04107890 */ /* 0x000fe2000fffe0ff */
[--C-:B------:R-:W-:Y:S01]  /*0290*/  SHF.R.U64 R164, R0, 0x2, R9.reuse ;  /* 0x0000000200a47819 */ /* 0x100fe20000001209 */
[----:B------:R-:W-:Y:S01]  /*02a0*/  UIADD3 UR12, UPT, UPT, UR5, 0x32370b8f, URZ ;  /* 0x32370b8f050c7890 */ /* 0x000fe2000fffe0ff */
        /* <DEDUP_REMOVED lines=103> */
.L_x_36088:
        /* <DEDUP_REMOVED lines=12> */
[----:B------:R-:W0:Y:S01]  /*09e0*/  @P3 LDC.64 R44, c[0x0][0x3d0] ;  /* 0x0000f400ff2c3b82 */ /* 0x000e220000000a00 */
[----:B-1----:R-:W-:-:S07]  /*09f0*/  @P5 IMAD.WIDE.U32 R22, R100, 0x10, R22 ;  /* 0x0000001064165825 */ /* 0x002fce00078e0016 */
[----:B------:R-:W1:Y:S01]  /*0a00*/  @P3 LDC.64 R46, c[0x0][0x3e8] ;  /* 0x0000fa00ff2e3b82 */ /* 0x000e620000000a00 */
[----:B------:R4:W5:Y:S01]  /*0a10*/  @P5 LDG.E.128 R88, desc[UR6][R22.64] ;  /* 0x0000000616585981 */ /* 0x000962000c1e1d00 */
[----:B------:R-:W-:Y:S02]  /*0a20*/  @P5 LOP3.LUT R100, R100, 0x20, RZ, 0xfc, !PT ;  /* 0x0000002064645812 */ /* 0x000fe400078efcff */
[----:B------:R-:W-:-:S04]  /*0a30*/  ISETP.GE.U32.AND P5, PT, R140, 0xe0, PT ;  /* 0x000000e08c00780c */ /* 0x000fc80003fa6070 */
[----:B------:R-:W4:Y:S08]  /*0a40*/  @P2 LDC.64 R56, c[0x0][0x3d0] ;  /* 0x0000f400ff382b82 */ /* 0x000f300000000a00 */
[----:B------:R-:W4:Y:S01]  /*0a50*/  @P2 LDC.64 R68, c[0x0][0x3e8] ;  /* 0x0000fa00ff442b82 */ /* 0x000f220000000a00 */
[----:B--2---:R-:W-:-:S07]  /*0a60*/  @P4 IMAD.WIDE.U32 R32, R100, 0x10, R32 ;  /* 0x0000001064204825 */ /* 0x004fce00078e0020 */
[----:B------:R-:W2:Y:S01]  /*0a70*/  @P1 LDC.64 R70, c[0x0][0x3d0] ;  /* 0x0000f400ff461b82 */ /* 0x000ea20000000a00 */
[----:B---3--:R-:W-:Y:S01]  /*0a80*/  @P4 IMAD.WIDE.U32 R34, R100, 0x10, R34 ;  /* 0x0000001064224825 */ /* 0x008fe200078e0022 */
[----:B------:R-:W-:Y:S01]  /*0a90*/  ISETP.GE.U32.AND P6, PT, R140, 0x100, PT ;  /* 0x000001008c00780c */ /* 0x000fe20003fc6070 */
[----:B------:R-:W5:Y:S05]  /*0aa0*/  @P4 LDG.E.128 R84, desc[UR6][R32.64] ;  /* 0x0000000620544981 */ /* 0x000f6a000c1e1d00 */
[----:B------:R-:W3:Y:S01]  /*0ab0*/  @P1 LDC.64 R80, c[0x0][0x3e8] ;  /* 0x0000fa00ff501b82 */ /* 0x000ee20000000a00 */
[----:B------:R-:W-:Y:S01]  /*0ac0*/  @P4 VIADD R100, R100, 0x20 ;  /* 0x0000002064644836 */ /* 0x000fe20000000000 */
[----:B------:R-:W5:Y:S06]  /*0ad0*/  @P4 LDG.E.128 R76, desc[UR6][R34.64] ;  /* 0x00000006224c4981 */ /* 0x000f6c000c1e1d00 */
[----:B------:R-:W3:Y:S01]  /*0ae0*/  @P0 LDC.64 R82, c[0x0][0x3d0] ;  /* 0x0000f400ff520b82 */ /* 0x000ee20000000a00 */
[----:B0-----:R-:W-:-:S07]  /*0af0*/  @P3 IMAD.WIDE.U32 R20, R100, 0x10, R44 ;  /* 0x0000001064143825 */ /* 0x001fce00078e002c */
[----:B------:R-:W0:Y:S01]  /*0b00*/  @P0 LDC.64 R92, c[0x0][0x3e8] ;  /* 0x0000fa00ff5c0b82 */ /* 0x000e220000000a00 */
[C---:B-1----:R-:W-:Y:S01]  /*0b10*/  @P3 IMAD.WIDE.U32 R46, R100.reuse, 0x10, R46 ;  /* 0x00000010642e3825 */ /* 0x042fe200078e002e */
[----:B------:R1:W5:Y:S06]  /*0b20*/  @P3 LDG.E.128 R72, desc[UR6][R20.64] ;  /* 0x0000000614483981 */ /* 0x00036c000c1e1d00 */
[----:B------:R-:W1:Y:S01]  /*0b30*/  @P5 LDC.64 R44, c[0x0][0x3e8] ;  /* 0x0000fa00ff2c5b82 */ /* 0x000e620000000a00 */
[----:B------:R-:W-:Y:S01]  /*0b40*/  @P3 VIADD R100, R100, 0x20 ;  /* 0x0000002064643836 */ /* 0x000fe20000000000 */
[----:B------:R1:W5:Y:S03]  /*0b50*/  @P3 LDG.E.128 R64, desc[UR6][R46.64] ;  /* 0x000000062e403981 */ /* 0x000366000c1e1d00 */
[----:B----4-:R-:W-:-:S03]  /*0b60*/  @P2 IMAD.WIDE.U32 R58, R100, 0x10, R56 ;  /* 0x00000010643a2825 */ /* 0x010fc600078e0038 */
[----:B------:R-:W4:Y:S01]  /*0b70*/  @P5 LDC.64 R22, c[0x0][0x3d0] ;  /* 0x0000f400ff165b82 */ /* 0x000f220000000a00 */
[C---:B------:R-:W-:Y:S01]  /*0b80*/  @P2 IMAD.WIDE.U32 R68, R100.reuse, 0x10, R68 ;  /* 0x0000001064442825 */ /* 0x040fe200078e0044 */
[----:B------:R-:W-:Y:S01]  /*0b90*/  @P2 IADD3 R100, PT, PT, R100, 0x20, RZ ;  /* 0x0000002064642810 */ /* 0x000fe20007ffe0ff */
[----:B------:R4:W5:Y:S04]  /*0ba0*/  @P2 LDG.E.128 R60, desc[UR6][R58.64] ;  /* 0x000000063a3c2981 */ /* 0x000968000c1e1d00 */
[C---:B--2---:R-:W-:Y:S01]  /*0bb0*/  @P1 IMAD.WIDE.U32 R70, R100.reuse, 0x10, R70 ;  /* 0x0000001064461825 */ /* 0x044fe200078e0046 */
[----:B------:R-:W2:Y:S01]  /*0bc0*/  @P6 LDC.64 R56, c[0x0][0x3d0] ;  /* 0x0000f400ff386b82 */ /* 0x000ea20000000a00 */
[----:B------:R-:W5:Y:S02]  /*0bd0*/  @P2 LDG.E.128 R52, desc[UR6][R68.64] ;  /* 0x0000000644342981 */ /* 0x000f64000c1e1d00 */
[----:B---3--:R-:W-:-:S05]  /*0be0*/  @P1 IMAD.WIDE.U32 R80, R100, 0x10, R80 ;  /* 0x0000001064501825 */ /* 0x008fca00078e0050 */
[----:B------:R-:W3:Y:S01]  /*0bf0*/  @P6 LDC.64 R104, c[0x0][0x3e8] ;  /* 0x0000fa00ff686b82 */ /* 0x000ee20000000a00 */
[----:B------:R-:W-:Y:S01]  /*0c00*/  @P1 VIADD R100, R100, 0x20 ;  /* 0x0000002064641836 */ /* 0x000fe20000000000 */
[----:B------:R3:W5:Y:S03]  /*0c10*/  @P1 LDG.E.128 R48, desc[UR6][R70.64] ;  /* 0x0000000646301981 */ /* 0x000766000c1e1d00 */
[C---:B------:R-:W-:Y:S01]  /*0c20*/  @P0 IMAD.WIDE.U32 R82, R100.reuse, 0x10, R82 ;  /* 0x0000001064520825 */ /* 0x040fe200078e0052 */
[----:B------:R-:W5:Y:S03]  /*0c30*/  @P1 LDG.E.128 R40, desc[UR6][R80.64] ;  /* 0x0000000650281981 */ /* 0x000f66000c1e1d00 */
[C---:B0-----:R-:W-:Y:S01]  /*0c40*/  @P0 IMAD.WIDE.U32 R92, R100.reuse, 0x10, R92 ;  /* 0x00000010645c0825 */ /* 0x041fe200078e005c */
[----:B------:R0:W5:Y:S03]  /*0c50*/  @P0 LDG.E.128 R36, desc[UR6][R82.64] ;  /* 0x0000000652240981 */ /* 0x000166000c1e1d00 */
[----:B------:R-:W-:Y:S01]  /*0c60*/  @P0 VIADD R100, R100, 0x20 ;  /* 0x0000002064640836 */ /* 0x000fe20000000000 */
[----:B------:R-:W5:Y:S03]  /*0c70*/  @P0 LDG.E.128 R28, desc[UR6][R92.64] ;  /* 0x000000065c1c0981 */ /* 0x000f66000c1e1d00 */
[----:B-1----:R-:W-:-:S05]  /*0c80*/  @P5 IMAD.WIDE.U32 R102, R100, 0x10, R44 ;  /* 0x0000001064665825 */ /* 0x002fca00078e002c */
[----:B------:R-:W5:Y:S01]  /*0c90*/  @P5 LDG.E.128 R16, desc[UR6][R102.64] ;  /* 0x0000000666105981 */ /* 0x000f62000c1e1d00 */
[C---:B----4-:R-:W-:Y:S01]  /*0ca0*/  @P5 IMAD.WIDE.U32 R94, R100.reuse, 0x10, R22 ;  /* 0x00000010645e5825 */ /* 0x050fe200078e0016 */
[----:B------:R-:W-:Y:S02]  /*0cb0*/  @P5 IADD3 R100, PT, PT, R100, 0x20, RZ ;  /* 0x0000002064645810 */ /* 0x000fe40007ffe0ff */
[----:B------:R-:W-:Y:S02]  /*0cc0*/  CS2R R22, SRZ ;  /* 0x0000000000167805 */ /* 0x000fe4000001ff00 */
[----:B------:R-:W-:Y:S02]  /*0cd0*/  CS2R R20, SRZ ;  /* 0x0000000000147805 */ /* 0x000fe4000001ff00 */
[----:B------:R-:W-:Y:S01]  /*0ce0*/  CS2R R34, SRZ ;  /* 0x0000000000227805 */ /* 0x000fe2000001ff00 */
[----:B------:R1:W5:Y:S01]  /*0cf0*/  @P5 LDG.E.128 R24, desc[UR6][R94.64] ;  /* 0x000000065e185981 */ /* 0x000362000c1e1d00 */
[----:B--2---:R-:W-:-:S04]  /*0d00*/  @P6 IMAD.WIDE.U32 R44, R100, 0x10, R56 ;  /* 0x00000010642c6825 */ /* 0x004fc800078e0038 */
[----:B---3--:R-:W-:Y:S01]  /*0d10*/  @P6 IMAD.WIDE.U32 R56, R100, 0x10, R104 ;  /* 0x0000001064386825 */ /* 0x008fe200078e0068 */
[----:B------:R2:W5:Y:S01]  /*0d20*/  @P6 LDG.E.128 R12, desc[UR6][R44.64] ;  /* 0x000000062c0c6981 */ /* 0x000562000c1e1d00 */
[----:B------:R-:W-:Y:S02]  /*0d30*/  CS2R R32, SRZ ;  /* 0x0000000000207805 */ /* 0x000fe4000001ff00 */
[----:B------:R-:W-:Y:S02]  /*0d40*/  CS2R R46, SRZ ;  /* 0x00000000002e7805 */ /* 0x000fe4000001ff00 */
[----:B------:R-:W-:Y:S01]  /*0d50*/  CS2R R58, SRZ ;  /* 0x00000000003a7805 */ /* 0x000fe2000001ff00 */
[----:B------:R3:W5:Y:S01]  /*0d60*/  @P6 LDG.E.128 R4, desc[UR6][R56.64] ;  /* 0x0000000638046981 */ /* 0x000762000c1e1d00 */
[----:B------:R-:W-:Y:S02]  /*0d70*/  CS2R R70, SRZ ;  /* 0x0000000000467805 */ /* 0x000fe4000001ff00 */
[----:B------:R-:W-:-:S02]  /*0d80*/  CS2R R68, SRZ ;  /* 0x0000000000447805 */ /* 0x000fc4000001ff00 */
[----:B0-----:R-:W-:Y:S02]  /*0d90*/  CS2R R82, SRZ ;  /* 0x0000000000527805 */ /* 0x001fe4000001ff00 */
[----:B------:R-:W-:Y:S02]  /*0da0*/  CS2R R80, SRZ ;  /* 0x0000000000507805 */ /* 0x000fe4000001ff00 */
[----:B-1----:R-:W-:Y:S02]  /*0db0*/  CS2R R94, SRZ ;  /* 0x00000000005e7805 */ /* 0x002fe4000001ff00 */
[----:B--2---:R-:W-:Y:S02]  /*0dc0*/  CS2R R44, SRZ ;  /* 0x00000000002c7805 */ /* 0x004fe4000001ff00 */
[----:B------:R-:W-:Y:S02]  /*0dd0*/  CS2R R92, SRZ ;  /* 0x00000000005c7805 */ /* 0x000fe4000001ff00 */
[----:B------:R-:W-:-:S02]  /*0de0*/  @P6 CS2R R10, SRZ ;  /* 0x00000000000a6805 */ /* 0x000fc4000001ff00 */
[----:B------:R-:W-:Y:S02]  /*0df0*/  @P6 CS2R R8, SRZ ;  /* 0x0000000000086805 */ /* 0x000fe4000001ff00 */
[----:B---3--:R-:W-:-:S07]  /*0e00*/  CS2R R56, SRZ ;  /* 0x0000000000387805 */ /* 0x008fce000001ff00 */
.L_x_36089:
[----:B------:R-:W-:Y:S05]  /*0e10*/  BSYNC.RECONVERGENT B0 ;  /* 0x0000000000007941 */ /* 0x000fea0003800200 */
.L_x_36087:
        /* <DEDUP_REMOVED lines=10> */
[----:B------:R-:W-:Y:S02]  /*0ec0*/  IMAD R105, R164, -0x2daee0ad, RZ ;  /* 0xd2511f53a4697824 */ /* 0x000fe400078e02ff */
[----:B------:R-:W-:-:S04]  /*0ed0*/  IMAD.HI.U32 R104, R101, -0x2daee0ad, RZ ;  /* 0xd2511f5365687827 */ /* 0x000fc800078e00ff */
[C---:B------:R-:W-:Y:S01]  /*0ee0*/  IMAD.HI.U32 R102, R100.reuse, -0x326172a9, RZ ;  /* 0xcd9e8d5764667827 */ /* 0x040fe200078e00ff */
[----:B------:R-:W-:Y:S01]  /*0ef0*/  LOP3.LUT R104, R105, UR13, R104, 0x96, !PT ;  /* 0x0000000d69687c12 */ /* 0x000fe2000f8e9668 */
[----:B------:R-:W1:Y:S02]  /*0f00*/  LDCU UR13, c[0x0][0x404] ;  /* 0x00008080ff0d77ac */ /* 0x000e640008000800 */
        /* <DEDUP_REMOVED lines=10> */
[----:B------:R-:W-:Y:S01]  /*0fb0*/  IMAD R105, R102, -0x2daee0ad, RZ ;  /* 0xd2511f5366697824 */ /* 0x000fe200078e02ff */
[----:B------:R-:W4:Y:S01]  /*0fc0*/  LDCU UR15, c[0x0][0x448] ;  /* 0x00008900ff0f77ac */ /* 0x000f220008000800 */
        /* <DEDUP_REMOVED lines=42> */
[----:B01234-:R-:W-:-:S07]  /*1270*/  IMAD R156, R102, -0x326172a9, RZ ;  /* 0xcd9e8d57669c7824 */ /* 0x01ffce00078e02ff */
.L_x_36579:
        /* <DEDUP_REMOVED lines=11> */
[----:B------:R-:W-:Y:S01]  /*1330*/  LEA.HI R152, R152, R151, RZ, 0x2 ;  /* 0x0000009798987211 */ /* 0x000fe200078f10ff */
[----:B------:R-:W-:-:S03]  /*1340*/  HFMA2 R151, -RZ, RZ, 0, 0 ;  /* 0x00000000ff977431 */ /* 0x000fc600000001ff */
[----:B------:R-:W-:Y:S02]  /*1350*/  LEA.HI.SX32 R152, R152, R3, 0x1e ;  /* 0x0000000398987211 */ /* 0x000fe400078ff2ff */
[----:B---3--:R-:W-:-:S13]  /*1360*/  ISETP.GE.AND P0, PT, R0, 0x1, PT ;  /* 0x000000010000780c */ /* 0x008fda0003f06270 */
        /* <DEDUP_REMOVED lines=11> */
.L_x_36093:
[----:B------:R-:W-:Y:S05]  /*1420*/  BSYNC.RECONVERGENT B1 ;  /* 0x0000000000017941 */ /* 0x000fea0003800200 */
.L_x_36092:
[----:B------:R-:W-:Y:S01]  /*1430*/  UISETP.NE.U32.AND UP0, UPT, UR10, URZ, UPT ;  /* 0x000000ff0a00728c */ /* 0x000fe2000bf05070 */
[----:B------:R-:W-:Y:S03]  /*1440*/  BSSY.RECONVERGENT B1, `(.L_x_36094) ;  /* 0x0000338000017945 */ /* 0x000fe60003800200 */
        /* <DEDUP_REMOVED lines=27> */
.L_x_36100:
        /* <DEDUP_REMOVED lines=13> */
.L_x_36102:
[----:B------:R-:W-:Y:S05]  /*16d0*/  BSYNC.RECONVERGENT B4 ;  /* 0x0000000000047941 */ /* 0x000fea0003800200 */
.L_x_36101:
        /* <DEDUP_REMOVED lines=51> */
[----:B------:R-:W-:-:S04]  /*1a10*/  UIADD3 UR16, UPT, UPT, UR4, -0x700cb87f, URZ ;  /* 0x8ff3478104107890 */ /* 0x000fc8000fffe0ff */
[----:B------:R-:W-:Y:S02]  /*1a20*/  IMAD.WIDE.U32 R154, R154, -0x2daee0ad, RZ ;  /* 0xd2511f539a9a7825 */ /* 0x000fe400078e00ff */
[----:B------:R-:W-:Y:S01]  /*1a30*/  LOP3.LUT R153, R122, UR16, R157, 0x96, !PT ;  /* 0x000000107a997c12 */ /* 0x000fe2000f8e969d */
[----:B------:R-:W-:Y:S01]  /*1a40*/  UIADD3 UR16, UPT, UPT, UR5, -0x695add53, URZ ;  /* 0x96a522ad05107890 */ /* 0x000fe2000fffe0ff */
[----:B------:R-:W-:-:S05]  /*1a50*/  HFMA2 R122, -RZ, RZ, 0, 0 ;  /* 0x00000000ff7a7431 */ /* 0x000fca00000001ff */
[----:B------:R-:W-:Y:S01]  /*1a60*/  LOP3.LUT R155, R120, UR16, R155, 0x96, !PT ;  /* 0x00000010789b7c12 */ /* 0x000fe2000f8e969b */
[----:B------:R-:W-:-:S07]  /*1a70*/  IMAD.MOV.U32 R120, RZ, RZ, R148 ;  /* 0x000000ffff787224 */ /* 0x000fce00078e0094 */
.L_x_36099:
[----:B------:R-:W-:Y:S05]  /*1a80*/  BSYNC.RECONVERGENT B3 ;  /* 0x0000000000037941 */ /* 0x000fea0003800200 */
.L_x_36098:
[----:B------:R-:W-:Y:S01]  /*1a90*/  I2FP.F32.U32 R120, R120 ;  /* 0x0000007800787245 */ /* 0x000fe20000201000 */
[----:B------:R-:W-:-:S04]  /*1aa0*/  IMAD.MOV.U32 R121, RZ, RZ, 0x2f800000 ;  /* 0x2f800000ff797424 */ /* 0x000fc800078e00ff */
[----:B------:R-:W-:-:S05]  /*1ab0*/  FFMA.FTZ R120, R120, R121, 1.1641532182693481445e-10 ;  /* 0x2f00000078787423 */ /* 0x000fca0000010079 */
[----:B------:R-:W-:Y:S01]  /*1ac0*/  FSETP.GTU.FTZ.AND P2, PT, R120, UR13, PT ;  /* 0x0000000d78007c0b */ /* 0x000fe2000bf5c000 */
[----:B-----5:R-:W-:-:S03]  /*1ad0*/  FMUL.FTZ R120, R128, UR9 ;  /* 0x0000000980787c20 */ /* 0x020fc60008410000 */
[----:B------:R-:W-:Y:S01]  /*1ae0*/  SEL R149, RZ, 0x1, P2 ;  /* 0x00000001ff957807 */ /* 0x000fe20001000000 */
[----:B------:R-:W-:-:S05]  /*1af0*/  FMUL.FTZ R120, R120, UR8 ;  /* 0x0000000878787c20 */ /* 0x000fca0008410000 */
[----:B------:R-:W-:-:S05]  /*1b00*/  FSEL R121, R120, RZ, !P2 ;  /* 0x000000ff78797208 */ /* 0x000fca0005000000 */
[----:B------:R-:W-:-:S07]  /*1b10*/  FFMA.FTZ R120, R121, R88, R124 ;  /* 0x0000005879787223 */ /* 0x000fce000001007c */
.L_x_36097:
[----:B------:R-:W-:Y:S05]  /*1b20*/  BSYNC.RECONVERGENT B2 ;  /* 0x0000000000027941 */ /* 0x000fea0003800200 */
.L_x_36096:
        /* <DEDUP_REMOVED lines=17> */
.L_x_36107:
        /* <DEDUP_REMOVED lines=13> */
.L_x_36109:
[----:B------:R-:W-:Y:S05]  /*1d10*/  BSYNC.RECONVERGENT B4 ;  /* 0x0000000000047941 */ /* 0x000fea0003800200 */
.L_x_36108:
        /* <DEDUP_REMOVED lines=53> */
[----:B------:R-:W-:Y:S01]  /*2070*/  LOP3.LUT R153, R156, UR16, R159, 0x96, !PT ;  /* 0x000000109c997c12 */ /* 0x000fe2000f8e969f */
[----:B------:R-:W-:Y:S01]  /*2080*/  IMAD.MOV.U32 R156, RZ, RZ, R158 ;  /* 0x000000ffff9c7224 */ /* 0x000fe200078e009e */
[----:B------:R-:W-:Y:S01]  /*2090*/  UIADD3 UR16, UPT, UPT, UR5, -0x695add53, URZ ;  /* 0x96a522ad05107890 */ /* 0x000fe2000fffe0ff */
[----:B------:R-:W-:Y:S01]  /*20a0*/  IMAD.WIDE.U32 R158, R121, -0x2daee0ad, RZ ;  /* 0xd2511f53799e7825 */ /* 0x000fe200078e00ff */
[----:B------:R-:W-:-:S03]  /*20b0*/  MOV R121, R154 ;  /* 0x0000009a00797202 */ /* 0x000fc60000000f00 */
[----:B------:R-:W-:Y:S01]  /*20c0*/  IMAD.MOV.U32 R154, RZ, RZ, R158 ;  /* 0x000000ffff9a7224 */ /* 0x000fe200078e009e */
[----:B------:R-:W-:-:S07]  /*20d0*/  LOP3.LUT R155, R122, UR16, R159, 0x96, !PT ;  /* 0x000000107a9b7c12 */ /* 0x000fce000f8e969f */
.L_x_36106:
[----:B------:R-:W-:Y:S05]  /*20e0*/  BSYNC.RECONVERGENT B3 ;  /* 0x0000000000037941 */ /* 0x000fea0003800200 */
.L_x_36105:
[----:B------:R-:W-:Y:S01]  /*20f0*/  HFMA2 R122, -RZ, RZ, 0.1171875, 0 ;  /* 0x2f800000ff7a7431 */ /* 0x000fe200000001ff */
[----:B------:R-:W-:-:S05]  /*2100*/  I2FP.F32.U32 R121, R121 ;  /* 0x0000007900797245 */ /* 0x000fca0000201000 */
[----:B------:R-:W-:-:S05]  /*2110*/  FFMA.FTZ R121, R121, R122, 1.1641532182693481445e-10 ;  /* 0x2f00000079797423 */ /* 0x000fca000001007a */
[----:B------:R-:W-:Y:S01]  /*2120*/  FSETP.GTU.FTZ.AND P2, PT, R121, UR13, PT ;  /* 0x0000000d79007c0b */ /* 0x000fe2000bf5c000 */
[----:B-----5:R-:W-:-:S03]  /*2130*/  FMUL.FTZ R121, R129, UR9 ;  /* 0x0000000981797c20 */ /* 0x020fc60008410000 */
[----:B------:R-:W-:Y:S01]  /*2140*/  SEL R144, RZ, 0x1, P2 ;  /* 0x00000001ff907807 */ /* 0x000fe20001000000 */
[----:B------:R-:W-:-:S05]  /*2150*/  FMUL.FTZ R121, R121, UR8 ;  /* 0x0000000879797c20 */ /* 0x000fca0008410000 */
[----:B------:R-:W-:-:S05]  /*2160*/  FSEL R122, R121, RZ, !P2 ;  /* 0x000000ff797a7208 */ /* 0x000fca0005000000 */
[----:B------:R-:W-:-:S07]  /*2170*/  FFMA.FTZ R121, R122, R89, R125 ;  /* 0x000000597a797223 */ /* 0x000fce000001007d */
.L_x_36104:
[----:B------:R-:W-:Y:S05]  /*2180*/  BSYNC.RECONVERGENT B2 ;  /* 0x0000000000027941 */ /* 0x000fea0003800200 */
.L_x_36103:
        /* <DEDUP_REMOVED lines=17> */
.L_x_36114:
        /* <DEDUP_REMOVED lines=12> */
.L_x_36116:
[----:B------:R-:W-:Y:S05]  /*2360*/  BSYNC.RECONVERGENT B4 ;  /* 0x0000000000047941 */ /* 0x000fea0003800200 */
.L_x_36115:
        /* <DEDUP_REMOVED lines=55> */
[----:B------:R-:W-:Y:S01]  /*26e0*/  IMAD.MOV.U32 R156, RZ, RZ, R158 ;  /* 0x000000ffff9c7224 */ /* 0x000fe200078e009e */
[----:B------:R-:W-:Y:S01]  /*26f0*/  UIADD3 UR16, UPT, UPT, UR5, -0x695add53, URZ ;  /* 0x96a522ad05107890 */ /* 0x000fe2000fffe0ff */
[----:B------:R-:W-:-:S05]  /*2700*/  IMAD.WIDE.U32 R158, R123, -0x2daee0ad, RZ ;  /* 0xd2511f537b9e7825 */ /* 0x000fca00078e00ff */
[----:B------:R-:W-:Y:S01]  /*2710*/  LOP3.LUT R155, R122, UR16, R159, 0x96, !PT ;  /* 0x000000107a9b7c12 */ /* 0x000fe2000f8e969f */
[----:B------:R-:W-:Y:S01]  /*2720*/  IMAD.MOV.U32 R122, RZ, RZ, R154 ;  /* 0x000000ffff7a7224 */ /* 0x000fe200078e009a */
[----:B------:R-:W-:-:S07]  /*2730*/  MOV R154, R158 ;  /* 0x0000009e009a7202 */ /* 0x000fce0000000f00 */
.L_x_36113:
[----:B------:R-:W-:Y:S05]  /*2740*/  BSYNC.RECONVERGENT B3 ;  /* 0x0000000000037941 */ /* 0x000fea0003800200 */
.L_x_36112:
        /* <DEDUP_REMOVED lines=9> */
.L_x_36111:
[----:B------:R-:W-:Y:S05]  /*27e0*/  BSYNC.RECONVERGENT B2 ;  /* 0x0000000000027941 */ /* 0x000fea0003800200 */
.L_x_36110:
        /* <DEDUP_REMOVED lines=16> */
.L_x_36120:
        /* <DEDUP_REMOVED lines=12> */
.L_x_36122:
[----:B------:R-:W-:Y:S05]  /*29b0*/  BSYNC.RECONVERGENT B3 ;  /* 0x0000000000037941 */ /* 0x000fea0003800200 */
.L_x_36121:
        /* <DEDUP_REMOVED lines=47> */
[----:B------:R-:W-:-:S04]  /*2cb0*/  UIADD3 UR16, UPT, UPT, UR5, -0x24c28bd8, URZ ;  /* 0xdb3d742805107890 */ /* 0x000fc8000fffe0ff */
[----:B------:R-:W-:Y:S02]  /*2cc0*/  IMAD.WIDE.U32 R156, R156, -0x326172a9, RZ ;  /* 0xcd9e8d579c9c7825 */ /* 0x000fe400078e00ff */
[----:B------:R-:W-:Y:S01]  /*2cd0*/  LOP3.LUT R158, R158, UR16, R163, 0x96, !PT ;  /* 0x000000109e9e7c12 */ /* 0x000fe2000f8e96a3 */
[----:B------:R-:W-:-:S04]  /*2ce0*/  UIADD3 UR16, UPT, UPT, UR4, -0xe443238, URZ ;  /* 0xf1bbcdc804107890 */ /* 0x000fc8000fffe0ff */
[----:B------:R-:W-:Y:S02]  /*2cf0*/  IMAD.WIDE.U32 R158, R158, -0x326172a9, RZ ;  /* 0xcd9e8d579e9e7825 */ /* 0x000fe400078e00ff */
[----:B------:R-:W-:Y:S01]  /*2d00*/  LOP3.LUT R160, R160, UR16, R157, 0x96, !PT ;  /* 0x00000010a0a07c12 */ /* 0x000fe2000f8e969d */
[----:B------:R-:W-:Y:S01]  /*2d10*/  UIADD3 UR16, UPT, UPT, UR4, -0x700cb87f, URZ ;  /* 0x8ff3478104107890 */ /* 0x000fe2000fffe0ff */
[----:B------:R-:W-:-:S05]  /*2d20*/  HFMA2 R157, -RZ, RZ, 0, 0 ;  /* 0x00000000ff9d7431 */ /* 0x000fca00000001ff */
[----:B------:R-:W-:Y:S01]  /*2d30*/  LOP3.LUT R153, R156, UR16, R159, 0x96, !PT ;  /* 0x000000109c997c12 */ /* 0x000fe2000f8e969f */
[----:B------:R-:W-:Y:S01]  /*2d40*/  UIADD3 UR16, UPT, UPT, UR5, -0x695add53, URZ ;  /* 0x96a522ad05107890 */ /* 0x000fe2000fffe0ff */
[----:B------:R-:W-:Y:S01]  /*2d50*/  MOV R156, R158 ;  /* 0x0000009e009c7202 */ /* 0x000fe20000000f00 */
[----:B------:R-:W-:-:S04]  /*2d60*/  IMAD.WIDE.U32 R158, R160, -0x2daee0ad, RZ ;  /* 0xd2511f53a09e7825 */ /* 0x000fc800078e00ff */
[----:B------:R-:W-:Y:S01]  /*2d70*/  IMAD.MOV.U32 R154, RZ, RZ, R158 ;  /* 0x000000ffff9a7224 */ /* 0x000fe200078e009e */
[----:B------:R-:W-:-:S07]  /*2d80*/  LOP3.LUT R155, R162, UR16, R159, 0x96, !PT ;  /* 0x00000010a29b7c12 */ /* 0x000fce000f8e969f */
.L_x_36119:
[----:B------:R-:W-:Y:S05]  /*2d90*/  BSYNC.RECONVERGENT B2 ;  /* 0x0000000000027941 */ /* 0x000fea0003800200 */
.L_x_36118:
        /* <DEDUP_REMOVED lines=8> */
[----:B------:R-:W-:Y:S01]  /*2e20*/  FFMA.FTZ R123, R148, R91, R127 ;  /* 0x0000005b947b7223 */ /* 0x000fe2000001007f */
[----:B------:R-:W-:Y:S06]  /*2e30*/  BRA `(.L_x_36117) ;  /* 0x0000001800607947 */ /* 0x000fec0003800000 */
.L_x_36095:
        /* <DEDUP_REMOVED lines=21> */
.L_x_36127:
        /* <DEDUP_REMOVED lines=13> */
.L_x_36129:
[----:B------:R-:W-:Y:S05]  /*3060*/  BSYNC.RECONVERGENT B4 ;  /* 0x0000000000047941 */ /* 0x000fea0003800200 */
.L_x_36128:
        /* <DEDUP_REMOVED lines=55> */
[----:B------:R-:W-:-:S05]  /*33e0*/  IMAD.MOV.U32 R122, RZ, RZ, RZ ;  /* 0x000000ffff7a7224 */ /* 0x000fca00078e00ff */
[----:B------:R-:W-:Y:S02]  /*33f0*/  LOP3.LUT R155, R120, UR16, R155, 0x96, !PT ;  /* 0x00000010789b7c12 */ /* 0x000fe4000f8e969b */
[----:B------:R-:W-:-:S07]  /*3400*/  MOV R120, R148 ;  /* 0x0000009400787202 */ /* 0x000fce0000000f00 */
.L_x_36126:
[----:B------:R-:W-:Y:S05]  /*3410*/  BSYNC.RECONVERGENT B3 ;  /* 0x0000000000037941 */ /* 0x000fea0003800200 */
.L_x_36125:
        /* <DEDUP_REMOVED lines=8> */
[----:B------:R-:W-:-:S07]  /*34a0*/  FMUL.FTZ R120, R121, R88 ;  /* 0x0000005879787220 */ /* 0x000fce0000410000 */
.L_x_36124:
[----:B------:R-:W-:Y:S05]  /*34b0*/  BSYNC.RECONVERGENT B2 ;  /* 0x0000000000027941 */ /* 0x000fea0003800200 */
.L_x_36123:
        /* <DEDUP_REMOVED lines=17> */
.L_x_36134:
        /* <DEDUP_REMOVED lines=13> */
.L_x_36136:
[----:B------:R-:W-:Y:S05]  /*36a0*/  BSYNC.RECONVERGENT B4 ;  /* 0x0000000000047941 */ /* 0x000fea0003800200 */
.L_x_36135:
        /* <DEDUP_REMOVED lines=59> */
[----:B------:R-:W-:-:S07]  /*3a60*/  IMAD.MOV.U32 R154, RZ, RZ, R158 ;  /* 0x000000ffff9a7224 */ /* 0x000fce00078e009e */
.L_x_36133:
[----:B------:R-:W-:Y:S05]  /*3a70*/  BSYNC.RECONVERGENT B3 ;  /* 0x0000000000037941 */ /* 0x000fea0003800200 */
.L_x_36132:
        /* <DEDUP_REMOVED lines=9> */
.L_x_36131:
[----:B------:R-:W-:Y:S05]  /*3b10*/  BSYNC.RECONVERGENT B2 ;  /* 0x0000000000027941 */ /* 0x000fea0003800200 */
.L_x_36130:
        /* <DEDUP_REMOVED lines=17> */
.L_x_36141:
        /* <DEDUP_REMOVED lines=12> */
.L_x_36143:
[----:B------:R-:W-:Y:S05]  /*3cf0*/  BSYNC.RECONVERGENT B4 ;  /* 0x0000000000047941 */ /* 0x000fea0003800200 */
.L_x_36142:
        /* <DEDUP_REMOVED lines=58> */
[----:B------:R-:W-:Y:S02]  /*40a0*/  LOP3.LUT R155, R122, UR16, R159, 0x96, !PT ;  /* 0x000000107a9b7c12 */ /* 0x000fe4000f8e969f */
[----:B------:R-:W-:Y:S01]  /*40b0*/  MOV R122, R154 ;  /* 0x0000009a007a7202 */ /* 0x000fe20000000f00 */
[----:B------:R-:W-:-:S07]  /*40c0*/  IMAD.MOV.U32 R154, RZ, RZ, R158 ;  /* 0x000000ffff9a7224 */ /* 0x000fce00078e009e */
.L_x_36140:
[----:B------:R-:W-:Y:S05]  /*40d0*/  BSYNC.RECONVERGENT B3 ;  /* 0x0000000000037941 */ /* 0x000fea0003800200 */
.L_x_36139:
        /* <DEDUP_REMOVED lines=8> */
[----:B------:R-:W-:-:S07]  /*4160*/  FMUL.FTZ R122, R123, R90 ;  /* 0x0000005a7b7a7220 */ /* 0x000fce0000410000 */
.L_x_36138:
[----:B------:R-:W-:Y:S05]  /*4170*/  BSYNC.RECONVERGENT B2 ;  /* 0x0000000000027941 */ /* 0x000fea0003800200 */
.L_x_36137:
        /* <DEDUP_REMOVED lines=16> */
.L_x_36146:
        /* <DEDUP_REMOVED lines=12> */
.L_x_36148:
[----:B------:R-:W-:Y:S05]  /*4340*/  BSYNC.RECONVERGENT B3 ;  /* 0x0000000000037941 */ /* 0x000fea0003800200 */
.L_x_36147:
        /* <DEDUP_REMOVED lines=54> */
[----:B------:R-:W-:-:S05]  /*46b0*/  IMAD.MOV.U32 R157, RZ, RZ, RZ ;  /* 0x000000ffff9d7224 */ /* 0x000fca00078e00ff */
[----:B------:R-:W-:Y:S01]  /*46c0*/  LOP3.LUT R153, R156, UR16, R159, 0x96, !PT ;  /* 0x000000109c997c12 */ /* 0x000fe2000f8e969f */
[----:B------:R-:W-:Y:S01]  /*46d0*/  IMAD.MOV.U32 R156, RZ, RZ, R158 ;  /* 0x000000ffff9c7224 */ /* 0x000fe200078e009e */
[----:B------:R-:W-:Y:S01]  /*46e0*/  UIADD3 UR16, UPT, UPT, UR5, -0x695add53, URZ ;  /* 0x96a522ad05107890 */ /* 0x000fe2000fffe0ff */
[----:B------:R-:W-:-:S05]  /*46f0*/  IMAD.WIDE.U32 R158, R160, -0x2daee0ad, RZ ;  /* 0xd2511f53a09e7825 */ /* 0x000fca00078e00ff */
[----:B------:R-:W-:Y:S02]  /*4700*/  LOP3.LUT R155, R162, UR16, R159, 0x96, !PT ;  /* 0x00000010a29b7c12 */ /* 0x000fe4000f8e969f */
[----:B------:R-:W-:-:S07]  /*4710*/  MOV R154, R158 ;  /* 0x0000009e009a7202 */ /* 0x000fce0000000f00 */
.L_x_36145:
[----:B------:R-:W-:Y:S05]  /*4720*/  BSYNC.RECONVERGENT B2 ;  /* 0x0000000000027941 */ /* 0x000fea0003800200 */
.L_x_36144:
        /* <DEDUP_REMOVED lines=9> */
.L_x_36117:
[----:B------:R-:W-:Y:S05]  /*47c0*/  BSYNC.RECONVERGENT B1 ;  /* 0x0000000000017941 */ /* 0x000fea0003800200 */
.L_x_36094:
[----:B------:R-:W0:Y:S01]  /*47d0*/  LDC.64 R158, c[0x0][0x3a8] ;  /* 0x0000ea00ff9e7b82 */ /* 0x000e220000000a00 */
[----:B------:R-:W-:Y:S01]  /*47e0*/  BSSY.RECONVERGENT B1, `(.L_x_36149) ;  /* 0x0000010000017945 */ /* 0x000fe20003800200 */
[----:B------:R-:W-:Y:S01]  /*47f0*/  MOV R148, R154 ;  /* 0x0000009a00947202 */ /* 0x000fe20000000f00 */
[----:B0-----:R-:W-:-:S05]  /*4800*/  IMAD.WIDE.U32 R158, R152, 0x10, R158 ;  /* 0x00000010989e7825 */ /* 0x001fca00078e009e */
[----:B------:R0:W-:Y:S01]  /*4810*/  STG.E.128 desc[UR6][R158.64], R120 ;  /* 0x000000789e007986 */ /* 0x0001e2000c101d06 */
[----:B------:R-:W-:Y:S05]  /*4820*/  @!P0 BRA `(.L_x_36150) ;  /* 0x00000000002c8947 */ /* 0x000fea0003800000 */
[----:B------:R-:W-:-:S05]  /*4830*/  IMAD.U32 R154, R145, 0x10000, RZ ;  /* 0x00010000919a7824 */ /* 0x000fca00078e00ff */
[----:B0-----:R-:W-:Y:S02]  /*4840*/  LOP3.LUT R159, R154, 0xff0000, RZ, 0xc0, !PT ;  /* 0x00ff00009a9f7812 */ /* 0x001fe400078ec0ff */
        /* <DEDUP_REMOVED lines=9> */
.L_x_36150:
[----:B------:R-:W-:Y:S05]  /*48e0*/  BSYNC.RECONVERGENT B1 ;  /* 0x0000000000017941 */ /* 0x000fea0003800200 */
.L_x_36149:
[----:B------:R-:W-:Y:S01]  /*48f0*/  VIADD R152, R152, 0x20 ;  /* 0x0000002098987836 */ /* 0x000fe20000000000 */
[----:B------:R-:W-:-:S07]  /*4900*/  IADD3 R151, PT, PT, R151, 0x20, RZ ;  /* 0x0000002097977810 */ /* 0x000fce0007ffe0ff */
.L_x_36091:
[----:B------:R-:W-:Y:S05]  /*4910*/  BSYNC.RECONVERGENT B0 ;  /* 0x0000000000007941 */ /* 0x000fea0003800200 */
.L_x_36090:
        /* <DEDUP_REMOVED lines=17> */
[----:B-----5:R-:W-:Y:S01]  /*4a30*/  MOV R116, R124 ;  /* 0x0000007c00747202 */ /* 0x020fe20000000f00 */
[----:B------:R-:W-:-:S09]  /*4a40*/  IMAD.MOV.U32 R154, RZ, RZ, R148 ;  /* 0x000000ffff9a7224 */ /* 0x000fd200078e0094 */
        /* <DEDUP_REMOVED lines=17> */
.L_x_36159:
        /* <DEDUP_REMOVED lines=13> */
.L_x_36161:
[----:B------:R-:W-:Y:S05]  /*4c30*/  BSYNC.RECONVERGENT B4 ;  /* 0x0000000000047941 */ /* 0x000fea0003800200 */
.L_x_36160:
        /* <DEDUP_REMOVED lines=58> */
.L_x_36158:
[----:B------:R-:W-:Y:S05]  /*4fe0*/  BSYNC.RECONVERGENT B3 ;  /* 0x0000000000037941 */ /* 0x000fea0003800200 */
.L_x_36157:
[----:B------:R-:W-:Y:S01]  /*4ff0*/  I2FP.F32.U32 R116, R116 ;  /* 0x0000007400747245 */ /* 0x000fe20000201000 */
[----:B------:R-:W-:-:S04]  /*5000*/  IMAD.MOV.U32 R117, RZ, RZ, 0x2f800000 ;  /* 0x2f800000ff757424 */ /* 0x000fc800078e00ff */
[----:B------:R-:W-:-:S05]  /*5010*/  FFMA.FTZ R116, R116, R117, 1.1641532182693481445e-10 ;  /* 0x2f00000074747423 */ /* 0x000fca0000010075 */
[----:B------:R-:W-:Y:S01]  /*5020*/  FSETP.GTU.FTZ.AND P2, PT, R116, UR13, PT ;  /* 0x0000000d74007c0b */ /* 0x000fe2000bf5c000 */
[----:B------:R-:W-:-:S03]  /*5030*/  FMUL.FTZ R116, R128, UR9 ;  /* 0x0000000980747c20 */ /* 0x000fc60008410000 */
[----:B------:R-:W-:Y:S01]  /*5040*/  SEL R149, RZ, 0x1, P2 ;  /* 0x00000001ff957807 */ /* 0x000fe20001000000 */
[----:B------:R-:W-:-:S05]  /*5050*/  FMUL.FTZ R116, R116, UR8 ;  /* 0x0000000874747c20 */ /* 0x000fca0008410000 */
[----:B------:R-:W-:-:S05]  /*5060*/  FSEL R117, R116, RZ, !P2 ;  /* 0x000000ff74757208 */ /* 0x000fca0005000000 */
[----:B------:R-:W-:-:S07]  /*5070*/  FFMA.FTZ R116, R117, R76, R124 ;  /* 0x0000004c75747223 */ /* 0x000fce000001007c */
.L_x_36156:
[----:B------:R-:W-:Y:S05]  /*5080*/  BSYNC.RECONVERGENT B2 ;  /* 0x0000000000027941 */ /* 0x000fea0003800200 */
.L_x_36155:
        /* <DEDUP_REMOVED lines=17> */
.L_x_36166:
        /* <DEDUP_REMOVED lines=13> */
.L_x_36168:
[----:B------:R-:W-:Y:S05]  /*5270*/  BSYNC.RECONVERGENT B4 ;  /* 0x0000000000047941 */ /* 0x000fea0003800200 */
.L_x_36167:
[----:B01----:R-:W-:Y:S01]  /*5280*/  LOP3.LUT R158, R143, UR5, R119, 0x96, !PT ;  /* 0x000000058f9e7c12 */ /* 0x003fe2000f8e9677 */
        /* <DEDUP_REMOVED lines=59> */
.L_x_36165:
[----:B------:R-:W-:Y:S05]  /*5640*/  BSYNC.RECONVERGENT B3 ;  /* 0x0000000000037941 */ /* 0x000fea0003800200 */
.L_x_36164:
[----:B------:R-:W-:Y:S01]  /*5650*/  HFMA2 R118, -RZ, RZ, 0.1171875, 0 ;  /* 0x2f800000ff767431 */ /* 0x000fe200000001ff */
[----:B------:R-:W-:-:S05]  /*5660*/  I2FP.F32.U32 R117, R117 ;  /* 0x0000007500757245 */ /* 0x000fca0000201000 */
[----:B------:R-:W-:-:S05]  /*5670*/  FFMA.FTZ R117, R117, R118, 1.1641532182693481445e-10 ;  /* 0x2f00000075757423 */ /* 0x000fca0000010076 */
[----:B------:R-:W-:Y:S01]  /*5680*/  FSETP.GTU.FTZ.AND P2, PT, R117, UR13, PT ;  /* 0x0000000d75007c0b */ /* 0x000fe2000bf5c000 */
[----:B------:R-:W-:-:S03]  /*5690*/  FMUL.FTZ R117, R129, UR9 ;  /* 0x0000000981757c20 */ /* 0x000fc60008410000 */
[----:B------:R-:W-:Y:S01]  /*56a0*/  SEL R144, RZ, 0x1, P2 ;  /* 0x00000001ff907807 */ /* 0x000fe20001000000 */
[----:B------:R-:W-:-:S05]  /*56b0*/  FMUL.FTZ R117, R117, UR8 ;  /* 0x0000000875757c20 */ /* 0x000fca0008410000 */
[----:B------:R-:W-:-:S05]  /*56c0*/  FSEL R118, R117, RZ, !P2 ;  /* 0x000000ff75767208 */ /* 0x000fca0005000000 */
[----:B------:R-:W-:-:S07]  /*56d0*/  FFMA.FTZ R117, R118, R77, R125 ;  /* 0x0000004d76757223 */ /* 0x000fce000001007d */
.L_x_36163:
[----:B------:R-:W-:Y:S05]  /*56e0*/  BSYNC.RECONVERGENT B2 ;  /* 0x0000000000027941 */ /* 0x000fea0003800200 */
.L_x_36162:
        /* <DEDUP_REMOVED lines=17> */
.L_x_36173:
        /* <DEDUP_REMOVED lines=12> */
.L_x_36175:
[----:B------:R-:W-:Y:S05]  /*58c0*/  BSYNC.RECONVERGENT B4 ;  /* 0x0000000000047941 */ /* 0x000fea0003800200 */
.L_x_36174:
[----:B------:R-:W-:Y:S01]  /*58d0*/  IMAD.WIDE.U32 R118, R164, -0x2daee0ad, RZ ;  /* 0xd2511f53a4767825 */ /* 0x000fe200078e00ff */
[----:B------:R-:W-:-:S03]  /*58e0*/  UIADD3 UR16, UPT, UPT, UR4, -0x61c88647, URZ ;  /* 0x9e3779b904107890 */ /* 0x000fc6000fffe0ff */
[----:B------:R-:W-:Y:S01]  /*58f0*/  IMAD.WIDE.U32 R156, R2, -0x326172a9, RZ ;  /* 0xcd9e8d57029c7825 */ /* 0x000fe200078e00ff */
[----:B01----:R-:W-:-:S03]  /*5900*/  LOP3.LUT R158, R143, UR5, R119, 0x96, !PT ;  /* 0x000000058f9e7c12 */ /* 0x003fc6000f8e9677 */
        /* <DEDUP_REMOVED lines=57> */
.L_x_36172:
[----:B------:R-:W-:Y:S05]  /*5ca0*/  BSYNC.RECONVERGENT B3 ;  /* 0x0000000000037941 */ /* 0x000fea0003800200 */
.L_x_36171:
        /* <DEDUP_REMOVED lines=9> */
.L_x_36170:
[----:B------:R-:W-:Y:S05]  /*5d40*/  BSYNC.RECONVERGENT B2 ;  /* 0x0000000000027941 */ /* 0x000fea0003800200 */
.L_x_36169:
        /* <DEDUP_REMOVED lines=16> */
.L_x_36179:
        /* <DEDUP_REMOVED lines=12> */
.L_x_36181:
[----:B------:R-:W-:Y:S05]  /*5f10*/  BSYNC.RECONVERGENT B3 ;  /* 0x0000000000037941 */ /* 0x000fea0003800200 */
.L_x_36180:
[----:B------:R-:W-:Y:S01]  /*5f20*/  IMAD.WIDE.U32 R156, R164, -0x2daee0ad, RZ ;  /* 0xd2511f53a49c7825 */ /* 0x000fe200078e00ff */
[----:B------:R-:W-:-:S03]  /*5f30*/  UIADD3 UR16, UPT, UPT, UR4, -0x61c88647, URZ ;  /* 0x9e3779b904107890 */ /* 0x000fc6000fffe0ff */
[----:B01----:R-:W-:Y:S01]  /*5f40*/  IMAD.WIDE.U32 R158, R2, -0x326172a9, RZ ;  /* 0xcd9e8d57029e7825 */ /* 0x003fe200078e00ff */
        /* <DEDUP_REMOVED lines=58> */
.L_x_36178:
[----:B------:R-:W-:Y:S05]  /*62f0*/  BSYNC.RECONVERGENT B2 ;  /* 0x0000000000027941 */ /* 0x000fea0003800200 */
.L_x_36177:
        /* <DEDUP_REMOVED lines=8> */
[----:B------:R-:W-:Y:S01]  /*6380*/  FFMA.FTZ R119, R148, R79, R127 ;  /* 0x0000004f94777223 */ /* 0x000fe2000001007f */
[----:B------:R-:W-:Y:S06]  /*6390*/  BRA `(.L_x_36176) ;  /* 0x0000001800607947 */ /* 0x000fec0003800000 */
.L_x_36154:
        /* <DEDUP_REMOVED lines=21> */
.L_x_36186:
        /* <DEDUP_REMOVED lines=13> */
.L_x_36188:
[----:B------:R-:W-:Y:S05]  /*65c0*/  BSYNC.RECONVERGENT B4 ;  /* 0x0000000000047941 */ /* 0x000fea0003800200 */
.L_x_36187:
        /* <DEDUP_REMOVED lines=58> */
.L_x_36185:
[----:B------:R-:W-:Y:S05]  /*6970*/  BSYNC.RECONVERGENT B3 ;  /* 0x0000000000037941 */ /* 0x000fea0003800200 */
.L_x_36184:
        /* <DEDUP_REMOVED lines=9> */
.L_x_36183:
[----:B------:R-:W-:Y:S05]  /*6a10*/  BSYNC.RECONVERGENT B2 ;  /* 0x0000000000027941 */ /* 0x000fea0003800200 */
.L_x_36182:
        /* <DEDUP_REMOVED lines=17> */
.L_x_36193:
        /* <DEDUP_REMOVED lines=13> */
.L_x_36195:
[----:B------:R-:W-:Y:S05]  /*6c00*/  BSYNC.RECONVERGENT B4 ;  /* 0x0000000000047941 */ /* 0x000fea0003800200 */
.L_x_36194:
        /* <DEDUP_REMOVED lines=60> */
.L_x_36192:
[----:B------:R-:W-:Y:S05]  /*6fd0*/  BSYNC.RECONVERGENT B3 ;  /* 0x0000000000037941 */ /* 0x000fea0003800200 */
.L_x_36191:
        /* <DEDUP_REMOVED lines=9> */
.L_x_36190:
[----:B------:R-:W-:Y:S05]  /*7070*/  BSYNC.RECONVERGENT B2 ;  /* 0x0000000000027941 */ /* 0x000fea0003800200 */
.L_x_36189:
        /* <DEDUP_REMOVED lines=17> */
.L_x_36200:
        /* <DEDUP_REMOVED lines=12> */
.L_x_36202:
[----:B------:R-:W-:Y:S05]  /*7250*/  BSYNC.RECONVERGENT B4 ;  /* 0x0000000000047941 */ /* 0x000fea0003800200 */
.L_x_36201:
        /* <DEDUP_REMOVED lines=61> */
.L_x_36199:
[----:B------:R-:W-:Y:S05]  /*7630*/  BSYNC.RECONVERGENT B3 ;  /* 0x0000000000037941 */ /* 0x000fea0003800200 */
.L_x_36198:
        /* <DEDUP_REMOVED lines=9> */
.L_x_36197:
[----:B------:R-:W-:Y:S05]  /*76d0*/  BSYNC.RECONVERGENT B2 ;  /* 0x0000000000027941 */ /* 0x000fea0003800200 */
.L_x_36196:
        /* <DEDUP_REMOVED lines=16> */
.L_x_36205:
        /* <DEDUP_REMOVED lines=12> */
.L_x_36207:
[----:B------:R-:W-:Y:S05]  /*78a0*/  BSYNC.RECONVERGENT B3 ;  /* 0x0000000000037941 */ /* 0x000fea0003800200 */
.L_x_36206:
        /* <DEDUP_REMOVED lines=61> */
.L_x_36204:
[----:B------:R-:W-:Y:S05]  /*7c80*/  BSYNC.RECONVERGENT B2 ;  /* 0x0000000000027941 */ /* 0x000fea0003800200 */
.L_x_36203:
        /* <DEDUP_REMOVED lines=9> */
.L_x_36176:
[----:B------:R-:W-:Y:S05]  /*7d20*/  BSYNC.RECONVERGENT B0 ;  /* 0x0000000000007941 */ /* 0x000fea0003800200 */
.L_x_36153:
[----:B01----:R-:W0:Y:S01]  /*7d30*/  LDC.64 R158, c[0x0][0x3a8] ;  /* 0x0000ea00ff9e7b82 */ /* 0x003e220000000a00 */
        /* <DEDUP_REMOVED lines=16> */
.L_x_36209:
[----:B------:R-:W-:Y:S05]  /*7e40*/  BSYNC.RECONVERGENT B0 ;  /* 0x0000000000007941 */ /* 0x000fea0003800200 */
.L_x_36208:
[----:B------:R-:W-:Y:S01]  /*7e50*/  VIADD R152, R152, 0x20 ;  /* 0x0000002098987836 */ /* 0x000fe20000000000 */
[----:B------:R-:W-:-:S07]  /*7e60*/  IADD3 R151, PT, PT, R151, 0x20, RZ ;  /* 0x0000002097977810 */ /* 0x000fce0007ffe0ff */
.L_x_36152:
[----:B------:R-:W-:Y:S05]  /*7e70*/  BSYNC.RECONVERGENT B1 ;  /* 0x0000000000017941 */ /* 0x000fea0003800200 */
.L_x_36151:
        /* <DEDUP_REMOVED lines=36> */
.L_x_36218:
        /* <DEDUP_REMOVED lines=13> */
.L_x_36220:
[----:B------:R-:W-:Y:S05]  /*8190*/  BSYNC.RECONVERGENT B4 ;  /* 0x0000000000047941 */ /* 0x000fea0003800200 */
.L_x_36219:
        /* <DEDUP_REMOVED lines=58> */
.L_x_36217:
[----:B------:R-:W-:Y:S05]  /*8540*/  BSYNC.RECONVERGENT B3 ;  /* 0x0000000000037941 */ /* 0x000fea0003800200 */
.L_x_36216:
        /* <DEDUP_REMOVED lines=9> */
.L_x_36215:
[----:B------:R-:W-:Y:S05]  /*85e0*/  BSYNC.RECONVERGENT B2 ;  /* 0x0000000000027941 */ /* 0x000fea0003800200 */
.L_x_36214:
        /* <DEDUP_REMOVED lines=17> */
.L_x_36225:
        /* <DEDUP_REMOVED lines=13> */
.L_x_36227:
[----:B------:R-:W-:Y:S05]  /*87d0*/  BSYNC.RECONVERGENT B4 ;  /* 0x0000000000047941 */ /* 0x000fea0003800200 */
.L_x_36226:
        /* <DEDUP_REMOVED lines=60> */
.L_x_36224:
[----:B------:R-:W-:Y:S05]  /*8ba0*/  BSYNC.RECONVERGENT B3 ;  /* 0x0000000000037941 */ /* 0x000fea0003800200 */
.L_x_36223:
        /* <DEDUP_REMOVED lines=9> */
.L_x_36222:
[----:B------:R-:W-:Y:S05]  /*8c40*/  BSYNC.RECONVERGENT B2 ;  /* 0x0000000000027941 */ /* 0x000fea0003800200 */
.L_x_36221:
        /* <DEDUP_REMOVED lines=17> */
.L_x_36232:
        /* <DEDUP_REMOVED lines=12> */
.L_x_36234:
[----:B------:R-:W-:Y:S05]  /*8e20*/  BSYNC.RECONVERGENT B4 ;  /* 0x0000000000047941 */ /* 0x000fea0003800200 */
.L_x_36233:
        /* <DEDUP_REMOVED lines=61> */
.L_x_36231:
[----:B------:R-:W-:Y:S05]  /*9200*/  BSYNC.RECONVERGENT B3 ;  /* 0x0000000000037941 */ /* 0x000fea0003800200 */
.L_x_36230:
        /* <DEDUP_REMOVED lines=9> */
.L_x_36229:
[----:B------:R-:W-:Y:S05]  /*92a0*/  BSYNC.RECONVERGENT B2 ;  /* 0x0000000000027941 */ /* 0x000fea0003800200 */
.L_x_36228:
        /* <DEDUP_REMOVED lines=16> */
.L_x_36238:
        /* <DEDUP_REMOVED lines=12> */
.L_x_36240:
[----:B------:R-:W-:Y:S05]  /*9470*/  BSYNC.RECONVERGENT B3 ;  /* 0x0000000000037941 */ /* 0x000fea0003800200 */
.L_x_36239:
        /* <DEDUP_REMOVED lines=61> */
.L_x_36237:
[----:B------:R-:W-:Y:S05]  /*9850*/  BSYNC.RECONVERGENT B2 ;  /* 0x0000000000027941 */ /* 0x000fea0003800200 */
.L_x_36236:
        /* <DEDUP_REMOVED lines=10> */
.L_x_36213:
        /* <DEDUP_REMOVED lines=21> */
.L_x_36245:
        /* <DEDUP_REMOVED lines=13> */
.L_x_36247:
[----:B------:R-:W-:Y:S05]  /*9b20*/  BSYNC.RECONVERGENT B4 ;  /* 0x0000000000047941 */ /* 0x000fea0003800200 */
.L_x_36246:
        /* <DEDUP_REMOVED lines=58> */
.L_x_36244:
[----:B------:R-:W-:Y:S05]  /*9ed0*/  BSYNC.RECONVERGENT B3 ;  /* 0x0000000000037941 */ /* 0x000fea0003800200 */
.L_x_36243:
        /* <DEDUP_REMOVED lines=9> */
.L_x_36242:
[----:B------:R-:W-:Y:S05]  /*9f70*/  BSYNC.RECONVERGENT B2 ;  /* 0x0000000000027941 */ /* 0x000fea0003800200 */
.L_x_36241:
        /* <DEDUP_REMOVED lines=17> */
.L_x_36252:
        /* <DEDUP_REMOVED lines=13> */
.L_x_36254:
[----:B------:R-:W-:Y:S05]  /*a160*/  BSYNC.RECONVERGENT B4 ;  /* 0x0000000000047941 */ /* 0x000fea0003800200 */
.L_x_36253:
        /* <DEDUP_REMOVED lines=60> */
.L_x_36251:
[----:B------:R-:W-:Y:S05]  /*a530*/  BSYNC.RECONVERGENT B3 ;  /* 0x0000000000037941 */ /* 0x000fea0003800200 */
.L_x_36250:
        /* <DEDUP_REMOVED lines=9> */
.L_x_36249:
[----:B------:R-:W-:Y:S05]  /*a5d0*/  BSYNC.RECONVERGENT B2 ;  /* 0x0000000000027941 */ /* 0x000fea0003800200 */
.L_x_36248:
        /* <DEDUP_REMOVED lines=17> */
.L_x_36259:
        /* <DEDUP_REMOVED lines=12> */
.L_x_36261:
[----:B------:R-:W-:Y:S05]  /*a7b0*/  BSYNC.RECONVERGENT B4 ;  /* 0x0000000000047941 */ /* 0x000fea0003800200 */
.L_x_36260:
[----:B------:R-:W-:Y:S01]  /*a7c0*/  IMAD.WIDE.U32 R114, R164, -0x2daee0ad, RZ ;  /* 0xd2511f53a4727825 */ /* 0x000fe200078e00ff */
[----:B------:R-:W-:-:S03]  /*a7d0*/  UIADD3 UR16, UPT, UPT, UR4, -0x61c88647, URZ ;  /* 0x9e3779b904107890 */ /* 0x000fc6000fffe0ff */
[----:B------:R-:W-:Y:S02]  /*a7e0*/  HFMA2 R148, -RZ, RZ, 0, 0 ;  /* 0x00000000ff947431 */ /* 0x000fe400000001ff */
[----:B------:R-:W-:Y:S01]  /*a7f0*/  IMAD.WIDE.U32 R156, R2, -0x326172a9, RZ ;  /* 0xcd9e8d57029c7825 */ /* 0x000fe200078e00ff */
[----:B01----:R-:W-:-:S04]  /*a800*/  LOP3.LUT R158, R143, UR5, R115, 0x96, !PT ;  /* 0x000000058f9e7c12 */ /* 0x003fc8000f8e9673 */
        /* <DEDUP_REMOVED lines=56> */
.L_x_36258:
[----:B------:R-:W-:Y:S05]  /*ab90*/  BSYNC.RECONVERGENT B3 ;  /* 0x0000000000037941 */ /* 0x000fea0003800200 */
.L_x_36257:
        /* <DEDUP_REMOVED lines=9> */
.L_x_36256:
[----:B------:R-:W-:Y:S05]  /*ac30*/  BSYNC.RECONVERGENT B2 ;  /* 0x0000000000027941 */ /* 0x000fea0003800200 */
.L_x_36255:
        /* <DEDUP_REMOVED lines=16> */
.L_x_36264:
        /* <DEDUP_REMOVED lines=12> */
.L_x_36266:
[----:B------:R-:W-:Y:S05]  /*ae00*/  BSYNC.RECONVERGENT B3 ;  /* 0x0000000000037941 */ /* 0x000fea0003800200 */
.L_x_36265:
[----:B------:R-:W-:Y:S01]  /*ae10*/  IMAD.WIDE.U32 R156, R164, -0x2daee0ad, RZ ;  /* 0xd2511f53a49c7825 */ /* 0x000fe200078e00ff */
[----:B------:R-:W-:Y:S01]  /*ae20*/  UIADD3 UR16, UPT, UPT, UR4, -0x61c88647, URZ ;  /* 0x9e3779b904107890 */ /* 0x000fe2000fffe0ff */
[----:B------:R-:W-:Y:S02]  /*ae30*/  MOV R115, R154 ;  /* 0x0000009a00737202 */ /* 0x000fe40000000f00 */
[----:B01----:R-:W-:Y:S01]  /*ae40*/  IMAD.WIDE.U32 R158, R2, -0x326172a9, RZ ;  /* 0xcd9e8d57029e7825 */ /* 0x003fe200078e00ff */
        /* <DEDUP_REMOVED lines=52> */
[----:B------:R-:W-:Y:S01]  /*b190*/  IMAD.MOV.U32 R156, RZ, RZ, R158 ;  /* 0x000000ffff9c7224 */ /* 0x000fe200078e009e */
[----:B------:R-:W-:Y:S01]  /*b1a0*/  UIADD3 UR16, UPT, UPT, UR5, -0x695add53, URZ ;  /* 0x96a522ad05107890 */ /* 0x000fe2000fffe0ff */
[----:B------:R-:W-:-:S04]  /*b1b0*/  IMAD.WIDE.U32 R158, R160, -0x2daee0ad, RZ ;  /* 0xd2511f53a09e7825 */ /* 0x000fc800078e00ff */
[----:B------:R-:W-:Y:S01]  /*b1c0*/  IMAD.MOV.U32 R154, RZ, RZ, R158 ;  /* 0x000000ffff9a7224 */ /* 0x000fe200078e009e */
[----:B------:R-:W-:-:S07]  /*b1d0*/  LOP3.LUT R155, R162, UR16, R159, 0x96, !PT ;  /* 0x00000010a29b7c12 */ /* 0x000fce000f8e969f */
.L_x_36263:
[----:B------:R-:W-:Y:S05]  /*b1e0*/  BSYNC.RECONVERGENT B2 ;  /* 0x0000000000027941 */ /* 0x000fea0003800200 */
.L_x_36262:
        /* <DEDUP_REMOVED lines=9> */
.L_x_36235:
[----:B------:R-:W-:Y:S05]  /*b280*/  BSYNC.RECONVERGENT B0 ;  /* 0x0000000000007941 */ /* 0x000fea0003800200 */
.L_x_36212:
        /* <DEDUP_REMOVED lines=17> */
.L_x_36268:
[----:B------:R-:W-:Y:S05]  /*b3a0*/  BSYNC.RECONVERGENT B0 ;  /* 0x0000000000007941 */ /* 0x000fea0003800200 */
.L_x_36267:
[----:B------:R-:W-:Y:S01]  /*b3b0*/  VIADD R152, R152, 0x20 ;  /* 0x0000002098987836 */ /* 0x000fe20000000000 */
[----:B------:R-:W-:-:S07]  /*b3c0*/  IADD3 R151, PT, PT, R151, 0x20, RZ ;  /* 0x0000002097977810 */ /* 0x000fce0007ffe0ff */
.L_x_36211:
[----:B------:R-:W-:Y:S05]  /*b3d0*/  BSYNC.RECONVERGENT B1 ;  /* 0x0000000000017941 */ /* 0x000fea0003800200 */
.L_x_36210:
        /* <DEDUP_REMOVED lines=36> */
.L_x_36277:
        /* <DEDUP_REMOVED lines=13> */
.L_x_36279:
[----:B------:R-:W-:Y:S05]  /*b6f0*/  BSYNC.RECONVERGENT B4 ;  /* 0x0000000000047941 */ /* 0x000fea0003800200 */
.L_x_36278:
        /* <DEDUP_REMOVED lines=58> */
.L_x_36276:
[----:B------:R-:W-:Y:S05]  /*baa0*/  BSYNC.RECONVERGENT B3 ;  /* 0x0000000000037941 */ /* 0x000fea0003800200 */
.L_x_36275:
        /* <DEDUP_REMOVED lines=9> */
.L_x_36274:
[----:B------:R-:W-:Y:S05]  /*bb40*/  BSYNC.RECONVERGENT B2 ;  /* 0x0000000000027941 */ /* 0x000fea0003800200 */
.L_x_36273:
        /* <DEDUP_REMOVED lines=17> */
.L_x_36284:
        /* <DEDUP_REMOVED lines=13> */
.L_x_36286:
[----:B------:R-:W-:Y:S05]  /*bd30*/  BSYNC.RECONVERGENT B4 ;  /* 0x0000000000047941 */ /* 0x000fea0003800200 */
.L_x_36285:
        /* <DEDUP_REMOVED lines=60> */
.L_x_36283:
[----:B------:R-:W-:Y:S05]  /*c100*/  BSYNC.RECONVERGENT B3 ;  /* 0x0000000000037941 */ /* 0x000fea0003800200 */
.L_x_36282:
        /* <DEDUP_REMOVED lines=9> */
.L_x_36281:
[----:B------:R-:W-:Y:S05]  /*c1a0*/  BSYNC.RECONVERGENT B2 ;  /* 0x0000000000027941 */ /* 0x000fea0003800200 */
.L_x_36280:
        /* <DEDUP_REMOVED lines=17> */
.L_x_36291:
        /* <DEDUP_REMOVED lines=12> */
.L_x_36293:
[----:B------:R-:W-:Y:S05]  /*c380*/  BSYNC.RECONVERGENT B4 ;  /* 0x0000000000047941 */ /* 0x000fea0003800200 */
.L_x_36292:
        /* <DEDUP_REMOVED lines=61> */
.L_x_36290:
[----:B------:R-:W-:Y:S05]  /*c760*/  BSYNC.RECONVERGENT B3 ;  /* 0x0000000000037941 */ /* 0x000fea0003800200 */
.L_x_36289:
        /* <DEDUP_REMOVED lines=9> */
.L_x_36288:
[----:B------:R-:W-:Y:S05]  /*c800*/  BSYNC.RECONVERGENT B2 ;  /* 0x0000000000027941 */ /* 0x000fea0003800200 */
.L_x_36287:
        /* <DEDUP_REMOVED lines=16> */
.L_x_36297:
        /* <DEDUP_REMOVED lines=12> */
.L_x_36299:
[----:B------:R-:W-:Y:S05]  /*c9d0*/  BSYNC.RECONVERGENT B3 ;  /* 0x0000000000037941 */ /* 0x000fea0003800200 */
.L_x_36298:
        /* <DEDUP_REMOVED lines=56> */
[----:B------:R-:W-:Y:S01]  /*cd60*/  UIADD3 UR16, UPT, UPT, UR5, -0x695add53, URZ ;  /* 0x96a522ad05107890 */ /* 0x000fe2000fffe0ff */
[----:B------:R-:W-:Y:S01]  /*cd70*/  MOV R156, R158 ;  /* 0x0000009e009c7202 */ /* 0x000fe20000000f00 */
[----:B------:R-:W-:-:S05]  /*cd80*/  IMAD.WIDE.U32 R158, R160, -0x2daee0ad, RZ ;  /* 0xd2511f53a09e7825 */ /* 0x000fca00078e00ff */
[----:B------:R-:W-:Y:S02]  /*cd90*/  LOP3.LUT R155, R162, UR16, R159, 0x96, !PT ;  /* 0x00000010a29b7c12 */ /* 0x000fe4000f8e969f */
[----:B------:R-:W-:-:S07]  /*cda0*/  MOV R154, R158 ;  /* 0x0000009e009a7202 */ /* 0x000fce0000000f00 */
.L_x_36296:
[----:B------:R-:W-:Y:S05]  /*cdb0*/  BSYNC.RECONVERGENT B2 ;  /* 0x0000000000027941 */ /* 0x000fea0003800200 */
.L_x_36295:
        /* <DEDUP_REMOVED lines=10> */
.L_x_36272:
        /* <DEDUP_REMOVED lines=21> */
.L_x_36304:
        /* <DEDUP_REMOVED lines=13> */
.L_x_36306:
[----:B------:R-:W-:Y:S05]  /*d080*/  BSYNC.RECONVERGENT B4 ;  /* 0x0000000000047941 */ /* 0x000fea0003800200 */
.L_x_36305:
        /* <DEDUP_REMOVED lines=58> */
.L_x_36303:
[----:B------:R-:W-:Y:S05]  /*d430*/  BSYNC.RECONVERGENT B3 ;  /* 0x0000000000037941 */ /* 0x000fea0003800200 */
.L_x_36302:
        /* <DEDUP_REMOVED lines=9> */
.L_x_36301:
[----:B------:R-:W-:Y:S05]  /*d4d0*/  BSYNC.RECONVERGENT B2 ;  /* 0x0000000000027941 */ /* 0x000fea0003800200 */
.L_x_36300:
        /* <DEDUP_REMOVED lines=17> */
.L_x_36311:
        /* <DEDUP_REMOVED lines=13> */
.L_x_36313:
[----:B------:R-:W-:Y:S05]  /*d6c0*/  BSYNC.RECONVERGENT B4 ;  /* 0x0000000000047941 */ /* 0x000fea0003800200 */
.L_x_36312:
        /* <DEDUP_REMOVED lines=60> */
.L_x_36310:
[----:B------:R-:W-:Y:S05]  /*da90*/  BSYNC.RECONVERGENT B3 ;  /* 0x0000000000037941 */ /* 0x000fea0003800200 */
.L_x_36309:
        /* <DEDUP_REMOVED lines=9> */
.L_x_36308:
[----:B------:R-:W-:Y:S05]  /*db30*/  BSYNC.RECONVERGENT B2 ;  /* 0x0000000000027941 */ /* 0x000fea0003800200 */
.L_x_36307:
        /* <DEDUP_REMOVED lines=17> */
.L_x_36318:
        /* <DEDUP_REMOVED lines=12> */
.L_x_36320:
[----:B------:R-:W-:Y:S05]  /*dd10*/  BSYNC.RECONVERGENT B4 ;  /* 0x0000000000047941 */ /* 0x000fea0003800200 */
.L_x_36319:
        /* <DEDUP_REMOVED lines=61> */
.L_x_36317:
[----:B------:R-:W-:Y:S05]  /*e0f0*/  BSYNC.RECONVERGENT B3 ;  /* 0x0000000000037941 */ /* 0x000fea0003800200 */
.L_x_36316:
        /* <DEDUP_REMOVED lines=9> */
.L_x_36315:
[----:B------:R-:W-:Y:S05]  /*e190*/  BSYNC.RECONVERGENT B2 ;  /* 0x0000000000027941 */ /* 0x000fea0003800200 */
.L_x_36314:
        /* <DEDUP_REMOVED lines=16> */
.L_x_36323:
        /* <DEDUP_REMOVED lines=12> */
.L_x_36325:
[----:B------:R-:W-:Y:S05]  /*e360*/  BSYNC.RECONVERGENT B3 ;  /* 0x0000000000037941 */ /* 0x000fea0003800200 */
.L_x_36324:
        /* <DEDUP_REMOVED lines=61> */
.L_x_36322:
[----:B------:R-:W-:Y:S05]  /*e740*/  BSYNC.RECONVERGENT B2 ;  /* 0x0000000000027941 */ /* 0x000fea0003800200 */
.L_x_36321:
        /* <DEDUP_REMOVED lines=9> */
.L_x_36294:
[----:B------:R-:W-:Y:S05]  /*e7e0*/  BSYNC.RECONVERGENT B0 ;  /* 0x0000000000007941 */ /* 0x000fea0003800200 */
.L_x_36271:
[----:B01----:R-:W0:Y:S01]  /*e7f0*/  LDC.64 R158, c[0x0][0x3a8] ;  /* 0x0000ea00ff9e7b82 */ /* 0x003e220000000a00 */
[----:B------:R-:W-:Y:S01]  /*e800*/  BSSY.RECONVERGENT B0, `(.L_x_36326) ;  /* 0x0000010000007945 */ /* 0x000fe20003800200 */
[----:B------:R-:W-:Y:S02]  /*e810*/  IMAD.MOV.U32 R148, RZ, RZ, R154 ;  /* 0x000000ffff947224 */ /* 0x000fe400078e009a */
[----:B0-----:R-:W-:-:S05]  /*e820*/  IMAD.WIDE.U32 R158, R152, 0x10, R158 ;  /* 0x00000010989e7825 */ /* 0x001fca00078e009e */
[----:B------:R0:W-:Y:S01]  /*e830*/  STG.E.128 desc[UR6][R158.64], R108 ;  /* 0x0000006c9e007986 */ /* 0x0001e2000c101d06 */
        /* <DEDUP_REMOVED lines=12> */
.L_x_36327:
[----:B------:R-:W-:Y:S05]  /*e900*/  BSYNC.RECONVERGENT B0 ;  /* 0x0000000000007941 */ /* 0x000fea0003800200 */
.L_x_36326:
[----:B------:R-:W-:Y:S01]  /*e910*/  IADD3 R152, PT, PT, R152, 0x20, RZ ;  /* 0x0000002098987810 */ /* 0x000fe20007ffe0ff */
[----:B------:R-:W-:-:S07]  /*e920*/  VIADD R151, R151, 0x20 ;  /* 0x0000002097977836 */ /* 0x000fce0000000000 */
.L_x_36270:
[----:B------:R-:W-:Y:S05]  /*e930*/  BSYNC.RECONVERGENT B1 ;  /* 0x0000000000017941 */ /* 0x000fea0003800200 */
.L_x_36269:
        /* <DEDUP_REMOVED lines=36> */
.L_x_36336:
        /* <DEDUP_REMOVED lines=13> */
.L_x_36338:
[----:B------:R-:W-:Y:S05]  /*ec50*/  BSYNC.RECONVERGENT B4 ;  /* 0x0000000000047941 */ /* 0x000fea0003800200 */
.L_x_36337:
        /* <DEDUP_REMOVED lines=58> */
.L_x_36335:
[----:B------:R-:W-:Y:S05]  /*f000*/  BSYNC.RECONVERGENT B3 ;  /* 0x0000000000037941 */ /* 0x000fea0003800200 */
.L_x_36334:
[----:B------:R-:W-:Y:S01]  /*f010*/  I2FP.F32.U32 R104, R104 ;  /* 0x0000006800687245 */ /* 0x000fe20000201000 */
[----:B------:R-:W-:-:S04]  /*f020*/  IMAD.MOV.U32 R105, RZ, RZ, 0x2f800000 ;  /* 0x2f800000ff697424 */ /* 0x000fc800078e00ff */
[----:B------:R-:W-:Y:S01]  /*f030*/  FFMA.FTZ R104, R104, R105, 1.1641532182693481445e-10 ;  /* 0x2f00000068687423 */ /* 0x000fe20000010069 */
[----:B------:R-:W-:-:S04]  /*f040*/  FMUL.FTZ R105, R128, UR9 ;  /* 0x0000000980697c20 */ /* 0x000fc80008410000 */
[----:B------:R-:W-:Y:S01]  /*f050*/  FMUL.FTZ R105, R105, UR8 ;  /* 0x0000000869697c20 */ /* 0x000fe20008410000 */
[----:B------:R-:W-:-:S04]  /*f060*/  FSETP.GTU.FTZ.AND P2, PT, R104, UR13, PT ;  /* 0x0000000d68007c0b */ /* 0x000fc8000bf5c000 */
[----:B------:R-:W-:Y:S02]  /*f070*/  FSEL R105, R105, RZ, !P2 ;  /* 0x000000ff69697208 */ /* 0x000fe40005000000 */
[----:B------:R-:W-:-:S03]  /*f080*/  SEL R149, RZ, 0x1, P2 ;  /* 0x00000001ff957807 */ /* 0x000fc60001000000 */
[----:B------:R-:W-:-:S07]  /*f090*/  FFMA.FTZ R104, R105, R40, R124 ;  /* 0x0000002869687223 */ /* 0x000fce000001007c */
.L_x_36333:
[----:B------:R-:W-:Y:S05]  /*f0a0*/  BSYNC.RECONVERGENT B2 ;  /* 0x0000000000027941 */ /* 0x000fea0003800200 */
.L_x_36332:
        /* <DEDUP_REMOVED lines=17> */
.L_x_36343:
        /* <DEDUP_REMOVED lines=13> */
.L_x_36345:
[----:B------:R-:W-:Y:S05]  /*f290*/  BSYNC.RECONVERGENT B4 ;  /* 0x0000000000047941 */ /* 0x000fea0003800200 */
.L_x_36344:
        /* <DEDUP_REMOVED lines=60> */
.L_x_36342:
[----:B------:R-:W-:Y:S05]  /*f660*/  BSYNC.RECONVERGENT B3 ;  /* 0x0000000000037941 */ /* 0x000fea0003800200 */
.L_x_36341:
        /* <DEDUP_REMOVED lines=9> */
.L_x_36340:
[----:B------:R-:W-:Y:S05]  /*f700*/  BSYNC.RECONVERGENT B2 ;  /* 0x0000000000027941 */ /* 0x000fea0003800200 */
.L_x_36339:
        /* <DEDUP_REMOVED lines=17> */
.L_x_36350:
        /* <DEDUP_REMOVED lines=12> */
.L_x_36352:
[----:B------:R-:W-:Y:S05]  /*f8e0*/  BSYNC.RECONVERGENT B4 ;  /* 0x0000000000047941 */ /* 0x000fea0003800200 */
.L_x_36351:
        /* <DEDUP_REMOVED lines=61> */
.L_x_36349:
[----:B------:R-:W-:Y:S05]  /*fcc0*/  BSYNC.RECONVERGENT B3 ;  /* 0x0000000000037941 */ /* 0x000fea0003800200 */
.L_x_36348:
        /* <DEDUP_REMOVED lines=9> */
.L_x_36347:
[----:B------:R-:W-:Y:S05]  /*fd60*/  BSYNC.RECONVERGENT B2 ;  /* 0x0000000000027941 */ /* 0x000fea0003800200 */
.L_x_36346:
        /* <DEDUP_REMOVED lines=16> */
.L_x_36356:
        /* <DEDUP_REMOVED lines=12> */
.L_x_36358:
[----:B------:R-:W-:Y:S05]  /*ff30*/  BSYNC.RECONVERGENT B3 ;  /* 0x0000000000037941 */ /* 0x000fea0003800200 */
.L_x_36357:
        /* <DEDUP_REMOVED lines=61> */
.L_x_36355:
[----:B------:R-:W-:Y:S05]  /*10310*/  BSYNC.RECONVERGENT B2 ;  /* 0x0000000000027941 */ /* 0x000fea0003800200 */
.L_x_36354:
        /* <DEDUP_REMOVED lines=10> */
.L_x_36331:
        /* <DEDUP_REMOVED lines=21> */
.L_x_36363:
        /* <DEDUP_REMOVED lines=13> */
.L_x_36365:
[----:B------:R-:W-:Y:S05]  /*105e0*/  BSYNC.RECONVERGENT B4 ;  /* 0x0000000000047941 */ /* 0x000fea0003800200 */
.L_x_36364:
        /* <DEDUP_REMOVED lines=58> */
.L_x_36362:
[----:B------:R-:W-:Y:S05]  /*10990*/  BSYNC.RECONVERGENT B3 ;  /* 0x0000000000037941 */ /* 0x000fea0003800200 */
.L_x_36361:
        /* <DEDUP_REMOVED lines=9> */
.L_x_36360:
[----:B------:R-:W-:Y:S05]  /*10a30*/  BSYNC.RECONVERGENT B2 ;  /* 0x0000000000027941 */ /* 0x000fea0003800200 */
.L_x_36359:
        /* <DEDUP_REMOVED lines=17> */
.L_x_36370:
        /* <DEDUP_REMOVED lines=13> */
.L_x_36372:
[----:B------:R-:W-:Y:S05]  /*10c20*/  BSYNC.RECONVERGENT B4 ;  /* 0x0000000000047941 */ /* 0x000fea0003800200 */
.L_x_36371:
        /* <DEDUP_REMOVED lines=60> */
.L_x_36369:
[----:B------:R-:W-:Y:S05]  /*10ff0*/  BSYNC.RECONVERGENT B3 ;  /* 0x0000000000037941 */ /* 0x000fea0003800200 */
.L_x_36368:
        /* <DEDUP_REMOVED lines=9> */
.L_x_36367:
[----:B------:R-:W-:Y:S05]  /*11090*/  BSYNC.RECONVERGENT B2 ;  /* 0x0000000000027941 */ /* 0x000fea0003800200 */
.L_x_36366:
        /* <DEDUP_REMOVED lines=17> */
.L_x_36377:
        /* <DEDUP_REMOVED lines=12> */
.L_x_36379:
[----:B------:R-:W-:Y:S05]  /*11270*/  BSYNC.RECONVERGENT B4 ;  /* 0x0000000000047941 */ /* 0x000fea0003800200 */
.L_x_36378:
        /* <DEDUP_REMOVED lines=61> */
.L_x_36376:
[----:B------:R-:W-:Y:S05]  /*11650*/  BSYNC.RECONVERGENT B3 ;  /* 0x0000000000037941 */ /* 0x000fea0003800200 */
.L_x_36375:
        /* <DEDUP_REMOVED lines=9> */
.L_x_36374:
[----:B------:R-:W-:Y:S05]  /*116f0*/  BSYNC.RECONVERGENT B2 ;  /* 0x0000000000027941 */ /* 0x000fea0003800200 */
.L_x_36373:
        /* <DEDUP_REMOVED lines=16> */
.L_x_36382:
        /* <DEDUP_REMOVED lines=12> */
.L_x_36384:
[----:B------:R-:W-:Y:S05]  /*118c0*/  BSYNC.RECONVERGENT B3 ;  /* 0x0000000000037941 */ /* 0x000fea0003800200 */
.L_x_36383:
        /* <DEDUP_REMOVED lines=61> */
.L_x_36381:
[----:B------:R-:W-:Y:S05]  /*11ca0*/  BSYNC.RECONVERGENT B2 ;  /* 0x0000000000027941 */ /* 0x000fea0003800200 */
.L_x_36380:
        /* <DEDUP_REMOVED lines=9> */
.L_x_36353:
[----:B------:R-:W-:Y:S05]  /*11d40*/  BSYNC.RECONVERGENT B0 ;  /* 0x0000000000007941 */ /* 0x000fea0003800200 */
.L_x_36330:
        /* <DEDUP_REMOVED lines=17> */
.L_x_36386:
[----:B------:R-:W-:Y:S05]  /*11e60*/  BSYNC.RECONVERGENT B0 ;  /* 0x0000000000007941 */ /* 0x000fea0003800200 */
.L_x_36385:
[----:B------:R-:W-:Y:S01]  /*11e70*/  VIADD R152, R152, 0x20 ;  /* 0x0000002098987836 */ /* 0x000fe20000000000 */
[----:B------:R-:W-:-:S07]  /*11e80*/  IADD3 R151, PT, PT, R151, 0x20, RZ ;  /* 0x0000002097977810 */ /* 0x000fce0007ffe0ff */
.L_x_36329:
[----:B------:R-:W-:Y:S05]  /*11e90*/  BSYNC.RECONVERGENT B1 ;  /* 0x0000000000017941 */ /* 0x000fea0003800200 */
.L_x_36328:
        /* <DEDUP_REMOVED lines=36> */
.L_x_36395:
        /* <DEDUP_REMOVED lines=13> */
.L_x_36397:
[----:B------:R-:W-:Y:S05]  /*121b0*/  BSYNC.RECONVERGENT B4 ;  /* 0x0000000000047941 */ /* 0x000fea0003800200 */
.L_x_36396:
        /* <DEDUP_REMOVED lines=58> */
.L_x_36394:
[----:B------:R-:W-:Y:S05]  /*12560*/  BSYNC.RECONVERGENT B3 ;  /* 0x0000000000037941 */ /* 0x000fea0003800200 */
.L_x_36393:
[----:B------:R-:W-:Y:S01]  /*12570*/  HFMA2 R101, -RZ, RZ, 0.1171875, 0 ;  /* 0x2f800000ff657431 */ /* 0x000fe200000001ff */
[----:B------:R-:W-:-:S05]  /*12580*/  I2FP.F32.U32 R100, R100 ;  /* 0x0000006400647245 */ /* 0x000fca0000201000 */
[----:B------:R-:W-:Y:S01]  /*12590*/  FFMA.FTZ R100, R100, R101, 1.1641532182693481445e-10 ;  /* 0x2f00000064647423 */ /* 0x000fe20000010065 */
[----:B------:R-:W-:-:S04]  /*125a0*/  FMUL.FTZ R101, R128, UR9 ;  /* 0x0000000980657c20 */ /* 0x000fc80008410000 */
[----:B------:R-:W-:Y:S01]  /*125b0*/  FMUL.FTZ R101, R101, UR8 ;  /* 0x0000000865657c20 */ /* 0x000fe20008410000 */
[----:B------:R-:W-:-:S04]  /*125c0*/  FSETP.GTU.FTZ.AND P2, PT, R100, UR13, PT ;  /* 0x0000000d64007c0b */ /* 0x000fc8000bf5c000 */
[----:B------:R-:W-:Y:S02]  /*125d0*/  FSEL R101, R101, RZ, !P2 ;  /* 0x000000ff65657208 */ /* 0x000fe40005000000 */
[----:B------:R-:W-:-:S03]  /*125e0*/  SEL R149, RZ, 0x1, P2 ;  /* 0x00000001ff957807 */ /* 0x000fc60001000000 */
[----:B------:R-:W-:-:S07]  /*125f0*/  FFMA.FTZ R100, R101, R28, R124 ;  /* 0x0000001c65647223 */ /* 0x000fce000001007c */
.L_x_36392:
[----:B------:R-:W-:Y:S05]  /*12600*/  BSYNC.RECONVERGENT B2 ;  /* 0x0000000000027941 */ /* 0x000fea0003800200 */
.L_x_36391:
        /* <DEDUP_REMOVED lines=17> */
.L_x_36402:
        /* <DEDUP_REMOVED lines=13> */
.L_x_36404:
[----:B------:R-:W-:Y:S05]  /*127f0*/  BSYNC.RECONVERGENT B4 ;  /* 0x0000000000047941 */ /* 0x000fea0003800200 */
.L_x_36403:
        /* <DEDUP_REMOVED lines=60> */
.L_x_36401:
[----:B------:R-:W-:Y:S05]  /*12bc0*/  BSYNC.RECONVERGENT B3 ;  /* 0x0000000000037941 */ /* 0x000fea0003800200 */
.L_x_36400:
        /* <DEDUP_REMOVED lines=9> */
.L_x_36399:
[----:B------:R-:W-:Y:S05]  /*12c60*/  BSYNC.RECONVERGENT B2 ;  /* 0x0000000000027941 */ /* 0x000fea0003800200 */
.L_x_36398:
        /* <DEDUP_REMOVED lines=17> */
.L_x_36409:
        /* <DEDUP_REMOVED lines=12> */
.L_x_36411:
[----:B------:R-:W-:Y:S05]  /*12e40*/  BSYNC.RECONVERGENT B4 ;  /* 0x0000000000047941 */ /* 0x000fea0003800200 */
.L_x_36410:
        /* <DEDUP_REMOVED lines=61> */
.L_x_36408:
[----:B------:R-:W-:Y:S05]  /*13220*/  BSYNC.RECONVERGENT B3 ;  /* 0x0000000000037941 */ /* 0x000fea0003800200 */
.L_x_36407:
        /* <DEDUP_REMOVED lines=9> */
.L_x_36406:
[----:B------:R-:W-:Y:S05]  /*132c0*/  BSYNC.RECONVERGENT B2 ;  /* 0x0000000000027941 */ /* 0x000fea0003800200 */
.L_x_36405:
        /* <DEDUP_REMOVED lines=16> */
.L_x_36415:
        /* <DEDUP_REMOVED lines=12> */
.L_x_36417:
[----:B------:R-:W-:Y:S05]  /*13490*/  BSYNC.RECONVERGENT B3 ;  /* 0x0000000000037941 */ /* 0x000fea0003800200 */
.L_x_36416:
        /* <DEDUP_REMOVED lines=61> */
.L_x_36414:
[----:B------:R-:W-:Y:S05]  /*13870*/  BSYNC.RECONVERGENT B2 ;  /* 0x0000000000027941 */ /* 0x000fea0003800200 */
.L_x_36413:
        /* <DEDUP_REMOVED lines=8> */
[----:B------:R-:W-:Y:S01]  /*13900*/  FFMA.FTZ R103, R148, R31, R127 ;  /* 0x0000001f94677223 */ /* 0x000fe2000001007f */
[----:B------:R-:W-:Y:S06]  /*13910*/  BRA `(.L_x_36412) ;  /* 0x0000001800607947 */ /* 0x000fec0003800000 */
.L_x_36390:
        /* <DEDUP_REMOVED lines=21> */
.L_x_36422:
        /* <DEDUP_REMOVED lines=13> */
.L_x_36424:
[----:B------:R-:W-:Y:S05]  /*13b40*/  BSYNC.RECONVERGENT B4 ;  /* 0x0000000000047941 */ /* 0x000fea0003800200 */
.L_x_36423:
        /* <DEDUP_REMOVED lines=58> */
.L_x_36421:
[----:B------:R-:W-:Y:S05]  /*13ef0*/  BSYNC.RECONVERGENT B3 ;  /* 0x0000000000037941 */ /* 0x000fea0003800200 */
.L_x_36420:
[----:B------:R-:W-:Y:S01]  /*13f00*/  HFMA2 R101, -RZ, RZ, 0.1171875, 0 ;  /* 0x2f800000ff657431 */ /* 0x000fe200000001ff */
[----:B------:R-:W-:-:S05]  /*13f10*/  I2FP.F32.U32 R100, R100 ;  /* 0x0000006400647245 */ /* 0x000fca0000201000 */
[----:B------:R-:W-:Y:S01]  /*13f20*/  FFMA.FTZ R100, R100, R101, 1.1641532182693481445e-10 ;  /* 0x2f00000064647423 */ /* 0x000fe20000010065 */
[----:B-----5:R-:W-:-:S04]  /*13f30*/  FMUL.FTZ R101, R128, UR9 ;  /* 0x0000000980657c20 */ /* 0x020fc80008410000 */
[----:B------:R-:W-:Y:S01]  /*13f40*/  FMUL.FTZ R101, R101, UR8 ;  /* 0x0000000865657c20 */ /* 0x000fe20008410000 */
[----:B------:R-:W-:-:S04]  /*13f50*/  FSETP.GTU.FTZ.AND P1, PT, R100, UR13, PT ;  /* 0x0000000d64007c0b */ /* 0x000fc8000bf3c000 */
[----:B------:R-:W-:Y:S02]  /*13f60*/  FSEL R101, R101, RZ, !P1 ;  /* 0x000000ff65657208 */ /* 0x000fe40004800000 */
[----:B------:R-:W-:-:S03]  /*13f70*/  SEL R149, RZ, 0x1, P1 ;  /* 0x00000001ff957807 */ /* 0x000fc60000800000 */
[----:B------:R-:W-:-:S07]  /*13f80*/  FMUL.FTZ R100, R101, R28 ;  /* 0x0000001c65647220 */ /* 0x000fce0000410000 */
.L_x_36419:
[----:B------:R-:W-:Y:S05]  /*13f90*/  BSYNC.RECONVERGENT B2 ;  /* 0x0000000000027941 */ /* 0x000fea0003800200 */
.L_x_36418:
        /* <DEDUP_REMOVED lines=17> */
.L_x_36429:
        /* <DEDUP_REMOVED lines=13> */
.L_x_36431:
[----:B------:R-:W-:Y:S05]  /*14180*/  BSYNC.RECONVERGENT B4 ;  /* 0x0000000000047941 */ /* 0x000fea0003800200 */
.L_x_36430:
        /* <DEDUP_REMOVED lines=60> */
.L_x_36428:
[----:B------:R-:W-:Y:S05]  /*14550*/  BSYNC.RECONVERGENT B3 ;  /* 0x0000000000037941 */ /* 0x000fea0003800200 */
.L_x_36427:
        /* <DEDUP_REMOVED lines=9> */
.L_x_36426:
[----:B------:R-:W-:Y:S05]  /*145f0*/  BSYNC.RECONVERGENT B2 ;  /* 0x0000000000027941 */ /* 0x000fea0003800200 */
.L_x_36425:
        /* <DEDUP_REMOVED lines=17> */
.L_x_36436:
        /* <DEDUP_REMOVED lines=12> */
.L_x_36438:
[----:B------:R-:W-:Y:S05]  /*147d0*/  BSYNC.RECONVERGENT B4 ;  /* 0x0000000000047941 */ /* 0x000fea0003800200 */
.L_x_36437:
        /* <DEDUP_REMOVED lines=61> */
.L_x_36435:
[----:B------:R-:W-:Y:S05]  /*14bb0*/  BSYNC.RECONVERGENT B3 ;  /* 0x0000000000037941 */ /* 0x000fea0003800200 */
.L_x_36434:
        /* <DEDUP_REMOVED lines=9> */
.L_x_36433:
[----:B------:R-:W-:Y:S05]  /*14c50*/  BSYNC.RECONVERGENT B2 ;  /* 0x0000000000027941 */ /* 0x000fea0003800200 */
.L_x_36432:
        /* <DEDUP_REMOVED lines=16> */
.L_x_36441:
        /* <DEDUP_REMOVED lines=12> */
.L_x_36443:
[----:B------:R-:W-:Y:S05]  /*14e20*/  BSYNC.RECONVERGENT B3 ;  /* 0x0000000000037941 */ /* 0x000fea0003800200 */
.L_x_36442:
        /* <DEDUP_REMOVED lines=61> */
.L_x_36440:
[----:B------:R-:W-:Y:S05]  /*15200*/  BSYNC.RECONVERGENT B2 ;  /* 0x0000000000027941 */ /* 0x000fea0003800200 */
.L_x_36439:
        /* <DEDUP_REMOVED lines=9> */
.L_x_36412:
[----:B------:R-:W-:Y:S05]  /*152a0*/  BSYNC.RECONVERGENT B0 ;  /* 0x0000000000007941 */ /* 0x000fea0003800200 */
.L_x_36389:
        /* <DEDUP_REMOVED lines=17> */
.L_x_36445:
[----:B------:R-:W-:Y:S05]  /*153c0*/  BSYNC.RECONVERGENT B0 ;  /* 0x0000000000007941 */ /* 0x000fea0003800200 */
.L_x_36444:
[----:B------:R-:W-:Y:S01]  /*153d0*/  IADD3 R152, PT, PT, R152, 0x20, RZ ;  /* 0x0000002098987810 */ /* 0x000fe20007ffe0ff */
[----:B------:R-:W-:-:S07]  /*153e0*/  VIADD R151, R151, 0x20 ;  /* 0x0000002097977836 */ /* 0x000fce0000000000 */
.L_x_36388:
[----:B------:R-:W-:Y:S05]  /*153f0*/  BSYNC.RECONVERGENT B1 ;  /* 0x0000000000017941 */ /* 0x000fea0003800200 */
.L_x_36387:
        /* <DEDUP_REMOVED lines=36> */
.L_x_36454:
        /* <DEDUP_REMOVED lines=13> */
.L_x_36456:
[----:B------:R-:W-:Y:S05]  /*15710*/  BSYNC.RECONVERGENT B4 ;  /* 0x0000000000047941 */ /* 0x000fea0003800200 */
.L_x_36455:
        /* <DEDUP_REMOVED lines=58> */
.L_x_36453:
[----:B------:R-:W-:Y:S05]  /*15ac0*/  BSYNC.RECONVERGENT B3 ;  /* 0x0000000000037941 */ /* 0x000fea0003800200 */
.L_x_36452:
        /* <DEDUP_REMOVED lines=9> */
.L_x_36451:
[----:B------:R-:W-:Y:S05]  /*15b60*/  BSYNC.RECONVERGENT B2 ;  /* 0x0000000000027941 */ /* 0x000fea0003800200 */
.L_x_36450:
        /* <DEDUP_REMOVED lines=17> */
.L_x_36461:
        /* <DEDUP_REMOVED lines=13> */
.L_x_36463:
[----:B------:R-:W-:Y:S05]  /*15d50*/  BSYNC.RECONVERGENT B4 ;  /* 0x0000000000047941 */ /* 0x000fea0003800200 */
.L_x_36462:
        /* <DEDUP_REMOVED lines=60> */
.L_x_36460:
[----:B------:R-:W-:Y:S05]  /*16120*/  BSYNC.RECONVERGENT B3 ;  /* 0x0000000000037941 */ /* 0x000fea0003800200 */
.L_x_36459:
        /* <DEDUP_REMOVED lines=9> */
.L_x_36458:
[----:B------:R-:W-:Y:S05]  /*161c0*/  BSYNC.RECONVERGENT B2 ;  /* 0x0000000000027941 */ /* 0x000fea0003800200 */
.L_x_36457:
        /* <DEDUP_REMOVED lines=17> */
.L_x_36468:
        /* <DEDUP_REMOVED lines=12> */
.L_x_36470:
[----:B------:R-:W-:Y:S05]  /*163a0*/  BSYNC.RECONVERGENT B4 ;  /* 0x0000000000047941 */ /* 0x000fea0003800200 */
.L_x_36469:
        /* <DEDUP_REMOVED lines=61> */
.L_x_36467:
[----:B------:R-:W-:Y:S05]  /*16780*/  BSYNC.RECONVERGENT B3 ;  /* 0x0000000000037941 */ /* 0x000fea0003800200 */
.L_x_36466:
        /* <DEDUP_REMOVED lines=9> */
.L_x_36465:
[----:B------:R-:W-:Y:S05]  /*16820*/  BSYNC.RECONVERGENT B2 ;  /* 0x0000000000027941 */ /* 0x000fea0003800200 */
.L_x_36464:
        /* <DEDUP_REMOVED lines=16> */
.L_x_36474:
        /* <DEDUP_REMOVED lines=12> */
.L_x_36476:
[----:B------:R-:W-:Y:S05]  /*169f0*/  BSYNC.RECONVERGENT B3 ;  /* 0x0000000000037941 */ /* 0x000fea0003800200 */
.L_x_36475:
        /* <DEDUP_REMOVED lines=61> */
.L_x_36473:
[----:B------:R-:W-:Y:S05]  /*16dd0*/  BSYNC.RECONVERGENT B2 ;  /* 0x0000000000027941 */ /* 0x000fea0003800200 */
.L_x_36472:
        /* <DEDUP_REMOVED lines=10> */
.L_x_36449:
        /* <DEDUP_REMOVED lines=21> */
.L_x_36481:
        /* <DEDUP_REMOVED lines=13> */
.L_x_36483:
[----:B------:R-:W-:Y:S05]  /*170a0*/  BSYNC.RECONVERGENT B4 ;  /* 0x0000000000047941 */ /* 0x000fea0003800200 */
.L_x_36482:
        /* <DEDUP_REMOVED lines=58> */
.L_x_36480:
[----:B------:R-:W-:Y:S05]  /*17450*/  BSYNC.RECONVERGENT B3 ;  /* 0x0000000000037941 */ /* 0x000fea0003800200 */
.L_x_36479:
        /* <DEDUP_REMOVED lines=8> */
[----:B------:R-:W-:-:S07]  /*174e0*/  FMUL.FTZ R132, R133, R16 ;  /* 0x0000001085847220 */ /* 0x000fce0000410000 */
.L_x_36478:
[----:B------:R-:W-:Y:S05]  /*174f0*/  BSYNC.RECONVERGENT B2 ;  /* 0x0000000000027941 */ /* 0x000fea0003800200 */
.L_x_36477:
        /* <DEDUP_REMOVED lines=17> */
.L_x_36488:
        /* <DEDUP_REMOVED lines=13> */
.L_x_36490:
[----:B------:R-:W-:Y:S05]  /*176e0*/  BSYNC.RECONVERGENT B4 ;  /* 0x0000000000047941 */ /* 0x000fea0003800200 */
.L_x_36489:
        /* <DEDUP_REMOVED lines=60> */
.L_x_36487:
[----:B------:R-:W-:Y:S05]  /*17ab0*/  BSYNC.RECONVERGENT B3 ;  /* 0x0000000000037941 */ /* 0x000fea0003800200 */
.L_x_36486:
        /* <DEDUP_REMOVED lines=9> */
.L_x_36485:
[----:B------:R-:W-:Y:S05]  /*17b50*/  BSYNC.RECONVERGENT B2 ;  /* 0x0000000000027941 */ /* 0x000fea0003800200 */
.L_x_36484:
        /* <DEDUP_REMOVED lines=17> */
.L_x_36495:
        /* <DEDUP_REMOVED lines=12> */
.L_x_36497:
[----:B------:R-:W-:Y:S05]  /*17d30*/  BSYNC.RECONVERGENT B4 ;  /* 0x0000000000047941 */ /* 0x000fea0003800200 */
.L_x_36496:
        /* <DEDUP_REMOVED lines=61> */
.L_x_36494:
[----:B------:R-:W-:Y:S05]  /*18110*/  BSYNC.RECONVERGENT B3 ;  /* 0x0000000000037941 */ /* 0x000fea0003800200 */
.L_x_36493:
        /* <DEDUP_REMOVED lines=9> */
.L_x_36492:
[----:B------:R-:W-:Y:S05]  /*181b0*/  BSYNC.RECONVERGENT B2 ;  /* 0x0000000000027941 */ /* 0x000fea0003800200 */
.L_x_36491:
        /* <DEDUP_REMOVED lines=16> */
.L_x_36500:
        /* <DEDUP_REMOVED lines=12> */
.L_x_36502:
[----:B------:R-:W-:Y:S05]  /*18380*/  BSYNC.RECONVERGENT B3 ;  /* 0x0000000000037941 */ /* 0x000fea0003800200 */
.L_x_36501:
        /* <DEDUP_REMOVED lines=61> */
.L_x_36499:
[----:B------:R-:W-:Y:S05]  /*18760*/  BSYNC.RECONVERGENT B2 ;  /* 0x0000000000027941 */ /* 0x000fea0003800200 */
.L_x_36498:
        /* <DEDUP_REMOVED lines=9> */
.L_x_36471:
[----:B------:R-:W-:Y:S05]  /*18800*/  BSYNC.RECONVERGENT B0 ;  /* 0x0000000000007941 */ /* 0x000fea0003800200 */
.L_x_36448:
        /* <DEDUP_REMOVED lines=17> */
.L_x_36504:
[----:B------:R-:W-:Y:S05]  /*18920*/  BSYNC.RECONVERGENT B0 ;  /* 0x0000000000007941 */ /* 0x000fea0003800200 */
.L_x_36503:
[----:B------:R-:W-:Y:S01]  /*18930*/  VIADD R152, R152, 0x20 ;  /* 0x0000002098987836 */ /* 0x000fe20000000000 */
[----:B------:R-:W-:-:S07]  /*18940*/  IADD3 R151, PT, PT, R151, 0x20, RZ ;  /* 0x0000002097977810 */ /* 0x000fce0007ffe0ff */
.L_x_36447:
[----:B------:R-:W-:Y:S05]  /*18950*/  BSYNC.RECONVERGENT B1 ;  /* 0x0000000000017941 */ /* 0x000fea0003800200 */
.L_x_36446:
        /* <DEDUP_REMOVED lines=36> */
.L_x_36513:
        /* <DEDUP_REMOVED lines=13> */
.L_x_36515:
[----:B------:R-:W-:Y:S05]  /*18c70*/  BSYNC.RECONVERGENT B4 ;  /* 0x0000000000047941 */ /* 0x000fea0003800200 */
.L_x_36514:
        /* <DEDUP_REMOVED lines=57> */
[----:B------:R-:W-:-:S07]  /*19010*/  LOP3.LUT R155, R136, UR16, R155, 0x96, !PT ;  /* 0x00000010889b7c12 */ /* 0x000fce000f8e969b */
.L_x_36512:
[----:B------:R-:W-:Y:S05]  /*19020*/  BSYNC.RECONVERGENT B3 ;  /* 0x0000000000037941 */ /* 0x000fea0003800200 */
.L_x_36511:
[----:B------:R-:W-:Y:S01]  /*19030*/  HFMA2 R137, -RZ, RZ, 0.1171875, 0 ;  /* 0x2f800000ff897431 */ /* 0x000fe200000001ff */
[----:B------:R-:W-:Y:S01]  /*19040*/  I2FP.F32.U32 R0, R0 ;  /* 0x0000000000007245 */ /* 0x000fe20000201000 */
[----:B------:R-:W-:-:S04]  /*19050*/  FMUL.FTZ R136, R128, UR9 ;  /* 0x0000000980887c20 */ /* 0x000fc80008410000 */
[----:B------:R-:W-:Y:S01]  /*19060*/  FMUL.FTZ R136, R136, UR8 ;  /* 0x0000000888887c20 */ /* 0x000fe20008410000 */
[----:B------:R-:W-:-:S05]  /*19070*/  FFMA.FTZ R0, R0, R137, 1.1641532182693481445e-10 ;  /* 0x2f00000000007423 */ /* 0x000fca0000010089 */
[----:B------:R-:W-:-:S04]  /*19080*/  FSETP.GTU.FTZ.AND P2, PT, R0, UR13, PT ;  /* 0x0000000d00007c0b */ /* 0x000fc8000bf5c000 */
[----:B------:R-:W-:Y:S02]  /*19090*/  FSEL R137, R136, RZ, !P2 ;  /* 0x000000ff88897208 */ /* 0x000fe40005000000 */
[----:B------:R-:W-:-:S03]  /*190a0*/  SEL R149, RZ, 0x1, P2 ;  /* 0x00000001ff957807 */ /* 0x000fc60001000000 */
[----:B------:R-:W-:-:S07]  /*190b0*/  FFMA.FTZ R136, R137, R4, R124 ;  /* 0x0000000489887223 */ /* 0x000fce000001007c */
.L_x_36510:
[----:B------:R-:W-:Y:S05]  /*190c0*/  BSYNC.RECONVERGENT B2 ;  /* 0x0000000000027941 */ /* 0x000fea0003800200 */
.L_x_36509:
        /* <DEDUP_REMOVED lines=17> */
.L_x_36520:
        /* <DEDUP_REMOVED lines=13> */
.L_x_36522:
[----:B------:R-:W-:Y:S05]  /*192b0*/  BSYNC.RECONVERGENT B4 ;  /* 0x0000000000047941 */ /* 0x000fea0003800200 */
.L_x_36521:
[----:B01----:R-:W-:Y:S01]  /*192c0*/  LOP3.LUT R158, R143, UR5, R139, 0x96, !PT ;  /* 0x000000058f9e7c12 */ /* 0x003fe2000f8e968b */
        /* <DEDUP_REMOVED lines=59> */
.L_x_36519:
[----:B------:R-:W-:Y:S05]  /*19680*/  BSYNC.RECONVERGENT B3 ;  /* 0x0000000000037941 */ /* 0x000fea0003800200 */
.L_x_36518:
        /* <DEDUP_REMOVED lines=9> */
.L_x_36517:
[----:B------:R-:W-:Y:S05]  /*19720*/  BSYNC.RECONVERGENT B2 ;  /* 0x0000000000027941 */ /* 0x000fea0003800200 */
.L_x_36516:
        /* <DEDUP_REMOVED lines=17> */
.L_x_36527:
        /* <DEDUP_REMOVED lines=13> */
.L_x_36529:
[----:B------:R-:W-:Y:S05]  /*19910*/  BSYNC.RECONVERGENT B4 ;  /* 0x0000000000047941 */ /* 0x000fea0003800200 */
.L_x_36528:
        /* <DEDUP_REMOVED lines=60> */
.L_x_36526:
[----:B------:R-:W-:Y:S05]  /*19ce0*/  BSYNC.RECONVERGENT B3 ;  /* 0x0000000000037941 */ /* 0x000fea0003800200 */
.L_x_36525:
        /* <DEDUP_REMOVED lines=9> */
.L_x_36524:
[----:B------:R-:W-:Y:S05]  /*19d80*/  BSYNC.RECONVERGENT B2 ;  /* 0x0000000000027941 */ /* 0x000fea0003800200 */
.L_x_36523:
        /* <DEDUP_REMOVED lines=20> */
.L_x_36533:
        /* <DEDUP_REMOVED lines=12> */
.L_x_36535:
[----:B------:R-:W-:Y:S05]  /*19f90*/  BSYNC.RECONVERGENT B3 ;  /* 0x0000000000037941 */ /* 0x000fea0003800200 */
.L_x_36534:
        /* <DEDUP_REMOVED lines=58> */
[----:B------:R-:W-:-:S04]  /*1a340*/  IMAD.WIDE.U32 R158, R160, -0x2daee0ad, RZ ;  /* 0xd2511f53a09e7825 */ /* 0x000fc800078e00ff */
[----:B------:R-:W-:Y:S01]  /*1a350*/  IMAD.MOV.U32 R148, RZ, RZ, R158 ;  /* 0x000000ffff947224 */ /* 0x000fe200078e009e */
[----:B------:R-:W-:-:S07]  /*1a360*/  LOP3.LUT R155, R162, UR16, R159, 0x96, !PT ;  /* 0x00000010a29b7c12 */ /* 0x000fce000f8e969f */
.L_x_36532:
[----:B------:R-:W-:Y:S05]  /*1a370*/  BSYNC.RECONVERGENT B2 ;  /* 0x0000000000027941 */ /* 0x000fea0003800200 */
.L_x_36531:
        /* <DEDUP_REMOVED lines=10> */
.L_x_36508:
        /* <DEDUP_REMOVED lines=21> */
.L_x_36540:
        /* <DEDUP_REMOVED lines=13> */
.L_x_36542:
[----:B------:R-:W-:Y:S05]  /*1a640*/  BSYNC.RECONVERGENT B4 ;  /* 0x0000000000047941 */ /* 0x000fea0003800200 */
.L_x_36541:
        /* <DEDUP_REMOVED lines=51> */
[----:B------:R-:W-:-:S06]  /*1a980*/  UIADD3 UR16, UPT, UPT, UR4, -0x700cb87f, URZ ;  /* 0x8ff3478104107890 */ /* 0x000fcc000fffe0ff */
[----:B------:R-:W-:Y:S01]  /*1a990*/  LOP3.LUT R153, R138, UR16, R157, 0x96, !PT ;  /* 0x000000108a997c12 */ /* 0x000fe2000f8e969d */
[----:B------:R-:W-:Y:S01]  /*1a9a0*/  IMAD.WIDE.U32 R138, R139, -0x2daee0ad, RZ ;  /* 0xd2511f538b8a7825 */ /* 0x000fe200078e00ff */
[----:B------:R-:W-:Y:S02]  /*1a9b0*/  UIADD3 UR16, UPT, UPT, UR5, -0x695add53, URZ ;  /* 0x96a522ad05107890 */ /* 0x000fe4000fffe0ff */
[----:B------:R-:W-:Y:S01]  /*1a9c0*/  MOV R0, R138 ;  /* 0x0000008a00007202 */ /* 0x000fe20000000f00 */
[----:B------:R-:W-:-:S03]  /*1a9d0*/  HFMA2 R138, -RZ, RZ, 0, 0 ;  /* 0x00000000ff8a7431 */ /* 0x000fc600000001ff */
[----:B------:R-:W-:Y:S01]  /*1a9e0*/  LOP3.LUT R155, R136, UR16, R139, 0x96, !PT ;  /* 0x00000010889b7c12 */ /* 0x000fe2000f8e968b */
[----:B------:R-:W-:-:S07]  /*1a9f0*/  IMAD.MOV.U32 R136, RZ, RZ, R148 ;  /* 0x000000ffff887224 */ /* 0x000fce00078e0094 */
.L_x_36539:
[----:B------:R-:W-:Y:S05]  /*1aa00*/  BSYNC.RECONVERGENT B3 ;  /* 0x0000000000037941 */ /* 0x000fea0003800200 */
.L_x_36538:
        /* <DEDUP_REMOVED lines=9> */
.L_x_36537:
[----:B------:R-:W-:Y:S05]  /*1aaa0*/  BSYNC.RECONVERGENT B2 ;  /* 0x0000000000027941 */ /* 0x000fea0003800200 */
.L_x_36536:
        /* <DEDUP_REMOVED lines=17> */
.L_x_36547:
        /* <DEDUP_REMOVED lines=13> */
.L_x_36549:
[----:B------:R-:W-:Y:S05]  /*1ac90*/  BSYNC.RECONVERGENT B4 ;  /* 0x0000000000047941 */ /* 0x000fea0003800200 */
.L_x_36548:
        /* <DEDUP_REMOVED lines=56> */
[----:B------:R-:W-:-:S05]  /*1b020*/  IMAD.WIDE.U32 R154, R155, -0x2daee0ad, RZ ;  /* 0xd2511f539b9a7825 */ /* 0x000fca00078e00ff */
[----:B------:R-:W-:Y:S02]  /*1b030*/  LOP3.LUT R155, R138, UR16, R155, 0x96, !PT ;  /* 0x000000108a9b7c12 */ /* 0x000fe4000f8e969b */
[----:B------:R-:W-:-:S07]  /*1b040*/  MOV R0, R154 ;  /* 0x0000009a00007202 */ /* 0x000fce0000000f00 */
.L_x_36546:
[----:B------:R-:W-:Y:S05]  /*1b050*/  BSYNC.RECONVERGENT B3 ;  /* 0x0000000000037941 */ /* 0x000fea0003800200 */
.L_x_36545:
        /* <DEDUP_REMOVED lines=9> */
.L_x_36544:
[----:B------:R-:W-:Y:S05]  /*1b0f0*/  BSYNC.RECONVERGENT B2 ;  /* 0x0000000000027941 */ /* 0x000fea0003800200 */
.L_x_36543:
        /* <DEDUP_REMOVED lines=17> */
.L_x_36554:
        /* <DEDUP_REMOVED lines=13> */
.L_x_36556:
[----:B------:R-:W-:Y:S05]  /*1b2e0*/  BSYNC.RECONVERGENT B4 ;  /* 0x0000000000047941 */ /* 0x000fea0003800200 */
.L_x_36555:
        /* <DEDUP_REMOVED lines=57> */
[----:B------:R-:W-:Y:S02]  /*1b680*/  IMAD.MOV.U32 R0, RZ, RZ, R154 ;  /* 0x000000ffff007224 */ /* 0x000fe400078e009a */
[----:B------:R-:W-:-:S07]  /*1b690*/  HFMA2 R154, -RZ, RZ, 0, 0 ;  /* 0x00000000ff9a7431 */ /* 0x000fce00000001ff */
.L_x_36553:
[----:B------:R-:W-:Y:S05]  /*1b6a0*/  BSYNC.RECONVERGENT B3 ;  /* 0x0000000000037941 */ /* 0x000fea0003800200 */
.L_x_36552:
        /* <DEDUP_REMOVED lines=9> */
.L_x_36551:
[----:B------:R-:W-:Y:S05]  /*1b740*/  BSYNC.RECONVERGENT B2 ;  /* 0x0000000000027941 */ /* 0x000fea0003800200 */
.L_x_36550:
        /* <DEDUP_REMOVED lines=20> */
.L_x_36559:
        /* <DEDUP_REMOVED lines=12> */
.L_x_36561:
[----:B------:R-:W-:Y:S05]  /*1b950*/  BSYNC.RECONVERGENT B3 ;  /* 0x0000000000037941 */ /* 0x000fea0003800200 */
.L_x_36560:
[----:B------:R-:W-:Y:S01]  /*1b960*/  IMAD.WIDE.U32 R154, R164, -0x2daee0ad, RZ ;  /* 0xd2511f53a49a7825 */ /* 0x000fe200078e00ff */
[----:B------:R-:W-:-:S03]  /*1b970*/  UIADD3 UR16, UPT, UPT, UR4, -0x61c88647, URZ ;  /* 0x9e3779b904107890 */ /* 0x000fc6000fffe0ff */
        /* <DEDUP_REMOVED lines=53> */
[----:B------:R-:W-:Y:S01]  /*1bcd0*/  IMAD.MOV.U32 R156, RZ, RZ, R158 ;  /* 0x000000ffff9c7224 */ /* 0x000fe200078e009e */
[----:B------:R-:W-:Y:S01]  /*1bce0*/  UIADD3 UR16, UPT, UPT, UR5, -0x695add53, URZ ;  /* 0x96a522ad05107890 */ /* 0x000fe2000fffe0ff */
[----:B------:R-:W-:-:S04]  /*1bcf0*/  IMAD.WIDE.U32 R158, R139, -0x2daee0ad, RZ ;  /* 0xd2511f538b9e7825 */ /* 0x000fc800078e00ff */
[----:B------:R-:W-:Y:S01]  /*1bd00*/  IMAD.MOV.U32 R139, RZ, RZ, R0 ;  /* 0x000000ffff8b7224 */ /* 0x000fe200078e0000 */
[----:B------:R-:W-:Y:S02]  /*1bd10*/  LOP3.LUT R155, R154, UR16, R159, 0x96, !PT ;  /* 0x000000109a9b7c12 */ /* 0x000fe4000f8e969f */
[----:B------:R-:W-:-:S07]  /*1bd20*/  MOV R148, R158 ;  /* 0x0000009e00947202 */ /* 0x000fce0000000f00 */
.L_x_36558:
[----:B------:R-:W-:Y:S05]  /*1bd30*/  BSYNC.RECONVERGENT B2 ;  /* 0x0000000000027941 */ /* 0x000fea0003800200 */
.L_x_36557:
        /* <DEDUP_REMOVED lines=9> */
.L_x_36530:
[----:B------:R-:W-:Y:S05]  /*1bdd0*/  BSYNC.RECONVERGENT B0 ;  /* 0x0000000000007941 */ /* 0x000fea0003800200 */
.L_x_36507:
[----:B01----:R-:W0:Y:S02]  /*1bde0*/  LDC.64 R158, c[0x0][0x3a8] ;  /* 0x0000ea00ff9e7b82 */ /* 0x003e240000000a00 */
[----:B0-----:R-:W-:-:S05]  /*1bdf0*/  IMAD.WIDE.U32 R158, R152, 0x10, R158 ;  /* 0x00000010989e7825 */ /* 0x001fca00078e009e */
[----:B------:R2:W-:Y:S01]  /*1be00*/  STG.E.128 desc[UR6][R158.64], R136 ;  /* 0x000000889e007986 */ /* 0x0005e2000c101d06 */
[----:B------:R-:W-:Y:S05]  /*1be10*/  @!P0 BRA `(.L_x_36506) ;  /* 0x00000000002c8947 */ /* 0x000fea0003800000 */
[----:B--2---:R-:W0:Y:S01]  /*1be20*/  LDC.64 R158, c[0x0][0x3b0] ;  /* 0x0000ec00ff9e7b82 */ /* 0x004e220000000a00 */
[----:B------:R-:W-:Y:S01]  /*1be30*/  SHF.L.U32 R0, R145, 0x10, RZ ;  /* 0x0000001091007819 */ /* 0x000fe200000006ff */
[----:B0-----:R-:W-:-:S03]  /*1be40*/  IMAD.WIDE.U32 R158, R151, 0x4, R158 ;  /* 0x00000004979e7825 */ /* 0x001fc600078e009e */
[----:B------:R-:W-:Y:S02]  /*1be50*/  LOP3.LUT R151, R0, 0xff0000, RZ, 0xc0, !PT ;  /* 0x00ff000000977812 */ /* 0x000fe400078ec0ff */
[----:B------:R-:W-:-:S05]  /*1be60*/  LOP3.LUT R0, R146, 0xffff, RZ, 0xc0, !PT ;  /* 0x0000ffff92007812 */ /* 0x000fca00078ec0ff */
[----:B------:R-:W-:Y:S01]  /*1be70*/  IMAD R0, R0, 0x1000000, R151 ;  /* 0x0100000000007824 */ /* 0x000fe200078e0297 */
[----:B------:R-:W-:-:S04]  /*1be80*/  LOP3.LUT R151, R144, 0xff, RZ, 0xc0, !PT ;  /* 0x000000ff90977812 */ /* 0x000fc800078ec0ff */
[----:B------:R-:W-:Y:S02]  /*1be90*/  LEA R0, R151, R0, 0x8 ;  /* 0x0000000097007211 */ /* 0x000fe400078e40ff */
[----:B------:R-:W-:-:S05]  /*1bea0*/  LOP3.LUT R151, R149, 0xff, RZ, 0xc0, !PT ;  /* 0x000000ff95977812 */ /* 0x000fca00078ec0ff */
[----:B------:R-:W-:-:S05]  /*1beb0*/  IMAD.IADD R151, R0, 0x1, R151 ;  /* 0x0000000100977824 */ /* 0x000fca00078e0297 */
[----:B------:R3:W-:Y:S02]  /*1bec0*/  STG.E desc[UR6][R158.64], R151 ;  /* 0x000000979e007986 */ /* 0x0007e4000c101906 */
.L_x_36506:
[----:B------:R-:W-:Y:S05]  /*1bed0*/  BSYNC.RECONVERGENT B1 ;  /* 0x0000000000017941 */ /* 0x000fea0003800200 */
.L_x_36505:
[----:B------:R-:W-:Y:S01]  /*1bee0*/  FADD.FTZ R0, RZ, R120 ;  /* 0x00000078ff007221 */ /* 0x000fe20000010000 */
[C---:B------:R-:W-:Y:S01]  /*1bef0*/  ISETP.GT.U32.AND P4, PT, R140.reuse, 0x3f, PT ;  /* 0x0000003f8c00780c */ /* 0x040fe20003f84070 */
[----:B------:R-:W-:Y:S01]  /*1bf00*/  UMOV UR16, 0xffffffff ;  /* 0xffffffff00107882 */ /* 0x000fe20000000000 */
[C---:B------:R-:W-:Y:S01]  /*1bf10*/  ISETP.GT.U32.AND P3, PT, R140.reuse, 0x5f, PT ;  /* 0x0000005f8c00780c */ /* 0x040fe20003f64070 */
[----:B---3--:R-:W-:Y:S01]  /*1bf20*/  FADD.FTZ R151, R121, R0 ;  /* 0x0000000079977221 */ /* 0x008fe20000010000 */
[C---:B------:R-:W-:Y:S02]  /*1bf30*/  ISETP.GT.U32.AND P2, PT, R140.reuse, 0x7f, PT ;  /* 0x0000007f8c00780c */ /* 0x040fe40003f44070 */
[----:B------:R-:W-:Y:S01]  /*1bf40*/  ISETP.GT.U32.AND P1, PT, R140, 0x9f, PT ;  /* 0x0000009f8c00780c */ /* 0x000fe20003f24070 */
[----:B------:R-:W-:Y:S01]  /*1bf50*/  FADD.FTZ R0, R122, R151 ;  /* 0x000000977a007221 */ /* 0x000fe20000010000 */
[C---:B------:R-:W-:Y:S02]  /*1bf60*/  ISETP.GT.U32.AND P0, PT, R140.reuse, 0xbf, PT ;  /* 0x000000bf8c00780c */ /* 0x040fe40003f04070 */
[----:B------:R-:W-:Y:S01]  /*1bf70*/  ISETP.GT.U32.AND P6, PT, R140, 0xdf, PT ;  /* 0x000000df8c00780c */ /* 0x000fe20003fc4070 */
[----:B------:R-:W-:-:S03]  /*1bf80*/  FADD.FTZ R0, R123, R0 ;  /* 0x000000007b007221 */ /* 0x000fc60000010000 */
[----:B------:R-:W-:Y:S02]  /*1bf90*/  P2R R176, PR, RZ, 0x40 ;  /* 0x00000040ffb07803 */ /* 0x000fe40000000000 */
[----:B012---:R-:W-:-:S05]  /*1bfa0*/  FSEL R159, R0, RZ, P5 ;  /* 0x000000ff009f7208 */ /* 0x007fca0002800000 */
        /* <DEDUP_REMOVED lines=22> */
[----:B------:R-:W-:Y:S02]  /*1c110*/  FADD.FTZ R0, R134, R151 ;  /* 0x0000009786007221 */ /* 0x000fe40000010000 */
[----:B------:R-:W0:Y:S02]  /*1c120*/  S2R R151, SR_TID.X ;  /* 0x0000000000977919 */ /* 0x000e240000002100 */
[----:B------:R-:W-:Y:S01]  /*1c130*/  @P6 FADD.FTZ R159, R135, R0 ;  /* 0x00000000879f6221 */ /* 0x000fe20000010000 */
[----:B------:R-:W-:-:S03]  /*1c140*/  ISETP.GT.U32.AND P6, PT, R140, 0xff, PT ;  /* 0x000000ff8c00780c */ /* 0x000fc60003fc4070 */
[----:B------:R-:W-:Y:S01]  /*1c150*/  FADD.FTZ R0, R136, R159 ;  /* 0x0000009f88007221 */ /* 0x000fe20000010000 */
[----:B------:R-:W-:-:S03]  /*1c160*/  P2R R152, PR, RZ, 0x40 ;  /* 0x00000040ff987803 */ /* 0x000fc60000000000 */
[----:B------:R-:W-:-:S04]  /*1c170*/  FADD.FTZ R161, R137, R0 ;  /* 0x0000000089a17221 */ /* 0x000fc80000010000 */
[----:B------:R-:W-:-:S04]  /*1c180*/  FADD.FTZ R0, R138, R161 ;  /* 0x000000a18a007221 */ /* 0x000fc80000010000 */
[----:B------:R-:W-:Y:S01]  /*1c190*/  @P6 FADD.FTZ R159, R139, R0 ;  /* 0x000000008b9f6221 */ /* 0x000fe20000010000 */
[----:B0-----:R-:W-:-:S04]  /*1c1a0*/  LOP3.LUT P6, RZ, R151, 0x1f, RZ, 0xc0, !PT ;  /* 0x0000001f97ff7812 */ /* 0x001fc800078cc0ff */
        /* <DEDUP_REMOVED lines=90> */
.L_x_36591:
        /* <DEDUP_REMOVED lines=10> */
[----:B0-----:R-:W0:Y:S01]  /*1c7f0*/  @!P1 LDC.64 R160, c[0x0][0x3c8] ;  /* 0x0000f200ffa09b82 */ /* 0x001e220000000a00 */
[----:B-1----:R-:W-:-:S05]  /*1c800*/  @!P1 IMAD.WIDE R158, R141, 0x4, R158 ;  /* 0x000000048d9e9825 */ /* 0x002fca00078e029e */
[----:B------:R1:W-:Y:S01]  /*1c810*/  @!P1 STG.E desc[UR6][R158.64], R152 ;  /* 0x000000989e009986 */ /* 0x0003e2000c101906 */
[----:B0-----:R-:W-:-:S05]  /*1c820*/  @!P1 IMAD.WIDE R160, R141, 0x4, R160 ;  /* 0x000000048da09825 */ /* 0x001fca00078e02a0 */
        /* <DEDUP_REMOVED lines=25> */
[----:B0-----:R-:W-:-:S04]  /*1c9c0*/  IMAD.WIDE.U32 R150, R147, 0x10, R150 ;  /* 0x0000001093967825 */ /* 0x001fc800078e0096 */
[----:B------:R-:W-:Y:S01]  /*1c9d0*/  VIADD R147, R147, 0x20 ;  /* 0x0000002093937836 */ /* 0x000fe20000000000 */
[----:B------:R0:W-:Y:S06]  /*1c9e0*/  STG.E.128 desc[UR6][R150.64], R160 ;  /* 0x000000a096007986 */ /* 0x0001ec000c101d06 */
.L_x_36566:
[----:B------:R-:W-:Y:S05]  /*1c9f0*/  BSYNC.RECONVERGENT B1 ;  /* 0x0000000000017941 */ /* 0x000fea0003800200 */
.L_x_36565:
[----:B------:R-:W-:Y:S01]  /*1ca00*/  ISETP.NE.AND P0, PT, R165, RZ, PT ;  /* 0x000000ffa500720c */ /* 0x000fe20003f05270 */
        /* <DEDUP_REMOVED lines=18> */
.L_x_36568:
[----:B------:R-:W-:Y:S05]  /*1cb30*/  BSYNC.RECONVERGENT B1 ;  /* 0x0000000000017941 */ /* 0x000fea0003800200 */
.L_x_36567:
[----:B------:R-:W-:Y:S01]  /*1cb40*/  ISETP.NE.AND P0, PT, R166, RZ, PT ;  /* 0x000000ffa600720c */ /* 0x000fe20003f05270 */
        /* <DEDUP_REMOVED lines=18> */
.L_x_36570:
[----:B------:R-:W-:Y:S05]  /*1cc70*/  BSYNC.RECONVERGENT B1 ;  /* 0x0000000000017941 */ /* 0x000fea0003800200 */
.L_x_36569:
[----:B------:R-:W-:Y:S01]  /*1cc80*/  ISETP.NE.AND P0, PT, R167, RZ, PT ;  /* 0x000000ffa700720c */ /* 0x000fe20003f05270 */
        /* <DEDUP_REMOVED lines=18> */
.L_x_36572:
[----:B------:R-:W-:Y:S05]  /*1cdb0*/  BSYNC.RECONVERGENT B1 ;  /* 0x0000000000017941 */ /* 0x000fea0003800200 */
.L_x_36571:
[----:B------:R-:W-:Y:S01]  /*1cdc0*/  ISETP.NE.AND P0, PT, R168, RZ, PT ;  /* 0x000000ffa800720c */ /* 0x000fe20003f05270 */
        /* <DEDUP_REMOVED lines=18> */
.L_x_36574:
[----:B------:R-:W-:Y:S05]  /*1cef0*/  BSYNC.RECONVERGENT B1 ;  /* 0x0000000000017941 */ /* 0x000fea0003800200 */
.L_x_36573:
        /* <DEDUP_REMOVED lines=19> */
.L_x_36576:
[----:B------:R-:W-:Y:S05]  /*1d030*/  BSYNC.RECONVERGENT B1 ;  /* 0x0000000000017941 */ /* 0x000fea0003800200 */
.L_x_36575:
        /* <DEDUP_REMOVED lines=19> */
.L_x_36578:
[----:B------:R-:W-:Y:S05]  /*1d170*/  BSYNC.RECONVERGENT B1 ;  /* 0x0000000000017941 */ /* 0x000fea0003800200 */
.L_x_36577:
[----:B------:R-:W-:-:S13]  /*1d180*/  ISETP.NE.AND P0, PT, R171, RZ, PT ;  /* 0x000000ffab00720c */ /* 0x000fda0003f05270 */
        /* <DEDUP_REMOVED lines=16> */
.L_x_36564:
[----:B------:R-:W-:Y:S05]  /*1d290*/  BSYNC.RECONVERGENT B0 ;  /* 0x0000000000007941 */ /* 0x000fea0003800200 */
.L_x_36563:
[----:B01234-:R-:W0:Y:S02]  /*1d2a0*/  LDC.64 R150, c[0x0][0x380] ;  /* 0x0000e000ff967b82 */ /* 0x01fe240000000a00 */
[----:B0-----:R-:W-:-:S04]  /*1d2b0*/  LEA R141, R150, R141, 0x2 ;  /* 0x0000008d968d7211 */ /* 0x001fc800078e10ff */
[----:B------:R-:W-:-:S13]  /*1d2c0*/  ISETP.GE.AND P0, PT, R141, R151, PT ;  /* 0x000000978d00720c */ /* 0x000fda0003f06270 */
[----:B------:R-:W-:Y:S05]  /*1d2d0*/  @!P0 BRA `(.L_x_36579) ;  /* 0xfffffe3c00e88947 */ /* 0x000fea000383ffff */
[----:B------:R-:W-:Y:S05]  /*1d2e0*/  EXIT ;  /* 0x000000000000794d */ /* 0x000fea0003800000 */
.L_x_36562:
        /* <DEDUP_REMOVED lines=8> */
.L_x_36581:
[----:B------:R-:W-:Y:S05]  /*1d370*/  BSYNC B0 ;  /* 0x0000000000007941 */ /* 0x000fea0003800000 */
.L_x_36580:
        /* <DEDUP_REMOVED lines=10> */
.L_x_36582:
[----:B------:R-:W-:Y:S01]  /*1d420*/  HFMA2 R174, -RZ, RZ, 0, 2.384185791015625e-07 ;  /* 0x00000004ffae7431 */ /* 0x000fe200000001ff */
[----:B------:R-:W-:-:S05]  /*1d430*/  MOV R161, R172 ;  /* 0x000000ac00a17202 */ /* 0x000fca0000000f00 */
[----:B------:R-:W-:-:S04]  /*1d440*/  FADD.FTZ R161, R158, R161 ;  /* 0x000000a19ea17221 */ /* 0x000fc80000010000 */
[----:B------:R-:W-:-:S07]  /*1d450*/  IMAD.MOV.U32 R173, RZ, RZ, R161 ;  /* 0x000000ffffad7224 */ /* 0x000fce00078e00a1 */
[----:B------:R-:W-:Y:S05]  /*1d460*/  WARPSYNC.COLLECTIVE R162, `(.L_x_36583) ;  /* 0x00000000a2087348 */ /* 0x000fea0003c00000 */
[----:B------:R0:W1:Y:S02]  /*1d470*/  SHFL.BFLY P6, R172, R173, R174, R175 ;  /* 0x0c0000aeadac7389 */ /* 0x00006400000c00af */
[----:B01----:R-:W-:Y:S05]  /*1d480*/  ENDCOLLECTIVE ;  /* 0x000000000000791b */ /* 0x003fea0003800000 */
.L_x_36583:
[----:B------:R-:W-:Y:S02]  /*1d490*/  IMAD.MOV.U32 R174, RZ, RZ, 0x8 ;  /* 0x00000008ffae7424 */ /* 0x000fe400078e00ff */
[----:B------:R-:W-:-:S04]  /*1d4a0*/  IMAD.MOV.U32 R0, RZ, RZ, R172 ;  /* 0x000000ffff007224 */ /* 0x000fc800078e00ac */
[----:B------:R-:W-:-:S05]  /*1d4b0*/  FADD.FTZ R160, R161, R0 ;  /* 0x00000000a1a07221 */ /* 0x000fca0000010000 */
[----:B------:R-:W-:-:S07]  /*1d4c0*/  MOV R173, R160 ;  /* 0x000000a000ad7202 */ /* 0x000fce0000000f00 */
[----:B------:R-:W-:Y:S05]  /*1d4d0*/  WARPSYNC.COLLECTIVE R162, `(.L_x_36584) ;  /* 0x00000000a2087348 */ /* 0x000fea0003c00000 */
[----:B------:R0:W1:Y:S02]  /*1d4e0*/  SHFL.BFLY P6, R172, R173, R174, R175 ;  /* 0x0c0000aeadac7389 */ /* 0x00006400000c00af */
[----:B01----:R-:W-:Y:S05]  /*1d4f0*/  ENDCOLLECTIVE ;  /* 0x000000000000791b */ /* 0x003fea0003800000 */
.L_x_36584:
[----:B------:R-:W-:Y:S01]  /*1d500*/  HFMA2 R174, -RZ, RZ, 0, 9.5367431640625e-07 ;  /* 0x00000010ffae7431 */ /* 0x000fe200000001ff */
[----:B------:R-:W-:-:S05]  /*1d510*/  MOV R163, R172 ;  /* 0x000000ac00a37202 */ /* 0x000fca0000000f00 */
[----:B------:R-:W-:-:S04]  /*1d520*/  FADD.FTZ R163, R160, R163 ;  /* 0x000000a3a0a37221 */ /* 0x000fc80000010000 */
[----:B------:R-:W-:-:S07]  /*1d530*/  IMAD.MOV.U32 R173, RZ, RZ, R163 ;  /* 0x000000ffffad7224 */ /* 0x000fce00078e00a3 */
[----:B------:R-:W-:Y:S05]  /*1d540*/  WARPSYNC.COLLECTIVE R162, `(.L_x_36585) ;  /* 0x00000000a2087348 */ /* 0x000fea0003c00000 */
[----:B------:R0:W1:Y:S02]  /*1d550*/  SHFL.BFLY P6, R172, R173, R174, R175 ;  /* 0x0c0000aeadac7389 */ /* 0x00006400000c00af */
[----:B01----:R-:W-:Y:S05]  /*1d560*/  ENDCOLLECTIVE ;  /* 0x000000000000791b */ /* 0x003fea0003800000 */
.L_x_36585:
[----:B------:R-:W-:Y:S02]  /*1d570*/  IMAD.MOV.U32 R174, RZ, RZ, 0x1 ;  /* 0x00000001ffae7424 */ /* 0x000fe400078e00ff */
[----:B------:R-:W-:Y:S01]  /*1d580*/  IMAD.MOV.U32 R0, RZ, RZ, R172 ;  /* 0x000000ffff007224 */ /* 0x000fe200078e00ac */
[----:B------:R-:W-:-:S03]  /*1d590*/  ISETP.NE.AND P6, PT, R152, RZ, PT ;  /* 0x000000ff9800720c */ /* 0x000fc60003fc5270 */
        /* <DEDUP_REMOVED lines=72> */
.L_x_36586:
[----:B------:R-:W-:Y:S01]  /*1da20*/  HFMA2 R174, -RZ, RZ, 0, 1.1920928955078125e-07 ;  /* 0x00000002ffae7431 */ /* 0x000fe200000001ff */
[----:B------:R-:W-:-:S05]  /*1da30*/  MOV R159, R172 ;  /* 0x000000ac009f7202 */ /* 0x000fca0000000f00 */
[----:B------:R-:W-:-:S04]  /*1da40*/  FADD.FTZ R159, R0, R159 ;  /* 0x0000009f009f7221 */ /* 0x000fc80000010000 */
[----:B------:R-:W-:-:S07]  /*1da50*/  IMAD.MOV.U32 R173, RZ, RZ, R159 ;  /* 0x000000ffffad7224 */ /* 0x000fce00078e009f */
[----:B------:R-:W-:Y:S05]  /*1da60*/  WARPSYNC.COLLECTIVE R162, `(.L_x_36587) ;  /* 0x00000000a2087348 */ /* 0x000fea0003c00000 */
[----:B------:R0:W1:Y:S02]  /*1da70*/  SHFL.BFLY P6, R172, R173, R174, R175 ;  /* 0x0c0000aeadac7389 */ /* 0x00006400000c00af */
[----:B01----:R-:W-:Y:S05]  /*1da80*/  ENDCOLLECTIVE ;  /* 0x000000000000791b */ /* 0x003fea0003800000 */
.L_x_36587:
[----:B------:R-:W-:Y:S02]  /*1da90*/  IMAD.MOV.U32 R174, RZ, RZ, 0x4 ;  /* 0x00000004ffae7424 */ /* 0x000fe400078e00ff */
[----:B------:R-:W-:-:S04]  /*1daa0*/  IMAD.MOV.U32 R158, RZ, RZ, R172 ;  /* 0x000000ffff9e7224 */ /* 0x000fc800078e00ac */
[----:B------:R-:W-:-:S05]  /*1dab0*/  FADD.FTZ R158, R159, R158 ;  /* 0x0000009e9f9e7221 */ /* 0x000fca0000010000 */
[----:B------:R-:W-:-:S07]  /*1dac0*/  MOV R173, R158 ;  /* 0x0000009e00ad7202 */ /* 0x000fce0000000f00 */
[----:B------:R-:W-:Y:S05]  /*1dad0*/  WARPSYNC.COLLECTIVE R162, `(.L_x_36588) ;  /* 0x00000000a2087348 */ /* 0x000fea0003c00000 */
[----:B------:R0:W1:Y:S02]  /*1dae0*/  SHFL.BFLY P6, R172, R173, R174, R175 ;  /* 0x0c0000aeadac7389 */ /* 0x00006400000c00af */
[----:B01----:R-:W-:Y:S05]  /*1daf0*/  ENDCOLLECTIVE ;  /* 0x000000000000791b */ /* 0x003fea0003800000 */
.L_x_36588:
[----:B------:R-:W-:Y:S01]  /*1db00*/  HFMA2 R174, -RZ, RZ, 0, 4.76837158203125e-07 ;  /* 0x00000008ffae7431 */ /* 0x000fe200000001ff */
[----:B------:R-:W-:-:S05]  /*1db10*/  MOV R161, R172 ;  /* 0x000000ac00a17202 */ /* 0x000fca0000000f00 */
[----:B------:R-:W-:-:S04]  /*1db20*/  FADD.FTZ R161, R158, R161 ;  /* 0x000000a19ea17221 */ /* 0x000fc80000010000 */
[----:B------:R-:W-:-:S07]  /*1db30*/  IMAD.MOV.U32 R173, RZ, RZ, R161 ;  /* 0x000000ffffad7224 */ /* 0x000fce00078e00a1 */
[----:B------:R-:W-:Y:S05]  /*1db40*/  WARPSYNC.COLLECTIVE R162, `(.L_x_36589) ;  /* 0x00000000a2087348 */ /* 0x000fea0003c00000 */
[----:B------:R0:W1:Y:S02]  /*1db50*/  SHFL.BFLY P6, R172, R173, R174, R175 ;  /* 0x0c0000aeadac7389 */ /* 0x00006400000c00af */
[----:B01----:R-:W-:Y:S05]  /*1db60*/  ENDCOLLECTIVE ;  /* 0x000000000000791b */ /* 0x003fea0003800000 */
.L_x_36589:
[----:B------:R-:W-:Y:S02]  /*1db70*/  IMAD.MOV.U32 R174, RZ, RZ, 0x10 ;  /* 0x00000010ffae7424 */ /* 0x000fe400078e00ff */
[----:B------:R-:W-:-:S04]  /*1db80*/  IMAD.MOV.U32 R160, RZ, RZ, R172 ;  /* 0x000000ffffa07224 */ /* 0x000fc800078e00ac */
[----:B------:R-:W-:-:S05]  /*1db90*/  FADD.FTZ R160, R161, R160 ;  /* 0x000000a0a1a07221 */ /* 0x000fca0000010000 */
[----:B------:R-:W-:-:S07]  /*1dba0*/  MOV R173, R160 ;  /* 0x000000a000ad7202 */ /* 0x000fce0000000f00 */
[----:B------:R-:W-:Y:S05]  /*1dbb0*/  WARPSYNC.COLLECTIVE R162, `(.L_x_36590) ;  /* 0x00000000a2087348 */ /* 0x000fea0003c00000 */
[----:B------:R0:W1:Y:S02]  /*1dbc0*/  SHFL.BFLY P6, R172, R173, R174, R175 ;  /* 0x0c0000aeadac7389 */ /* 0x00006400000c00af */
[----:B01----:R-:W-:Y:S05]  /*1dbd0*/  ENDCOLLECTIVE ;  /* 0x000000000000791b */ /* 0x003fea0003800000 */
.L_x_36590:
[----:B------:R-:W-:Y:S01]  /*1dbe0*/  MOV R163, R172 ;  /* 0x000000ac00a37202 */ /* 0x000fe20000000f00 */
[----:B------:R-:W-:Y:S06]  /*1dbf0*/  BRA `(.L_x_36591) ;  /* 0xffffffe800d47947 */ /* 0x000fec000383ffff */
.L_x_36592:
        /* <DEDUP_REMOVED lines=16> */
.L_x_37386:


//--------------------- .text._ZN10layer_norm13ln_fwd_kernelINS_13Kernel_traitsIfffffjLj1024ELj1ELj4ELj1ELj16ENS_18Kernel_traits_baseILj1024EfffffjLj128EEEEELb1ELb1ELb1ELb1EEEvNS_9FwdParamsE --------------------------
	.section	.text._ZN10layer_norm13ln_fwd_kernelINS_13Kernel_traitsIfffffjLj1024ELj1ELj4ELj1ELj16ENS_18Kernel_traits_baseILj1024EfffffjLj128EEEEELb1ELb1ELb1ELb1EEEvNS_9FwdParamsE,"ax",@progbits
	.align	128
        .global         _ZN10layer_norm13ln_fwd_kernelINS_13Kernel_traitsIfffffjLj1024ELj1ELj4ELj1ELj16ENS_18Kernel_traits_baseILj1024EfffffjLj128EEEEELb1ELb1ELb1ELb1EEEvNS_9FwdParamsE
        .type           _ZN10layer_norm13ln_fwd_kernelINS_13Kernel_traitsIfffffjLj1024ELj1ELj4ELj1ELj16ENS_18Kernel_traits_baseILj1024EfffffjLj128EEEEELb1ELb1ELb1ELb1EEEvNS_9FwdParamsE,@function
        .size           _ZN10layer_norm13ln_fwd_kernelINS_13Kernel_traitsIfffffjLj1024ELj1ELj4ELj1ELj16ENS_18Kernel_traits_baseILj1024EfffffjLj128EEEEELb1ELb1ELb1ELb1EEEvNS_9FwdParamsE,(.L_x_37387 - _ZN10layer_norm13ln_fwd_kernelINS_13Kernel_traitsIfffffjLj1024ELj1ELj4ELj1ELj16ENS_18Kernel_traits_baseILj1024EfffffjLj128EEEEELb1ELb1ELb1ELb1EEEvNS_9FwdParamsE)
        .other          _ZN10layer_norm13ln_fwd_kernelINS_13Kernel_traitsIfffffjLj1024ELj1ELj4ELj1ELj16ENS_18Kernel_traits_baseILj1024EfffffjLj128EEEEELb1ELb1ELb1ELb1EEEvNS_9FwdParamsE,@"STO_CUDA_ENTRY STV_DEFAULT"
_ZN10layer_norm13ln_fwd_kernelINS_13Kernel_traitsIfffffjLj1024ELj1ELj4ELj1ELj16ENS_18Kernel_traits_baseILj1024EfffffjLj128EEEEELb1ELb1ELb1ELb1EEEvNS_9FwdParamsE:
.text._ZN10layer_norm13ln_fwd_kernelINS_13Kernel_traitsIfffffjLj1024ELj1ELj4ELj1ELj16ENS_18Kernel_traits_baseILj1024EfffffjLj128EEEEELb1ELb1ELb1ELb1EEEvNS_9FwdParamsE:
        /* <DEDUP_REMOVED lines=37> */
[----:B------:R-:W-:Y:S01]  /*0250*/  IADD3 R117, PT, PT, R3, -0x24c28bd8, RZ ;  /* 0xdb3d742803757810 */ /* 0x000fe20007ffe0ff */
[C---:B------:R-:W-:Y:S01]  /*0260*/  VIADD R110, R2.reuse, 0x1715609d ;  /* 0x1715609d026e7836 */ /* 0x040fe20000000000 */
        /* <DEDUP_REMOVED lines=40> */
.L_x_36593:
        /* <DEDUP_REMOVED lines=36> */
.L_x_36594:
        /* <DEDUP_REMOVED lines=70> */
.L_x_37054:
        /* <DEDUP_REMOVED lines=26> */
[C---:B------:R-:W-:Y:S01]  /*0d30*/  IADD3 R166, PT, PT, R3.reuse, 0x1fd5c5a3, RZ ;  /* 0x1fd5c5a303a67810 */ /* 0x040fe20007ffe0ff */
        /* <DEDUP_REMOVED lines=35> */
.L_x_36601:
        /* <DEDUP_REMOVED lines=13> */
.L_x_36603:
[----:B------:R-:W-:Y:S05]  /*1040*/  BSYNC.RECONVERGENT B3 ;  /* 0x0000000000037941 */ /* 0x000fea0003800200 */
.L_x_36602:
        /* <DEDUP_REMOVED lines=42> */
.L_x_36600:
[----:B------:R-:W-:Y:S05]  /*12f0*/  BSYNC.RECONVERGENT B2 ;  /* 0x0000000000027941 */ /* 0x000fea0003800200 */
.L_x_36599:
        /* <DEDUP_REMOVED lines=8> */
[----:B------:R-:W-:-:S07]  /*1380*/  FFMA.FTZ R108, R109, R36, R104 ;  /* 0x000000246d6c7223 */ /* 0x000fce0000010068 */
.L_x_36598:
[----:B------:R-:W-:Y:S05]  /*1390*/  BSYNC.RECONVERGENT B1 ;  /* 0x0000000000017941 */ /* 0x000fea0003800200 */
.L_x_36597:
        /* <DEDUP_REMOVED lines=17> */
.L_x_36608:
        /* <DEDUP_REMOVED lines=13> */
.L_x_36610:
[----:B------:R-:W-:Y:S05]  /*1580*/  BSYNC.RECONVERGENT B3 ;  /* 0x0000000000037941 */ /* 0x000fea0003800200 */
.L_x_36609:
        /* <DEDUP_REMOVED lines=43> */
.L_x_36607:
[----:B------:R-:W-:Y:S05]  /*1840*/  BSYNC.RECONVERGENT B2 ;  /* 0x0000000000027941 */ /* 0x000fea0003800200 */
.L_x_36606:
        /* <DEDUP_REMOVED lines=8> */
[----:B------:R-:W-:-:S07]  /*18d0*/  FFMA.FTZ R109, R110, R37, R105 ;  /* 0x000000256e6d7223 */ /* 0x000fce0000010069 */
.L_x_36605:
[----:B------:R-:W-:Y:S05]  /*18e0*/  BSYNC.RECONVERGENT B1 ;  /* 0x0000000000017941 */ /* 0x000fea0003800200 */
.L_x_36604:
        /* <DEDUP_REMOVED lines=17> */
.L_x_36615:
        /* <DEDUP_REMOVED lines=13> */
.L_x_36617:
[----:B------:R-:W-:Y:S05]  /*1ad0*/  BSYNC.RECONVERGENT B3 ;  /* 0x0000000000037941 */ /* 0x000fea0003800200 */
.L_x_36616:
        /* <DEDUP_REMOVED lines=43> */
.L_x_36614:
[----:B------:R-:W-:Y:S05]  /*1d90*/  BSYNC.RECONVERGENT B2 ;  /* 0x0000000000027941 */ /* 0x000fea0003800200 */
.L_x_36613:
        /* <DEDUP_REMOVED lines=9> */
.L_x_36612:
[----:B------:R-:W-:Y:S05]  /*1e30*/  BSYNC.RECONVERGENT B1 ;  /* 0x0000000000017941 */ /* 0x000fea0003800200 */
.L_x_36611:
        /* <DEDUP_REMOVED lines=16> */
.L_x_36621:
        /* <DEDUP_REMOVED lines=13> */
.L_x_36623:
[----:B------:R-:W-:Y:S05]  /*2010*/  BSYNC.RECONVERGENT B2 ;  /* 0x0000000000027941 */ /* 0x000fea0003800200 */
.L_x_36622:
        /* <DEDUP_REMOVED lines=43> */
.L_x_36620:
[----:B------:R-:W-:Y:S05]  /*22d0*/  BSYNC.RECONVERGENT B1 ;  /* 0x0000000000017941 */ /* 0x000fea0003800200 */
.L_x_36619:
        /* <DEDUP_REMOVED lines=8> */
[----:B------:R-:W-:Y:S01]  /*2360*/  FFMA.FTZ R111, R112, R39, R107 ;  /* 0x00000027706f7223 */ /* 0x000fe2000001006b */
[----:B------:R-:W-:Y:S06]  /*2370*/  BRA `(.L_x_36618) ;  /* 0x0000001400547947 */ /* 0x000fec0003800000 */
.L_x_36596:
        /* <DEDUP_REMOVED lines=21> */
.L_x_36628:
        /* <DEDUP_REMOVED lines=13> */
.L_x_36630:
[----:B------:R-:W-:Y:S05]  /*25a0*/  BSYNC.RECONVERGENT B3 ;  /* 0x0000000000037941 */ /* 0x000fea0003800200 */
.L_x_36629:
        /* <DEDUP_REMOVED lines=41> */
[----:B------:R-:W-:-:S07]  /*2840*/  IMAD.MOV.U32 R108, RZ, RZ, R162 ;  /* 0x000000ffff6c7224 */ /* 0x000fce00078e00a2 */
.L_x_36627:
[----:B------:R-:W-:Y:S05]  /*2850*/  BSYNC.RECONVERGENT B2 ;  /* 0x0000000000027941 */ /* 0x000fea0003800200 */
.L_x_36626:
        /* <DEDUP_REMOVED lines=8> */
[----:B------:R-:W-:-:S07]  /*28e0*/  FMUL.FTZ R108, R109, R36 ;  /* 0x000000246d6c7220 */ /* 0x000fce0000410000 */
.L_x_36625:
[----:B------:R-:W-:Y:S05]  /*28f0*/  BSYNC.RECONVERGENT B1 ;  /* 0x0000000000017941 */ /* 0x000fea0003800200 */
.L_x_36624:
        /* <DEDUP_REMOVED lines=17> */
.L_x_36635:
        /* <DEDUP_REMOVED lines=13> */
.L_x_36637:
[----:B------:R-:W-:Y:S05]  /*2ae0*/  BSYNC.RECONVERGENT B3 ;  /* 0x0000000000037941 */ /* 0x000fea0003800200 */
.L_x_36636:
        /* <DEDUP_REMOVED lines=43> */
.L_x_36634:
[----:B------:R-:W-:Y:S05]  /*2da0*/  BSYNC.RECONVERGENT B2 ;  /* 0x0000000000027941 */ /* 0x000fea0003800200 */
.L_x_36633:
        /* <DEDUP_REMOVED lines=8> */
[----:B------:R-:W-:-:S07]  /*2e30*/  FMUL.FTZ R109, R110, R37 ;  /* 0x000000256e6d7220 */ /* 0x000fce0000410000 */
.L_x_36632:
[----:B------:R-:W-:Y:S05]  /*2e40*/  BSYNC.RECONVERGENT B1 ;  /* 0x0000000000017941 */ /* 0x000fea0003800200 */
.L_x_36631:
        /* <DEDUP_REMOVED lines=17> */
.L_x_36642:
        /* <DEDUP_REMOVED lines=13> */
.L_x_36644:
[----:B------:R-:W-:Y:S05]  /*3030*/  BSYNC.RECONVERGENT B3 ;  /* 0x0000000000037941 */ /* 0x000fea0003800200 */
.L_x_36643:
        /* <DEDUP_REMOVED lines=40> */
[----:B------:R-:W-:Y:S02]  /*32c0*/  IMAD.MOV.U32 R110, RZ, RZ, R114 ;  /* 0x000000ffff6e7224 */ /* 0x000fe400078e0072 */
[----:B------:R-:W-:Y:S02]  /*32d0*/  IMAD.MOV.U32 R114, RZ, RZ, R112 ;  /* 0x000000ffff727224 */ /* 0x000fe400078e0070 */
[----:B------:R-:W-:-:S07]  /*32e0*/  HFMA2 R112, -RZ, RZ, 0, 0 ;  /* 0x00000000ff707431 */ /* 0x000fce00000001ff */
.L_x_36641:
[----:B------:R-:W-:Y:S05]  /*32f0*/  BSYNC.RECONVERGENT B2 ;  /* 0x0000000000027941 */ /* 0x000fea0003800200 */
.L_x_36640:
        /* <DEDUP_REMOVED lines=9> */
.L_x_36639:
[----:B------:R-:W-:Y:S05]  /*3390*/  BSYNC.RECONVERGENT B1 ;  /* 0x0000000000017941 */ /* 0x000fea0003800200 */
.L_x_36638:
        /* <DEDUP_REMOVED lines=16> */
.L_x_36647:
        /* <DEDUP_REMOVED lines=13> */
.L_x_36649:
[----:B------:R-:W-:Y:S05]  /*3570*/  BSYNC.RECONVERGENT B2 ;  /* 0x0000000000027941 */ /* 0x000fea0003800200 */
.L_x_36648:
        /* <DEDUP_REMOVED lines=43> */
.L_x_36646:
[----:B------:R-:W-:Y:S05]  /*3830*/  BSYNC.RECONVERGENT B1 ;  /* 0x0000000000017941 */ /* 0x000fea0003800200 */
.L_x_36645:
        /* <DEDUP_REMOVED lines=9> */
.L_x_36618:
[----:B------:R-:W-:Y:S05]  /*38d0*/  BSYNC.RECONVERGENT B0 ;  /* 0x0000000000007941 */ /* 0x000fea0003800200 */
.L_x_36595:
        /* <DEDUP_REMOVED lines=22> */
.L_x_36651:
[----:B------:R-:W-:Y:S05]  /*3a40*/  BSYNC.RECONVERGENT B0 ;  /* 0x0000000000007941 */ /* 0x000fea0003800200 */
.L_x_36650:
[----:B-----5:R2:W5:Y:S04]  /*3a50*/  @P1 LDG.E.128 R4, desc[UR6][R116.64] ;  /* 0x0000000674041981 */ /* 0x020568000c1e1d00 */
[----:B------:R2:W5:Y:S01]  /*3a60*/  @P0 LDG.E.128 R104, desc[UR6][R118.64] ;  /* 0x0000000676680981 */ /* 0x000562000c1e1d00 */
[----:B------:R-:W-:Y:S04]  /*3a70*/  BSSY.RECONVERGENT B0, `(.L_x_36652) ;  /* 0x00002ae000007945 */ /* 0x000fe80003800200 */
[----:B------:R-:W-:Y:S05]  /*3a80*/  @!P0 BRA `(.L_x_36653) ;  /* 0x00000014005c8947 */ /* 0x000fea0003800000 */
[----:B------:R-:W-:Y:S01]  /*3a90*/  ISETP.GT.AND P2, PT, R0, RZ, PT ;  /* 0x000000ff0000720c */ /* 0x000fe20003f44270 */
[----:B------:R-:W-:Y:S01]  /*3aa0*/  BSSY.RECONVERGENT B1, `(.L_x_36654) ;  /* 0x0000057000017945 */ /* 0x000fe20003800200 */
[----:B--2---:R-:W-:Y:S01]  /*3ab0*/  IMAD.MOV.U32 R116, RZ, RZ, R115 ;  /* 0x000000ffff747224 */ /* 0x004fe200078e0073 */
[----:B01---5:R-:W-:Y:S01]  /*3ac0*/  MOV R112, R104 ;  /* 0x0000006800707202 */ /* 0x023fe20000000f00 */
        /* <DEDUP_REMOVED lines=18> */
.L_x_36658:
        /* <DEDUP_REMOVED lines=13> */
.L_x_36660:
[----:B------:R-:W-:Y:S05]  /*3cc0*/  BSYNC.RECONVERGENT B3 ;  /* 0x0000000000037941 */ /* 0x000fea0003800200 */
.L_x_36659:
        /* <DEDUP_REMOVED lines=42> */
.L_x_36657:
[----:B------:R-:W-:Y:S05]  /*3f70*/  BSYNC.RECONVERGENT B2 ;  /* 0x0000000000027941 */ /* 0x000fea0003800200 */
.L_x_36656:
[----:B------:R-:W-:Y:S01]  /*3f80*/  I2FP.F32.U32 R112, R112 ;  /* 0x0000007000707245 */ /* 0x000fe20000201000 */
[----:B------:R-:W-:Y:S02]  /*3f90*/  IMAD.MOV.U32 R113, RZ, RZ, 0x2f800000 ;  /* 0x2f800000ff717424 */ /* 0x000fe400078e00ff */
[----:B------:R-:W-:Y:S02]  /*3fa0*/  FMUL.FTZ R114, R4, UR11 ;  /* 0x0000000b04727c20 */ /* 0x000fe40008410000 */
[----:B------:R-:W-:Y:S02]  /*3fb0*/  FFMA.FTZ R112, R112, R113, 1.1641532182693481445e-10 ;  /* 0x2f00000070707423 */ /* 0x000fe40000010071 */
[----:B------:R-:W-:-:S03]  /*3fc0*/  FMUL.FTZ R113, R114, UR10 ;  /* 0x0000000a72717c20 */ /* 0x000fc60008410000 */
[----:B------:R-:W-:-:S04]  /*3fd0*/  FSETP.GTU.FTZ.AND P3, PT, R112, UR8, PT ;  /* 0x0000000870007c0b */ /* 0x000fc8000bf7c000 */
[----:B------:R-:W-:Y:S02]  /*3fe0*/  FSEL R113, R113, RZ, !P3 ;  /* 0x000000ff71717208 */ /* 0x000fe40005800000 */
[----:B------:R-:W-:-:S03]  /*3ff0*/  SEL R145, RZ, 0x1, P3 ;  /* 0x00000001ff917807 */ /* 0x000fc60001800000 */
[----:B------:R-:W-:-:S07]  /*4000*/  FFMA.FTZ R112, R113, R32, R104 ;  /* 0x0000002071707223 */ /* 0x000fce0000010068 */
.L_x_36655:
[----:B------:R-:W-:Y:S05]  /*4010*/  BSYNC.RECONVERGENT B1 ;  /* 0x0000000000017941 */ /* 0x000fea0003800200 */
.L_x_36654:
        /* <DEDUP_REMOVED lines=17> */
.L_x_36665:
        /* <DEDUP_REMOVED lines=13> */
.L_x_36667:
[----:B------:R-:W-:Y:S05]  /*4200*/  BSYNC.RECONVERGENT B3 ;  /* 0x0000000000037941 */ /* 0x000fea0003800200 */
.L_x_36666:
        /* <DEDUP_REMOVED lines=43> */
.L_x_36664:
[----:B------:R-:W-:Y:S05]  /*44c0*/  BSYNC.RECONVERGENT B2 ;  /* 0x0000000000027941 */ /* 0x000fea0003800200 */
.L_x_36663:
        /* <DEDUP_REMOVED lines=9> */
.L_x_36662:
[----:B------:R-:W-:Y:S05]  /*4560*/  BSYNC.RECONVERGENT B1 ;  /* 0x0000000000017941 */ /* 0x000fea0003800200 */
.L_x_36661:
        /* <DEDUP_REMOVED lines=17> */
.L_x_36672:
        /* <DEDUP_REMOVED lines=13> */
.L_x_36674:
[----:B------:R-:W-:Y:S05]  /*4750*/  BSYNC.RECONVERGENT B3 ;  /* 0x0000000000037941 */ /* 0x000fea0003800200 */
.L_x_36673:
        /* <DEDUP_REMOVED lines=43> */
.L_x_36671:
[----:B------:R-:W-:Y:S05]  /*4a10*/  BSYNC.RECONVERGENT B2 ;  /* 0x0000000000027941 */ /* 0x000fea0003800200 */
.L_x_36670:
[----:B------:R-:W-:Y:S01]  /*4a20*/  HFMA2 R115, -RZ, RZ, 0.1171875, 0 ;  /* 0x2f800000ff737431 */ /* 0x000fe200000001ff */
[----:B------:R-:W-:Y:S01]  /*4a30*/  I2FP.F32.U32 R114, R114 ;  /* 0x0000007200727245 */ /* 0x000fe20000201000 */
[----:B------:R-:W-:-:S04]  /*4a40*/  FMUL.FTZ R117, R6, UR11 ;  /* 0x0000000b06757c20 */ /* 0x000fc80008410000 */
[----:B------:R-:W-:Y:S01]  /*4a50*/  FFMA.FTZ R114, R114, R115, 1.1641532182693481445e-10 ;  /* 0x2f00000072727423 */ /* 0x000fe20000010073 */
[----:B------:R-:W-:-:S04]  /*4a60*/  FMUL.FTZ R115, R117, UR10 ;  /* 0x0000000a75737c20 */ /* 0x000fc80008410000 */
[----:B------:R-:W-:-:S04]  /*4a70*/  FSETP.GTU.FTZ.AND P3, PT, R114, UR8, PT ;  /* 0x0000000872007c0b */ /* 0x000fc8000bf7c000 */
[----:B------:R-:W-:Y:S02]  /*4a80*/  FSEL R115, R115, RZ, !P3 ;  /* 0x000000ff73737208 */ /* 0x000fe40005800000 */
[----:B------:R-:W-:-:S03]  /*4a90*/  SEL R143, RZ, 0x1, P3 ;  /* 0x00000001ff8f7807 */ /* 0x000fc60001800000 */
[----:B------:R-:W-:-:S07]  /*4aa0*/  FFMA.FTZ R114, R115, R34, R106 ;  /* 0x0000002273727223 */ /* 0x000fce000001006a */
.L_x_36669:
[----:B------:R-:W-:Y:S05]  /*4ab0*/  BSYNC.RECONVERGENT B1 ;  /* 0x0000000000017941 */ /* 0x000fea0003800200 */
.L_x_36668:
        /* <DEDUP_REMOVED lines=16> */
.L_x_36678:
        /* <DEDUP_REMOVED lines=13> */
.L_x_36680:
[----:B------:R-:W-:Y:S05]  /*4c90*/  BSYNC.RECONVERGENT B2 ;  /* 0x0000000000027941 */ /* 0x000fea0003800200 */
.L_x_36679:
        /* <DEDUP_REMOVED lines=43> */
.L_x_36677:
[----:B------:R-:W-:Y:S05]  /*4f50*/  BSYNC.RECONVERGENT B1 ;  /* 0x0000000000017941 */ /* 0x000fea0003800200 */
.L_x_36676:
        /* <DEDUP_REMOVED lines=8> */
[----:B------:R-:W-:Y:S01]  /*4fe0*/  FFMA.FTZ R115, R116, R35, R107 ;  /* 0x0000002374737223 */ /* 0x000fe2000001006b */
[----:B------:R-:W-:Y:S06]  /*4ff0*/  BRA `(.L_x_36675) ;  /* 0x0000001400547947 */ /* 0x000fec0003800000 */
.L_x_36653:
[----:B------:R-:W-:Y:S01]  /*5000*/  BSSY.RECONVERGENT B1, `(.L_x_36681) ;  /* 0x0000057000017945 */ /* 0x000fe20003800200 */
[----:B--2---:R-:W-:Y:S01]  /*5010*/  MOV R116, R115 ;  /* 0x0000007300747202 */ /* 0x004fe20000000f00 */
[----:B------:R-:W-:Y:S02]  /*5020*/  IMAD.MOV.U32 R118, RZ, RZ, R114 ;  /* 0x000000ffff767224 */ /* 0x000fe400078e0072 */
[----:B01----:R-:W-:Y:S01]  /*5030*/  IMAD.MOV.U32 R112, RZ, RZ, RZ ;  /* 0x000000ffff707224 */ /* 0x003fe200078e00ff */
        /* <DEDUP_REMOVED lines=17> */
.L_x_36685:
        /* <DEDUP_REMOVED lines=13> */
.L_x_36687:
[----:B------:R-:W-:Y:S05]  /*5220*/  BSYNC.RECONVERGENT B3 ;  /* 0x0000000000037941 */ /* 0x000fea0003800200 */
.L_x_36686:
        /* <DEDUP_REMOVED lines=42> */
.L_x_36684:
[----:B------:R-:W-:Y:S05]  /*54d0*/  BSYNC.RECONVERGENT B2 ;  /* 0x0000000000027941 */ /* 0x000fea0003800200 */
.L_x_36683:
        /* <DEDUP_REMOVED lines=9> */
.L_x_36682:
[----:B------:R-:W-:Y:S05]  /*5570*/  BSYNC.RECONVERGENT B1 ;  /* 0x0000000000017941 */ /* 0x000fea0003800200 */
.L_x_36681:
        /* <DEDUP_REMOVED lines=17> */
.L_x_36692:
        /* <DEDUP_REMOVED lines=13> */
.L_x_36694:
[----:B------:R-:W-:Y:S05]  /*5760*/  BSYNC.RECONVERGENT B3 ;  /* 0x0000000000037941 */ /* 0x000fea0003800200 */
.L_x_36693:
        /* <DEDUP_REMOVED lines=43> */
.L_x_36691:
[----:B------:R-:W-:Y:S05]  /*5a20*/  BSYNC.RECONVERGENT B2 ;  /* 0x0000000000027941 */ /* 0x000fea0003800200 */
.L_x_36690:
        /* <DEDUP_REMOVED lines=9> */
.L_x_36689:
[----:B------:R-:W-:Y:S05]  /*5ac0*/  BSYNC.RECONVERGENT B1 ;  /* 0x0000000000017941 */ /* 0x000fea0003800200 */
.L_x_36688:
        /* <DEDUP_REMOVED lines=17> */
.L_x_36699:
        /* <DEDUP_REMOVED lines=13> */
.L_x_36701:
[----:B------:R-:W-:Y:S05]  /*5cb0*/  BSYNC.RECONVERGENT B3 ;  /* 0x0000000000037941 */ /* 0x000fea0003800200 */
.L_x_36700:
        /* <DEDUP_REMOVED lines=43> */
.L_x_36698:
[----:B------:R-:W-:Y:S05]  /*5f70*/  BSYNC.RECONVERGENT B2 ;  /* 0x0000000000027941 */ /* 0x000fea0003800200 */
.L_x_36697:
        /* <DEDUP_REMOVED lines=9> */
.L_x_36696:
[----:B------:R-:W-:Y:S05]  /*6010*/  BSYNC.RECONVERGENT B1 ;  /* 0x0000000000017941 */ /* 0x000fea0003800200 */
.L_x_36695:
        /* <DEDUP_REMOVED lines=16> */
.L_x_36704:
        /* <DEDUP_REMOVED lines=13> */
.L_x_36706:
[----:B------:R-:W-:Y:S05]  /*61f0*/  BSYNC.RECONVERGENT B2 ;  /* 0x0000000000027941 */ /* 0x000fea0003800200 */
.L_x_36705:
        /* <DEDUP_REMOVED lines=43> */
.L_x_36703:
[----:B------:R-:W-:Y:S05]  /*64b0*/  BSYNC.RECONVERGENT B1 ;  /* 0x0000000000017941 */ /* 0x000fea0003800200 */
.L_x_36702:
        /* <DEDUP_REMOVED lines=9> */
.L_x_36675:
[----:B------:R-:W-:Y:S05]  /*6550*/  BSYNC.RECONVERGENT B0 ;  /* 0x0000000000007941 */ /* 0x000fea0003800200 */
.L_x_36652:
        /* <DEDUP_REMOVED lines=12> */
[----:B------:R-:W-:Y:S01]  /*6620*/  IMAD.U32 R125, R143, 0x10000, RZ ;  /* 0x000100008f7d7824 */ /* 0x000fe200078e00ff */
[----:B------:R-:W-:Y:S02]  /*6630*/  LOP3.LUT R124, R142, 0xffff, RZ, 0xc0, !PT ;  /* 0x0000ffff8e7c7812 */ /* 0x000fe400078ec0ff */
[----:B------:R-:W-:Y:S02]  /*6640*/  LOP3.LUT R127, R144, 0xff, RZ, 0xc0, !PT ;  /* 0x000000ff907f7812 */ /* 0x000fe400078ec0ff */
[----:B------:R-:W-:-:S04]  /*6650*/  LOP3.LUT R125, R125, 0xff0000, RZ, 0xc0, !PT ;  /* 0x00ff00007d7d7812 */ /* 0x000fc800078ec0ff */
[----:B------:R-:W-:Y:S01]  /*6660*/  LEA R124, R124, R125, 0x18 ;  /* 0x0000007d7c7c7211 */ /* 0x000fe200078ec0ff */
[----:B------:R-:W-:-:S03]  /*6670*/  VIADD R125, R136, 0x20 ;  /* 0x00000020887d7836 */ /* 0x000fc60000000000 */
[----:B------:R-:W-:Y:S02]  /*6680*/  LEA R124, R127, R124, 0x8 ;  /* 0x0000007c7f7c7211 */ /* 0x000fe400078e40ff */
[----:B------:R-:W-:-:S05]  /*6690*/  LOP3.LUT R127, R145, 0xff, RZ, 0xc0, !PT ;  /* 0x000000ff917f7812 */ /* 0x000fca00078ec0ff */
[----:B------:R-:W-:Y:S02]  /*66a0*/  IMAD.IADD R127, R124, 0x1, R127 ;  /* 0x000000017c7f7824 */ /* 0x000fe400078e027f */
[----:B0-----:R-:W-:-:S05]  /*66b0*/  IMAD.WIDE.U32 R116, R125, 0x4, R116 ;  /* 0x000000047d747825 */ /* 0x001fca00078e0074 */
[----:B------:R0:W-:Y:S02]  /*66c0*/  STG.E desc[UR6][R116.64], R127 ;  /* 0x0000007f74007986 */ /* 0x0001e4000c101906 */
.L_x_36708:
[----:B------:R-:W-:Y:S05]  /*66d0*/  BSYNC.RECONVERGENT B0 ;  /* 0x0000000000007941 */ /* 0x000fea0003800200 */
.L_x_36707:
[----:B-----5:R1:W5:Y:S04]  /*66e0*/  @P1 LDG.E.128 R4, desc[UR6][R120.64] ;  /* 0x0000000678041981 */ /* 0x020368000c1e1d00 */
[----:B------:R1:W5:Y:S01]  /*66f0*/  @P0 LDG.E.128 R104, desc[UR6][R122.64] ;  /* 0x000000067a680981 */ /* 0x000362000c1e1d00 */
[----:B------:R-:W-:Y:S04]  /*6700*/  BSSY.RECONVERGENT B0, `(.L_x_36709) ;  /* 0x00002ae000007945 */ /* 0x000fe80003800200 */
[----:B------:R-:W-:Y:S05]  /*6710*/  @!P0 BRA `(.L_x_36710) ;  /* 0x00000014005c8947 */ /* 0x000fea0003800000 */
[----:B------:R-:W-:Y:S01]  /*6720*/  ISETP.GT.AND P2, PT, R0, RZ, PT ;  /* 0x000000ff0000720c */ /* 0x000fe20003f44270 */
[----:B------:R-:W-:Y:S01]  /*6730*/  BSSY.RECONVERGENT B1, `(.L_x_36711) ;  /* 0x0000057000017945 */ /* 0x000fe20003800200 */
[----:B-1----:R-:W-:Y:S01]  /*6740*/  MOV R120, R119 ;  /* 0x0000007700787202 */ /* 0x002fe20000000f00 */
[----:B------:R-:W-:Y:S01]  /*6750*/  IMAD.MOV.U32 R122, RZ, RZ, R118 ;  /* 0x000000ffff7a7224 */ /* 0x000fe200078e0076 */
        /* <DEDUP_REMOVED lines=18> */
.L_x_36715:
        /* <DEDUP_REMOVED lines=13> */
.L_x_36717:
[----:B------:R-:W-:Y:S05]  /*6950*/  BSYNC.RECONVERGENT B3 ;  /* 0x0000000000037941 */ /* 0x000fea0003800200 */
.L_x_36716:
        /* <DEDUP_REMOVED lines=42> */
.L_x_36714:
[----:B------:R-:W-:Y:S05]  /*6c00*/  BSYNC.RECONVERGENT B2 ;  /* 0x0000000000027941 */ /* 0x000fea0003800200 */
.L_x_36713:
        /* <DEDUP_REMOVED lines=9> */
.L_x_36712:
[----:B------:R-:W-:Y:S05]  /*6ca0*/  BSYNC.RECONVERGENT B1 ;  /* 0x0000000000017941 */ /* 0x000fea0003800200 */
.L_x_36711:
        /* <DEDUP_REMOVED lines=17> */
.L_x_36722:
        /* <DEDUP_REMOVED lines=13> */
.L_x_36724:
[----:B------:R-:W-:Y:S05]  /*6e90*/  BSYNC.RECONVERGENT B3 ;  /* 0x0000000000037941 */ /* 0x000fea0003800200 */
.L_x_36723:
        /* <DEDUP_REMOVED lines=43> */
.L_x_36721:
[----:B------:R-:W-:Y:S05]  /*7150*/  BSYNC.RECONVERGENT B2 ;  /* 0x0000000000027941 */ /* 0x000fea0003800200 */
.L_x_36720:
        /* <DEDUP_REMOVED lines=9> */
.L_x_36719:
[----:B------:R-:W-:Y:S05]  /*71f0*/  BSYNC.RECONVERGENT B1 ;  /* 0x0000000000017941 */ /* 0x000fea0003800200 */
.L_x_36718:
        /* <DEDUP_REMOVED lines=17> */
.L_x_36729:
        /* <DEDUP_REMOVED lines=13> */
.L_x_36731:
[----:B------:R-:W-:Y:S05]  /*73e0*/  BSYNC.RECONVERGENT B3 ;  /* 0x0000000000037941 */ /* 0x000fea0003800200 */
.L_x_36730:
        /* <DEDUP_REMOVED lines=43> */
.L_x_36728:
[----:B------:R-:W-:Y:S05]  /*76a0*/  BSYNC.RECONVERGENT B2 ;  /* 0x0000000000027941 */ /* 0x000fea0003800200 */
.L_x_36727:
        /* <DEDUP_REMOVED lines=9> */
.L_x_36726:
[----:B------:R-:W-:Y:S05]  /*7740*/  BSYNC.RECONVERGENT B1 ;  /* 0x0000000000017941 */ /* 0x000fea0003800200 */
.L_x_36725:
        /* <DEDUP_REMOVED lines=16> */
.L_x_36735:
        /* <DEDUP_REMOVED lines=13> */
.L_x_36737:
[----:B------:R-:W-:Y:S05]  /*7920*/  BSYNC.RECONVERGENT B2 ;  /* 0x0000000000027941 */ /* 0x000fea0003800200 */
.L_x_36736:
        /* <DEDUP_REMOVED lines=43> */
.L_x_36734:
[----:B------:R-:W-:Y:S05]  /*7be0*/  BSYNC.RECONVERGENT B1 ;  /* 0x0000000000017941 */ /* 0x000fea0003800200 */
.L_x_36733:
        /* <DEDUP_REMOVED lines=8> */
[----:B------:R-:W-:Y:S01]  /*7c70*/  FFMA.FTZ R119, R120, R31, R107 ;  /* 0x0000001f78777223 */ /* 0x000fe2000001006b */
[----:B------:R-:W-:Y:S06]  /*7c80*/  BRA `(.L_x_36732) ;  /* 0x0000001400547947 */ /* 0x000fec0003800000 */
.L_x_36710:
[----:B------:R-:W-:Y:S01]  /*7c90*/  BSSY.RECONVERGENT B1, `(.L_x_36738) ;  /* 0x0000057000017945 */ /* 0x000fe20003800200 */
[----:B-1----:R-:W-:Y:S01]  /*7ca0*/  IMAD.MOV.U32 R120, RZ, RZ, R119 ;  /* 0x000000ffff787224 */ /* 0x002fe200078e0077 */
[----:B------:R-:W-:Y:S01]  /*7cb0*/  MOV R122, R118 ;  /* 0x00000076007a7202 */ /* 0x000fe20000000f00 */
        /* <DEDUP_REMOVED lines=18> */
.L_x_36742:
        /* <DEDUP_REMOVED lines=13> */
.L_x_36744:
[----:B------:R-:W-:Y:S05]  /*7eb0*/  BSYNC.RECONVERGENT B3 ;  /* 0x0000000000037941 */ /* 0x000fea0003800200 */
.L_x_36743:
        /* <DEDUP_REMOVED lines=42> */
.L_x_36741:
[----:B------:R-:W-:Y:S05]  /*8160*/  BSYNC.RECONVERGENT B2 ;  /* 0x0000000000027941 */ /* 0x000fea0003800200 */
.L_x_36740:
        /* <DEDUP_REMOVED lines=9> */
.L_x_36739:
[----:B------:R-:W-:Y:S05]  /*8200*/  BSYNC.RECONVERGENT B1 ;  /* 0x0000000000017941 */ /* 0x000fea0003800200 */
.L_x_36738:
        /* <DEDUP_REMOVED lines=17> */
.L_x_36749:
        /* <DEDUP_REMOVED lines=13> */
.L_x_36751:
[----:B------:R-:W-:Y:S05]  /*83f0*/  BSYNC.RECONVERGENT B3 ;  /* 0x0000000000037941 */ /* 0x000fea0003800200 */
.L_x_36750:
        /* <DEDUP_REMOVED lines=43> */
.L_x_36748:
[----:B------:R-:W-:Y:S05]  /*86b0*/  BSYNC.RECONVERGENT B2 ;  /* 0x0000000000027941 */ /* 0x000fea0003800200 */
.L_x_36747:
        /* <DEDUP_REMOVED lines=9> */
.L_x_36746:
[----:B------:R-:W-:Y:S05]  /*8750*/  BSYNC.RECONVERGENT B1 ;  /* 0x0000000000017941 */ /* 0x000fea0003800200 */
.L_x_36745:
        /* <DEDUP_REMOVED lines=17> */
.L_x_36756:
        /* <DEDUP_REMOVED lines=13> */
.L_x_36758:
[----:B------:R-:W-:Y:S05]  /*8940*/  BSYNC.RECONVERGENT B3 ;  /* 0x0000000000037941 */ /* 0x000fea0003800200 */
.L_x_36757:
        /* <DEDUP_REMOVED lines=43> */
.L_x_36755:
[----:B------:R-:W-:Y:S05]  /*8c00*/  BSYNC.RECONVERGENT B2 ;  /* 0x0000000000027941 */ /* 0x000fea0003800200 */
.L_x_36754:
        /* <DEDUP_REMOVED lines=9> */
.L_x_36753:
[----:B------:R-:W-:Y:S05]  /*8ca0*/  BSYNC.RECONVERGENT B1 ;  /* 0x0000000000017941 */ /* 0x000fea0003800200 */
.L_x_36752:
        /* <DEDUP_REMOVED lines=16> */
.L_x_36761:
        /* <DEDUP_REMOVED lines=13> */
.L_x_36763:
[----:B------:R-:W-:Y:S05]  /*8e80*/  BSYNC.RECONVERGENT B2 ;  /* 0x0000000000027941 */ /* 0x000fea0003800200 */
.L_x_36762:
        /* <DEDUP_REMOVED lines=43> */
.L_x_36760:
[----:B------:R-:W-:Y:S05]  /*9140*/  BSYNC.RECONVERGENT B1 ;  /* 0x0000000000017941 */ /* 0x000fea0003800200 */
.L_x_36759:
        /* <DEDUP_REMOVED lines=9> */
.L_x_36732:
[----:B------:R-:W-:Y:S05]  /*91e0*/  BSYNC.RECONVERGENT B0 ;  /* 0x0000000000007941 */ /* 0x000fea0003800200 */
.L_x_36709:
        /* <DEDUP_REMOVED lines=23> */
.L_x_36765:
[----:B------:R-:W-:Y:S05]  /*9360*/  BSYNC.RECONVERGENT B0 ;  /* 0x0000000000007941 */ /* 0x000fea0003800200 */
.L_x_36764:
        /* <DEDUP_REMOVED lines=26> */
.L_x_36772:
        /* <DEDUP_REMOVED lines=13> */
.L_x_36774:
[----:B------:R-:W-:Y:S05]  /*95e0*/  BSYNC.RECONVERGENT B3 ;  /* 0x0000000000037941 */ /* 0x000fea0003800200 */
.L_x_36773:
        /* <DEDUP_REMOVED lines=42> */
.L_x_36771:
[----:B------:R-:W-:Y:S05]  /*9890*/  BSYNC.RECONVERGENT B2 ;  /* 0x0000000000027941 */ /* 0x000fea0003800200 */
.L_x_36770:
        /* <DEDUP_REMOVED lines=9> */
.L_x_36769:
[----:B------:R-:W-:Y:S05]  /*9930*/  BSYNC.RECONVERGENT B1 ;  /* 0x0000000000017941 */ /* 0x000fea0003800200 */
.L_x_36768:
        /* <DEDUP_REMOVED lines=17> */
.L_x_36779:
        /* <DEDUP_REMOVED lines=13> */
.L_x_36781:
[----:B------:R-:W-:Y:S05]  /*9b20*/  BSYNC.RECONVERGENT B3 ;  /* 0x0000000000037941 */ /* 0x000fea0003800200 */
.L_x_36780:
        /* <DEDUP_REMOVED lines=43> */
.L_x_36778:
[----:B------:R-:W-:Y:S05]  /*9de0*/  BSYNC.RECONVERGENT B2 ;  /* 0x0000000000027941 */ /* 0x000fea0003800200 */
.L_x_36777:
        /* <DEDUP_REMOVED lines=9> */
.L_x_36776:
[----:B------:R-:W-:Y:S05]  /*9e80*/  BSYNC.RECONVERGENT B1 ;  /* 0x0000000000017941 */ /* 0x000fea0003800200 */
.L_x_36775:
        /* <DEDUP_REMOVED lines=17> */
.L_x_36786:
        /* <DEDUP_REMOVED lines=13> */
.L_x_36788:
[----:B------:R-:W-:Y:S05]  /*a070*/  BSYNC.RECONVERGENT B3 ;  /* 0x0000000000037941 */ /* 0x000fea0003800200 */
.L_x_36787:
        /* <DEDUP_REMOVED lines=43> */
.L_x_36785:
[----:B------:R-:W-:Y:S05]  /*a330*/  BSYNC.RECONVERGENT B2 ;  /* 0x0000000000027941 */ /* 0x000fea0003800200 */
.L_x_36784:
        /* <DEDUP_REMOVED lines=9> */
.L_x_36783:
[----:B------:R-:W-:Y:S05]  /*a3d0*/  BSYNC.RECONVERGENT B1 ;  /* 0x0000000000017941 */ /* 0x000fea0003800200 */
.L_x_36782:
        /* <DEDUP_REMOVED lines=16> */
.L_x_36792:
        /* <DEDUP_REMOVED lines=13> */
.L_x_36794:
[----:B------:R-:W-:Y:S05]  /*a5b0*/  BSYNC.RECONVERGENT B2 ;  /* 0x0000000000027941 */ /* 0x000fea0003800200 */
.L_x_36793:
        /* <DEDUP_REMOVED lines=43> */
.L_x_36791:
[----:B------:R-:W-:Y:S05]  /*a870*/  BSYNC.RECONVERGENT B1 ;  /* 0x0000000000017941 */ /* 0x000fea0003800200 */
.L_x_36790:
        /* <DEDUP_REMOVED lines=10> */
.L_x_36767:
        /* <DEDUP_REMOVED lines=21> */
.L_x_36799:
        /* <DEDUP_REMOVED lines=13> */
.L_x_36801:
[----:B------:R-:W-:Y:S05]  /*ab40*/  BSYNC.RECONVERGENT B3 ;  /* 0x0000000000037941 */ /* 0x000fea0003800200 */
.L_x_36800:
        /* <DEDUP_REMOVED lines=42> */
.L_x_36798:
[----:B------:R-:W-:Y:S05]  /*adf0*/  BSYNC.RECONVERGENT B2 ;  /* 0x0000000000027941 */ /* 0x000fea0003800200 */
.L_x_36797:
        /* <DEDUP_REMOVED lines=9> */
.L_x_36796:
[----:B------:R-:W-:Y:S05]  /*ae90*/  BSYNC.RECONVERGENT B1 ;  /* 0x0000000000017941 */ /* 0x000fea0003800200 */
.L_x_36795:
        /* <DEDUP_REMOVED lines=17> */
.L_x_36806:
        /* <DEDUP_REMOVED lines=13> */
.L_x_36808:
[----:B------:R-:W-:Y:S05]  /*b080*/  BSYNC.RECONVERGENT B3 ;  /* 0x0000000000037941 */ /* 0x000fea0003800200 */
.L_x_36807:
        /* <DEDUP_REMOVED lines=43> */
.L_x_36805:
[----:B------:R-:W-:Y:S05]  /*b340*/  BSYNC.RECONVERGENT B2 ;  /* 0x0000000000027941 */ /* 0x000fea0003800200 */
.L_x_36804:
        /* <DEDUP_REMOVED lines=9> */
.L_x_36803:
[----:B------:R-:W-:Y:S05]  /*b3e0*/  BSYNC.RECONVERGENT B1 ;  /* 0x0000000000017941 */ /* 0x000fea0003800200 */
.L_x_36802:
        /* <DEDUP_REMOVED lines=17> */
.L_x_36813:
        /* <DEDUP_REMOVED lines=13> */
.L_x_36815:
[----:B------:R-:W-:Y:S05]  /*b5d0*/  BSYNC.RECONVERGENT B3 ;  /* 0x0000000000037941 */ /* 0x000fea0003800200 */
.L_x_36814:
        /* <DEDUP_REMOVED lines=43> */
.L_x_36812:
[----:B------:R-:W-:Y:S05]  /*b890*/  BSYNC.RECONVERGENT B2 ;  /* 0x0000000000027941 */ /* 0x000fea0003800200 */
.L_x_36811:
        /* <DEDUP_REMOVED lines=9> */
.L_x_36810:
[----:B------:R-:W-:Y:S05]  /*b930*/  BSYNC.RECONVERGENT B1 ;  /* 0x0000000000017941 */ /* 0x000fea0003800200 */
.L_x_36809:
        /* <DEDUP_REMOVED lines=16> */
.L_x_36818:
        /* <DEDUP_REMOVED lines=13> */
.L_x_36820:
[----:B------:R-:W-:Y:S05]  /*bb10*/  BSYNC.RECONVERGENT B2 ;  /* 0x0000000000027941 */ /* 0x000fea0003800200 */
.L_x_36819:
        /* <DEDUP_REMOVED lines=43> */
.L_x_36817:
[----:B------:R-:W-:Y:S05]  /*bdd0*/  BSYNC.RECONVERGENT B1 ;  /* 0x0000000000017941 */ /* 0x000fea0003800200 */
.L_x_36816:
        /* <DEDUP_REMOVED lines=9> */
.L_x_36789:
[----:B------:R-:W-:Y:S05]  /*be70*/  BSYNC.RECONVERGENT B0 ;  /* 0x0000000000007941 */ /* 0x000fea0003800200 */
.L_x_36766:
        /* <DEDUP_REMOVED lines=23> */
.L_x_36822:
[----:B------:R-:W-:Y:S05]  /*bff0*/  BSYNC.RECONVERGENT B0 ;  /* 0x0000000000007941 */ /* 0x000fea0003800200 */
.L_x_36821:
        /* <DEDUP_REMOVED lines=26> */
.L_x_36829:
        /* <DEDUP_REMOVED lines=13> */
.L_x_36831:
[----:B------:R-:W-:Y:S05]  /*c270*/  BSYNC.RECONVERGENT B3 ;  /* 0x0000000000037941 */ /* 0x000fea0003800200 */
.L_x_36830:
        /* <DEDUP_REMOVED lines=42> */
.L_x_36828:
[----:B------:R-:W-:Y:S05]  /*c520*/  BSYNC.RECONVERGENT B2 ;  /* 0x0000000000027941 */ /* 0x000fea0003800200 */
.L_x_36827:
        /* <DEDUP_REMOVED lines=9> */
.L_x_36826:
[----:B------:R-:W-:Y:S05]  /*c5c0*/  BSYNC.RECONVERGENT B1 ;  /* 0x0000000000017941 */ /* 0x000fea0003800200 */
.L_x_36825:
        /* <DEDUP_REMOVED lines=17> */
.L_x_36836:
        /* <DEDUP_REMOVED lines=13> */
.L_x_36838:
[----:B------:R-:W-:Y:S05]  /*c7b0*/  BSYNC.RECONVERGENT B3 ;  /* 0x0000000000037941 */ /* 0x000fea0003800200 */
.L_x_36837:
        /* <DEDUP_REMOVED lines=43> */
.L_x_36835:
[----:B------:R-:W-:Y:S05]  /*ca70*/  BSYNC.RECONVERGENT B2 ;  /* 0x0000000000027941 */ /* 0x000fea0003800200 */
.L_x_36834:
        /* <DEDUP_REMOVED lines=9> */
.L_x_36833:
[----:B------:R-:W-:Y:S05]  /*cb10*/  BSYNC.RECONVERGENT B1 ;  /* 0x0000000000017941 */ /* 0x000fea0003800200 */
.L_x_36832:
        /* <DEDUP_REMOVED lines=17> */
.L_x_36843:
        /* <DEDUP_REMOVED lines=13> */
.L_x_36845:
[----:B------:R-:W-:Y:S05]  /*cd00*/  BSYNC.RECONVERGENT B3 ;  /* 0x0000000000037941 */ /* 0x000fea0003800200 */
.L_x_36844:
        /* <DEDUP_REMOVED lines=43> */
.L_x_36842:
[----:B------:R-:W-:Y:S05]  /*cfc0*/  BSYNC.RECONVERGENT B2 ;  /* 0x0000000000027941 */ /* 0x000fea0003800200 */
.L_x_36841:
        /* <DEDUP_REMOVED lines=9> */
.L_x_36840:
[----:B------:R-:W-:Y:S05]  /*d060*/  BSYNC.RECONVERGENT B1 ;  /* 0x0000000000017941 */ /* 0x000fea0003800200 */
.L_x_36839:
        /* <DEDUP_REMOVED lines=16> */
.L_x_36849:
        /* <DEDUP_REMOVED lines=13> */
.L_x_36851:
[----:B------:R-:W-:Y:S05]  /*d240*/  BSYNC.RECONVERGENT B2 ;  /* 0x0000000000027941 */ /* 0x000fea0003800200 */
.L_x_36850:
        /* <DEDUP_REMOVED lines=43> */
.L_x_36848:
[----:B------:R-:W-:Y:S05]  /*d500*/  BSYNC.RECONVERGENT B1 ;  /* 0x0000000000017941 */ /* 0x000fea0003800200 */
.L_x_36847:
        /* <DEDUP_REMOVED lines=10> */
.L_x_36824:
        /* <DEDUP_REMOVED lines=21> */
.L_x_36856:
        /* <DEDUP_REMOVED lines=13> */
.L_x_36858:
[----:B------:R-:W-:Y:S05]  /*d7d0*/  BSYNC.RECONVERGENT B3 ;  /* 0x0000000000037941 */ /* 0x000fea0003800200 */
.L_x_36857:
        /* <DEDUP_REMOVED lines=42> */
.L_x_36855:
[----:B------:R-:W-:Y:S05]  /*da80*/  BSYNC.RECONVERGENT B2 ;  /* 0x0000000000027941 */ /* 0x000fea0003800200 */
.L_x_36854:
        /* <DEDUP_REMOVED lines=9> */
.L_x_36853:
[----:B------:R-:W-:Y:S05]  /*db20*/  BSYNC.RECONVERGENT B1 ;  /* 0x0000000000017941 */ /* 0x000fea0003800200 */
.L_x_36852:
        /* <DEDUP_REMOVED lines=17> */
.L_x_36863:
        /* <DEDUP_REMOVED lines=13> */
.L_x_36865:
[----:B------:R-:W-:Y:S05]  /*dd10*/  BSYNC.RECONVERGENT B3 ;  /* 0x0000000000037941 */ /* 0x000fea0003800200 */
.L_x_36864:
        /* <DEDUP_REMOVED lines=43> */
.L_x_36862:
[----:B------:R-:W-:Y:S05]  /*dfd0*/  BSYNC.RECONVERGENT B2 ;  /* 0x0000000000027941 */ /* 0x000fea0003800200 */
.L_x_36861:
        /* <DEDUP_REMOVED lines=9> */
.L_x_36860:
[----:B------:R-:W-:Y:S05]  /*e070*/  BSYNC.RECONVERGENT B1 ;  /* 0x0000000000017941 */ /* 0x000fea0003800200 */
.L_x_36859:
        /* <DEDUP_REMOVED lines=17> */
.L_x_36870:
        /* <DEDUP_REMOVED lines=13> */
.L_x_36872:
[----:B------:R-:W-:Y:S05]  /*e260*/  BSYNC.RECONVERGENT B3 ;  /* 0x0000000000037941 */ /* 0x000fea0003800200 */
.L_x_36871:
        /* <DEDUP_REMOVED lines=43> */
.L_x_36869:
[----:B------:R-:W-:Y:S05]  /*e520*/  BSYNC.RECONVERGENT B2 ;  /* 0x0000000000027941 */ /* 0x000fea0003800200 */
.L_x_36868:
        /* <DEDUP_REMOVED lines=9> */
.L_x_36867:
[----:B------:R-:W-:Y:S05]  /*e5c0*/  BSYNC.RECONVERGENT B1 ;  /* 0x0000000000017941 */ /* 0x000fea0003800200 */
.L_x_36866:
        /* <DEDUP_REMOVED lines=16> */
.L_x_36875:
        /* <DEDUP_REMOVED lines=13> */
.L_x_36877:
[----:B------:R-:W-:Y:S05]  /*e7a0*/  BSYNC.RECONVERGENT B2 ;  /* 0x0000000000027941 */ /* 0x000fea0003800200 */
.L_x_36876:
        /* <DEDUP_REMOVED lines=43> */
.L_x_36874:
[----:B------:R-:W-:Y:S05]  /*ea60*/  BSYNC.RECONVERGENT B1 ;  /* 0x0000000000017941 */ /* 0x000fea0003800200 */
.L_x_36873:
        /* <DEDUP_REMOVED lines=9> */
.L_x_36846:
[----:B------:R-:W-:Y:S05]  /*eb00*/  BSYNC.RECONVERGENT B0 ;  /* 0x0000000000007941 */ /* 0x000fea0003800200 */
.L_x_36823:
        /* <DEDUP_REMOVED lines=23> */
.L_x_36879:
[----:B------:R-:W-:Y:S05]  /*ec80*/  BSYNC.RECONVERGENT B0 ;  /* 0x0000000000007941 */ /* 0x000fea0003800200 */
.L_x_36878:
        /* <DEDUP_REMOVED lines=26> */
.L_x_36886:
        /* <DEDUP_REMOVED lines=13> */
.L_x_36888:
[----:B------:R-:W-:Y:S05]  /*ef00*/  BSYNC.RECONVERGENT B3 ;  /* 0x0000000000037941 */ /* 0x000fea0003800200 */
.L_x_36887:
        /* <DEDUP_REMOVED lines=42> */
.L_x_36885:
[----:B------:R-:W-:Y:S05]  /*f1b0*/  BSYNC.RECONVERGENT B2 ;  /* 0x0000000000027941 */ /* 0x000fea0003800200 */
.L_x_36884:
        /* <DEDUP_REMOVED lines=9> */
.L_x_36883:
[----:B------:R-:W-:Y:S05]  /*f250*/  BSYNC.RECONVERGENT B1 ;  /* 0x0000000000017941 */ /* 0x000fea0003800200 */
.L_x_36882:
        /* <DEDUP_REMOVED lines=17> */
.L_x_36893:
        /* <DEDUP_REMOVED lines=13> */
.L_x_36895:
[----:B------:R-:W-:Y:S05]  /*f440*/  BSYNC.RECONVERGENT B3 ;  /* 0x0000000000037941 */ /* 0x000fea0003800200 */
.L_x_36894:
        /* <DEDUP_REMOVED lines=43> */
.L_x_36892:
[----:B------:R-:W-:Y:S05]  /*f700*/  BSYNC.RECONVERGENT B2 ;  /* 0x0000000000027941 */ /* 0x000fea0003800200 */
.L_x_36891:
        /* <DEDUP_REMOVED lines=9> */
.L_x_36890:
[----:B------:R-:W-:Y:S05]  /*f7a0*/  BSYNC.RECONVERGENT B1 ;  /* 0x0000000000017941 */ /* 0x000fea0003800200 */
.L_x_36889:
        /* <DEDUP_REMOVED lines=17> */
.L_x_36900:
        /* <DEDUP_REMOVED lines=13> */
.L_x_36902:
[----:B------:R-:W-:Y:S05]  /*f990*/  BSYNC.RECONVERGENT B3 ;  /* 0x0000000000037941 */ /* 0x000fea0003800200 */
.L_x_36901:
        /* <DEDUP_REMOVED lines=43> */
.L_x_36899:
[----:B------:R-:W-:Y:S05]  /*fc50*/  BSYNC.RECONVERGENT B2 ;  /* 0x0000000000027941 */ /* 0x000fea0003800200 */
.L_x_36898:
        /* <DEDUP_REMOVED lines=9> */
.L_x_36897:
[----:B------:R-:W-:Y:S05]  /*fcf0*/  BSYNC.RECONVERGENT B1 ;  /* 0x0000000000017941 */ /* 0x000fea0003800200 */
.L_x_36896:
        /* <DEDUP_REMOVED lines=16> */
.L_x_36906:
        /* <DEDUP_REMOVED lines=13> */
.L_x_36908:
[----:B------:R-:W-:Y:S05]  /*fed0*/  BSYNC.RECONVERGENT B2 ;  /* 0x0000000000027941 */ /* 0x000fea0003800200 */
.L_x_36907:
        /* <DEDUP_REMOVED lines=43> */
.L_x_36905:
[----:B------:R-:W-:Y:S05]  /*10190*/  BSYNC.RECONVERGENT B1 ;  /* 0x0000000000017941 */ /* 0x000fea0003800200 */
.L_x_36904:
        /* <DEDUP_REMOVED lines=10> */
.L_x_36881:
        /* <DEDUP_REMOVED lines=21> */
.L_x_36913:
        /* <DEDUP_REMOVED lines=13> */
.L_x_36915:
[----:B------:R-:W-:Y:S05]  /*10460*/  BSYNC.RECONVERGENT B3 ;  /* 0x0000000000037941 */ /* 0x000fea0003800200 */
.L_x_36914:
        /* <DEDUP_REMOVED lines=42> */
.L_x_36912:
[----:B------:R-:W-:Y:S05]  /*10710*/  BSYNC.RECONVERGENT B2 ;  /* 0x0000000000027941 */ /* 0x000fea0003800200 */
.L_x_36911:
        /* <DEDUP_REMOVED lines=9> */
.L_x_36910:
[----:B------:R-:W-:Y:S05]  /*107b0*/  BSYNC.RECONVERGENT B1 ;  /* 0x0000000000017941 */ /* 0x000fea0003800200 */
.L_x_36909:
        /* <DEDUP_REMOVED lines=17> */
.L_x_36920:
        /* <DEDUP_REMOVED lines=13> */
.L_x_36922:
[----:B------:R-:W-:Y:S05]  /*109a0*/  BSYNC.RECONVERGENT B3 ;  /* 0x0000000000037941 */ /* 0x000fea0003800200 */
.L_x_36921:
        /* <DEDUP_REMOVED lines=43> */
.L_x_36919:
[----:B------:R-:W-:Y:S05]  /*10c60*/  BSYNC.RECONVERGENT B2 ;  /* 0x0000000000027941 */ /* 0x000fea0003800200 */
.L_x_36918:
        /* <DEDUP_REMOVED lines=9> */
.L_x_36917:
[----:B------:R-:W-:Y:S05]  /*10d00*/  BSYNC.RECONVERGENT B1 ;  /* 0x0000000000017941 */ /* 0x000fea0003800200 */
.L_x_36916:
        /* <DEDUP_REMOVED lines=17> */
.L_x_36927:
        /* <DEDUP_REMOVED lines=13> */
.L_x_36929:
[----:B------:R-:W-:Y:S05]  /*10ef0*/  BSYNC.RECONVERGENT B3 ;  /* 0x0000000000037941 */ /* 0x000fea0003800200 */
.L_x_36928:
        /* <DEDUP_REMOVED lines=43> */
.L_x_36926:
[----:B------:R-:W-:Y:S05]  /*111b0*/  BSYNC.RECONVERGENT B2 ;  /* 0x0000000000027941 */ /* 0x000fea0003800200 */
.L_x_36925:
        /* <DEDUP_REMOVED lines=9> */
.L_x_36924:
[----:B------:R-:W-:Y:S05]  /*11250*/  BSYNC.RECONVERGENT B1 ;  /* 0x0000000000017941 */ /* 0x000fea0003800200 */
.L_x_36923:
        /* <DEDUP_REMOVED lines=16> */
.L_x_36932:
        /* <DEDUP_REMOVED lines=13> */
.L_x_36934:
[----:B------:R-:W-:Y:S05]  /*11430*/  BSYNC.RECONVERGENT B2 ;  /* 0x0000000000027941 */ /* 0x000fea0003800200 */
.L_x_36933:
        /* <DEDUP_REMOVED lines=43> */
.L_x_36931:
[----:B------:R-:W-:Y:S05]  /*116f0*/  BSYNC.RECONVERGENT B1 ;  /* 0x0000000000017941 */ /* 0x000fea0003800200 */
.L_x_36930:
        /* <DEDUP_REMOVED lines=9> */
.L_x_36903:
[----:B------:R-:W-:Y:S05]  /*11790*/  BSYNC.RECONVERGENT B0 ;  /* 0x0000000000007941 */ /* 0x000fea0003800200 */
.L_x_36880:
        /* <DEDUP_REMOVED lines=23> */
.L_x_36936:
[----:B------:R-:W-:Y:S05]  /*11910*/  BSYNC.RECONVERGENT B0 ;  /* 0x0000000000007941 */ /* 0x000fea0003800200 */
.L_x_36935:
        /* <DEDUP_REMOVED lines=26> */
.L_x_36943:
        /* <DEDUP_REMOVED lines=13> */
.L_x_36945:
[----:B------:R-:W-:Y:S05]  /*11b90*/  BSYNC.RECONVERGENT B3 ;  /* 0x0000000000037941 */ /* 0x000fea0003800200 */
.L_x_36944:
        /* <DEDUP_REMOVED lines=42> */
.L_x_36942:
[----:B------:R-:W-:Y:S05]  /*11e40*/  BSYNC.RECONVERGENT B2 ;  /* 0x0000000000027941 */ /* 0x000fea0003800200 */
.L_x_36941:
        /* <DEDUP_REMOVED lines=9> */
.L_x_36940:
[----:B------:R-:W-:Y:S05]  /*11ee0*/  BSYNC.RECONVERGENT B1 ;  /* 0x0000000000017941 */ /* 0x000fea0003800200 */
.L_x_36939:
        /* <DEDUP_REMOVED lines=17> */
.L_x_36950:
        /* <DEDUP_REMOVED lines=13> */
.L_x_36952:
[----:B------:R-:W-:Y:S05]  /*120d0*/  BSYNC.RECONVERGENT B3 ;  /* 0x0000000000037941 */ /* 0x000fea0003800200 */
.L_x_36951:
        /* <DEDUP_REMOVED lines=43> */
.L_x_36949:
[----:B------:R-:W-:Y:S05]  /*12390*/  BSYNC.RECONVERGENT B2 ;  /* 0x0000000000027941 */ /* 0x000fea0003800200 */
.L_x_36948:
        /* <DEDUP_REMOVED lines=9> */
.L_x_36947:
[----:B------:R-:W-:Y:S05]  /*12430*/  BSYNC.RECONVERGENT B1 ;  /* 0x0000000000017941 */ /* 0x000fea0003800200 */
.L_x_36946:
        /* <DEDUP_REMOVED lines=17> */
.L_x_36957:
        /* <DEDUP_REMOVED lines=13> */
.L_x_36959:
[----:B------:R-:W-:Y:S05]  /*12620*/  BSYNC.RECONVERGENT B3 ;  /* 0x0000000000037941 */ /* 0x000fea0003800200 */
.L_x_36958:
        /* <DEDUP_REMOVED lines=43> */
.L_x_36956:
[----:B------:R-:W-:Y:S05]  /*128e0*/  BSYNC.RECONVERGENT B2 ;  /* 0x0000000000027941 */ /* 0x000fea0003800200 */
.L_x_36955:
        /* <DEDUP_REMOVED lines=9> */
.L_x_36954:
[----:B------:R-:W-:Y:S05]  /*12980*/  BSYNC.RECONVERGENT B1 ;  /* 0x0000000000017941 */ /* 0x000fea0003800200 */
.L_x_36953:
        /* <DEDUP_REMOVED lines=16> */
.L_x_36963:
        /* <DEDUP_REMOVED lines=13> */
.L_x_36965:
[----:B------:R-:W-:Y:S05]  /*12b60*/  BSYNC.RECONVERGENT B2 ;  /* 0x0000000000027941 */ /* 0x000fea0003800200 */
.L_x_36964:
        /* <DEDUP_REMOVED lines=43> */
.L_x_36962:
[----:B------:R-:W-:Y:S05]  /*12e20*/  BSYNC.RECONVERGENT B1 ;  /* 0x0000000000017941 */ /* 0x000fea0003800200 */
.L_x_36961:
        /* <DEDUP_REMOVED lines=8> */
[----:B------:R-:W-:Y:S01]  /*12eb0*/  FFMA.FTZ R135, R162, R15, R107 ;  /* 0x0000000fa2877223 */ /* 0x000fe2000001006b */
[----:B------:R-:W-:Y:S06]  /*12ec0*/  BRA `(.L_x_36960) ;  /* 0x0000001400587947 */ /* 0x000fec0003800000 */
.L_x_36938:
        /* <DEDUP_REMOVED lines=21> */
.L_x_36970:
        /* <DEDUP_REMOVED lines=13> */
.L_x_36972:
[----:B------:R-:W-:Y:S05]  /*130f0*/  BSYNC.RECONVERGENT B3 ;  /* 0x0000000000037941 */ /* 0x000fea0003800200 */
.L_x_36971:
        /* <DEDUP_REMOVED lines=43> */
.L_x_36969:
[----:B------:R-:W-:Y:S05]  /*133b0*/  BSYNC.RECONVERGENT B2 ;  /* 0x0000000000027941 */ /* 0x000fea0003800200 */
.L_x_36968:
        /* <DEDUP_REMOVED lines=9> */
.L_x_36967:
[----:B------:R-:W-:Y:S05]  /*13450*/  BSYNC.RECONVERGENT B1 ;  /* 0x0000000000017941 */ /* 0x000fea0003800200 */
.L_x_36966:
        /* <DEDUP_REMOVED lines=17> */
.L_x_36977:
        /* <DEDUP_REMOVED lines=13> */
.L_x_36979:
[----:B------:R-:W-:Y:S05]  /*13640*/  BSYNC.RECONVERGENT B3 ;  /* 0x0000000000037941 */ /* 0x000fea0003800200 */
.L_x_36978:
        /* <DEDUP_REMOVED lines=43> */
.L_x_36976:
[----:B------:R-:W-:Y:S05]  /*13900*/  BSYNC.RECONVERGENT B2 ;  /* 0x0000000000027941 */ /* 0x000fea0003800200 */
.L_x_36975:
        /* <DEDUP_REMOVED lines=9> */
.L_x_36974:
[----:B------:R-:W-:Y:S05]  /*139a0*/  BSYNC.RECONVERGENT B1 ;  /* 0x0000000000017941 */ /* 0x000fea0003800200 */
.L_x_36973:
        /* <DEDUP_REMOVED lines=17> */
.L_x_36984:
        /* <DEDUP_REMOVED lines=13> */
.L_x_36986:
[----:B------:R-:W-:Y:S05]  /*13b90*/  BSYNC.RECONVERGENT B3 ;  /* 0x0000000000037941 */ /* 0x000fea0003800200 */
.L_x_36985:
        /* <DEDUP_REMOVED lines=43> */
.L_x_36983:
[----:B------:R-:W-:Y:S05]  /*13e50*/  BSYNC.RECONVERGENT B2 ;  /* 0x0000000000027941 */ /* 0x000fea0003800200 */
.L_x_36982:
        /* <DEDUP_REMOVED lines=9> */
.L_x_36981:
[----:B------:R-:W-:Y:S05]  /*13ef0*/  BSYNC.RECONVERGENT B1 ;  /* 0x0000000000017941 */ /* 0x000fea0003800200 */
.L_x_36980:
        /* <DEDUP_REMOVED lines=16> */
.L_x_36989:
        /* <DEDUP_REMOVED lines=13> */
.L_x_36991:
[----:B------:R-:W-:Y:S05]  /*140d0*/  BSYNC.RECONVERGENT B2 ;  /* 0x0000000000027941 */ /* 0x000fea0003800200 */
.L_x_36990:
        /* <DEDUP_REMOVED lines=43> */
.L_x_36988:
[----:B------:R-:W-:Y:S05]  /*14390*/  BSYNC.RECONVERGENT B1 ;  /* 0x0000000000017941 */ /* 0x000fea0003800200 */
.L_x_36987:
        /* <DEDUP_REMOVED lines=8> */
[----:B------:R-:W-:-:S07]  /*14420*/  FMUL.FTZ R135, R162, R15 ;  /* 0x0000000fa2877220 */ /* 0x000fce0000410000 */
.L_x_36960:
[----:B------:R-:W-:Y:S05]  /*14430*/  BSYNC.RECONVERGENT B0 ;  /* 0x0000000000007941 */ /* 0x000fea0003800200 */
.L_x_36937:
[C---:B------:R-:W-:Y:S01]  /*14440*/  VIADD R181, R137.reuse, 0xc0 ;  /* 0x000000c089b57836 */ /* 0x040fe20000000000 */
        /* <DEDUP_REMOVED lines=22> */
.L_x_36993:
[----:B------:R-:W-:Y:S05]  /*145b0*/  BSYNC.RECONVERGENT B0 ;  /* 0x0000000000007941 */ /* 0x000fea0003800200 */
.L_x_36992:
[----:B-----5:R1:W5:Y:S04]  /*145c0*/  @P1 LDG.E.128 R4, desc[UR6][R182.64] ;  /* 0x00000006b6041981 */ /* 0x020368000c1e1d00 */
[----:B------:R1:W5:Y:S01]  /*145d0*/  @P0 LDG.E.128 R104, desc[UR6][R184.64] ;  /* 0x00000006b8680981 */ /* 0x000362000c1e1d00 */
[----:B------:R-:W-:Y:S04]  /*145e0*/  BSSY.RECONVERGENT B0, `(.L_x_36994) ;  /* 0x00002b0000007945 */ /* 0x000fe80003800200 */
[----:B------:R-:W-:Y:S05]  /*145f0*/  @!P0 BRA `(.L_x_36995) ;  /* 0x0000001400608947 */ /* 0x000fea0003800000 */
[----:B------:R-:W-:Y:S01]  /*14600*/  ISETP.GT.AND P0, PT, R0, RZ, PT ;  /* 0x000000ff0000720c */ /* 0x000fe20003f04270 */
[----:B------:R-:W-:Y:S01]  /*14610*/  BSSY.RECONVERGENT B1, `(.L_x_36996) ;  /* 0x0000058000017945 */ /* 0x000fe20003800200 */
[----:B------:R-:W-:Y:S01]  /*14620*/  IMAD.MOV.U32 R0, RZ, RZ, R175 ;  /* 0x000000ffff007224 */ /* 0x000fe200078e00af */
        /* <DEDUP_REMOVED lines=19> */
.L_x_37000:
        /* <DEDUP_REMOVED lines=13> */
.L_x_37002:
[----:B------:R-:W-:Y:S05]  /*14830*/  BSYNC.RECONVERGENT B3 ;  /* 0x0000000000037941 */ /* 0x000fea0003800200 */
.L_x_37001:
        /* <DEDUP_REMOVED lines=43> */
.L_x_36999:
[----:B------:R-:W-:Y:S05]  /*14af0*/  BSYNC.RECONVERGENT B2 ;  /* 0x0000000000027941 */ /* 0x000fea0003800200 */
.L_x_36998:
        /* <DEDUP_REMOVED lines=9> */
.L_x_36997:
[----:B------:R-:W-:Y:S05]  /*14b90*/  BSYNC.RECONVERGENT B1 ;  /* 0x0000000000017941 */ /* 0x000fea0003800200 */
.L_x_36996:
        /* <DEDUP_REMOVED lines=17> */
.L_x_37007:
        /* <DEDUP_REMOVED lines=13> */
.L_x_37009:
[----:B------:R-:W-:Y:S05]  /*14d80*/  BSYNC.RECONVERGENT B3 ;  /* 0x0000000000037941 */ /* 0x000fea0003800200 */
.L_x_37008:
        /* <DEDUP_REMOVED lines=43> */
.L_x_37006:
[----:B------:R-:W-:Y:S05]  /*15040*/  BSYNC.RECONVERGENT B2 ;  /* 0x0000000000027941 */ /* 0x000fea0003800200 */
.L_x_37005:
[----:B------:R-:W-:Y:S01]  /*15050*/  I2FP.F32.U32 R0, R137 ;  /* 0x0000008900007245 */ /* 0x000fe20000201000 */
[----:B------:R-:W-:Y:S02]  /*15060*/  HFMA2 R137, -RZ, RZ, 0.1171875, 0 ;  /* 0x2f800000ff897431 */ /* 0x000fe400000001ff */
[----:B------:R-:W-:-:S04]  /*15070*/  FMUL.FTZ R138, R5, UR11 ;  /* 0x0000000b058a7c20 */ /* 0x000fc80008410000 */
[----:B------:R-:W-:Y:S01]  /*15080*/  FMUL.FTZ R138, R138, UR10 ;  /* 0x0000000a8a8a7c20 */ /* 0x000fe20008410000 */
[----:B------:R-:W-:-:S05]  /*15090*/  FFMA.FTZ R0, R0, R137, 1.1641532182693481445e-10 ;  /* 0x2f00000000007423 */ /* 0x000fca0000010089 */
[----:B------:R-:W-:-:S04]  /*150a0*/  FSETP.GTU.FTZ.AND P2, PT, R0, UR8, PT ;  /* 0x0000000800007c0b */ /* 0x000fc8000bf5c000 */
[----:B------:R-:W-:Y:S02]  /*150b0*/  FSEL R0, R138, RZ, !P2 ;  /* 0x000000ff8a007208 */ /* 0x000fe40005000000 */
[----:B------:R-:W-:-:S03]  /*150c0*/  SEL R144, RZ, 0x1, P2 ;  /* 0x00000001ff907807 */ /* 0x000fc60001000000 */
[----:B------:R-:W-:-:S07]  /*150d0*/  FFMA.FTZ R137, R0, R9, R105 ;  /* 0x0000000900897223 */ /* 0x000fce0000010069 */
.L_x_37004:
[----:B------:R-:W-:Y:S05]  /*150e0*/  BSYNC.RECONVERGENT B1 ;  /* 0x0000000000017941 */ /* 0x000fea0003800200 */
.L_x_37003:
        /* <DEDUP_REMOVED lines=17> */
.L_x_37014:
        /* <DEDUP_REMOVED lines=13> */
.L_x_37016:
[----:B------:R-:W-:Y:S05]  /*152d0*/  BSYNC.RECONVERGENT B3 ;  /* 0x0000000000037941 */ /* 0x000fea0003800200 */
.L_x_37015:
        /* <DEDUP_REMOVED lines=43> */
.L_x_37013:
[----:B------:R-:W-:Y:S05]  /*15590*/  BSYNC.RECONVERGENT B2 ;  /* 0x0000000000027941 */ /* 0x000fea0003800200 */
.L_x_37012:
        /* <DEDUP_REMOVED lines=9> */
.L_x_37011:
[----:B------:R-:W-:Y:S05]  /*15630*/  BSYNC.RECONVERGENT B1 ;  /* 0x0000000000017941 */ /* 0x000fea0003800200 */
.L_x_37010:
        /* <DEDUP_REMOVED lines=16> */
.L_x_37020:
        /* <DEDUP_REMOVED lines=13> */
.L_x_37022:
[----:B------:R-:W-:Y:S05]  /*15810*/  BSYNC.RECONVERGENT B2 ;  /* 0x0000000000027941 */ /* 0x000fea0003800200 */
.L_x_37021:
        /* <DEDUP_REMOVED lines=43> */
.L_x_37019:
[----:B------:R-:W-:Y:S05]  /*15ad0*/  BSYNC.RECONVERGENT B1 ;  /* 0x0000000000017941 */ /* 0x000fea0003800200 */
.L_x_37018:
        /* <DEDUP_REMOVED lines=10> */
.L_x_36995:
[----:B------:R-:W-:Y:S01]  /*15b80*/  BSSY.RECONVERGENT B1, `(.L_x_37023) ;  /* 0x0000058000017945 */ /* 0x000fe20003800200 */
[----:B------:R-:W-:Y:S01]  /*15b90*/  IMAD.MOV.U32 R0, RZ, RZ, R175 ;  /* 0x000000ffff007224 */ /* 0x000fe200078e00af */
        /* <DEDUP_REMOVED lines=19> */
.L_x_37027:
        /* <DEDUP_REMOVED lines=13> */
.L_x_37029:
[----:B------:R-:W-:Y:S05]  /*15da0*/  BSYNC.RECONVERGENT B3 ;  /* 0x0000000000037941 */ /* 0x000fea0003800200 */
.L_x_37028:
        /* <DEDUP_REMOVED lines=43> */
.L_x_37026:
[----:B------:R-:W-:Y:S05]  /*16060*/  BSYNC.RECONVERGENT B2 ;  /* 0x0000000000027941 */ /* 0x000fea0003800200 */
.L_x_37025:
        /* <DEDUP_REMOVED lines=9> */
.L_x_37024:
[----:B------:R-:W-:Y:S05]  /*16100*/  BSYNC.RECONVERGENT B1 ;  /* 0x0000000000017941 */ /* 0x000fea0003800200 */
.L_x_37023:
        /* <DEDUP_REMOVED lines=17> */
.L_x_37034:
        /* <DEDUP_REMOVED lines=13> */
.L_x_37036:
[----:B------:R-:W-:Y:S05]  /*162f0*/  BSYNC.RECONVERGENT B3 ;  /* 0x0000000000037941 */ /* 0x000fea0003800200 */
.L_x_37035:
        /* <DEDUP_REMOVED lines=43> */
.L_x_37033:
[----:B------:R-:W-:Y:S05]  /*165b0*/  BSYNC.RECONVERGENT B2 ;  /* 0x0000000000027941 */ /* 0x000fea0003800200 */
.L_x_37032:
        /* <DEDUP_REMOVED lines=8> */
[----:B------:R-:W-:-:S07]  /*16640*/  FMUL.FTZ R137, R0, R9 ;  /* 0x0000000900897220 */ /* 0x000fce0000410000 */
.L_x_37031:
[----:B------:R-:W-:Y:S05]  /*16650*/  BSYNC.RECONVERGENT B1 ;  /* 0x0000000000017941 */ /* 0x000fea0003800200 */
.L_x_37030:
        /* <DEDUP_REMOVED lines=17> */
.L_x_37041:
        /* <DEDUP_REMOVED lines=13> */
.L_x_37043:
[----:B------:R-:W-:Y:S05]  /*16840*/  BSYNC.RECONVERGENT B3 ;  /* 0x0000000000037941 */ /* 0x000fea0003800200 */
.L_x_37042:
        /* <DEDUP_REMOVED lines=43> */
.L_x_37040:
[----:B------:R-:W-:Y:S05]  /*16b00*/  BSYNC.RECONVERGENT B2 ;  /* 0x0000000000027941 */ /* 0x000fea0003800200 */
.L_x_37039:
        /* <DEDUP_REMOVED lines=9> */
.L_x_37038:
[----:B------:R-:W-:Y:S05]  /*16ba0*/  BSYNC.RECONVERGENT B1 ;  /* 0x0000000000017941 */ /* 0x000fea0003800200 */
.L_x_37037:
        /* <DEDUP_REMOVED lines=16> */
.L_x_37046:
        /* <DEDUP_REMOVED lines=13> */
.L_x_37048:
[----:B------:R-:W-:Y:S05]  /*16d80*/  BSYNC.RECONVERGENT B2 ;  /* 0x0000000000027941 */ /* 0x000fea0003800200 */
.L_x_37047:
        /* <DEDUP_REMOVED lines=43> */
.L_x_37045:
[----:B------:R-:W-:Y:S05]  /*17040*/  BSYNC.RECONVERGENT B1 ;  /* 0x0000000000017941 */ /* 0x000fea0003800200 */
.L_x_37044:
        /* <DEDUP_REMOVED lines=9> */
.L_x_37017:
[----:B------:R-:W-:Y:S05]  /*170e0*/  BSYNC.RECONVERGENT B0 ;  /* 0x0000000000007941 */ /* 0x000fea0003800200 */
.L_x_36994:
        /* <DEDUP_REMOVED lines=35> */
[----:B------:R-:W-:Y:S01]  /*17320*/  FADD.FTZ R0, R165, R138 ;  /* 0x0000008aa5007221 */ /* 0x000fe20000010000 */
[----:B0-----:R-:W-:Y:S06]  /*17330*/  @!P1 BRA `(.L_x_37050) ;  /* 0x00000000002c9947 */ /* 0x001fec0003800000 */
[----:B------:R-:W0:Y:S01]  /*17340*/  LDC.64 R140, c[0x0][0x3b0] ;  /* 0x0000ec00ff8c7b82 */ /* 0x000e220000000a00 */
        /* <DEDUP_REMOVED lines=10> */
.L_x_37050:
[----:B------:R-:W-:Y:S05]  /*173f0*/  BSYNC.RECONVERGENT B0 ;  /* 0x0000000000007941 */ /* 0x000fea0003800200 */
.L_x_37049:
[----:B------:R-:W-:Y:S01]  /*17400*/  UMOV UR13, 0xffffffff ;  /* 0xffffffff000d7882 */ /* 0x000fe20000000000 */
[----:B------:R-:W-:Y:S02]  /*17410*/  FADD.FTZ R0, R0, R139 ;  /* 0x0000008b00007221 */ /* 0x000fe40000010000 */
[----:B------:R-:W-:Y:S05]  /*17420*/  BRA.DIV UR13, `(.L_x_37051) ;  /* 0x0000000e0da87947 */ /* 0x000fea000b800000 */
[----:B------:R-:W2:Y:S02]  /*17430*/  SHFL.BFLY PT, R141, R0, 0x1, 0x1f ;  /* 0x0c201f00008d7f89 */ /* 0x000ea400000e0000 */
[----:B--2---:R-:W-:-:S05]  /*17440*/  FADD.FTZ R164, R0, R141 ;  /* 0x0000008d00a47221 */ /* 0x004fca0000010000 */
[----:B------:R-:W0:Y:S02]  /*17450*/  SHFL.BFLY PT, R141, R164, 0x2, 0x1f ;  /* 0x0c401f00a48d7f89 */ /* 0x000e2400000e0000 */
[----:B0-----:R-:W-:-:S05]  /*17460*/  FADD.FTZ R165, R164, R141 ;  /* 0x0000008da4a57221 */ /* 0x001fca0000010000 */
[----:B------:R-:W0:Y:S02]  /*17470*/  SHFL.BFLY PT, R140, R165, 0x4, 0x1f ;  /* 0x0c801f00a58c7f89 */ /* 0x000e2400000e0000 */
[----:B0-----:R-:W-:-:S05]  /*17480*/  FADD.FTZ R166, R165, R140 ;  /* 0x0000008ca5a67221 */ /* 0x001fca0000010000 */
[----:B------:R-:W0:Y:S02]  /*17490*/  SHFL.BFLY PT, R141, R166, 0x8, 0x1f ;  /* 0x0d001f00a68d7f89 */ /* 0x000e2400000e0000 */
[----:B0-----:R-:W-:Y:S02]  /*174a0*/  FADD.FTZ R167, R166, R141 ;  /* 0x0000008da6a77221 */ /* 0x001fe40000010000 */
[----:B------:R-:W0:Y:S03]  /*174b0*/  LDC R141, c[0x0][0x400] ;  /* 0x00010000ff8d7b82 */ /* 0x000e260000000800 */
[----:B------:R-:W2:Y:S02]  /*174c0*/  SHFL.BFLY PT, R140, R167, 0x10, 0x1f ;  /* 0x0e001f00a78c7f89 */ /* 0x000ea400000e0000 */
[----:B--2---:R-:W-:-:S04]  /*174d0*/  FADD.FTZ R140, R167, R140 ;  /* 0x0000008ca78c7221 */ /* 0x004fc80000010000 */
        /* <DEDUP_REMOVED lines=74> */
.L_x_37066:
[----:B------:R-:W-:Y:S01]  /*17980*/  FMUL.FTZ R0, R140, R140 ;  /* 0x0000008c8c007220 */ /* 0x000fe20000410000 */
[----:B--2---:R-:W-:Y:S01]  /*17990*/  FADD.FTZ R168, R166, R169 ;  /* 0x000000a9a6a87221 */ /* 0x004fe20000010000 */
[----:B------:R-:W-:Y:S01]  /*179a0*/  ISETP.NE.AND P1, PT, RZ, UR9, PT ;  /* 0x00000009ff007c0c */ /* 0x000fe2000bf25270 */
[----:B------:R-:W2:Y:S01]  /*179b0*/  @!P0 LDC.64 R164, c[0x0][0x3c0] ;  /* 0x0000f000ffa48b82 */ /* 0x000ea20000000a00 */
[----:B------:R-:W-:Y:S01]  /*179c0*/  BSSY.RECONVERGENT B0, `(.L_x_37052) ;  /* 0x000008b000007945 */ /* 0x000fe20003800200 */
[----:B------:R-:W-:Y:S01]  /*179d0*/  FFMA.FTZ R141, R168, R141, UR12 ;  /* 0x0000000ca88d7e23 */ /* 0x000fe2000801008d */
[----:B------:R-:W-:-:S05]  /*179e0*/  FSEL R0, R0, RZ, P1 ;  /* 0x000000ff00007208 */ /* 0x000fca0000800000 */
[----:B0-----:R-:W0:Y:S01]  /*179f0*/  @!P0 LDC.64 R166, c[0x0][0x3c8] ;  /* 0x0000f200ffa68b82 */ /* 0x001e220000000a00 */
[----:B------:R-:W-:-:S04]  /*17a00*/  FADD.FTZ R0, R141, R0 ;  /* 0x000000008d007221 */ /* 0x000fc80000010000 */
[----:B-1----:R-:W1:Y:S01]  /*17a10*/  MUFU.RSQ R183, R0 ;  /* 0x0000000000b77308 */ /* 0x002e620000001400 */
[----:B--2---:R-:W-:-:S05]  /*17a20*/  @!P0 IMAD.WIDE R164, R157, 0x4, R164 ;  /* 0x000000049da48825 */ /* 0x004fca00078e02a4 */
[----:B------:R2:W-:Y:S01]  /*17a30*/  @!P0 STG.E desc[UR6][R164.64], R140 ;  /* 0x0000008ca4008986 */ /* 0x0005e2000c101906 */
[----:B0-----:R-:W-:-:S05]  /*17a40*/  @!P0 IMAD.WIDE R166, R157, 0x4, R166 ;  /* 0x000000049da68825 */ /* 0x001fca00078e02a6 */
[----:B-1----:R2:W-:Y:S01]  /*17a50*/  @!P0 STG.E desc[UR6][R166.64], R183 ;  /* 0x000000b7a6008986 */ /* 0x0025e2000c101906 */
[----:B------:R-:W-:-:S13]  /*17a60*/  ISETP.GE.AND P0, PT, R161, 0x1, PT ;  /* 0x00000001a100780c */ /* 0x000fda0003f06270 */
[----:B--2---:R-:W-:Y:S05]  /*17a70*/  @!P0 BRA `(.L_x_37053) ;  /* 0x0000000400fc8947 */ /* 0x004fea0003800000 */
[----:B------:R-:W-:Y:S01]  /*17a80*/  FSEL R140, R140, RZ, !P1 ;  /* 0x000000ff8c8c7208 */ /* 0x000fe20004800000 */
[----:B------:R-:W-:Y:S01]  /*17a90*/  VIADD R161, R161, 0xffffffff ;  /* 0xffffffffa1a17836 */ /* 0x000fe20000000000 */
[----:B------:R-:W-:-:S03]  /*17aa0*/  LOP3.LUT R158, R163, 0x1f, RZ, 0xc0, !PT ;  /* 0x0000001fa39e7812 */ /* 0x000fc600078ec0ff */
[C---:B------:R-:W-:Y:S01]  /*17ab0*/  FADD.FTZ R166, -R140.reuse, R120 ;  /* 0x000000788ca67221 */ /* 0x040fe20000010100 */
[C---:B------:R-:W-:Y:S01]  /*17ac0*/  FADD.FTZ R167, -R140.reuse, R121 ;  /* 0x000000798ca77221 */ /* 0x040fe20000010100 */
        /* <DEDUP_REMOVED lines=8> */
[C---:B------:R-:W-:Y:S01]  /*17b50*/  FADD.FTZ R164, -R140.reuse, R113 ;  /* 0x000000718ca47221 */ /* 0x040fe20000010100 */
[----:B------:R-:W-:Y:S01]  /*17b60*/  FADD.FTZ R165, -R140, R115 ;  /* 0x000000738ca57221 */ /* 0x000fe20000010100 */
[----:B------:R-:W-:Y:S01]  /*17b70*/  LEA.HI R161, R0, R161, RZ, 0x2 ;  /* 0x000000a100a17211 */ /* 0x000fe200078f10ff */
[C---:B------:R-:W-:Y:S01]  /*17b80*/  FMUL.FTZ R113, R183.reuse, R112 ;  /* 0x00000070b7717220 */ /* 0x040fe20000410000 */
[C---:B------:R-:W-:Y:S01]  /*17b90*/  FMUL.FTZ R115, R183.reuse, R114 ;  /* 0x00000072b7737220 */ /* 0x040fe20000410000 */
[C---:B------:R-:W-:Y:S01]  /*17ba0*/  FADD.FTZ R160, -R140.reuse, R111 ;  /* 0x0000006f8ca07221 */ /* 0x040fe20000010100 */
[C---:B------:R-:W-:Y:S01]  /*17bb0*/  FADD.FTZ R170, -R140.reuse, R127 ;  /* 0x0000007f8caa7221 */ /* 0x040fe20000010100 */
[C---:B------:R-:W-:Y:S01]  /*17bc0*/  FMUL.FTZ R114, R183.reuse, R117 ;  /* 0x00000075b7727220 */ /* 0x040fe20000410000 */
[C---:B------:R-:W-:Y:S01]  /*17bd0*/  FADD.FTZ R141, -R140.reuse, R109 ;  /* 0x0000006d8c8d7221 */ /* 0x040fe20000010100 */
[C---:B------:R-:W-:Y:S01]  /*17be0*/  FADD.FTZ R110, -R140.reuse, R110 ;  /* 0x0000006e8c6e7221 */ /* 0x040fe20000010100 */
[C---:B------:R-:W-:Y:S01]  /*17bf0*/  FMUL.FTZ R127, R183.reuse, R118 ;  /* 0x00000076b77f7220 */ /* 0x040fe20000410000 */
[----:B------:R-:W-:Y:S01]  /*17c00*/  FMUL.FTZ R109, R183, R108 ;  /* 0x0000006cb76d7220 */ /* 0x000fe20000410000 */
[----:B------:R-:W-:Y:S01]  /*17c10*/  LEA.HI.SX32 R161, R161, R158, 0x1e ;  /* 0x0000009ea1a17211 */ /* 0x000fe200078ff2ff */
[C---:B------:R-:W-:Y:S01]  /*17c20*/  FADD.FTZ R119, -R140.reuse, R119 ;  /* 0x000000778c777221 */ /* 0x040fe20000010100 */
[----:B------:R-:W-:Y:S01]  /*17c30*/  FFMA.FTZ R108, R113, R96, R64 ;  /* 0x00000060716c7223 */ /* 0x000fe20000010040 */
[C---:B------:R-:W-:Y:S01]  /*17c40*/  FADD.FTZ R116, -R140.reuse, R116 ;  /* 0x000000748c747221 */ /* 0x040fe20000010100 */
[C---:B------:R-:W-:Y:S01]  /*17c50*/  FADD.FTZ R122, -R140.reuse, R122 ;  /* 0x0000007a8c7a7221 */ /* 0x040fe20000010100 */
[C---:B------:R-:W-:Y:S01]  /*17c60*/  FADD.FTZ R123, -R140.reuse, R123 ;  /* 0x0000007b8c7b7221 */ /* 0x040fe20000010100 */
[----:B------:R-:W-:Y:S01]  /*17c70*/  FADD.FTZ R129, -R140, R129 ;  /* 0x000000818c817221 */ /* 0x000fe20000010100 */
[C---:B------:R-:W-:Y:S01]  /*17c80*/  FMUL.FTZ R160, R183.reuse, R160 ;  /* 0x000000a0b7a07220 */ /* 0x040fe20000410000 */
[----:B------:R-:W-:Y:S01]  /*17c90*/  FFMA.FTZ R113, R114, R93, R61 ;  /* 0x0000005d72717223 */ /* 0x000fe2000001003d */
[C---:B------:R-:W-:Y:S01]  /*17ca0*/  FADD.FTZ R131, -R140.reuse, R131 ;  /* 0x000000838c837221 */ /* 0x040fe20000010100 */
[C---:B------:R-:W-:Y:S01]  /*17cb0*/  FADD.FTZ R135, -R140.reuse, R135 ;  /* 0x000000878c877221 */ /* 0x040fe20000010100 */
[C---:B------:R-:W-:Y:S01]  /*17cc0*/  FADD.FTZ R139, -R140.reuse, R139 ;  /* 0x0000008b8c8b7221 */ /* 0x040fe20000010100 */
[C---:B------:R-:W-:Y:S01]  /*17cd0*/  FMUL.FTZ R0, R183.reuse, R141 ;  /* 0x0000008db7007220 */ /* 0x040fe20000410000 */
[----:B------:R-:W-:Y:S01]  /*17ce0*/  FMUL.FTZ R111, R183, R110 ;  /* 0x0000006eb76f7220 */ /* 0x000fe20000410000 */
[----:B------:R-:W-:Y:S01]  /*17cf0*/  FFMA.FTZ R114, R127, R94, R62 ;  /* 0x0000005e7f727223 */ /* 0x000fe2000001003e */
[C---:B------:R-:W-:Y:S01]  /*17d00*/  FADD.FTZ R168, -R140.reuse, R124 ;  /* 0x0000007c8ca87221 */ /* 0x040fe20000010100 */
[C---:B------:R-:W-:Y:S01]  /*17d10*/  FADD.FTZ R126, -R140.reuse, R126 ;  /* 0x0000007e8c7e7221 */ /* 0x040fe20000010100 */
[C---:B------:R-:W-:Y:S01]  /*17d20*/  FADD.FTZ R133, -R140.reuse, R133 ;  /* 0x000000858c857221 */ /* 0x040fe20000010100 */
[C---:B------:R-:W-:Y:S01]  /*17d30*/  FADD.FTZ R137, -R140.reuse, R137 ;  /* 0x000000898c897221 */ /* 0x040fe20000010100 */
[----:B------:R-:W-:Y:S01]  /*17d40*/  IADD3 R127, PT, PT, R161, 0x20, RZ ;  /* 0x00000020a17f7810 */ /* 0x000fe20007ffe0ff */
[C---:B------:R-:W-:Y:S01]  /*17d50*/  FADD.FTZ R169, -R140.reuse, R125 ;  /* 0x0000007d8ca97221 */ /* 0x040fe20000010100 */
[C---:B------:R-:W-:Y:S01]  /*17d60*/  FMUL.FTZ R164, R183.reuse, R164 ;  /* 0x000000a4b7a47220 */ /* 0x040fe20000410000 */
        /* <DEDUP_REMOVED lines=13> */
[----:B------:R-:W-:Y:S01]  /*17e40*/  FFMA.FTZ R119, R160, R103, R71 ;  /* 0x00000067a0777223 */ /* 0x000fe20000010047 */
[C---:B------:R-:W-:Y:S01]  /*17e50*/  FMUL.FTZ R140, R183.reuse, R167 ;  /* 0x000000a7b78c7220 */ /* 0x040fe20000410000 */
[C---:B------:R-:W-:Y:S01]  /*17e60*/  FMUL.FTZ R174, R183.reuse, R131 ;  /* 0x00000083b7ae7220 */ /* 0x040fe20000410000 */
[----:B------:R-:W-:Y:S01]  /*17e70*/  FMUL.FTZ R180, R183, R135 ;  /* 0x00000087b7b47220 */ /* 0x000fe20000410000 */
[----:B------:R-:W-:Y:S01]  /*17e80*/  FFMA.FTZ R116, R109, R100, R68 ;  /* 0x000000646d747223 */ /* 0x000fe20000010044 */
[----:B------:R-:W-:Y:S01]  /*17e90*/  FFMA.FTZ R117, R0, R101, R69 ;  /* 0x0000006500757223 */ /* 0x000fe20000010045 */
[----:B------:R-:W-:Y:S01]  /*17ea0*/  FFMA.FTZ R118, R111, R102, R70 ;  /* 0x000000666f767223 */ /* 0x000fe20000010046 */
[----:B0-----:R-:W-:-:S04]  /*17eb0*/  IMAD.WIDE.U32 R122, R161, 0x10, R120 ;  /* 0x00000010a17a7825 */ /* 0x001fc800078e0078 */
[C---:B------:R-:W-:Y:S01]  /*17ec0*/  FMUL.FTZ R160, R183.reuse, R139 ;  /* 0x0000008bb7a07220 */ /* 0x040fe20000410000 */
[C---:B------:R-:W-:Y:S01]  /*17ed0*/  FMUL.FTZ R165, R183.reuse, R168 ;  /* 0x000000a8b7a57220 */ /* 0x040fe20000410000 */
[----:B------:R-:W-:Y:S01]  /*17ee0*/  FMUL.FTZ R167, R183, R126 ;  /* 0x0000007eb7a77220 */ /* 0x000fe20000410000 */
[----:B------:R-:W-:Y:S02]  /*17ef0*/  VIADD R129, R161, 0x40 ;  /* 0x00000040a1817836 */ /* 0x000fe40000000000 */
[C---:B------:R-:W-:Y:S01]  /*17f00*/  FMUL.FTZ R176, R183.reuse, R133 ;  /* 0x00000085b7b07220 */ /* 0x040fe20000410000 */
[----:B------:R-:W-:Y:S01]  /*17f10*/  FMUL.FTZ R0, R183, R137 ;  /* 0x00000089b7007220 */ /* 0x000fe20000410000 */
[----:B------:R-:W-:Y:S01]  /*17f20*/  IADD3 R131, PT, PT, R161, 0x60, RZ ;  /* 0x00000060a1837810 */ /* 0x000fe20007ffe0ff */
[----:B------:R-:W-:Y:S01]  /*17f30*/  FMUL.FTZ R168, R183, R169 ;  /* 0x000000a9b7a87220 */ /* 0x000fe20000410000 */
[C---:B------:R-:W-:Y:S01]  /*17f40*/  IADD3 R135, PT, PT, R161.reuse, 0xa0, RZ ;  /* 0x000000a0a1877810 */ /* 0x040fe20007ffe0ff */
[----:B------:R-:W-:Y:S01]  /*17f50*/  FFMA.FTZ R109, R164, R97, R65 ;  /* 0x00000061a46d7223 */ /* 0x000fe20000010041 */
[----:B------:R-:W-:Y:S01]  /*17f60*/  IADD3 R139, PT, PT, R161, 0xe0, RZ ;  /* 0x000000e0a18b7810 */ /* 0x000fe20007ffe0ff */
[----:B------:R-:W-:Y:S01]  /*17f70*/  FFMA.FTZ R110, R115, R98, R66 ;  /* 0x00000062736e7223 */ /* 0x000fe20000010042 */
[----:B------:R-:W-:Y:S01]  /*17f80*/  FFMA.FTZ R111, R112, R99, R67 ;  /* 0x00000063706f7223 */ /* 0x000fe20000010043 */
[----:B------:R-:W-:-:S02]  /*17f90*/  VIADD R133, R161, 0x80 ;  /* 0x00000080a1857836 */ /* 0x000fc40000000000 */
[----:B------:R-:W-:Y:S01]  /*17fa0*/  FMUL.FTZ R170, R183, R170 ;  /* 0x000000aab7aa7220 */ /* 0x000fe20000410000 */
[----:B------:R-:W-:Y:S02]  /*17fb0*/  VIADD R137, R161, 0xc0 ;  /* 0x000000c0a1897836 */ /* 0x000fe40000000000 */
[----:B------:R-:W-:Y:S01]  /*17fc0*/  FMUL.FTZ R169, R183, R128 ;  /* 0x00000080b7a97220 */ /* 0x000fe20000410000 */
[----:B------:R-:W-:-:S04]  /*17fd0*/  IMAD.WIDE.U32 R126, R127, 0x10, R120 ;  /* 0x000000107f7e7825 */ /* 0x000fc800078e0078 */
[----:B------:R-:W-:Y:S01]  /*17fe0*/  FMUL.FTZ R171, R183, R130 ;  /* 0x00000082b7ab7220 */ /* 0x000fe20000410000 */
[----:B------:R-:W-:Y:S01]  /*17ff0*/  FFMA.FTZ R112, R125, R92, R60 ;  /* 0x0000005c7d707223 */ /* 0x000fe2000001003c */
[----:B------:R-:W-:Y:S01]  /*18000*/  FFMA.FTZ R115, R124, R95, R63 ;  /* 0x0000005f7c737223 */ /* 0x000fe2000001003f */
[----:B------:R-:W-:-:S04]  /*18010*/  IMAD.WIDE.U32 R128, R129, 0x10, R120 ;  /* 0x0000001081807825 */ /* 0x000fc800078e0078 */
        /* <DEDUP_REMOVED lines=8> */
[----:B------:R1:W-:Y:S01]  /*180a0*/  STG.E.128 desc[UR6][R126.64], R108 ;  /* 0x0000006c7e007986 */ /* 0x0003e2000c101d06 */
[----:B------:R-:W-:-:S03]  /*180b0*/  IMAD.WIDE.U32 R132, R133, 0x10, R120 ;  /* 0x0000001085847825 */ /* 0x000fc600078e0078 */
[----:B------:R2:W-:Y:S01]  /*180c0*/  STG.E.128 desc[UR6][R128.64], R112 ;  /* 0x0000007080007986 */ /* 0x0005e2000c101d06 */
[----:B------:R-:W-:-:S04]  /*180d0*/  IMAD.WIDE.U32 R134, R135, 0x10, R120 ;  /* 0x0000001087867825 */ /* 0x000fc800078e0078 */
[----:B------:R-:W-:-:S04]  /*180e0*/  IMAD.WIDE.U32 R136, R137, 0x10, R120 ;  /* 0x0000001089887825 */ /* 0x000fc800078e0078 */
        /* <DEDUP_REMOVED lines=13> */
[----:B------:R-:W-:Y:S01]  /*181c0*/  FFMA.FTZ R110, R177, R78, R46 ;  /* 0x0000004eb16e7223 */ /* 0x000fe2000001002e */
[----:B------:R-:W-:Y:S01]  /*181d0*/  FFMA.FTZ R111, R180, R79, R47 ;  /* 0x0000004fb46f7223 */ /* 0x000fe2000001002f */
[----:B--2---:R-:W-:Y:S01]  /*181e0*/  FFMA.FTZ R112, R179, R72, R40 ;  /* 0x00000048b3707223 */ /* 0x004fe20000010028 */
        /* <DEDUP_REMOVED lines=8> */
.L_x_37053:
[----:B------:R-:W-:Y:S05]  /*18270*/  BSYNC.RECONVERGENT B0 ;  /* 0x0000000000007941 */ /* 0x000fea0003800200 */
.L_x_37052:
[----:B0-----:R-:W0:Y:S02]  /*18280*/  LDC.64 R108, c[0x0][0x380] ;  /* 0x0000e000ff6c7b82 */ /* 0x001e240000000a00 */
[----:B0-----:R-:W-:-:S05]  /*18290*/  IMAD R157, R108, 0x4, R157 ;  /* 0x000000046c9d7824 */ /* 0x001fca00078e029d */
[----:B------:R-:W-:-:S13]  /*182a0*/  ISETP.GE.AND P0, PT, R157, R109, PT ;  /* 0x0000006d9d00720c */ /* 0x000fda0003f06270 */
[----:B------:R-:W-:Y:S05]  /*182b0*/  @!P0 BRA `(.L_x_37054) ;  /* 0xfffffe8800348947 */ /* 0x000fea000383ffff */
[----:B------:R-:W-:Y:S05]  /*182c0*/  EXIT ;  /* 0x000000000000794d */ /* 0x000fea0003800000 */
.L_x_37051:
[----:B------:R-:W-:Y:S01]  /*182d0*/  HFMA2 R173, -RZ, RZ, 0, 1.847743988037109375e-06 ;  /* 0x0000001fffad7431 */ /* 0x000fe200000001ff */
[----:B------:R-:W-:Y:S01]  /*182e0*/  BSSY B0, `(.L_x_37055) ;  /* 0x0000007000007945 */ /* 0x000fe20003800000 */
[----:B------:R-:W-:Y:S01]  /*182f0*/  MOV R171, R0 ;  /* 0x0000000000ab7202 */ /* 0x000fe20000000f00 */
[----:B------:R-:W-:Y:S02]  /*18300*/  IMAD.MOV.U32 R170, RZ, RZ, 0x1 ;  /* 0x00000001ffaa7424 */ /* 0x000fe400078e00ff */
[----:B------:R-:W-:-:S07]  /*18310*/  IMAD.MOV.U32 R168, RZ, RZ, -0x1 ;  /* 0xffffffffffa87424 */ /* 0x000fce00078e00ff */
[----:B01---5:R-:W-:Y:S05]  /*18320*/  WARPSYNC.COLLECTIVE R168, `(.L_x_37056) ;  /* 0x00000000a8087348 */ /* 0x023fea0003c00000 */
[----:B------:R2:W3:Y:S02]  /*18330*/  SHFL.BFLY P1, R169, R171, R170, R173 ;  /* 0x0c0000aaaba97389 */ /* 0x0004e400000200ad */
[----:B0123-5:R-:W-:Y:S05]  /*18340*/  ENDCOLLECTIVE ;  /* 0x000000000000791b */ /* 0x02ffea0003800000 */
.L_x_37056:
[----:B------:R-:W-:Y:S05]  /*18350*/  BSYNC B0 ;  /* 0x0000000000007941 */ /* 0x000fea0003800000 */
.L_x_37055:
        /* <DEDUP_REMOVED lines=9> */
.L_x_37057:
[----:B------:R-:W-:Y:S02]  /*183f0*/  IMAD.MOV.U32 R170, RZ, RZ, 0x4 ;  /* 0x00000004ffaa7424 */ /* 0x000fe400078e00ff */
[----:B------:R-:W-:-:S04]  /*18400*/  IMAD.MOV.U32 R141, RZ, RZ, R169 ;  /* 0x000000ffff8d7224 */ /* 0x000fc800078e00a9 */
[----:B------:R-:W-:-:S05]  /*18410*/  FADD.FTZ R165, R164, R141 ;  /* 0x0000008da4a57221 */ /* 0x000fca0000010000 */
[----:B------:R-:W-:-:S07]  /*18420*/  MOV R171, R165 ;  /* 0x000000a500ab7202 */ /* 0x000fce0000000f00 */
[----:B------:R-:W-:Y:S05]  /*18430*/  WARPSYNC.COLLECTIVE R168, `(.L_x_37058) ;  /* 0x00000000a8087348 */ /* 0x000fea0003c00000 */
[----:B------:R0:W1:Y:S02]  /*18440*/  SHFL.BFLY P1, R169, R171, R170, R173 ;  /* 0x0c0000aaaba97389 */ /* 0x00006400000200ad */
[----:B01----:R-:W-:Y:S05]  /*18450*/  ENDCOLLECTIVE ;  /* 0x000000000000791b */ /* 0x003fea0003800000 */
.L_x_37058:
[----:B------:R-:W-:Y:S01]  /*18460*/  HFMA2 R170, -RZ, RZ, 0, 4.76837158203125e-07 ;  /* 0x00000008ffaa7431 */ /* 0x000fe200000001ff */
[----:B------:R-:W-:-:S05]  /*18470*/  MOV R140, R169 ;  /* 0x000000a9008c7202 */ /* 0x000fca0000000f00 */
[----:B------:R-:W-:-:S04]  /*18480*/  FADD.FTZ R166, R165, R140 ;  /* 0x0000008ca5a67221 */ /* 0x000fc80000010000 */
[----:B------:R-:W-:-:S07]  /*18490*/  IMAD.MOV.U32 R171, RZ, RZ, R166 ;  /* 0x000000ffffab7224 */ /* 0x000fce00078e00a6 */
[----:B------:R-:W-:Y:S05]  /*184a0*/  WARPSYNC.COLLECTIVE R168, `(.L_x_37059) ;  /* 0x00000000a8087348 */ /* 0x000fea0003c00000 */
[----:B------:R0:W1:Y:S02]  /*184b0*/  SHFL.BFLY P1, R169, R171, R170, R173 ;  /* 0x0c0000aaaba97389 */ /* 0x00006400000200ad */
[----:B01----:R-:W-:Y:S05]  /*184c0*/  ENDCOLLECTIVE ;  /* 0x000000000000791b */ /* 0x003fea0003800000 */
.L_x_37059:
        /* <DEDUP_REMOVED lines=8> */
.L_x_37060:
        /* <DEDUP_REMOVED lines=72> */
.L_x_37061:
[----:B------:R-:W-:Y:S02]  /*189d0*/  IMAD.MOV.U32 R170, RZ, RZ, 0x2 ;  /* 0x00000002ffaa7424 */ /* 0x000fe400078e00ff */
[----:B------:R-:W-:-:S04]  /*189e0*/  IMAD.MOV.U32 R165, RZ, RZ, R169 ;  /* 0x000000ffffa57224 */ /* 0x000fc800078e00a9 */
[----:B------:R-:W-:-:S05]  /*189f0*/  FADD.FTZ R165, R0, R165 ;  /* 0x000000a500a57221 */ /* 0x000fca0000010000 */
[----:B------:R-:W-:-:S07]  /*18a00*/  MOV R171, R165 ;  /* 0x000000a500ab7202 */ /* 0x000fce0000000f00 */
[----:B------:R-:W-:Y:S05]  /*18a10*/  WARPSYNC.COLLECTIVE R168, `(.L_x_37062) ;  /* 0x00000000a8087348 */ /* 0x000fea0003c00000 */
[----:B------:R0:W1:Y:S02]  /*18a20*/  SHFL.BFLY P1, R169, R171, R170, R173 ;  /* 0x0c0000aaaba97389 */ /* 0x00006400000200ad */
[----:B01----:R-:W-:Y:S05]  /*18a30*/  ENDCOLLECTIVE ;  /* 0x000000000000791b */ /* 0x003fea0003800000 */
.L_x_37062:
[----:B------:R-:W-:Y:S01]  /*18a40*/  HFMA2 R170, -RZ, RZ, 0, 2.384185791015625e-07 ;  /* 0x00000004ffaa7431 */ /* 0x000fe200000001ff */
[----:B------:R-:W-:-:S05]  /*18a50*/  MOV R164, R169 ;  /* 0x000000a900a47202 */ /* 0x000fca0000000f00 */
[----:B------:R-:W-:-:S04]  /*18a60*/  FADD.FTZ R164, R165, R164 ;  /* 0x000000a4a5a47221 */ /* 0x000fc80000010000 */
[----:B------:R-:W-:-:S07]  /*18a70*/  IMAD.MOV.U32 R171, RZ, RZ, R164 ;  /* 0x000000ffffab7224 */ /* 0x000fce00078e00a4 */
[----:B------:R-:W-:Y:S05]  /*18a80*/  WARPSYNC.COLLECTIVE R168, `(.L_x_37063) ;  /* 0x00000000a8087348 */ /* 0x000fea0003c00000 */
[----:B------:R0:W1:Y:S02]  /*18a90*/  SHFL.BFLY P1, R169, R171, R170, R173 ;  /* 0x0c0000aaaba97389 */ /* 0x00006400000200ad */
[----:B01----:R-:W-:Y:S05]  /*18aa0*/  ENDCOLLECTIVE ;  /* 0x000000000000791b */ /* 0x003fea0003800000 */
.L_x_37063:
[----:B------:R-:W-:Y:S02]  /*18ab0*/  IMAD.MOV.U32 R170, RZ, RZ, 0x8 ;  /* 0x00000008ffaa7424 */ /* 0x000fe400078e00ff */
[----:B------:R-:W-:-:S04]  /*18ac0*/  IMAD.MOV.U32 R167, RZ, RZ, R169 ;  /* 0x000000ffffa77224 */ /* 0x000fc800078e00a9 */
[----:B------:R-:W-:-:S05]  /*18ad0*/  FADD.FTZ R167, R164, R167 ;  /* 0x000000a7a4a77221 */ /* 0x000fca0000010000 */
[----:B------:R-:W-:-:S07]  /*18ae0*/  MOV R171, R167 ;  /* 0x000000a700ab7202 */ /* 0x000fce0000000f00 */
[----:B------:R-:W-:Y:S05]  /*18af0*/  WARPSYNC.COLLECTIVE R168, `(.L_x_37064) ;  /* 0x00000000a8087348 */ /* 0x000fea0003c00000 */
[----:B------:R0:W1:Y:S02]  /*18b00*/  SHFL.BFLY P1, R169, R171, R170, R173 ;  /* 0x0c0000aaaba97389 */ /* 0x00006400000200ad */
[----:B01----:R-:W-:Y:S05]  /*18b10*/  ENDCOLLECTIVE ;  /* 0x000000000000791b */ /* 0x003fea0003800000 */
.L_x_37064:
[----:B------:R-:W-:Y:S01]  /*18b20*/  HFMA2 R170, -RZ, RZ, 0, 9.5367431640625e-07 ;  /* 0x00000010ffaa7431 */ /* 0x000fe200000001ff */
[----:B------:R-:W-:-:S05]  /*18b30*/  MOV R166, R169 ;  /* 0x000000a900a67202 */ /* 0x000fca0000000f00 */
[----:B------:R-:W-:-:S04]  /*18b40*/  FADD.FTZ R166, R167, R166 ;  /* 0x000000a6a7a67221 */ /* 0x000fc80000010000 */
[----:B------:R-:W-:-:S07]  /*18b50*/  IMAD.MOV.U32 R171, RZ, RZ, R166 ;  /* 0x000000ffffab7224 */ /* 0x000fce00078e00a6 */
[----:B------:R-:W-:Y:S05]  /*18b60*/  WARPSYNC.COLLECTIVE R168, `(.L_x_37065) ;  /* 0x00000000a8087348 */ /* 0x000fea0003c00000 */
[----:B------:R0:W1:Y:S02]  /*18b70*/  SHFL.BFLY P1, R169, R171, R170, R173 ;  /* 0x0c0000aaaba97389 */ /* 0x00006400000200ad */
[----:B01----:R-:W-:Y:S05]  /*18b80*/  ENDCOLLECTIVE ;  /* 0x000000000000791b */ /* 0x003fea0003800000 */
.L_x_37065:
[----:B------:R-:W-:Y:S05]  /*18b90*/  BRA `(.L_x_37066) ;  /* 0xffffffec00787947 */ /* 0x000fea000383ffff */
.L_x_37067:
        /* <DEDUP_REMOVED lines=14> */
.L_x_37387:


//--------------------- .nv.global.init           --------------------------
	.section	.nv.global.init,"aw",@progbits
	.align	4
.nv.global.init:
	.type		mrg32k3aM1SubSeq,@object
	.size		mrg32k3aM1SubSeq,(mrg32k3aM2SubSeq - mrg32k3aM1SubSeq)
mrg32k3aM1SubSeq:
        /*0000*/ 	.byte	0x0b, 0xcc, 0xee, 0x04, 0x73, 0x29, 0x8b, 0x6f, 0xf6, 0x53, 0x03, 0xf6, 0x23, 0xf6, 0xea, 0xda
        /* <DEDUP_REMOVED lines=125> */
	.type		mrg32k3aM2SubSeq,@object
	.size		mrg32k3aM2SubSeq,(mrg32k3aM1 - mrg32k3aM2SubSeq)
mrg32k3aM2SubSeq:
        /* <DEDUP_REMOVED lines=126> */
	.type		mrg32k3aM1,@object
	.size		mrg32k3aM1,(mrg32k3aM1Seq - mrg32k3aM1)
mrg32k3aM1:
        /* <DEDUP_REMOVED lines=144> */
	.type		mrg32k3aM1Seq,@object
	.size		mrg32k3aM1Seq,(mrg32k3aM2 - mrg32k3aM1Seq)
mrg32k3aM1Seq:
        /* <DEDUP_REMOVED lines=144> */
	.type		mrg32k3aM2,@object
	.size		mrg32k3aM2,(mrg32k3aM2Seq - mrg32k3aM2)
mrg32k3aM2:
        /* <DEDUP_REMOVED lines=144> */
	.type		mrg32k3aM2Seq,@object
	.size		mrg32k3aM2Seq,(precalc_xorwow_matrix - mrg32k3aM2Seq)
mrg32k3aM2Seq:
        /* <DEDUP_REMOVED lines=144> */
	.type		precalc_xorwow_matrix,@object
	.size		precalc_xorwow_matrix,(precalc_xorwow_offset_matrix - precalc_xorwow_matrix)
precalc_xorwow_matrix:
        /* <DEDUP_REMOVED lines=6400> */
	.type		precalc_xorwow_offset_matrix,@object
	.size		precalc_xorwow_offset_matrix,(.L_1 - precalc_xorwow_offset_matrix)
precalc_xorwow_offset_matrix:
        /* <DEDUP_REMOVED lines=6400> */
.L_1:


//--------------------- .nv.shared.reserved.0     --------------------------
	.section	.nv.shared.reserved.0,"aw",@nobits
	.weak		__nv_reservedSMEM_offset_0_alias
	.size		__nv_reservedSMEM_offset_0_alias, 0, 64
	.other		__nv_reservedSMEM_offset_0_alias,@"STO_CUDA_RESERVED_SHARED STV_DEFAULT"
__nv_reservedSMEM_offset_0_alias:
	.zero		0
	.zero		64


//--------------------- .nv.constant0._ZN10layer_norm13ln_fwd_kernelINS_13Kernel_traitsI13__nv_bfloat16S2_S2_S2_fjLj1024ELj1ELj4ELj1ELj16ENS_18Kernel_traits_baseILj1024ES2_S2_S2_S2_fjLj128EEEEELb0ELb0ELb0ELb0EEEvNS_9FwdParamsE --------------------------
	.section	.nv.constant0._ZN10layer_norm13ln_fwd_kernelINS_13Kernel_traitsI13__nv_bfloat16S2_S2_S2_fjLj1024ELj1ELj4ELj1ELj16ENS_18Kernel_traits_baseILj1024ES2_S2_S2_S2_fjLj128EEEEELb0ELb0ELb0ELb0EEEvNS_9FwdParamsE,"a",@progbits
	.sectionflags	@""
	.align	4
.nv.constant0._ZN10layer_norm13ln_fwd_kernelINS_13Kernel_traitsI13__nv_bfloat16S2_S2_S2_fjLj1024ELj1ELj4ELj1ELj16ENS_18Kernel_traits_baseILj1024ES2_S2_S2_S2_fjLj128EEEEELb0ELb0ELb0ELb0EEEvNS_9FwdParamsE:
	.zero		1128


//--------------------- .nv.constant0._ZN10layer_norm13ln_fwd_kernelINS_13Kernel_traitsI13__nv_bfloat16S2_S2_S2_fjLj1024ELj1ELj4ELj1ELj16ENS_18Kernel_traits_baseILj1024ES2_S2_S2_S2_fjLj128EEEEELb0ELb0ELb0ELb1EEEvNS_9FwdParamsE --------------------------
	.section	.nv.constant0._ZN10layer_norm13ln_fwd_kernelINS_13Kernel_traitsI13__nv_bfloat16S2_S2_S2_fjLj1024ELj1ELj4ELj1ELj16ENS_18Kernel_traits_baseILj1024ES2_S2_S2_S2_fjLj128EEEEELb0ELb0ELb0ELb1EEEvNS_9FwdParamsE,"a",@progbits
	.sectionflags	@""
	.align	4
.nv.constant0._ZN10layer_norm13ln_fwd_kernelINS_13Kernel_traitsI13__nv_bfloat16S2_S2_S2_fjLj1024ELj1ELj4ELj1ELj16ENS_18Kernel_traits_baseILj1024ES2_S2_S2_S2_fjLj128EEEEELb0ELb0ELb0ELb1EEEvNS_9FwdParamsE:
	.zero		1128


//--------------------- .nv.constant0._ZN10layer_norm13ln_fwd_kernelINS_13Kernel_traitsI13__nv_bfloat16S2_S2_S2_fjLj1024ELj1ELj4ELj1ELj16ENS_18Kernel_traits_baseILj1024ES2_S2_S2_S2_fjLj128EEEEELb0ELb0ELb1ELb0EEEvNS_9FwdParamsE --------------------------
	.section	.nv.constant0._ZN10layer_norm13ln_fwd_kernelINS_13Kernel_traitsI13__nv_bfloat16S2_S2_S2_fjLj1024ELj1ELj4ELj1ELj16ENS_18Kernel_traits_baseILj1024ES2_S2_S2_S2_fjLj128EEEEELb0ELb0ELb1ELb0EEEvNS_9FwdParamsE,"a",@progbits
	.sectionflags	@""
	.align	4
.nv.constant0._ZN10layer_norm13ln_fwd_kernelINS_13Kernel_traitsI13__nv_bfloat16S2_S2_S2_fjLj1024ELj1ELj4ELj1ELj16ENS_18Kernel_traits_baseILj1024ES2_S2_S2_S2_fjLj128EEEEELb0ELb0ELb1ELb0EEEvNS_9FwdParamsE:
	.zero		1128


//--------------------- .nv.constant0._ZN10layer_norm13ln_fwd_kernelINS_13Kernel_traitsI13__nv_bfloat16S2_S2_S2_fjLj1024ELj1ELj4ELj1ELj16ENS_18Kernel_traits_baseILj1024ES2_S2_S2_S2_fjLj128EEEEELb0ELb0ELb1ELb1EEEvNS_9FwdParamsE --------------------------
	.section	.nv.constant0._ZN10layer_norm13ln_fwd_kernelINS_13Kernel_traitsI13__nv_bfloat16S2_S2_S2_fjLj1024ELj1ELj4ELj1ELj16ENS_18Kernel_traits_baseILj1024ES2_S2_S2_S2_fjLj128EEEEELb0ELb0ELb1ELb1EEEvNS_9FwdParamsE,"a",@progbits
	.sectionflags	@""
	.align	4
.nv.constant0._ZN10layer_norm13ln_fwd_kernelINS_13Kernel_traitsI13__nv_bfloat16S2_S2_S2_fjLj1024ELj1ELj4ELj1ELj16ENS_18Kernel_traits_baseILj1024ES2_S2_S2_S2_fjLj128EEEEELb0ELb0ELb1ELb1EEEvNS_9FwdParamsE:
	.zero		1128


//--------------------- .nv.constant0._ZN10layer_norm13ln_fwd_kernelINS_13Kernel_traitsI13__nv_bfloat16S2_S2_S2_fjLj1024ELj1ELj4ELj1ELj16ENS_18Kernel_traits_baseILj1024ES2_S2_S2_S2_fjLj128EEEEELb0ELb1ELb0ELb0EEEvNS_9FwdParamsE --------------------------
	.section	.nv.constant0._ZN10layer_norm13ln_fwd_kernelINS_13Kernel_traitsI13__nv_bfloat16S2_S2_S2_fjLj1024ELj1ELj4ELj1ELj16ENS_18Kernel_traits_baseILj1024ES2_S2_S2_S2_fjLj128EEEEELb0ELb1ELb0ELb0EEEvNS_9FwdParamsE,"a",@progbits
	.sectionflags	@""
	.align	4
.nv.constant0._ZN10layer_norm13ln_fwd_kernelINS_13Kernel_traitsI13__nv_bfloat16S2_S2_S2_fjLj1024ELj1ELj4ELj1ELj16ENS_18Kernel_traits_baseILj1024ES2_S2_S2_S2_fjLj128EEEEELb0ELb1ELb0ELb0EEEvNS_9FwdParamsE:
	.zero		1128


//--------------------- .nv.constant0._ZN10layer_norm13ln_fwd_kernelINS_13Kernel_traitsI13__nv_bfloat16S2_S2_S2_fjLj1024ELj1ELj4ELj1ELj16ENS_18Kernel_traits_baseILj1024ES2_S2_S2_S2_fjLj128EEEEELb0ELb1ELb0ELb1EEEvNS_9FwdParamsE --------------------------
	.section	.nv.constant0._ZN10layer_norm13ln_fwd_kernelINS_13Kernel_traitsI13__nv_bfloat16S2_S2_S2_fjLj1024ELj1ELj4ELj1ELj16ENS_18Kernel_traits_baseILj1024ES2_S2_S2_S2_fjLj128EEEEELb0ELb1ELb0ELb1EEEvNS_9FwdParamsE,"a",@progbits
	.sectionflags	@""
	.align	4
.nv.constant0._ZN10layer_norm13ln_fwd_kernelINS_13Kernel_traitsI13__nv_bfloat16S2_S2_S2_fjLj1024ELj1ELj4ELj1ELj16ENS_18Kernel_traits_baseILj1024ES2_S2_S2_S2_fjLj128EEEEELb0ELb1ELb0ELb1EEEvNS_9FwdParamsE:
	.zero		1128


//--------------------- .nv.constant0._ZN10layer_norm13ln_fwd_kernelINS_13Kernel_traitsI13__nv_bfloat16S2_S2_S2_fjLj1024ELj1ELj4ELj1ELj16ENS_18Kernel_traits_baseILj1024ES2_S2_S2_S2_fjLj128EEEEELb0ELb1ELb1ELb0EEEvNS_9FwdParamsE --------------------------
	.section	.nv.constant0._ZN10layer_norm13ln_fwd_kernelINS_13Kernel_traitsI13__nv_bfloat16S2_S2_S2_fjLj1024ELj1ELj4ELj1ELj16ENS_18Kernel_traits_baseILj1024ES2_S2_S2_S2_fjLj128EEEEELb0ELb1ELb1ELb0EEEvNS_9FwdParamsE,"a",@progbits
	.sectionflags	@""
	.align	4
.nv.constant0._ZN10layer_norm13ln_fwd_kernelINS_13Kernel_traitsI13__nv_bfloat16S2_S2_S2_fjLj1024ELj1ELj4ELj1ELj16ENS_18Kernel_traits_baseILj1024ES2_S2_S2_S2_fjLj128EEEEELb0ELb1ELb1ELb0EEEvNS_9FwdParamsE:
	.zero		1128


//--------------------- .nv.constant0._ZN10layer_norm13ln_fwd_kernelINS_13Kernel_traitsI13__nv_bfloat16S2_S2_S2_fjLj1024ELj1ELj4ELj1ELj16ENS_18Kernel_traits_baseILj1024ES2_S2_S2_S2_fjLj128EEEEELb0ELb1ELb1ELb1EEEvNS_9FwdParamsE --------------------------
	.section	.nv.constant0._ZN10layer_norm13ln_fwd_kernelINS_13Kernel_traitsI13__nv_bfloat16S2_S2_S2_fjLj1024ELj1ELj4ELj1ELj16ENS_18Kernel_traits_baseILj1024ES2_S2_S2_S2_fjLj128EEEEELb0ELb1ELb1ELb1EEEvNS_9FwdParamsE,"a",@progbits
	.sectionflags	@""
	.align	4
.nv.constant0._ZN10layer_norm13ln_fwd_kernelINS_13Kernel_traitsI13__nv_bfloat16S2_S2_S2_fjLj1024ELj1ELj4ELj1ELj16ENS_18Kernel_traits_baseILj1024ES2_S2_S2_S2_fjLj128EEEEELb0ELb1ELb1ELb1EEEvNS_9FwdParamsE:
	.zero		1128


//--------------------- .nv.constant0._ZN10layer_norm13ln_fwd_kernelINS_13Kernel_traitsI13__nv_bfloat16S2_S2_S2_fjLj1024ELj1ELj4ELj1ELj16ENS_18Kernel_traits_baseILj1024ES2_S2_S2_S2_fjLj128EEEEELb1ELb0ELb0ELb0EEEvNS_9FwdParamsE --------------------------
	.section	.nv.constant0._ZN10layer_norm13ln_fwd_kernelINS_13Kernel_traitsI13__nv_bfloat16S2_S2_S2_fjLj1024ELj1ELj4ELj1ELj16ENS_18Kernel_traits_baseILj1024ES2_S2_S2_S2_fjLj128EEEEELb1ELb0ELb0ELb0EEEvNS_9FwdParamsE,"a",@progbits
	.sectionflags	@""
	.align	4
.nv.constant0._ZN10layer_norm13ln_fwd_kernelINS_13Kernel_traitsI13__nv_bfloat16S2_S2_S2_fjLj1024ELj1ELj4ELj1ELj16ENS_18Kernel_traits_baseILj1024ES2_S2_S2_S2_fjLj128EEEEELb1ELb0ELb0ELb0EEEvNS_9FwdParamsE:
	.zero		1128


//--------------------- .nv.constant0._ZN10layer_norm13ln_fwd_kernelINS_13Kernel_traitsI13__nv_bfloat16S2_S2_S2_fjLj1024ELj1ELj4ELj1ELj16ENS_18Kernel_traits_baseILj1024ES2_S2_S2_S2_fjLj128EEEEELb1ELb0ELb0ELb1EEEvNS_9FwdParamsE --------------------------
	.section	.nv.constant0._ZN10layer_norm13ln_fwd_kernelINS_13Kernel_traitsI13__nv_bfloat16S2_S2_S2_fjLj1024ELj1ELj4ELj1ELj16ENS_18Kernel_traits_baseILj1024ES2_S2_S2_S2_fjLj128EEEEELb1ELb0ELb0ELb1EEEvNS_9FwdParamsE,"a",@progbits
	.sectionflags	@""
	.align	4
.nv.constant0._ZN10layer_norm13ln_fwd_kernelINS_13Kernel_traitsI13__nv_bfloat16S2_S2_S2_fjLj1024ELj1ELj4ELj1ELj16ENS_18Kernel_traits_baseILj1024ES2_S2_S2_S2_fjLj128EEEEELb1ELb0ELb0ELb1EEEvNS_9FwdParamsE:
	.zero		1128


//--------------------- .nv.constant0._ZN10layer_norm13ln_fwd_kernelINS_13Kernel_traitsI13__nv_bfloat16S2_S2_S2_fjLj1024ELj1ELj4ELj1ELj16ENS_18Kernel_traits_baseILj1024ES2_S2_S2_S2_fjLj128EEEEELb1ELb0ELb1ELb0EEEvNS_9FwdParamsE --------------------------
	.section	.nv.constant0._ZN10layer_norm13ln_fwd_kernelINS_13Kernel_traitsI13__nv_bfloat16S2_S2_S2_fjLj1024ELj1ELj4ELj1ELj16ENS_18Kernel_traits_baseILj1024ES2_S2_S2_S2_fjLj128EEEEELb1ELb0ELb1ELb0EEEvNS_9FwdParamsE,"a",@progbits
	.sectionflags	@""
	.align	4
.nv.constant0._ZN10layer_norm13ln_fwd_kernelINS_13Kernel_traitsI13__nv_bfloat16S2_S2_S2_fjLj1024ELj1ELj4ELj1ELj16ENS_18Kernel_traits_baseILj1024ES2_S2_S2_S2_fjLj128EEEEELb1ELb0ELb1ELb0EEEvNS_9FwdParamsE:
	.zero		1128


//--------------------- .nv.constant0._ZN10layer_norm13ln_fwd_kernelINS_13Kernel_traitsI13__nv_bfloat16S2_S2_S2_fjLj1024ELj1ELj4ELj1ELj16ENS_18Kernel_traits_baseILj1024ES2_S2_S2_S2_fjLj128EEEEELb1ELb0ELb1ELb1EEEvNS_9FwdParamsE --------------------------
	.section	.nv.constant0._ZN10layer_norm13ln_fwd_kernelINS_13Kernel_traitsI13__nv_bfloat16S2_S2_S2_fjLj1024ELj1ELj4ELj1ELj16ENS_18Kernel_traits_baseILj1024ES2_S2_S2_S2_fjLj128EEEEELb1ELb0ELb1ELb1EEEvNS_9FwdParamsE,"a",@progbits
	.sectionflags	@""
	.align	4
.nv.constant0._ZN10layer_norm13ln_fwd_kernelINS_13Kernel_traitsI13__nv_bfloat16S2_S2_S2_fjLj1024ELj1ELj4ELj1ELj16ENS_18Kernel_traits_baseILj1024ES2_S2_S2_S2_fjLj128EEEEELb1ELb0ELb1ELb1EEEvNS_9FwdParamsE:
	.zero		1128


//--------------------- .nv.constant0._ZN10layer_norm13ln_fwd_kernelINS_13Kernel_traitsI13__nv_bfloat16S2_S2_S2_fjLj1024ELj1ELj4ELj1ELj16ENS_18Kernel_traits_baseILj1024ES2_S2_S2_S2_fjLj128EEEEELb1ELb1ELb0ELb0EEEvNS_9FwdParamsE --------------------------
	.section	.nv.constant0._ZN10layer_norm13ln_fwd_kernelINS_13Kernel_traitsI13__nv_bfloat16S2_S2_S2_fjLj1024ELj1ELj4ELj1ELj16ENS_18Kernel_traits_baseILj1024ES2_S2_S2_S2_fjLj128EEEEELb1ELb1ELb0ELb0EEEvNS_9FwdParamsE,"a",@progbits
	.sectionflags	@""
	.align	4
.nv.constant0._ZN10layer_norm13ln_fwd_kernelINS_13Kernel_traitsI13__nv_bfloat16S2_S2_S2_fjLj1024ELj1ELj4ELj1ELj16ENS_18Kernel_traits_baseILj1024ES2_S2_S2_S2_fjLj128EEEEELb1ELb1ELb0ELb0EEEvNS_9FwdParamsE:
	.zero		1128


//--------------------- .nv.constant0._ZN10layer_norm13ln_fwd_kernelINS_13Kernel_traitsI13__nv_bfloat16S2_S2_S2_fjLj1024ELj1ELj4ELj1ELj16ENS_18Kernel_traits_baseILj1024ES2_S2_S2_S2_fjLj128EEEEELb1ELb1ELb0ELb1EEEvNS_9FwdParamsE --------------------------
	.section	.nv.constant0._ZN10layer_norm13ln_fwd_kernelINS_13Kernel_traitsI13__nv_bfloat16S2_S2_S2_fjLj1024ELj1ELj4ELj1ELj16ENS_18Kernel_traits_baseILj1024ES2_S2_S2_S2_fjLj128EEEEELb1ELb1ELb0ELb1EEEvNS_9FwdParamsE,"a",@progbits
	.sectionflags	@""
	.align	4
.nv.constant0._ZN10layer_norm13ln_fwd_kernelINS_13Kernel_traitsI13__nv_bfloat16S2_S2_S2_fjLj1024ELj1ELj4ELj1ELj16ENS_18Kernel_traits_baseILj1024ES2_S2_S2_S2_fjLj128EEEEELb1ELb1ELb0ELb1EEEvNS_9FwdParamsE:
	.zero		1128


//--------------------- .nv.constant0._ZN10layer_norm13ln_fwd_kernelINS_13Kernel_traitsI13__nv_bfloat16S2_S2_S2_fjLj1024ELj1ELj4ELj1ELj16ENS_18Kernel_traits_baseILj1024ES2_S2_S2_S2_fjLj128EEEEELb1ELb1ELb1ELb0EEEvNS_9FwdParamsE --------------------------
	.section	.nv.constant0._ZN10layer_norm13ln_fwd_kernelINS_13Kernel_traitsI13__nv_bfloat16S2_S2_S2_fjLj1024ELj1ELj4ELj1ELj16ENS_18Kernel_traits_baseILj1024ES2_S2_S2_S2_fjLj128EEEEELb1ELb1ELb1ELb0EEEvNS_9FwdParamsE,"a",@progbits
	.sectionflags	@""
	.align	4
.nv.constant0._ZN10layer_norm13ln_fwd_kernelINS_13Kernel_traitsI13__nv_bfloat16S2_S2_S2_fjLj1024ELj1ELj4ELj1ELj16ENS_18Kernel_traits_baseILj1024ES2_S2_S2_S2_fjLj128EEEEELb1ELb1ELb1ELb0EEEvNS_9FwdParamsE:
	.zero		1128


//--------------------- .nv.constant0._ZN10layer_norm13ln_fwd_kernelINS_13Kernel_traitsI13__nv_bfloat16S2_S2_S2_fjLj1024ELj1ELj4ELj1ELj16ENS_18Kernel_traits_baseILj1024ES2_S2_S2_S2_fjLj128EEEEELb1ELb1ELb1ELb1EEEvNS_9FwdParamsE --------------------------
	.section	.nv.constant0._ZN10layer_norm13ln_fwd_kernelINS_13Kernel_traitsI13__nv_bfloat16S2_S2_S2_fjLj1024ELj1ELj4ELj1ELj16ENS_18Kernel_traits_baseILj1024ES2_S2_S2_S2_fjLj128EEEEELb1ELb1ELb1ELb1EEEvNS_9FwdParamsE,"a",@progbits
	.sectionflags	@""
	.align	4
.nv.constant0._ZN10layer_norm13ln_fwd_kernelINS_13Kernel_traitsI13__nv_bfloat16S2_S2_S2_fjLj1024ELj1ELj4ELj1ELj16ENS_18Kernel_traits_baseILj1024ES2_S2_S2_S2_fjLj128EEEEELb1ELb1ELb1ELb1EEEvNS_9FwdParamsE:
	.zero		1128


//--------------------- .nv.constant0._ZN10layer_norm13ln_fwd_kernelINS_13Kernel_traitsI6__halfS2_S2_S2_fjLj1024ELj1ELj4ELj1ELj16ENS_18Kernel_traits_baseILj1024ES2_S2_S2_S2_fjLj128EEEEELb0ELb0ELb0ELb0EEEvNS_9FwdParamsE --------------------------
	.section	.nv.constant0._ZN10layer_norm13ln_fwd_kernelINS_13Kernel_traitsI6__halfS2_S2_S2_fjLj1024ELj1ELj4ELj1ELj16ENS_18Kernel_traits_baseILj1024ES2_S2_S2_S2_fjLj128EEEEELb0ELb0ELb0ELb0EEEvNS_9FwdParamsE,"a",@progbits
	.sectionflags	@""
	.align	4
.nv.constant0._ZN10layer_norm13ln_fwd_kernelINS_13Kernel_traitsI6__halfS2_S2_S2_fjLj1024ELj1ELj4ELj1ELj16ENS_18Kernel_traits_baseILj1024ES2_S2_S2_S2_fjLj128EEEEELb0ELb0ELb0ELb0EEEvNS_9FwdParamsE:
	.zero		1128


//--------------------- .nv.constant0._ZN10layer_norm13ln_fwd_kernelINS_13Kernel_traitsI6__halfS2_S2_S2_fjLj1024ELj1ELj4ELj1ELj16ENS_18Kernel_traits_baseILj1024ES2_S2_S2_S2_fjLj128EEEEELb0ELb0ELb0ELb1EEEvNS_9FwdParamsE --------------------------
	.section	.nv.constant0._ZN10layer_norm13ln_fwd_kernelINS_13Kernel_traitsI6__halfS2_S2_S2_fjLj1024ELj1ELj4ELj1ELj16ENS_18Kernel_traits_baseILj1024ES2_S2_S2_S2_fjLj128EEEEELb0ELb0ELb0ELb1EEEvNS_9FwdParamsE,"a",@progbits
	.sectionflags	@""
	.align	4
.nv.constant0._ZN10layer_norm13ln_fwd_kernelINS_13Kernel_traitsI6__halfS2_S2_S2_fjLj1024ELj1ELj4ELj1ELj16ENS_18Kernel_traits_baseILj1024ES2_S2_S2_S2_fjLj128EEEEELb0ELb0ELb0ELb1EEEvNS_9FwdParamsE:
	.zero		1128


//--------------------- .nv.constant0._ZN10layer_norm13ln_fwd_kernelINS_13Kernel_traitsI6__halfS2_S2_S2_fjLj1024ELj1ELj4ELj1ELj16ENS_18Kernel_traits_baseILj1024ES2_S2_S2_S2_fjLj128EEEEELb0ELb0ELb1ELb0EEEvNS_9FwdParamsE --------------------------
	.section	.nv.constant0._ZN10layer_norm13ln_fwd_kernelINS_13Kernel_traitsI6__halfS2_S2_S2_fjLj1024ELj1ELj4ELj1ELj16ENS_18Kernel_traits_baseILj1024ES2_S2_S2_S2_fjLj128EEEEELb0ELb0ELb1ELb0EEEvNS_9FwdParamsE,"a",@progbits
	.sectionflags	@""
	.align	4
.nv.constant0._ZN10layer_norm13ln_fwd_kernelINS_13Kernel_traitsI6__halfS2_S2_S2_fjLj1024ELj1ELj4ELj1ELj16ENS_18Kernel_traits_baseILj1024ES2_S2_S2_S2_fjLj128EEEEELb0ELb0ELb1ELb0EEEvNS_9FwdParamsE:
	.zero		1128


//--------------------- .nv.constant0._ZN10layer_norm13ln_fwd_kernelINS_13Kernel_traitsI6__halfS2_S2_S2_fjLj1024ELj1ELj4ELj1ELj16ENS_18Kernel_traits_baseILj1024ES2_S2_S2_S2_fjLj128EEEEELb0ELb0ELb1ELb1EEEvNS_9FwdParamsE --------------------------
	.section	.nv.constant0._ZN10layer_norm13ln_fwd_kernelINS_13Kernel_traitsI6__halfS2_S2_S2_fjLj1024ELj1ELj4ELj1ELj16ENS_18Kernel_traits_baseILj1024ES2_S2_S2_S2_fjLj128EEEEELb0ELb0ELb1ELb1EEEvNS_9FwdParamsE,"a",@progbits
	.sectionflags	@""
	.align	4
.nv.constant0._ZN10layer_norm13ln_fwd_kernelINS_13Kernel_traitsI6__halfS2_S2_S2_fjLj1024ELj1ELj4ELj1ELj16ENS_18Kernel_traits_baseILj1024ES2_S2_S2_S2_fjLj128EEEEELb0ELb0ELb1ELb1EEEvNS_9FwdParamsE:
	.zero		1128


//--------------------- .nv.constant0._ZN10layer_norm13ln_fwd_kernelINS_13Kernel_traitsI6__halfS2_S2_S2_fjLj1024ELj1ELj4ELj1ELj16ENS_18Kernel_traits_baseILj1024ES2_S2_S2_S2_fjLj128EEEEELb0ELb1ELb0ELb0EEEvNS_9FwdParamsE --------------------------
	.section	.nv.constant0._ZN10layer_norm13ln_fwd_kernelINS_13Kernel_traitsI6__halfS2_S2_S2_fjLj1024ELj1ELj4ELj1ELj16ENS_18Kernel_traits_baseILj1024ES2_S2_S2_S2_fjLj128EEEEELb0ELb1ELb0ELb0EEEvNS_9FwdParamsE,"a",@progbits
	.sectionflags	@""
	.align	4
.nv.constant0._ZN10layer_norm13ln_fwd_kernelINS_13Kernel_traitsI6__halfS2_S2_S2_fjLj1024ELj1ELj4ELj1ELj16ENS_18Kernel_traits_baseILj1024ES2_S2_S2_S2_fjLj128EEEEELb0ELb1ELb0ELb0EEEvNS_9FwdParamsE:
	.zero		1128


//--------------------- .nv.constant0._ZN10layer_norm13ln_fwd_kernelINS_13Kernel_traitsI6__halfS2_S2_S2_fjLj1024ELj1ELj4ELj1ELj16ENS_18Kernel_traits_baseILj1024ES2_S2_S2_S2_fjLj128EEEEELb0ELb1ELb0ELb1EEEvNS_9FwdParamsE --------------------------
	.section	.nv.constant0._ZN10layer_norm13ln_fwd_kernelINS_13Kernel_traitsI6__halfS2_S2_S2_fjLj1024ELj1ELj4ELj1ELj16ENS_18Kernel_traits_baseILj1024ES2_S2_S2_S2_fjLj128EEEEELb0ELb1ELb0ELb1EEEvNS_9FwdParamsE,"a",@progbits
	.sectionflags	@""
	.align	4
.nv.constant0._ZN10layer_norm13ln_fwd_kernelINS_13Kernel_traitsI6__halfS2_S2_S2_fjLj1024ELj1ELj4ELj1ELj16ENS_18Kernel_traits_baseILj1024ES2_S2_S2_S2_fjLj128EEEEELb0ELb1ELb0ELb1EEEvNS_9FwdParamsE:
	.zero		1128


//--------------------- .nv.constant0._ZN10layer_norm13ln_fwd_kernelINS_13Kernel_traitsI6__halfS2_S2_S2_fjLj1024ELj1ELj4ELj1ELj16ENS_18Kernel_traits_baseILj1024ES2_S2_S2_S2_fjLj128EEEEELb0ELb1ELb1ELb0EEEvNS_9FwdParamsE --------------------------
	.section	.nv.constant0._ZN10layer_norm13ln_fwd_kernelINS_13Kernel_traitsI6__halfS2_S2_S2_fjLj1024ELj1ELj4ELj1ELj16ENS_18Kernel_traits_baseILj1024ES2_S2_S2_S2_fjLj128EEEEELb0ELb1ELb1ELb0EEEvNS_9FwdParamsE,"a",@progbits
	.sectionflags	@""
	.align	4
.nv.constant0._ZN10layer_norm13ln_fwd_kernelINS_13Kernel_traitsI6__halfS2_S2_S2_fjLj1024ELj1ELj4ELj1ELj16ENS_18Kernel_traits_baseILj1024ES2_S2_S2_S2_fjLj128EEEEELb0ELb1ELb1ELb0EEEvNS_9FwdParamsE:
	.zero		1128


//--------------------- .nv.constant0._ZN10layer_norm13ln_fwd_kernelINS_13Kernel_traitsI6__halfS2_S2_S2_fjLj1024ELj1ELj4ELj1ELj16ENS_18Kernel_traits_baseILj1024ES2_S2_S2_S2_fjLj128EEEEELb0ELb1ELb1ELb1EEEvNS_9FwdParamsE --------------------------
	.section	.nv.constant0._ZN10layer_norm13ln_fwd_kernelINS_13Kernel_traitsI6__halfS2_S2_S2_fjLj1024ELj1ELj4ELj1ELj16ENS_18Kernel_traits_baseILj1024ES2_S2_S2_S2_fjLj128EEEEELb0ELb1ELb1ELb1EEEvNS_9FwdParamsE,"a",@progbits
	.sectionflags	@""
	.align	4
.nv.constant0._ZN10layer_norm13ln_fwd_kernelINS_13Kernel_traitsI6__halfS2_S2_S2_fjLj1024ELj1ELj4ELj1ELj16ENS_18Kernel_traits_baseILj1024ES2_S2_S2_S2_fjLj128EEEEELb0ELb1ELb1ELb1EEEvNS_9FwdParamsE:
	.zero		1128


//--------------------- .nv.constant0._ZN10layer_norm13ln_fwd_kernelINS_13Kernel_traitsI6__halfS2_S2_S2_fjLj1024ELj1ELj4ELj1ELj16ENS_18Kernel_traits_baseILj1024ES2_S2_S2_S2_fjLj128EEEEELb1ELb0ELb0ELb0EEEvNS_9FwdParamsE --------------------------
	.section	.nv.constant0._ZN10layer_norm13ln_fwd_kernelINS_13Kernel_traitsI6__halfS2_S2_S2_fjLj1024ELj1ELj4ELj1ELj16ENS_18Kernel_traits_baseILj1024ES2_S2_S2_S2_fjLj128EEEEELb1ELb0ELb0ELb0EEEvNS_9FwdParamsE,"a",@progbits
	.sectionflags	@""
	.align	4
.nv.constant0._ZN10layer_norm13ln_fwd_kernelINS_13Kernel_traitsI6__halfS2_S2_S2_fjLj1024ELj1ELj4ELj1ELj16ENS_18Kernel_traits_baseILj1024ES2_S2_S2_S2_fjLj128EEEEELb1ELb0ELb0ELb0EEEvNS_9FwdParamsE:
	.zero		1128


//--------------------- .nv.constant0._ZN10layer_norm13ln_fwd_kernelINS_13Kernel_traitsI6__halfS2_S2_S2_fjLj1024ELj1ELj4ELj1ELj16ENS_18Kernel_traits_baseILj1024ES2_S2_S2_S2_fjLj128EEEEELb1ELb0ELb0ELb1EEEvNS_9FwdParamsE --------------------------
	.section	.nv.constant0._ZN10layer_norm13ln_fwd_kernelINS_13Kernel_traitsI6__halfS2_S2_S2_fjLj1024ELj1ELj4ELj1ELj16ENS_18Kernel_traits_baseILj1024ES2_S2_S2_S2_fjLj128EEEEELb1ELb0ELb0ELb1EEEvNS_9FwdParamsE,"a",@progbits
	.sectionflags	@""
	.align	4
.nv.constant0._ZN10layer_norm13ln_fwd_kernelINS_13Kernel_traitsI6__halfS2_S2_S2_fjLj1024ELj1ELj4ELj1ELj16ENS_18Kernel_traits_baseILj1024ES2_S2_S2_S2_fjLj128EEEEELb1ELb0ELb0ELb1EEEvNS_9FwdParamsE:
	.zero		1128


//--------------------- .nv.constant0._ZN10layer_norm13ln_fwd_kernelINS_13Kernel_traitsI6__halfS2_S2_S2_fjLj1024ELj1ELj4ELj1ELj16ENS_18Kernel_traits_baseILj1024ES2_S2_S2_S2_fjLj128EEEEELb1ELb0ELb1ELb0EEEvNS_9FwdParamsE --------------------------
	.section	.nv.constant0._ZN10layer_norm13ln_fwd_kernelINS_13Kernel_traitsI6__halfS2_S2_S2_fjLj1024ELj1ELj4ELj1ELj16ENS_18Kernel_traits_baseILj1024ES2_S2_S2_S2_fjLj128EEEEELb1ELb0ELb1ELb0EEEvNS_9FwdParamsE,"a",@progbits
	.sectionflags	@""
	.align	4
.nv.constant0._ZN10layer_norm13ln_fwd_kernelINS_13Kernel_traitsI6__halfS2_S2_S2_fjLj1024ELj1ELj4ELj1ELj16ENS_18Kernel_traits_baseILj1024ES2_S2_S2_S2_fjLj128EEEEELb1ELb0ELb1ELb0EEEvNS_9FwdParamsE:
	.zero		1128


//--------------------- .nv.constant0._ZN10layer_norm13ln_fwd_kernelINS_13Kernel_traitsI6__halfS2_S2_S2_fjLj1024ELj1ELj4ELj1ELj16ENS_18Kernel_traits_baseILj1024ES2_S2_S2_S2_fjLj128EEEEELb1ELb0ELb1ELb1EEEvNS_9FwdParamsE --------------------------
	.section	.nv.constant0._ZN10layer_norm13ln_fwd_kernelINS_13Kernel_traitsI6__halfS2_S2_S2_fjLj1024ELj1ELj4ELj1ELj16ENS_18Kernel_traits_baseILj1024ES2_S2_S2_S2_fjLj128EEEEELb1ELb0ELb1ELb1EEEvNS_9FwdParamsE,"a",@progbits
	.sectionflags	@""
	.align	4
.nv.constant0._ZN10layer_norm13ln_fwd_kernelINS_13Kernel_traitsI6__halfS2_S2_S2_fjLj1024ELj1ELj4ELj1ELj16ENS_18Kernel_traits_baseILj1024ES2_S2_S2_S2_fjLj128EEEEELb1ELb0ELb1ELb1EEEvNS_9FwdParamsE:
	.zero		1128


//--------------------- .nv.constant0._ZN10layer_norm13ln_fwd_kernelINS_13Kernel_traitsI6__halfS2_S2_S2_fjLj1024ELj1ELj4ELj1ELj16ENS_18Kernel_traits_baseILj1024ES2_S2_S2_S2_fjLj128EEEEELb1ELb1ELb0ELb0EEEvNS_9FwdParamsE --------------------------
	.section	.nv.constant0._ZN10layer_norm13ln_fwd_kernelINS_13Kernel_traitsI6__halfS2_S2_S2_fjLj1024ELj1ELj4ELj1ELj16ENS_18Kernel_traits_baseILj1024ES2_S2_S2_S2_fjLj128EEEEELb1ELb1ELb0ELb0EEEvNS_9FwdParamsE,"a",@progbits
	.sectionflags	@""
	.align	4
.nv.constant0._ZN10layer_norm13ln_fwd_kernelINS_13Kernel_traitsI6__halfS2_S2_S2_fjLj1024ELj1ELj4ELj1ELj16ENS_18Kernel_traits_baseILj1024ES2_S2_S2_S2_fjLj128EEEEELb1ELb1ELb0ELb0EEEvNS_9FwdParamsE:
	.zero		1128


//--------------------- .nv.constant0._ZN10layer_norm13ln_fwd_kernelINS_13Kernel_traitsI6__halfS2_S2_S2_fjLj1024ELj1ELj4ELj1ELj16ENS_18Kernel_traits_baseILj1024ES2_S2_S2_S2_fjLj128EEEEELb1ELb1ELb0ELb1EEEvNS_9FwdParamsE --------------------------
	.section	.nv.constant0._ZN10layer_norm13ln_fwd_kernelINS_13Kernel_traitsI6__halfS2_S2_S2_fjLj1024ELj1ELj4ELj1ELj16ENS_18Kernel_traits_baseILj1024ES2_S2_S2_S2_fjLj128EEEEELb1ELb1ELb0ELb1EEEvNS_9FwdParamsE,"a",@progbits
	.sectionflags	@""
	.align	4
.nv.constant0._ZN10layer_norm13ln_fwd_kernelINS_13Kernel_traitsI6__halfS2_S2_S2_fjLj1024ELj1ELj4ELj1ELj16ENS_18Kernel_traits_baseILj1024ES2_S2_S2_S2_fjLj128EEEEELb1ELb1ELb0ELb1EEEvNS_9FwdParamsE:
	.zero		1128


//--------------------- .nv.constant0._ZN10layer_norm13ln_fwd_kernelINS_13Kernel_traitsI6__halfS2_S2_S2_fjLj1024ELj1ELj4ELj1ELj16ENS_18Kernel_traits_baseILj1024ES2_S2_S2_S2_fjLj128EEEEELb1ELb1ELb1ELb0EEEvNS_9FwdParamsE --------------------------
	.section	.nv.constant0._ZN10layer_norm13ln_fwd_kernelINS_13Kernel_traitsI6__halfS2_S2_S2_fjLj1024ELj1ELj4ELj1ELj16ENS_18Kernel_traits_baseILj1024ES2_S2_S2_S2_fjLj128EEEEELb1ELb1ELb1ELb0EEEvNS_9FwdParamsE,"a",@progbits
	.sectionflags	@""
	.align	4
.nv.constant0._ZN10layer_norm13ln_fwd_kernelINS_13Kernel_traitsI6__halfS2_S2_S2_fjLj1024ELj1ELj4ELj1ELj16ENS_18Kernel_traits_baseILj1024ES2_S2_S2_S2_fjLj128EEEEELb1ELb1ELb1ELb0EEEvNS_9FwdParamsE:
	.zero		1128


//--------------------- .nv.constant0._ZN10layer_norm13ln_fwd_kernelINS_13Kernel_traitsI6__halfS2_S2_S2_fjLj1024ELj1ELj4ELj1ELj16ENS_18Kernel_traits_baseILj1024ES2_S2_S2_S2_fjLj128EEEEELb1ELb1ELb1ELb1EEEvNS_9FwdParamsE --------------------------
	.section	.nv.constant0._ZN10layer_norm13ln_fwd_kernelINS_13Kernel_traitsI6__halfS2_S2_S2_fjLj1024ELj1ELj4ELj1ELj16ENS_18Kernel_traits_baseILj1024ES2_S2_S2_S2_fjLj128EEEEELb1ELb1ELb1ELb1EEEvNS_9FwdParamsE,"a",@progbits
	.sectionflags	@""
	.align	4
.nv.constant0._ZN10layer_norm13ln_fwd_kernelINS_13Kernel_traitsI6__halfS2_S2_S2_fjLj1024ELj1ELj4ELj1ELj16ENS_18Kernel_traits_baseILj1024ES2_S2_S2_S2_fjLj128EEEEELb1ELb1ELb1ELb1EEEvNS_9FwdParamsE:
	.zero		1128


//--------------------- .nv.constant0._ZN10layer_norm13ln_fwd_kernelINS_13Kernel_traitsIf13__nv_bfloat16S2_S2_fjLj1024ELj1ELj4ELj1ELj16ENS_18Kernel_traits_baseILj1024EfS2_S2_S2_fjLj128EEEEELb0ELb0ELb0ELb0EEEvNS_9FwdParamsE --------------------------
	.section	.nv.constant0._ZN10layer_norm13ln_fwd_kernelINS_13Kernel_traitsIf13__nv_bfloat16S2_S2_fjLj1024ELj1ELj4ELj1ELj16ENS_18Kernel_traits_baseILj1024EfS2_S2_S2_fjLj128EEEEELb0ELb0ELb0ELb0EEEvNS_9FwdParamsE,"a",@progbits
	.sectionflags	@""
	.align	4
.nv.constant0._ZN10layer_norm13ln_fwd_kernelINS_13Kernel_traitsIf13__nv_bfloat16S2_S2_fjLj1024ELj1ELj4ELj1ELj16ENS_18Kernel_traits_baseILj1024EfS2_S2_S2_fjLj128EEEEELb0ELb0ELb0ELb0EEEvNS_9FwdParamsE:
	.zero		1128


//--------------------- .nv.constant0._ZN10layer_norm13ln_fwd_kernelINS_13Kernel_traitsIf13__nv_bfloat16S2_S2_fjLj1024ELj1ELj4ELj1ELj16ENS_18Kernel_traits_baseILj1024EfS2_S2_S2_fjLj128EEEEELb0ELb0ELb0ELb1EEEvNS_9FwdParamsE --------------------------
	.section	.nv.constant0._ZN10layer_norm13ln_fwd_kernelINS_13Kernel_traitsIf13__nv_bfloat16S2_S2_fjLj1024ELj1ELj4ELj1ELj16ENS_18Kernel_traits_baseILj1024EfS2_S2_S2_fjLj128EEEEELb0ELb0ELb0ELb1EEEvNS_9FwdParamsE,"a",@progbits
	.sectionflags	@""
	.align	4
.nv.constant0._ZN10layer_norm13ln_fwd_kernelINS_13Kernel_traitsIf13__nv_bfloat16S2_S2_fjLj1024ELj1ELj4ELj1ELj16ENS_18Kernel_traits_baseILj1024EfS2_S2_S2_fjLj128EEEEELb0ELb0ELb0ELb1EEEvNS_9FwdParamsE:
	.zero		1128


//--------------------- .nv.constant0._ZN10layer_norm13ln_fwd_kernelINS_13Kernel_traitsIf13__nv_bfloat16S2_S2_fjLj1024ELj1ELj4ELj1ELj16ENS_18Kernel_traits_baseILj1024EfS2_S2_S2_fjLj128EEEEELb0ELb0ELb1ELb0EEEvNS_9FwdParamsE --------------------------
	.section	.nv.constant0._ZN10layer_norm13ln_fwd_kernelINS_13Kernel_traitsIf13__nv_bfloat16S2_S2_fjLj1024ELj1ELj4ELj1ELj16ENS_18Kernel_traits_baseILj1024EfS2_S2_S2_fjLj128EEEEELb0ELb0ELb1ELb0EEEvNS_9FwdParamsE,"a",@progbits
	.sectionflags	@""
	.align	4
.nv.constant0._ZN10layer_norm13ln_fwd_kernelINS_13Kernel_traitsIf13__nv_bfloat16S2_S2_fjLj1024ELj1ELj4ELj1ELj16ENS_18Kernel_traits_baseILj1024EfS2_S2_S2_fjLj128EEEEELb0ELb0ELb1ELb0EEEvNS_9FwdParamsE:
	.zero		1128


//--------------------- .nv.constant0._ZN10layer_norm13ln_fwd_kernelINS_13Kernel_traitsIf13__nv_bfloat16S2_S2_fjLj1024ELj1ELj4ELj1ELj16ENS_18Kernel_traits_baseILj1024EfS2_S2_S2_fjLj128EEEEELb0ELb0ELb1ELb1EEEvNS_9FwdParamsE --------------------------
	.section	.nv.constant0._ZN10layer_norm13ln_fwd_kernelINS_13Kernel_traitsIf13__nv_bfloat16S2_S2_fjLj1024ELj1ELj4ELj1ELj16ENS_18Kernel_traits_baseILj1024EfS2_S2_S2_fjLj128EEEEELb0ELb0ELb1ELb1EEEvNS_9FwdParamsE,"a",@progbits
	.sectionflags	@""
	.align	4
.nv.constant0._ZN10layer_norm13ln_fwd_kernelINS_13Kernel_traitsIf13__nv_bfloat16S2_S2_fjLj1024ELj1ELj4ELj1ELj16ENS_18Kernel_traits_baseILj1024EfS2_S2_S2_fjLj128EEEEELb0ELb0ELb1ELb1EEEvNS_9FwdParamsE:
	.zero		1128


//--------------------- .nv.constant0._ZN10layer_norm13ln_fwd_kernelINS_13Kernel_traitsIf13__nv_bfloat16S2_S2_fjLj1024ELj1ELj4ELj1ELj16ENS_18Kernel_traits_baseILj1024EfS2_S2_S2_fjLj128EEEEELb0ELb1ELb0ELb0EEEvNS_9FwdParamsE --------------------------
	.section	.nv.constant0._ZN10layer_norm13ln_fwd_kernelINS_13Kernel_traitsIf13__nv_bfloat16S2_S2_fjLj1024ELj1ELj4ELj1ELj16ENS_18Kernel_traits_baseILj1024EfS2_S2_S2_fjLj128EEEEELb0ELb1ELb0ELb0EEEvNS_9FwdParamsE,"a",@progbits
	.sectionflags	@""
	.align	4
.nv.constant0._ZN10layer_norm13ln_fwd_kernelINS_13Kernel_traitsIf13__nv_bfloat16S2_S2_fjLj1024ELj1ELj4ELj1ELj16ENS_18Kernel_traits_baseILj1024EfS2_S2_S2_fjLj128EEEEELb0ELb1ELb0ELb0EEEvNS_9FwdParamsE:
	.zero		1128


//--------------------- .nv.constant0._ZN10layer_norm13ln_fwd_kernelINS_13Kernel_traitsIf13__nv_bfloat16S2_S2_fjLj1024ELj1ELj4ELj1ELj16ENS_18Kernel_traits_baseILj1024EfS2_S2_S2_fjLj128EEEEELb0ELb1ELb0ELb1EEEvNS_9FwdParamsE --------------------------
	.section	.nv.constant0._ZN10layer_norm13ln_fwd_kernelINS_13Kernel_traitsIf13__nv_bfloat16S2_S2_fjLj1024ELj1ELj4ELj1ELj16ENS_18Kernel_traits_baseILj1024EfS2_S2_S2_fjLj128EEEEELb0ELb1ELb0ELb1EEEvNS_9FwdParamsE,"a",@progbits
	.sectionflags	@""
	.align	4
.nv.constant0._ZN10layer_norm13ln_fwd_kernelINS_13Kernel_traitsIf13__nv_bfloat16S2_S2_fjLj1024ELj1ELj4ELj1ELj16ENS_18Kernel_traits_baseILj1024EfS2_S2_S2_fjLj128EEEEELb0ELb1ELb0ELb1EEEvNS_9FwdParamsE:
	.zero		1128


//--------------------- .nv.constant0._ZN10layer_norm13ln_fwd_kernelINS_13Kernel_traitsIf13__nv_bfloat16S2_S2_fjLj1024ELj1ELj4ELj1ELj16ENS_18Kernel_traits_baseILj1024EfS2_S2_S2_fjLj128EEEEELb0ELb1ELb1ELb0EEEvNS_9FwdParamsE --------------------------
	.section	.nv.constant0._ZN10layer_norm13ln_fwd_kernelINS_13Kernel_traitsIf13__nv_bfloat16S2_S2_fjLj1024ELj1ELj4ELj1ELj16ENS_18Kernel_traits_baseILj1024EfS2_S2_S2_fjLj128EEEEELb0ELb1ELb1ELb0EEEvNS_9FwdParamsE,"a",@progbits
	.sectionflags	@""
	.align	4
.nv.constant0._ZN10layer_norm13ln_fwd_kernelINS_13Kernel_traitsIf13__nv_bfloat16S2_S2_fjLj1024ELj1ELj4ELj1ELj16ENS_18Kernel_traits_baseILj1024EfS2_S2_S2_fjLj128EEEEELb0ELb1ELb1ELb0EEEvNS_9FwdParamsE:
	.zero		1128


//--------------------- .nv.constant0._ZN10layer_norm13ln_fwd_kernelINS_13Kernel_traitsIf13__nv_bfloat16S2_S2_fjLj1024ELj1ELj4ELj1ELj16ENS_18Kernel_traits_baseILj1024EfS2_S2_S2_fjLj128EEEEELb0ELb1ELb1ELb1EEEvNS_9FwdParamsE --------------------------
	.section	.nv.constant0._ZN10layer_norm13ln_fwd_kernelINS_13Kernel_traitsIf13__nv_bfloat16S2_S2_fjLj1024ELj1ELj4ELj1ELj16ENS_18Kernel_traits_baseILj1024EfS2_S2_S2_fjLj128EEEEELb0ELb1ELb1ELb1EEEvNS_9FwdParamsE,"a",@progbits
	.sectionflags	@""
	.align	4
.nv.constant0._ZN10layer_norm13ln_fwd_kernelINS_13Kernel_traitsIf13__nv_bfloat16S2_S2_fjLj1024ELj1ELj4ELj1ELj16ENS_18Kernel_traits_baseILj1024EfS2_S2_S2_fjLj128EEEEELb0ELb1ELb1ELb1EEEvNS_9FwdParamsE:
	.zero		1128


//--------------------- .nv.constant0._ZN10layer_norm13ln_fwd_kernelINS_13Kernel_traitsIf13__nv_bfloat16S2_S2_fjLj1024ELj1ELj4ELj1ELj16ENS_18Kernel_traits_baseILj1024EfS2_S2_S2_fjLj128EEEEELb1ELb0ELb0ELb0EEEvNS_9FwdParamsE --------------------------
	.section	.nv.constant0._ZN10layer_norm13ln_fwd_kernelINS_13Kernel_traitsIf13__nv_bfloat16S2_S2_fjLj1024ELj1ELj4ELj1ELj16ENS_18Kernel_traits_baseILj1024EfS2_S2_S2_fjLj128EEEEELb1ELb0ELb0ELb0EEEvNS_9FwdParamsE,"a",@progbits
	.sectionflags	@""
	.align	4
.nv.constant0._ZN10layer_norm13ln_fwd_kernelINS_13Kernel_traitsIf13__nv_bfloat16S2_S2_fjLj1024ELj1ELj4ELj1ELj16ENS_18Kernel_traits_baseILj1024EfS2_S2_S2_fjLj128EEEEELb1ELb0ELb0ELb0EEEvNS_9FwdParamsE:
	.zero		1128


//--------------------- .nv.constant0._ZN10layer_norm13ln_fwd_kernelINS_13Kernel_traitsIf13__nv_bfloat16S2_S2_fjLj1024ELj1ELj4ELj1ELj16ENS_18Kernel_traits_baseILj1024EfS2_S2_S2_fjLj128EEEEELb1ELb0ELb0ELb1EEEvNS_9FwdParamsE --------------------------
	.section	.nv.constant0._ZN10layer_norm13ln_fwd_kernelINS_13Kernel_traitsIf13__nv_bfloat16S2_S2_fjLj1024ELj1ELj4ELj1ELj16ENS_18Kernel_traits_baseILj1024EfS2_S2_S2_fjLj128EEEEELb1ELb0ELb0ELb1EEEvNS_9FwdParamsE,"a",@progbits
	.sectionflags	@""
	.align	4
.nv.constant0._ZN10layer_norm13ln_fwd_kernelINS_13Kernel_traitsIf13__nv_bfloat16S2_S2_fjLj1024ELj1ELj4ELj1ELj16ENS_18Kernel_traits_baseILj1024EfS2_S2_S2_fjLj128EEEEELb1ELb0ELb0ELb1EEEvNS_9FwdParamsE:
	.zero		1128


//--------------------- .nv.constant0._ZN10layer_norm13ln_fwd_kernelINS_13Kernel_traitsIf13__nv_bfloat16S2_S2_fjLj1024ELj1ELj4ELj1ELj16ENS_18Kernel_traits_baseILj1024EfS2_S2_S2_fjLj128EEEEELb1ELb0ELb1ELb0EEEvNS_9FwdParamsE --------------------------
	.section	.nv.constant0._ZN10layer_norm13ln_fwd_kernelINS_13Kernel_traitsIf13__nv_bfloat16S2_S2_fjLj1024ELj1ELj4ELj1ELj16ENS_18Kernel_traits_baseILj1024EfS2_S2_S2_fjLj128EEEEELb1ELb0ELb1ELb0EEEvNS_9FwdParamsE,"a",@progbits
	.sectionflags	@""
	.align	4
.nv.constant0._ZN10layer_norm13ln_fwd_kernelINS_13Kernel_traitsIf13__nv_bfloat16S2_S2_fjLj1024ELj1ELj4ELj1ELj16ENS_18Kernel_traits_baseILj1024EfS2_S2_S2_fjLj128EEEEELb1ELb0ELb1ELb0EEEvNS_9FwdParamsE:
	.zero		1128


//--------------------- .nv.constant0._ZN10layer_norm13ln_fwd_kernelINS_13Kernel_traitsIf13__nv_bfloat16S2_S2_fjLj1024ELj1ELj4ELj1ELj16ENS_18Kernel_traits_baseILj1024EfS2_S2_S2_fjLj128EEEEELb1ELb0ELb1ELb1EEEvNS_9FwdParamsE --------------------------
	.section	.nv.constant0._ZN10layer_norm13ln_fwd_kernelINS_13Kernel_traitsIf13__nv_bfloat16S2_S2_fjLj1024ELj1ELj4ELj1ELj16ENS_18Kernel_traits_baseILj1024EfS2_S2_S2_fjLj128EEEEELb1ELb0ELb1ELb1EEEvNS_9FwdParamsE,"a",@progbits
	.sectionflags	@""
	.align	4
.nv.constant0._ZN10layer_norm13ln_fwd_kernelINS_13Kernel_traitsIf13__nv_bfloat16S2_S2_fjLj1024ELj1ELj4ELj1ELj16ENS_18Kernel_traits_baseILj1024EfS2_S2_S2_fjLj128EEEEELb1ELb0ELb1ELb1EEEvNS_9FwdParamsE:
	.zero		1128


//--------------------- .nv.constant0._ZN10layer_norm13ln_fwd_kernelINS_13Kernel_traitsIf13__nv_bfloat16S2_S2_fjLj1024ELj1ELj4ELj1ELj16ENS_18Kernel_traits_baseILj1024EfS2_S2_S2_fjLj128EEEEELb1ELb1ELb0ELb0EEEvNS_9FwdParamsE --------------------------
	.section	.nv.constant0._ZN10layer_norm13ln_fwd_kernelINS_13Kernel_traitsIf13__nv_bfloat16S2_S2_fjLj1024ELj1ELj4ELj1ELj16ENS_18Kernel_traits_baseILj1024EfS2_S2_S2_fjLj128EEEEELb1ELb1ELb0ELb0EEEvNS_9FwdParamsE,"a",@progbits
	.sectionflags	@""
	.align	4
.nv.constant0._ZN10layer_norm13ln_fwd_kernelINS_13Kernel_traitsIf13__nv_bfloat16S2_S2_fjLj1024ELj1ELj4ELj1ELj16ENS_18Kernel_traits_baseILj1024EfS2_S2_S2_fjLj128EEEEELb1ELb1ELb0ELb0EEEvNS_9FwdParamsE:
	.zero		1128


//--------------------- .nv.constant0._ZN10layer_norm13ln_fwd_kernelINS_13Kernel_traitsIf13__nv_bfloat16S2_S2_fjLj1024ELj1ELj4ELj1ELj16ENS_18Kernel_traits_baseILj1024EfS2_S2_S2_fjLj128EEEEELb1ELb1ELb0ELb1EEEvNS_9FwdParamsE --------------------------
	.section	.nv.constant0._ZN10layer_norm13ln_fwd_kernelINS_13Kernel_traitsIf13__nv_bfloat16S2_S2_fjLj1024ELj1ELj4ELj1ELj16ENS_18Kernel_traits_baseILj1024EfS2_S2_S2_fjLj128EEEEELb1ELb1ELb0ELb1EEEvNS_9FwdParamsE,"a",@progbits
	.sectionflags	@""
	.align	4
.nv.constant0._ZN10layer_norm13ln_fwd_kernelINS_13Kernel_traitsIf13__nv_bfloat16S2_S2_fjLj1024ELj1ELj4ELj1ELj16ENS_18Kernel_traits_baseILj1024EfS2_S2_S2_fjLj128EEEEELb1ELb1ELb0ELb1EEEvNS_9FwdParamsE:
	.zero		1128


//--------------------- .nv.constant0._ZN10layer_norm13ln_fwd_kernelINS_13Kernel_traitsIf13__nv_bfloat16S2_S2_fjLj1024ELj1ELj4ELj1ELj16ENS_18Kernel_traits_baseILj1024EfS2_S2_S2_fjLj128EEEEELb1ELb1ELb1ELb0EEEvNS_9FwdParamsE --------------------------
	.section	.nv.constant0._ZN10layer_norm13ln_fwd_kernelINS_13Kernel_traitsIf13__nv_bfloat16S2_S2_fjLj1024ELj1ELj4ELj1ELj16ENS_18Kernel_traits_baseILj1024EfS2_S2_S2_fjLj128EEEEELb1ELb1ELb1ELb0EEEvNS_9FwdParamsE,"a",@progbits
	.sectionflags	@""
	.align	4
.nv.constant0._ZN10layer_norm13ln_fwd_kernelINS_13Kernel_traitsIf13__nv_bfloat16S2_S2_fjLj1024ELj1ELj4ELj1ELj16ENS_18Kernel_traits_baseILj1024EfS2_S2_S2_fjLj128EEEEELb1ELb1ELb1ELb0EEEvNS_9FwdParamsE:
	.zero		1128


//--------------------- .nv.constant0._ZN10layer_norm13ln_fwd_kernelINS_13Kernel_traitsIf13__nv_bfloat16S2_S2_fjLj1024ELj1ELj4ELj1ELj16ENS_18Kernel_traits_baseILj1024EfS2_S2_S2_fjLj128EEEEELb1ELb1ELb1ELb1EEEvNS_9FwdParamsE --------------------------
	.section	.nv.constant0._ZN10layer_norm13ln_fwd_kernelINS_13Kernel_traitsIf13__nv_bfloat16S2_S2_fjLj1024ELj1ELj4ELj1ELj16ENS_18Kernel_traits_baseILj1024EfS2_S2_S2_fjLj128EEEEELb1ELb1ELb1ELb1EEEvNS_9FwdParamsE,"a",@progbits
	.sectionflags	@""
	.align	4
.nv.constant0._ZN10layer_norm13ln_fwd_kernelINS_13Kernel_traitsIf13__nv_bfloat16S2_S2_fjLj1024ELj1ELj4ELj1ELj16ENS_18Kernel_traits_baseILj1024EfS2_S2_S2_fjLj128EEEEELb1ELb1ELb1ELb1EEEvNS_9FwdParamsE:
	.zero		1128


//--------------------- .nv.constant0._ZN10layer_norm13ln_fwd_kernelINS_13Kernel_traitsI13__nv_bfloat16S2_fS2_fjLj1024ELj1ELj4ELj1ELj16ENS_18Kernel_traits_baseILj1024ES2_S2_fS2_fjLj128EEEEELb0ELb0ELb0ELb0EEEvNS_9FwdParamsE --------------------------
	.section	.nv.constant0._ZN10layer_norm13ln_fwd_kernelINS_13Kernel_traitsI13__nv_bfloat16S2_fS2_fjLj1024ELj1ELj4ELj1ELj16ENS_18Kernel_traits_baseILj1024ES2_S2_fS2_fjLj128EEEEELb0ELb0ELb0ELb0EEEvNS_9FwdParamsE,"a",@progbits
	.sectionflags	@""
	.align	4
.nv.constant0._ZN10layer_norm13ln_fwd_kernelINS_13Kernel_traitsI13__nv_bfloat16S2_fS2_fjLj1024ELj1ELj4ELj1ELj16ENS_18Kernel_traits_baseILj1024ES2_S2_fS2_fjLj128EEEEELb0ELb0ELb0ELb0EEEvNS_9FwdParamsE:
	.zero		1128


//--------------------- .nv.constant0._ZN10layer_norm13ln_fwd_kernelINS_13Kernel_traitsI13__nv_bfloat16S2_fS2_fjLj1024ELj1ELj4ELj1ELj16ENS_18Kernel_traits_baseILj1024ES2_S2_fS2_fjLj128EEEEELb0ELb0ELb0ELb1EEEvNS_9FwdParamsE --------------------------
	.section	.nv.constant0._ZN10layer_norm13ln_fwd_kernelINS_13Kernel_traitsI13__nv_bfloat16S2_fS2_fjLj1024ELj1ELj4ELj1ELj16ENS_18Kernel_traits_baseILj1024ES2_S2_fS2_fjLj128EEEEELb0ELb0ELb0ELb1EEEvNS_9FwdParamsE,"a",@progbits
	.sectionflags	@""
	.align	4
.nv.constant0._ZN10layer_norm13ln_fwd_kernelINS_13Kernel_traitsI13__nv_bfloat16S2_fS2_fjLj1024ELj1ELj4ELj1ELj16ENS_18Kernel_traits_baseILj1024ES2_S2_fS2_fjLj128EEEEELb0ELb0ELb0ELb1EEEvNS_9FwdParamsE:
	.zero		1128


//--------------------- .nv.constant0._ZN10layer_norm13ln_fwd_kernelINS_13Kernel_traitsI13__nv_bfloat16S2_fS2_fjLj1024ELj1ELj4ELj1ELj16ENS_18Kernel_traits_baseILj1024ES2_S2_fS2_fjLj128EEEEELb0ELb0ELb1ELb0EEEvNS_9FwdParamsE --------------------------
	.section	.nv.constant0._ZN10layer_norm13ln_fwd_kernelINS_13Kernel_traitsI13__nv_bfloat16S2_fS2_fjLj1024ELj1ELj4ELj1ELj16ENS_18Kernel_traits_baseILj1024ES2_S2_fS2_fjLj128EEEEELb0ELb0ELb1ELb0EEEvNS_9FwdParamsE,"a",@progbits
	.sectionflags	@""
	.align	4
.nv.constant0._ZN10layer_norm13ln_fwd_kernelINS_13Kernel_traitsI13__nv_bfloat16S2_fS2_fjLj1024ELj1ELj4ELj1ELj16ENS_18Kernel_traits_baseILj1024ES2_S2_fS2_fjLj128EEEEELb0ELb0ELb1ELb0EEEvNS_9FwdParamsE:
	.zero		1128


//--------------------- .nv.constant0._ZN10layer_norm13ln_fwd_kernelINS_13Kernel_traitsI13__nv_bfloat16S2_fS2_fjLj1024ELj1ELj4ELj1ELj16ENS_18Kernel_traits_baseILj1024ES2_S2_fS2_fjLj128EEEEELb0ELb0ELb1ELb1EEEvNS_9FwdParamsE --------------------------
	.section	.nv.constant0._ZN10layer_norm13ln_fwd_kernelINS_13Kernel_traitsI13__nv_bfloat16S2_fS2_fjLj1024ELj1ELj4ELj1ELj16ENS_18Kernel_traits_baseILj1024ES2_S2_fS2_fjLj128EEEEELb0ELb0ELb1ELb1EEEvNS_9FwdParamsE,"a",@progbits
	.sectionflags	@""
	.align	4
.nv.constant0._ZN10layer_norm13ln_fwd_kernelINS_13Kernel_traitsI13__nv_bfloat16S2_fS2_fjLj1024ELj1ELj4ELj1ELj16ENS_18Kernel_traits_baseILj1024ES2_S2_fS2_fjLj128EEEEELb0ELb0ELb1ELb1EEEvNS_9FwdParamsE:
	.zero		1128


//--------------------- .nv.constant0._ZN10layer_norm13ln_fwd_kernelINS_13Kernel_traitsI13__nv_bfloat16S2_fS2_fjLj1024ELj1ELj4ELj1ELj16ENS_18Kernel_traits_baseILj1024ES2_S2_fS2_fjLj128EEEEELb0ELb1ELb0ELb0EEEvNS_9FwdParamsE --------------------------
	.section	.nv.constant0._ZN10layer_norm13ln_fwd_kernelINS_13Kernel_traitsI13__nv_bfloat16S2_fS2_fjLj1024ELj1ELj4ELj1ELj16ENS_18Kernel_traits_baseILj1024ES2_S2_fS2_fjLj128EEEEELb0ELb1ELb0ELb0EEEvNS_9FwdParamsE,"a",@progbits
	.sectionflags	@""
	.align	4
.nv.constant0._ZN10layer_norm13ln_fwd_kernelINS_13Kernel_traitsI13__nv_bfloat16S2_fS2_fjLj1024ELj1ELj4ELj1ELj16ENS_18Kernel_traits_baseILj1024ES2_S2_fS2_fjLj128EEEEELb0ELb1ELb0ELb0EEEvNS_9FwdParamsE:
	.zero		1128


//--------------------- .nv.constant0._ZN10layer_norm13ln_fwd_kernelINS_13Kernel_traitsI13__nv_bfloat16S2_fS2_fjLj1024ELj1ELj4ELj1ELj16ENS_18Kernel_traits_baseILj1024ES2_S2_fS2_fjLj128EEEEELb0ELb1ELb0ELb1EEEvNS_9FwdParamsE --------------------------
	.section	.nv.constant0._ZN10layer_norm13ln_fwd_kernelINS_13Kernel_traitsI13__nv_bfloat16S2_fS2_fjLj1024ELj1ELj4ELj1ELj16ENS_18Kernel_traits_baseILj1024ES2_S2_fS2_fjLj128EEEEELb0ELb1ELb0ELb1EEEvNS_9FwdParamsE,"a",@progbits
	.sectionflags	@""
	.align	4
.nv.constant0._ZN10layer_norm13ln_fwd_kernelINS_13Kernel_traitsI13__nv_bfloat16S2_fS2_fjLj1024ELj1ELj4ELj1ELj16ENS_18Kernel_traits_baseILj1024ES2_S2_fS2_fjLj128EEEEELb0ELb1ELb0ELb1EEEvNS_9FwdParamsE:
	.zero		1128


//--------------------- .nv.constant0._ZN10layer_norm13ln_fwd_kernelINS_13Kernel_traitsI13__nv_bfloat16S2_fS2_fjLj1024ELj1ELj4ELj1ELj16ENS_18Kernel_traits_baseILj1024ES2_S2_fS2_fjLj128EEEEELb0ELb1ELb1ELb0EEEvNS_9FwdParamsE --------------------------
	.section	.nv.constant0._ZN10layer_norm13ln_fwd_kernelINS_13Kernel_traitsI13__nv_bfloat16S2_fS2_fjLj1024ELj1ELj4ELj1ELj16ENS_18Kernel_traits_baseILj1024ES2_S2_fS2_fjLj128EEEEELb0ELb1ELb1ELb0EEEvNS_9FwdParamsE,"a",@progbits
	.sectionflags	@""
	.align	4
.nv.constant0._ZN10layer_norm13ln_fwd_kernelINS_13Kernel_traitsI13__nv_bfloat16S2_fS2_fjLj1024ELj1ELj4ELj1ELj16ENS_18Kernel_traits_baseILj1024ES2_S2_fS2_fjLj128EEEEELb0ELb1ELb1ELb0EEEvNS_9FwdParamsE:
	.zero		1128


//--------------------- .nv.constant0._ZN10layer_norm13ln_fwd_kernelINS_13Kernel_traitsI13__nv_bfloat16S2_fS2_fjLj1024ELj1ELj4ELj1ELj16ENS_18Kernel_traits_baseILj1024ES2_S2_fS2_fjLj128EEEEELb0ELb1ELb1ELb1EEEvNS_9FwdParamsE --------------------------
	.section	.nv.constant0._ZN10layer_norm13ln_fwd_kernelINS_13Kernel_traitsI13__nv_bfloat16S2_fS2_fjLj1024ELj1ELj4ELj1ELj16ENS_18Kernel_traits_baseILj1024ES2_S2_fS2_fjLj128EEEEELb0ELb1ELb1ELb1EEEvNS_9FwdParamsE,"a",@progbits
	.sectionflags	@""
	.align	4
.nv.constant0._ZN10layer_norm13ln_fwd_kernelINS_13Kernel_traitsI13__nv_bfloat16S2_fS2_fjLj1024ELj1ELj4ELj1ELj16ENS_18Kernel_traits_baseILj1024ES2_S2_fS2_fjLj128EEEEELb0ELb1ELb1ELb1EEEvNS_9FwdParamsE:
	.zero		1128


//--------------------- .nv.constant0._ZN10layer_norm13ln_fwd_kernelINS_13Kernel_traitsI13__nv_bfloat16S2_fS2_fjLj1024ELj1ELj4ELj1ELj16ENS_18Kernel_traits_baseILj1024ES2_S2_fS2_fjLj128EEEEELb1ELb0ELb0ELb0EEEvNS_9FwdParamsE --------------------------
	.section	.nv.constant0._ZN10layer_norm13ln_fwd_kernelINS_13Kernel_traitsI13__nv_bfloat16S2_fS2_fjLj1024ELj1ELj4ELj1ELj16ENS_18Kernel_traits_baseILj1024ES2_S2_fS2_fjLj128EEEEELb1ELb0ELb0ELb0EEEvNS_9FwdParamsE,"a",@progbits
	.sectionflags	@""
	.align	4
.nv.constant0._ZN10layer_norm13ln_fwd_kernelINS_13Kernel_traitsI13__nv_bfloat16S2_fS2_fjLj1024ELj1ELj4ELj1ELj16ENS_18Kernel_traits_baseILj1024ES2_S2_fS2_fjLj128EEEEELb1ELb0ELb0ELb0EEEvNS_9FwdParamsE:
	.zero		1128


//--------------------- .nv.constant0._ZN10layer_norm13ln_fwd_kernelINS_13Kernel_traitsI13__nv_bfloat16S2_fS2_fjLj1024ELj1ELj4ELj1ELj16ENS_18Kernel_traits_baseILj1024ES2_S2_fS2_fjLj128EEEEELb1ELb0ELb0ELb1EEEvNS_9FwdParamsE --------------------------
	.section	.nv.constant0._ZN10layer_norm13ln_fwd_kernelINS_13Kernel_traitsI13__nv_bfloat16S2_fS2_fjLj1024ELj1ELj4ELj1ELj16ENS_18Kernel_traits_baseILj1024ES2_S2_fS2_fjLj128EEEEELb1ELb0ELb0ELb1EEEvNS_9FwdParamsE,"a",@progbits
	.sectionflags	@""
	.align	4
.nv.constant0._ZN10layer_norm13ln_fwd_kernelINS_13Kernel_traitsI13__nv_bfloat16S2_fS2_fjLj1024ELj1ELj4ELj1ELj16ENS_18Kernel_traits_baseILj1024ES2_S2_fS2_fjLj128EEEEELb1ELb0ELb0ELb1EEEvNS_9FwdParamsE:
	.zero		1128


//--------------------- .nv.constant0._ZN10layer_norm13ln_fwd_kernelINS_13Kernel_traitsI13__nv_bfloat16S2_fS2_fjLj1024ELj1ELj4ELj1ELj16ENS_18Kernel_traits_baseILj1024ES2_S2_fS2_fjLj128EEEEELb1ELb0ELb1ELb0EEEvNS_9FwdParamsE --------------------------
	.section	.nv.constant0._ZN10layer_norm13ln_fwd_kernelINS_13Kernel_traitsI13__nv_bfloat16S2_fS2_fjLj1024ELj1ELj4ELj1ELj16ENS_18Kernel_traits_baseILj1024ES2_S2_fS2_fjLj128EEEEELb1ELb0ELb1ELb0EEEvNS_9FwdParamsE,"a",@progbits
	.sectionflags	@""
	.align	4
.nv.constant0._ZN10layer_norm13ln_fwd_kernelINS_13Kernel_traitsI13__nv_bfloat16S2_fS2_fjLj1024ELj1ELj4ELj1ELj16ENS_18Kernel_traits_baseILj1024ES2_S2_fS2_fjLj128EEEEELb1ELb0ELb1ELb0EEEvNS_9FwdParamsE:
	.zero		1128


//--------------------- .nv.constant0._ZN10layer_norm13ln_fwd_kernelINS_13Kernel_traitsI13__nv_bfloat16S2_fS2_fjLj1024ELj1ELj4ELj1ELj16ENS_18Kernel_traits_baseILj1024ES2_S2_fS2_fjLj128EEEEELb1ELb0ELb1ELb1EEEvNS_9FwdParamsE --------------------------
	.section	.nv.constant0._ZN10layer_norm13ln_fwd_kernelINS_13Kernel_traitsI13__nv_bfloat16S2_fS2_fjLj1024ELj1ELj4ELj1ELj16ENS_18Kernel_traits_baseILj1024ES2_S2_fS2_fjLj128EEEEELb1ELb0ELb1ELb1EEEvNS_9FwdParamsE,"a",@progbits
	.sectionflags	@""
	.align	4
.nv.constant0._ZN10layer_norm13ln_fwd_kernelINS_13Kernel_traitsI13__nv_bfloat16S2_fS2_fjLj1024ELj1ELj4ELj1ELj16ENS_18Kernel_traits_baseILj1024ES2_S2_fS2_fjLj128EEEEELb1ELb0ELb1ELb1EEEvNS_9FwdParamsE:
	.zero		1128


//--------------------- .nv.constant0._ZN10layer_norm13ln_fwd_kernelINS_13Kernel_traitsI13__nv_bfloat16S2_fS2_fjLj1024ELj1ELj4ELj1ELj16ENS_18Kernel_traits_baseILj1024ES2_S2_fS2_fjLj128EEEEELb1ELb1ELb0ELb0EEEvNS_9FwdParamsE --------------------------
	.section	.nv.constant0._ZN10layer_norm13ln_fwd_kernelINS_13Kernel_traitsI13__nv_bfloat16S2_fS2_fjLj1024ELj1ELj4ELj1ELj16ENS_18Kernel_traits_baseILj1024ES2_S2_fS2_fjLj128EEEEELb1ELb1ELb0ELb0EEEvNS_9FwdParamsE,"a",@progbits
	.sectionflags	@""
	.align	4
.nv.constant0._ZN10layer_norm13ln_fwd_kernelINS_13Kernel_traitsI13__nv_bfloat16S2_fS2_fjLj1024ELj1ELj4ELj1ELj16ENS_18Kernel_traits_baseILj1024ES2_S2_fS2_fjLj128EEEEELb1ELb1ELb0ELb0EEEvNS_9FwdParamsE:
	.zero		1128


//--------------------- .nv.constant0._ZN10layer_norm13ln_fwd_kernelINS_13Kernel_traitsI13__nv_bfloat16S2_fS2_fjLj1024ELj1ELj4ELj1ELj16ENS_18Kernel_traits_baseILj1024ES2_S2_fS2_fjLj128EEEEELb1ELb1ELb0ELb1EEEvNS_9FwdParamsE --------------------------
	.section	.nv.constant0._ZN10layer_norm13ln_fwd_kernelINS_13Kernel_traitsI13__nv_bfloat16S2_fS2_fjLj1024ELj1ELj4ELj1ELj16ENS_18Kernel_traits_baseILj1024ES2_S2_fS2_fjLj128EEEEELb1ELb1ELb0ELb1EEEvNS_9FwdParamsE,"a",@progbits
	.sectionflags	@""
	.align	4
.nv.constant0._ZN10layer_norm13ln_fwd_kernelINS_13Kernel_traitsI13__nv_bfloat16S2_fS2_fjLj1024ELj1ELj4ELj1ELj16ENS_18Kernel_traits_baseILj1024ES2_S2_fS2_fjLj128EEEEELb1ELb1ELb0ELb1EEEvNS_9FwdParamsE:
	.zero		1128


//--------------------- .nv.constant0._ZN10layer_norm13ln_fwd_kernelINS_13Kernel_traitsI13__nv_bfloat16S2_fS2_fjLj1024ELj1ELj4ELj1ELj16ENS_18Kernel_traits_baseILj1024ES2_S2_fS2_fjLj128EEEEELb1ELb1ELb1ELb0EEEvNS_9FwdParamsE --------------------------
	.section	.nv.constant0._ZN10layer_norm13ln_fwd_kernelINS_13Kernel_traitsI13__nv_bfloat16S2_fS2_fjLj1024ELj1ELj4ELj1ELj16ENS_18Kernel_traits_baseILj1024ES2_S2_fS2_fjLj128EEEEELb1ELb1ELb1ELb0EEEvNS_9FwdParamsE,"a",@progbits
	.sectionflags	@""
	.align	4
.nv.constant0._ZN10layer_norm13ln_fwd_kernelINS_13Kernel_traitsI13__nv_bfloat16S2_fS2_fjLj1024ELj1ELj4ELj1ELj16ENS_18Kernel_traits_baseILj1024ES2_S2_fS2_fjLj128EEEEELb1ELb1ELb1ELb0EEEvNS_9FwdParamsE:
	.zero		1128


//--------------------- .nv.constant0._ZN10layer_norm13ln_fwd_kernelINS_13Kernel_traitsI13__nv_bfloat16S2_fS2_fjLj1024ELj1ELj4ELj1ELj16ENS_18Kernel_traits_baseILj1024ES2_S2_fS2_fjLj128EEEEELb1ELb1ELb1ELb1EEEvNS_9FwdParamsE --------------------------
	.section	.nv.constant0._ZN10layer_norm13ln_fwd_kernelINS_13Kernel_traitsI13__nv_bfloat16S2_fS2_fjLj1024ELj1ELj4ELj1ELj16ENS_18Kernel_traits_baseILj1024ES2_S2_fS2_fjLj128EEEEELb1ELb1ELb1ELb1EEEvNS_9FwdParamsE,"a",@progbits
	.sectionflags	@""
	.align	4
.nv.constant0._ZN10layer_norm13ln_fwd_kernelINS_13Kernel_traitsI13__nv_bfloat16S2_fS2_fjLj1024ELj1ELj4ELj1ELj16ENS_18Kernel_traits_baseILj1024ES2_S2_fS2_fjLj128EEEEELb1ELb1ELb1ELb1EEEvNS_9FwdParamsE:
	.zero		1128


//--------------------- .nv.constant0._ZN10layer_norm13ln_fwd_kernelINS_13Kernel_traitsIf13__nv_bfloat16fS2_fjLj1024ELj1ELj4ELj1ELj16ENS_18Kernel_traits_baseILj1024EfS2_fS2_fjLj128EEEEELb0ELb0ELb0ELb0EEEvNS_9FwdParamsE --------------------------
	.section	.nv.constant0._ZN10layer_norm13ln_fwd_kernelINS_13Kernel_traitsIf13__nv_bfloat16fS2_fjLj1024ELj1ELj4ELj1ELj16ENS_18Kernel_traits_baseILj1024EfS2_fS2_fjLj128EEEEELb0ELb0ELb0ELb0EEEvNS_9FwdParamsE,"a",@progbits
	.sectionflags	@""
	.align	4
.nv.constant0._ZN10layer_norm13ln_fwd_kernelINS_13Kernel_traitsIf13__nv_bfloat16fS2_fjLj1024ELj1ELj4ELj1ELj16ENS_18Kernel_traits_baseILj1024EfS2_fS2_fjLj128EEEEELb0ELb0ELb0ELb0EEEvNS_9FwdParamsE:
	.zero		1128


//--------------------- .nv.constant0._ZN10layer_norm13ln_fwd_kernelINS_13Kernel_traitsIf13__nv_bfloat16fS2_fjLj1024ELj1ELj4ELj1ELj16ENS_18Kernel_traits_baseILj1024EfS2_fS2_fjLj128EEEEELb0ELb0ELb0ELb1EEEvNS_9FwdParamsE --------------------------
	.section	.nv.constant0._ZN10layer_norm13ln_fwd_kernelINS_13Kernel_traitsIf13__nv_bfloat16fS2_fjLj1024ELj1ELj4ELj1ELj16ENS_18Kernel_traits_baseILj1024EfS2_fS2_fjLj128EEEEELb0ELb0ELb0ELb1EEEvNS_9FwdParamsE,"a",@progbits
	.sectionflags	@""
	.align	4
.nv.constant0._ZN10layer_norm13ln_fwd_kernelINS_13Kernel_traitsIf13__nv_bfloat16fS2_fjLj1024ELj1ELj4ELj1ELj16ENS_18Kernel_traits_baseILj1024EfS2_fS2_fjLj128EEEEELb0ELb0ELb0ELb1EEEvNS_9FwdParamsE:
	.zero		1128


//--------------------- .nv.constant0._ZN10layer_norm13ln_fwd_kernelINS_13Kernel_traitsIf13__nv_bfloat16fS2_fjLj1024ELj1ELj4ELj1ELj16ENS_18Kernel_traits_baseILj1024EfS2_fS2_fjLj128EEEEELb0ELb0ELb1ELb0EEEvNS_9FwdParamsE --------------------------
	.section	.nv.constant0._ZN10layer_norm13ln_fwd_kernelINS_13Kernel_traitsIf13__nv_bfloat16fS2_fjLj1024ELj1ELj4ELj1ELj16ENS_18Kernel_traits_baseILj1024EfS2_fS2_fjLj128EEEEELb0ELb0ELb1ELb0EEEvNS_9FwdParamsE,"a",@progbits
	.sectionflags	@""
	.align	4
.nv.constant0._ZN10layer_norm13ln_fwd_kernelINS_13Kernel_traitsIf13__nv_bfloat16fS2_fjLj1024ELj1ELj4ELj1ELj16ENS_18Kernel_traits_baseILj1024EfS2_fS2_fjLj128EEEEELb0ELb0ELb1ELb0EEEvNS_9FwdParamsE:
	.zero		1128


//--------------------- .nv.constant0._ZN10layer_norm13ln_fwd_kernelINS_13Kernel_traitsIf13__nv_bfloat16fS2_fjLj1024ELj1ELj4ELj1ELj16ENS_18Kernel_traits_baseILj1024EfS2_fS2_fjLj128EEEEELb0ELb0ELb1ELb1EEEvNS_9FwdParamsE --------------------------
	.section	.nv.constant0._ZN10layer_norm13ln_fwd_kernelINS_13Kernel_traitsIf13__nv_bfloat16fS2_fjLj1024ELj1ELj4ELj1ELj16ENS_18Kernel_traits_baseILj1024EfS2_fS2_fjLj128EEEEELb0ELb0ELb1ELb1EEEvNS_9FwdParamsE,"a",@progbits
	.sectionflags	@""
	.align	4
.nv.constant0._ZN10layer_norm13ln_fwd_kernelINS_13Kernel_traitsIf13__nv_bfloat16fS2_fjLj1024ELj1ELj4ELj1ELj16ENS_18Kernel_traits_baseILj1024EfS2_fS2_fjLj128EEEEELb0ELb0ELb1ELb1EEEvNS_9FwdParamsE:
	.zero		1128


//--------------------- .nv.constant0._ZN10layer_norm13ln_fwd_kernelINS_13Kernel_traitsIf13__nv_bfloat16fS2_fjLj1024ELj1ELj4ELj1ELj16ENS_18Kernel_traits_baseILj1024EfS2_fS2_fjLj128EEEEELb0ELb1ELb0ELb0EEEvNS_9FwdParamsE --------------------------
	.section	.nv.constant0._ZN10layer_norm13ln_fwd_kernelINS_13Kernel_traitsIf13__nv_bfloat16fS2_fjLj1024ELj1ELj4ELj1ELj16ENS_18Kernel_traits_baseILj1024EfS2_fS2_fjLj128EEEEELb0ELb1ELb0ELb0EEEvNS_9FwdParamsE,"a",@progbits
	.sectionflags	@""
	.align	4
.nv.constant0._ZN10layer_norm13ln_fwd_kernelINS_13Kernel_traitsIf13__nv_bfloat16fS2_fjLj1024ELj1ELj4ELj1ELj16ENS_18Kernel_traits_baseILj1024EfS2_fS2_fjLj128EEEEELb0ELb1ELb0ELb0EEEvNS_9FwdParamsE:
	.zero		1128


//--------------------- .nv.constant0._ZN10layer_norm13ln_fwd_kernelINS_13Kernel_traitsIf13__nv_bfloat16fS2_fjLj1024ELj1ELj4ELj1ELj16ENS_18Kernel_traits_baseILj1024EfS2_fS2_fjLj128EEEEELb0ELb1ELb0ELb1EEEvNS_9FwdParamsE --------------------------
	.section	.nv.constant0._ZN10layer_norm13ln_fwd_kernelINS_13Kernel_traitsIf13__nv_bfloat16fS2_fjLj1024ELj1ELj4ELj1ELj16ENS_18Kernel_traits_baseILj1024EfS2_fS2_fjLj128EEEEELb0ELb1ELb0ELb1EEEvNS_9FwdParamsE,"a",@progbits
	.sectionflags	@""
	.align	4
.nv.constant0._ZN10layer_norm13ln_fwd_kernelINS_13Kernel_traitsIf13__nv_bfloat16fS2_fjLj1024ELj1ELj4ELj1ELj16ENS_18Kernel_traits_baseILj1024EfS2_fS2_fjLj128EEEEELb0ELb1ELb0ELb1EEEvNS_9FwdParamsE:
	.zero		1128


//--------------------- .nv.constant0._ZN10layer_norm13ln_fwd_kernelINS_13Kernel_traitsIf13__nv_bfloat16fS2_fjLj1024ELj1ELj4ELj1ELj16ENS_18Kernel_traits_baseILj1024EfS2_fS2_fjLj128EEEEELb0ELb1ELb1ELb0EEEvNS_9FwdParamsE --------------------------
	.section	.nv.constant0._ZN10layer_norm13ln_fwd_kernelINS_13Kernel_traitsIf13__nv_bfloat16fS2_fjLj1024ELj1ELj4ELj1ELj16ENS_18Kernel_traits_baseILj1024EfS2_fS2_fjLj128EEEEELb0ELb1ELb1ELb0EEEvNS_9FwdParamsE,"a",@progbits
	.sectionflags	@""
	.align	4
.nv.constant0._ZN10layer_norm13ln_fwd_kernelINS_13Kernel_traitsIf13__nv_bfloat16fS2_fjLj1024ELj1ELj4ELj1ELj16ENS_18Kernel_traits_baseILj1024EfS2_fS2_fjLj128EEEEELb0ELb1ELb1ELb0EEEvNS_9FwdParamsE:
	.zero		1128


//--------------------- .nv.constant0._ZN10layer_norm13ln_fwd_kernelINS_13Kernel_traitsIf13__nv_bfloat16fS2_fjLj1024ELj1ELj4ELj1ELj16ENS_18Kernel_traits_baseILj1024EfS2_fS2_fjLj128EEEEELb0ELb1ELb1ELb1EEEvNS_9FwdParamsE --------------------------
	.section	.nv.constant0._ZN10layer_norm13ln_fwd_kernelINS_13Kernel_traitsIf13__nv_bfloat16fS2_fjLj1024ELj1ELj4ELj1ELj16ENS_18Kernel_traits_baseILj1024EfS2_fS2_fjLj128EEEEELb0ELb1ELb1ELb1EEEvNS_9FwdParamsE,"a",@progbits
	.sectionflags	@""
	.align	4
.nv.constant0._ZN10layer_norm13ln_fwd_kernelINS_13Kernel_traitsIf13__nv_bfloat16fS2_fjLj1024ELj1ELj4ELj1ELj16ENS_18Kernel_traits_baseILj1024EfS2_fS2_fjLj128EEEEELb0ELb1ELb1ELb1EEEvNS_9FwdParamsE:
	.zero		1128


//--------------------- .nv.constant0._ZN10layer_norm13ln_fwd_kernelINS_13Kernel_traitsIf13__nv_bfloat16fS2_fjLj1024ELj1ELj4ELj1ELj16ENS_18Kernel_traits_baseILj1024EfS2_fS2_fjLj128EEEEELb1ELb0ELb0ELb0EEEvNS_9FwdParamsE --------------------------
	.section	.nv.constant0._ZN10layer_norm13ln_fwd_kernelINS_13Kernel_traitsIf13__nv_bfloat16fS2_fjLj1024ELj1ELj4ELj1ELj16ENS_18Kernel_traits_baseILj1024EfS2_fS2_fjLj128EEEEELb1ELb0ELb0ELb0EEEvNS_9FwdParamsE,"a",@progbits
	.sectionflags	@""
	.align	4
.nv.constant0._ZN10layer_norm13ln_fwd_kernelINS_13Kernel_traitsIf13__nv_bfloat16fS2_fjLj1024ELj1ELj4ELj1ELj16ENS_18Kernel_traits_baseILj1024EfS2_fS2_fjLj128EEEEELb1ELb0ELb0ELb0EEEvNS_9FwdParamsE:
	.zero		1128


//--------------------- .nv.constant0._ZN10layer_norm13ln_fwd_kernelINS_13Kernel_traitsIf13__nv_bfloat16fS2_fjLj1024ELj1ELj4ELj1ELj16ENS_18Kernel_traits_baseILj1024EfS2_fS2_fjLj128EEEEELb1ELb0ELb0ELb1EEEvNS_9FwdParamsE --------------------------
	.section	.nv.constant0._ZN10layer_norm13ln_fwd_kernelINS_13Kernel_traitsIf13__nv_bfloat16fS2_fjLj1024ELj1ELj4ELj1ELj16ENS_18Kernel_traits_baseILj1024EfS2_fS2_fjLj128EEEEELb1ELb0ELb0ELb1EEEvNS_9FwdParamsE,"a",@progbits
	.sectionflags	@""
	.align	4
.nv.constant0._ZN10layer_norm13ln_fwd_kernelINS_13Kernel_traitsIf13__nv_bfloat16fS2_fjLj1024ELj1ELj4ELj1ELj16ENS_18Kernel_traits_baseILj1024EfS2_fS2_fjLj128EEEEELb1ELb0ELb0ELb1EEEvNS_9FwdParamsE:
	.zero		1128


//--------------------- .nv.constant0._ZN10layer_norm13ln_fwd_kernelINS_13Kernel_traitsIf13__nv_bfloat16fS2_fjLj1024ELj1ELj4ELj1ELj16ENS_18Kernel_traits_baseILj1024EfS2_fS2_fjLj128EEEEELb1ELb0ELb1ELb0EEEvNS_9FwdParamsE --------------------------
	.section	.nv.constant0._ZN10layer_norm13ln_fwd_kernelINS_13Kernel_traitsIf13__nv_bfloat16fS2_fjLj1024ELj1ELj4ELj1ELj16ENS_18Kernel_traits_baseILj1024EfS2_fS2_fjLj128EEEEELb1ELb0ELb1ELb0EEEvNS_9FwdParamsE,"a",@progbits
	.sectionflags	@""
	.align	4
.nv.constant0._ZN10layer_norm13ln_fwd_kernelINS_13Kernel_traitsIf13__nv_bfloat16fS2_fjLj1024ELj1ELj4ELj1ELj16ENS_18Kernel_traits_baseILj1024EfS2_fS2_fjLj128EEEEELb1ELb0ELb1ELb0EEEvNS_9FwdParamsE:
	.zero		1128


//--------------------- .nv.constant0._ZN10layer_norm13ln_fwd_kernelINS_13Kernel_traitsIf13__nv_bfloat16fS2_fjLj1024ELj1ELj4ELj1ELj16ENS_18Kernel_traits_baseILj1024EfS2_fS2_fjLj128EEEEELb1ELb0ELb1ELb1EEEvNS_9FwdParamsE --------------------------
	.section	.nv.constant0._ZN10layer_norm13ln_fwd_kernelINS_13Kernel_traitsIf13__nv_bfloat16fS2_fjLj1024ELj1ELj4ELj1ELj16ENS_18Kernel_traits_baseILj1024EfS2_fS2_fjLj128EEEEELb1ELb0ELb1ELb1EEEvNS_9FwdParamsE,"a",@progbits
	.sectionflags	@""
	.align	4
.nv.constant0._ZN10layer_norm13ln_fwd_kernelINS_13Kernel_traitsIf13__nv_bfloat16fS2_fjLj1024ELj1ELj4ELj1ELj16ENS_18Kernel_traits_baseILj1024EfS2_fS2_fjLj128EEEEELb1ELb0ELb1ELb1EEEvNS_9FwdParamsE:
	.zero		1128


//--------------------- .nv.constant0._ZN10layer_norm13ln_fwd_kernelINS_13Kernel_traitsIf13__nv_bfloat16fS2_fjLj1024ELj1ELj4ELj1ELj16ENS_18Kernel_traits_baseILj1024EfS2_fS2_fjLj128EEEEELb1ELb1ELb0ELb0EEEvNS_9FwdParamsE --------------------------
	.section	.nv.constant0._ZN10layer_norm13ln_fwd_kernelINS_13Kernel_traitsIf13__nv_bfloat16fS2_fjLj1024ELj1ELj4ELj1ELj16ENS_18Kernel_traits_baseILj1024EfS2_fS2_fjLj128EEEEELb1ELb1ELb0ELb0EEEvNS_9FwdParamsE,"a",@progbits
	.sectionflags	@""
	.align	4
.nv.constant0._ZN10layer_norm13ln_fwd_kernelINS_13Kernel_traitsIf13__nv_bfloat16fS2_fjLj1024ELj1ELj4ELj1ELj16ENS_18Kernel_traits_baseILj1024EfS2_fS2_fjLj128EEEEELb1ELb1ELb0ELb0EEEvNS_9FwdParamsE:
	.zero		1128


//--------------------- .nv.constant0._ZN10layer_norm13ln_fwd_kernelINS_13Kernel_traitsIf13__nv_bfloat16fS2_fjLj1024ELj1ELj4ELj1ELj16ENS_18Kernel_traits_baseILj1024EfS2_fS2_fjLj128EEEEELb1ELb1ELb0ELb1EEEvNS_9FwdParamsE --------------------------
	.section	.nv.constant0._ZN10layer_norm13ln_fwd_kernelINS_13Kernel_traitsIf13__nv_bfloat16fS2_fjLj1024ELj1ELj4ELj1ELj16ENS_18Kernel_traits_baseILj1024EfS2_fS2_fjLj128EEEEELb1ELb1ELb0ELb1EEEvNS_9FwdParamsE,"a",@progbits
	.sectionflags	@""
	.align	4
.nv.constant0._ZN10layer_norm13ln_fwd_kernelINS_13Kernel_traitsIf13__nv_bfloat16fS2_fjLj1024ELj1ELj4ELj1ELj16ENS_18Kernel_traits_baseILj1024EfS2_fS2_fjLj128EEEEELb1ELb1ELb0ELb1EEEvNS_9FwdParamsE:
	.zero		1128


//--------------------- .nv.constant0._ZN10layer_norm13ln_fwd_kernelINS_13Kernel_traitsIf13__nv_bfloat16fS2_fjLj1024ELj1ELj4ELj1ELj16ENS_18Kernel_traits_baseILj1024EfS2_fS2_fjLj128EEEEELb1ELb1ELb1ELb0EEEvNS_9FwdParamsE --------------------------
	.section	.nv.constant0._ZN10layer_norm13ln_fwd_kernelINS_13Kernel_traitsIf13__nv_bfloat16fS2_fjLj1024ELj1ELj4ELj1ELj16ENS_18Kernel_traits_baseILj1024EfS2_fS2_fjLj128EEEEELb1ELb1ELb1ELb0EEEvNS_9FwdParamsE,"a",@progbits
	.sectionflags	@""
	.align	4
.nv.constant0._ZN10layer_norm13ln_fwd_kernelINS_13Kernel_traitsIf13__nv_bfloat16fS2_fjLj1024ELj1ELj4ELj1ELj16ENS_18Kernel_traits_baseILj1024EfS2_fS2_fjLj128EEEEELb1ELb1ELb1ELb0EEEvNS_9FwdParamsE:
	.zero		1128


//--------------------- .nv.constant0._ZN10layer_norm13ln_fwd_kernelINS_13Kernel_traitsIf13__nv_bfloat16fS2_fjLj1024ELj1ELj4ELj1ELj16ENS_18Kernel_traits_baseILj1024EfS2_fS2_fjLj128EEEEELb1ELb1ELb1ELb1EEEvNS_9FwdParamsE --------------------------
	.section	.nv.constant0._ZN10layer_norm13ln_fwd_kernelINS_13Kernel_traitsIf13__nv_bfloat16fS2_fjLj1024ELj1ELj4ELj1ELj16ENS_18Kernel_traits_baseILj1024EfS2_fS2_fjLj128EEEEELb1ELb1ELb1ELb1EEEvNS_9FwdParamsE,"a",@progbits
	.sectionflags	@""
	.align	4
.nv.constant0._ZN10layer_norm13ln_fwd_kernelINS_13Kernel_traitsIf13__nv_bfloat16fS2_fjLj1024ELj1ELj4ELj1ELj16ENS_18Kernel_traits_baseILj1024EfS2_fS2_fjLj128EEEEELb1ELb1ELb1ELb1EEEvNS_9FwdParamsE:
	.zero		1128


//--------------------- .nv.constant0._ZN10layer_norm13ln_fwd_kernelINS_13Kernel_traitsIf6__halfS2_S2_fjLj1024ELj1ELj4ELj1ELj16ENS_18Kernel_traits_baseILj1024EfS2_S2_S2_fjLj128EEEEELb0ELb0ELb0ELb0EEEvNS_9FwdParamsE --------------------------
	.section	.nv.constant0._ZN10layer_norm13ln_fwd_kernelINS_13Kernel_traitsIf6__halfS2_S2_fjLj1024ELj1ELj4ELj1ELj16ENS_18Kernel_traits_baseILj1024EfS2_S2_S2_fjLj128EEEEELb0ELb0ELb0ELb0EEEvNS_9FwdParamsE,"a",@progbits
	.sectionflags	@""
	.align	4
.nv.constant0._ZN10layer_norm13ln_fwd_kernelINS_13Kernel_traitsIf6__halfS2_S2_fjLj1024ELj1ELj4ELj1ELj16ENS_18Kernel_traits_baseILj1024EfS2_S2_S2_fjLj128EEEEELb0ELb0ELb0ELb0EEEvNS_9FwdParamsE:
	.zero		1128


//--------------------- .nv.constant0._ZN10layer_norm13ln_fwd_kernelINS_13Kernel_traitsIf6__halfS2_S2_fjLj1024ELj1ELj4ELj1ELj16ENS_18Kernel_traits_baseILj1024EfS2_S2_S2_fjLj128EEEEELb0ELb0ELb0ELb1EEEvNS_9FwdParamsE --------------------------
	.section	.nv.constant0._ZN10layer_norm13ln_fwd_kernelINS_13Kernel_traitsIf6__halfS2_S2_fjLj1024ELj1ELj4ELj1ELj16ENS_18Kernel_traits_baseILj1024EfS2_S2_S2_fjLj128EEEEELb0ELb0ELb0ELb1EEEvNS_9FwdParamsE,"a",@progbits
	.sectionflags	@""
	.align	4
.nv.constant0._ZN10layer_norm13ln_fwd_kernelINS_13Kernel_traitsIf6__halfS2_S2_fjLj1024ELj1ELj4ELj1ELj16ENS_18Kernel_traits_baseILj1024EfS2_S2_S2_fjLj128EEEEELb0ELb0ELb0ELb1EEEvNS_9FwdParamsE:
	.zero		1128


//--------------------- .nv.constant0._ZN10layer_norm13ln_fwd_kernelINS_13Kernel_traitsIf6__halfS2_S2_fjLj1024ELj1ELj4ELj1ELj16ENS_18Kernel_traits_baseILj1024EfS2_S2_S2_fjLj128EEEEELb0ELb0ELb1ELb0EEEvNS_9FwdParamsE --------------------------
	.section	.nv.constant0._ZN10layer_norm13ln_fwd_kernelINS_13Kernel_traitsIf6__halfS2_S2_fjLj1024ELj1ELj4ELj1ELj16ENS_18Kernel_traits_baseILj1024EfS2_S2_S2_fjLj128EEEEELb0ELb0ELb1ELb0EEEvNS_9FwdParamsE,"a",@progbits
	.sectionflags	@""
	.align	4
.nv.constant0._ZN10layer_norm13ln_fwd_kernelINS_13Kernel_traitsIf6__halfS2_S2_fjLj1024ELj1ELj4ELj1ELj16ENS_18Kernel_traits_baseILj1024EfS2_S2_S2_fjLj128EEEEELb0ELb0ELb1ELb0EEEvNS_9FwdParamsE:
	.zero		1128


//--------------------- .nv.constant0._ZN10layer_norm13ln_fwd_kernelINS_13Kernel_traitsIf6__halfS2_S2_fjLj1024ELj1ELj4ELj1ELj16ENS_18Kernel_traits_baseILj1024EfS2_S2_S2_fjLj128EEEEELb0ELb0ELb1ELb1EEEvNS_9FwdParamsE --------------------------
	.section	.nv.constant0._ZN10layer_norm13ln_fwd_kernelINS_13Kernel_traitsIf6__halfS2_S2_fjLj1024ELj1ELj4ELj1ELj16ENS_18Kernel_traits_baseILj1024EfS2_S2_S2_fjLj128EEEEELb0ELb0ELb1ELb1EEEvNS_9FwdParamsE,"a",@progbits
	.sectionflags	@""
	.align	4
.nv.constant0._ZN10layer_norm13ln_fwd_kernelINS_13Kernel_traitsIf6__halfS2_S2_fjLj1024ELj1ELj4ELj1ELj16ENS_18Kernel_traits_baseILj1024EfS2_S2_S2_fjLj128EEEEELb0ELb0ELb1ELb1EEEvNS_9FwdParamsE:
	.zero		1128


//--------------------- .nv.constant0._ZN10layer_norm13ln_fwd_kernelINS_13Kernel_traitsIf6__halfS2_S2_fjLj1024ELj1ELj4ELj1ELj16ENS_18Kernel_traits_baseILj1024EfS2_S2_S2_fjLj128EEEEELb0ELb1ELb0ELb0EEEvNS_9FwdParamsE --------------------------
	.section	.nv.constant0._ZN10layer_norm13ln_fwd_kernelINS_13Kernel_traitsIf6__halfS2_S2_fjLj1024ELj1ELj4ELj1ELj16ENS_18Kernel_traits_baseILj1024EfS2_S2_S2_fjLj128EEEEELb0ELb1ELb0ELb0EEEvNS_9FwdParamsE,"a",@progbits
	.sectionflags	@""
	.align	4
.nv.constant0._ZN10layer_norm13ln_fwd_kernelINS_13Kernel_traitsIf6__halfS2_S2_fjLj1024ELj1ELj4ELj1ELj16ENS_18Kernel_traits_baseILj1024EfS2_S2_S2_fjLj128EEEEELb0ELb1ELb0ELb0EEEvNS_9FwdParamsE:
	.zero		1128


//--------------------- .nv.constant0._ZN10layer_norm13ln_fwd_kernelINS_13Kernel_traitsIf6__halfS2_S2_fjLj1024ELj1ELj4ELj1ELj16ENS_18Kernel_traits_baseILj1024EfS2_S2_S2_fjLj128EEEEELb0ELb1ELb0ELb1EEEvNS_9FwdParamsE --------------------------
	.section	.nv.constant0._ZN10layer_norm13ln_fwd_kernelINS_13Kernel_traitsIf6__halfS2_S2_fjLj1024ELj1ELj4ELj1ELj16ENS_18Kernel_traits_baseILj1024EfS2_S2_S2_fjLj128EEEEELb0ELb1ELb0ELb1EEEvNS_9FwdParamsE,"a",@progbits
	.sectionflags	@""
	.align	4
.nv.constant0._ZN10layer_norm13ln_fwd_kernelINS_13Kernel_traitsIf6__halfS2_S2_fjLj1024ELj1ELj4ELj1ELj16ENS_18Kernel_traits_baseILj1024EfS2_S2_S2_fjLj128EEEEELb0ELb1ELb0ELb1EEEvNS_9FwdParamsE:
	.zero		1128


//--------------------- .nv.constant0._ZN10layer_norm13ln_fwd_kernelINS_13Kernel_traitsIf6__halfS2_S2_fjLj1024ELj1ELj4ELj1ELj16ENS_18Kernel_traits_baseILj1024EfS2_S2_S2_fjLj128EEEEELb0ELb1ELb1ELb0EEEvNS_9FwdParamsE --------------------------
	.section	.nv.constant0._ZN10layer_norm13ln_fwd_kernelINS_13Kernel_traitsIf6__halfS2_S2_fjLj1024ELj1ELj4ELj1ELj16ENS_18Kernel_traits_baseILj1024EfS2_S2_S2_fjLj128EEEEELb0ELb1ELb1ELb0EEEvNS_9FwdParamsE,"a",@progbits
	.sectionflags	@""
	.align	4
.nv.constant0._ZN10layer_norm13ln_fwd_kernelINS_13Kernel_traitsIf6__halfS2_S2_fjLj1024ELj1ELj4ELj1ELj16ENS_18Kernel_traits_baseILj1024EfS2_S2_S2_fjLj128EEEEELb0ELb1ELb1ELb0EEEvNS_9FwdParamsE:
	.zero		1128


//--------------------- .nv.constant0._ZN10layer_norm13ln_fwd_kernelINS_13Kernel_traitsIf6__halfS2_S2_fjLj1024ELj1ELj4ELj1ELj16ENS_18Kernel_traits_baseILj1024EfS2_S2_S2_fjLj128EEEEELb0ELb1ELb1ELb1EEEvNS_9FwdParamsE --------------------------
	.section	.nv.constant0._ZN10layer_norm13ln_fwd_kernelINS_13Kernel_traitsIf6__halfS2_S2_fjLj1024ELj1ELj4ELj1ELj16ENS_18Kernel_traits_baseILj1024EfS2_S2_S2_fjLj128EEEEELb0ELb1ELb1ELb1EEEvNS_9FwdParamsE,"a",@progbits
	.sectionflags	@""
	.align	4
.nv.constant0._ZN10layer_norm13ln_fwd_kernelINS_13Kernel_traitsIf6__halfS2_S2_fjLj1024ELj1ELj4ELj1ELj16ENS_18Kernel_traits_baseILj1024EfS2_S2_S2_fjLj128EEEEELb0ELb1ELb1ELb1EEEvNS_9FwdParamsE:
	.zero		1128


//--------------------- .nv.constant0._ZN10layer_norm13ln_fwd_kernelINS_13Kernel_traitsIf6__halfS2_S2_fjLj1024ELj1ELj4ELj1ELj16ENS_18Kernel_traits_baseILj1024EfS2_S2_S2_fjLj128EEEEELb1ELb0ELb0ELb0EEEvNS_9FwdParamsE --------------------------
	.section	.nv.constant0._ZN10layer_norm13ln_fwd_kernelINS_13Kernel_traitsIf6__halfS2_S2_fjLj1024ELj1ELj4ELj1ELj16ENS_18Kernel_traits_baseILj1024EfS2_S2_S2_fjLj128EEEEELb1ELb0ELb0ELb0EEEvNS_9FwdParamsE,"a",@progbits
	.sectionflags	@""
	.align	4
.nv.constant0._ZN10layer_norm13ln_fwd_kernelINS_13Kernel_traitsIf6__halfS2_S2_fjLj1024ELj1ELj4ELj1ELj16ENS_18Kernel_traits_baseILj1024EfS2_S2_S2_fjLj128EEEEELb1ELb0ELb0ELb0EEEvNS_9FwdParamsE:
	.zero		1128


//--------------------- .nv.constant0._ZN10layer_norm13ln_fwd_kernelINS_13Kernel_traitsIf6__halfS2_S2_fjLj1024ELj1ELj4ELj1ELj16ENS_18Kernel_traits_baseILj1024EfS2_S2_S2_fjLj128EEEEELb1ELb0ELb0ELb1EEEvNS_9FwdParamsE --------------------------
	.section	.nv.constant0._ZN10layer_norm13ln_fwd_kernelINS_13Kernel_traitsIf6__halfS2_S2_fjLj1024ELj1ELj4ELj1ELj16ENS_18Kernel_traits_baseILj1024EfS2_S2_S2_fjLj128EEEEELb1ELb0ELb0ELb1EEEvNS_9FwdParamsE,"a",@progbits
	.sectionflags	@""
	.align	4
.nv.constant0._ZN10layer_norm13ln_fwd_kernelINS_13Kernel_traitsIf6__halfS2_S2_fjLj1024ELj1ELj4ELj1ELj16ENS_18Kernel_traits_baseILj1024EfS2_S2_S2_fjLj128EEEEELb1ELb0ELb0ELb1EEEvNS_9FwdParamsE:
	.zero		1128


//--------------------- .nv.constant0._ZN10layer_norm13ln_fwd_kernelINS_13Kernel_traitsIf6__halfS2_S2_fjLj1024ELj1ELj4ELj1ELj16ENS_18Kernel_traits_baseILj1024EfS2_S2_S2_fjLj128EEEEELb1ELb0ELb1ELb0EEEvNS_9FwdParamsE --------------------------
	.section	.nv.constant0._ZN10layer_norm13ln_fwd_kernelINS_13Kernel_traitsIf6__halfS2_S2_fjLj1024ELj1ELj4ELj1ELj16ENS_18Kernel_traits_baseILj1024EfS2_S2_S2_fjLj128EEEEELb1ELb0ELb1ELb0EEEvNS_9FwdParamsE,"a",@progbits
	.sectionflags	@""
	.align	4
.nv.constant0._ZN10layer_norm13ln_fwd_kernelINS_13Kernel_traitsIf6__halfS2_S2_fjLj1024ELj1ELj4ELj1ELj16ENS_18Kernel_traits_baseILj1024EfS2_S2_S2_fjLj128EEEEELb1ELb0ELb1ELb0EEEvNS_9FwdParamsE:
	.zero		1128


//--------------------- .nv.constant0._ZN10layer_norm13ln_fwd_kernelINS_13Kernel_traitsIf6__halfS2_S2_fjLj1024ELj1ELj4ELj1ELj16ENS_18Kernel_traits_baseILj1024EfS2_S2_S2_fjLj128EEEEELb1ELb0ELb1ELb1EEEvNS_9FwdParamsE --------------------------
	.section	.nv.constant0._ZN10layer_norm13ln_fwd_kernelINS_13Kernel_traitsIf6__halfS2_S2_fjLj1024ELj1ELj4ELj1ELj16ENS_18Kernel_traits_baseILj1024EfS2_S2_S2_fjLj128EEEEELb1ELb0ELb1ELb1EEEvNS_9FwdParamsE,"a",@progbits
	.sectionflags	@""
	.align	4
.nv.constant0._ZN10layer_norm13ln_fwd_kernelINS_13Kernel_traitsIf6__halfS2_S2_fjLj1024ELj1ELj4ELj1ELj16ENS_18Kernel_traits_baseILj1024EfS2_S2_S2_fjLj128EEEEELb1ELb0ELb1ELb1EEEvNS_9FwdParamsE:
	.zero		1128


//--------------------- .nv.constant0._ZN10layer_norm13ln_fwd_kernelINS_13Kernel_traitsIf6__halfS2_S2_fjLj1024ELj1ELj4ELj1ELj16ENS_18Kernel_traits_baseILj1024EfS2_S2_S2_fjLj128EEEEELb1ELb1ELb0ELb0EEEvNS_9FwdParamsE --------------------------
	.section	.nv.constant0._ZN10layer_norm13ln_fwd_kernelINS_13Kernel_traitsIf6__halfS2_S2_fjLj1024ELj1ELj4ELj1ELj16ENS_18Kernel_traits_baseILj1024EfS2_S2_S2_fjLj128EEEEELb1ELb1ELb0ELb0EEEvNS_9FwdParamsE,"a",@progbits
	.sectionflags	@""
	.align	4
.nv.constant0._ZN10layer_norm13ln_fwd_kernelINS_13Kernel_traitsIf6__halfS2_S2_fjLj1024ELj1ELj4ELj1ELj16ENS_18Kernel_traits_baseILj1024EfS2_S2_S2_fjLj128EEEEELb1ELb1ELb0ELb0EEEvNS_9FwdParamsE:
	.zero		1128


//--------------------- .nv.constant0._ZN10layer_norm13ln_fwd_kernelINS_13Kernel_traitsIf6__halfS2_S2_fjLj1024ELj1ELj4ELj1ELj16ENS_18Kernel_traits_baseILj1024EfS2_S2_S2_fjLj128EEEEELb1ELb1ELb0ELb1EEEvNS_9FwdParamsE --------------------------
	.section	.nv.constant0._ZN10layer_norm13ln_fwd_kernelINS_13Kernel_traitsIf6__halfS2_S2_fjLj1024ELj1ELj4ELj1ELj16ENS_18Kernel_traits_baseILj1024EfS2_S2_S2_fjLj128EEEEELb1ELb1ELb0ELb1EEEvNS_9FwdParamsE,"a",@progbits
	.sectionflags	@""
	.align	4
.nv.constant0._ZN10layer_norm13ln_fwd_kernelINS_13Kernel_traitsIf6__halfS2_S2_fjLj1024ELj1ELj4ELj1ELj16ENS_18Kernel_traits_baseILj1024EfS2_S2_S2_fjLj128EEEEELb1ELb1ELb0ELb1EEEvNS_9FwdParamsE:
	.zero		1128


//--------------------- .nv.constant0._ZN10layer_norm13ln_fwd_kernelINS_13Kernel_traitsIf6__halfS2_S2_fjLj1024ELj1ELj4ELj1ELj16ENS_18Kernel_traits_baseILj1024EfS2_S2_S2_fjLj128EEEEELb1ELb1ELb1ELb0EEEvNS_9FwdParamsE --------------------------
	.section	.nv.constant0._ZN10layer_norm13ln_fwd_kernelINS_13Kernel_traitsIf6__halfS2_S2_fjLj1024ELj1ELj4ELj1ELj16ENS_18Kernel_traits_baseILj1024EfS2_S2_S2_fjLj128EEEEELb1ELb1ELb1ELb0EEEvNS_9FwdParamsE,"a",@progbits
	.sectionflags	@""
	.align	4
.nv.constant0._ZN10layer_norm13ln_fwd_kernelINS_13Kernel_traitsIf6__halfS2_S2_fjLj1024ELj1ELj4ELj1ELj16ENS_18Kernel_traits_baseILj1024EfS2_S2_S2_fjLj128EEEEELb1ELb1ELb1ELb0EEEvNS_9FwdParamsE:
	.zero		1128


//--------------------- .nv.constant0._ZN10layer_norm13ln_fwd_kernelINS_13Kernel_traitsIf6__halfS2_S2_fjLj1024ELj1ELj4ELj1ELj16ENS_18Kernel_traits_baseILj1024EfS2_S2_S2_fjLj128EEEEELb1ELb1ELb1ELb1EEEvNS_9FwdParamsE --------------------------
	.section	.nv.constant0._ZN10layer_norm13ln_fwd_kernelINS_13Kernel_traitsIf6__halfS2_S2_fjLj1024ELj1ELj4ELj1ELj16ENS_18Kernel_traits_baseILj1024EfS2_S2_S2_fjLj128EEEEELb1ELb1ELb1ELb1EEEvNS_9FwdParamsE,"a",@progbits
	.sectionflags	@""
	.align	4
.nv.constant0._ZN10layer_norm13ln_fwd_kernelINS_13Kernel_traitsIf6__halfS2_S2_fjLj1024ELj1ELj4ELj1ELj16ENS_18Kernel_traits_baseILj1024EfS2_S2_S2_fjLj128EEEEELb1ELb1ELb1ELb1EEEvNS_9FwdParamsE:
	.zero		1128


//--------------------- .nv.constant0._ZN10layer_norm13ln_fwd_kernelINS_13Kernel_traitsI6__halfS2_fS2_fjLj1024ELj1ELj4ELj1ELj16ENS_18Kernel_traits_baseILj1024ES2_S2_fS2_fjLj128EEEEELb0ELb0ELb0ELb0EEEvNS_9FwdParamsE --------------------------
	.section	.nv.constant0._ZN10layer_norm13ln_fwd_kernelINS_13Kernel_traitsI6__halfS2_fS2_fjLj1024ELj1ELj4ELj1ELj16ENS_18Kernel_traits_baseILj1024ES2_S2_fS2_fjLj128EEEEELb0ELb0ELb0ELb0EEEvNS_9FwdParamsE,"a",@progbits
	.sectionflags	@""
	.align	4
.nv.constant0._ZN10layer_norm13ln_fwd_kernelINS_13Kernel_traitsI6__halfS2_fS2_fjLj1024ELj1ELj4ELj1ELj16ENS_18Kernel_traits_baseILj1024ES2_S2_fS2_fjLj128EEEEELb0ELb0ELb0ELb0EEEvNS_9FwdParamsE:
	.zero		1128


//--------------------- .nv.constant0._ZN10layer_norm13ln_fwd_kernelINS_13Kernel_traitsI6__halfS2_fS2_fjLj1024ELj1ELj4ELj1ELj16ENS_18Kernel_traits_baseILj1024ES2_S2_fS2_fjLj128EEEEELb0ELb0ELb0ELb1EEEvNS_9FwdParamsE --------------------------
	.section	.nv.constant0._ZN10layer_norm13ln_fwd_kernelINS_13Kernel_traitsI6__halfS2_fS2_fjLj1024ELj1ELj4ELj1ELj16ENS_18Kernel_traits_baseILj1024ES2_S2_fS2_fjLj128EEEEELb0ELb0ELb0ELb1EEEvNS_9FwdParamsE,"a",@progbits
	.sectionflags	@""
	.align	4
.nv.constant0._ZN10layer_norm13ln_fwd_kernelINS_13Kernel_traitsI6__halfS2_fS2_fjLj1024ELj1ELj4ELj1ELj16ENS_18Kernel_traits_baseILj1024ES2_S2_fS2_fjLj128EEEEELb0ELb0ELb0ELb1EEEvNS_9FwdParamsE:
	.zero		1128


//--------------------- .nv.constant0._ZN10layer_norm13ln_fwd_kernelINS_13Kernel_traitsI6__halfS2_fS2_fjLj1024ELj1ELj4ELj1ELj16ENS_18Kernel_traits_baseILj1024ES2_S2_fS2_fjLj128EEEEELb0ELb0ELb1ELb0EEEvNS_9FwdParamsE --------------------------
	.section	.nv.constant0._ZN10layer_norm13ln_fwd_kernelINS_13Kernel_traitsI6__halfS2_fS2_fjLj1024ELj1ELj4ELj1ELj16ENS_18Kernel_traits_baseILj1024ES2_S2_fS2_fjLj128EEEEELb0ELb0ELb1ELb0EEEvNS_9FwdParamsE,"a",@progbits
	.sectionflags	@""
	.align	4
.nv.constant0._ZN10layer_norm13ln_fwd_kernelINS_13Kernel_traitsI6__halfS2_fS2_fjLj1024ELj1ELj4ELj1ELj16ENS_18Kernel_traits_baseILj1024ES2_S2_fS2_fjLj128EEEEELb0ELb0ELb1ELb0EEEvNS_9FwdParamsE:
	.zero		1128


//--------------------- .nv.constant0._ZN10layer_norm13ln_fwd_kernelINS_13Kernel_traitsI6__halfS2_fS2_fjLj1024ELj1ELj4ELj1ELj16ENS_18Kernel_traits_baseILj1024ES2_S2_fS2_fjLj128EEEEELb0ELb0ELb1ELb1EEEvNS_9FwdParamsE --------------------------
	.section	.nv.constant0._ZN10layer_norm13ln_fwd_kernelINS_13Kernel_traitsI6__halfS2_fS2_fjLj1024ELj1ELj4ELj1ELj16ENS_18Kernel_traits_baseILj1024ES2_S2_fS2_fjLj128EEEEELb0ELb0ELb1ELb1EEEvNS_9FwdParamsE,"a",@progbits
	.sectionflags	@""
	.align	4
.nv.constant0._ZN10layer_norm13ln_fwd_kernelINS_13Kernel_traitsI6__halfS2_fS2_fjLj1024ELj1ELj4ELj1ELj16ENS_18Kernel_traits_baseILj1024ES2_S2_fS2_fjLj128EEEEELb0ELb0ELb1ELb1EEEvNS_9FwdParamsE:
	.zero		1128


//--------------------- .nv.constant0._ZN10layer_norm13ln_fwd_kernelINS_13Kernel_traitsI6__halfS2_fS2_fjLj1024ELj1ELj4ELj1ELj16ENS_18Kernel_traits_baseILj1024ES2_S2_fS2_fjLj128EEEEELb0ELb1ELb0ELb0EEEvNS_9FwdParamsE --------------------------
	.section	.nv.constant0._ZN10layer_norm13ln_fwd_kernelINS_13Kernel_traitsI6__halfS2_fS2_fjLj1024ELj1ELj4ELj1ELj16ENS_18Kernel_traits_baseILj1024ES2_S2_fS2_fjLj128EEEEELb0ELb1ELb0ELb0EEEvNS_9FwdParamsE,"a",@progbits
	.sectionflags	@""
	.align	4
.nv.constant0._ZN10layer_norm13ln_fwd_kernelINS_13Kernel_traitsI6__halfS2_fS2_fjLj1024ELj1ELj4ELj1ELj16ENS_18Kernel_traits_baseILj1024ES2_S2_fS2_fjLj128EEEEELb0ELb1ELb0ELb0EEEvNS_9FwdParamsE:
	.zero		1128


//--------------------- .nv.constant0._ZN10layer_norm13ln_fwd_kernelINS_13Kernel_traitsI6__halfS2_fS2_fjLj1024ELj1ELj4ELj1ELj16ENS_18Kernel_traits_baseILj1024ES2_S2_fS2_fjLj128EEEEELb0ELb1ELb0ELb1EEEvNS_9FwdParamsE --------------------------
	.section	.nv.constant0._ZN10layer_norm13ln_fwd_kernelINS_13Kernel_traitsI6__halfS2_fS2_fjLj1024ELj1ELj4ELj1ELj16ENS_18Kernel_traits_baseILj1024ES2_S2_fS2_fjLj128EEEEELb0ELb1ELb0ELb1EEEvNS_9FwdParamsE,"a",@progbits
	.sectionflags	@""
	.align	4
.nv.constant0._ZN10layer_norm13ln_fwd_kernelINS_13Kernel_traitsI6__halfS2_fS2_fjLj1024ELj1ELj4ELj1ELj16ENS_18Kernel_traits_baseILj1024ES2_S2_fS2_fjLj128EEEEELb0ELb1ELb0ELb1EEEvNS_9FwdParamsE:
	.zero		1128


//--------------------- .nv.constant0._ZN10layer_norm13ln_fwd_kernelINS_13Kernel_traitsI6__halfS2_fS2_fjLj1024ELj1ELj4ELj1ELj16ENS_18Kernel_traits_baseILj1024ES2_S2_fS2_fjLj128EEEEELb0ELb1ELb1ELb0EEEvNS_9FwdParamsE --------------------------
	.section	.nv.constant0._ZN10layer_norm13ln_fwd_kernelINS_13Kernel_traitsI6__halfS2_fS2_fjLj1024ELj1ELj4ELj1ELj16ENS_18Kernel_traits_baseILj1024ES2_S2_fS2_fjLj128EEEEELb0ELb1ELb1ELb0EEEvNS_9FwdParamsE,"a",@progbits
	.sectionflags	@""
	.align	4
.nv.constant0._ZN10layer_norm13ln_fwd_kernelINS_13Kernel_traitsI6__halfS2_fS2_fjLj1024ELj1ELj4ELj1ELj16ENS_18Kernel_traits_baseILj1024ES2_S2_fS2_fjLj128EEEEELb0ELb1ELb1ELb0EEEvNS_9FwdParamsE:
	.zero		1128


//--------------------- .nv.constant0._ZN10layer_norm13ln_fwd_kernelINS_13Kernel_traitsI6__halfS2_fS2_fjLj1024ELj1ELj4ELj1ELj16ENS_18Kernel_traits_baseILj1024ES2_S2_fS2_fjLj128EEEEELb0ELb1ELb1ELb1EEEvNS_9FwdParamsE --------------------------
	.section	.nv.constant0._ZN10layer_norm13ln_fwd_kernelINS_13Kernel_traitsI6__halfS2_fS2_fjLj1024ELj1ELj4ELj1ELj16ENS_18Kernel_traits_baseILj1024ES2_S2_fS2_fjLj128EEEEELb0ELb1ELb1ELb1EEEvNS_9FwdParamsE,"a",@progbits
	.sectionflags	@""
	.align	4
.nv.constant0._ZN10layer_norm13ln_fwd_kernelINS_13Kernel_traitsI6__halfS2_fS2_fjLj1024ELj1ELj4ELj1ELj16ENS_18Kernel_traits_baseILj1024ES2_S2_fS2_fjLj128EEEEELb0ELb1ELb1ELb1EEEvNS_9FwdParamsE:
	.zero		1128


//--------------------- .nv.constant0._ZN10layer_norm13ln_fwd_kernelINS_13Kernel_traitsI6__halfS2_fS2_fjLj1024ELj1ELj4ELj1ELj16ENS_18Kernel_traits_baseILj1024ES2_S2_fS2_fjLj128EEEEELb1ELb0ELb0ELb0EEEvNS_9FwdParamsE --------------------------
	.section	.nv.constant0._ZN10layer_norm13ln_fwd_kernelINS_13Kernel_traitsI6__halfS2_fS2_fjLj1024ELj1ELj4ELj1ELj16ENS_18Kernel_traits_baseILj1024ES2_S2_fS2_fjLj128EEEEELb1ELb0ELb0ELb0EEEvNS_9FwdParamsE,"a",@progbits
	.sectionflags	@""
	.align	4
.nv.constant0._ZN10layer_norm13ln_fwd_kernelINS_13Kernel_traitsI6__halfS2_fS2_fjLj1024ELj1ELj4ELj1ELj16ENS_18Kernel_traits_baseILj1024ES2_S2_fS2_fjLj128EEEEELb1ELb0ELb0ELb0EEEvNS_9FwdParamsE:
	.zero		1128


//--------------------- .nv.constant0._ZN10layer_norm13ln_fwd_kernelINS_13Kernel_traitsI6__halfS2_fS2_fjLj1024ELj1ELj4ELj1ELj16ENS_18Kernel_traits_baseILj1024ES2_S2_fS2_fjLj128EEEEELb1ELb0ELb0ELb1EEEvNS_9FwdParamsE --------------------------
	.section	.nv.constant0._ZN10layer_norm13ln_fwd_kernelINS_13Kernel_traitsI6__halfS2_fS2_fjLj1024ELj1ELj4ELj1ELj16ENS_18Kernel_traits_baseILj1024ES2_S2_fS2_fjLj128EEEEELb1ELb0ELb0ELb1EEEvNS_9FwdParamsE,"a",@progbits
	.sectionflags	@""
	.align	4
.nv.constant0._ZN10layer_norm13ln_fwd_kernelINS_13Kernel_traitsI6__halfS2_fS2_fjLj1024ELj1ELj4ELj1ELj16ENS_18Kernel_traits_baseILj1024ES2_S2_fS2_fjLj128EEEEELb1ELb0ELb0ELb1EEEvNS_9FwdParamsE:
	.zero		1128


//--------------------- .nv.constant0._ZN10layer_norm13ln_fwd_kernelINS_13Kernel_traitsI6__halfS2_fS2_fjLj1024ELj1ELj4ELj1ELj16ENS_18Kernel_traits_baseILj1024ES2_S2_fS2_fjLj128EEEEELb1ELb0ELb1ELb0EEEvNS_9FwdParamsE --------------------------
	.section	.nv.constant0._ZN10layer_norm13ln_fwd_kernelINS_13Kernel_traitsI6__halfS2_fS2_fjLj1024ELj1ELj4ELj1ELj16ENS_18Kernel_traits_baseILj1024ES2_S2_fS2_fjLj128EEEEELb1ELb0ELb1ELb0EEEvNS_9FwdParamsE,"a",@progbits
	.sectionflags	@""
	.align	4
.nv.constant0._ZN10layer_norm13ln_fwd_kernelINS_13Kernel_traitsI6__halfS2_fS2_fjLj1024ELj1ELj4ELj1ELj16ENS_18Kernel_traits_baseILj1024ES2_S2_fS2_fjLj128EEEEELb1ELb0ELb1ELb0EEEvNS_9FwdParamsE:
	.zero		1128


//--------------------- .nv.constant0._ZN10layer_norm13ln_fwd_kernelINS_13Kernel_traitsI6__halfS2_fS2_fjLj1024ELj1ELj4ELj1ELj16ENS_18Kernel_traits_baseILj1024ES2_S2_fS2_fjLj128EEEEELb1ELb0ELb1ELb1EEEvNS_9FwdParamsE --------------------------
	.section	.nv.constant0._ZN10layer_norm13ln_fwd_kernelINS_13Kernel_traitsI6__halfS2_fS2_fjLj1024ELj1ELj4ELj1ELj16ENS_18Kernel_traits_baseILj1024ES2_S2_fS2_fjLj128EEEEELb1ELb0ELb1ELb1EEEvNS_9FwdParamsE,"a",@progbits
	.sectionflags	@""
	.align	4
.nv.constant0._ZN10layer_norm13ln_fwd_kernelINS_13Kernel_traitsI6__halfS2_fS2_fjLj1024ELj1ELj4ELj1ELj16ENS_18Kernel_traits_baseILj1024ES2_S2_fS2_fjLj128EEEEELb1ELb0ELb1ELb1EEEvNS_9FwdParamsE:
	.zero		1128


//--------------------- .nv.constant0._ZN10layer_norm13ln_fwd_kernelINS_13Kernel_traitsI6__halfS2_fS2_fjLj1024ELj1ELj4ELj1ELj16ENS_18Kernel_traits_baseILj1024ES2_S2_fS2_fjLj128EEEEELb1ELb1ELb0ELb0EEEvNS_9FwdParamsE --------------------------
	.section	.nv.constant0._ZN10layer_norm13ln_fwd_kernelINS_13Kernel_traitsI6__halfS2_fS2_fjLj1024ELj1ELj4ELj1ELj16ENS_18Kernel_traits_baseILj1024ES2_S2_fS2_fjLj128EEEEELb1ELb1ELb0ELb0EEEvNS_9FwdParamsE,"a",@progbits
	.sectionflags	@""
	.align	4
.nv.constant0._ZN10layer_norm13ln_fwd_kernelINS_13Kernel_traitsI6__halfS2_fS2_fjLj1024ELj1ELj4ELj1ELj16ENS_18Kernel_traits_baseILj1024ES2_S2_fS2_fjLj128EEEEELb1ELb1ELb0ELb0EEEvNS_9FwdParamsE:
	.zero		1128


//--------------------- .nv.constant0._ZN10layer_norm13ln_fwd_kernelINS_13Kernel_traitsI6__halfS2_fS2_fjLj1024ELj1ELj4ELj1ELj16ENS_18Kernel_traits_baseILj1024ES2_S2_fS2_fjLj128EEEEELb1ELb1ELb0ELb1EEEvNS_9FwdParamsE --------------------------
	.section	.nv.constant0._ZN10layer_norm13ln_fwd_kernelINS_13Kernel_traitsI6__halfS2_fS2_fjLj1024ELj1ELj4ELj1ELj16ENS_18Kernel_traits_baseILj1024ES2_S2_fS2_fjLj128EEEEELb1ELb1ELb0ELb1EEEvNS_9FwdParamsE,"a",@progbits
	.sectionflags	@""
	.align	4
.nv.constant0._ZN10layer_norm13ln_fwd_kernelINS_13Kernel_traitsI6__halfS2_fS2_fjLj1024ELj1ELj4ELj1ELj16ENS_18Kernel_traits_baseILj1024ES2_S2_fS2_fjLj128EEEEELb1ELb1ELb0ELb1EEEvNS_9FwdParamsE:
	.zero		1128


//--------------------- .nv.constant0._ZN10layer_norm13ln_fwd_kernelINS_13Kernel_traitsI6__halfS2_fS2_fjLj1024ELj1ELj4ELj1ELj16ENS_18Kernel_traits_baseILj1024ES2_S2_fS2_fjLj128EEEEELb1ELb1ELb1ELb0EEEvNS_9FwdParamsE --------------------------
	.section	.nv.constant0._ZN10layer_norm13ln_fwd_kernelINS_13Kernel_traitsI6__halfS2_fS2_fjLj1024ELj1ELj4ELj1ELj16ENS_18Kernel_traits_baseILj1024ES2_S2_fS2_fjLj128EEEEELb1ELb1ELb1ELb0EEEvNS_9FwdParamsE,"a",@progbits
	.sectionflags	@""
	.align	4
.nv.constant0._ZN10layer_norm13ln_fwd_kernelINS_13Kernel_traitsI6__halfS2_fS2_fjLj1024ELj1ELj4ELj1ELj16ENS_18Kernel_traits_baseILj1024ES2_S2_fS2_fjLj128EEEEELb1ELb1ELb1ELb0EEEvNS_9FwdParamsE:
	.zero		1128


//--------------------- .nv.constant0._ZN10layer_norm13ln_fwd_kernelINS_13Kernel_traitsI6__halfS2_fS2_fjLj1024ELj1ELj4ELj1ELj16ENS_18Kernel_traits_baseILj1024ES2_S2_fS2_fjLj128EEEEELb1ELb1ELb1ELb1EEEvNS_9FwdParamsE --------------------------
	.section	.nv.constant0._ZN10layer_norm13ln_fwd_kernelINS_13Kernel_traitsI6__halfS2_fS2_fjLj1024ELj1ELj4ELj1ELj16ENS_18Kernel_traits_baseILj1024ES2_S2_fS2_fjLj128EEEEELb1ELb1ELb1ELb1EEEvNS_9FwdParamsE,"a",@progbits
	.sectionflags	@""
	.align	4
.nv.constant0._ZN10layer_norm13ln_fwd_kernelINS_13Kernel_traitsI6__halfS2_fS2_fjLj1024ELj1ELj4ELj1ELj16ENS_18Kernel_traits_baseILj1024ES2_S2_fS2_fjLj128EEEEELb1ELb1ELb1ELb1EEEvNS_9FwdParamsE:
	.zero		1128


//--------------------- .nv.constant0._ZN10layer_norm13ln_fwd_kernelINS_13Kernel_traitsIf6__halffS2_fjLj1024ELj1ELj4ELj1ELj16ENS_18Kernel_traits_baseILj1024EfS2_fS2_fjLj128EEEEELb0ELb0ELb0ELb0EEEvNS_9FwdParamsE --------------------------
	.section	.nv.constant0._ZN10layer_norm13ln_fwd_kernelINS_13Kernel_traitsIf6__halffS2_fjLj1024ELj1ELj4ELj1ELj16ENS_18Kernel_traits_baseILj1024EfS2_fS2_fjLj128EEEEELb0ELb0ELb0ELb0EEEvNS_9FwdParamsE,"a",@progbits
	.sectionflags	@""
	.align	4
.nv.constant0._ZN10layer_norm13ln_fwd_kernelINS_13Kernel_traitsIf6__halffS2_fjLj1024ELj1ELj4ELj1ELj16ENS_18Kernel_traits_baseILj1024EfS2_fS2_fjLj128EEEEELb0ELb0ELb0ELb0EEEvNS_9FwdParamsE:
	.zero		1128


//--------------------- .nv.constant0._ZN10layer_norm13ln_fwd_kernelINS_13Kernel_traitsIf6__halffS2_fjLj1024ELj1ELj4ELj1ELj16ENS_18Kernel_traits_baseILj1024EfS2_fS2_fjLj128EEEEELb0ELb0ELb0ELb1EEEvNS_9FwdParamsE --------------------------
	.section	.nv.constant0._ZN10layer_norm13ln_fwd_kernelINS_13Kernel_traitsIf6__halffS2_fjLj1024ELj1ELj4ELj1ELj16ENS_18Kernel_traits_baseILj1024EfS2_fS2_fjLj128EEEEELb0ELb0ELb0ELb1EEEvNS_9FwdParamsE,"a",@progbits
	.sectionflags	@""
	.align	4
.nv.constant0._ZN10layer_norm13ln_fwd_kernelINS_13Kernel_traitsIf6__halffS2_fjLj1024ELj1ELj4ELj1ELj16ENS_18Kernel_traits_baseILj1024EfS2_fS2_fjLj128EEEEELb0ELb0ELb0ELb1EEEvNS_9FwdParamsE:
	.zero		1128


//--------------------- .nv.constant0._ZN10layer_norm13ln_fwd_kernelINS_13Kernel_traitsIf6__halffS2_fjLj1024ELj1ELj4ELj1ELj16ENS_18Kernel_traits_baseILj1024EfS2_fS2_fjLj128EEEEELb0ELb0ELb1ELb0EEEvNS_9FwdParamsE --------------------------
	.section	.nv.constant0._ZN10layer_norm13ln_fwd_kernelINS_13Kernel_traitsIf6__halffS2_fjLj1024ELj1ELj4ELj1ELj16ENS_18Kernel_traits_baseILj1024EfS2_fS2_fjLj128EEEEELb0ELb0ELb1ELb0EEEvNS_9FwdParamsE,"a",@progbits
	.sectionflags	@""
	.align	4
.nv.constant0._ZN10layer_norm13ln_fwd_kernelINS_13Kernel_traitsIf6__halffS2_fjLj1024ELj1ELj4ELj1ELj16ENS_18Kernel_traits_baseILj1024EfS2_fS2_fjLj128EEEEELb0ELb0ELb1ELb0EEEvNS_9FwdParamsE:
	.zero		1128


//--------------------- .nv.constant0._ZN10layer_norm13ln_fwd_kernelINS_13Kernel_traitsIf6__halffS2_fjLj1024ELj1ELj4ELj1ELj16ENS_18Kernel_traits_baseILj1024EfS2_fS2_fjLj128EEEEELb0ELb0ELb1ELb1EEEvNS_9FwdParamsE --------------------------
	.section	.nv.constant0._ZN10layer_norm13ln_fwd_kernelINS_13Kernel_traitsIf6__halffS2_fjLj1024ELj1ELj4ELj1ELj16ENS_18Kernel_traits_baseILj1024EfS2_fS2_fjLj128EEEEELb0ELb0ELb1ELb1EEEvNS_9FwdParamsE,"a",@progbits
	.sectionflags	@""
	.align	4
.nv.constant0._ZN10layer_norm13ln_fwd_kernelINS_13Kernel_traitsIf6__halffS2_fjLj1024ELj1ELj4ELj1ELj16ENS_18Kernel_traits_baseILj1024EfS2_fS2_fjLj128EEEEELb0ELb0ELb1ELb1EEEvNS_9FwdParamsE:
	.zero		1128


//--------------------- .nv.constant0._ZN10layer_norm13ln_fwd_kernelINS_13Kernel_traitsIf6__halffS2_fjLj1024ELj1ELj4ELj1ELj16ENS_18Kernel_traits_baseILj1024EfS2_fS2_fjLj128EEEEELb0ELb1ELb0ELb0EEEvNS_9FwdParamsE --------------------------
	.section	.nv.constant0._ZN10layer_norm13ln_fwd_kernelINS_13Kernel_traitsIf6__halffS2_fjLj1024ELj1ELj4ELj1ELj16ENS_18Kernel_traits_baseILj1024EfS2_fS2_fjLj128EEEEELb0ELb1ELb0ELb0EEEvNS_9FwdParamsE,"a",@progbits
	.sectionflags	@""
	.align	4
.nv.constant0._ZN10layer_norm13ln_fwd_kernelINS_13Kernel_traitsIf6__halffS2_fjLj1024ELj1ELj4ELj1ELj16ENS_18Kernel_traits_baseILj1024EfS2_fS2_fjLj128EEEEELb0ELb1ELb0ELb0EEEvNS_9FwdParamsE:
	.zero		1128


//--------------------- .nv.constant0._ZN10layer_norm13ln_fwd_kernelINS_13Kernel_traitsIf6__halffS2_fjLj1024ELj1ELj4ELj1ELj16ENS_18Kernel_traits_baseILj1024EfS2_fS2_fjLj128EEEEELb0ELb1ELb0ELb1EEEvNS_9FwdParamsE --------------------------
	.section	.nv.constant0._ZN10layer_norm13ln_fwd_kernelINS_13Kernel_traitsIf6__halffS2_fjLj1024ELj1ELj4ELj1ELj16ENS_18Kernel_traits_baseILj1024EfS2_fS2_fjLj128EEEEELb0ELb1ELb0ELb1EEEvNS_9FwdParamsE,"a",@progbits
	.sectionflags	@""
	.align	4
.nv.constant0._ZN10layer_norm13ln_fwd_kernelINS_13Kernel_traitsIf6__halffS2_fjLj1024ELj1ELj4ELj1ELj16ENS_18Kernel_traits_baseILj1024EfS2_fS2_fjLj128EEEEELb0ELb1ELb0ELb1EEEvNS_9FwdParamsE:
	.zero		1128


//--------------------- .nv.constant0._ZN10layer_norm13ln_fwd_kernelINS_13Kernel_traitsIf6__halffS2_fjLj1024ELj1ELj4ELj1ELj16ENS_18Kernel_traits_baseILj1024EfS2_fS2_fjLj128EEEEELb0ELb1ELb1ELb0EEEvNS_9FwdParamsE --------------------------
	.section	.nv.constant0._ZN10layer_norm13ln_fwd_kernelINS_13Kernel_traitsIf6__halffS2_fjLj1024ELj1ELj4ELj1ELj16ENS_18Kernel_traits_baseILj1024EfS2_fS2_fjLj128EEEEELb0ELb1ELb1ELb0EEEvNS_9FwdParamsE,"a",@progbits
	.sectionflags	@""
	.align	4
.nv.constant0._ZN10layer_norm13ln_fwd_kernelINS_13Kernel_traitsIf6__halffS2_fjLj1024ELj1ELj4ELj1ELj16ENS_18Kernel_traits_baseILj1024EfS2_fS2_fjLj128EEEEELb0ELb1ELb1ELb0EEEvNS_9FwdParamsE:
	.zero		1128


//--------------------- .nv.constant0._ZN10layer_norm13ln_fwd_kernelINS_13Kernel_traitsIf6__halffS2_fjLj1024ELj1ELj4ELj1ELj16ENS_18Kernel_traits_baseILj1024EfS2_fS2_fjLj128EEEEELb0ELb1ELb1ELb1EEEvNS_9FwdParamsE --------------------------
	.section	.nv.constant0._ZN10layer_norm13ln_fwd_kernelINS_13Kernel_traitsIf6__halffS2_fjLj1024ELj1ELj4ELj1ELj16ENS_18Kernel_traits_baseILj1024EfS2_fS2_fjLj128EEEEELb0ELb1ELb1ELb1EEEvNS_9FwdParamsE,"a",@progbits
	.sectionflags	@""
	.align	4
.nv.constant0._ZN10layer_norm13ln_fwd_kernelINS_13Kernel_traitsIf6__halffS2_fjLj1024ELj1ELj4ELj1ELj16ENS_18Kernel_traits_baseILj1024EfS2_fS2_fjLj128EEEEELb0ELb1ELb1ELb1EEEvNS_9FwdParamsE:
	.zero		1128


//--------------------- .nv.constant0._ZN10layer_norm13ln_fwd_kernelINS_13Kernel_traitsIf6__halffS2_fjLj1024ELj1ELj4ELj1ELj16ENS_18Kernel_traits_baseILj1024EfS2_fS2_fjLj128EEEEELb1ELb0ELb0ELb0EEEvNS_9FwdParamsE --------------------------
	.section	.nv.constant0._ZN10layer_norm13ln_fwd_kernelINS_13Kernel_traitsIf6__halffS2_fjLj1024ELj1ELj4ELj1ELj16ENS_18Kernel_traits_baseILj1024EfS2_fS2_fjLj128EEEEELb1ELb0ELb0ELb0EEEvNS_9FwdParamsE,"a",@progbits
	.sectionflags	@""
	.align	4
.nv.constant0._ZN10layer_norm13ln_fwd_kernelINS_13Kernel_traitsIf6__halffS2_fjLj1024ELj1ELj4ELj1ELj16ENS_18Kernel_traits_baseILj1024EfS2_fS2_fjLj128EEEEELb1ELb0ELb0ELb0EEEvNS_9FwdParamsE:
	.zero		1128


//--------------------- .nv.constant0._ZN10layer_norm13ln_fwd_kernelINS_13Kernel_traitsIf6__halffS2_fjLj1024ELj1ELj4ELj1ELj16ENS_18Kernel_traits_baseILj1024EfS2_fS2_fjLj128EEEEELb1ELb0ELb0ELb1EEEvNS_9FwdParamsE --------------------------
	.section	.nv.constant0._ZN10layer_norm13ln_fwd_kernelINS_13Kernel_traitsIf6__halffS2_fjLj1024ELj1ELj4ELj1ELj16ENS_18Kernel_traits_baseILj1024EfS2_fS2_fjLj128EEEEELb1ELb0ELb0ELb1EEEvNS_9FwdParamsE,"a",@progbits
	.sectionflags	@""
	.align	4
.nv.constant0._ZN10layer_norm13ln_fwd_kernelINS_13Kernel_traitsIf6__halffS2_fjLj1024ELj1ELj4ELj1ELj16ENS_18Kernel_traits_baseILj1024EfS2_fS2_fjLj128EEEEELb1ELb0ELb0ELb1EEEvNS_9FwdParamsE:
	.zero		1128


//--------------------- .nv.constant0._ZN10layer_norm13ln_fwd_kernelINS_13Kernel_traitsIf6__halffS2_fjLj1024ELj1ELj4ELj1ELj16ENS_18Kernel_traits_baseILj1024EfS2_fS2_fjLj128EEEEELb1ELb0ELb1ELb0EEEvNS_9FwdParamsE --------------------------
	.section	.nv.constant0._ZN10layer_norm13ln_fwd_kernelINS_13Kernel_traitsIf6__halffS2_fjLj1024ELj1ELj4ELj1ELj16ENS_18Kernel_traits_baseILj1024EfS2_fS2_fjLj128EEEEELb1ELb0ELb1ELb0EEEvNS_9FwdParamsE,"a",@progbits
	.sectionflags	@""
	.align	4
.nv.constant0._ZN10layer_norm13ln_fwd_kernelINS_13Kernel_traitsIf6__halffS2_fjLj1024ELj1ELj4ELj1ELj16ENS_18Kernel_traits_baseILj1024EfS2_fS2_fjLj128EEEEELb1ELb0ELb1ELb0EEEvNS_9FwdParamsE:
	.zero		1128


//--------------------- .nv.constant0._ZN10layer_norm13ln_fwd_kernelINS_13Kernel_traitsIf6__halffS2_fjLj1024ELj1ELj4ELj1ELj16ENS_18Kernel_traits_baseILj1024EfS2_fS2_fjLj128EEEEELb1ELb0ELb1ELb1EEEvNS_9FwdParamsE --------------------------
	.section	.nv.constant0._ZN10layer_norm13ln_fwd_kernelINS_13Kernel_traitsIf6__halffS2_fjLj1024ELj1ELj4ELj1ELj16ENS_18Kernel_traits_baseILj1024EfS2_fS2_fjLj128EEEEELb1ELb0ELb1ELb1EEEvNS_9FwdParamsE,"a",@progbits
	.sectionflags	@""
	.align	4
.nv.constant0._ZN10layer_norm13ln_fwd_kernelINS_13Kernel_traitsIf6__halffS2_fjLj1024ELj1ELj4ELj1ELj16ENS_18Kernel_traits_baseILj1024EfS2_fS2_fjLj128EEEEELb1ELb0ELb1ELb1EEEvNS_9FwdParamsE:
	.zero		1128


//--------------------- .nv.constant0._ZN10layer_norm13ln_fwd_kernelINS_13Kernel_traitsIf6__halffS2_fjLj1024ELj1ELj4ELj1ELj16ENS_18Kernel_traits_baseILj1024EfS2_fS2_fjLj128EEEEELb1ELb1ELb0ELb0EEEvNS_9FwdParamsE --------------------------
	.section	.nv.constant0._ZN10layer_norm13ln_fwd_kernelINS_13Kernel_traitsIf6__halffS2_fjLj1024ELj1ELj4ELj1ELj16ENS_18Kernel_traits_baseILj1024EfS2_fS2_fjLj128EEEEELb1ELb1ELb0ELb0EEEvNS_9FwdParamsE,"a",@progbits
	.sectionflags	@""
	.align	4
.nv.constant0._ZN10layer_norm13ln_fwd_kernelINS_13Kernel_traitsIf6__halffS2_fjLj1024ELj1ELj4ELj1ELj16ENS_18Kernel_traits_baseILj1024EfS2_fS2_fjLj128EEEEELb1ELb1ELb0ELb0EEEvNS_9FwdParamsE:
	.zero		1128


//--------------------- .nv.constant0._ZN10layer_norm13ln_fwd_kernelINS_13Kernel_traitsIf6__halffS2_fjLj1024ELj1ELj4ELj1ELj16ENS_18Kernel_traits_baseILj1024EfS2_fS2_fjLj128EEEEELb1ELb1ELb0ELb1EEEvNS_9FwdParamsE --------------------------
	.section	.nv.constant0._ZN10layer_norm13ln_fwd_kernelINS_13Kernel_traitsIf6__halffS2_fjLj1024ELj1ELj4ELj1ELj16ENS_18Kernel_traits_baseILj1024EfS2_fS2_fjLj128EEEEELb1ELb1ELb0ELb1EEEvNS_9FwdParamsE,"a",@progbits
	.sectionflags	@""
	.align	4
.nv.constant0._ZN10layer_norm13ln_fwd_kernelINS_13Kernel_traitsIf6__halffS2_fjLj1024ELj1ELj4ELj1ELj16ENS_18Kernel_traits_baseILj1024EfS2_fS2_fjLj128EEEEELb1ELb1ELb0ELb1EEEvNS_9FwdParamsE:
	.zero		1128


//--------------------- .nv.constant0._ZN10layer_norm13ln_fwd_kernelINS_13Kernel_traitsIf6__halffS2_fjLj1024ELj1ELj4ELj1ELj16ENS_18Kernel_traits_baseILj1024EfS2_fS2_fjLj128EEEEELb1ELb1ELb1ELb0EEEvNS_9FwdParamsE --------------------------
	.section	.nv.constant0._ZN10layer_norm13ln_fwd_kernelINS_13Kernel_traitsIf6__halffS2_fjLj1024ELj1ELj4ELj1ELj16ENS_18Kernel_traits_baseILj1024EfS2_fS2_fjLj128EEEEELb1ELb1ELb1ELb0EEEvNS_9FwdParamsE,"a",@progbits
	.sectionflags	@""
	.align	4
.nv.constant0._ZN10layer_norm13ln_fwd_kernelINS_13Kernel_traitsIf6__halffS2_fjLj1024ELj1ELj4ELj1ELj16ENS_18Kernel_traits_baseILj1024EfS2_fS2_fjLj128EEEEELb1ELb1ELb1ELb0EEEvNS_9FwdParamsE:
	.zero		1128


//--------------------- .nv.constant0._ZN10layer_norm13ln_fwd_kernelINS_13Kernel_traitsIf6__halffS2_fjLj1024ELj1ELj4ELj1ELj16ENS_18Kernel_traits_baseILj1024EfS2_fS2_fjLj128EEEEELb1ELb1ELb1ELb1EEEvNS_9FwdParamsE --------------------------
	.section	.nv.constant0._ZN10layer_norm13ln_fwd_kernelINS_13Kernel_traitsIf6__halffS2_fjLj1024ELj1ELj4ELj1ELj16ENS_18Kernel_traits_baseILj1024EfS2_fS2_fjLj128EEEEELb1ELb1ELb1ELb1EEEvNS_9FwdParamsE,"a",@progbits
	.sectionflags	@""
	.align	4
.nv.constant0._ZN10layer_norm13ln_fwd_kernelINS_13Kernel_traitsIf6__halffS2_fjLj1024ELj1ELj4ELj1ELj16ENS_18Kernel_traits_baseILj1024EfS2_fS2_fjLj128EEEEELb1ELb1ELb1ELb1EEEvNS_9FwdParamsE:
	.zero		1128


//--------------------- .nv.constant0._ZN10layer_norm13ln_fwd_kernelINS_13Kernel_traitsI6__halfffffjLj1024ELj1ELj4ELj1ELj16ENS_18Kernel_traits_baseILj1024ES2_ffffjLj128EEEEELb0ELb0ELb0ELb0EEEvNS_9FwdParamsE --------------------------
	.section	.nv.constant0._ZN10layer_norm13ln_fwd_kernelINS_13Kernel_traitsI6__halfffffjLj1024ELj1ELj4ELj1ELj16ENS_18Kernel_traits_baseILj1024ES2_ffffjLj128EEEEELb0ELb0ELb0ELb0EEEvNS_9FwdParamsE,"a",@progbits
	.sectionflags	@""
	.align	4
.nv.constant0._ZN10layer_norm13ln_fwd_kernelINS_13Kernel_traitsI6__halfffffjLj1024ELj1ELj4ELj1ELj16ENS_18Kernel_traits_baseILj1024ES2_ffffjLj128EEEEELb0ELb0ELb0ELb0EEEvNS_9FwdParamsE:
	.zero		1128


//--------------------- .nv.constant0._ZN10layer_norm13ln_fwd_kernelINS_13Kernel_traitsI6__halfffffjLj1024ELj1ELj4ELj1ELj16ENS_18Kernel_traits_baseILj1024ES2_ffffjLj128EEEEELb0ELb0ELb0ELb1EEEvNS_9FwdParamsE --------------------------
	.section	.nv.constant0._ZN10layer_norm13ln_fwd_kernelINS_13Kernel_traitsI6__halfffffjLj1024ELj1ELj4ELj1ELj16ENS_18Kernel_traits_baseILj1024ES2_ffffjLj128EEEEELb0ELb0ELb0ELb1EEEvNS_9FwdParamsE,"a",@progbits
	.sectionflags	@""
	.align	4
.nv.constant0._ZN10layer_norm13ln_fwd_kernelINS_13Kernel_traitsI6__halfffffjLj1024ELj1ELj4ELj1ELj16ENS_18Kernel_traits_baseILj1024ES2_ffffjLj128EEEEELb0ELb0ELb0ELb1EEEvNS_9FwdParamsE:
	.zero		1128


//--------------------- .nv.constant0._ZN10layer_norm13ln_fwd_kernelINS_13Kernel_traitsI6__halfffffjLj1024ELj1ELj4ELj1ELj16ENS_18Kernel_traits_baseILj1024ES2_ffffjLj128EEEEELb0ELb0ELb1ELb0EEEvNS_9FwdParamsE --------------------------
	.section	.nv.constant0._ZN10layer_norm13ln_fwd_kernelINS_13Kernel_traitsI6__halfffffjLj1024ELj1ELj4ELj1ELj16ENS_18Kernel_traits_baseILj1024ES2_ffffjLj128EEEEELb0ELb0ELb1ELb0EEEvNS_9FwdParamsE,"a",@progbits
	.sectionflags	@""
	.align	4
.nv.constant0._ZN10layer_norm13ln_fwd_kernelINS_13Kernel_traitsI6__halfffffjLj1024ELj1ELj4ELj1ELj16ENS_18Kernel_traits_baseILj1024ES2_ffffjLj128EEEEELb0ELb0ELb1ELb0EEEvNS_9FwdParamsE:
	.zero		1128


//--------------------- .nv.constant0._ZN10layer_norm13ln_fwd_kernelINS_13Kernel_traitsI6__halfffffjLj1024ELj1ELj4ELj1ELj16ENS_18Kernel_traits_baseILj1024ES2_ffffjLj128EEEEELb0ELb0ELb1ELb1EEEvNS_9FwdParamsE --------------------------
	.section	.nv.constant0._ZN10layer_norm13ln_fwd_kernelINS_13Kernel_traitsI6__halfffffjLj1024ELj1ELj4ELj1ELj16ENS_18Kernel_traits_baseILj1024ES2_ffffjLj128EEEEELb0ELb0ELb1ELb1EEEvNS_9FwdParamsE,"a",@progbits
	.sectionflags	@""
	.align	4
.nv.constant0._ZN10layer_norm13ln_fwd_kernelINS_13Kernel_traitsI6__halfffffjLj1024ELj1ELj4ELj1ELj16ENS_18Kernel_traits_baseILj1024ES2_ffffjLj128EEEEELb0ELb0ELb1ELb1EEEvNS_9FwdParamsE:
	.zero		1128


//--------------------- .nv.constant0._ZN10layer_norm13ln_fwd_kernelINS_13Kernel_traitsI6__halfffffjLj1024ELj1ELj4ELj1ELj16ENS_18Kernel_traits_baseILj1024ES2_ffffjLj128EEEEELb0ELb1ELb0ELb0EEEvNS_9FwdParamsE --------------------------
	.section	.nv.constant0._ZN10layer_norm13ln_fwd_kernelINS_13Kernel_traitsI6__halfffffjLj1024ELj1ELj4ELj1ELj16ENS_18Kernel_traits_baseILj1024ES2_ffffjLj128EEEEELb0ELb1ELb0ELb0EEEvNS_9FwdParamsE,"a",@progbits
	.sectionflags	@""
	.align	4
.nv.constant0._ZN10layer_norm13ln_fwd_kernelINS_13Kernel_traitsI6__halfffffjLj1024ELj1ELj4ELj1ELj16ENS_18Kernel_traits_baseILj1024ES2_ffffjLj128EEEEELb0ELb1ELb0ELb0EEEvNS_9FwdParamsE:
	.zero		1128


//--------------------- .nv.constant0._ZN10layer_norm13ln_fwd_kernelINS_13Kernel_traitsI6__halfffffjLj1024ELj1ELj4ELj1ELj16ENS_18Kernel_traits_baseILj1024ES2_ffffjLj128EEEEELb0ELb1ELb0ELb1EEEvNS_9FwdParamsE --------------------------
	.section	.nv.constant0._ZN10layer_norm13ln_fwd_kernelINS_13Kernel_traitsI6__halfffffjLj1024ELj1ELj4ELj1ELj16ENS_18Kernel_traits_baseILj1024ES2_ffffjLj128EEEEELb0ELb1ELb0ELb1EEEvNS_9FwdParamsE,"a",@progbits
	.sectionflags	@""
	.align	4
.nv.constant0._ZN10layer_norm13ln_fwd_kernelINS_13Kernel_traitsI6__halfffffjLj1024ELj1ELj4ELj1ELj16ENS_18Kernel_traits_baseILj1024ES2_ffffjLj128EEEEELb0ELb1ELb0ELb1EEEvNS_9FwdParamsE:
	.zero		1128


//--------------------- .nv.constant0._ZN10layer_norm13ln_fwd_kernelINS_13Kernel_traitsI6__halfffffjLj1024ELj1ELj4ELj1ELj16ENS_18Kernel_traits_baseILj1024ES2_ffffjLj128EEEEELb0ELb1ELb1ELb0EEEvNS_9FwdParamsE --------------------------
	.section	.nv.constant0._ZN10layer_norm13ln_fwd_kernelINS_13Kernel_traitsI6__halfffffjLj1024ELj1ELj4ELj1ELj16ENS_18Kernel_traits_baseILj1024ES2_ffffjLj128EEEEELb0ELb1ELb1ELb0EEEvNS_9FwdParamsE,"a",@progbits
	.sectionflags	@""
	.align	4
.nv.constant0._ZN10layer_norm13ln_fwd_kernelINS_13Kernel_traitsI6__halfffffjLj1024ELj1ELj4ELj1ELj16ENS_18Kernel_traits_baseILj1024ES2_ffffjLj128EEEEELb0ELb1ELb1ELb0EEEvNS_9FwdParamsE:
	.zero		1128


//--------------------- .nv.constant0._ZN10layer_norm13ln_fwd_kernelINS_13Kernel_traitsI6__halfffffjLj1024ELj1ELj4ELj1ELj16ENS_18Kernel_traits_baseILj1024ES2_ffffjLj128EEEEELb0ELb1ELb1ELb1EEEvNS_9FwdParamsE --------------------------
	.section	.nv.constant0._ZN10layer_norm13ln_fwd_kernelINS_13Kernel_traitsI6__halfffffjLj1024ELj1ELj4ELj1ELj16ENS_18Kernel_traits_baseILj1024ES2_ffffjLj128EEEEELb0ELb1ELb1ELb1EEEvNS_9FwdParamsE,"a",@progbits
	.sectionflags	@""
	.align	4
.nv.constant0._ZN10layer_norm13ln_fwd_kernelINS_13Kernel_traitsI6__halfffffjLj1024ELj1ELj4ELj1ELj16ENS_18Kernel_traits_baseILj1024ES2_ffffjLj128EEEEELb0ELb1ELb1ELb1EEEvNS_9FwdParamsE:
	.zero		1128


//--------------------- .nv.constant0._ZN10layer_norm13ln_fwd_kernelINS_13Kernel_traitsI6__halfffffjLj1024ELj1ELj4ELj1ELj16ENS_18Kernel_traits_baseILj1024ES2_ffffjLj128EEEEELb1ELb0ELb0ELb0EEEvNS_9FwdParamsE --------------------------
	.section	.nv.constant0._ZN10layer_norm13ln_fwd_kernelINS_13Kernel_traitsI6__halfffffjLj1024ELj1ELj4ELj1ELj16ENS_18Kernel_traits_baseILj1024ES2_ffffjLj128EEEEELb1ELb0ELb0ELb0EEEvNS_9FwdParamsE,"a",@progbits
	.sectionflags	@""
	.align	4
.nv.constant0._ZN10layer_norm13ln_fwd_kernelINS_13Kernel_traitsI6__halfffffjLj1024ELj1ELj4ELj1ELj16ENS_18Kernel_traits_baseILj1024ES2_ffffjLj128EEEEELb1ELb0ELb0ELb0EEEvNS_9FwdParamsE:
	.zero		1128


//--------------------- .nv.constant0._ZN10layer_norm13ln_fwd_kernelINS_13Kernel_traitsI6__halfffffjLj1024ELj1ELj4ELj1ELj16ENS_18Kernel_traits_baseILj1024ES2_ffffjLj128EEEEELb1ELb0ELb0ELb1EEEvNS_9FwdParamsE --------------------------
	.section	.nv.constant0._ZN10layer_norm13ln_fwd_kernelINS_13Kernel_traitsI6__halfffffjLj1024ELj1ELj4ELj1ELj16ENS_18Kernel_traits_baseILj1024ES2_ffffjLj128EEEEELb1ELb0ELb0ELb1EEEvNS_9FwdParamsE,"a",@progbits
	.sectionflags	@""
	.align	4
.nv.constant0._ZN10layer_norm13ln_fwd_kernelINS_13Kernel_traitsI6__halfffffjLj1024ELj1ELj4ELj1ELj16ENS_18Kernel_traits_baseILj1024ES2_ffffjLj128EEEEELb1ELb0ELb0ELb1EEEvNS_9FwdParamsE:
	.zero		1128


//--------------------- .nv.constant0._ZN10layer_norm13ln_fwd_kernelINS_13Kernel_traitsI6__halfffffjLj1024ELj1ELj4ELj1ELj16ENS_18Kernel_traits_baseILj1024ES2_ffffjLj128EEEEELb1ELb0ELb1ELb0EEEvNS_9FwdParamsE --------------------------
	.section	.nv.constant0._ZN10layer_norm13ln_fwd_kernelINS_13Kernel_traitsI6__halfffffjLj1024ELj1ELj4ELj1ELj16ENS_18Kernel_traits_baseILj1024ES2_ffffjLj128EEEEELb1ELb0ELb1ELb0EEEvNS_9FwdParamsE,"a",@progbits
	.sectionflags	@""
	.align	4
.nv.constant0._ZN10layer_norm13ln_fwd_kernelINS_13Kernel_traitsI6__halfffffjLj1024ELj1ELj4ELj1ELj16ENS_18Kernel_traits_baseILj1024ES2_ffffjLj128EEEEELb1ELb0ELb1ELb0EEEvNS_9FwdParamsE:
	.zero		1128


//--------------------- .nv.constant0._ZN10layer_norm13ln_fwd_kernelINS_13Kernel_traitsI6__halfffffjLj1024ELj1ELj4ELj1ELj16ENS_18Kernel_traits_baseILj1024ES2_ffffjLj128EEEEELb1ELb0ELb1ELb1EEEvNS_9FwdParamsE --------------------------
	.section	.nv.constant0._ZN10layer_norm13ln_fwd_kernelINS_13Kernel_traitsI6__halfffffjLj1024ELj1ELj4ELj1ELj16ENS_18Kernel_traits_baseILj1024ES2_ffffjLj128EEEEELb1ELb0ELb1ELb1EEEvNS_9FwdParamsE,"a",@progbits
	.sectionflags	@""
	.align	4
.nv.constant0._ZN10layer_norm13ln_fwd_kernelINS_13Kernel_traitsI6__halfffffjLj1024ELj1ELj4ELj1ELj16ENS_18Kernel_traits_baseILj1024ES2_ffffjLj128EEEEELb1ELb0ELb1ELb1EEEvNS_9FwdParamsE:
	.zero		1128


//--------------------- .nv.constant0._ZN10layer_norm13ln_fwd_kernelINS_13Kernel_traitsI6__halfffffjLj1024ELj1ELj4ELj1ELj16ENS_18Kernel_traits_baseILj1024ES2_ffffjLj128EEEEELb1ELb1ELb0ELb0EEEvNS_9FwdParamsE --------------------------
	.section	.nv.constant0._ZN10layer_norm13ln_fwd_kernelINS_13Kernel_traitsI6__halfffffjLj1024ELj1ELj4ELj1ELj16ENS_18Kernel_traits_baseILj1024ES2_ffffjLj128EEEEELb1ELb1ELb0ELb0EEEvNS_9FwdParamsE,"a",@progbits
	.sectionflags	@""
	.align	4
.nv.constant0._ZN10layer_norm13ln_fwd_kernelINS_13Kernel_traitsI6__halfffffjLj1024ELj1ELj4ELj1ELj16ENS_18Kernel_traits_baseILj1024ES2_ffffjLj128EEEEELb1ELb1ELb0ELb0EEEvNS_9FwdParamsE:
	.zero		1128


//--------------------- .nv.constant0._ZN10layer_norm13ln_fwd_kernelINS_13Kernel_traitsI6__halfffffjLj1024ELj1ELj4ELj1ELj16ENS_18Kernel_traits_baseILj1024ES2_ffffjLj128EEEEELb1ELb1ELb0ELb1EEEvNS_9FwdParamsE --------------------------
	.section	.nv.constant0._ZN10layer_norm13ln_fwd_kernelINS_13Kernel_traitsI6__halfffffjLj1024ELj1ELj4ELj1ELj16ENS_18Kernel_traits_baseILj1024ES2_ffffjLj128EEEEELb1ELb1ELb0ELb1EEEvNS_9FwdParamsE,"a",@progbits
	.sectionflags	@""
	.align	4
.nv.constant0._ZN10layer_norm13ln_fwd_kernelINS_13Kernel_traitsI6__halfffffjLj1024ELj1ELj4ELj1ELj16ENS_18Kernel_traits_baseILj1024ES2_ffffjLj128EEEEELb1ELb1ELb0ELb1EEEvNS_9FwdParamsE:
	.zero		1128


//--------------------- .nv.constant0._ZN10layer_norm13ln_fwd_kernelINS_13Kernel_traitsI6__halfffffjLj1024ELj1ELj4ELj1ELj16ENS_18Kernel_traits_baseILj1024ES2_ffffjLj128EEEEELb1ELb1ELb1ELb0EEEvNS_9FwdParamsE --------------------------
	.section	.nv.constant0._ZN10layer_norm13ln_fwd_kernelINS_13Kernel_traitsI6__halfffffjLj1024ELj1ELj4ELj1ELj16ENS_18Kernel_traits_baseILj1024ES2_ffffjLj128EEEEELb1ELb1ELb1ELb0EEEvNS_9FwdParamsE,"a",@progbits
	.sectionflags	@""
	.align	4
.nv.constant0._ZN10layer_norm13ln_fwd_kernelINS_13Kernel_traitsI6__halfffffjLj1024ELj1ELj4ELj1ELj16ENS_18Kernel_traits_baseILj1024ES2_ffffjLj128EEEEELb1ELb1ELb1ELb0EEEvNS_9FwdParamsE:
	.zero		1128


//--------------------- .nv.constant0._ZN10layer_norm13ln_fwd_kernelINS_13Kernel_traitsI6__halfffffjLj1024ELj1ELj4ELj1ELj16ENS_18Kernel_traits_baseILj1024ES2_ffffjLj128EEEEELb1ELb1ELb1ELb1EEEvNS_9FwdParamsE --------------------------
	.section	.nv.constant0._ZN10layer_norm13ln_fwd_kernelINS_13Kernel_traitsI6__halfffffjLj1024ELj1ELj4ELj1ELj16ENS_18Kernel_traits_baseILj1024ES2_ffffjLj128EEEEELb1ELb1ELb1ELb1EEEvNS_9FwdParamsE,"a",@progbits
	.sectionflags	@""
	.align	4
.nv.constant0._ZN10layer_norm13ln_fwd_kernelINS_13Kernel_traitsI6__halfffffjLj1024ELj1ELj4ELj1ELj16ENS_18Kernel_traits_baseILj1024ES2_ffffjLj128EEEEELb1ELb1ELb1ELb1EEEvNS_9FwdParamsE:
	.zero		1128


//--------------------- .nv.constant0._ZN10layer_norm13ln_fwd_kernelINS_13Kernel_traitsIfffffjLj1024ELj1ELj4ELj1ELj16ENS_18Kernel_traits_baseILj1024EfffffjLj128EEEEELb0ELb0ELb0ELb0EEEvNS_9FwdParamsE --------------------------
	.section	.nv.constant0._ZN10layer_norm13ln_fwd_kernelINS_13Kernel_traitsIfffffjLj1024ELj1ELj4ELj1ELj16ENS_18Kernel_traits_baseILj1024EfffffjLj128EEEEELb0ELb0ELb0ELb0EEEvNS_9FwdParamsE,"a",@progbits
	.sectionflags	@""
	.align	4
.nv.constant0._ZN10layer_norm13ln_fwd_kernelINS_13Kernel_traitsIfffffjLj1024ELj1ELj4ELj1ELj16ENS_18Kernel_traits_baseILj1024EfffffjLj128EEEEELb0ELb0ELb0ELb0EEEvNS_9FwdParamsE:
	.zero		1128


//--------------------- .nv.constant0._ZN10layer_norm13ln_fwd_kernelINS_13Kernel_traitsIfffffjLj1024ELj1ELj4ELj1ELj16ENS_18Kernel_traits_baseILj1024EfffffjLj128EEEEELb0ELb0ELb0ELb1EEEvNS_9FwdParamsE --------------------------
	.section	.nv.constant0._ZN10layer_norm13ln_fwd_kernelINS_13Kernel_traitsIfffffjLj1024ELj1ELj4ELj1ELj16ENS_18Kernel_traits_baseILj1024EfffffjLj128EEEEELb0ELb0ELb0ELb1EEEvNS_9FwdParamsE,"a",@progbits
	.sectionflags	@""
	.align	4
.nv.constant0._ZN10layer_norm13ln_fwd_kernelINS_13Kernel_traitsIfffffjLj1024ELj1ELj4ELj1ELj16ENS_18Kernel_traits_baseILj1024EfffffjLj128EEEEELb0ELb0ELb0ELb1EEEvNS_9FwdParamsE:
	.zero		1128


//--------------------- .nv.constant0._ZN10layer_norm13ln_fwd_kernelINS_13Kernel_traitsIfffffjLj1024ELj1ELj4ELj1ELj16ENS_18Kernel_traits_baseILj1024EfffffjLj128EEEEELb0ELb0ELb1ELb0EEEvNS_9FwdParamsE --------------------------
	.section	.nv.constant0._ZN10layer_norm13ln_fwd_kernelINS_13Kernel_traitsIfffffjLj1024ELj1ELj4ELj1ELj16ENS_18Kernel_traits_baseILj1024EfffffjLj128EEEEELb0ELb0ELb1ELb0EEEvNS_9FwdParamsE,"a",@progbits
	.sectionflags	@""
	.align	4
.nv.constant0._ZN10layer_norm13ln_fwd_kernelINS_13Kernel_traitsIfffffjLj1024ELj1ELj4ELj1ELj16ENS_18Kernel_traits_baseILj1024EfffffjLj128EEEEELb0ELb0ELb1ELb0EEEvNS_9FwdParamsE:
	.zero		1128


//--------------------- .nv.constant0._ZN10layer_norm13ln_fwd_kernelINS_13Kernel_traitsIfffffjLj1024ELj1ELj4ELj1ELj16ENS_18Kernel_traits_baseILj1024EfffffjLj128EEEEELb0ELb0ELb1ELb1EEEvNS_9FwdParamsE --------------------------
	.section	.nv.constant0._ZN10layer_norm13ln_fwd_kernelINS_13Kernel_traitsIfffffjLj1024ELj1ELj4ELj1ELj16ENS_18Kernel_traits_baseILj1024EfffffjLj128EEEEELb0ELb0ELb1ELb1EEEvNS_9FwdParamsE,"a",@progbits
	.sectionflags	@""
	.align	4
.nv.constant0._ZN10layer_norm13ln_fwd_kernelINS_13Kernel_traitsIfffffjLj1024ELj1ELj4ELj1ELj16ENS_18Kernel_traits_baseILj1024EfffffjLj128EEEEELb0ELb0ELb1ELb1EEEvNS_9FwdParamsE:
	.zero		1128


//--------------------- .nv.constant0._ZN10layer_norm13ln_fwd_kernelINS_13Kernel_traitsIfffffjLj1024ELj1ELj4ELj1ELj16ENS_18Kernel_traits_baseILj1024EfffffjLj128EEEEELb0ELb1ELb0ELb0EEEvNS_9FwdParamsE --------------------------
	.section	.nv.constant0._ZN10layer_norm13ln_fwd_kernelINS_13Kernel_traitsIfffffjLj1024ELj1ELj4ELj1ELj16ENS_18Kernel_traits_baseILj1024EfffffjLj128EEEEELb0ELb1ELb0ELb0EEEvNS_9FwdParamsE,"a",@progbits
	.sectionflags	@""
	.align	4
.nv.constant0._ZN10layer_norm13ln_fwd_kernelINS_13Kernel_traitsIfffffjLj1024ELj1ELj4ELj1ELj16ENS_18Kernel_traits_baseILj1024EfffffjLj128EEEEELb0ELb1ELb0ELb0EEEvNS_9FwdParamsE:
	.zero		1128


//--------------------- .nv.constant0._ZN10layer_norm13ln_fwd_kernelINS_13Kernel_traitsIfffffjLj1024ELj1ELj4ELj1ELj16ENS_18Kernel_traits_baseILj1024EfffffjLj128EEEEELb0ELb1ELb0ELb1EEEvNS_9FwdParamsE --------------------------
	.section	.nv.constant0._ZN10layer_norm13ln_fwd_kernelINS_13Kernel_traitsIfffffjLj1024ELj1ELj4ELj1ELj16ENS_18Kernel_traits_baseILj1024EfffffjLj128EEEEELb0ELb1ELb0ELb1EEEvNS_9FwdParamsE,"a",@progbits
	.sectionflags	@""
	.align	4
.nv.constant0._ZN10layer_norm13ln_fwd_kernelINS_13Kernel_traitsIfffffjLj1024ELj1ELj4ELj1ELj16ENS_18Kernel_traits_baseILj1024EfffffjLj128EEEEELb0ELb1ELb0ELb1EEEvNS_9FwdParamsE:
	.zero		1128


//--------------------- .nv.constant0._ZN10layer_norm13ln_fwd_kernelINS_13Kernel_traitsIfffffjLj1024ELj1ELj4ELj1ELj16ENS_18Kernel_traits_baseILj1024EfffffjLj128EEEEELb0ELb1ELb1ELb0EEEvNS_9FwdParamsE --------------------------
	.section	.nv.constant0._ZN10layer_norm13ln_fwd_kernelINS_13Kernel_traitsIfffffjLj1024ELj1ELj4ELj1ELj16ENS_18Kernel_traits_baseILj1024EfffffjLj128EEEEELb0ELb1ELb1ELb0EEEvNS_9FwdParamsE,"a",@progbits
	.sectionflags	@""
	.align	4
.nv.constant0._ZN10layer_norm13ln_fwd_kernelINS_13Kernel_traitsIfffffjLj1024ELj1ELj4ELj1ELj16ENS_18Kernel_traits_baseILj1024EfffffjLj128EEEEELb0ELb1ELb1ELb0EEEvNS_9FwdParamsE:
	.zero		1128


//--------------------- .nv.constant0._ZN10layer_norm13ln_fwd_kernelINS_13Kernel_traitsIfffffjLj1024ELj1ELj4ELj1ELj16ENS_18Kernel_traits_baseILj1024EfffffjLj128EEEEELb0ELb1ELb1ELb1EEEvNS_9FwdParamsE --------------------------
	.section	.nv.constant0._ZN10layer_norm13ln_fwd_kernelINS_13Kernel_traitsIfffffjLj1024ELj1ELj4ELj1ELj16ENS_18Kernel_traits_baseILj1024EfffffjLj128EEEEELb0ELb1ELb1ELb1EEEvNS_9FwdParamsE,"a",@progbits
	.sectionflags	@""
	.align	4
.nv.constant0._ZN10layer_norm13ln_fwd_kernelINS_13Kernel_traitsIfffffjLj1024ELj1ELj4ELj1ELj16ENS_18Kernel_traits_baseILj1024EfffffjLj128EEEEELb0ELb1ELb1ELb1EEEvNS_9FwdParamsE:
	.zero		1128


//--------------------- .nv.constant0._ZN10layer_norm13ln_fwd_kernelINS_13Kernel_traitsIfffffjLj1024ELj1ELj4ELj1ELj16ENS_18Kernel_traits_baseILj1024EfffffjLj128EEEEELb1ELb0ELb0ELb0EEEvNS_9FwdParamsE --------------------------
	.section	.nv.constant0._ZN10layer_norm13ln_fwd_kernelINS_13Kernel_traitsIfffffjLj1024ELj1ELj4ELj1ELj16ENS_18Kernel_traits_baseILj1024EfffffjLj128EEEEELb1ELb0ELb0ELb0EEEvNS_9FwdParamsE,"a",@progbits
	.sectionflags	@""
	.align	4
.nv.constant0._ZN10layer_norm13ln_fwd_kernelINS_13Kernel_traitsIfffffjLj1024ELj1ELj4ELj1ELj16ENS_18Kernel_traits_baseILj1024EfffffjLj128EEEEELb1ELb0ELb0ELb0EEEvNS_9FwdParamsE:
	.zero		1128


//--------------------- .nv.constant0._ZN10layer_norm13ln_fwd_kernelINS_13Kernel_traitsIfffffjLj1024ELj1ELj4ELj1ELj16ENS_18Kernel_traits_baseILj1024EfffffjLj128EEEEELb1ELb0ELb0ELb1EEEvNS_9FwdParamsE --------------------------
	.section	.nv.constant0._ZN10layer_norm13ln_fwd_kernelINS_13Kernel_traitsIfffffjLj1024ELj1ELj4ELj1ELj16ENS_18Kernel_traits_baseILj1024EfffffjLj128EEEEELb1ELb0ELb0ELb1EEEvNS_9FwdParamsE,"a",@progbits
	.sectionflags	@""
	.align	4
.nv.constant0._ZN10layer_norm13ln_fwd_kernelINS_13Kernel_traitsIfffffjLj1024ELj1ELj4ELj1ELj16ENS_18Kernel_traits_baseILj1024EfffffjLj128EEEEELb1ELb0ELb0ELb1EEEvNS_9FwdParamsE:
	.zero		1128


//--------------------- .nv.constant0._ZN10layer_norm13ln_fwd_kernelINS_13Kernel_traitsIfffffjLj1024ELj1ELj4ELj1ELj16ENS_18Kernel_traits_baseILj1024EfffffjLj128EEEEELb1ELb0ELb1ELb0EEEvNS_9FwdParamsE --------------------------
	.section	.nv.constant0._ZN10layer_norm13ln_fwd_kernelINS_13Kernel_traitsIfffffjLj1024ELj1ELj4ELj1ELj16ENS_18Kernel_traits_baseILj1024EfffffjLj128EEEEELb1ELb0ELb1ELb0EEEvNS_9FwdParamsE,"a",@progbits
	.sectionflags	@""
	.align	4
.nv.constant0._ZN10layer_norm13ln_fwd_kernelINS_13Kernel_traitsIfffffjLj1024ELj1ELj4ELj1ELj16ENS_18Kernel_traits_baseILj1024EfffffjLj128EEEEELb1ELb0ELb1ELb0EEEvNS_9FwdParamsE:
	.zero		1128


//--------------------- .nv.constant0._ZN10layer_norm13ln_fwd_kernelINS_13Kernel_traitsIfffffjLj1024ELj1ELj4ELj1ELj16ENS_18Kernel_traits_baseILj1024EfffffjLj128EEEEELb1ELb0ELb1ELb1EEEvNS_9FwdParamsE --------------------------
	.section	.nv.constant0._ZN10layer_norm13ln_fwd_kernelINS_13Kernel_traitsIfffffjLj1024ELj1ELj4ELj1ELj16ENS_18Kernel_traits_baseILj1024EfffffjLj128EEEEELb1ELb0ELb1ELb1EEEvNS_9FwdParamsE,"a",@progbits
	.sectionflags	@""
	.align	4
.nv.constant0._ZN10layer_norm13ln_fwd_kernelINS_13Kernel_traitsIfffffjLj1024ELj1ELj4ELj1ELj16ENS_18Kernel_traits_baseILj1024EfffffjLj128EEEEELb1ELb0ELb1ELb1EEEvNS_9FwdParamsE:
	.zero		1128


//--------------------- .nv.constant0._ZN10layer_norm13ln_fwd_kernelINS_13Kernel_traitsIfffffjLj1024ELj1ELj4ELj1ELj16ENS_18Kernel_traits_baseILj1024EfffffjLj128EEEEELb1ELb1ELb0ELb0EEEvNS_9FwdParamsE --------------------------
	.section	.nv.constant0._ZN10layer_norm13ln_fwd_kernelINS_13Kernel_traitsIfffffjLj1024ELj1ELj4ELj1ELj16ENS_18Kernel_traits_baseILj1024EfffffjLj128EEEEELb1ELb1ELb0ELb0EEEvNS_9FwdParamsE,"a",@progbits
	.sectionflags	@""
	.align	4
.nv.constant0._ZN10layer_norm13ln_fwd_kernelINS_13Kernel_traitsIfffffjLj1024ELj1ELj4ELj1ELj16ENS_18Kernel_traits_baseILj1024EfffffjLj128EEEEELb1ELb1ELb0ELb0EEEvNS_9FwdParamsE:
	.zero		1128


//--------------------- .nv.constant0._ZN10layer_norm13ln_fwd_kernelINS_13Kernel_traitsIfffffjLj1024ELj1ELj4ELj1ELj16ENS_18Kernel_traits_baseILj1024EfffffjLj128EEEEELb1ELb1ELb0ELb1EEEvNS_9FwdParamsE --------------------------
	.section	.nv.constant0._ZN10layer_norm13ln_fwd_kernelINS_13Kernel_traitsIfffffjLj1024ELj1ELj4ELj1ELj16ENS_18Kernel_traits_baseILj1024EfffffjLj128EEEEELb1ELb1ELb0ELb1EEEvNS_9FwdParamsE,"a",@progbits
	.sectionflags	@""
	.align	4
.nv.constant0._ZN10layer_norm13ln_fwd_kernelINS_13Kernel_traitsIfffffjLj1024ELj1ELj4ELj1ELj16ENS_18Kernel_traits_baseILj1024EfffffjLj128EEEEELb1ELb1ELb0ELb1EEEvNS_9FwdParamsE:
	.zero		1128


//--------------------- .nv.constant0._ZN10layer_norm13ln_fwd_kernelINS_13Kernel_traitsIfffffjLj1024ELj1ELj4ELj1ELj16ENS_18Kernel_traits_baseILj1024EfffffjLj128EEEEELb1ELb1ELb1ELb0EEEvNS_9FwdParamsE --------------------------
	.section	.nv.constant0._ZN10layer_norm13ln_fwd_kernelINS_13Kernel_traitsIfffffjLj1024ELj1ELj4ELj1ELj16ENS_18Kernel_traits_baseILj1024EfffffjLj128EEEEELb1ELb1ELb1ELb0EEEvNS_9FwdParamsE,"a",@progbits
	.sectionflags	@""
	.align	4
.nv.constant0._ZN10layer_norm13ln_fwd_kernelINS_13Kernel_traitsIfffffjLj1024ELj1ELj4ELj1ELj16ENS_18Kernel_traits_baseILj1024EfffffjLj128EEEEELb1ELb1ELb1ELb0EEEvNS_9FwdParamsE:
	.zero		1128


//--------------------- .nv.constant0._ZN10layer_norm13ln_fwd_kernelINS_13Kernel_traitsIfffffjLj1024ELj1ELj4ELj1ELj16ENS_18Kernel_traits_baseILj1024EfffffjLj128EEEEELb1ELb1ELb1ELb1EEEvNS_9FwdParamsE --------------------------
	.section	.nv.constant0._ZN10layer_norm13ln_fwd_kernelINS_13Kernel_traitsIfffffjLj1024ELj1ELj4ELj1ELj16ENS_18Kernel_traits_baseILj1024EfffffjLj128EEEEELb1ELb1ELb1ELb1EEEvNS_9FwdParamsE,"a",@progbits
	.sectionflags	@""
	.align	4
.nv.constant0._ZN10layer_norm13ln_fwd_kernelINS_13Kernel_traitsIfffffjLj1024ELj1ELj4ELj1ELj16ENS_18Kernel_traits_baseILj1024EfffffjLj128EEEEELb1ELb1ELb1ELb1EEEvNS_9FwdParamsE:
	.zero		1128


//--------------------- SYMBOLS --------------------------

	.type		.nv.reservedSmem.offset0,@object
	.size		.nv.reservedSmem.offset0,0x4
